	.target	sm_90a

	.elftype	@"ET_EXEC"


//--------------------- .note.nv.tkinfo           --------------------------
	.section	.note.nv.tkinfo,"",@"SHT_NOTE"
	.sectionflags	@"SHF_NOTE_NV_TKINFO"
	.tkinfo
        /*0018*/ 	.word	0x00000002
        /*0030*/ 	.string	""
        /*0030*/ 	.string	"ptxas"
        /*0030*/ 	.string	"Cuda compilation tools, release 13.0, V13.0.88"
        /*0030*/ 	.string	"Build cuda_13.0.r13.0/compiler.36424714_0"
        /*0030*/ 	.string	"-arch sm_90a -m 64 "



//--------------------- .note.nv.cuinfo           --------------------------
	.section	.note.nv.cuinfo,"",@"SHT_NOTE"
	.sectionflags	@"SHF_NOTE_NV_CUINFO"
        /*0018*/ 	.short	0x0002
        /*001a*/ 	.short	0x005a
        /*001c*/ 	.short	0x0082
	.zero		2


//--------------------- .nv.info                  --------------------------
	.section	.nv.info,"",@"SHT_CUDA_INFO"
	.align	4


	//----- nvinfo : EIATTR_REGCOUNT
	.align		4
        /*0000*/ 	.byte	0x04, 0x2f
        /*0002*/ 	.short	(.L_12 - .L_11)
	.align		4
.L_11:
        /*0004*/ 	.word	index@(_ZN5flash25flash_bwd_dot_do_o_kernelILb1E23Flash_bwd_kernel_traitsILi64ELi128ELi128ELi8ELi4ELi4ELi4ELb0ELb0EN7cutlass6half_tE19Flash_kernel_traitsILi64ELi128ELi128ELi8ES3_EEEEvNS_16Flash_bwd_paramsE)
        /*0008*/ 	.word	0x00000024


	//----- nvinfo : EIATTR_FRAME_SIZE
	.align		4
.L_12:
        /*000c*/ 	.byte	0x04, 0x11
        /*000e*/ 	.short	(.L_14 - .L_13)
	.align		4
.L_13:
        /*0010*/ 	.word	index@(_ZN5flash25flash_bwd_dot_do_o_kernelILb1E23Flash_bwd_kernel_traitsILi64ELi128ELi128ELi8ELi4ELi4ELi4ELb0ELb0EN7cutlass6half_tE19Flash_kernel_traitsILi64ELi128ELi128ELi8ES3_EEEEvNS_16Flash_bwd_paramsE)
        /*0014*/ 	.word	0x00000000


	//----- nvinfo : EIATTR_REGCOUNT
	.align		4
.L_14:
        /*0018*/ 	.byte	0x04, 0x2f
        /*001a*/ 	.short	(.L_16 - .L_15)
	.align		4
.L_15:
        /*001c*/ 	.word	index@(_ZN5flash25flash_bwd_dot_do_o_kernelILb0E23Flash_bwd_kernel_traitsILi64ELi128ELi128ELi8ELi4ELi4ELi4ELb0ELb0EN7cutlass6half_tE19Flash_kernel_traitsILi64ELi128ELi128ELi8ES3_EEEEvNS_16Flash_bwd_paramsE)
        /*0020*/ 	.word	0x00000028


	//----- nvinfo : EIATTR_FRAME_SIZE
	.align		4
.L_16:
        /*0024*/ 	.byte	0x04, 0x11
        /*0026*/ 	.short	(.L_18 - .L_17)
	.align		4
.L_17:
        /*0028*/ 	.word	index@(_ZN5flash25flash_bwd_dot_do_o_kernelILb0E23Flash_bwd_kernel_traitsILi64ELi128ELi128ELi8ELi4ELi4ELi4ELb0ELb0EN7cutlass6half_tE19Flash_kernel_traitsILi64ELi128ELi128ELi8ES3_EEEEvNS_16Flash_bwd_paramsE)
        /*002c*/ 	.word	0x00000000


	//----- nvinfo : EIATTR_REGCOUNT
	.align		4
.L_18:
        /*0030*/ 	.byte	0x04, 0x2f
        /*0032*/ 	.short	(.L_20 - .L_19)
	.align		4
.L_19:
        /*0034*/ 	.word	index@(_ZN5flash44flash_bwd_dq_dk_dv_loop_seqk_parallel_kernelI23Flash_bwd_kernel_traitsILi64ELi128ELi128ELi8ELi4ELi4ELi4ELb0ELb0EN7cutlass6half_tE19Flash_kernel_traitsILi64ELi128ELi128ELi8ES3_EELb0ELb0ELb1ELb1ELb0ELb0ELb1EEEvNS_16Flash_bwd_paramsE)
        /*0038*/ 	.word	0x000000ff


	//----- nvinfo : EIATTR_FRAME_SIZE
	.align		4
.L_20:
        /*003c*/ 	.byte	0x04, 0x11
        /*003e*/ 	.short	(.L_22 - .L_21)
	.align		4
.L_21:
        /*0040*/ 	.word	index@(_ZN5flash44flash_bwd_dq_dk_dv_loop_seqk_parallel_kernelI23Flash_bwd_kernel_traitsILi64ELi128ELi128ELi8ELi4ELi4ELi4ELb0ELb0EN7cutlass6half_tE19Flash_kernel_traitsILi64ELi128ELi128ELi8ES3_EELb0ELb0ELb1ELb1ELb0ELb0ELb1EEEvNS_16Flash_bwd_paramsE)
        /*0044*/ 	.word	0x00000138


	//----- nvinfo : EIATTR_REGCOUNT
	.align		4
.L_22:
        /*0048*/ 	.byte	0x04, 0x2f
        /*004a*/ 	.short	(.L_24 - .L_23)
	.align		4
.L_23:
        /*004c*/ 	.word	index@(_ZN5flash44flash_bwd_dq_dk_dv_loop_seqk_parallel_kernelI23Flash_bwd_kernel_traitsILi64ELi128ELi128ELi8ELi4ELi4ELi4ELb0ELb0EN7cutlass6half_tE19Flash_kernel_traitsILi64ELi128ELi128ELi8ES3_EELb1ELb0ELb1ELb1ELb0ELb0ELb0EEEvNS_16Flash_bwd_paramsE)
        /*0050*/ 	.word	0x000000ff


	//----- nvinfo : EIATTR_FRAME_SIZE
	.align		4
.L_24:
        /*0054*/ 	.byte	0x04, 0x11
        /*0056*/ 	.short	(.L_26 - .L_25)
	.align		4
.L_25:
        /*0058*/ 	.word	index@(_ZN5flash44flash_bwd_dq_dk_dv_loop_seqk_parallel_kernelI23Flash_bwd_kernel_traitsILi64ELi128ELi128ELi8ELi4ELi4ELi4ELb0ELb0EN7cutlass6half_tE19Flash_kernel_traitsILi64ELi128ELi128ELi8ES3_EELb1ELb0ELb1ELb1ELb0ELb0ELb0EEEvNS_16Flash_bwd_paramsE)
        /*005c*/ 	.word	0x00000038


	//----- nvinfo : EIATTR_REGCOUNT
	.align		4
.L_26:
        /*0060*/ 	.byte	0x04, 0x2f
        /*0062*/ 	.short	(.L_28 - .L_27)
	.align		4
.L_27:
        /*0064*/ 	.word	index@(_ZN5flash44flash_bwd_dq_dk_dv_loop_seqk_parallel_kernelI23Flash_bwd_kernel_traitsILi64ELi128ELi128ELi8ELi4ELi4ELi4ELb0ELb0EN7cutlass6half_tE19Flash_kernel_traitsILi64ELi128ELi128ELi8ES3_EELb0ELb0ELb1ELb0ELb0ELb1ELb1EEEvNS_16Flash_bwd_paramsE)
        /*0068*/ 	.word	0x000000ff


	//----- nvinfo : EIATTR_FRAME_SIZE
	.align		4
.L_28:
        /*006c*/ 	.byte	0x04, 0x11
        /*006e*/ 	.short	(.L_30 - .L_29)
	.align		4
.L_29:
        /*0070*/ 	.word	index@(_ZN5flash44flash_bwd_dq_dk_dv_loop_seqk_parallel_kernelI23Flash_bwd_kernel_traitsILi64ELi128ELi128ELi8ELi4ELi4ELi4ELb0ELb0EN7cutlass6half_tE19Flash_kernel_traitsILi64ELi128ELi128ELi8ES3_EELb0ELb0ELb1ELb0ELb0ELb1ELb1EEEvNS_16Flash_bwd_paramsE)
        /*0074*/ 	.word	0x00000138


	//----- nvinfo : EIATTR_REGCOUNT
	.align		4
.L_30:
        /*0078*/ 	.byte	0x04, 0x2f
        /*007a*/ 	.short	(.L_32 - .L_31)
	.align		4
.L_31:
        /*007c*/ 	.word	index@(_ZN5flash44flash_bwd_dq_dk_dv_loop_seqk_parallel_kernelI23Flash_bwd_kernel_traitsILi64ELi128ELi128ELi8ELi4ELi4ELi4ELb0ELb0EN7cutlass6half_tE19Flash_kernel_traitsILi64ELi128ELi128ELi8ES3_EELb1ELb0ELb1ELb0ELb0ELb1ELb0EEEvNS_16Flash_bwd_paramsE)
        /*0080*/ 	.word	0x000000ff


	//----- nvinfo : EIATTR_FRAME_SIZE
	.align		4
.L_32:
        /*0084*/ 	.byte	0x04, 0x11
        /*0086*/ 	.short	(.L_34 - .L_33)
	.align		4
.L_33:
        /*0088*/ 	.word	index@(_ZN5flash44flash_bwd_dq_dk_dv_loop_seqk_parallel_kernelI23Flash_bwd_kernel_traitsILi64ELi128ELi128ELi8ELi4ELi4ELi4ELb0ELb0EN7cutlass6half_tE19Flash_kernel_traitsILi64ELi128ELi128ELi8ES3_EELb1ELb0ELb1ELb0ELb0ELb1ELb0EEEvNS_16Flash_bwd_paramsE)
        /*008c*/ 	.word	0x00000030


	//----- nvinfo : EIATTR_REGCOUNT
	.align		4
.L_34:
        /*0090*/ 	.byte	0x04, 0x2f
        /*0092*/ 	.short	(.L_36 - .L_35)
	.align		4
.L_35:
        /*0094*/ 	.word	index@(_ZN5flash44flash_bwd_dq_dk_dv_loop_seqk_parallel_kernelI23Flash_bwd_kernel_traitsILi64ELi128ELi128ELi8ELi4ELi4ELi4ELb0ELb0EN7cutlass6half_tE19Flash_kernel_traitsILi64ELi128ELi128ELi8ES3_EELb0ELb0ELb0ELb1ELb0ELb0ELb1EEEvNS_16Flash_bwd_paramsE)
        /*0098*/ 	.word	0x000000ff


	//----- nvinfo : EIATTR_FRAME_SIZE
	.align		4
.L_36:
        /*009c*/ 	.byte	0x04, 0x11
        /*009e*/ 	.short	(.L_38 - .L_37)
	.align		4
.L_37:
        /*00a0*/ 	.word	index@(_ZN5flash44flash_bwd_dq_dk_dv_loop_seqk_parallel_kernelI23Flash_bwd_kernel_traitsILi64ELi128ELi128ELi8ELi4ELi4ELi4ELb0ELb0EN7cutlass6half_tE19Flash_kernel_traitsILi64ELi128ELi128ELi8ES3_EELb0ELb0ELb0ELb1ELb0ELb0ELb1EEEvNS_16Flash_bwd_paramsE)
        /*00a4*/ 	.word	0x00000140


	//----- nvinfo : EIATTR_REGCOUNT
	.align		4
.L_38:
        /*00a8*/ 	.byte	0x04, 0x2f
        /*00aa*/ 	.short	(.L_40 - .L_39)
	.align		4
.L_39:
        /*00ac*/ 	.word	index@(_ZN5flash44flash_bwd_dq_dk_dv_loop_seqk_parallel_kernelI23Flash_bwd_kernel_traitsILi64ELi128ELi128ELi8ELi4ELi4ELi4ELb0ELb0EN7cutlass6half_tE19Flash_kernel_traitsILi64ELi128ELi128ELi8ES3_EELb1ELb0ELb0ELb1ELb0ELb0ELb0EEEvNS_16Flash_bwd_paramsE)
        /*00b0*/ 	.word	0x000000ff


	//----- nvinfo : EIATTR_FRAME_SIZE
	.align		4
.L_40:
        /*00b4*/ 	.byte	0x04, 0x11
        /*00b6*/ 	.short	(.L_42 - .L_41)
	.align		4
.L_41:
        /*00b8*/ 	.word	index@(_ZN5flash44flash_bwd_dq_dk_dv_loop_seqk_parallel_kernelI23Flash_bwd_kernel_traitsILi64ELi128ELi128ELi8ELi4ELi4ELi4ELb0ELb0EN7cutlass6half_tE19Flash_kernel_traitsILi64ELi128ELi128ELi8ES3_EELb1ELb0ELb0ELb1ELb0ELb0ELb0EEEvNS_16Flash_bwd_paramsE)
        /*00bc*/ 	.word	0x00000040


	//----- nvinfo : EIATTR_REGCOUNT
	.align		4
.L_42:
        /*00c0*/ 	.byte	0x04, 0x2f
        /*00c2*/ 	.short	(.L_44 - .L_43)
	.align		4
.L_43:
        /*00c4*/ 	.word	index@(_ZN5flash44flash_bwd_dq_dk_dv_loop_seqk_parallel_kernelI23Flash_bwd_kernel_traitsILi64ELi128ELi128ELi8ELi4ELi4ELi4ELb0ELb0EN7cutlass6half_tE19Flash_kernel_traitsILi64ELi128ELi128ELi8ES3_EELb0ELb0ELb0ELb0ELb1ELb1ELb1EEEvNS_16Flash_bwd_paramsE)
        /*00c8*/ 	.word	0x000000ff


	//----- nvinfo : EIATTR_FRAME_SIZE
	.align		4
.L_44:
        /*00cc*/ 	.byte	0x04, 0x11
        /*00ce*/ 	.short	(.L_46 - .L_45)
	.align		4
.L_45:
        /*00d0*/ 	.word	index@(_ZN5flash44flash_bwd_dq_dk_dv_loop_seqk_parallel_kernelI23Flash_bwd_kernel_traitsILi64ELi128ELi128ELi8ELi4ELi4ELi4ELb0ELb0EN7cutlass6half_tE19Flash_kernel_traitsILi64ELi128ELi128ELi8ES3_EELb0ELb0ELb0ELb0ELb1ELb1ELb1EEEvNS_16Flash_bwd_paramsE)
        /*00d4*/ 	.word	0x00000128


	//----- nvinfo : EIATTR_REGCOUNT
	.align		4
.L_46:
        /*00d8*/ 	.byte	0x04, 0x2f
        /*00da*/ 	.short	(.L_48 - .L_47)
	.align		4
.L_47:
        /*00dc*/ 	.word	index@(_ZN5flash44flash_bwd_dq_dk_dv_loop_seqk_parallel_kernelI23Flash_bwd_kernel_traitsILi64ELi128ELi128ELi8ELi4ELi4ELi4ELb0ELb0EN7cutlass6half_tE19Flash_kernel_traitsILi64ELi128ELi128ELi8ES3_EELb1ELb0ELb0ELb0ELb1ELb1ELb0EEEvNS_16Flash_bwd_paramsE)
        /*00e0*/ 	.word	0x000000ff


	//----- nvinfo : EIATTR_FRAME_SIZE
	.align		4
.L_48:
        /*00e4*/ 	.byte	0x04, 0x11
        /*00e6*/ 	.short	(.L_50 - .L_49)
	.align		4
.L_49:
        /*00e8*/ 	.word	index@(_ZN5flash44flash_bwd_dq_dk_dv_loop_seqk_parallel_kernelI23Flash_bwd_kernel_traitsILi64ELi128ELi128ELi8ELi4ELi4ELi4ELb0ELb0EN7cutlass6half_tE19Flash_kernel_traitsILi64ELi128ELi128ELi8ES3_EELb1ELb0ELb0ELb0ELb1ELb1ELb0EEEvNS_16Flash_bwd_paramsE)
        /*00ec*/ 	.word	0x00000050


	//----- nvinfo : EIATTR_REGCOUNT
	.align		4
.L_50:
        /*00f0*/ 	.byte	0x04, 0x2f
        /*00f2*/ 	.short	(.L_52 - .L_51)
	.align		4
.L_51:
        /*00f4*/ 	.word	index@(_ZN5flash44flash_bwd_dq_dk_dv_loop_seqk_parallel_kernelI23Flash_bwd_kernel_traitsILi64ELi128ELi128ELi8ELi4ELi4ELi4ELb0ELb0EN7cutlass6half_tE19Flash_kernel_traitsILi64ELi128ELi128ELi8ES3_EELb0ELb0ELb1ELb0ELb0ELb0ELb1EEEvNS_16Flash_bwd_paramsE)
        /*00f8*/ 	.word	0x000000ff


	//----- nvinfo : EIATTR_FRAME_SIZE
	.align		4
.L_52:
        /*00fc*/ 	.byte	0x04, 0x11
        /*00fe*/ 	.short	(.L_54 - .L_53)
	.align		4
.L_53:
        /*0100*/ 	.word	index@(_ZN5flash44flash_bwd_dq_dk_dv_loop_seqk_parallel_kernelI23Flash_bwd_kernel_traitsILi64ELi128ELi128ELi8ELi4ELi4ELi4ELb0ELb0EN7cutlass6half_tE19Flash_kernel_traitsILi64ELi128ELi128ELi8ES3_EELb0ELb0ELb1ELb0ELb0ELb0ELb1EEEvNS_16Flash_bwd_paramsE)
        /*0104*/ 	.word	0x00000138


	//----- nvinfo : EIATTR_REGCOUNT
	.align		4
.L_54:
        /*0108*/ 	.byte	0x04, 0x2f
        /*010a*/ 	.short	(.L_56 - .L_55)
	.align		4
.L_55:
        /*010c*/ 	.word	index@(_ZN5flash44flash_bwd_dq_dk_dv_loop_seqk_parallel_kernelI23Flash_bwd_kernel_traitsILi64ELi128ELi128ELi8ELi4ELi4ELi4ELb0ELb0EN7cutlass6half_tE19Flash_kernel_traitsILi64ELi128ELi128ELi8ES3_EELb1ELb0ELb1ELb0ELb0ELb0ELb0EEEvNS_16Flash_bwd_paramsE)
        /*0110*/ 	.word	0x000000ff


	//----- nvinfo : EIATTR_FRAME_SIZE
	.align		4
.L_56:
        /*0114*/ 	.byte	0x04, 0x11
        /*0116*/ 	.short	(.L_58 - .L_57)
	.align		4
.L_57:
        /*0118*/ 	.word	index@(_ZN5flash44flash_bwd_dq_dk_dv_loop_seqk_parallel_kernelI23Flash_bwd_kernel_traitsILi64ELi128ELi128ELi8ELi4ELi4ELi4ELb0ELb0EN7cutlass6half_tE19Flash_kernel_traitsILi64ELi128ELi128ELi8ES3_EELb1ELb0ELb1ELb0ELb0ELb0ELb0EEEvNS_16Flash_bwd_paramsE)
        /*011c*/ 	.word	0x00000038


	//----- nvinfo : EIATTR_REGCOUNT
	.align		4
.L_58:
        /*0120*/ 	.byte	0x04, 0x2f
        /*0122*/ 	.short	(.L_60 - .L_59)
	.align		4
.L_59:
        /*0124*/ 	.word	index@(_ZN5flash44flash_bwd_dq_dk_dv_loop_seqk_parallel_kernelI23Flash_bwd_kernel_traitsILi64ELi128ELi128ELi8ELi4ELi4ELi4ELb0ELb0EN7cutlass6half_tE19Flash_kernel_traitsILi64ELi128ELi128ELi8ES3_EELb0ELb0ELb0ELb0ELb0ELb0ELb1EEEvNS_16Flash_bwd_paramsE)
        /*0128*/ 	.word	0x000000ff


	//----- nvinfo : EIATTR_FRAME_SIZE
	.align		4
.L_60:
        /*012c*/ 	.byte	0x04, 0x11
        /*012e*/ 	.short	(.L_62 - .L_61)
	.align		4
.L_61:
        /*0130*/ 	.word	index@(_ZN5flash44flash_bwd_dq_dk_dv_loop_seqk_parallel_kernelI23Flash_bwd_kernel_traitsILi64ELi128ELi128ELi8ELi4ELi4ELi4ELb0ELb0EN7cutlass6half_tE19Flash_kernel_traitsILi64ELi128ELi128ELi8ES3_EELb0ELb0ELb0ELb0ELb0ELb0ELb1EEEvNS_16Flash_bwd_paramsE)
        /*0134*/ 	.word	0x00000140


	//----- nvinfo : EIATTR_REGCOUNT
	.align		4
.L_62:
        /*0138*/ 	.byte	0x04, 0x2f
        /*013a*/ 	.short	(.L_64 - .L_63)
	.align		4
.L_63:
        /*013c*/ 	.word	index@(_ZN5flash44flash_bwd_dq_dk_dv_loop_seqk_parallel_kernelI23Flash_bwd_kernel_traitsILi64ELi128ELi128ELi8ELi4ELi4ELi4ELb0ELb0EN7cutlass6half_tE19Flash_kernel_traitsILi64ELi128ELi128ELi8ES3_EELb1ELb0ELb0ELb0ELb0ELb0ELb0EEEvNS_16Flash_bwd_paramsE)
        /*0140*/ 	.word	0x000000ff


	//----- nvinfo : EIATTR_FRAME_SIZE
	.align		4
.L_64:
        /*0144*/ 	.byte	0x04, 0x11
        /*0146*/ 	.short	(.L_66 - .L_65)
	.align		4
.L_65:
        /*0148*/ 	.word	index@(_ZN5flash44flash_bwd_dq_dk_dv_loop_seqk_parallel_kernelI23Flash_bwd_kernel_traitsILi64ELi128ELi128ELi8ELi4ELi4ELi4ELb0ELb0EN7cutlass6half_tE19Flash_kernel_traitsILi64ELi128ELi128ELi8ES3_EELb1ELb0ELb0ELb0ELb0ELb0ELb0EEEvNS_16Flash_bwd_paramsE)
        /*014c*/ 	.word	0x00000038


	//----- nvinfo : EIATTR_REGCOUNT
	.align		4
.L_66:
        /*0150*/ 	.byte	0x04, 0x2f
        /*0152*/ 	.short	(.L_68 - .L_67)
	.align		4
.L_67:
        /*0154*/ 	.word	index@(_ZN5flash44flash_bwd_dq_dk_dv_loop_seqk_parallel_kernelI23Flash_bwd_kernel_traitsILi64ELi128ELi128ELi8ELi4ELi4ELi4ELb0ELb0EN7cutlass6half_tE19Flash_kernel_traitsILi64ELi128ELi128ELi8ES3_EELb0ELb0ELb0ELb0ELb0ELb1ELb1EEEvNS_16Flash_bwd_paramsE)
        /*0158*/ 	.word	0x000000ff


	//----- nvinfo : EIATTR_FRAME_SIZE
	.align		4
.L_68:
        /*015c*/ 	.byte	0x04, 0x11
        /*015e*/ 	.short	(.L_70 - .L_69)
	.align		4
.L_69:
        /*0160*/ 	.word	index@(_ZN5flash44flash_bwd_dq_dk_dv_loop_seqk_parallel_kernelI23Flash_bwd_kernel_traitsILi64ELi128ELi128ELi8ELi4ELi4ELi4ELb0ELb0EN7cutlass6half_tE19Flash_kernel_traitsILi64ELi128ELi128ELi8ES3_EELb0ELb0ELb0ELb0ELb0ELb1ELb1EEEvNS_16Flash_bwd_paramsE)
        /*0164*/ 	.word	0x00000138


	//----- nvinfo : EIATTR_REGCOUNT
	.align		4
.L_70:
        /*0168*/ 	.byte	0x04, 0x2f
        /*016a*/ 	.short	(.L_72 - .L_71)
	.align		4
.L_71:
        /*016c*/ 	.word	index@(_ZN5flash44flash_bwd_dq_dk_dv_loop_seqk_parallel_kernelI23Flash_bwd_kernel_traitsILi64ELi128ELi128ELi8ELi4ELi4ELi4ELb0ELb0EN7cutlass6half_tE19Flash_kernel_traitsILi64ELi128ELi128ELi8ES3_EELb1ELb0ELb0ELb0ELb0ELb1ELb0EEEvNS_16Flash_bwd_paramsE)
        /*0170*/ 	.word	0x000000ff


	//----- nvinfo : EIATTR_FRAME_SIZE
	.align		4
.L_72:
        /*0174*/ 	.byte	0x04, 0x11
        /*0176*/ 	.short	(.L_74 - .L_73)
	.align		4
.L_73:
        /*0178*/ 	.word	index@(_ZN5flash44flash_bwd_dq_dk_dv_loop_seqk_parallel_kernelI23Flash_bwd_kernel_traitsILi64ELi128ELi128ELi8ELi4ELi4ELi4ELb0ELb0EN7cutlass6half_tE19Flash_kernel_traitsILi64ELi128ELi128ELi8ES3_EELb1ELb0ELb0ELb0ELb0ELb1ELb0EEEvNS_16Flash_bwd_paramsE)
        /*017c*/ 	.word	0x00000038


	//----- nvinfo : EIATTR_REGCOUNT
	.align		4
.L_74:
        /*0180*/ 	.byte	0x04, 0x2f
        /*0182*/ 	.short	(.L_76 - .L_75)
	.align		4
.L_75:
        /*0184*/ 	.word	index@(_ZN5flash27flash_bwd_convert_dq_kernelI23Flash_bwd_kernel_traitsILi64ELi128ELi128ELi8ELi4ELi4ELi4ELb0ELb0EN7cutlass6half_tE19Flash_kernel_traitsILi64ELi128ELi128ELi8ES3_EEEEvNS_16Flash_bwd_paramsEi)
        /*0188*/ 	.word	0x00000040


	//----- nvinfo : EIATTR_FRAME_SIZE
	.align		4
.L_76:
        /*018c*/ 	.byte	0x04, 0x11
        /*018e*/ 	.short	(.L_78 - .L_77)
	.align		4
.L_77:
        /*0190*/ 	.word	index@(_ZN5flash27flash_bwd_convert_dq_kernelI23Flash_bwd_kernel_traitsILi64ELi128ELi128ELi8ELi4ELi4ELi4ELb0ELb0EN7cutlass6half_tE19Flash_kernel_traitsILi64ELi128ELi128ELi8ES3_EEEEvNS_16Flash_bwd_paramsEi)
        /*0194*/ 	.word	0x00000000


	//----- nvinfo : EIATTR_REGCOUNT
	.align		4
.L_78:
        /*0198*/ 	.byte	0x04, 0x2f
        /*019a*/ 	.short	(.L_80 - .L_79)
	.align		4
.L_79:
        /*019c*/ 	.word	index@(_ZN5flash25flash_bwd_dot_do_o_kernelILb1E23Flash_bwd_kernel_traitsILi64ELi64ELi128ELi8ELi2ELi4ELi4ELb1ELb0EN7cutlass6half_tE19Flash_kernel_traitsILi64ELi64ELi128ELi8ES3_EEEEvNS_16Flash_bwd_paramsE)
        /*01a0*/ 	.word	0x00000020


	//----- nvinfo : EIATTR_FRAME_SIZE
	.align		4
.L_80:
        /*01a4*/ 	.byte	0x04, 0x11
        /*01a6*/ 	.short	(.L_82 - .L_81)
	.align		4
.L_81:
        /*01a8*/ 	.word	index@(_ZN5flash25flash_bwd_dot_do_o_kernelILb1E23Flash_bwd_kernel_traitsILi64ELi64ELi128ELi8ELi2ELi4ELi4ELb1ELb0EN7cutlass6half_tE19Flash_kernel_traitsILi64ELi64ELi128ELi8ES3_EEEEvNS_16Flash_bwd_paramsE)
        /*01ac*/ 	.word	0x00000000


	//----- nvinfo : EIATTR_REGCOUNT
	.align		4
.L_82:
        /*01b0*/ 	.byte	0x04, 0x2f
        /*01b2*/ 	.short	(.L_84 - .L_83)
	.align		4
.L_83:
        /*01b4*/ 	.word	index@(_ZN5flash25flash_bwd_dot_do_o_kernelILb0E23Flash_bwd_kernel_traitsILi64ELi64ELi128ELi8ELi2ELi4ELi4ELb1ELb0EN7cutlass6half_tE19Flash_kernel_traitsILi64ELi64ELi128ELi8ES3_EEEEvNS_16Flash_bwd_paramsE)
        /*01b8*/ 	.word	0x00000020


	//----- nvinfo : EIATTR_FRAME_SIZE
	.align		4
.L_84:
        /*01bc*/ 	.byte	0x04, 0x11
        /*01be*/ 	.short	(.L_86 - .L_85)
	.align		4
.L_85:
        /*01c0*/ 	.word	index@(_ZN5flash25flash_bwd_dot_do_o_kernelILb0E23Flash_bwd_kernel_traitsILi64ELi64ELi128ELi8ELi2ELi4ELi4ELb1ELb0EN7cutlass6half_tE19Flash_kernel_traitsILi64ELi64ELi128ELi8ES3_EEEEvNS_16Flash_bwd_paramsE)
        /*01c4*/ 	.word	0x00000000


	//----- nvinfo : EIATTR_REGCOUNT
	.align		4
.L_86:
        /*01c8*/ 	.byte	0x04, 0x2f
        /*01ca*/ 	.short	(.L_88 - .L_87)
	.align		4
.L_87:
        /*01cc*/ 	.word	index@(_ZN5flash44flash_bwd_dq_dk_dv_loop_seqk_parallel_kernelI23Flash_bwd_kernel_traitsILi64ELi64ELi128ELi8ELi2ELi4ELi4ELb1ELb0EN7cutlass6half_tE19Flash_kernel_traitsILi64ELi64ELi128ELi8ES3_EELb0ELb0ELb1ELb1ELb0ELb0ELb1EEEvNS_16Flash_bwd_paramsE)
        /*01d0*/ 	.word	0x000000ff


	//----- nvinfo : EIATTR_FRAME_SIZE
	.align		4
.L_88:
        /*01d4*/ 	.byte	0x04, 0x11
        /*01d6*/ 	.short	(.L_90 - .L_89)
	.align		4
.L_89:
        /*01d8*/ 	.word	index@(_ZN5flash44flash_bwd_dq_dk_dv_loop_seqk_parallel_kernelI23Flash_bwd_kernel_traitsILi64ELi64ELi128ELi8ELi2ELi4ELi4ELb1ELb0EN7cutlass6half_tE19Flash_kernel_traitsILi64ELi64ELi128ELi8ES3_EELb0ELb0ELb1ELb1ELb0ELb0ELb1EEEvNS_16Flash_bwd_paramsE)
        /*01dc*/ 	.word	0x00000000


	//----- nvinfo : EIATTR_REGCOUNT
	.align		4
.L_90:
        /*01e0*/ 	.byte	0x04, 0x2f
        /*01e2*/ 	.short	(.L_92 - .L_91)
	.align		4
.L_91:
        /*01e4*/ 	.word	index@(_ZN5flash44flash_bwd_dq_dk_dv_loop_seqk_parallel_kernelI23Flash_bwd_kernel_traitsILi64ELi64ELi128ELi8ELi2ELi4ELi4ELb1ELb0EN7cutlass6half_tE19Flash_kernel_traitsILi64ELi64ELi128ELi8ES3_EELb1ELb0ELb1ELb1ELb0ELb0ELb0EEEvNS_16Flash_bwd_paramsE)
        /*01e8*/ 	.word	0x000000ff


	//----- nvinfo : EIATTR_FRAME_SIZE
	.align		4
.L_92:
        /*01ec*/ 	.byte	0x04, 0x11
        /*01ee*/ 	.short	(.L_94 - .L_93)
	.align		4
.L_93:
        /*01f0*/ 	.word	index@(_ZN5flash44flash_bwd_dq_dk_dv_loop_seqk_parallel_kernelI23Flash_bwd_kernel_traitsILi64ELi64ELi128ELi8ELi2ELi4ELi4ELb1ELb0EN7cutlass6half_tE19Flash_kernel_traitsILi64ELi64ELi128ELi8ES3_EELb1ELb0ELb1ELb1ELb0ELb0ELb0EEEvNS_16Flash_bwd_paramsE)
        /*01f4*/ 	.word	0x00000000


	//----- nvinfo : EIATTR_REGCOUNT
	.align		4
.L_94:
        /*01f8*/ 	.byte	0x04, 0x2f
        /*01fa*/ 	.short	(.L_96 - .L_95)
	.align		4
.L_95:
        /*01fc*/ 	.word	index@(_ZN5flash44flash_bwd_dq_dk_dv_loop_seqk_parallel_kernelI23Flash_bwd_kernel_traitsILi64ELi64ELi128ELi8ELi2ELi4ELi4ELb1ELb0EN7cutlass6half_tE19Flash_kernel_traitsILi64ELi64ELi128ELi8ES3_EELb0ELb0ELb1ELb0ELb0ELb1ELb1EEEvNS_16Flash_bwd_paramsE)
        /*0200*/ 	.word	0x000000ff


	//----- nvinfo : EIATTR_FRAME_SIZE
	.align		4
.L_96:
        /*0204*/ 	.byte	0x04, 0x11
        /*0206*/ 	.short	(.L_98 - .L_97)
	.align		4
.L_97:
        /*0208*/ 	.word	index@(_ZN5flash44flash_bwd_dq_dk_dv_loop_seqk_parallel_kernelI23Flash_bwd_kernel_traitsILi64ELi64ELi128ELi8ELi2ELi4ELi4ELb1ELb0EN7cutlass6half_tE19Flash_kernel_traitsILi64ELi64ELi128ELi8ES3_EELb0ELb0ELb1ELb0ELb0ELb1ELb1EEEvNS_16Flash_bwd_paramsE)
        /*020c*/ 	.word	0x00000000


	//----- nvinfo : EIATTR_REGCOUNT
	.align		4
.L_98:
        /*0210*/ 	.byte	0x04, 0x2f
        /*0212*/ 	.short	(.L_100 - .L_99)
	.align		4
.L_99:
        /*0214*/ 	.word	index@(_ZN5flash44flash_bwd_dq_dk_dv_loop_seqk_parallel_kernelI23Flash_bwd_kernel_traitsILi64ELi64ELi128ELi8ELi2ELi4ELi4ELb1ELb0EN7cutlass6half_tE19Flash_kernel_traitsILi64ELi64ELi128ELi8ES3_EELb1ELb0ELb1ELb0ELb0ELb1ELb0EEEvNS_16Flash_bwd_paramsE)
        /*0218*/ 	.word	0x000000fe


	//----- nvinfo : EIATTR_FRAME_SIZE
	.align		4
.L_100:
        /*021c*/ 	.byte	0x04, 0x11
        /*021e*/ 	.short	(.L_102 - .L_101)
	.align		4
.L_101:
        /*0220*/ 	.word	index@(_ZN5flash44flash_bwd_dq_dk_dv_loop_seqk_parallel_kernelI23Flash_bwd_kernel_traitsILi64ELi64ELi128ELi8ELi2ELi4ELi4ELb1ELb0EN7cutlass6half_tE19Flash_kernel_traitsILi64ELi64ELi128ELi8ES3_EELb1ELb0ELb1ELb0ELb0ELb1ELb0EEEvNS_16Flash_bwd_paramsE)
        /*0224*/ 	.word	0x00000000


	//----- nvinfo : EIATTR_REGCOUNT
	.align		4
.L_102:
        /*0228*/ 	.byte	0x04, 0x2f
        /*022a*/ 	.short	(.L_104 - .L_103)
	.align		4
.L_103:
        /*022c*/ 	.word	index@(_ZN5flash44flash_bwd_dq_dk_dv_loop_seqk_parallel_kernelI23Flash_bwd_kernel_traitsILi64ELi64ELi128ELi8ELi2ELi4ELi4ELb1ELb0EN7cutlass6half_tE19Flash_kernel_traitsILi64ELi64ELi128ELi8ES3_EELb0ELb0ELb0ELb1ELb0ELb0ELb1EEEvNS_16Flash_bwd_paramsE)
        /*0230*/ 	.word	0x000000ff


	//----- nvinfo : EIATTR_FRAME_SIZE
	.align		4
.L_104:
        /*0234*/ 	.byte	0x04, 0x11
        /*0236*/ 	.short	(.L_106 - .L_105)
	.align		4
.L_105:
        /*0238*/ 	.word	index@(_ZN5flash44flash_bwd_dq_dk_dv_loop_seqk_parallel_kernelI23Flash_bwd_kernel_traitsILi64ELi64ELi128ELi8ELi2ELi4ELi4ELb1ELb0EN7cutlass6half_tE19Flash_kernel_traitsILi64ELi64ELi128ELi8ES3_EELb0ELb0ELb0ELb1ELb0ELb0ELb1EEEvNS_16Flash_bwd_paramsE)
        /*023c*/ 	.word	0x00000000


	//----- nvinfo : EIATTR_REGCOUNT
	.align		4
.L_106:
        /*0240*/ 	.byte	0x04, 0x2f
        /*0242*/ 	.short	(.L_108 - .L_107)
	.align		4
.L_107:
        /*0244*/ 	.word	index@(_ZN5flash44flash_bwd_dq_dk_dv_loop_seqk_parallel_kernelI23Flash_bwd_kernel_traitsILi64ELi64ELi128ELi8ELi2ELi4ELi4ELb1ELb0EN7cutlass6half_tE19Flash_kernel_traitsILi64ELi64ELi128ELi8ES3_EELb1ELb0ELb0ELb1ELb0ELb0ELb0EEEvNS_16Flash_bwd_paramsE)
        /*0248*/ 	.word	0x000000ff


	//----- nvinfo : EIATTR_FRAME_SIZE
	.align		4
.L_108:
        /*024c*/ 	.byte	0x04, 0x11
        /*024e*/ 	.short	(.L_110 - .L_109)
	.align		4
.L_109:
        /*0250*/ 	.word	index@(_ZN5flash44flash_bwd_dq_dk_dv_loop_seqk_parallel_kernelI23Flash_bwd_kernel_traitsILi64ELi64ELi128ELi8ELi2ELi4ELi4ELb1ELb0EN7cutlass6half_tE19Flash_kernel_traitsILi64ELi64ELi128ELi8ES3_EELb1ELb0ELb0ELb1ELb0ELb0ELb0EEEvNS_16Flash_bwd_paramsE)
        /*0254*/ 	.word	0x00000000


	//----- nvinfo : EIATTR_REGCOUNT
	.align		4
.L_110:
        /*0258*/ 	.byte	0x04, 0x2f
        /*025a*/ 	.short	(.L_112 - .L_111)
	.align		4
.L_111:
        /*025c*/ 	.word	index@(_ZN5flash44flash_bwd_dq_dk_dv_loop_seqk_parallel_kernelI23Flash_bwd_kernel_traitsILi64ELi64ELi128ELi8ELi2ELi4ELi4ELb1ELb0EN7cutlass6half_tE19Flash_kernel_traitsILi64ELi64ELi128ELi8ES3_EELb0ELb0ELb0ELb0ELb1ELb1ELb1EEEvNS_16Flash_bwd_paramsE)
        /*0260*/ 	.word	0x000000fe


	//----- nvinfo : EIATTR_FRAME_SIZE
	.align		4
.L_112:
        /*0264*/ 	.byte	0x04, 0x11
        /*0266*/ 	.short	(.L_114 - .L_113)
	.align		4
.L_113:
        /*0268*/ 	.word	index@(_ZN5flash44flash_bwd_dq_dk_dv_loop_seqk_parallel_kernelI23Flash_bwd_kernel_traitsILi64ELi64ELi128ELi8ELi2ELi4ELi4ELb1ELb0EN7cutlass6half_tE19Flash_kernel_traitsILi64ELi64ELi128ELi8ES3_EELb0ELb0ELb0ELb0ELb1ELb1ELb1EEEvNS_16Flash_bwd_paramsE)
        /*026c*/ 	.word	0x00000000


	//----- nvinfo : EIATTR_REGCOUNT
	.align		4
.L_114:
        /*0270*/ 	.byte	0x04, 0x2f
        /*0272*/ 	.short	(.L_116 - .L_115)
	.align		4
.L_115:
        /*0274*/ 	.word	index@(_ZN5flash44flash_bwd_dq_dk_dv_loop_seqk_parallel_kernelI23Flash_bwd_kernel_traitsILi64ELi64ELi128ELi8ELi2ELi4ELi4ELb1ELb0EN7cutlass6half_tE19Flash_kernel_traitsILi64ELi64ELi128ELi8ES3_EELb1ELb0ELb0ELb0ELb1ELb1ELb0EEEvNS_16Flash_bwd_paramsE)
        /*0278*/ 	.word	0x000000ff


	//----- nvinfo : EIATTR_FRAME_SIZE
	.align		4
.L_116:
        /*027c*/ 	.byte	0x04, 0x11
        /*027e*/ 	.short	(.L_118 - .L_117)
	.align		4
.L_117:
        /*0280*/ 	.word	index@(_ZN5flash44flash_bwd_dq_dk_dv_loop_seqk_parallel_kernelI23Flash_bwd_kernel_traitsILi64ELi64ELi128ELi8ELi2ELi4ELi4ELb1ELb0EN7cutlass6half_tE19Flash_kernel_traitsILi64ELi64ELi128ELi8ES3_EELb1ELb0ELb0ELb0ELb1ELb1ELb0EEEvNS_16Flash_bwd_paramsE)
        /*0284*/ 	.word	0x00000000


	//----- nvinfo : EIATTR_REGCOUNT
	.align		4
.L_118:
        /*0288*/ 	.byte	0x04, 0x2f
        /*028a*/ 	.short	(.L_120 - .L_119)
	.align		4
.L_119:
        /*028c*/ 	.word	index@(_ZN5flash44flash_bwd_dq_dk_dv_loop_seqk_parallel_kernelI23Flash_bwd_kernel_traitsILi64ELi64ELi128ELi8ELi2ELi4ELi4ELb1ELb0EN7cutlass6half_tE19Flash_kernel_traitsILi64ELi64ELi128ELi8ES3_EELb0ELb0ELb1ELb0ELb0ELb0ELb1EEEvNS_16Flash_bwd_paramsE)
        /*0290*/ 	.word	0x000000ff


	//----- nvinfo : EIATTR_FRAME_SIZE
	.align		4
.L_120:
        /*0294*/ 	.byte	0x04, 0x11
        /*0296*/ 	.short	(.L_122 - .L_121)
	.align		4
.L_121:
        /*0298*/ 	.word	index@(_ZN5flash44flash_bwd_dq_dk_dv_loop_seqk_parallel_kernelI23Flash_bwd_kernel_traitsILi64ELi64ELi128ELi8ELi2ELi4ELi4ELb1ELb0EN7cutlass6half_tE19Flash_kernel_traitsILi64ELi64ELi128ELi8ES3_EELb0ELb0ELb1ELb0ELb0ELb0ELb1EEEvNS_16Flash_bwd_paramsE)
        /*029c*/ 	.word	0x00000000


	//----- nvinfo : EIATTR_REGCOUNT
	.align		4
.L_122:
        /*02a0*/ 	.byte	0x04, 0x2f
        /*02a2*/ 	.short	(.L_124 - .L_123)
	.align		4
.L_123:
        /*02a4*/ 	.word	index@(_ZN5flash44flash_bwd_dq_dk_dv_loop_seqk_parallel_kernelI23Flash_bwd_kernel_traitsILi64ELi64ELi128ELi8ELi2ELi4ELi4ELb1ELb0EN7cutlass6half_tE19Flash_kernel_traitsILi64ELi64ELi128ELi8ES3_EELb1ELb0ELb1ELb0ELb0ELb0ELb0EEEvNS_16Flash_bwd_paramsE)
        /*02a8*/ 	.word	0x000000fe


	//----- nvinfo : EIATTR_FRAME_SIZE
	.align		4
.L_124:
        /*02ac*/ 	.byte	0x04, 0x11
        /*02ae*/ 	.short	(.L_126 - .L_125)
	.align		4
.L_125:
        /*02b0*/ 	.word	index@(_ZN5flash44flash_bwd_dq_dk_dv_loop_seqk_parallel_kernelI23Flash_bwd_kernel_traitsILi64ELi64ELi128ELi8ELi2ELi4ELi4ELb1ELb0EN7cutlass6half_tE19Flash_kernel_traitsILi64ELi64ELi128ELi8ES3_EELb1ELb0ELb1ELb0ELb0ELb0ELb0EEEvNS_16Flash_bwd_paramsE)
        /*02b4*/ 	.word	0x00000000


	//----- nvinfo : EIATTR_REGCOUNT
	.align		4
.L_126:
        /*02b8*/ 	.byte	0x04, 0x2f
        /*02ba*/ 	.short	(.L_128 - .L_127)
	.align		4
.L_127:
        /*02bc*/ 	.word	index@(_ZN5flash44flash_bwd_dq_dk_dv_loop_seqk_parallel_kernelI23Flash_bwd_kernel_traitsILi64ELi64ELi128ELi8ELi2ELi4ELi4ELb1ELb0EN7cutlass6half_tE19Flash_kernel_traitsILi64ELi64ELi128ELi8ES3_EELb0ELb0ELb0ELb0ELb0ELb0ELb1EEEvNS_16Flash_bwd_paramsE)
        /*02c0*/ 	.word	0x000000ff


	//----- nvinfo : EIATTR_FRAME_SIZE
	.align		4
.L_128:
        /*02c4*/ 	.byte	0x04, 0x11
        /*02c6*/ 	.short	(.L_130 - .L_129)
	.align		4
.L_129:
        /*02c8*/ 	.word	index@(_ZN5flash44flash_bwd_dq_dk_dv_loop_seqk_parallel_kernelI23Flash_bwd_kernel_traitsILi64ELi64ELi128ELi8ELi2ELi4ELi4ELb1ELb0EN7cutlass6half_tE19Flash_kernel_traitsILi64ELi64ELi128ELi8ES3_EELb0ELb0ELb0ELb0ELb0ELb0ELb1EEEvNS_16Flash_bwd_paramsE)
        /*02cc*/ 	.word	0x00000008


	//----- nvinfo : EIATTR_REGCOUNT
	.align		4
.L_130:
        /*02d0*/ 	.byte	0x04, 0x2f
        /*02d2*/ 	.short	(.L_132 - .L_131)
	.align		4
.L_131:
        /*02d4*/ 	.word	index@(_ZN5flash44flash_bwd_dq_dk_dv_loop_seqk_parallel_kernelI23Flash_bwd_kernel_traitsILi64ELi64ELi128ELi8ELi2ELi4ELi4ELb1ELb0EN7cutlass6half_tE19Flash_kernel_traitsILi64ELi64ELi128ELi8ES3_EELb1ELb0ELb0ELb0ELb0ELb0ELb0EEEvNS_16Flash_bwd_paramsE)
        /*02d8*/ 	.word	0x000000ff


	//----- nvinfo : EIATTR_FRAME_SIZE
	.align		4
.L_132:
        /*02dc*/ 	.byte	0x04, 0x11
        /*02de*/ 	.short	(.L_134 - .L_133)
	.align		4
.L_133:
        /*02e0*/ 	.word	index@(_ZN5flash44flash_bwd_dq_dk_dv_loop_seqk_parallel_kernelI23Flash_bwd_kernel_traitsILi64ELi64ELi128ELi8ELi2ELi4ELi4ELb1ELb0EN7cutlass6half_tE19Flash_kernel_traitsILi64ELi64ELi128ELi8ES3_EELb1ELb0ELb0ELb0ELb0ELb0ELb0EEEvNS_16Flash_bwd_paramsE)
        /*02e4*/ 	.word	0x00000000


	//----- nvinfo : EIATTR_REGCOUNT
	.align		4
.L_134:
        /*02e8*/ 	.byte	0x04, 0x2f
        /*02ea*/ 	.short	(.L_136 - .L_135)
	.align		4
.L_135:
        /*02ec*/ 	.word	index@(_ZN5flash44flash_bwd_dq_dk_dv_loop_seqk_parallel_kernelI23Flash_bwd_kernel_traitsILi64ELi64ELi128ELi8ELi2ELi4ELi4ELb1ELb0EN7cutlass6half_tE19Flash_kernel_traitsILi64ELi64ELi128ELi8ES3_EELb0ELb0ELb0ELb0ELb0ELb1ELb1EEEvNS_16Flash_bwd_paramsE)
        /*02f0*/ 	.word	0x000000ff


	//----- nvinfo : EIATTR_FRAME_SIZE
	.align		4
.L_136:
        /*02f4*/ 	.byte	0x04, 0x11
        /*02f6*/ 	.short	(.L_138 - .L_137)
	.align		4
.L_137:
        /*02f8*/ 	.word	index@(_ZN5flash44flash_bwd_dq_dk_dv_loop_seqk_parallel_kernelI23Flash_bwd_kernel_traitsILi64ELi64ELi128ELi8ELi2ELi4ELi4ELb1ELb0EN7cutlass6half_tE19Flash_kernel_traitsILi64ELi64ELi128ELi8ES3_EELb0ELb0ELb0ELb0ELb0ELb1ELb1EEEvNS_16Flash_bwd_paramsE)
        /*02fc*/ 	.word	0x00000000


	//----- nvinfo : EIATTR_REGCOUNT
	.align		4
.L_138:
        /*0300*/ 	.byte	0x04, 0x2f
        /*0302*/ 	.short	(.L_140 - .L_139)
	.align		4
.L_139:
        /*0304*/ 	.word	index@(_ZN5flash44flash_bwd_dq_dk_dv_loop_seqk_parallel_kernelI23Flash_bwd_kernel_traitsILi64ELi64ELi128ELi8ELi2ELi4ELi4ELb1ELb0EN7cutlass6half_tE19Flash_kernel_traitsILi64ELi64ELi128ELi8ES3_EELb1ELb0ELb0ELb0ELb0ELb1ELb0EEEvNS_16Flash_bwd_paramsE)
        /*0308*/ 	.word	0x000000ff


	//----- nvinfo : EIATTR_FRAME_SIZE
	.align		4
.L_140:
        /*030c*/ 	.byte	0x04, 0x11
        /*030e*/ 	.short	(.L_142 - .L_141)
	.align		4
.L_141:
        /*0310*/ 	.word	index@(_ZN5flash44flash_bwd_dq_dk_dv_loop_seqk_parallel_kernelI23Flash_bwd_kernel_traitsILi64ELi64ELi128ELi8ELi2ELi4ELi4ELb1ELb0EN7cutlass6half_tE19Flash_kernel_traitsILi64ELi64ELi128ELi8ES3_EELb1ELb0ELb0ELb0ELb0ELb1ELb0EEEvNS_16Flash_bwd_paramsE)
        /*0314*/ 	.word	0x00000000


	//----- nvinfo : EIATTR_REGCOUNT
	.align		4
.L_142:
        /*0318*/ 	.byte	0x04, 0x2f
        /*031a*/ 	.short	(.L_144 - .L_143)
	.align		4
.L_143:
        /*031c*/ 	.word	index@(_ZN5flash27flash_bwd_convert_dq_kernelI23Flash_bwd_kernel_traitsILi64ELi64ELi128ELi8ELi2ELi4ELi4ELb1ELb0EN7cutlass6half_tE19Flash_kernel_traitsILi64ELi64ELi128ELi8ES3_EEEEvNS_16Flash_bwd_paramsEi)
        /*0320*/ 	.word	0x00000020


	//----- nvinfo : EIATTR_FRAME_SIZE
	.align		4
.L_144:
        /*0324*/ 	.byte	0x04, 0x11
        /*0326*/ 	.short	(.L_146 - .L_145)
	.align		4
.L_145:
        /*0328*/ 	.word	index@(_ZN5flash27flash_bwd_convert_dq_kernelI23Flash_bwd_kernel_traitsILi64ELi64ELi128ELi8ELi2ELi4ELi4ELb1ELb0EN7cutlass6half_tE19Flash_kernel_traitsILi64ELi64ELi128ELi8ES3_EEEEvNS_16Flash_bwd_paramsEi)
        /*032c*/ 	.word	0x00000000


	//----- nvinfo : EIATTR_REGCOUNT
	.align		4
.L_146:
        /*0330*/ 	.byte	0x04, 0x2f
        /*0332*/ 	.short	(.L_148 - .L_147)
	.align		4
.L_147:
        /*0334*/ 	.word	index@(_ZN5flash44flash_bwd_dq_dk_dv_loop_seqk_parallel_kernelI23Flash_bwd_kernel_traitsILi64ELi128ELi128ELi8ELi4ELi4ELi4ELb0ELb0EN7cutlass6half_tE19Flash_kernel_traitsILi64ELi128ELi128ELi8ES3_EELb0ELb0ELb1ELb1ELb0ELb0ELb0EEEvNS_16Flash_bwd_paramsE)
        /*0338*/ 	.word	0x000000ff


	//----- nvinfo : EIATTR_FRAME_SIZE
	.align		4
.L_148:
        /*033c*/ 	.byte	0x04, 0x11
        /*033e*/ 	.short	(.L_150 - .L_149)
	.align		4
.L_149:
        /*0340*/ 	.word	index@(_ZN5flash44flash_bwd_dq_dk_dv_loop_seqk_parallel_kernelI23Flash_bwd_kernel_traitsILi64ELi128ELi128ELi8ELi4ELi4ELi4ELb0ELb0EN7cutlass6half_tE19Flash_kernel_traitsILi64ELi128ELi128ELi8ES3_EELb0ELb0ELb1ELb1ELb0ELb0ELb0EEEvNS_16Flash_bwd_paramsE)
        /*0344*/ 	.word	0x00000038


	//----- nvinfo : EIATTR_REGCOUNT
	.align		4
.L_150:
        /*0348*/ 	.byte	0x04, 0x2f
        /*034a*/ 	.short	(.L_152 - .L_151)
	.align		4
.L_151:
        /*034c*/ 	.word	index@(_ZN5flash44flash_bwd_dq_dk_dv_loop_seqk_parallel_kernelI23Flash_bwd_kernel_traitsILi64ELi128ELi128ELi8ELi4ELi4ELi4ELb0ELb0EN7cutlass6half_tE19Flash_kernel_traitsILi64ELi128ELi128ELi8ES3_EELb0ELb0ELb1ELb0ELb0ELb1ELb0EEEvNS_16Flash_bwd_paramsE)
        /*0350*/ 	.word	0x000000ff


	//----- nvinfo : EIATTR_FRAME_SIZE
	.align		4
.L_152:
        /*0354*/ 	.byte	0x04, 0x11
        /*0356*/ 	.short	(.L_154 - .L_153)
	.align		4
.L_153:
        /*0358*/ 	.word	index@(_ZN5flash44flash_bwd_dq_dk_dv_loop_seqk_parallel_kernelI23Flash_bwd_kernel_traitsILi64ELi128ELi128ELi8ELi4ELi4ELi4ELb0ELb0EN7cutlass6half_tE19Flash_kernel_traitsILi64ELi128ELi128ELi8ES3_EELb0ELb0ELb1ELb0ELb0ELb1ELb0EEEvNS_16Flash_bwd_paramsE)
        /*035c*/ 	.word	0x00000038


	//----- nvinfo : EIATTR_REGCOUNT
	.align		4
.L_154:
        /*0360*/ 	.byte	0x04, 0x2f
        /*0362*/ 	.short	(.L_156 - .L_155)
	.align		4
.L_155:
        /*0364*/ 	.word	index@(_ZN5flash44flash_bwd_dq_dk_dv_loop_seqk_parallel_kernelI23Flash_bwd_kernel_traitsILi64ELi128ELi128ELi8ELi4ELi4ELi4ELb0ELb0EN7cutlass6half_tE19Flash_kernel_traitsILi64ELi128ELi128ELi8ES3_EELb0ELb0ELb0ELb1ELb0ELb0ELb0EEEvNS_16Flash_bwd_paramsE)
        /*0368*/ 	.word	0x000000ff


	//----- nvinfo : EIATTR_FRAME_SIZE
	.align		4
.L_156:
        /*036c*/ 	.byte	0x04, 0x11
        /*036e*/ 	.short	(.L_158 - .L_157)
	.align		4
.L_157:
        /*0370*/ 	.word	index@(_ZN5flash44flash_bwd_dq_dk_dv_loop_seqk_parallel_kernelI23Flash_bwd_kernel_traitsILi64ELi128ELi128ELi8ELi4ELi4ELi4ELb0ELb0EN7cutlass6half_tE19Flash_kernel_traitsILi64ELi128ELi128ELi8ES3_EELb0ELb0ELb0ELb1ELb0ELb0ELb0EEEvNS_16Flash_bwd_paramsE)
        /*0374*/ 	.word	0x00000048


	//----- nvinfo : EIATTR_REGCOUNT
	.align		4
.L_158:
        /*0378*/ 	.byte	0x04, 0x2f
        /*037a*/ 	.short	(.L_160 - .L_159)
	.align		4
.L_159:
        /*037c*/ 	.word	index@(_ZN5flash44flash_bwd_dq_dk_dv_loop_seqk_parallel_kernelI23Flash_bwd_kernel_traitsILi64ELi128ELi128ELi8ELi4ELi4ELi4ELb0ELb0EN7cutlass6half_tE19Flash_kernel_traitsILi64ELi128ELi128ELi8ES3_EELb0ELb0ELb0ELb0ELb1ELb1ELb0EEEvNS_16Flash_bwd_paramsE)
        /*0380*/ 	.word	0x000000ff


	//----- nvinfo : EIATTR_FRAME_SIZE
	.align		4
.L_160:
        /*0384*/ 	.byte	0x04, 0x11
        /*0386*/ 	.short	(.L_162 - .L_161)
	.align		4
.L_161:
        /*0388*/ 	.word	index@(_ZN5flash44flash_bwd_dq_dk_dv_loop_seqk_parallel_kernelI23Flash_bwd_kernel_traitsILi64ELi128ELi128ELi8ELi4ELi4ELi4ELb0ELb0EN7cutlass6half_tE19Flash_kernel_traitsILi64ELi128ELi128ELi8ES3_EELb0ELb0ELb0ELb0ELb1ELb1ELb0EEEvNS_16Flash_bwd_paramsE)
        /*038c*/ 	.word	0x00000040


	//----- nvinfo : EIATTR_REGCOUNT
	.align		4
.L_162:
        /*0390*/ 	.byte	0x04, 0x2f
        /*0392*/ 	.short	(.L_164 - .L_163)
	.align		4
.L_163:
        /*0394*/ 	.word	index@(_ZN5flash44flash_bwd_dq_dk_dv_loop_seqk_parallel_kernelI23Flash_bwd_kernel_traitsILi64ELi128ELi128ELi8ELi4ELi4ELi4ELb0ELb0EN7cutlass6half_tE19Flash_kernel_traitsILi64ELi128ELi128ELi8ES3_EELb0ELb0ELb1ELb0ELb0ELb0ELb0EEEvNS_16Flash_bwd_paramsE)
        /*0398*/ 	.word	0x000000ff


	//----- nvinfo : EIATTR_FRAME_SIZE
	.align		4
.L_164:
        /*039c*/ 	.byte	0x04, 0x11
        /*039e*/ 	.short	(.L_166 - .L_165)
	.align		4
.L_165:
        /*03a0*/ 	.word	index@(_ZN5flash44flash_bwd_dq_dk_dv_loop_seqk_parallel_kernelI23Flash_bwd_kernel_traitsILi64ELi128ELi128ELi8ELi4ELi4ELi4ELb0ELb0EN7cutlass6half_tE19Flash_kernel_traitsILi64ELi128ELi128ELi8ES3_EELb0ELb0ELb1ELb0ELb0ELb0ELb0EEEvNS_16Flash_bwd_paramsE)
        /*03a4*/ 	.word	0x00000038


	//----- nvinfo : EIATTR_REGCOUNT
	.align		4
.L_166:
        /*03a8*/ 	.byte	0x04, 0x2f
        /*03aa*/ 	.short	(.L_168 - .L_167)
	.align		4
.L_167:
        /*03ac*/ 	.word	index@(_ZN5flash44flash_bwd_dq_dk_dv_loop_seqk_parallel_kernelI23Flash_bwd_kernel_traitsILi64ELi128ELi128ELi8ELi4ELi4ELi4ELb0ELb0EN7cutlass6half_tE19Flash_kernel_traitsILi64ELi128ELi128ELi8ES3_EELb0ELb0ELb0ELb0ELb0ELb0ELb0EEEvNS_16Flash_bwd_paramsE)
        /*03b0*/ 	.word	0x000000ff


	//----- nvinfo : EIATTR_FRAME_SIZE
	.align		4
.L_168:
        /*03b4*/ 	.byte	0x04, 0x11
        /*03b6*/ 	.short	(.L_170 - .L_169)
	.align		4
.L_169:
        /*03b8*/ 	.word	index@(_ZN5flash44flash_bwd_dq_dk_dv_loop_seqk_parallel_kernelI23Flash_bwd_kernel_traitsILi64ELi128ELi128ELi8ELi4ELi4ELi4ELb0ELb0EN7cutlass6half_tE19Flash_kernel_traitsILi64ELi128ELi128ELi8ES3_EELb0ELb0ELb0ELb0ELb0ELb0ELb0EEEvNS_16Flash_bwd_paramsE)
        /*03bc*/ 	.word	0x00000040


	//----- nvinfo : EIATTR_REGCOUNT
	.align		4
.L_170:
        /*03c0*/ 	.byte	0x04, 0x2f
        /*03c2*/ 	.short	(.L_172 - .L_171)
	.align		4
.L_171:
        /*03c4*/ 	.word	index@(_ZN5flash44flash_bwd_dq_dk_dv_loop_seqk_parallel_kernelI23Flash_bwd_kernel_traitsILi64ELi128ELi128ELi8ELi4ELi4ELi4ELb0ELb0EN7cutlass6half_tE19Flash_kernel_traitsILi64ELi128ELi128ELi8ES3_EELb0ELb0ELb0ELb0ELb0ELb1ELb0EEEvNS_16Flash_bwd_paramsE)
        /*03c8*/ 	.word	0x000000ff


	//----- nvinfo : EIATTR_FRAME_SIZE
	.align		4
.L_172:
        /*03cc*/ 	.byte	0x04, 0x11
        /*03ce*/ 	.short	(.L_174 - .L_173)
	.align		4
.L_173:
        /*03d0*/ 	.word	index@(_ZN5flash44flash_bwd_dq_dk_dv_loop_seqk_parallel_kernelI23Flash_bwd_kernel_traitsILi64ELi128ELi128ELi8ELi4ELi4ELi4ELb0ELb0EN7cutlass6half_tE19Flash_kernel_traitsILi64ELi128ELi128ELi8ES3_EELb0ELb0ELb0ELb0ELb0ELb1ELb0EEEvNS_16Flash_bwd_paramsE)
        /*03d4*/ 	.word	0x00000038


	//----- nvinfo : EIATTR_REGCOUNT
	.align		4
.L_174:
        /*03d8*/ 	.byte	0x04, 0x2f
        /*03da*/ 	.short	(.L_176 - .L_175)
	.align		4
.L_175:
        /*03dc*/ 	.word	index@(_ZN5flash44flash_bwd_dq_dk_dv_loop_seqk_parallel_kernelI23Flash_bwd_kernel_traitsILi64ELi64ELi128ELi8ELi2ELi4ELi4ELb1ELb0EN7cutlass6half_tE19Flash_kernel_traitsILi64ELi64ELi128ELi8ES3_EELb0ELb0ELb1ELb1ELb0ELb0ELb0EEEvNS_16Flash_bwd_paramsE)
        /*03e0*/ 	.word	0x000000ff


	//----- nvinfo : EIATTR_FRAME_SIZE
	.align		4
.L_176:
        /*03e4*/ 	.byte	0x04, 0x11
        /*03e6*/ 	.short	(.L_178 - .L_177)
	.align		4
.L_177:
        /*03e8*/ 	.word	index@(_ZN5flash44flash_bwd_dq_dk_dv_loop_seqk_parallel_kernelI23Flash_bwd_kernel_traitsILi64ELi64ELi128ELi8ELi2ELi4ELi4ELb1ELb0EN7cutlass6half_tE19Flash_kernel_traitsILi64ELi64ELi128ELi8ES3_EELb0ELb0ELb1ELb1ELb0ELb0ELb0EEEvNS_16Flash_bwd_paramsE)
        /*03ec*/ 	.word	0x00000008


	//----- nvinfo : EIATTR_REGCOUNT
	.align		4
.L_178:
        /*03f0*/ 	.byte	0x04, 0x2f
        /*03f2*/ 	.short	(.L_180 - .L_179)
	.align		4
.L_179:
        /*03f4*/ 	.word	index@(_ZN5flash44flash_bwd_dq_dk_dv_loop_seqk_parallel_kernelI23Flash_bwd_kernel_traitsILi64ELi64ELi128ELi8ELi2ELi4ELi4ELb1ELb0EN7cutlass6half_tE19Flash_kernel_traitsILi64ELi64ELi128ELi8ES3_EELb0ELb0ELb1ELb0ELb0ELb1ELb0EEEvNS_16Flash_bwd_paramsE)
        /*03f8*/ 	.word	0x000000ff


	//----- nvinfo : EIATTR_FRAME_SIZE
	.align		4
.L_180:
        /*03fc*/ 	.byte	0x04, 0x11
        /*03fe*/ 	.short	(.L_182 - .L_181)
	.align		4
.L_181:
        /*0400*/ 	.word	index@(_ZN5flash44flash_bwd_dq_dk_dv_loop_seqk_parallel_kernelI23Flash_bwd_kernel_traitsILi64ELi64ELi128ELi8ELi2ELi4ELi4ELb1ELb0EN7cutlass6half_tE19Flash_kernel_traitsILi64ELi64ELi128ELi8ES3_EELb0ELb0ELb1ELb0ELb0ELb1ELb0EEEvNS_16Flash_bwd_paramsE)
        /*0404*/ 	.word	0x00000000


	//----- nvinfo : EIATTR_REGCOUNT
	.align		4
.L_182:
        /*0408*/ 	.byte	0x04, 0x2f
        /*040a*/ 	.short	(.L_184 - .L_183)
	.align		4
.L_183:
        /*040c*/ 	.word	index@(_ZN5flash44flash_bwd_dq_dk_dv_loop_seqk_parallel_kernelI23Flash_bwd_kernel_traitsILi64ELi64ELi128ELi8ELi2ELi4ELi4ELb1ELb0EN7cutlass6half_tE19Flash_kernel_traitsILi64ELi64ELi128ELi8ES3_EELb0ELb0ELb0ELb1ELb0ELb0ELb0EEEvNS_16Flash_bwd_paramsE)
        /*0410*/ 	.word	0x000000ff


	//----- nvinfo : EIATTR_FRAME_SIZE
	.align		4
.L_184:
        /*0414*/ 	.byte	0x04, 0x11
        /*0416*/ 	.short	(.L_186 - .L_185)
	.align		4
.L_185:
        /*0418*/ 	.word	index@(_ZN5flash44flash_bwd_dq_dk_dv_loop_seqk_parallel_kernelI23Flash_bwd_kernel_traitsILi64ELi64ELi128ELi8ELi2ELi4ELi4ELb1ELb0EN7cutlass6half_tE19Flash_kernel_traitsILi64ELi64ELi128ELi8ES3_EELb0ELb0ELb0ELb1ELb0ELb0ELb0EEEvNS_16Flash_bwd_paramsE)
        /*041c*/ 	.word	0x00000000


	//----- nvinfo : EIATTR_REGCOUNT
	.align		4
.L_186:
        /*0420*/ 	.byte	0x04, 0x2f
        /*0422*/ 	.short	(.L_188 - .L_187)
	.align		4
.L_187:
        /*0424*/ 	.word	index@(_ZN5flash44flash_bwd_dq_dk_dv_loop_seqk_parallel_kernelI23Flash_bwd_kernel_traitsILi64ELi64ELi128ELi8ELi2ELi4ELi4ELb1ELb0EN7cutlass6half_tE19Flash_kernel_traitsILi64ELi64ELi128ELi8ES3_EELb0ELb0ELb0ELb0ELb1ELb1ELb0EEEvNS_16Flash_bwd_paramsE)
        /*0428*/ 	.word	0x000000ff


	//----- nvinfo : EIATTR_FRAME_SIZE
	.align		4
.L_188:
        /*042c*/ 	.byte	0x04, 0x11
        /*042e*/ 	.short	(.L_190 - .L_189)
	.align		4
.L_189:
        /*0430*/ 	.word	index@(_ZN5flash44flash_bwd_dq_dk_dv_loop_seqk_parallel_kernelI23Flash_bwd_kernel_traitsILi64ELi64ELi128ELi8ELi2ELi4ELi4ELb1ELb0EN7cutlass6half_tE19Flash_kernel_traitsILi64ELi64ELi128ELi8ES3_EELb0ELb0ELb0ELb0ELb1ELb1ELb0EEEvNS_16Flash_bwd_paramsE)
        /*0434*/ 	.word	0x00000000


	//----- nvinfo : EIATTR_REGCOUNT
	.align		4
.L_190:
        /*0438*/ 	.byte	0x04, 0x2f
        /*043a*/ 	.short	(.L_192 - .L_191)
	.align		4
.L_191:
        /*043c*/ 	.word	index@(_ZN5flash44flash_bwd_dq_dk_dv_loop_seqk_parallel_kernelI23Flash_bwd_kernel_traitsILi64ELi64ELi128ELi8ELi2ELi4ELi4ELb1ELb0EN7cutlass6half_tE19Flash_kernel_traitsILi64ELi64ELi128ELi8ES3_EELb0ELb0ELb1ELb0ELb0ELb0ELb0EEEvNS_16Flash_bwd_paramsE)
        /*0440*/ 	.word	0x000000ff


	//----- nvinfo : EIATTR_FRAME_SIZE
	.align		4
.L_192:
        /*0444*/ 	.byte	0x04, 0x11
        /*0446*/ 	.short	(.L_194 - .L_193)
	.align		4
.L_193:
        /*0448*/ 	.word	index@(_ZN5flash44flash_bwd_dq_dk_dv_loop_seqk_parallel_kernelI23Flash_bwd_kernel_traitsILi64ELi64ELi128ELi8ELi2ELi4ELi4ELb1ELb0EN7cutlass6half_tE19Flash_kernel_traitsILi64ELi64ELi128ELi8ES3_EELb0ELb0ELb1ELb0ELb0ELb0ELb0EEEvNS_16Flash_bwd_paramsE)
        /*044c*/ 	.word	0x00000008


	//----- nvinfo : EIATTR_REGCOUNT
	.align		4
.L_194:
        /*0450*/ 	.byte	0x04, 0x2f
        /*0452*/ 	.short	(.L_196 - .L_195)
	.align		4
.L_195:
        /*0454*/ 	.word	index@(_ZN5flash44flash_bwd_dq_dk_dv_loop_seqk_parallel_kernelI23Flash_bwd_kernel_traitsILi64ELi64ELi128ELi8ELi2ELi4ELi4ELb1ELb0EN7cutlass6half_tE19Flash_kernel_traitsILi64ELi64ELi128ELi8ES3_EELb0ELb0ELb0ELb0ELb0ELb0ELb0EEEvNS_16Flash_bwd_paramsE)
        /*0458*/ 	.word	0x000000ff


	//----- nvinfo : EIATTR_FRAME_SIZE
	.align		4
.L_196:
        /*045c*/ 	.byte	0x04, 0x11
        /*045e*/ 	.short	(.L_198 - .L_197)
	.align		4
.L_197:
        /*0460*/ 	.word	index@(_ZN5flash44flash_bwd_dq_dk_dv_loop_seqk_parallel_kernelI23Flash_bwd_kernel_traitsILi64ELi64ELi128ELi8ELi2ELi4ELi4ELb1ELb0EN7cutlass6half_tE19Flash_kernel_traitsILi64ELi64ELi128ELi8ES3_EELb0ELb0ELb0ELb0ELb0ELb0ELb0EEEvNS_16Flash_bwd_paramsE)
        /*0464*/ 	.word	0x00000000


	//----- nvinfo : EIATTR_REGCOUNT
	.align		4
.L_198:
        /*0468*/ 	.byte	0x04, 0x2f
        /*046a*/ 	.short	(.L_200 - .L_199)
	.align		4
.L_199:
        /*046c*/ 	.word	index@(_ZN5flash44flash_bwd_dq_dk_dv_loop_seqk_parallel_kernelI23Flash_bwd_kernel_traitsILi64ELi64ELi128ELi8ELi2ELi4ELi4ELb1ELb0EN7cutlass6half_tE19Flash_kernel_traitsILi64ELi64ELi128ELi8ES3_EELb0ELb0ELb0ELb0ELb0ELb1ELb0EEEvNS_16Flash_bwd_paramsE)
        /*0470*/ 	.word	0x000000ff


	//----- nvinfo : EIATTR_FRAME_SIZE
	.align		4
.L_200:
        /*0474*/ 	.byte	0x04, 0x11
        /*0476*/ 	.short	(.L_202 - .L_201)
	.align		4
.L_201:
        /*0478*/ 	.word	index@(_ZN5flash44flash_bwd_dq_dk_dv_loop_seqk_parallel_kernelI23Flash_bwd_kernel_traitsILi64ELi64ELi128ELi8ELi2ELi4ELi4ELb1ELb0EN7cutlass6half_tE19Flash_kernel_traitsILi64ELi64ELi128ELi8ES3_EELb0ELb0ELb0ELb0ELb0ELb1ELb0EEEvNS_16Flash_bwd_paramsE)
        /*047c*/ 	.word	0x00000000


	//----- nvinfo : EIATTR_MIN_STACK_SIZE
	.align		4
.L_202:
        /*0480*/ 	.byte	0x04, 0x12
        /*0482*/ 	.short	(.L_204 - .L_203)
	.align		4
.L_203:
        /*0484*/ 	.word	index@(_ZN5flash44flash_bwd_dq_dk_dv_loop_seqk_parallel_kernelI23Flash_bwd_kernel_traitsILi64ELi64ELi128ELi8ELi2ELi4ELi4ELb1ELb0EN7cutlass6half_tE19Flash_kernel_traitsILi64ELi64ELi128ELi8ES3_EELb0ELb0ELb0ELb0ELb0ELb1ELb0EEEvNS_16Flash_bwd_paramsE)
        /*0488*/ 	.word	0x00000000


	//----- nvinfo : EIATTR_MIN_STACK_SIZE
	.align		4
.L_204:
        /*048c*/ 	.byte	0x04, 0x12
        /*048e*/ 	.short	(.L_206 - .L_205)
	.align		4
.L_205:
        /*0490*/ 	.word	index@(_ZN5flash44flash_bwd_dq_dk_dv_loop_seqk_parallel_kernelI23Flash_bwd_kernel_traitsILi64ELi64ELi128ELi8ELi2ELi4ELi4ELb1ELb0EN7cutlass6half_tE19Flash_kernel_traitsILi64ELi64ELi128ELi8ES3_EELb0ELb0ELb0ELb0ELb0ELb0ELb0EEEvNS_16Flash_bwd_paramsE)
        /*0494*/ 	.word	0x00000000


	//----- nvinfo : EIATTR_MIN_STACK_SIZE
	.align		4
.L_206:
        /*0498*/ 	.byte	0x04, 0x12
        /*049a*/ 	.short	(.L_208 - .L_207)
	.align		4
.L_207:
        /*049c*/ 	.word	index@(_ZN5flash44flash_bwd_dq_dk_dv_loop_seqk_parallel_kernelI23Flash_bwd_kernel_traitsILi64ELi64ELi128ELi8ELi2ELi4ELi4ELb1ELb0EN7cutlass6half_tE19Flash_kernel_traitsILi64ELi64ELi128ELi8ES3_EELb0ELb0ELb1ELb0ELb0ELb0ELb0EEEvNS_16Flash_bwd_paramsE)
        /*04a0*/ 	.word	0x00000008


	//----- nvinfo : EIATTR_MIN_STACK_SIZE
	.align		4
.L_208:
        /*04a4*/ 	.byte	0x04, 0x12
        /*04a6*/ 	.short	(.L_210 - .L_209)
	.align		4
.L_209:
        /*04a8*/ 	.word	index@(_ZN5flash44flash_bwd_dq_dk_dv_loop_seqk_parallel_kernelI23Flash_bwd_kernel_traitsILi64ELi64ELi128ELi8ELi2ELi4ELi4ELb1ELb0EN7cutlass6half_tE19Flash_kernel_traitsILi64ELi64ELi128ELi8ES3_EELb0ELb0ELb0ELb0ELb1ELb1ELb0EEEvNS_16Flash_bwd_paramsE)
        /*04ac*/ 	.word	0x00000000


	//----- nvinfo : EIATTR_MIN_STACK_SIZE
	.align		4
.L_210:
        /*04b0*/ 	.byte	0x04, 0x12
        /*04b2*/ 	.short	(.L_212 - .L_211)
	.align		4
.L_211:
        /*04b4*/ 	.word	index@(_ZN5flash44flash_bwd_dq_dk_dv_loop_seqk_parallel_kernelI23Flash_bwd_kernel_traitsILi64ELi64ELi128ELi8ELi2ELi4ELi4ELb1ELb0EN7cutlass6half_tE19Flash_kernel_traitsILi64ELi64ELi128ELi8ES3_EELb0ELb0ELb0ELb1ELb0ELb0ELb0EEEvNS_16Flash_bwd_paramsE)
        /*04b8*/ 	.word	0x00000000


	//----- nvinfo : EIATTR_MIN_STACK_SIZE
	.align		4
.L_212:
        /*04bc*/ 	.byte	0x04, 0x12
        /*04be*/ 	.short	(.L_214 - .L_213)
	.align		4
.L_213:
        /*04c0*/ 	.word	index@(_ZN5flash44flash_bwd_dq_dk_dv_loop_seqk_parallel_kernelI23Flash_bwd_kernel_traitsILi64ELi64ELi128ELi8ELi2ELi4ELi4ELb1ELb0EN7cutlass6half_tE19Flash_kernel_traitsILi64ELi64ELi128ELi8ES3_EELb0ELb0ELb1ELb0ELb0ELb1ELb0EEEvNS_16Flash_bwd_paramsE)
        /*04c4*/ 	.word	0x00000000


	//----- nvinfo : EIATTR_MIN_STACK_SIZE
	.align		4
.L_214:
        /*04c8*/ 	.byte	0x04, 0x12
        /*04ca*/ 	.short	(.L_216 - .L_215)
	.align		4
.L_215:
        /*04cc*/ 	.word	index@(_ZN5flash44flash_bwd_dq_dk_dv_loop_seqk_parallel_kernelI23Flash_bwd_kernel_traitsILi64ELi64ELi128ELi8ELi2ELi4ELi4ELb1ELb0EN7cutlass6half_tE19Flash_kernel_traitsILi64ELi64ELi128ELi8ES3_EELb0ELb0ELb1ELb1ELb0ELb0ELb0EEEvNS_16Flash_bwd_paramsE)
        /*04d0*/ 	.word	0x00000008


	//----- nvinfo : EIATTR_MIN_STACK_SIZE
	.align		4
.L_216:
        /*04d4*/ 	.byte	0x04, 0x12
        /*04d6*/ 	.short	(.L_218 - .L_217)
	.align		4
.L_217:
        /*04d8*/ 	.word	index@(_ZN5flash44flash_bwd_dq_dk_dv_loop_seqk_parallel_kernelI23Flash_bwd_kernel_traitsILi64ELi128ELi128ELi8ELi4ELi4ELi4ELb0ELb0EN7cutlass6half_tE19Flash_kernel_traitsILi64ELi128ELi128ELi8ES3_EELb0ELb0ELb0ELb0ELb0ELb1ELb0EEEvNS_16Flash_bwd_paramsE)
        /*04dc*/ 	.word	0x00000038


	//----- nvinfo : EIATTR_MIN_STACK_SIZE
	.align		4
.L_218:
        /*04e0*/ 	.byte	0x04, 0x12
        /*04e2*/ 	.short	(.L_220 - .L_219)
	.align		4
.L_219:
        /*04e4*/ 	.word	index@(_ZN5flash44flash_bwd_dq_dk_dv_loop_seqk_parallel_kernelI23Flash_bwd_kernel_traitsILi64ELi128ELi128ELi8ELi4ELi4ELi4ELb0ELb0EN7cutlass6half_tE19Flash_kernel_traitsILi64ELi128ELi128ELi8ES3_EELb0ELb0ELb0ELb0ELb0ELb0ELb0EEEvNS_16Flash_bwd_paramsE)
        /*04e8*/ 	.word	0x00000040


	//----- nvinfo : EIATTR_MIN_STACK_SIZE
	.align		4
.L_220:
        /*04ec*/ 	.byte	0x04, 0x12
        /*04ee*/ 	.short	(.L_222 - .L_221)
	.align		4
.L_221:
        /*04f0*/ 	.word	index@(_ZN5flash44flash_bwd_dq_dk_dv_loop_seqk_parallel_kernelI23Flash_bwd_kernel_traitsILi64ELi128ELi128ELi8ELi4ELi4ELi4ELb0ELb0EN7cutlass6half_tE19Flash_kernel_traitsILi64ELi128ELi128ELi8ES3_EELb0ELb0ELb1ELb0ELb0ELb0ELb0EEEvNS_16Flash_bwd_paramsE)
        /*04f4*/ 	.word	0x00000038


	//----- nvinfo : EIATTR_MIN_STACK_SIZE
	.align		4
.L_222:
        /*04f8*/ 	.byte	0x04, 0x12
        /*04fa*/ 	.short	(.L_224 - .L_223)
	.align		4
.L_223:
        /*04fc*/ 	.word	index@(_ZN5flash44flash_bwd_dq_dk_dv_loop_seqk_parallel_kernelI23Flash_bwd_kernel_traitsILi64ELi128ELi128ELi8ELi4ELi4ELi4ELb0ELb0EN7cutlass6half_tE19Flash_kernel_traitsILi64ELi128ELi128ELi8ES3_EELb0ELb0ELb0ELb0ELb1ELb1ELb0EEEvNS_16Flash_bwd_paramsE)
        /*0500*/ 	.word	0x00000040


	//----- nvinfo : EIATTR_MIN_STACK_SIZE
	.align		4
.L_224:
        /*0504*/ 	.byte	0x04, 0x12
        /*0506*/ 	.short	(.L_226 - .L_225)
	.align		4
.L_225:
        /*0508*/ 	.word	index@(_ZN5flash44flash_bwd_dq_dk_dv_loop_seqk_parallel_kernelI23Flash_bwd_kernel_traitsILi64ELi128ELi128ELi8ELi4ELi4ELi4ELb0ELb0EN7cutlass6half_tE19Flash_kernel_traitsILi64ELi128ELi128ELi8ES3_EELb0ELb0ELb0ELb1ELb0ELb0ELb0EEEvNS_16Flash_bwd_paramsE)
        /*050c*/ 	.word	0x00000048


	//----- nvinfo : EIATTR_MIN_STACK_SIZE
	.align		4
.L_226:
        /*0510*/ 	.byte	0x04, 0x12
        /*0512*/ 	.short	(.L_228 - .L_227)
	.align		4
.L_227:
        /*0514*/ 	.word	index@(_ZN5flash44flash_bwd_dq_dk_dv_loop_seqk_parallel_kernelI23Flash_bwd_kernel_traitsILi64ELi128ELi128ELi8ELi4ELi4ELi4ELb0ELb0EN7cutlass6half_tE19Flash_kernel_traitsILi64ELi128ELi128ELi8ES3_EELb0ELb0ELb1ELb0ELb0ELb1ELb0EEEvNS_16Flash_bwd_paramsE)
        /*0518*/ 	.word	0x00000038


	//----- nvinfo : EIATTR_MIN_STACK_SIZE
	.align		4
.L_228:
        /*051c*/ 	.byte	0x04, 0x12
        /*051e*/ 	.short	(.L_230 - .L_229)
	.align		4
.L_229:
        /*0520*/ 	.word	index@(_ZN5flash44flash_bwd_dq_dk_dv_loop_seqk_parallel_kernelI23Flash_bwd_kernel_traitsILi64ELi128ELi128ELi8ELi4ELi4ELi4ELb0ELb0EN7cutlass6half_tE19Flash_kernel_traitsILi64ELi128ELi128ELi8ES3_EELb0ELb0ELb1ELb1ELb0ELb0ELb0EEEvNS_16Flash_bwd_paramsE)
        /*0524*/ 	.word	0x00000038


	//----- nvinfo : EIATTR_MIN_STACK_SIZE
	.align		4
.L_230:
        /*0528*/ 	.byte	0x04, 0x12
        /*052a*/ 	.short	(.L_232 - .L_231)
	.align		4
.L_231:
        /*052c*/ 	.word	index@(_ZN5flash27flash_bwd_convert_dq_kernelI23Flash_bwd_kernel_traitsILi64ELi64ELi128ELi8ELi2ELi4ELi4ELb1ELb0EN7cutlass6half_tE19Flash_kernel_traitsILi64ELi64ELi128ELi8ES3_EEEEvNS_16Flash_bwd_paramsEi)
        /*0530*/ 	.word	0x00000000


	//----- nvinfo : EIATTR_MIN_STACK_SIZE
	.align		4
.L_232:
        /*0534*/ 	.byte	0x04, 0x12
        /*0536*/ 	.short	(.L_234 - .L_233)
	.align		4
.L_233:
        /*0538*/ 	.word	index@(_ZN5flash44flash_bwd_dq_dk_dv_loop_seqk_parallel_kernelI23Flash_bwd_kernel_traitsILi64ELi64ELi128ELi8ELi2ELi4ELi4ELb1ELb0EN7cutlass6half_tE19Flash_kernel_traitsILi64ELi64ELi128ELi8ES3_EELb1ELb0ELb0ELb0ELb0ELb1ELb0EEEvNS_16Flash_bwd_paramsE)
        /*053c*/ 	.word	0x00000000


	//----- nvinfo : EIATTR_MIN_STACK_SIZE
	.align		4
.L_234:
        /*0540*/ 	.byte	0x04, 0x12
        /*0542*/ 	.short	(.L_236 - .L_235)
	.align		4
.L_235:
        /*0544*/ 	.word	index@(_ZN5flash44flash_bwd_dq_dk_dv_loop_seqk_parallel_kernelI23Flash_bwd_kernel_traitsILi64ELi64ELi128ELi8ELi2ELi4ELi4ELb1ELb0EN7cutlass6half_tE19Flash_kernel_traitsILi64ELi64ELi128ELi8ES3_EELb0ELb0ELb0ELb0ELb0ELb1ELb1EEEvNS_16Flash_bwd_paramsE)
        /*0548*/ 	.word	0x00000000


	//----- nvinfo : EIATTR_MIN_STACK_SIZE
	.align		4
.L_236:
        /*054c*/ 	.byte	0x04, 0x12
        /*054e*/ 	.short	(.L_238 - .L_237)
	.align		4
.L_237:
        /*0550*/ 	.word	index@(_ZN5flash44flash_bwd_dq_dk_dv_loop_seqk_parallel_kernelI23Flash_bwd_kernel_traitsILi64ELi64ELi128ELi8ELi2ELi4ELi4ELb1ELb0EN7cutlass6half_tE19Flash_kernel_traitsILi64ELi64ELi128ELi8ES3_EELb1ELb0ELb0ELb0ELb0ELb0ELb0EEEvNS_16Flash_bwd_paramsE)
        /*0554*/ 	.word	0x00000000


	//----- nvinfo : EIATTR_MIN_STACK_SIZE
	.align		4
.L_238:
        /*0558*/ 	.byte	0x04, 0x12
        /*055a*/ 	.short	(.L_240 - .L_239)
	.align		4
.L_239:
        /*055c*/ 	.word	index@(_ZN5flash44flash_bwd_dq_dk_dv_loop_seqk_parallel_kernelI23Flash_bwd_kernel_traitsILi64ELi64ELi128ELi8ELi2ELi4ELi4ELb1ELb0EN7cutlass6half_tE19Flash_kernel_traitsILi64ELi64ELi128ELi8ES3_EELb0ELb0ELb0ELb0ELb0ELb0ELb1EEEvNS_16Flash_bwd_paramsE)
        /*0560*/ 	.word	0x00000008


	//----- nvinfo : EIATTR_MIN_STACK_SIZE
	.align		4
.L_240:
        /*0564*/ 	.byte	0x04, 0x12
        /*0566*/ 	.short	(.L_242 - .L_241)
	.align		4
.L_241:
        /*0568*/ 	.word	index@(_ZN5flash44flash_bwd_dq_dk_dv_loop_seqk_parallel_kernelI23Flash_bwd_kernel_traitsILi64ELi64ELi128ELi8ELi2ELi4ELi4ELb1ELb0EN7cutlass6half_tE19Flash_kernel_traitsILi64ELi64ELi128ELi8ES3_EELb1ELb0ELb1ELb0ELb0ELb0ELb0EEEvNS_16Flash_bwd_paramsE)
        /*056c*/ 	.word	0x00000000


	//----- nvinfo : EIATTR_MIN_STACK_SIZE
	.align		4
.L_242:
        /*0570*/ 	.byte	0x04, 0x12
        /*0572*/ 	.short	(.L_244 - .L_243)
	.align		4
.L_243:
        /*0574*/ 	.word	index@(_ZN5flash44flash_bwd_dq_dk_dv_loop_seqk_parallel_kernelI23Flash_bwd_kernel_traitsILi64ELi64ELi128ELi8ELi2ELi4ELi4ELb1ELb0EN7cutlass6half_tE19Flash_kernel_traitsILi64ELi64ELi128ELi8ES3_EELb0ELb0ELb1ELb0ELb0ELb0ELb1EEEvNS_16Flash_bwd_paramsE)
        /*0578*/ 	.word	0x00000000


	//----- nvinfo : EIATTR_MIN_STACK_SIZE
	.align		4
.L_244:
        /*057c*/ 	.byte	0x04, 0x12
        /*057e*/ 	.short	(.L_246 - .L_245)
	.align		4
.L_245:
        /*0580*/ 	.word	index@(_ZN5flash44flash_bwd_dq_dk_dv_loop_seqk_parallel_kernelI23Flash_bwd_kernel_traitsILi64ELi64ELi128ELi8ELi2ELi4ELi4ELb1ELb0EN7cutlass6half_tE19Flash_kernel_traitsILi64ELi64ELi128ELi8ES3_EELb1ELb0ELb0ELb0ELb1ELb1ELb0EEEvNS_16Flash_bwd_paramsE)
        /*0584*/ 	.word	0x00000000


	//----- nvinfo : EIATTR_MIN_STACK_SIZE
	.align		4
.L_246:
        /*0588*/ 	.byte	0x04, 0x12
        /*058a*/ 	.short	(.L_248 - .L_247)
	.align		4
.L_247:
        /*058c*/ 	.word	index@(_ZN5flash44flash_bwd_dq_dk_dv_loop_seqk_parallel_kernelI23Flash_bwd_kernel_traitsILi64ELi64ELi128ELi8ELi2ELi4ELi4ELb1ELb0EN7cutlass6half_tE19Flash_kernel_traitsILi64ELi64ELi128ELi8ES3_EELb0ELb0ELb0ELb0ELb1ELb1ELb1EEEvNS_16Flash_bwd_paramsE)
        /*0590*/ 	.word	0x00000000


	//----- nvinfo : EIATTR_MIN_STACK_SIZE
	.align		4
.L_248:
        /*0594*/ 	.byte	0x04, 0x12
        /*0596*/ 	.short	(.L_250 - .L_249)
	.align		4
.L_249:
        /*0598*/ 	.word	index@(_ZN5flash44flash_bwd_dq_dk_dv_loop_seqk_parallel_kernelI23Flash_bwd_kernel_traitsILi64ELi64ELi128ELi8ELi2ELi4ELi4ELb1ELb0EN7cutlass6half_tE19Flash_kernel_traitsILi64ELi64ELi128ELi8ES3_EELb1ELb0ELb0ELb1ELb0ELb0ELb0EEEvNS_16Flash_bwd_paramsE)
        /*059c*/ 	.word	0x00000000


	//----- nvinfo : EIATTR_MIN_STACK_SIZE
	.align		4
.L_250:
        /*05a0*/ 	.byte	0x04, 0x12
        /*05a2*/ 	.short	(.L_252 - .L_251)
	.align		4
.L_251:
        /*05a4*/ 	.word	index@(_ZN5flash44flash_bwd_dq_dk_dv_loop_seqk_parallel_kernelI23Flash_bwd_kernel_traitsILi64ELi64ELi128ELi8ELi2ELi4ELi4ELb1ELb0EN7cutlass6half_tE19Flash_kernel_traitsILi64ELi64ELi128ELi8ES3_EELb0ELb0ELb0ELb1ELb0ELb0ELb1EEEvNS_16Flash_bwd_paramsE)
        /*05a8*/ 	.word	0x00000000


	//----- nvinfo : EIATTR_MIN_STACK_SIZE
	.align		4
.L_252:
        /*05ac*/ 	.byte	0x04, 0x12
        /*05ae*/ 	.short	(.L_254 - .L_253)
	.align		4
.L_253:
        /*05b0*/ 	.word	index@(_ZN5flash44flash_bwd_dq_dk_dv_loop_seqk_parallel_kernelI23Flash_bwd_kernel_traitsILi64ELi64ELi128ELi8ELi2ELi4ELi4ELb1ELb0EN7cutlass6half_tE19Flash_kernel_traitsILi64ELi64ELi128ELi8ES3_EELb1ELb0ELb1ELb0ELb0ELb1ELb0EEEvNS_16Flash_bwd_paramsE)
        /*05b4*/ 	.word	0x00000000


	//----- nvinfo : EIATTR_MIN_STACK_SIZE
	.align		4
.L_254:
        /*05b8*/ 	.byte	0x04, 0x12
        /*05ba*/ 	.short	(.L_256 - .L_255)
	.align		4
.L_255:
        /*05bc*/ 	.word	index@(_ZN5flash44flash_bwd_dq_dk_dv_loop_seqk_parallel_kernelI23Flash_bwd_kernel_traitsILi64ELi64ELi128ELi8ELi2ELi4ELi4ELb1ELb0EN7cutlass6half_tE19Flash_kernel_traitsILi64ELi64ELi128ELi8ES3_EELb0ELb0ELb1ELb0ELb0ELb1ELb1EEEvNS_16Flash_bwd_paramsE)
        /*05c0*/ 	.word	0x00000000


	//----- nvinfo : EIATTR_MIN_STACK_SIZE
	.align		4
.L_256:
        /*05c4*/ 	.byte	0x04, 0x12
        /*05c6*/ 	.short	(.L_258 - .L_257)
	.align		4
.L_257:
        /*05c8*/ 	.word	index@(_ZN5flash44flash_bwd_dq_dk_dv_loop_seqk_parallel_kernelI23Flash_bwd_kernel_traitsILi64ELi64ELi128ELi8ELi2ELi4ELi4ELb1ELb0EN7cutlass6half_tE19Flash_kernel_traitsILi64ELi64ELi128ELi8ES3_EELb1ELb0ELb1ELb1ELb0ELb0ELb0EEEvNS_16Flash_bwd_paramsE)
        /*05cc*/ 	.word	0x00000000


	//----- nvinfo : EIATTR_MIN_STACK_SIZE
	.align		4
.L_258:
        /*05d0*/ 	.byte	0x04, 0x12
        /*05d2*/ 	.short	(.L_260 - .L_259)
	.align		4
.L_259:
        /*05d4*/ 	.word	index@(_ZN5flash44flash_bwd_dq_dk_dv_loop_seqk_parallel_kernelI23Flash_bwd_kernel_traitsILi64ELi64ELi128ELi8ELi2ELi4ELi4ELb1ELb0EN7cutlass6half_tE19Flash_kernel_traitsILi64ELi64ELi128ELi8ES3_EELb0ELb0ELb1ELb1ELb0ELb0ELb1EEEvNS_16Flash_bwd_paramsE)
        /*05d8*/ 	.word	0x00000000


	//----- nvinfo : EIATTR_MIN_STACK_SIZE
	.align		4
.L_260:
        /*05dc*/ 	.byte	0x04, 0x12
        /*05de*/ 	.short	(.L_262 - .L_261)
	.align		4
.L_261:
        /*05e0*/ 	.word	index@(_ZN5flash25flash_bwd_dot_do_o_kernelILb0E23Flash_bwd_kernel_traitsILi64ELi64ELi128ELi8ELi2ELi4ELi4ELb1ELb0EN7cutlass6half_tE19Flash_kernel_traitsILi64ELi64ELi128ELi8ES3_EEEEvNS_16Flash_bwd_paramsE)
        /*05e4*/ 	.word	0x00000000


	//----- nvinfo : EIATTR_MIN_STACK_SIZE
	.align		4
.L_262:
        /*05e8*/ 	.byte	0x04, 0x12
        /*05ea*/ 	.short	(.L_264 - .L_263)
	.align		4
.L_263:
        /*05ec*/ 	.word	index@(_ZN5flash25flash_bwd_dot_do_o_kernelILb1E23Flash_bwd_kernel_traitsILi64ELi64ELi128ELi8ELi2ELi4ELi4ELb1ELb0EN7cutlass6half_tE19Flash_kernel_traitsILi64ELi64ELi128ELi8ES3_EEEEvNS_16Flash_bwd_paramsE)
        /*05f0*/ 	.word	0x00000000


	//----- nvinfo : EIATTR_MIN_STACK_SIZE
	.align		4
.L_264:
        /*05f4*/ 	.byte	0x04, 0x12
        /*05f6*/ 	.short	(.L_266 - .L_265)
	.align		4
.L_265:
        /*05f8*/ 	.word	index@(_ZN5flash27flash_bwd_convert_dq_kernelI23Flash_bwd_kernel_traitsILi64ELi128ELi128ELi8ELi4ELi4ELi4ELb0ELb0EN7cutlass6half_tE19Flash_kernel_traitsILi64ELi128ELi128ELi8ES3_EEEEvNS_16Flash_bwd_paramsEi)
        /*05fc*/ 	.word	0x00000000


	//----- nvinfo : EIATTR_MIN_STACK_SIZE
	.align		4
.L_266:
        /*0600*/ 	.byte	0x04, 0x12
        /*0602*/ 	.short	(.L_268 - .L_267)
	.align		4
.L_267:
        /*0604*/ 	.word	index@(_ZN5flash44flash_bwd_dq_dk_dv_loop_seqk_parallel_kernelI23Flash_bwd_kernel_traitsILi64ELi128ELi128ELi8ELi4ELi4ELi4ELb0ELb0EN7cutlass6half_tE19Flash_kernel_traitsILi64ELi128ELi128ELi8ES3_EELb1ELb0ELb0ELb0ELb0ELb1ELb0EEEvNS_16Flash_bwd_paramsE)
        /*0608*/ 	.word	0x00000038


	//----- nvinfo : EIATTR_MIN_STACK_SIZE
	.align		4
.L_268:
        /*060c*/ 	.byte	0x04, 0x12
        /*060e*/ 	.short	(.L_270 - .L_269)
	.align		4
.L_269:
        /*0610*/ 	.word	index@(_ZN5flash44flash_bwd_dq_dk_dv_loop_seqk_parallel_kernelI23Flash_bwd_kernel_traitsILi64ELi128ELi128ELi8ELi4ELi4ELi4ELb0ELb0EN7cutlass6half_tE19Flash_kernel_traitsILi64ELi128ELi128ELi8ES3_EELb0ELb0ELb0ELb0ELb0ELb1ELb1EEEvNS_16Flash_bwd_paramsE)
        /*0614*/ 	.word	0x00000138


	//----- nvinfo : EIATTR_MIN_STACK_SIZE
	.align		4
.L_270:
        /*0618*/ 	.byte	0x04, 0x12
        /*061a*/ 	.short	(.L_272 - .L_271)
	.align		4
.L_271:
        /*061c*/ 	.word	index@(_ZN5flash44flash_bwd_dq_dk_dv_loop_seqk_parallel_kernelI23Flash_bwd_kernel_traitsILi64ELi128ELi128ELi8ELi4ELi4ELi4ELb0ELb0EN7cutlass6half_tE19Flash_kernel_traitsILi64ELi128ELi128ELi8ES3_EELb1ELb0ELb0ELb0ELb0ELb0ELb0EEEvNS_16Flash_bwd_paramsE)
        /*0620*/ 	.word	0x00000038


	//----- nvinfo : EIATTR_MIN_STACK_SIZE
	.align		4
.L_272:
        /*0624*/ 	.byte	0x04, 0x12
        /*0626*/ 	.short	(.L_274 - .L_273)
	.align		4
.L_273:
        /*0628*/ 	.word	index@(_ZN5flash44flash_bwd_dq_dk_dv_loop_seqk_parallel_kernelI23Flash_bwd_kernel_traitsILi64ELi128ELi128ELi8ELi4ELi4ELi4ELb0ELb0EN7cutlass6half_tE19Flash_kernel_traitsILi64ELi128ELi128ELi8ES3_EELb0ELb0ELb0ELb0ELb0ELb0ELb1EEEvNS_16Flash_bwd_paramsE)
        /*062c*/ 	.word	0x00000140


	//----- nvinfo : EIATTR_MIN_STACK_SIZE
	.align		4
.L_274:
        /*0630*/ 	.byte	0x04, 0x12
        /*0632*/ 	.short	(.L_276 - .L_275)
	.align		4
.L_275:
        /*0634*/ 	.word	index@(_ZN5flash44flash_bwd_dq_dk_dv_loop_seqk_parallel_kernelI23Flash_bwd_kernel_traitsILi64ELi128ELi128ELi8ELi4ELi4ELi4ELb0ELb0EN7cutlass6half_tE19Flash_kernel_traitsILi64ELi128ELi128ELi8ES3_EELb1ELb0ELb1ELb0ELb0ELb0ELb0EEEvNS_16Flash_bwd_paramsE)
        /*0638*/ 	.word	0x00000038


	//----- nvinfo : EIATTR_MIN_STACK_SIZE
	.align		4
.L_276:
        /*063c*/ 	.byte	0x04, 0x12
        /*063e*/ 	.short	(.L_278 - .L_277)
	.align		4
.L_277:
        /*0640*/ 	.word	index@(_ZN5flash44flash_bwd_dq_dk_dv_loop_seqk_parallel_kernelI23Flash_bwd_kernel_traitsILi64ELi128ELi128ELi8ELi4ELi4ELi4ELb0ELb0EN7cutlass6half_tE19Flash_kernel_traitsILi64ELi128ELi128ELi8ES3_EELb0ELb0ELb1ELb0ELb0ELb0ELb1EEEvNS_16Flash_bwd_paramsE)
        /*0644*/ 	.word	0x00000138


	//----- nvinfo : EIATTR_MIN_STACK_SIZE
	.align		4
.L_278:
        /*0648*/ 	.byte	0x04, 0x12
        /*064a*/ 	.short	(.L_280 - .L_279)
	.align		4
.L_279:
        /*064c*/ 	.word	index@(_ZN5flash44flash_bwd_dq_dk_dv_loop_seqk_parallel_kernelI23Flash_bwd_kernel_traitsILi64ELi128ELi128ELi8ELi4ELi4ELi4ELb0ELb0EN7cutlass6half_tE19Flash_kernel_traitsILi64ELi128ELi128ELi8ES3_EELb1ELb0ELb0ELb0ELb1ELb1ELb0EEEvNS_16Flash_bwd_paramsE)
        /*0650*/ 	.word	0x00000050


	//----- nvinfo : EIATTR_MIN_STACK_SIZE
	.align		4
.L_280:
        /*0654*/ 	.byte	0x04, 0x12
        /*0656*/ 	.short	(.L_282 - .L_281)
	.align		4
.L_281:
        /*0658*/ 	.word	index@(_ZN5flash44flash_bwd_dq_dk_dv_loop_seqk_parallel_kernelI23Flash_bwd_kernel_traitsILi64ELi128ELi128ELi8ELi4ELi4ELi4ELb0ELb0EN7cutlass6half_tE19Flash_kernel_traitsILi64ELi128ELi128ELi8ES3_EELb0ELb0ELb0ELb0ELb1ELb1ELb1EEEvNS_16Flash_bwd_paramsE)
        /*065c*/ 	.word	0x00000128


	//----- nvinfo : EIATTR_MIN_STACK_SIZE
	.align		4
.L_282:
        /*0660*/ 	.byte	0x04, 0x12
        /*0662*/ 	.short	(.L_284 - .L_283)
	.align		4
.L_283:
        /*0664*/ 	.word	index@(_ZN5flash44flash_bwd_dq_dk_dv_loop_seqk_parallel_kernelI23Flash_bwd_kernel_traitsILi64ELi128ELi128ELi8ELi4ELi4ELi4ELb0ELb0EN7cutlass6half_tE19Flash_kernel_traitsILi64ELi128ELi128ELi8ES3_EELb1ELb0ELb0ELb1ELb0ELb0ELb0EEEvNS_16Flash_bwd_paramsE)
        /*0668*/ 	.word	0x00000040


	//----- nvinfo : EIATTR_MIN_STACK_SIZE
	.align		4
.L_284:
        /*066c*/ 	.byte	0x04, 0x12
        /*066e*/ 	.short	(.L_286 - .L_285)
	.align		4
.L_285:
        /*0670*/ 	.word	index@(_ZN5flash44flash_bwd_dq_dk_dv_loop_seqk_parallel_kernelI23Flash_bwd_kernel_traitsILi64ELi128ELi128ELi8ELi4ELi4ELi4ELb0ELb0EN7cutlass6half_tE19Flash_kernel_traitsILi64ELi128ELi128ELi8ES3_EELb0ELb0ELb0ELb1ELb0ELb0ELb1EEEvNS_16Flash_bwd_paramsE)
        /*0674*/ 	.word	0x00000140


	//----- nvinfo : EIATTR_MIN_STACK_SIZE
	.align		4
.L_286:
        /*0678*/ 	.byte	0x04, 0x12
        /*067a*/ 	.short	(.L_288 - .L_287)
	.align		4
.L_287:
        /*067c*/ 	.word	index@(_ZN5flash44flash_bwd_dq_dk_dv_loop_seqk_parallel_kernelI23Flash_bwd_kernel_traitsILi64ELi128ELi128ELi8ELi4ELi4ELi4ELb0ELb0EN7cutlass6half_tE19Flash_kernel_traitsILi64ELi128ELi128ELi8ES3_EELb1ELb0ELb1ELb0ELb0ELb1ELb0EEEvNS_16Flash_bwd_paramsE)
        /*0680*/ 	.word	0x00000030


	//----- nvinfo : EIATTR_MIN_STACK_SIZE
	.align		4
.L_288:
        /*0684*/ 	.byte	0x04, 0x12
        /*0686*/ 	.short	(.L_290 - .L_289)
	.align		4
.L_289:
        /*0688*/ 	.word	index@(_ZN5flash44flash_bwd_dq_dk_dv_loop_seqk_parallel_kernelI23Flash_bwd_kernel_traitsILi64ELi128ELi128ELi8ELi4ELi4ELi4ELb0ELb0EN7cutlass6half_tE19Flash_kernel_traitsILi64ELi128ELi128ELi8ES3_EELb0ELb0ELb1ELb0ELb0ELb1ELb1EEEvNS_16Flash_bwd_paramsE)
        /*068c*/ 	.word	0x00000138


	//----- nvinfo : EIATTR_MIN_STACK_SIZE
	.align		4
.L_290:
        /*0690*/ 	.byte	0x04, 0x12
        /*0692*/ 	.short	(.L_292 - .L_291)
	.align		4
.L_291:
        /*0694*/ 	.word	index@(_ZN5flash44flash_bwd_dq_dk_dv_loop_seqk_parallel_kernelI23Flash_bwd_kernel_traitsILi64ELi128ELi128ELi8ELi4ELi4ELi4ELb0ELb0EN7cutlass6half_tE19Flash_kernel_traitsILi64ELi128ELi128ELi8ES3_EELb1ELb0ELb1ELb1ELb0ELb0ELb0EEEvNS_16Flash_bwd_paramsE)
        /*0698*/ 	.word	0x00000038


	//----- nvinfo : EIATTR_MIN_STACK_SIZE
	.align		4
.L_292:
        /*069c*/ 	.byte	0x04, 0x12
        /*069e*/ 	.short	(.L_294 - .L_293)
	.align		4
.L_293:
        /*06a0*/ 	.word	index@(_ZN5flash44flash_bwd_dq_dk_dv_loop_seqk_parallel_kernelI23Flash_bwd_kernel_traitsILi64ELi128ELi128ELi8ELi4ELi4ELi4ELb0ELb0EN7cutlass6half_tE19Flash_kernel_traitsILi64ELi128ELi128ELi8ES3_EELb0ELb0ELb1ELb1ELb0ELb0ELb1EEEvNS_16Flash_bwd_paramsE)
        /*06a4*/ 	.word	0x00000138


	//----- nvinfo : EIATTR_MIN_STACK_SIZE
	.align		4
.L_294:
        /*06a8*/ 	.byte	0x04, 0x12
        /*06aa*/ 	.short	(.L_296 - .L_295)
	.align		4
.L_295:
        /*06ac*/ 	.word	index@(_ZN5flash25flash_bwd_dot_do_o_kernelILb0E23Flash_bwd_kernel_traitsILi64ELi128ELi128ELi8ELi4ELi4ELi4ELb0ELb0EN7cutlass6half_tE19Flash_kernel_traitsILi64ELi128ELi128ELi8ES3_EEEEvNS_16Flash_bwd_paramsE)
        /*06b0*/ 	.word	0x00000000


	//----- nvinfo : EIATTR_MIN_STACK_SIZE
	.align		4
.L_296:
        /*06b4*/ 	.byte	0x04, 0x12
        /*06b6*/ 	.short	(.L_298 - .L_297)
	.align		4
.L_297:
        /*06b8*/ 	.word	index@(_ZN5flash25flash_bwd_dot_do_o_kernelILb1E23Flash_bwd_kernel_traitsILi64ELi128ELi128ELi8ELi4ELi4ELi4ELb0ELb0EN7cutlass6half_tE19Flash_kernel_traitsILi64ELi128ELi128ELi8ES3_EEEEvNS_16Flash_bwd_paramsE)
        /*06bc*/ 	.word	0x00000000
.L_298:


//--------------------- .nv.compat                --------------------------
	.section	.nv.compat,"",@"SHT_CUDA_COMPAT_INFO"
	.align	4
        /*0000*/ 	.byte	0x02, 0x09, 0x01, 0x00, 0x02, 0x02, 0x01, 0x00, 0x02, 0x05, 0x05, 0x00, 0x03, 0x07, 0x01, 0x01
        /*0010*/ 	.byte	0x02, 0x03, 0x00, 0x00, 0x02, 0x06, 0x01, 0x00, 0x04, 0x0b, 0x08, 0x00, 0x00, 0x00, 0x00, 0x00
        /*0020*/ 	.byte	0x00, 0x00, 0x00, 0x00


//--------------------- .nv.info._ZN5flash44flash_bwd_dq_dk_dv_loop_seqk_parallel_kernelI23Flash_bwd_kernel_traitsILi64ELi64ELi128ELi8ELi2ELi4ELi4ELb1ELb0EN7cutlass6half_tE19Flash_kernel_traitsILi64ELi64ELi128ELi8ES3_EELb0ELb0ELb0ELb0ELb0ELb1ELb0EEEvNS_16Flash_bwd_paramsE --------------------------
	.section	.nv.info._ZN5flash44flash_bwd_dq_dk_dv_loop_seqk_parallel_kernelI23Flash_bwd_kernel_traitsILi64ELi64ELi128ELi8ELi2ELi4ELi4ELb1ELb0EN7cutlass6half_tE19Flash_kernel_traitsILi64ELi64ELi128ELi8ES3_EELb0ELb0ELb0ELb0ELb0ELb1ELb0EEEvNS_16Flash_bwd_paramsE,"",@"SHT_CUDA_INFO"
	.sectionflags	@""
	.align	4


	//----- nvinfo : EIATTR_CUDA_API_VERSION
	.align		4
        /*0000*/ 	.byte	0x04, 0x37
        /*0002*/ 	.short	(.L_300 - .L_299)
.L_299:
        /*0004*/ 	.word	0x00000082


	//----- nvinfo : EIATTR_KPARAM_INFO
	.align		4
.L_300:
        /*0008*/ 	.byte	0x04, 0x17
        /*000a*/ 	.short	(.L_302 - .L_301)
.L_301:
        /*000c*/ 	.word	0x00000000
        /*0010*/ 	.short	0x0000
        /*0012*/ 	.short	0x0000
        /*0014*/ 	.byte	0x00, 0xf0, 0x01, 0x0a


	//----- nvinfo : EIATTR_SPARSE_MMA_MASK
	.align		4
.L_302:
        /*0018*/ 	.byte	0x03, 0x50
        /*001a*/ 	.short	0x0000


	//----- nvinfo : EIATTR_MAXREG_COUNT
	.align		4
        /*001c*/ 	.byte	0x03, 0x1b
        /*001e*/ 	.short	0x00ff


	//----- nvinfo : EIATTR_NUM_BARRIERS
	.align		4
        /*0020*/ 	.byte	0x02, 0x4c
        /*0022*/ 	.byte	0x01
	.zero		1


	//----- nvinfo : EIATTR_MERCURY_ISA_VERSION
	.align		4
        /*0024*/ 	.byte	0x03, 0x5f
        /*0026*/ 	.short	0x0101


	//----- nvinfo : EIATTR_EXIT_INSTR_OFFSETS
	.align		4
        /*0028*/ 	.byte	0x04, 0x1c
        /*002a*/ 	.short	(.L_304 - .L_303)


	//   ....[0]....
.L_303:
        /*002c*/ 	.word	0x00000080


	//   ....[1]....
        /*0030*/ 	.word	0x00007290


	//----- nvinfo : EIATTR_CRS_STACK_SIZE
	.align		4
.L_304:
        /*0034*/ 	.byte	0x04, 0x1e
        /*0036*/ 	.short	(.L_306 - .L_305)
.L_305:
        /*0038*/ 	.word	0x00000000


	//----- nvinfo : EIATTR_CBANK_PARAM_SIZE
	.align		4
.L_306:
        /*003c*/ 	.byte	0x03, 0x19
        /*003e*/ 	.short	0x0280


	//----- nvinfo : EIATTR_PARAM_CBANK
	.align		4
        /*0040*/ 	.byte	0x04, 0x0a
        /*0042*/ 	.short	(.L_308 - .L_307)
	.align		4
.L_307:
        /*0044*/ 	.word	index@(.nv.constant0._ZN5flash44flash_bwd_dq_dk_dv_loop_seqk_parallel_kernelI23Flash_bwd_kernel_traitsILi64ELi64ELi128ELi8ELi2ELi4ELi4ELb1ELb0EN7cutlass6half_tE19Flash_kernel_traitsILi64ELi64ELi128ELi8ES3_EELb0ELb0ELb0ELb0ELb0ELb1ELb0EEEvNS_16Flash_bwd_paramsE)
        /*0048*/ 	.short	0x0210
        /*004a*/ 	.short	0x0280


	//----- nvinfo : EIATTR_SW_WAR
	.align		4
.L_308:
        /*004c*/ 	.byte	0x04, 0x36
        /*004e*/ 	.short	(.L_310 - .L_309)
.L_309:
        /*0050*/ 	.word	0x00000008
.L_310:


//--------------------- .nv.info._ZN5flash44flash_bwd_dq_dk_dv_loop_seqk_parallel_kernelI23Flash_bwd_kernel_traitsILi64ELi64ELi128ELi8ELi2ELi4ELi4ELb1ELb0EN7cutlass6half_tE19Flash_kernel_traitsILi64ELi64ELi128ELi8ES3_EELb0ELb0ELb0ELb0ELb0ELb0ELb0EEEvNS_16Flash_bwd_paramsE --------------------------
	.section	.nv.info._ZN5flash44flash_bwd_dq_dk_dv_loop_seqk_parallel_kernelI23Flash_bwd_kernel_traitsILi64ELi64ELi128ELi8ELi2ELi4ELi4ELb1ELb0EN7cutlass6half_tE19Flash_kernel_traitsILi64ELi64ELi128ELi8ES3_EELb0ELb0ELb0ELb0ELb0ELb0ELb0EEEvNS_16Flash_bwd_paramsE,"",@"SHT_CUDA_INFO"
	.sectionflags	@""
	.align	4


	//----- nvinfo : EIATTR_CUDA_API_VERSION
	.align		4
        /*0000*/ 	.byte	0x04, 0x37
        /*0002*/ 	.short	(.L_312 - .L_311)
.L_311:
        /*0004*/ 	.word	0x00000082


	//----- nvinfo : EIATTR_KPARAM_INFO
	.align		4
.L_312:
        /*0008*/ 	.byte	0x04, 0x17
        /*000a*/ 	.short	(.L_314 - .L_313)
.L_313:
        /*000c*/ 	.word	0x00000000
        /*0010*/ 	.short	0x0000
        /*0012*/ 	.short	0x0000
        /*0014*/ 	.byte	0x00, 0xf0, 0x01, 0x0a


	//----- nvinfo : EIATTR_SPARSE_MMA_MASK
	.align		4
.L_314:
        /*0018*/ 	.byte	0x03, 0x50
        /*001a*/ 	.short	0x0000


	//----- nvinfo : EIATTR_MAXREG_COUNT
	.align		4
        /*001c*/ 	.byte	0x03, 0x1b
        /*001e*/ 	.short	0x00ff


	//----- nvinfo : EIATTR_NUM_BARRIERS
	.align		4
        /*0020*/ 	.byte	0x02, 0x4c
        /*0022*/ 	.byte	0x01
	.zero		1


	//----- nvinfo : EIATTR_MERCURY_ISA_VERSION
	.align		4
        /*0024*/ 	.byte	0x03, 0x5f
        /*0026*/ 	.short	0x0101


	//----- nvinfo : EIATTR_EXIT_INSTR_OFFSETS
	.align		4
        /*0028*/ 	.byte	0x04, 0x1c
        /*002a*/ 	.short	(.L_316 - .L_315)


	//   ....[0]....
.L_315:
        /*002c*/ 	.word	0x00000080


	//   ....[1]....
        /*0030*/ 	.word	0x00007bc0


	//----- nvinfo : EIATTR_CRS_STACK_SIZE
	.align		4
.L_316:
        /*0034*/ 	.byte	0x04, 0x1e
        /*0036*/ 	.short	(.L_318 - .L_317)
.L_317:
        /*0038*/ 	.word	0x00000000


	//----- nvinfo : EIATTR_CBANK_PARAM_SIZE
	.align		4
.L_318:
        /*003c*/ 	.byte	0x03, 0x19
        /*003e*/ 	.short	0x0280


	//----- nvinfo : EIATTR_PARAM_CBANK
	.align		4
        /*0040*/ 	.byte	0x04, 0x0a
        /*0042*/ 	.short	(.L_320 - .L_319)
	.align		4
.L_319:
        /*0044*/ 	.word	index@(.nv.constant0._ZN5flash44flash_bwd_dq_dk_dv_loop_seqk_parallel_kernelI23Flash_bwd_kernel_traitsILi64ELi64ELi128ELi8ELi2ELi4ELi4ELb1ELb0EN7cutlass6half_tE19Flash_kernel_traitsILi64ELi64ELi128ELi8ES3_EELb0ELb0ELb0ELb0ELb0ELb0ELb0EEEvNS_16Flash_bwd_paramsE)
        /*0048*/ 	.short	0x0210
        /*004a*/ 	.short	0x0280


	//----- nvinfo : EIATTR_SW_WAR
	.align		4
.L_320:
        /*004c*/ 	.byte	0x04, 0x36
        /*004e*/ 	.short	(.L_322 - .L_321)
.L_321:
        /*0050*/ 	.word	0x00000008
.L_322:


//--------------------- .nv.info._ZN5flash44flash_bwd_dq_dk_dv_loop_seqk_parallel_kernelI23Flash_bwd_kernel_traitsILi64ELi64ELi128ELi8ELi2ELi4ELi4ELb1ELb0EN7cutlass6half_tE19Flash_kernel_traitsILi64ELi64ELi128ELi8ES3_EELb0ELb0ELb1ELb0ELb0ELb0ELb0EEEvNS_16Flash_bwd_paramsE --------------------------
	.section	.nv.info._ZN5flash44flash_bwd_dq_dk_dv_loop_seqk_parallel_kernelI23Flash_bwd_kernel_traitsILi64ELi64ELi128ELi8ELi2ELi4ELi4ELb1ELb0EN7cutlass6half_tE19Flash_kernel_traitsILi64ELi64ELi128ELi8ES3_EELb0ELb0ELb1ELb0ELb0ELb0ELb0EEEvNS_16Flash_bwd_paramsE,"",@"SHT_CUDA_INFO"
	.sectionflags	@""
	.align	4


	//----- nvinfo : EIATTR_CUDA_API_VERSION
	.align		4
        /*0000*/ 	.byte	0x04, 0x37
        /*0002*/ 	.short	(.L_324 - .L_323)
.L_323:
        /*0004*/ 	.word	0x00000082


	//----- nvinfo : EIATTR_KPARAM_INFO
	.align		4
.L_324:
        /*0008*/ 	.byte	0x04, 0x17
        /*000a*/ 	.short	(.L_326 - .L_325)
.L_325:
        /*000c*/ 	.word	0x00000000
        /*0010*/ 	.short	0x0000
        /*0012*/ 	.short	0x0000
        /*0014*/ 	.byte	0x00, 0xf0, 0x01, 0x0a


	//----- nvinfo : EIATTR_SPARSE_MMA_MASK
	.align		4
.L_326:
        /*0018*/ 	.byte	0x03, 0x50
        /*001a*/ 	.short	0x0000


	//----- nvinfo : EIATTR_MAXREG_COUNT
	.align		4
        /*001c*/ 	.byte	0x03, 0x1b
        /*001e*/ 	.short	0x00ff


	//----- nvinfo : EIATTR_NUM_BARRIERS
	.align		4
        /*0020*/ 	.byte	0x02, 0x4c
        /*0022*/ 	.byte	0x01
	.zero		1


	//----- nvinfo : EIATTR_ANNOTATIONS
	.align		4
        /*0024*/ 	.byte	0x04, 0x55
        /*0026*/ 	.short	(.L_328 - .L_327)


	//   ....[0]....
.L_327:
        /*0028*/ 	.word	0x00000001
        /*002c*/ 	.byte	0x90, 0x07, 0x00, 0x00, 0x01, 0x00, 0x00, 0x00, 0xd0, 0x39, 0x00, 0x00


	//----- nvinfo : EIATTR_MERCURY_ISA_VERSION
	.align		4
.L_328:
        /*0038*/ 	.byte	0x03, 0x5f
        /*003a*/ 	.short	0x0101


	//----- nvinfo : EIATTR_EXIT_INSTR_OFFSETS
	.align		4
        /*003c*/ 	.byte	0x04, 0x1c
        /*003e*/ 	.short	(.L_330 - .L_329)


	//   ....[0]....
.L_329:
        /*0040*/ 	.word	0x00000090


	//   ....[1]....
        /*0044*/ 	.word	0x000081f0


	//----- nvinfo : EIATTR_CRS_STACK_SIZE
	.align		4
.L_330:
        /*0048*/ 	.byte	0x04, 0x1e
        /*004a*/ 	.short	(.L_332 - .L_331)
.L_331:
        /*004c*/ 	.word	0x00000000


	//----- nvinfo : EIATTR_CBANK_PARAM_SIZE
	.align		4
.L_332:
        /*0050*/ 	.byte	0x03, 0x19
        /*0052*/ 	.short	0x0280


	//----- nvinfo : EIATTR_PARAM_CBANK
	.align		4
        /*0054*/ 	.byte	0x04, 0x0a
        /*0056*/ 	.short	(.L_334 - .L_333)
	.align		4
.L_333:
        /*0058*/ 	.word	index@(.nv.constant0._ZN5flash44flash_bwd_dq_dk_dv_loop_seqk_parallel_kernelI23Flash_bwd_kernel_traitsILi64ELi64ELi128ELi8ELi2ELi4ELi4ELb1ELb0EN7cutlass6half_tE19Flash_kernel_traitsILi64ELi64ELi128ELi8ES3_EELb0ELb0ELb1ELb0ELb0ELb0ELb0EEEvNS_16Flash_bwd_paramsE)
        /*005c*/ 	.short	0x0210
        /*005e*/ 	.short	0x0280


	//----- nvinfo : EIATTR_SW_WAR
	.align		4
.L_334:
        /*0060*/ 	.byte	0x04, 0x36
        /*0062*/ 	.short	(.L_336 - .L_335)
.L_335:
        /*0064*/ 	.word	0x00000008
.L_336:


//--------------------- .nv.info._ZN5flash44flash_bwd_dq_dk_dv_loop_seqk_parallel_kernelI23Flash_bwd_kernel_traitsILi64ELi64ELi128ELi8ELi2ELi4ELi4ELb1ELb0EN7cutlass6half_tE19Flash_kernel_traitsILi64ELi64ELi128ELi8ES3_EELb0ELb0ELb0ELb0ELb1ELb1ELb0EEEvNS_16Flash_bwd_paramsE --------------------------
	.section	.nv.info._ZN5flash44flash_bwd_dq_dk_dv_loop_seqk_parallel_kernelI23Flash_bwd_kernel_traitsILi64ELi64ELi128ELi8ELi2ELi4ELi4ELb1ELb0EN7cutlass6half_tE19Flash_kernel_traitsILi64ELi64ELi128ELi8ES3_EELb0ELb0ELb0ELb0ELb1ELb1ELb0EEEvNS_16Flash_bwd_paramsE,"",@"SHT_CUDA_INFO"
	.sectionflags	@""
	.align	4


	//----- nvinfo : EIATTR_CUDA_API_VERSION
	.align		4
        /*0000*/ 	.byte	0x04, 0x37
        /*0002*/ 	.short	(.L_338 - .L_337)
.L_337:
        /*0004*/ 	.word	0x00000082


	//----- nvinfo : EIATTR_KPARAM_INFO
	.align		4
.L_338:
        /*0008*/ 	.byte	0x04, 0x17
        /*000a*/ 	.short	(.L_340 - .L_339)
.L_339:
        /*000c*/ 	.word	0x00000000
        /*0010*/ 	.short	0x0000
        /*0012*/ 	.short	0x0000
        /*0014*/ 	.byte	0x00, 0xf0, 0x01, 0x0a


	//----- nvinfo : EIATTR_SPARSE_MMA_MASK
	.align		4
.L_340:
        /*0018*/ 	.byte	0x03, 0x50
        /*001a*/ 	.short	0x0000


	//----- nvinfo : EIATTR_MAXREG_COUNT
	.align		4
        /*001c*/ 	.byte	0x03, 0x1b
        /*001e*/ 	.short	0x00ff


	//----- nvinfo : EIATTR_NUM_BARRIERS
	.align		4
        /*0020*/ 	.byte	0x02, 0x4c
        /*0022*/ 	.byte	0x01
	.zero		1


	//----- nvinfo : EIATTR_MERCURY_ISA_VERSION
	.align		4
        /*0024*/ 	.byte	0x03, 0x5f
        /*0026*/ 	.short	0x0101


	//----- nvinfo : EIATTR_EXIT_INSTR_OFFSETS
	.align		4
        /*0028*/ 	.byte	0x04, 0x1c
        /*002a*/ 	.short	(.L_342 - .L_341)


	//   ....[0]....
.L_341:
        /*002c*/ 	.word	0x00000090


	//   ....[1]....
        /*0030*/ 	.word	0x000051b0


	//----- nvinfo : EIATTR_CBANK_PARAM_SIZE
	.align		4
.L_342:
        /*0034*/ 	.byte	0x03, 0x19
        /*0036*/ 	.short	0x0280


	//----- nvinfo : EIATTR_PARAM_CBANK
	.align		4
        /*0038*/ 	.byte	0x04, 0x0a
        /*003a*/ 	.short	(.L_344 - .L_343)
	.align		4
.L_343:
        /*003c*/ 	.word	index@(.nv.constant0._ZN5flash44flash_bwd_dq_dk_dv_loop_seqk_parallel_kernelI23Flash_bwd_kernel_traitsILi64ELi64ELi128ELi8ELi2ELi4ELi4ELb1ELb0EN7cutlass6half_tE19Flash_kernel_traitsILi64ELi64ELi128ELi8ES3_EELb0ELb0ELb0ELb0ELb1ELb1ELb0EEEvNS_16Flash_bwd_paramsE)
        /*0040*/ 	.short	0x0210
        /*0042*/ 	.short	0x0280


	//----- nvinfo : EIATTR_SW_WAR
	.align		4
.L_344:
        /*0044*/ 	.byte	0x04, 0x36
        /*0046*/ 	.short	(.L_346 - .L_345)
.L_345:
        /*0048*/ 	.word	0x00000008
.L_346:


//--------------------- .nv.info._ZN5flash44flash_bwd_dq_dk_dv_loop_seqk_parallel_kernelI23Flash_bwd_kernel_traitsILi64ELi64ELi128ELi8ELi2ELi4ELi4ELb1ELb0EN7cutlass6half_tE19Flash_kernel_traitsILi64ELi64ELi128ELi8ES3_EELb0ELb0ELb0ELb1ELb0ELb0ELb0EEEvNS_16Flash_bwd_paramsE --------------------------
	.section	.nv.info._ZN5flash44flash_bwd_dq_dk_dv_loop_seqk_parallel_kernelI23Flash_bwd_kernel_traitsILi64ELi64ELi128ELi8ELi2ELi4ELi4ELb1ELb0EN7cutlass6half_tE19Flash_kernel_traitsILi64ELi64ELi128ELi8ES3_EELb0ELb0ELb0ELb1ELb0ELb0ELb0EEEvNS_16Flash_bwd_paramsE,"",@"SHT_CUDA_INFO"
	.sectionflags	@""
	.align	4


	//----- nvinfo : EIATTR_CUDA_API_VERSION
	.align		4
        /*0000*/ 	.byte	0x04, 0x37
        /*0002*/ 	.short	(.L_348 - .L_347)
.L_347:
        /*0004*/ 	.word	0x00000082


	//----- nvinfo : EIATTR_KPARAM_INFO
	.align		4
.L_348:
        /*0008*/ 	.byte	0x04, 0x17
        /*000a*/ 	.short	(.L_350 - .L_349)
.L_349:
        /*000c*/ 	.word	0x00000000
        /*0010*/ 	.short	0x0000
        /*0012*/ 	.short	0x0000
        /*0014*/ 	.byte	0x00, 0xf0, 0x01, 0x0a


	//----- nvinfo : EIATTR_SPARSE_MMA_MASK
	.align		4
.L_350:
        /*0018*/ 	.byte	0x03, 0x50
        /*001a*/ 	.short	0x0000


	//----- nvinfo : EIATTR_MAXREG_COUNT
	.align		4
        /*001c*/ 	.byte	0x03, 0x1b
        /*001e*/ 	.short	0x00ff


	//----- nvinfo : EIATTR_NUM_BARRIERS
	.align		4
        /*0020*/ 	.byte	0x02, 0x4c
        /*0022*/ 	.byte	0x01
	.zero		1


	//----- nvinfo : EIATTR_MERCURY_ISA_VERSION
	.align		4
        /*0024*/ 	.byte	0x03, 0x5f
        /*0026*/ 	.short	0x0101


	//----- nvinfo : EIATTR_EXIT_INSTR_OFFSETS
	.align		4
        /*0028*/ 	.byte	0x04, 0x1c
        /*002a*/ 	.short	(.L_352 - .L_351)


	//   ....[0]....
.L_351:
        /*002c*/ 	.word	0x00000080


	//   ....[1]....
        /*0030*/ 	.word	0x00008120


	//----- nvinfo : EIATTR_CRS_STACK_SIZE
	.align		4
.L_352:
        /*0034*/ 	.byte	0x04, 0x1e
        /*0036*/ 	.short	(.L_354 - .L_353)
.L_353:
        /*0038*/ 	.word	0x00000000


	//----- nvinfo : EIATTR_CBANK_PARAM_SIZE
	.align		4
.L_354:
        /*003c*/ 	.byte	0x03, 0x19
        /*003e*/ 	.short	0x0280


	//----- nvinfo : EIATTR_PARAM_CBANK
	.align		4
        /*0040*/ 	.byte	0x04, 0x0a
        /*0042*/ 	.short	(.L_356 - .L_355)
	.align		4
.L_355:
        /*0044*/ 	.word	index@(.nv.constant0._ZN5flash44flash_bwd_dq_dk_dv_loop_seqk_parallel_kernelI23Flash_bwd_kernel_traitsILi64ELi64ELi128ELi8ELi2ELi4ELi4ELb1ELb0EN7cutlass6half_tE19Flash_kernel_traitsILi64ELi64ELi128ELi8ES3_EELb0ELb0ELb0ELb1ELb0ELb0ELb0EEEvNS_16Flash_bwd_paramsE)
        /*0048*/ 	.short	0x0210
        /*004a*/ 	.short	0x0280


	//----- nvinfo : EIATTR_SW_WAR
	.align		4
.L_356:
        /*004c*/ 	.byte	0x04, 0x36
        /*004e*/ 	.short	(.L_358 - .L_357)
.L_357:
        /*0050*/ 	.word	0x00000008
.L_358:


//--------------------- .nv.info._ZN5flash44flash_bwd_dq_dk_dv_loop_seqk_parallel_kernelI23Flash_bwd_kernel_traitsILi64ELi64ELi128ELi8ELi2ELi4ELi4ELb1ELb0EN7cutlass6half_tE19Flash_kernel_traitsILi64ELi64ELi128ELi8ES3_EELb0ELb0ELb1ELb0ELb0ELb1ELb0EEEvNS_16Flash_bwd_paramsE --------------------------
	.section	.nv.info._ZN5flash44flash_bwd_dq_dk_dv_loop_seqk_parallel_kernelI23Flash_bwd_kernel_traitsILi64ELi64ELi128ELi8ELi2ELi4ELi4ELb1ELb0EN7cutlass6half_tE19Flash_kernel_traitsILi64ELi64ELi128ELi8ES3_EELb0ELb0ELb1ELb0ELb0ELb1ELb0EEEvNS_16Flash_bwd_paramsE,"",@"SHT_CUDA_INFO"
	.sectionflags	@""
	.align	4


	//----- nvinfo : EIATTR_CUDA_API_VERSION
	.align		4
        /*0000*/ 	.byte	0x04, 0x37
        /*0002*/ 	.short	(.L_360 - .L_359)
.L_359:
        /*0004*/ 	.word	0x00000082


	//----- nvinfo : EIATTR_KPARAM_INFO
	.align		4
.L_360:
        /*0008*/ 	.byte	0x04, 0x17
        /*000a*/ 	.short	(.L_362 - .L_361)
.L_361:
        /*000c*/ 	.word	0x00000000
        /*0010*/ 	.short	0x0000
        /*0012*/ 	.short	0x0000
        /*0014*/ 	.byte	0x00, 0xf0, 0x01, 0x0a


	//----- nvinfo : EIATTR_SPARSE_MMA_MASK
	.align		4
.L_362:
        /*0018*/ 	.byte	0x03, 0x50
        /*001a*/ 	.short	0x0000


	//----- nvinfo : EIATTR_MAXREG_COUNT
	.align		4
        /*001c*/ 	.byte	0x03, 0x1b
        /*001e*/ 	.short	0x00ff


	//----- nvinfo : EIATTR_NUM_BARRIERS
	.align		4
        /*0020*/ 	.byte	0x02, 0x4c
        /*0022*/ 	.byte	0x01
	.zero		1


	//----- nvinfo : EIATTR_MERCURY_ISA_VERSION
	.align		4
        /*0024*/ 	.byte	0x03, 0x5f
        /*0026*/ 	.short	0x0101


	//----- nvinfo : EIATTR_EXIT_INSTR_OFFSETS
	.align		4
        /*0028*/ 	.byte	0x04, 0x1c
        /*002a*/ 	.short	(.L_364 - .L_363)


	//   ....[0]....
.L_363:
        /*002c*/ 	.word	0x00000080


	//   ....[1]....
        /*0030*/ 	.word	0x000078d0


	//----- nvinfo : EIATTR_CRS_STACK_SIZE
	.align		4
.L_364:
        /*0034*/ 	.byte	0x04, 0x1e
        /*0036*/ 	.short	(.L_366 - .L_365)
.L_365:
        /*0038*/ 	.word	0x00000000


	//----- nvinfo : EIATTR_CBANK_PARAM_SIZE
	.align		4
.L_366:
        /*003c*/ 	.byte	0x03, 0x19
        /*003e*/ 	.short	0x0280


	//----- nvinfo : EIATTR_PARAM_CBANK
	.align		4
        /*0040*/ 	.byte	0x04, 0x0a
        /*0042*/ 	.short	(.L_368 - .L_367)
	.align		4
.L_367:
        /*0044*/ 	.word	index@(.nv.constant0._ZN5flash44flash_bwd_dq_dk_dv_loop_seqk_parallel_kernelI23Flash_bwd_kernel_traitsILi64ELi64ELi128ELi8ELi2ELi4ELi4ELb1ELb0EN7cutlass6half_tE19Flash_kernel_traitsILi64ELi64ELi128ELi8ES3_EELb0ELb0ELb1ELb0ELb0ELb1ELb0EEEvNS_16Flash_bwd_paramsE)
        /*0048*/ 	.short	0x0210
        /*004a*/ 	.short	0x0280


	//----- nvinfo : EIATTR_SW_WAR
	.align		4
.L_368:
        /*004c*/ 	.byte	0x04, 0x36
        /*004e*/ 	.short	(.L_370 - .L_369)
.L_369:
        /*0050*/ 	.word	0x00000008
.L_370:


//--------------------- .nv.info._ZN5flash44flash_bwd_dq_dk_dv_loop_seqk_parallel_kernelI23Flash_bwd_kernel_traitsILi64ELi64ELi128ELi8ELi2ELi4ELi4ELb1ELb0EN7cutlass6half_tE19Flash_kernel_traitsILi64ELi64ELi128ELi8ES3_EELb0ELb0ELb1ELb1ELb0ELb0ELb0EEEvNS_16Flash_bwd_paramsE --------------------------
	.section	.nv.info._ZN5flash44flash_bwd_dq_dk_dv_loop_seqk_parallel_kernelI23Flash_bwd_kernel_traitsILi64ELi64ELi128ELi8ELi2ELi4ELi4ELb1ELb0EN7cutlass6half_tE19Flash_kernel_traitsILi64ELi64ELi128ELi8ES3_EELb0ELb0ELb1ELb1ELb0ELb0ELb0EEEvNS_16Flash_bwd_paramsE,"",@"SHT_CUDA_INFO"
	.sectionflags	@""
	.align	4


	//----- nvinfo : EIATTR_CUDA_API_VERSION
	.align		4
        /*0000*/ 	.byte	0x04, 0x37
        /*0002*/ 	.short	(.L_372 - .L_371)
.L_371:
        /*0004*/ 	.word	0x00000082


	//----- nvinfo : EIATTR_KPARAM_INFO
	.align		4
.L_372:
        /*0008*/ 	.byte	0x04, 0x17
        /*000a*/ 	.short	(.L_374 - .L_373)
.L_373:
        /*000c*/ 	.word	0x00000000
        /*0010*/ 	.short	0x0000
        /*0012*/ 	.short	0x0000
        /*0014*/ 	.byte	0x00, 0xf0, 0x01, 0x0a


	//----- nvinfo : EIATTR_SPARSE_MMA_MASK
	.align		4
.L_374:
        /*0018*/ 	.byte	0x03, 0x50
        /*001a*/ 	.short	0x0000


	//----- nvinfo : EIATTR_MAXREG_COUNT
	.align		4
        /*001c*/ 	.byte	0x03, 0x1b
        /*001e*/ 	.short	0x00ff


	//----- nvinfo : EIATTR_NUM_BARRIERS
	.align		4
        /*0020*/ 	.byte	0x02, 0x4c
        /*0022*/ 	.byte	0x01
	.zero		1


	//----- nvinfo : EIATTR_ANNOTATIONS
	.align		4
        /*0024*/ 	.byte	0x04, 0x55
        /*0026*/ 	.short	(.L_376 - .L_375)


	//   ....[0]....
.L_375:
        /*0028*/ 	.word	0x00000001
        /*002c*/ 	.byte	0x70, 0x06, 0x00, 0x00, 0x01, 0x00, 0x00, 0x00, 0x50, 0x08, 0x00, 0x00, 0x01, 0x00, 0x00, 0x00
        /*003c*/ 	.byte	0x30, 0x39, 0x00, 0x00, 0x01, 0x00, 0x00, 0x00, 0x90, 0x75, 0x00, 0x00


	//----- nvinfo : EIATTR_MERCURY_ISA_VERSION
	.align		4
.L_376:
        /*0048*/ 	.byte	0x03, 0x5f
        /*004a*/ 	.short	0x0101


	//----- nvinfo : EIATTR_EXIT_INSTR_OFFSETS
	.align		4
        /*004c*/ 	.byte	0x04, 0x1c
        /*004e*/ 	.short	(.L_378 - .L_377)


	//   ....[0]....
.L_377:
        /*0050*/ 	.word	0x00000090


	//   ....[1]....
        /*0054*/ 	.word	0x00008880


	//----- nvinfo : EIATTR_CRS_STACK_SIZE
	.align		4
.L_378:
        /*0058*/ 	.byte	0x04, 0x1e
        /*005a*/ 	.short	(.L_380 - .L_379)
.L_379:
        /*005c*/ 	.word	0x00000000


	//----- nvinfo : EIATTR_CBANK_PARAM_SIZE
	.align		4
.L_380:
        /*0060*/ 	.byte	0x03, 0x19
        /*0062*/ 	.short	0x0280


	//----- nvinfo : EIATTR_PARAM_CBANK
	.align		4
        /*0064*/ 	.byte	0x04, 0x0a
        /*0066*/ 	.short	(.L_382 - .L_381)
	.align		4
.L_381:
        /*0068*/ 	.word	index@(.nv.constant0._ZN5flash44flash_bwd_dq_dk_dv_loop_seqk_parallel_kernelI23Flash_bwd_kernel_traitsILi64ELi64ELi128ELi8ELi2ELi4ELi4ELb1ELb0EN7cutlass6half_tE19Flash_kernel_traitsILi64ELi64ELi128ELi8ES3_EELb0ELb0ELb1ELb1ELb0ELb0ELb0EEEvNS_16Flash_bwd_paramsE)
        /*006c*/ 	.short	0x0210
        /*006e*/ 	.short	0x0280


	//----- nvinfo : EIATTR_SW_WAR
	.align		4
.L_382:
        /*0070*/ 	.byte	0x04, 0x36
        /*0072*/ 	.short	(.L_384 - .L_383)
.L_383:
        /*0074*/ 	.word	0x00000008
.L_384:


//--------------------- .nv.info._ZN5flash44flash_bwd_dq_dk_dv_loop_seqk_parallel_kernelI23Flash_bwd_kernel_traitsILi64ELi128ELi128ELi8ELi4ELi4ELi4ELb0ELb0EN7cutlass6half_tE19Flash_kernel_traitsILi64ELi128ELi128ELi8ES3_EELb0ELb0ELb0ELb0ELb0ELb1ELb0EEEvNS_16Flash_bwd_paramsE --------------------------
	.section	.nv.info._ZN5flash44flash_bwd_dq_dk_dv_loop_seqk_parallel_kernelI23Flash_bwd_kernel_traitsILi64ELi128ELi128ELi8ELi4ELi4ELi4ELb0ELb0EN7cutlass6half_tE19Flash_kernel_traitsILi64ELi128ELi128ELi8ES3_EELb0ELb0ELb0ELb0ELb0ELb1ELb0EEEvNS_16Flash_bwd_paramsE,"",@"SHT_CUDA_INFO"
	.sectionflags	@""
	.align	4


	//----- nvinfo : EIATTR_CUDA_API_VERSION
	.align		4
        /*0000*/ 	.byte	0x04, 0x37
        /*0002*/ 	.short	(.L_386 - .L_385)
.L_385:
        /*0004*/ 	.word	0x00000082


	//----- nvinfo : EIATTR_KPARAM_INFO
	.align		4
.L_386:
        /*0008*/ 	.byte	0x04, 0x17
        /*000a*/ 	.short	(.L_388 - .L_387)
.L_387:
        /*000c*/ 	.word	0x00000000
        /*0010*/ 	.short	0x0000
        /*0012*/ 	.short	0x0000
        /*0014*/ 	.byte	0x00, 0xf0, 0x01, 0x0a


	//----- nvinfo : EIATTR_SPARSE_MMA_MASK
	.align		4
.L_388:
        /*0018*/ 	.byte	0x03, 0x50
        /*001a*/ 	.short	0x0000


	//----- nvinfo : EIATTR_MAXREG_COUNT
	.align		4
        /*001c*/ 	.byte	0x03, 0x1b
        /*001e*/ 	.short	0x00ff


	//----- nvinfo : EIATTR_NUM_BARRIERS
	.align		4
        /*0020*/ 	.byte	0x02, 0x4c
        /*0022*/ 	.byte	0x01
	.zero		1


	//----- nvinfo : EIATTR_ANNOTATIONS
	.align		4
        /*0024*/ 	.byte	0x04, 0x55
        /*0026*/ 	.short	(.L_390 - .L_389)


	//   ....[0]....
.L_389:
        /*0028*/ 	.word	0x00000001
        /*002c*/ 	.byte	0x60, 0x04, 0x00, 0x00, 0x01, 0x00, 0x00, 0x00, 0x20, 0x09, 0x00, 0x00, 0x01, 0x00, 0x00, 0x00
        /* <DEDUP_REMOVED lines=12> */
        /*00fc*/ 	.byte	0x00, 0x85, 0x00, 0x00, 0x01, 0x00, 0x00, 0x00, 0x10, 0x85, 0x00, 0x00


	//----- nvinfo : EIATTR_MERCURY_ISA_VERSION
	.align		4
.L_390:
        /*0108*/ 	.byte	0x03, 0x5f
        /*010a*/ 	.short	0x0101


	//----- nvinfo : EIATTR_INT_WARP_WIDE_INSTR_OFFSETS
	.align		4
        /*010c*/ 	.byte	0x04, 0x31
        /*010e*/ 	.short	(.L_392 - .L_391)


	//   ....[0]....
.L_391:
        /*0110*/ 	.word	0x00002130


	//----- nvinfo : EIATTR_EXIT_INSTR_OFFSETS
	.align		4
.L_392:
        /*0114*/ 	.byte	0x04, 0x1c
        /*0116*/ 	.short	(.L_394 - .L_393)


	//   ....[0]....
.L_393:
        /*0118*/ 	.word	0x000000a0


	//   ....[1]....
        /*011c*/ 	.word	0x0000a590


	//----- nvinfo : EIATTR_CRS_STACK_SIZE
	.align		4
.L_394:
        /*0120*/ 	.byte	0x04, 0x1e
        /*0122*/ 	.short	(.L_396 - .L_395)
.L_395:
        /*0124*/ 	.word	0x00000000


	//----- nvinfo : EIATTR_CBANK_PARAM_SIZE
	.align		4
.L_396:
        /*0128*/ 	.byte	0x03, 0x19
        /*012a*/ 	.short	0x0280


	//----- nvinfo : EIATTR_PARAM_CBANK
	.align		4
        /*012c*/ 	.byte	0x04, 0x0a
        /*012e*/ 	.short	(.L_398 - .L_397)
	.align		4
.L_397:
        /*0130*/ 	.word	index@(.nv.constant0._ZN5flash44flash_bwd_dq_dk_dv_loop_seqk_parallel_kernelI23Flash_bwd_kernel_traitsILi64ELi128ELi128ELi8ELi4ELi4ELi4ELb0ELb0EN7cutlass6half_tE19Flash_kernel_traitsILi64ELi128ELi128ELi8ES3_EELb0ELb0ELb0ELb0ELb0ELb1ELb0EEEvNS_16Flash_bwd_paramsE)
        /*0134*/ 	.short	0x0210
        /*0136*/ 	.short	0x0280


	//----- nvinfo : EIATTR_SW_WAR
	.align		4
.L_398:
        /*0138*/ 	.byte	0x04, 0x36
        /*013a*/ 	.short	(.L_400 - .L_399)
.L_399:
        /*013c*/ 	.word	0x00000008
.L_400:


//--------------------- .nv.info._ZN5flash44flash_bwd_dq_dk_dv_loop_seqk_parallel_kernelI23Flash_bwd_kernel_traitsILi64ELi128ELi128ELi8ELi4ELi4ELi4ELb0ELb0EN7cutlass6half_tE19Flash_kernel_traitsILi64ELi128ELi128ELi8ES3_EELb0ELb0ELb0ELb0ELb0ELb0ELb0EEEvNS_16Flash_bwd_paramsE --------------------------
	.section	.nv.info._ZN5flash44flash_bwd_dq_dk_dv_loop_seqk_parallel_kernelI23Flash_bwd_kernel_traitsILi64ELi128ELi128ELi8ELi4ELi4ELi4ELb0ELb0EN7cutlass6half_tE19Flash_kernel_traitsILi64ELi128ELi128ELi8ES3_EELb0ELb0ELb0ELb0ELb0ELb0ELb0EEEvNS_16Flash_bwd_paramsE,"",@"SHT_CUDA_INFO"
	.sectionflags	@""
	.align	4


	//----- nvinfo : EIATTR_CUDA_API_VERSION
	.align		4
        /*0000*/ 	.byte	0x04, 0x37
        /*0002*/ 	.short	(.L_402 - .L_401)
.L_401:
        /*0004*/ 	.word	0x00000082


	//----- nvinfo : EIATTR_KPARAM_INFO
	.align		4
.L_402:
        /*0008*/ 	.byte	0x04, 0x17
        /*000a*/ 	.short	(.L_404 - .L_403)
.L_403:
        /*000c*/ 	.word	0x00000000
        /*0010*/ 	.short	0x0000
        /*0012*/ 	.short	0x0000
        /*0014*/ 	.byte	0x00, 0xf0, 0x01, 0x0a


	//----- nvinfo : EIATTR_SPARSE_MMA_MASK
	.align		4
.L_404:
        /*0018*/ 	.byte	0x03, 0x50
        /*001a*/ 	.short	0x0000


	//----- nvinfo : EIATTR_MAXREG_COUNT
	.align		4
        /*001c*/ 	.byte	0x03, 0x1b
        /*001e*/ 	.short	0x00ff


	//----- nvinfo : EIATTR_NUM_BARRIERS
	.align		4
        /*0020*/ 	.byte	0x02, 0x4c
        /*0022*/ 	.byte	0x01
	.zero		1


	//----- nvinfo : EIATTR_ANNOTATIONS
	.align		4
        /*0024*/ 	.byte	0x04, 0x55
        /*0026*/ 	.short	(.L_406 - .L_405)


	//   ....[0]....
.L_405:
        /* <DEDUP_REMOVED lines=16> */


	//----- nvinfo : EIATTR_MERCURY_ISA_VERSION
	.align		4
.L_406:
        /*0118*/ 	.byte	0x03, 0x5f
        /*011a*/ 	.short	0x0101


	//----- nvinfo : EIATTR_EXIT_INSTR_OFFSETS
	.align		4
        /*011c*/ 	.byte	0x04, 0x1c
        /*011e*/ 	.short	(.L_408 - .L_407)


	//   ....[0]....
.L_407:
        /*0120*/ 	.word	0x000000a0


	//   ....[1]....
        /*0124*/ 	.word	0x0000b290


	//----- nvinfo : EIATTR_CRS_STACK_SIZE
	.align		4
.L_408:
        /*0128*/ 	.byte	0x04, 0x1e
        /*012a*/ 	.short	(.L_410 - .L_409)
.L_409:
        /*012c*/ 	.word	0x00000000


	//----- nvinfo : EIATTR_CBANK_PARAM_SIZE
	.align		4
.L_410:
        /*0130*/ 	.byte	0x03, 0x19
        /*0132*/ 	.short	0x0280


	//----- nvinfo : EIATTR_PARAM_CBANK
	.align		4
        /*0134*/ 	.byte	0x04, 0x0a
        /*0136*/ 	.short	(.L_412 - .L_411)
	.align		4
.L_411:
        /*0138*/ 	.word	index@(.nv.constant0._ZN5flash44flash_bwd_dq_dk_dv_loop_seqk_parallel_kernelI23Flash_bwd_kernel_traitsILi64ELi128ELi128ELi8ELi4ELi4ELi4ELb0ELb0EN7cutlass6half_tE19Flash_kernel_traitsILi64ELi128ELi128ELi8ES3_EELb0ELb0ELb0ELb0ELb0ELb0ELb0EEEvNS_16Flash_bwd_paramsE)
        /*013c*/ 	.short	0x0210
        /*013e*/ 	.short	0x0280


	//----- nvinfo : EIATTR_SW_WAR
	.align		4
.L_412:
        /*0140*/ 	.byte	0x04, 0x36
        /*0142*/ 	.short	(.L_414 - .L_413)
.L_413:
        /*0144*/ 	.word	0x00000008
.L_414:


//--------------------- .nv.info._ZN5flash44flash_bwd_dq_dk_dv_loop_seqk_parallel_kernelI23Flash_bwd_kernel_traitsILi64ELi128ELi128ELi8ELi4ELi4ELi4ELb0ELb0EN7cutlass6half_tE19Flash_kernel_traitsILi64ELi128ELi128ELi8ES3_EELb0ELb0ELb1ELb0ELb0ELb0ELb0EEEvNS_16Flash_bwd_paramsE --------------------------
	.section	.nv.info._ZN5flash44flash_bwd_dq_dk_dv_loop_seqk_parallel_kernelI23Flash_bwd_kernel_traitsILi64ELi128ELi128ELi8ELi4ELi4ELi4ELb0ELb0EN7cutlass6half_tE19Flash_kernel_traitsILi64ELi128ELi128ELi8ES3_EELb0ELb0ELb1ELb0ELb0ELb0ELb0EEEvNS_16Flash_bwd_paramsE,"",@"SHT_CUDA_INFO"
	.sectionflags	@""
	.align	4


	//----- nvinfo : EIATTR_CUDA_API_VERSION
	.align		4
        /*0000*/ 	.byte	0x04, 0x37
        /*0002*/ 	.short	(.L_416 - .L_415)
.L_415:
        /*0004*/ 	.word	0x00000082


	//----- nvinfo : EIATTR_KPARAM_INFO
	.align		4
.L_416:
        /*0008*/ 	.byte	0x04, 0x17
        /*000a*/ 	.short	(.L_418 - .L_417)
.L_417:
        /*000c*/ 	.word	0x00000000
        /*0010*/ 	.short	0x0000
        /*0012*/ 	.short	0x0000
        /*0014*/ 	.byte	0x00, 0xf0, 0x01, 0x0a


	//----- nvinfo : EIATTR_SPARSE_MMA_MASK
	.align		4
.L_418:
        /*0018*/ 	.byte	0x03, 0x50
        /*001a*/ 	.short	0x0000


	//----- nvinfo : EIATTR_MAXREG_COUNT
	.align		4
        /*001c*/ 	.byte	0x03, 0x1b
        /*001e*/ 	.short	0x00ff


	//----- nvinfo : EIATTR_NUM_BARRIERS
	.align		4
        /*0020*/ 	.byte	0x02, 0x4c
        /*0022*/ 	.byte	0x01
	.zero		1


	//----- nvinfo : EIATTR_ANNOTATIONS
	.align		4
        /*0024*/ 	.byte	0x04, 0x55
        /*0026*/ 	.short	(.L_420 - .L_419)


	//   ....[0]....
.L_419:
        /* <DEDUP_REMOVED lines=15> */


	//----- nvinfo : EIATTR_MERCURY_ISA_VERSION
	.align		4
.L_420:
        /*0108*/ 	.byte	0x03, 0x5f
        /*010a*/ 	.short	0x0101


	//----- nvinfo : EIATTR_EXIT_INSTR_OFFSETS
	.align		4
        /*010c*/ 	.byte	0x04, 0x1c
        /*010e*/ 	.short	(.L_422 - .L_421)


	//   ....[0]....
.L_421:
        /*0110*/ 	.word	0x000000a0


	//   ....[1]....
        /*0114*/ 	.word	0x0000b950


	//----- nvinfo : EIATTR_CRS_STACK_SIZE
	.align		4
.L_422:
        /*0118*/ 	.byte	0x04, 0x1e
        /*011a*/ 	.short	(.L_424 - .L_423)
.L_423:
        /*011c*/ 	.word	0x00000000


	//----- nvinfo : EIATTR_CBANK_PARAM_SIZE
	.align		4
.L_424:
        /*0120*/ 	.byte	0x03, 0x19
        /*0122*/ 	.short	0x0280


	//----- nvinfo : EIATTR_PARAM_CBANK
	.align		4
        /*0124*/ 	.byte	0x04, 0x0a
        /*0126*/ 	.short	(.L_426 - .L_425)
	.align		4
.L_425:
        /*0128*/ 	.word	index@(.nv.constant0._ZN5flash44flash_bwd_dq_dk_dv_loop_seqk_parallel_kernelI23Flash_bwd_kernel_traitsILi64ELi128ELi128ELi8ELi4ELi4ELi4ELb0ELb0EN7cutlass6half_tE19Flash_kernel_traitsILi64ELi128ELi128ELi8ES3_EELb0ELb0ELb1ELb0ELb0ELb0ELb0EEEvNS_16Flash_bwd_paramsE)
        /*012c*/ 	.short	0x0210
        /*012e*/ 	.short	0x0280


	//----- nvinfo : EIATTR_SW_WAR
	.align		4
.L_426:
        /*0130*/ 	.byte	0x04, 0x36
        /*0132*/ 	.short	(.L_428 - .L_427)
.L_427:
        /*0134*/ 	.word	0x00000008
.L_428:


//--------------------- .nv.info._ZN5flash44flash_bwd_dq_dk_dv_loop_seqk_parallel_kernelI23Flash_bwd_kernel_traitsILi64ELi128ELi128ELi8ELi4ELi4ELi4ELb0ELb0EN7cutlass6half_tE19Flash_kernel_traitsILi64ELi128ELi128ELi8ES3_EELb0ELb0ELb0ELb0ELb1ELb1ELb0EEEvNS_16Flash_bwd_paramsE --------------------------
	.section	.nv.info._ZN5flash44flash_bwd_dq_dk_dv_loop_seqk_parallel_kernelI23Flash_bwd_kernel_traitsILi64ELi128ELi128ELi8ELi4ELi4ELi4ELb0ELb0EN7cutlass6half_tE19Flash_kernel_traitsILi64ELi128ELi128ELi8ES3_EELb0ELb0ELb0ELb0ELb1ELb1ELb0EEEvNS_16Flash_bwd_paramsE,"",@"SHT_CUDA_INFO"
	.sectionflags	@""
	.align	4


	//----- nvinfo : EIATTR_CUDA_API_VERSION
	.align		4
        /*0000*/ 	.byte	0x04, 0x37
        /*0002*/ 	.short	(.L_430 - .L_429)
.L_429:
        /*0004*/ 	.word	0x00000082


	//----- nvinfo : EIATTR_KPARAM_INFO
	.align		4
.L_430:
        /*0008*/ 	.byte	0x04, 0x17
        /*000a*/ 	.short	(.L_432 - .L_431)
.L_431:
        /*000c*/ 	.word	0x00000000
        /*0010*/ 	.short	0x0000
        /*0012*/ 	.short	0x0000
        /*0014*/ 	.byte	0x00, 0xf0, 0x01, 0x0a


	//----- nvinfo : EIATTR_SPARSE_MMA_MASK
	.align		4
.L_432:
        /*0018*/ 	.byte	0x03, 0x50
        /*001a*/ 	.short	0x0000


	//----- nvinfo : EIATTR_MAXREG_COUNT
	.align		4
        /*001c*/ 	.byte	0x03, 0x1b
        /*001e*/ 	.short	0x00ff


	//----- nvinfo : EIATTR_NUM_BARRIERS
	.align		4
        /*0020*/ 	.byte	0x02, 0x4c
        /*0022*/ 	.byte	0x01
	.zero		1


	//----- nvinfo : EIATTR_ANNOTATIONS
	.align		4
        /*0024*/ 	.byte	0x04, 0x55
        /*0026*/ 	.short	(.L_434 - .L_433)


	//   ....[0]....
.L_433:
        /* <DEDUP_REMOVED lines=17> */


	//----- nvinfo : EIATTR_MERCURY_ISA_VERSION
	.align		4
.L_434:
        /*0128*/ 	.byte	0x03, 0x5f
        /*012a*/ 	.short	0x0101


	//----- nvinfo : EIATTR_EXIT_INSTR_OFFSETS
	.align		4
        /*012c*/ 	.byte	0x04, 0x1c
        /*012e*/ 	.short	(.L_436 - .L_435)


	//   ....[0]....
.L_435:
        /*0130*/ 	.word	0x000000a0


	//   ....[1]....
        /*0134*/ 	.word	0x000073d0


	//----- nvinfo : EIATTR_CBANK_PARAM_SIZE
	.align		4
.L_436:
        /*0138*/ 	.byte	0x03, 0x19
        /*013a*/ 	.short	0x0280


	//----- nvinfo : EIATTR_PARAM_CBANK
	.align		4
        /*013c*/ 	.byte	0x04, 0x0a
        /*013e*/ 	.short	(.L_438 - .L_437)
	.align		4
.L_437:
        /*0140*/ 	.word	index@(.nv.constant0._ZN5flash44flash_bwd_dq_dk_dv_loop_seqk_parallel_kernelI23Flash_bwd_kernel_traitsILi64ELi128ELi128ELi8ELi4ELi4ELi4ELb0ELb0EN7cutlass6half_tE19Flash_kernel_traitsILi64ELi128ELi128ELi8ES3_EELb0ELb0ELb0ELb0ELb1ELb1ELb0EEEvNS_16Flash_bwd_paramsE)
        /*0144*/ 	.short	0x0210
        /*0146*/ 	.short	0x0280


	//----- nvinfo : EIATTR_SW_WAR
	.align		4
.L_438:
        /*0148*/ 	.byte	0x04, 0x36
        /*014a*/ 	.short	(.L_440 - .L_439)
.L_439:
        /*014c*/ 	.word	0x00000008
.L_440:


//--------------------- .nv.info._ZN5flash44flash_bwd_dq_dk_dv_loop_seqk_parallel_kernelI23Flash_bwd_kernel_traitsILi64ELi128ELi128ELi8ELi4ELi4ELi4ELb0ELb0EN7cutlass6half_tE19Flash_kernel_traitsILi64ELi128ELi128ELi8ES3_EELb0ELb0ELb0ELb1ELb0ELb0ELb0EEEvNS_16Flash_bwd_paramsE --------------------------
	.section	.nv.info._ZN5flash44flash_bwd_dq_dk_dv_loop_seqk_parallel_kernelI23Flash_bwd_kernel_traitsILi64ELi128ELi128ELi8ELi4ELi4ELi4ELb0ELb0EN7cutlass6half_tE19Flash_kernel_traitsILi64ELi128ELi128ELi8ES3_EELb0ELb0ELb0ELb1ELb0ELb0ELb0EEEvNS_16Flash_bwd_paramsE,"",@"SHT_CUDA_INFO"
	.sectionflags	@""
	.align	4


	//----- nvinfo : EIATTR_CUDA_API_VERSION
	.align		4
        /*0000*/ 	.byte	0x04, 0x37
        /*0002*/ 	.short	(.L_442 - .L_441)
.L_441:
        /*0004*/ 	.word	0x00000082


	//----- nvinfo : EIATTR_KPARAM_INFO
	.align		4
.L_442:
        /*0008*/ 	.byte	0x04, 0x17
        /*000a*/ 	.short	(.L_444 - .L_443)
.L_443:
        /*000c*/ 	.word	0x00000000
        /*0010*/ 	.short	0x0000
        /*0012*/ 	.short	0x0000
        /*0014*/ 	.byte	0x00, 0xf0, 0x01, 0x0a


	//----- nvinfo : EIATTR_SPARSE_MMA_MASK
	.align		4
.L_444:
        /*0018*/ 	.byte	0x03, 0x50
        /*001a*/ 	.short	0x0000


	//----- nvinfo : EIATTR_MAXREG_COUNT
	.align		4
        /*001c*/ 	.byte	0x03, 0x1b
        /*001e*/ 	.short	0x00ff


	//----- nvinfo : EIATTR_NUM_BARRIERS
	.align		4
        /*0020*/ 	.byte	0x02, 0x4c
        /*0022*/ 	.byte	0x01
	.zero		1


	//----- nvinfo : EIATTR_ANNOTATIONS
	.align		4
        /*0024*/ 	.byte	0x04, 0x55
        /*0026*/ 	.short	(.L_446 - .L_445)


	//   ....[0]....
.L_445:
        /* <DEDUP_REMOVED lines=18> */
        /*013c*/ 	.byte	0xd0, 0xb5, 0x00, 0x00


	//----- nvinfo : EIATTR_MERCURY_ISA_VERSION
	.align		4
.L_446:
        /*0140*/ 	.byte	0x03, 0x5f
        /*0142*/ 	.short	0x0101


	//----- nvinfo : EIATTR_EXIT_INSTR_OFFSETS
	.align		4
        /*0144*/ 	.byte	0x04, 0x1c
        /*0146*/ 	.short	(.L_448 - .L_447)


	//   ....[0]....
.L_447:
        /*0148*/ 	.word	0x000000a0


	//   ....[1]....
        /*014c*/ 	.word	0x0000c020


	//----- nvinfo : EIATTR_CRS_STACK_SIZE
	.align		4
.L_448:
        /*0150*/ 	.byte	0x04, 0x1e
        /*0152*/ 	.short	(.L_450 - .L_449)
.L_449:
        /*0154*/ 	.word	0x00000000


	//----- nvinfo : EIATTR_CBANK_PARAM_SIZE
	.align		4
.L_450:
        /*0158*/ 	.byte	0x03, 0x19
        /*015a*/ 	.short	0x0280


	//----- nvinfo : EIATTR_PARAM_CBANK
	.align		4
        /*015c*/ 	.byte	0x04, 0x0a
        /*015e*/ 	.short	(.L_452 - .L_451)
	.align		4
.L_451:
        /*0160*/ 	.word	index@(.nv.constant0._ZN5flash44flash_bwd_dq_dk_dv_loop_seqk_parallel_kernelI23Flash_bwd_kernel_traitsILi64ELi128ELi128ELi8ELi4ELi4ELi4ELb0ELb0EN7cutlass6half_tE19Flash_kernel_traitsILi64ELi128ELi128ELi8ES3_EELb0ELb0ELb0ELb1ELb0ELb0ELb0EEEvNS_16Flash_bwd_paramsE)
        /*0164*/ 	.short	0x0210
        /*0166*/ 	.short	0x0280


	//----- nvinfo : EIATTR_SW_WAR
	.align		4
.L_452:
        /*0168*/ 	.byte	0x04, 0x36
        /*016a*/ 	.short	(.L_454 - .L_453)
.L_453:
        /*016c*/ 	.word	0x00000008
.L_454:


//--------------------- .nv.info._ZN5flash44flash_bwd_dq_dk_dv_loop_seqk_parallel_kernelI23Flash_bwd_kernel_traitsILi64ELi128ELi128ELi8ELi4ELi4ELi4ELb0ELb0EN7cutlass6half_tE19Flash_kernel_traitsILi64ELi128ELi128ELi8ES3_EELb0ELb0ELb1ELb0ELb0ELb1ELb0EEEvNS_16Flash_bwd_paramsE --------------------------
	.section	.nv.info._ZN5flash44flash_bwd_dq_dk_dv_loop_seqk_parallel_kernelI23Flash_bwd_kernel_traitsILi64ELi128ELi128ELi8ELi4ELi4ELi4ELb0ELb0EN7cutlass6half_tE19Flash_kernel_traitsILi64ELi128ELi128ELi8ES3_EELb0ELb0ELb1ELb0ELb0ELb1ELb0EEEvNS_16Flash_bwd_paramsE,"",@"SHT_CUDA_INFO"
	.sectionflags	@""
	.align	4


	//----- nvinfo : EIATTR_CUDA_API_VERSION
	.align		4
        /*0000*/ 	.byte	0x04, 0x37
        /*0002*/ 	.short	(.L_456 - .L_455)
.L_455:
        /*0004*/ 	.word	0x00000082


	//----- nvinfo : EIATTR_KPARAM_INFO
	.align		4
.L_456:
        /*0008*/ 	.byte	0x04, 0x17
        /*000a*/ 	.short	(.L_458 - .L_457)
.L_457:
        /*000c*/ 	.word	0x00000000
        /*0010*/ 	.short	0x0000
        /*0012*/ 	.short	0x0000
        /*0014*/ 	.byte	0x00, 0xf0, 0x01, 0x0a


	//----- nvinfo : EIATTR_SPARSE_MMA_MASK
	.align		4
.L_458:
        /*0018*/ 	.byte	0x03, 0x50
        /*001a*/ 	.short	0x0000


	//----- nvinfo : EIATTR_MAXREG_COUNT
	.align		4
        /*001c*/ 	.byte	0x03, 0x1b
        /*001e*/ 	.short	0x00ff


	//----- nvinfo : EIATTR_NUM_BARRIERS
	.align		4
        /*0020*/ 	.byte	0x02, 0x4c
        /*0022*/ 	.byte	0x01
	.zero		1


	//----- nvinfo : EIATTR_ANNOTATIONS
	.align		4
        /*0024*/ 	.byte	0x04, 0x55
        /*0026*/ 	.short	(.L_460 - .L_459)


	//   ....[0]....
.L_459:
        /* <DEDUP_REMOVED lines=14> */


	//----- nvinfo : EIATTR_MERCURY_ISA_VERSION
	.align		4
.L_460:
        /*00f8*/ 	.byte	0x03, 0x5f
        /*00fa*/ 	.short	0x0101


	//----- nvinfo : EIATTR_INT_WARP_WIDE_INSTR_OFFSETS
	.align		4
        /*00fc*/ 	.byte	0x04, 0x31
        /*00fe*/ 	.short	(.L_462 - .L_461)


	//   ....[0]....
.L_461:
        /*0100*/ 	.word	0x00002d70


	//----- nvinfo : EIATTR_EXIT_INSTR_OFFSETS
	.align		4
.L_462:
        /*0104*/ 	.byte	0x04, 0x1c
        /*0106*/ 	.short	(.L_464 - .L_463)


	//   ....[0]....
.L_463:
        /*0108*/ 	.word	0x000000a0


	//   ....[1]....
        /*010c*/ 	.word	0x0000a870


	//----- nvinfo : EIATTR_CRS_STACK_SIZE
	.align		4
.L_464:
        /*0110*/ 	.byte	0x04, 0x1e
        /*0112*/ 	.short	(.L_466 - .L_465)
.L_465:
        /*0114*/ 	.word	0x00000000


	//----- nvinfo : EIATTR_CBANK_PARAM_SIZE
	.align		4
.L_466:
        /*0118*/ 	.byte	0x03, 0x19
        /*011a*/ 	.short	0x0280


	//----- nvinfo : EIATTR_PARAM_CBANK
	.align		4
        /*011c*/ 	.byte	0x04, 0x0a
        /*011e*/ 	.short	(.L_468 - .L_467)
	.align		4
.L_467:
        /*0120*/ 	.word	index@(.nv.constant0._ZN5flash44flash_bwd_dq_dk_dv_loop_seqk_parallel_kernelI23Flash_bwd_kernel_traitsILi64ELi128ELi128ELi8ELi4ELi4ELi4ELb0ELb0EN7cutlass6half_tE19Flash_kernel_traitsILi64ELi128ELi128ELi8ES3_EELb0ELb0ELb1ELb0ELb0ELb1ELb0EEEvNS_16Flash_bwd_paramsE)
        /*0124*/ 	.short	0x0210
        /*0126*/ 	.short	0x0280


	//----- nvinfo : EIATTR_SW_WAR
	.align		4
.L_468:
        /*0128*/ 	.byte	0x04, 0x36
        /*012a*/ 	.short	(.L_470 - .L_469)
.L_469:
        /*012c*/ 	.word	0x00000008
.L_470:


//--------------------- .nv.info._ZN5flash44flash_bwd_dq_dk_dv_loop_seqk_parallel_kernelI23Flash_bwd_kernel_traitsILi64ELi128ELi128ELi8ELi4ELi4ELi4ELb0ELb0EN7cutlass6half_tE19Flash_kernel_traitsILi64ELi128ELi128ELi8ES3_EELb0ELb0ELb1ELb1ELb0ELb0ELb0EEEvNS_16Flash_bwd_paramsE --------------------------
	.section	.nv.info._ZN5flash44flash_bwd_dq_dk_dv_loop_seqk_parallel_kernelI23Flash_bwd_kernel_traitsILi64ELi128ELi128ELi8ELi4ELi4ELi4ELb0ELb0EN7cutlass6half_tE19Flash_kernel_traitsILi64ELi128ELi128ELi8ES3_EELb0ELb0ELb1ELb1ELb0ELb0ELb0EEEvNS_16Flash_bwd_paramsE,"",@"SHT_CUDA_INFO"
	.sectionflags	@""
	.align	4


	//----- nvinfo : EIATTR_CUDA_API_VERSION
	.align		4
        /*0000*/ 	.byte	0x04, 0x37
        /*0002*/ 	.short	(.L_472 - .L_471)
.L_471:
        /*0004*/ 	.word	0x00000082


	//----- nvinfo : EIATTR_KPARAM_INFO
	.align		4
.L_472:
        /*0008*/ 	.byte	0x04, 0x17
        /*000a*/ 	.short	(.L_474 - .L_473)
.L_473:
        /*000c*/ 	.word	0x00000000
        /*0010*/ 	.short	0x0000
        /*0012*/ 	.short	0x0000
        /*0014*/ 	.byte	0x00, 0xf0, 0x01, 0x0a


	//----- nvinfo : EIATTR_SPARSE_MMA_MASK
	.align		4
.L_474:
        /*0018*/ 	.byte	0x03, 0x50
        /*001a*/ 	.short	0x0000


	//----- nvinfo : EIATTR_MAXREG_COUNT
	.align		4
        /*001c*/ 	.byte	0x03, 0x1b
        /*001e*/ 	.short	0x00ff


	//----- nvinfo : EIATTR_NUM_BARRIERS
	.align		4
        /*0020*/ 	.byte	0x02, 0x4c
        /*0022*/ 	.byte	0x01
	.zero		1


	//----- nvinfo : EIATTR_ANNOTATIONS
	.align		4
        /*0024*/ 	.byte	0x04, 0x55
        /*0026*/ 	.short	(.L_476 - .L_475)


	//   ....[0]....
.L_475:
        /* <DEDUP_REMOVED lines=15> */


	//----- nvinfo : EIATTR_MERCURY_ISA_VERSION
	.align		4
.L_476:
        /*0108*/ 	.byte	0x03, 0x5f
        /*010a*/ 	.short	0x0101


	//----- nvinfo : EIATTR_EXIT_INSTR_OFFSETS
	.align		4
        /*010c*/ 	.byte	0x04, 0x1c
        /*010e*/ 	.short	(.L_478 - .L_477)


	//   ....[0]....
.L_477:
        /*0110*/ 	.word	0x000000a0


	//   ....[1]....
        /*0114*/ 	.word	0x0000c760


	//----- nvinfo : EIATTR_CRS_STACK_SIZE
	.align		4
.L_478:
        /*0118*/ 	.byte	0x04, 0x1e
        /*011a*/ 	.short	(.L_480 - .L_479)
.L_479:
        /*011c*/ 	.word	0x00000000


	//----- nvinfo : EIATTR_CBANK_PARAM_SIZE
	.align		4
.L_480:
        /*0120*/ 	.byte	0x03, 0x19
        /*0122*/ 	.short	0x0280


	//----- nvinfo : EIATTR_PARAM_CBANK
	.align		4
        /*0124*/ 	.byte	0x04, 0x0a
        /*0126*/ 	.short	(.L_482 - .L_481)
	.align		4
.L_481:
        /*0128*/ 	.word	index@(.nv.constant0._ZN5flash44flash_bwd_dq_dk_dv_loop_seqk_parallel_kernelI23Flash_bwd_kernel_traitsILi64ELi128ELi128ELi8ELi4ELi4ELi4ELb0ELb0EN7cutlass6half_tE19Flash_kernel_traitsILi64ELi128ELi128ELi8ES3_EELb0ELb0ELb1ELb1ELb0ELb0ELb0EEEvNS_16Flash_bwd_paramsE)
        /*012c*/ 	.short	0x0210
        /*012e*/ 	.short	0x0280


	//----- nvinfo : EIATTR_SW_WAR
	.align		4
.L_482:
        /*0130*/ 	.byte	0x04, 0x36
        /*0132*/ 	.short	(.L_484 - .L_483)
.L_483:
        /*0134*/ 	.word	0x00000008
.L_484:


//--------------------- .nv.info._ZN5flash27flash_bwd_convert_dq_kernelI23Flash_bwd_kernel_traitsILi64ELi64ELi128ELi8ELi2ELi4ELi4ELb1ELb0EN7cutlass6half_tE19Flash_kernel_traitsILi64ELi64ELi128ELi8ES3_EEEEvNS_16Flash_bwd_paramsEi --------------------------
	.section	.nv.info._ZN5flash27flash_bwd_convert_dq_kernelI23Flash_bwd_kernel_traitsILi64ELi64ELi128ELi8ELi2ELi4ELi4ELb1ELb0EN7cutlass6half_tE19Flash_kernel_traitsILi64ELi64ELi128ELi8ES3_EEEEvNS_16Flash_bwd_paramsEi,"",@"SHT_CUDA_INFO"
	.sectionflags	@""
	.align	4


	//----- nvinfo : EIATTR_CUDA_API_VERSION
	.align		4
        /*0000*/ 	.byte	0x04, 0x37
        /*0002*/ 	.short	(.L_486 - .L_485)
.L_485:
        /*0004*/ 	.word	0x00000082


	//----- nvinfo : EIATTR_KPARAM_INFO
	.align		4
.L_486:
        /*0008*/ 	.byte	0x04, 0x17
        /*000a*/ 	.short	(.L_488 - .L_487)
.L_487:
        /*000c*/ 	.word	0x00000000
        /*0010*/ 	.short	0x0001
        /*0012*/ 	.short	0x0280
        /*0014*/ 	.byte	0x00, 0xf0, 0x11, 0x00


	//----- nvinfo : EIATTR_KPARAM_INFO
	.align		4
.L_488:
        /*0018*/ 	.byte	0x04, 0x17
        /*001a*/ 	.short	(.L_490 - .L_489)
.L_489:
        /*001c*/ 	.word	0x00000000
        /*0020*/ 	.short	0x0000
        /*0022*/ 	.short	0x0000
        /*0024*/ 	.byte	0x00, 0xf0, 0x01, 0x0a


	//----- nvinfo : EIATTR_SPARSE_MMA_MASK
	.align		4
.L_490:
        /*0028*/ 	.byte	0x03, 0x50
        /*002a*/ 	.short	0x0000


	//----- nvinfo : EIATTR_MAXREG_COUNT
	.align		4
        /*002c*/ 	.byte	0x03, 0x1b
        /*002e*/ 	.short	0x00ff


	//----- nvinfo : EIATTR_NUM_BARRIERS
	.align		4
        /*0030*/ 	.byte	0x02, 0x4c
        /*0032*/ 	.byte	0x01
	.zero		1


	//----- nvinfo : EIATTR_MERCURY_ISA_VERSION
	.align		4
        /*0034*/ 	.byte	0x03, 0x5f
        /*0036*/ 	.short	0x0101


	//----- nvinfo : EIATTR_EXIT_INSTR_OFFSETS
	.align		4
        /*0038*/ 	.byte	0x04, 0x1c
        /*003a*/ 	.short	(.L_492 - .L_491)


	//   ....[0]....
.L_491:
        /*003c*/ 	.word	0x00000160


	//   ....[1]....
        /*0040*/ 	.word	0x00001c40


	//   ....[2]....
        /*0044*/ 	.word	0x00001d00


	//----- nvinfo : EIATTR_CRS_STACK_SIZE
	.align		4
.L_492:
        /*0048*/ 	.byte	0x04, 0x1e
        /*004a*/ 	.short	(.L_494 - .L_493)
.L_493:
        /*004c*/ 	.word	0x00000000


	//----- nvinfo : EIATTR_CBANK_PARAM_SIZE
	.align		4
.L_494:
        /*0050*/ 	.byte	0x03, 0x19
        /*0052*/ 	.short	0x0284


	//----- nvinfo : EIATTR_PARAM_CBANK
	.align		4
        /*0054*/ 	.byte	0x04, 0x0a
        /*0056*/ 	.short	(.L_496 - .L_495)
	.align		4
.L_495:
        /*0058*/ 	.word	index@(.nv.constant0._ZN5flash27flash_bwd_convert_dq_kernelI23Flash_bwd_kernel_traitsILi64ELi64ELi128ELi8ELi2ELi4ELi4ELb1ELb0EN7cutlass6half_tE19Flash_kernel_traitsILi64ELi64ELi128ELi8ES3_EEEEvNS_16Flash_bwd_paramsEi)
        /*005c*/ 	.short	0x0210
        /*005e*/ 	.short	0x0284


	//----- nvinfo : EIATTR_SW_WAR
	.align		4
.L_496:
        /*0060*/ 	.byte	0x04, 0x36
        /*0062*/ 	.short	(.L_498 - .L_497)
.L_497:
        /*0064*/ 	.word	0x00000008
.L_498:


//--------------------- .nv.info._ZN5flash44flash_bwd_dq_dk_dv_loop_seqk_parallel_kernelI23Flash_bwd_kernel_traitsILi64ELi64ELi128ELi8ELi2ELi4ELi4ELb1ELb0EN7cutlass6half_tE19Flash_kernel_traitsILi64ELi64ELi128ELi8ES3_EELb1ELb0ELb0ELb0ELb0ELb1ELb0EEEvNS_16Flash_bwd_paramsE --------------------------
	.section	.nv.info._ZN5flash44flash_bwd_dq_dk_dv_loop_seqk_parallel_kernelI23Flash_bwd_kernel_traitsILi64ELi64ELi128ELi8ELi2ELi4ELi4ELb1ELb0EN7cutlass6half_tE19Flash_kernel_traitsILi64ELi64ELi128ELi8ES3_EELb1ELb0ELb0ELb0ELb0ELb1ELb0EEEvNS_16Flash_bwd_paramsE,"",@"SHT_CUDA_INFO"
	.sectionflags	@""
	.align	4


	//----- nvinfo : EIATTR_CUDA_API_VERSION
	.align		4
        /*0000*/ 	.byte	0x04, 0x37
        /*0002*/ 	.short	(.L_500 - .L_499)
.L_499:
        /*0004*/ 	.word	0x00000082


	//----- nvinfo : EIATTR_KPARAM_INFO
	.align		4
.L_500:
        /*0008*/ 	.byte	0x04, 0x17
        /*000a*/ 	.short	(.L_502 - .L_501)
.L_501:
        /*000c*/ 	.word	0x00000000
        /*0010*/ 	.short	0x0000
        /*0012*/ 	.short	0x0000
        /*0014*/ 	.byte	0x00, 0xf0, 0x01, 0x0a


	//----- nvinfo : EIATTR_SPARSE_MMA_MASK
	.align		4
.L_502:
        /*0018*/ 	.byte	0x03, 0x50
        /*001a*/ 	.short	0x0000


	//----- nvinfo : EIATTR_MAXREG_COUNT
	.align		4
        /*001c*/ 	.byte	0x03, 0x1b
        /*001e*/ 	.short	0x00ff


	//----- nvinfo : EIATTR_NUM_BARRIERS
	.align		4
        /*0020*/ 	.byte	0x02, 0x4c
        /*0022*/ 	.byte	0x01
	.zero		1


	//----- nvinfo : EIATTR_MERCURY_ISA_VERSION
	.align		4
        /*0024*/ 	.byte	0x03, 0x5f
        /*0026*/ 	.short	0x0101


	//----- nvinfo : EIATTR_EXIT_INSTR_OFFSETS
	.align		4
        /*0028*/ 	.byte	0x04, 0x1c
        /*002a*/ 	.short	(.L_504 - .L_503)


	//   ....[0]....
.L_503:
        /*002c*/ 	.word	0x00000080


	//   ....[1]....
        /*0030*/ 	.word	0x00008490


	//----- nvinfo : EIATTR_CRS_STACK_SIZE
	.align		4
.L_504:
        /*0034*/ 	.byte	0x04, 0x1e
        /*0036*/ 	.short	(.L_506 - .L_505)
.L_505:
        /*0038*/ 	.word	0x00000000


	//----- nvinfo : EIATTR_CBANK_PARAM_SIZE
	.align		4
.L_506:
        /*003c*/ 	.byte	0x03, 0x19
        /*003e*/ 	.short	0x0280


	//----- nvinfo : EIATTR_PARAM_CBANK
	.align		4
        /*0040*/ 	.byte	0x04, 0x0a
        /*0042*/ 	.short	(.L_508 - .L_507)
	.align		4
.L_507:
        /*0044*/ 	.word	index@(.nv.constant0._ZN5flash44flash_bwd_dq_dk_dv_loop_seqk_parallel_kernelI23Flash_bwd_kernel_traitsILi64ELi64ELi128ELi8ELi2ELi4ELi4ELb1ELb0EN7cutlass6half_tE19Flash_kernel_traitsILi64ELi64ELi128ELi8ES3_EELb1ELb0ELb0ELb0ELb0ELb1ELb0EEEvNS_16Flash_bwd_paramsE)
        /*0048*/ 	.short	0x0210
        /*004a*/ 	.short	0x0280


	//----- nvinfo : EIATTR_SW_WAR
	.align		4
.L_508:
        /*004c*/ 	.byte	0x04, 0x36
        /*004e*/ 	.short	(.L_510 - .L_509)
.L_509:
        /*0050*/ 	.word	0x00000008
.L_510:


//--------------------- .nv.info._ZN5flash44flash_bwd_dq_dk_dv_loop_seqk_parallel_kernelI23Flash_bwd_kernel_traitsILi64ELi64ELi128ELi8ELi2ELi4ELi4ELb1ELb0EN7cutlass6half_tE19Flash_kernel_traitsILi64ELi64ELi128ELi8ES3_EELb0ELb0ELb0ELb0ELb0ELb1ELb1EEEvNS_16Flash_bwd_paramsE --------------------------
	.section	.nv.info._ZN5flash44flash_bwd_dq_dk_dv_loop_seqk_parallel_kernelI23Flash_bwd_kernel_traitsILi64ELi64ELi128ELi8ELi2ELi4ELi4ELb1ELb0EN7cutlass6half_tE19Flash_kernel_traitsILi64ELi64ELi128ELi8ES3_EELb0ELb0ELb0ELb0ELb0ELb1ELb1EEEvNS_16Flash_bwd_paramsE,"",@"SHT_CUDA_INFO"
	.sectionflags	@""
	.align	4


	//----- nvinfo : EIATTR_CUDA_API_VERSION
	.align		4
        /*0000*/ 	.byte	0x04, 0x37
        /*0002*/ 	.short	(.L_512 - .L_511)
.L_511:
        /*0004*/ 	.word	0x00000082


	//----- nvinfo : EIATTR_KPARAM_INFO
	.align		4
.L_512:
        /*0008*/ 	.byte	0x04, 0x17
        /*000a*/ 	.short	(.L_514 - .L_513)
.L_513:
        /*000c*/ 	.word	0x00000000
        /*0010*/ 	.short	0x0000
        /*0012*/ 	.short	0x0000
        /*0014*/ 	.byte	0x00, 0xf0, 0x01, 0x0a


	//----- nvinfo : EIATTR_SPARSE_MMA_MASK
	.align		4
.L_514:
        /*0018*/ 	.byte	0x03, 0x50
        /*001a*/ 	.short	0x0000


	//----- nvinfo : EIATTR_MAXREG_COUNT
	.align		4
        /*001c*/ 	.byte	0x03, 0x1b
        /*001e*/ 	.short	0x00ff


	//----- nvinfo : EIATTR_NUM_BARRIERS
	.align		4
        /*0020*/ 	.byte	0x02, 0x4c
        /*0022*/ 	.byte	0x01
	.zero		1


	//----- nvinfo : EIATTR_MERCURY_ISA_VERSION
	.align		4
        /*0024*/ 	.byte	0x03, 0x5f
        /*0026*/ 	.short	0x0101


	//----- nvinfo : EIATTR_EXIT_INSTR_OFFSETS
	.align		4
        /*0028*/ 	.byte	0x04, 0x1c
        /*002a*/ 	.short	(.L_516 - .L_515)


	//   ....[0]....
.L_515:
        /*002c*/ 	.word	0x000000a0


	//   ....[1]....
        /*0030*/ 	.word	0x00008920


	//----- nvinfo : EIATTR_CRS_STACK_SIZE
	.align		4
.L_516:
        /*0034*/ 	.byte	0x04, 0x1e
        /*0036*/ 	.short	(.L_518 - .L_517)
.L_517:
        /*0038*/ 	.word	0x00000000


	//----- nvinfo : EIATTR_CBANK_PARAM_SIZE
	.align		4
.L_518:
        /*003c*/ 	.byte	0x03, 0x19
        /*003e*/ 	.short	0x0280


	//----- nvinfo : EIATTR_PARAM_CBANK
	.align		4
        /*0040*/ 	.byte	0x04, 0x0a
        /*0042*/ 	.short	(.L_520 - .L_519)
	.align		4
.L_519:
        /*0044*/ 	.word	index@(.nv.constant0._ZN5flash44flash_bwd_dq_dk_dv_loop_seqk_parallel_kernelI23Flash_bwd_kernel_traitsILi64ELi64ELi128ELi8ELi2ELi4ELi4ELb1ELb0EN7cutlass6half_tE19Flash_kernel_traitsILi64ELi64ELi128ELi8ES3_EELb0ELb0ELb0ELb0ELb0ELb1ELb1EEEvNS_16Flash_bwd_paramsE)
        /*0048*/ 	.short	0x0210
        /*004a*/ 	.short	0x0280


	//----- nvinfo : EIATTR_SW_WAR
	.align		4
.L_520:
        /*004c*/ 	.byte	0x04, 0x36
        /*004e*/ 	.short	(.L_522 - .L_521)
.L_521:
        /*0050*/ 	.word	0x00000008
.L_522:


//--------------------- .nv.info._ZN5flash44flash_bwd_dq_dk_dv_loop_seqk_parallel_kernelI23Flash_bwd_kernel_traitsILi64ELi64ELi128ELi8ELi2ELi4ELi4ELb1ELb0EN7cutlass6half_tE19Flash_kernel_traitsILi64ELi64ELi128ELi8ES3_EELb1ELb0ELb0ELb0ELb0ELb0ELb0EEEvNS_16Flash_bwd_paramsE --------------------------
	.section	.nv.info._ZN5flash44flash_bwd_dq_dk_dv_loop_seqk_parallel_kernelI23Flash_bwd_kernel_traitsILi64ELi64ELi128ELi8ELi2ELi4ELi4ELb1ELb0EN7cutlass6half_tE19Flash_kernel_traitsILi64ELi64ELi128ELi8ES3_EELb1ELb0ELb0ELb0ELb0ELb0ELb0EEEvNS_16Flash_bwd_paramsE,"",@"SHT_CUDA_INFO"
	.sectionflags	@""
	.align	4


	//----- nvinfo : EIATTR_CUDA_API_VERSION
	.align		4
        /*0000*/ 	.byte	0x04, 0x37
        /*0002*/ 	.short	(.L_524 - .L_523)
.L_523:
        /*0004*/ 	.word	0x00000082


	//----- nvinfo : EIATTR_KPARAM_INFO
	.align		4
.L_524:
        /*0008*/ 	.byte	0x04, 0x17
        /*000a*/ 	.short	(.L_526 - .L_525)
.L_525:
        /*000c*/ 	.word	0x00000000
        /*0010*/ 	.short	0x0000
        /*0012*/ 	.short	0x0000
        /*0014*/ 	.byte	0x00, 0xf0, 0x01, 0x0a


	//----- nvinfo : EIATTR_SPARSE_MMA_MASK
	.align		4
.L_526:
        /*0018*/ 	.byte	0x03, 0x50
        /*001a*/ 	.short	0x0000


	//----- nvinfo : EIATTR_MAXREG_COUNT
	.align		4
        /*001c*/ 	.byte	0x03, 0x1b
        /*001e*/ 	.short	0x00ff


	//----- nvinfo : EIATTR_NUM_BARRIERS
	.align		4
        /*0020*/ 	.byte	0x02, 0x4c
        /*0022*/ 	.byte	0x01
	.zero		1


	//----- nvinfo : EIATTR_MERCURY_ISA_VERSION
	.align		4
        /*0024*/ 	.byte	0x03, 0x5f
        /*0026*/ 	.short	0x0101


	//----- nvinfo : EIATTR_EXIT_INSTR_OFFSETS
	.align		4
        /*0028*/ 	.byte	0x04, 0x1c
        /*002a*/ 	.short	(.L_528 - .L_527)


	//   ....[0]....
.L_527:
        /*002c*/ 	.word	0x00000080


	//   ....[1]....
        /*0030*/ 	.word	0x00008ba0


	//----- nvinfo : EIATTR_CRS_STACK_SIZE
	.align		4
.L_528:
        /*0034*/ 	.byte	0x04, 0x1e
        /*0036*/ 	.short	(.L_530 - .L_529)
.L_529:
        /*0038*/ 	.word	0x00000000


	//----- nvinfo : EIATTR_CBANK_PARAM_SIZE
	.align		4
.L_530:
        /*003c*/ 	.byte	0x03, 0x19
        /*003e*/ 	.short	0x0280


	//----- nvinfo : EIATTR_PARAM_CBANK
	.align		4
        /*0040*/ 	.byte	0x04, 0x0a
        /*0042*/ 	.short	(.L_532 - .L_531)
	.align		4
.L_531:
        /*0044*/ 	.word	index@(.nv.constant0._ZN5flash44flash_bwd_dq_dk_dv_loop_seqk_parallel_kernelI23Flash_bwd_kernel_traitsILi64ELi64ELi128ELi8ELi2ELi4ELi4ELb1ELb0EN7cutlass6half_tE19Flash_kernel_traitsILi64ELi64ELi128ELi8ES3_EELb1ELb0ELb0ELb0ELb0ELb0ELb0EEEvNS_16Flash_bwd_paramsE)
        /*0048*/ 	.short	0x0210
        /*004a*/ 	.short	0x0280


	//----- nvinfo : EIATTR_SW_WAR
	.align		4
.L_532:
        /*004c*/ 	.byte	0x04, 0x36
        /*004e*/ 	.short	(.L_534 - .L_533)
.L_533:
        /*0050*/ 	.word	0x00000008
.L_534:


//--------------------- .nv.info._ZN5flash44flash_bwd_dq_dk_dv_loop_seqk_parallel_kernelI23Flash_bwd_kernel_traitsILi64ELi64ELi128ELi8ELi2ELi4ELi4ELb1ELb0EN7cutlass6half_tE19Flash_kernel_traitsILi64ELi64ELi128ELi8ES3_EELb0ELb0ELb0ELb0ELb0ELb0ELb1EEEvNS_16Flash_bwd_paramsE --------------------------
	.section	.nv.info._ZN5flash44flash_bwd_dq_dk_dv_loop_seqk_parallel_kernelI23Flash_bwd_kernel_traitsILi64ELi64ELi128ELi8ELi2ELi4ELi4ELb1ELb0EN7cutlass6half_tE19Flash_kernel_traitsILi64ELi64ELi128ELi8ES3_EELb0ELb0ELb0ELb0ELb0ELb0ELb1EEEvNS_16Flash_bwd_paramsE,"",@"SHT_CUDA_INFO"
	.sectionflags	@""
	.align	4


	//----- nvinfo : EIATTR_CUDA_API_VERSION
	.align		4
        /*0000*/ 	.byte	0x04, 0x37
        /*0002*/ 	.short	(.L_536 - .L_535)
.L_535:
        /*0004*/ 	.word	0x00000082


	//----- nvinfo : EIATTR_KPARAM_INFO
	.align		4
.L_536:
        /*0008*/ 	.byte	0x04, 0x17
        /*000a*/ 	.short	(.L_538 - .L_537)
.L_537:
        /*000c*/ 	.word	0x00000000
        /*0010*/ 	.short	0x0000
        /*0012*/ 	.short	0x0000
        /*0014*/ 	.byte	0x00, 0xf0, 0x01, 0x0a


	//----- nvinfo : EIATTR_SPARSE_MMA_MASK
	.align		4
.L_538:
        /*0018*/ 	.byte	0x03, 0x50
        /*001a*/ 	.short	0x0000


	//----- nvinfo : EIATTR_MAXREG_COUNT
	.align		4
        /*001c*/ 	.byte	0x03, 0x1b
        /*001e*/ 	.short	0x00ff


	//----- nvinfo : EIATTR_NUM_BARRIERS
	.align		4
        /*0020*/ 	.byte	0x02, 0x4c
        /*0022*/ 	.byte	0x01
	.zero		1


	//----- nvinfo : EIATTR_ANNOTATIONS
	.align		4
        /*0024*/ 	.byte	0x04, 0x55
        /*0026*/ 	.short	(.L_540 - .L_539)


	//   ....[0]....
.L_539:
        /*0028*/ 	.word	0x00000001
        /*002c*/ 	.byte	0xa0, 0x00, 0x00, 0x00, 0x01, 0x00, 0x00, 0x00, 0x50, 0x90, 0x00, 0x00


	//----- nvinfo : EIATTR_MERCURY_ISA_VERSION
	.align		4
.L_540:
        /*0038*/ 	.byte	0x03, 0x5f
        /*003a*/ 	.short	0x0101


	//----- nvinfo : EIATTR_EXIT_INSTR_OFFSETS
	.align		4
        /*003c*/ 	.byte	0x04, 0x1c
        /*003e*/ 	.short	(.L_542 - .L_541)


	//   ....[0]....
.L_541:
        /*0040*/ 	.word	0x000000c0


	//   ....[1]....
        /*0044*/ 	.word	0x000090d0


	//----- nvinfo : EIATTR_CRS_STACK_SIZE
	.align		4
.L_542:
        /*0048*/ 	.byte	0x04, 0x1e
        /*004a*/ 	.short	(.L_544 - .L_543)
.L_543:
        /*004c*/ 	.word	0x00000000


	//----- nvinfo : EIATTR_CBANK_PARAM_SIZE
	.align		4
.L_544:
        /*0050*/ 	.byte	0x03, 0x19
        /*0052*/ 	.short	0x0280


	//----- nvinfo : EIATTR_PARAM_CBANK
	.align		4
        /*0054*/ 	.byte	0x04, 0x0a
        /*0056*/ 	.short	(.L_546 - .L_545)
	.align		4
.L_545:
        /*0058*/ 	.word	index@(.nv.constant0._ZN5flash44flash_bwd_dq_dk_dv_loop_seqk_parallel_kernelI23Flash_bwd_kernel_traitsILi64ELi64ELi128ELi8ELi2ELi4ELi4ELb1ELb0EN7cutlass6half_tE19Flash_kernel_traitsILi64ELi64ELi128ELi8ES3_EELb0ELb0ELb0ELb0ELb0ELb0ELb1EEEvNS_16Flash_bwd_paramsE)
        /*005c*/ 	.short	0x0210
        /*005e*/ 	.short	0x0280


	//----- nvinfo : EIATTR_SW_WAR
	.align		4
.L_546:
        /*0060*/ 	.byte	0x04, 0x36
        /*0062*/ 	.short	(.L_548 - .L_547)
.L_547:
        /*0064*/ 	.word	0x00000008
.L_548:


//--------------------- .nv.info._ZN5flash44flash_bwd_dq_dk_dv_loop_seqk_parallel_kernelI23Flash_bwd_kernel_traitsILi64ELi64ELi128ELi8ELi2ELi4ELi4ELb1ELb0EN7cutlass6half_tE19Flash_kernel_traitsILi64ELi64ELi128ELi8ES3_EELb1ELb0ELb1ELb0ELb0ELb0ELb0EEEvNS_16Flash_bwd_paramsE --------------------------
	.section	.nv.info._ZN5flash44flash_bwd_dq_dk_dv_loop_seqk_parallel_kernelI23Flash_bwd_kernel_traitsILi64ELi64ELi128ELi8ELi2ELi4ELi4ELb1ELb0EN7cutlass6half_tE19Flash_kernel_traitsILi64ELi64ELi128ELi8ES3_EELb1ELb0ELb1ELb0ELb0ELb0ELb0EEEvNS_16Flash_bwd_paramsE,"",@"SHT_CUDA_INFO"
	.sectionflags	@""
	.align	4


	//----- nvinfo : EIATTR_CUDA_API_VERSION
	.align		4
        /*0000*/ 	.byte	0x04, 0x37
        /*0002*/ 	.short	(.L_550 - .L_549)
.L_549:
        /*0004*/ 	.word	0x00000082


	//----- nvinfo : EIATTR_KPARAM_INFO
	.align		4
.L_550:
        /*0008*/ 	.byte	0x04, 0x17
        /*000a*/ 	.short	(.L_552 - .L_551)
.L_551:
        /*000c*/ 	.word	0x00000000
        /*0010*/ 	.short	0x0000
        /*0012*/ 	.short	0x0000
        /*0014*/ 	.byte	0x00, 0xf0, 0x01, 0x0a


	//----- nvinfo : EIATTR_SPARSE_MMA_MASK
	.align		4
.L_552:
        /*0018*/ 	.byte	0x03, 0x50
        /*001a*/ 	.short	0x0000


	//----- nvinfo : EIATTR_MAXREG_COUNT
	.align		4
        /*001c*/ 	.byte	0x03, 0x1b
        /*001e*/ 	.short	0x00ff


	//----- nvinfo : EIATTR_NUM_BARRIERS
	.align		4
        /*0020*/ 	.byte	0x02, 0x4c
        /*0022*/ 	.byte	0x01
	.zero		1


	//----- nvinfo : EIATTR_MERCURY_ISA_VERSION
	.align		4
        /*0024*/ 	.byte	0x03, 0x5f
        /*0026*/ 	.short	0x0101


	//----- nvinfo : EIATTR_EXIT_INSTR_OFFSETS
	.align		4
        /*0028*/ 	.byte	0x04, 0x1c
        /*002a*/ 	.short	(.L_554 - .L_553)


	//   ....[0]....
.L_553:
        /*002c*/ 	.word	0x00000080


	//   ....[1]....
        /*0030*/ 	.word	0x000091d0


	//----- nvinfo : EIATTR_CRS_STACK_SIZE
	.align		4
.L_554:
        /*0034*/ 	.byte	0x04, 0x1e
        /*0036*/ 	.short	(.L_556 - .L_555)
.L_555:
        /*0038*/ 	.word	0x00000000


	//----- nvinfo : EIATTR_CBANK_PARAM_SIZE
	.align		4
.L_556:
        /*003c*/ 	.byte	0x03, 0x19
        /*003e*/ 	.short	0x0280


	//----- nvinfo : EIATTR_PARAM_CBANK
	.align		4
        /*0040*/ 	.byte	0x04, 0x0a
        /*0042*/ 	.short	(.L_558 - .L_557)
	.align		4
.L_557:
        /*0044*/ 	.word	index@(.nv.constant0._ZN5flash44flash_bwd_dq_dk_dv_loop_seqk_parallel_kernelI23Flash_bwd_kernel_traitsILi64ELi64ELi128ELi8ELi2ELi4ELi4ELb1ELb0EN7cutlass6half_tE19Flash_kernel_traitsILi64ELi64ELi128ELi8ES3_EELb1ELb0ELb1ELb0ELb0ELb0ELb0EEEvNS_16Flash_bwd_paramsE)
        /*0048*/ 	.short	0x0210
        /*004a*/ 	.short	0x0280


	//----- nvinfo : EIATTR_SW_WAR
	.align		4
.L_558:
        /*004c*/ 	.byte	0x04, 0x36
        /*004e*/ 	.short	(.L_560 - .L_559)
.L_559:
        /*0050*/ 	.word	0x00000008
.L_560:


//--------------------- .nv.info._ZN5flash44flash_bwd_dq_dk_dv_loop_seqk_parallel_kernelI23Flash_bwd_kernel_traitsILi64ELi64ELi128ELi8ELi2ELi4ELi4ELb1ELb0EN7cutlass6half_tE19Flash_kernel_traitsILi64ELi64ELi128ELi8ES3_EELb0ELb0ELb1ELb0ELb0ELb0ELb1EEEvNS_16Flash_bwd_paramsE --------------------------
	.section	.nv.info._ZN5flash44flash_bwd_dq_dk_dv_loop_seqk_parallel_kernelI23Flash_bwd_kernel_traitsILi64ELi64ELi128ELi8ELi2ELi4ELi4ELb1ELb0EN7cutlass6half_tE19Flash_kernel_traitsILi64ELi64ELi128ELi8ES3_EELb0ELb0ELb1ELb0ELb0ELb0ELb1EEEvNS_16Flash_bwd_paramsE,"",@"SHT_CUDA_INFO"
	.sectionflags	@""
	.align	4


	//----- nvinfo : EIATTR_CUDA_API_VERSION
	.align		4
        /*0000*/ 	.byte	0x04, 0x37
        /*0002*/ 	.short	(.L_562 - .L_561)
.L_561:
        /*0004*/ 	.word	0x00000082


	//----- nvinfo : EIATTR_KPARAM_INFO
	.align		4
.L_562:
        /*0008*/ 	.byte	0x04, 0x17
        /*000a*/ 	.short	(.L_564 - .L_563)
.L_563:
        /*000c*/ 	.word	0x00000000
        /*0010*/ 	.short	0x0000
        /*0012*/ 	.short	0x0000
        /*0014*/ 	.byte	0x00, 0xf0, 0x01, 0x0a


	//----- nvinfo : EIATTR_SPARSE_MMA_MASK
	.align		4
.L_564:
        /*0018*/ 	.byte	0x03, 0x50
        /*001a*/ 	.short	0x0000


	//----- nvinfo : EIATTR_MAXREG_COUNT
	.align		4
        /*001c*/ 	.byte	0x03, 0x1b
        /*001e*/ 	.short	0x00ff


	//----- nvinfo : EIATTR_NUM_BARRIERS
	.align		4
        /*0020*/ 	.byte	0x02, 0x4c
        /*0022*/ 	.byte	0x01
	.zero		1


	//----- nvinfo : EIATTR_MERCURY_ISA_VERSION
	.align		4
        /*0024*/ 	.byte	0x03, 0x5f
        /*0026*/ 	.short	0x0101


	//----- nvinfo : EIATTR_EXIT_INSTR_OFFSETS
	.align		4
        /*0028*/ 	.byte	0x04, 0x1c
        /*002a*/ 	.short	(.L_566 - .L_565)


	//   ....[0]....
.L_565:
        /*002c*/ 	.word	0x000000a0


	//   ....[1]....
        /*0030*/ 	.word	0x00009420


	//----- nvinfo : EIATTR_CRS_STACK_SIZE
	.align		4
.L_566:
        /*0034*/ 	.byte	0x04, 0x1e
        /*0036*/ 	.short	(.L_568 - .L_567)
.L_567:
        /*0038*/ 	.word	0x00000000


	//----- nvinfo : EIATTR_CBANK_PARAM_SIZE
	.align		4
.L_568:
        /*003c*/ 	.byte	0x03, 0x19
        /*003e*/ 	.short	0x0280


	//----- nvinfo : EIATTR_PARAM_CBANK
	.align		4
        /*0040*/ 	.byte	0x04, 0x0a
        /*0042*/ 	.short	(.L_570 - .L_569)
	.align		4
.L_569:
        /*0044*/ 	.word	index@(.nv.constant0._ZN5flash44flash_bwd_dq_dk_dv_loop_seqk_parallel_kernelI23Flash_bwd_kernel_traitsILi64ELi64ELi128ELi8ELi2ELi4ELi4ELb1ELb0EN7cutlass6half_tE19Flash_kernel_traitsILi64ELi64ELi128ELi8ES3_EELb0ELb0ELb1ELb0ELb0ELb0ELb1EEEvNS_16Flash_bwd_paramsE)
        /*0048*/ 	.short	0x0210
        /*004a*/ 	.short	0x0280


	//----- nvinfo : EIATTR_SW_WAR
	.align		4
.L_570:
        /*004c*/ 	.byte	0x04, 0x36
        /*004e*/ 	.short	(.L_572 - .L_571)
.L_571:
        /*0050*/ 	.word	0x00000008
.L_572:


//--------------------- .nv.info._ZN5flash44flash_bwd_dq_dk_dv_loop_seqk_parallel_kernelI23Flash_bwd_kernel_traitsILi64ELi64ELi128ELi8ELi2ELi4ELi4ELb1ELb0EN7cutlass6half_tE19Flash_kernel_traitsILi64ELi64ELi128ELi8ES3_EELb1ELb0ELb0ELb0ELb1ELb1ELb0EEEvNS_16Flash_bwd_paramsE --------------------------
	.section	.nv.info._ZN5flash44flash_bwd_dq_dk_dv_loop_seqk_parallel_kernelI23Flash_bwd_kernel_traitsILi64ELi64ELi128ELi8ELi2ELi4ELi4ELb1ELb0EN7cutlass6half_tE19Flash_kernel_traitsILi64ELi64ELi128ELi8ES3_EELb1ELb0ELb0ELb0ELb1ELb1ELb0EEEvNS_16Flash_bwd_paramsE,"",@"SHT_CUDA_INFO"
	.sectionflags	@""
	.align	4


	//----- nvinfo : EIATTR_CUDA_API_VERSION
	.align		4
        /*0000*/ 	.byte	0x04, 0x37
        /*0002*/ 	.short	(.L_574 - .L_573)
.L_573:
        /*0004*/ 	.word	0x00000082


	//----- nvinfo : EIATTR_KPARAM_INFO
	.align		4
.L_574:
        /*0008*/ 	.byte	0x04, 0x17
        /*000a*/ 	.short	(.L_576 - .L_575)
.L_575:
        /*000c*/ 	.word	0x00000000
        /*0010*/ 	.short	0x0000
        /*0012*/ 	.short	0x0000
        /*0014*/ 	.byte	0x00, 0xf0, 0x01, 0x0a


	//----- nvinfo : EIATTR_SPARSE_MMA_MASK
	.align		4
.L_576:
        /*0018*/ 	.byte	0x03, 0x50
        /*001a*/ 	.short	0x0000


	//----- nvinfo : EIATTR_MAXREG_COUNT
	.align		4
        /*001c*/ 	.byte	0x03, 0x1b
        /*001e*/ 	.short	0x00ff


	//----- nvinfo : EIATTR_NUM_BARRIERS
	.align		4
        /*0020*/ 	.byte	0x02, 0x4c
        /*0022*/ 	.byte	0x01
	.zero		1


	//----- nvinfo : EIATTR_MERCURY_ISA_VERSION
	.align		4
        /*0024*/ 	.byte	0x03, 0x5f
        /*0026*/ 	.short	0x0101


	//----- nvinfo : EIATTR_EXIT_INSTR_OFFSETS
	.align		4
        /*0028*/ 	.byte	0x04, 0x1c
        /*002a*/ 	.short	(.L_578 - .L_577)


	//   ....[0]....
.L_577:
        /*002c*/ 	.word	0x00000090


	//   ....[1]....
        /*0030*/ 	.word	0x00006490


	//----- nvinfo : EIATTR_CBANK_PARAM_SIZE
	.align		4
.L_578:
        /*0034*/ 	.byte	0x03, 0x19
        /*0036*/ 	.short	0x0280


	//----- nvinfo : EIATTR_PARAM_CBANK
	.align		4
        /*0038*/ 	.byte	0x04, 0x0a
        /*003a*/ 	.short	(.L_580 - .L_579)
	.align		4
.L_579:
        /*003c*/ 	.word	index@(.nv.constant0._ZN5flash44flash_bwd_dq_dk_dv_loop_seqk_parallel_kernelI23Flash_bwd_kernel_traitsILi64ELi64ELi128ELi8ELi2ELi4ELi4ELb1ELb0EN7cutlass6half_tE19Flash_kernel_traitsILi64ELi64ELi128ELi8ES3_EELb1ELb0ELb0ELb0ELb1ELb1ELb0EEEvNS_16Flash_bwd_paramsE)
        /*0040*/ 	.short	0x0210
        /*0042*/ 	.short	0x0280


	//----- nvinfo : EIATTR_SW_WAR
	.align		4
.L_580:
        /*0044*/ 	.byte	0x04, 0x36
        /*0046*/ 	.short	(.L_582 - .L_581)
.L_581:
        /*0048*/ 	.word	0x00000008
.L_582:


//--------------------- .nv.info._ZN5flash44flash_bwd_dq_dk_dv_loop_seqk_parallel_kernelI23Flash_bwd_kernel_traitsILi64ELi64ELi128ELi8ELi2ELi4ELi4ELb1ELb0EN7cutlass6half_tE19Flash_kernel_traitsILi64ELi64ELi128ELi8ES3_EELb0ELb0ELb0ELb0ELb1ELb1ELb1EEEvNS_16Flash_bwd_paramsE --------------------------
	.section	.nv.info._ZN5flash44flash_bwd_dq_dk_dv_loop_seqk_parallel_kernelI23Flash_bwd_kernel_traitsILi64ELi64ELi128ELi8ELi2ELi4ELi4ELb1ELb0EN7cutlass6half_tE19Flash_kernel_traitsILi64ELi64ELi128ELi8ES3_EELb0ELb0ELb0ELb0ELb1ELb1ELb1EEEvNS_16Flash_bwd_paramsE,"",@"SHT_CUDA_INFO"
	.sectionflags	@""
	.align	4


	//----- nvinfo : EIATTR_CUDA_API_VERSION
	.align		4
        /*0000*/ 	.byte	0x04, 0x37
        /*0002*/ 	.short	(.L_584 - .L_583)
.L_583:
        /*0004*/ 	.word	0x00000082


	//----- nvinfo : EIATTR_KPARAM_INFO
	.align		4
.L_584:
        /*0008*/ 	.byte	0x04, 0x17
        /*000a*/ 	.short	(.L_586 - .L_585)
.L_585:
        /*000c*/ 	.word	0x00000000
        /*0010*/ 	.short	0x0000
        /*0012*/ 	.short	0x0000
        /*0014*/ 	.byte	0x00, 0xf0, 0x01, 0x0a


	//----- nvinfo : EIATTR_SPARSE_MMA_MASK
	.align		4
.L_586:
        /*0018*/ 	.byte	0x03, 0x50
        /*001a*/ 	.short	0x0000


	//----- nvinfo : EIATTR_MAXREG_COUNT
	.align		4
        /*001c*/ 	.byte	0x03, 0x1b
        /*001e*/ 	.short	0x00ff


	//----- nvinfo : EIATTR_NUM_BARRIERS
	.align		4
        /*0020*/ 	.byte	0x02, 0x4c
        /*0022*/ 	.byte	0x01
	.zero		1


	//----- nvinfo : EIATTR_MERCURY_ISA_VERSION
	.align		4
        /*0024*/ 	.byte	0x03, 0x5f
        /*0026*/ 	.short	0x0101


	//----- nvinfo : EIATTR_EXIT_INSTR_OFFSETS
	.align		4
        /*0028*/ 	.byte	0x04, 0x1c
        /*002a*/ 	.short	(.L_588 - .L_587)


	//   ....[0]....
.L_587:
        /*002c*/ 	.word	0x00000090


	//   ....[1]....
        /*0030*/ 	.word	0x00005d60


	//----- nvinfo : EIATTR_CBANK_PARAM_SIZE
	.align		4
.L_588:
        /*0034*/ 	.byte	0x03, 0x19
        /*0036*/ 	.short	0x0280


	//----- nvinfo : EIATTR_PARAM_CBANK
	.align		4
        /*0038*/ 	.byte	0x04, 0x0a
        /*003a*/ 	.short	(.L_590 - .L_589)
	.align		4
.L_589:
        /*003c*/ 	.word	index@(.nv.constant0._ZN5flash44flash_bwd_dq_dk_dv_loop_seqk_parallel_kernelI23Flash_bwd_kernel_traitsILi64ELi64ELi128ELi8ELi2ELi4ELi4ELb1ELb0EN7cutlass6half_tE19Flash_kernel_traitsILi64ELi64ELi128ELi8ES3_EELb0ELb0ELb0ELb0ELb1ELb1ELb1EEEvNS_16Flash_bwd_paramsE)
        /*0040*/ 	.short	0x0210
        /*0042*/ 	.short	0x0280


	//----- nvinfo : EIATTR_SW_WAR
	.align		4
.L_590:
        /*0044*/ 	.byte	0x04, 0x36
        /*0046*/ 	.short	(.L_592 - .L_591)
.L_591:
        /*0048*/ 	.word	0x00000008
.L_592:


//--------------------- .nv.info._ZN5flash44flash_bwd_dq_dk_dv_loop_seqk_parallel_kernelI23Flash_bwd_kernel_traitsILi64ELi64ELi128ELi8ELi2ELi4ELi4ELb1ELb0EN7cutlass6half_tE19Flash_kernel_traitsILi64ELi64ELi128ELi8ES3_EELb1ELb0ELb0ELb1ELb0ELb0ELb0EEEvNS_16Flash_bwd_paramsE --------------------------
	.section	.nv.info._ZN5flash44flash_bwd_dq_dk_dv_loop_seqk_parallel_kernelI23Flash_bwd_kernel_traitsILi64ELi64ELi128ELi8ELi2ELi4ELi4ELb1ELb0EN7cutlass6half_tE19Flash_kernel_traitsILi64ELi64ELi128ELi8ES3_EELb1ELb0ELb0ELb1ELb0ELb0ELb0EEEvNS_16Flash_bwd_paramsE,"",@"SHT_CUDA_INFO"
	.sectionflags	@""
	.align	4


	//----- nvinfo : EIATTR_CUDA_API_VERSION
	.align		4
        /*0000*/ 	.byte	0x04, 0x37
        /*0002*/ 	.short	(.L_594 - .L_593)
.L_593:
        /*0004*/ 	.word	0x00000082


	//----- nvinfo : EIATTR_KPARAM_INFO
	.align		4
.L_594:
        /*0008*/ 	.byte	0x04, 0x17
        /*000a*/ 	.short	(.L_596 - .L_595)
.L_595:
        /*000c*/ 	.word	0x00000000
        /*0010*/ 	.short	0x0000
        /*0012*/ 	.short	0x0000
        /*0014*/ 	.byte	0x00, 0xf0, 0x01, 0x0a


	//----- nvinfo : EIATTR_SPARSE_MMA_MASK
	.align		4
.L_596:
        /*0018*/ 	.byte	0x03, 0x50
        /*001a*/ 	.short	0x0000


	//----- nvinfo : EIATTR_MAXREG_COUNT
	.align		4
        /*001c*/ 	.byte	0x03, 0x1b
        /*001e*/ 	.short	0x00ff


	//----- nvinfo : EIATTR_NUM_BARRIERS
	.align		4
        /*0020*/ 	.byte	0x02, 0x4c
        /*0022*/ 	.byte	0x01
	.zero		1


	//----- nvinfo : EIATTR_MERCURY_ISA_VERSION
	.align		4
        /*0024*/ 	.byte	0x03, 0x5f
        /*0026*/ 	.short	0x0101


	//----- nvinfo : EIATTR_EXIT_INSTR_OFFSETS
	.align		4
        /*0028*/ 	.byte	0x04, 0x1c
        /*002a*/ 	.short	(.L_598 - .L_597)


	//   ....[0]....
.L_597:
        /*002c*/ 	.word	0x00000080


	//   ....[1]....
        /*0030*/ 	.word	0x00009560


	//----- nvinfo : EIATTR_CRS_STACK_SIZE
	.align		4
.L_598:
        /*0034*/ 	.byte	0x04, 0x1e
        /*0036*/ 	.short	(.L_600 - .L_599)
.L_599:
        /*0038*/ 	.word	0x00000000


	//----- nvinfo : EIATTR_CBANK_PARAM_SIZE
	.align		4
.L_600:
        /*003c*/ 	.byte	0x03, 0x19
        /*003e*/ 	.short	0x0280


	//----- nvinfo : EIATTR_PARAM_CBANK
	.align		4
        /*0040*/ 	.byte	0x04, 0x0a
        /*0042*/ 	.short	(.L_602 - .L_601)
	.align		4
.L_601:
        /*0044*/ 	.word	index@(.nv.constant0._ZN5flash44flash_bwd_dq_dk_dv_loop_seqk_parallel_kernelI23Flash_bwd_kernel_traitsILi64ELi64ELi128ELi8ELi2ELi4ELi4ELb1ELb0EN7cutlass6half_tE19Flash_kernel_traitsILi64ELi64ELi128ELi8ES3_EELb1ELb0ELb0ELb1ELb0ELb0ELb0EEEvNS_16Flash_bwd_paramsE)
        /*0048*/ 	.short	0x0210
        /*004a*/ 	.short	0x0280


	//----- nvinfo : EIATTR_SW_WAR
	.align		4
.L_602:
        /*004c*/ 	.byte	0x04, 0x36
        /*004e*/ 	.short	(.L_604 - .L_603)
.L_603:
        /*0050*/ 	.word	0x00000008
.L_604:


//--------------------- .nv.info._ZN5flash44flash_bwd_dq_dk_dv_loop_seqk_parallel_kernelI23Flash_bwd_kernel_traitsILi64ELi64ELi128ELi8ELi2ELi4ELi4ELb1ELb0EN7cutlass6half_tE19Flash_kernel_traitsILi64ELi64ELi128ELi8ES3_EELb0ELb0ELb0ELb1ELb0ELb0ELb1EEEvNS_16Flash_bwd_paramsE --------------------------
	.section	.nv.info._ZN5flash44flash_bwd_dq_dk_dv_loop_seqk_parallel_kernelI23Flash_bwd_kernel_traitsILi64ELi64ELi128ELi8ELi2ELi4ELi4ELb1ELb0EN7cutlass6half_tE19Flash_kernel_traitsILi64ELi64ELi128ELi8ES3_EELb0ELb0ELb0ELb1ELb0ELb0ELb1EEEvNS_16Flash_bwd_paramsE,"",@"SHT_CUDA_INFO"
	.sectionflags	@""
	.align	4


	//----- nvinfo : EIATTR_CUDA_API_VERSION
	.align		4
        /*0000*/ 	.byte	0x04, 0x37
        /*0002*/ 	.short	(.L_606 - .L_605)
.L_605:
        /*0004*/ 	.word	0x00000082


	//----- nvinfo : EIATTR_KPARAM_INFO
	.align		4
.L_606:
        /*0008*/ 	.byte	0x04, 0x17
        /*000a*/ 	.short	(.L_608 - .L_607)
.L_607:
        /*000c*/ 	.word	0x00000000
        /*0010*/ 	.short	0x0000
        /*0012*/ 	.short	0x0000
        /*0014*/ 	.byte	0x00, 0xf0, 0x01, 0x0a


	//----- nvinfo : EIATTR_SPARSE_MMA_MASK
	.align		4
.L_608:
        /*0018*/ 	.byte	0x03, 0x50
        /*001a*/ 	.short	0x0000


	//----- nvinfo : EIATTR_MAXREG_COUNT
	.align		4
        /*001c*/ 	.byte	0x03, 0x1b
        /*001e*/ 	.short	0x00ff


	//----- nvinfo : EIATTR_NUM_BARRIERS
	.align		4
        /*0020*/ 	.byte	0x02, 0x4c
        /*0022*/ 	.byte	0x01
	.zero		1


	//----- nvinfo : EIATTR_MERCURY_ISA_VERSION
	.align		4
        /*0024*/ 	.byte	0x03, 0x5f
        /*0026*/ 	.short	0x0101


	//----- nvinfo : EIATTR_EXIT_INSTR_OFFSETS
	.align		4
        /*0028*/ 	.byte	0x04, 0x1c
        /*002a*/ 	.short	(.L_610 - .L_609)


	//   ....[0]....
.L_609:
        /*002c*/ 	.word	0x00000090


	//   ....[1]....
        /*0030*/ 	.word	0x00009630


	//----- nvinfo : EIATTR_CRS_STACK_SIZE
	.align		4
.L_610:
        /*0034*/ 	.byte	0x04, 0x1e
        /*0036*/ 	.short	(.L_612 - .L_611)
.L_611:
        /*0038*/ 	.word	0x00000000


	//----- nvinfo : EIATTR_CBANK_PARAM_SIZE
	.align		4
.L_612:
        /*003c*/ 	.byte	0x03, 0x19
        /*003e*/ 	.short	0x0280


	//----- nvinfo : EIATTR_PARAM_CBANK
	.align		4
        /*0040*/ 	.byte	0x04, 0x0a
        /*0042*/ 	.short	(.L_614 - .L_613)
	.align		4
.L_613:
        /*0044*/ 	.word	index@(.nv.constant0._ZN5flash44flash_bwd_dq_dk_dv_loop_seqk_parallel_kernelI23Flash_bwd_kernel_traitsILi64ELi64ELi128ELi8ELi2ELi4ELi4ELb1ELb0EN7cutlass6half_tE19Flash_kernel_traitsILi64ELi64ELi128ELi8ES3_EELb0ELb0ELb0ELb1ELb0ELb0ELb1EEEvNS_16Flash_bwd_paramsE)
        /*0048*/ 	.short	0x0210
        /*004a*/ 	.short	0x0280


	//----- nvinfo : EIATTR_SW_WAR
	.align		4
.L_614:
        /*004c*/ 	.byte	0x04, 0x36
        /*004e*/ 	.short	(.L_616 - .L_615)
.L_615:
        /*0050*/ 	.word	0x00000008
.L_616:


//--------------------- .nv.info._ZN5flash44flash_bwd_dq_dk_dv_loop_seqk_parallel_kernelI23Flash_bwd_kernel_traitsILi64ELi64ELi128ELi8ELi2ELi4ELi4ELb1ELb0EN7cutlass6half_tE19Flash_kernel_traitsILi64ELi64ELi128ELi8ES3_EELb1ELb0ELb1ELb0ELb0ELb1ELb0EEEvNS_16Flash_bwd_paramsE --------------------------
	.section	.nv.info._ZN5flash44flash_bwd_dq_dk_dv_loop_seqk_parallel_kernelI23Flash_bwd_kernel_traitsILi64ELi64ELi128ELi8ELi2ELi4ELi4ELb1ELb0EN7cutlass6half_tE19Flash_kernel_traitsILi64ELi64ELi128ELi8ES3_EELb1ELb0ELb1ELb0ELb0ELb1ELb0EEEvNS_16Flash_bwd_paramsE,"",@"SHT_CUDA_INFO"
	.sectionflags	@""
	.align	4


	//----- nvinfo : EIATTR_CUDA_API_VERSION
	.align		4
        /*0000*/ 	.byte	0x04, 0x37
        /*0002*/ 	.short	(.L_618 - .L_617)
.L_617:
        /*0004*/ 	.word	0x00000082


	//----- nvinfo : EIATTR_KPARAM_INFO
	.align		4
.L_618:
        /*0008*/ 	.byte	0x04, 0x17
        /*000a*/ 	.short	(.L_620 - .L_619)
.L_619:
        /*000c*/ 	.word	0x00000000
        /*0010*/ 	.short	0x0000
        /*0012*/ 	.short	0x0000
        /*0014*/ 	.byte	0x00, 0xf0, 0x01, 0x0a


	//----- nvinfo : EIATTR_SPARSE_MMA_MASK
	.align		4
.L_620:
        /*0018*/ 	.byte	0x03, 0x50
        /*001a*/ 	.short	0x0000


	//----- nvinfo : EIATTR_MAXREG_COUNT
	.align		4
        /*001c*/ 	.byte	0x03, 0x1b
        /*001e*/ 	.short	0x00ff


	//----- nvinfo : EIATTR_NUM_BARRIERS
	.align		4
        /*0020*/ 	.byte	0x02, 0x4c
        /*0022*/ 	.byte	0x01
	.zero		1


	//----- nvinfo : EIATTR_MERCURY_ISA_VERSION
	.align		4
        /*0024*/ 	.byte	0x03, 0x5f
        /*0026*/ 	.short	0x0101


	//----- nvinfo : EIATTR_EXIT_INSTR_OFFSETS
	.align		4
        /*0028*/ 	.byte	0x04, 0x1c
        /*002a*/ 	.short	(.L_622 - .L_621)


	//   ....[0]....
.L_621:
        /*002c*/ 	.word	0x00000080


	//   ....[1]....
        /*0030*/ 	.word	0x00008ab0


	//----- nvinfo : EIATTR_CRS_STACK_SIZE
	.align		4
.L_622:
        /*0034*/ 	.byte	0x04, 0x1e
        /*0036*/ 	.short	(.L_624 - .L_623)
.L_623:
        /*0038*/ 	.word	0x00000000


	//----- nvinfo : EIATTR_CBANK_PARAM_SIZE
	.align		4
.L_624:
        /*003c*/ 	.byte	0x03, 0x19
        /*003e*/ 	.short	0x0280


	//----- nvinfo : EIATTR_PARAM_CBANK
	.align		4
        /*0040*/ 	.byte	0x04, 0x0a
        /*0042*/ 	.short	(.L_626 - .L_625)
	.align		4
.L_625:
        /*0044*/ 	.word	index@(.nv.constant0._ZN5flash44flash_bwd_dq_dk_dv_loop_seqk_parallel_kernelI23Flash_bwd_kernel_traitsILi64ELi64ELi128ELi8ELi2ELi4ELi4ELb1ELb0EN7cutlass6half_tE19Flash_kernel_traitsILi64ELi64ELi128ELi8ES3_EELb1ELb0ELb1ELb0ELb0ELb1ELb0EEEvNS_16Flash_bwd_paramsE)
        /*0048*/ 	.short	0x0210
        /*004a*/ 	.short	0x0280


	//----- nvinfo : EIATTR_SW_WAR
	.align		4
.L_626:
        /*004c*/ 	.byte	0x04, 0x36
        /*004e*/ 	.short	(.L_628 - .L_627)
.L_627:
        /*0050*/ 	.word	0x00000008
.L_628:


//--------------------- .nv.info._ZN5flash44flash_bwd_dq_dk_dv_loop_seqk_parallel_kernelI23Flash_bwd_kernel_traitsILi64ELi64ELi128ELi8ELi2ELi4ELi4ELb1ELb0EN7cutlass6half_tE19Flash_kernel_traitsILi64ELi64ELi128ELi8ES3_EELb0ELb0ELb1ELb0ELb0ELb1ELb1EEEvNS_16Flash_bwd_paramsE --------------------------
	.section	.nv.info._ZN5flash44flash_bwd_dq_dk_dv_loop_seqk_parallel_kernelI23Flash_bwd_kernel_traitsILi64ELi64ELi128ELi8ELi2ELi4ELi4ELb1ELb0EN7cutlass6half_tE19Flash_kernel_traitsILi64ELi64ELi128ELi8ES3_EELb0ELb0ELb1ELb0ELb0ELb1ELb1EEEvNS_16Flash_bwd_paramsE,"",@"SHT_CUDA_INFO"
	.sectionflags	@""
	.align	4


	//----- nvinfo : EIATTR_CUDA_API_VERSION
	.align		4
        /*0000*/ 	.byte	0x04, 0x37
        /*0002*/ 	.short	(.L_630 - .L_629)
.L_629:
        /*0004*/ 	.word	0x00000082


	//----- nvinfo : EIATTR_KPARAM_INFO
	.align		4
.L_630:
        /*0008*/ 	.byte	0x04, 0x17
        /*000a*/ 	.short	(.L_632 - .L_631)
.L_631:
        /*000c*/ 	.word	0x00000000
        /*0010*/ 	.short	0x0000
        /*0012*/ 	.short	0x0000
        /*0014*/ 	.byte	0x00, 0xf0, 0x01, 0x0a


	//----- nvinfo : EIATTR_SPARSE_MMA_MASK
	.align		4
.L_632:
        /*0018*/ 	.byte	0x03, 0x50
        /*001a*/ 	.short	0x0000


	//----- nvinfo : EIATTR_MAXREG_COUNT
	.align		4
        /*001c*/ 	.byte	0x03, 0x1b
        /*001e*/ 	.short	0x00ff


	//----- nvinfo : EIATTR_NUM_BARRIERS
	.align		4
        /*0020*/ 	.byte	0x02, 0x4c
        /*0022*/ 	.byte	0x01
	.zero		1


	//----- nvinfo : EIATTR_MERCURY_ISA_VERSION
	.align		4
        /*0024*/ 	.byte	0x03, 0x5f
        /*0026*/ 	.short	0x0101


	//----- nvinfo : EIATTR_EXIT_INSTR_OFFSETS
	.align		4
        /*0028*/ 	.byte	0x04, 0x1c
        /*002a*/ 	.short	(.L_634 - .L_633)


	//   ....[0]....
.L_633:
        /*002c*/ 	.word	0x000000a0


	//   ....[1]....
        /*0030*/ 	.word	0x00008c60


	//----- nvinfo : EIATTR_CRS_STACK_SIZE
	.align		4
.L_634:
        /*0034*/ 	.byte	0x04, 0x1e
        /*0036*/ 	.short	(.L_636 - .L_635)
.L_635:
        /*0038*/ 	.word	0x00000000


	//----- nvinfo : EIATTR_CBANK_PARAM_SIZE
	.align		4
.L_636:
        /*003c*/ 	.byte	0x03, 0x19
        /*003e*/ 	.short	0x0280


	//----- nvinfo : EIATTR_PARAM_CBANK
	.align		4
        /*0040*/ 	.byte	0x04, 0x0a
        /*0042*/ 	.short	(.L_638 - .L_637)
	.align		4
.L_637:
        /*0044*/ 	.word	index@(.nv.constant0._ZN5flash44flash_bwd_dq_dk_dv_loop_seqk_parallel_kernelI23Flash_bwd_kernel_traitsILi64ELi64ELi128ELi8ELi2ELi4ELi4ELb1ELb0EN7cutlass6half_tE19Flash_kernel_traitsILi64ELi64ELi128ELi8ES3_EELb0ELb0ELb1ELb0ELb0ELb1ELb1EEEvNS_16Flash_bwd_paramsE)
        /*0048*/ 	.short	0x0210
        /*004a*/ 	.short	0x0280


	//----- nvinfo : EIATTR_SW_WAR
	.align		4
.L_638:
        /*004c*/ 	.byte	0x04, 0x36
        /*004e*/ 	.short	(.L_640 - .L_639)
.L_639:
        /*0050*/ 	.word	0x00000008
.L_640:


//--------------------- .nv.info._ZN5flash44flash_bwd_dq_dk_dv_loop_seqk_parallel_kernelI23Flash_bwd_kernel_traitsILi64ELi64ELi128ELi8ELi2ELi4ELi4ELb1ELb0EN7cutlass6half_tE19Flash_kernel_traitsILi64ELi64ELi128ELi8ES3_EELb1ELb0ELb1ELb1ELb0ELb0ELb0EEEvNS_16Flash_bwd_paramsE --------------------------
	.section	.nv.info._ZN5flash44flash_bwd_dq_dk_dv_loop_seqk_parallel_kernelI23Flash_bwd_kernel_traitsILi64ELi64ELi128ELi8ELi2ELi4ELi4ELb1ELb0EN7cutlass6half_tE19Flash_kernel_traitsILi64ELi64ELi128ELi8ES3_EELb1ELb0ELb1ELb1ELb0ELb0ELb0EEEvNS_16Flash_bwd_paramsE,"",@"SHT_CUDA_INFO"
	.sectionflags	@""
	.align	4


	//----- nvinfo : EIATTR_CUDA_API_VERSION
	.align		4
        /*0000*/ 	.byte	0x04, 0x37
        /*0002*/ 	.short	(.L_642 - .L_641)
.L_641:
        /*0004*/ 	.word	0x00000082


	//----- nvinfo : EIATTR_KPARAM_INFO
	.align		4
.L_642:
        /*0008*/ 	.byte	0x04, 0x17
        /*000a*/ 	.short	(.L_644 - .L_643)
.L_643:
        /*000c*/ 	.word	0x00000000
        /*0010*/ 	.short	0x0000
        /*0012*/ 	.short	0x0000
        /*0014*/ 	.byte	0x00, 0xf0, 0x01, 0x0a


	//----- nvinfo : EIATTR_SPARSE_MMA_MASK
	.align		4
.L_644:
        /*0018*/ 	.byte	0x03, 0x50
        /*001a*/ 	.short	0x0000


	//----- nvinfo : EIATTR_MAXREG_COUNT
	.align		4
        /*001c*/ 	.byte	0x03, 0x1b
        /*001e*/ 	.short	0x00ff


	//----- nvinfo : EIATTR_NUM_BARRIERS
	.align		4
        /*0020*/ 	.byte	0x02, 0x4c
        /*0022*/ 	.byte	0x01
	.zero		1


	//----- nvinfo : EIATTR_MERCURY_ISA_VERSION
	.align		4
        /*0024*/ 	.byte	0x03, 0x5f
        /*0026*/ 	.short	0x0101


	//----- nvinfo : EIATTR_EXIT_INSTR_OFFSETS
	.align		4
        /*0028*/ 	.byte	0x04, 0x1c
        /*002a*/ 	.short	(.L_646 - .L_645)


	//   ....[0]....
.L_645:
        /*002c*/ 	.word	0x00000080


	//   ....[1]....
        /*0030*/ 	.word	0x000099c0


	//----- nvinfo : EIATTR_CRS_STACK_SIZE
	.align		4
.L_646:
        /*0034*/ 	.byte	0x04, 0x1e
        /*0036*/ 	.short	(.L_648 - .L_647)
.L_647:
        /*0038*/ 	.word	0x00000000


	//----- nvinfo : EIATTR_CBANK_PARAM_SIZE
	.align		4
.L_648:
        /*003c*/ 	.byte	0x03, 0x19
        /*003e*/ 	.short	0x0280


	//----- nvinfo : EIATTR_PARAM_CBANK
	.align		4
        /*0040*/ 	.byte	0x04, 0x0a
        /*0042*/ 	.short	(.L_650 - .L_649)
	.align		4
.L_649:
        /*0044*/ 	.word	index@(.nv.constant0._ZN5flash44flash_bwd_dq_dk_dv_loop_seqk_parallel_kernelI23Flash_bwd_kernel_traitsILi64ELi64ELi128ELi8ELi2ELi4ELi4ELb1ELb0EN7cutlass6half_tE19Flash_kernel_traitsILi64ELi64ELi128ELi8ES3_EELb1ELb0ELb1ELb1ELb0ELb0ELb0EEEvNS_16Flash_bwd_paramsE)
        /*0048*/ 	.short	0x0210
        /*004a*/ 	.short	0x0280


	//----- nvinfo : EIATTR_SW_WAR
	.align		4
.L_650:
        /*004c*/ 	.byte	0x04, 0x36
        /*004e*/ 	.short	(.L_652 - .L_651)
.L_651:
        /*0050*/ 	.word	0x00000008
.L_652:


//--------------------- .nv.info._ZN5flash44flash_bwd_dq_dk_dv_loop_seqk_parallel_kernelI23Flash_bwd_kernel_traitsILi64ELi64ELi128ELi8ELi2ELi4ELi4ELb1ELb0EN7cutlass6half_tE19Flash_kernel_traitsILi64ELi64ELi128ELi8ES3_EELb0ELb0ELb1ELb1ELb0ELb0ELb1EEEvNS_16Flash_bwd_paramsE --------------------------
	.section	.nv.info._ZN5flash44flash_bwd_dq_dk_dv_loop_seqk_parallel_kernelI23Flash_bwd_kernel_traitsILi64ELi64ELi128ELi8ELi2ELi4ELi4ELb1ELb0EN7cutlass6half_tE19Flash_kernel_traitsILi64ELi64ELi128ELi8ES3_EELb0ELb0ELb1ELb1ELb0ELb0ELb1EEEvNS_16Flash_bwd_paramsE,"",@"SHT_CUDA_INFO"
	.sectionflags	@""
	.align	4


	//----- nvinfo : EIATTR_CUDA_API_VERSION
	.align		4
        /*0000*/ 	.byte	0x04, 0x37
        /*0002*/ 	.short	(.L_654 - .L_653)
.L_653:
        /*0004*/ 	.word	0x00000082


	//----- nvinfo : EIATTR_KPARAM_INFO
	.align		4
.L_654:
        /*0008*/ 	.byte	0x04, 0x17
        /*000a*/ 	.short	(.L_656 - .L_655)
.L_655:
        /*000c*/ 	.word	0x00000000
        /*0010*/ 	.short	0x0000
        /*0012*/ 	.short	0x0000
        /*0014*/ 	.byte	0x00, 0xf0, 0x01, 0x0a


	//----- nvinfo : EIATTR_SPARSE_MMA_MASK
	.align		4
.L_656:
        /*0018*/ 	.byte	0x03, 0x50
        /*001a*/ 	.short	0x0000


	//----- nvinfo : EIATTR_MAXREG_COUNT
	.align		4
        /*001c*/ 	.byte	0x03, 0x1b
        /*001e*/ 	.short	0x00ff


	//----- nvinfo : EIATTR_NUM_BARRIERS
	.align		4
        /*0020*/ 	.byte	0x02, 0x4c
        /*0022*/ 	.byte	0x01
	.zero		1


	//----- nvinfo : EIATTR_MERCURY_ISA_VERSION
	.align		4
        /*0024*/ 	.byte	0x03, 0x5f
        /*0026*/ 	.short	0x0101


	//----- nvinfo : EIATTR_EXIT_INSTR_OFFSETS
	.align		4
        /*0028*/ 	.byte	0x04, 0x1c
        /*002a*/ 	.short	(.L_658 - .L_657)


	//   ....[0]....
.L_657:
        /*002c*/ 	.word	0x000000a0


	//   ....[1]....
        /*0030*/ 	.word	0x000099d0


	//----- nvinfo : EIATTR_CRS_STACK_SIZE
	.align		4
.L_658:
        /*0034*/ 	.byte	0x04, 0x1e
        /*0036*/ 	.short	(.L_660 - .L_659)
.L_659:
        /*0038*/ 	.word	0x00000000


	//----- nvinfo : EIATTR_CBANK_PARAM_SIZE
	.align		4
.L_660:
        /*003c*/ 	.byte	0x03, 0x19
        /*003e*/ 	.short	0x0280


	//----- nvinfo : EIATTR_PARAM_CBANK
	.align		4
        /*0040*/ 	.byte	0x04, 0x0a
        /*0042*/ 	.short	(.L_662 - .L_661)
	.align		4
.L_661:
        /*0044*/ 	.word	index@(.nv.constant0._ZN5flash44flash_bwd_dq_dk_dv_loop_seqk_parallel_kernelI23Flash_bwd_kernel_traitsILi64ELi64ELi128ELi8ELi2ELi4ELi4ELb1ELb0EN7cutlass6half_tE19Flash_kernel_traitsILi64ELi64ELi128ELi8ES3_EELb0ELb0ELb1ELb1ELb0ELb0ELb1EEEvNS_16Flash_bwd_paramsE)
        /*0048*/ 	.short	0x0210
        /*004a*/ 	.short	0x0280


	//----- nvinfo : EIATTR_SW_WAR
	.align		4
.L_662:
        /*004c*/ 	.byte	0x04, 0x36
        /*004e*/ 	.short	(.L_664 - .L_663)
.L_663:
        /*0050*/ 	.word	0x00000008
.L_664:


//--------------------- .nv.info._ZN5flash25flash_bwd_dot_do_o_kernelILb0E23Flash_bwd_kernel_traitsILi64ELi64ELi128ELi8ELi2ELi4ELi4ELb1ELb0EN7cutlass6half_tE19Flash_kernel_traitsILi64ELi64ELi128ELi8ES3_EEEEvNS_16Flash_bwd_paramsE --------------------------
	.section	.nv.info._ZN5flash25flash_bwd_dot_do_o_kernelILb0E23Flash_bwd_kernel_traitsILi64ELi64ELi128ELi8ELi2ELi4ELi4ELb1ELb0EN7cutlass6half_tE19Flash_kernel_traitsILi64ELi64ELi128ELi8ES3_EEEEvNS_16Flash_bwd_paramsE,"",@"SHT_CUDA_INFO"
	.sectionflags	@""
	.align	4


	//----- nvinfo : EIATTR_CUDA_API_VERSION
	.align		4
        /*0000*/ 	.byte	0x04, 0x37
        /*0002*/ 	.short	(.L_666 - .L_665)
.L_665:
        /*0004*/ 	.word	0x00000082


	//----- nvinfo : EIATTR_KPARAM_INFO
	.align		4
.L_666:
        /*0008*/ 	.byte	0x04, 0x17
        /*000a*/ 	.short	(.L_668 - .L_667)
.L_667:
        /*000c*/ 	.word	0x00000000
        /*0010*/ 	.short	0x0000
        /*0012*/ 	.short	0x0000
        /*0014*/ 	.byte	0x00, 0xf0, 0x01, 0x0a


	//----- nvinfo : EIATTR_SPARSE_MMA_MASK
	.align		4
.L_668:
        /*0018*/ 	.byte	0x03, 0x50
        /*001a*/ 	.short	0x0000


	//----- nvinfo : EIATTR_MAXREG_COUNT
	.align		4
        /*001c*/ 	.byte	0x03, 0x1b
        /*001e*/ 	.short	0x00ff


	//----- nvinfo : EIATTR_MERCURY_ISA_VERSION
	.align		4
        /*0020*/ 	.byte	0x03, 0x5f
        /*0022*/ 	.short	0x0101


	//----- nvinfo : EIATTR_COOP_GROUP_MASK_REGIDS
	.align		4
        /*0024*/ 	.byte	0x04, 0x29
        /*0026*/ 	.short	(.L_670 - .L_669)


	//   ....[0]....
.L_669:
        /*0028*/ 	.word	0xffffffff


	//   ....[1]....
        /*002c*/ 	.word	0xffffffff


	//   ....[2]....
        /*0030*/ 	.word	0xffffffff


	//   ....[3]....
        /*0034*/ 	.word	0xffffffff


	//   ....[4]....
        /*0038*/ 	.word	0xffffffff


	//   ....[5]....
        /*003c*/ 	.word	0xffffffff


	//----- nvinfo : EIATTR_COOP_GROUP_INSTR_OFFSETS
	.align		4
.L_670:
        /*0040*/ 	.byte	0x04, 0x28
        /*0042*/ 	.short	(.L_672 - .L_671)


	//   ....[0]....
.L_671:
        /*0044*/ 	.word	0x00000bc0


	//   ....[1]....
        /*0048*/ 	.word	0x00000be0


	//   ....[2]....
        /*004c*/ 	.word	0x00000c10


	//   ....[3]....
        /*0050*/ 	.word	0x00000c20


	//   ....[4]....
        /*0054*/ 	.word	0x00000c50


	//   ....[5]....
        /*0058*/ 	.word	0x00000c60


	//----- nvinfo : EIATTR_EXIT_INSTR_OFFSETS
	.align		4
.L_672:
        /*005c*/ 	.byte	0x04, 0x1c
        /*005e*/ 	.short	(.L_674 - .L_673)


	//   ....[0]....
.L_673:
        /*0060*/ 	.word	0x00000100


	//   ....[1]....
        /*0064*/ 	.word	0x00000d40


	//   ....[2]....
        /*0068*/ 	.word	0x00000d60


	//----- nvinfo : EIATTR_CBANK_PARAM_SIZE
	.align		4
.L_674:
        /*006c*/ 	.byte	0x03, 0x19
        /*006e*/ 	.short	0x0280


	//----- nvinfo : EIATTR_PARAM_CBANK
	.align		4
        /*0070*/ 	.byte	0x04, 0x0a
        /*0072*/ 	.short	(.L_676 - .L_675)
	.align		4
.L_675:
        /*0074*/ 	.word	index@(.nv.constant0._ZN5flash25flash_bwd_dot_do_o_kernelILb0E23Flash_bwd_kernel_traitsILi64ELi64ELi128ELi8ELi2ELi4ELi4ELb1ELb0EN7cutlass6half_tE19Flash_kernel_traitsILi64ELi64ELi128ELi8ES3_EEEEvNS_16Flash_bwd_paramsE)
        /*0078*/ 	.short	0x0210
        /*007a*/ 	.short	0x0280


	//----- nvinfo : EIATTR_SW_WAR
	.align		4
.L_676:
        /*007c*/ 	.byte	0x04, 0x36
        /*007e*/ 	.short	(.L_678 - .L_677)
.L_677:
        /*0080*/ 	.word	0x00000008
.L_678:


//--------------------- .nv.info._ZN5flash25flash_bwd_dot_do_o_kernelILb1E23Flash_bwd_kernel_traitsILi64ELi64ELi128ELi8ELi2ELi4ELi4ELb1ELb0EN7cutlass6half_tE19Flash_kernel_traitsILi64ELi64ELi128ELi8ES3_EEEEvNS_16Flash_bwd_paramsE --------------------------
	.section	.nv.info._ZN5flash25flash_bwd_dot_do_o_kernelILb1E23Flash_bwd_kernel_traitsILi64ELi64ELi128ELi8ELi2ELi4ELi4ELb1ELb0EN7cutlass6half_tE19Flash_kernel_traitsILi64ELi64ELi128ELi8ES3_EEEEvNS_16Flash_bwd_paramsE,"",@"SHT_CUDA_INFO"
	.sectionflags	@""
	.align	4


	//----- nvinfo : EIATTR_CUDA_API_VERSION
	.align		4
        /*0000*/ 	.byte	0x04, 0x37
        /*0002*/ 	.short	(.L_680 - .L_679)
.L_679:
        /*0004*/ 	.word	0x00000082


	//----- nvinfo : EIATTR_KPARAM_INFO
	.align		4
.L_680:
        /*0008*/ 	.byte	0x04, 0x17
        /*000a*/ 	.short	(.L_682 - .L_681)
.L_681:
        /*000c*/ 	.word	0x00000000
        /*0010*/ 	.short	0x0000
        /*0012*/ 	.short	0x0000
        /*0014*/ 	.byte	0x00, 0xf0, 0x01, 0x0a


	//----- nvinfo : EIATTR_SPARSE_MMA_MASK
	.align		4
.L_682:
        /*0018*/ 	.byte	0x03, 0x50
        /*001a*/ 	.short	0x0000


	//----- nvinfo : EIATTR_MAXREG_COUNT
	.align		4
        /*001c*/ 	.byte	0x03, 0x1b
        /*001e*/ 	.short	0x00ff


	//----- nvinfo : EIATTR_MERCURY_ISA_VERSION
	.align		4
        /*0020*/ 	.byte	0x03, 0x5f
        /*0022*/ 	.short	0x0101


	//----- nvinfo : EIATTR_COOP_GROUP_MASK_REGIDS
	.align		4
        /*0024*/ 	.byte	0x04, 0x29
        /*0026*/ 	.short	(.L_684 - .L_683)


	//   ....[0]....
.L_683:
        /*0028*/ 	.word	0xffffffff


	//   ....[1]....
        /*002c*/ 	.word	0xffffffff


	//   ....[2]....
        /*0030*/ 	.word	0xffffffff


	//   ....[3]....
        /*0034*/ 	.word	0xffffffff


	//   ....[4]....
        /*0038*/ 	.word	0xffffffff


	//   ....[5]....
        /*003c*/ 	.word	0xffffffff


	//----- nvinfo : EIATTR_COOP_GROUP_INSTR_OFFSETS
	.align		4
.L_684:
        /*0040*/ 	.byte	0x04, 0x28
        /*0042*/ 	.short	(.L_686 - .L_685)


	//   ....[0]....
.L_685:
        /*0044*/ 	.word	0x00000e00


	//   ....[1]....
        /*0048*/ 	.word	0x00000e10


	//   ....[2]....
        /*004c*/ 	.word	0x00000e40


	//   ....[3]....
        /*0050*/ 	.word	0x00000e50


	//   ....[4]....
        /*0054*/ 	.word	0x00000ec0


	//   ....[5]....
        /*0058*/ 	.word	0x00000ee0


	//----- nvinfo : EIATTR_EXIT_INSTR_OFFSETS
	.align		4
.L_686:
        /*005c*/ 	.byte	0x04, 0x1c
        /*005e*/ 	.short	(.L_688 - .L_687)


	//   ....[0]....
.L_687:
        /*0060*/ 	.word	0x00000100


	//   ....[1]....
        /*0064*/ 	.word	0x00001090


	//----- nvinfo : EIATTR_CBANK_PARAM_SIZE
	.align		4
.L_688:
        /*0068*/ 	.byte	0x03, 0x19
        /*006a*/ 	.short	0x0280


	//----- nvinfo : EIATTR_PARAM_CBANK
	.align		4
        /*006c*/ 	.byte	0x04, 0x0a
        /*006e*/ 	.short	(.L_690 - .L_689)
	.align		4
.L_689:
        /*0070*/ 	.word	index@(.nv.constant0._ZN5flash25flash_bwd_dot_do_o_kernelILb1E23Flash_bwd_kernel_traitsILi64ELi64ELi128ELi8ELi2ELi4ELi4ELb1ELb0EN7cutlass6half_tE19Flash_kernel_traitsILi64ELi64ELi128ELi8ES3_EEEEvNS_16Flash_bwd_paramsE)
        /*0074*/ 	.short	0x0210
        /*0076*/ 	.short	0x0280


	//----- nvinfo : EIATTR_SW_WAR
	.align		4
.L_690:
        /*0078*/ 	.byte	0x04, 0x36
        /*007a*/ 	.short	(.L_692 - .L_691)
.L_691:
        /*007c*/ 	.word	0x00000008
.L_692:


//--------------------- .nv.info._ZN5flash27flash_bwd_convert_dq_kernelI23Flash_bwd_kernel_traitsILi64ELi128ELi128ELi8ELi4ELi4ELi4ELb0ELb0EN7cutlass6half_tE19Flash_kernel_traitsILi64ELi128ELi128ELi8ES3_EEEEvNS_16Flash_bwd_paramsEi --------------------------
	.section	.nv.info._ZN5flash27flash_bwd_convert_dq_kernelI23Flash_bwd_kernel_traitsILi64ELi128ELi128ELi8ELi4ELi4ELi4ELb0ELb0EN7cutlass6half_tE19Flash_kernel_traitsILi64ELi128ELi128ELi8ES3_EEEEvNS_16Flash_bwd_paramsEi,"",@"SHT_CUDA_INFO"
	.sectionflags	@""
	.align	4


	//----- nvinfo : EIATTR_CUDA_API_VERSION
	.align		4
        /*0000*/ 	.byte	0x04, 0x37
        /*0002*/ 	.short	(.L_694 - .L_693)
.L_693:
        /*0004*/ 	.word	0x00000082


	//----- nvinfo : EIATTR_KPARAM_INFO
	.align		4
.L_694:
        /*0008*/ 	.byte	0x04, 0x17
        /*000a*/ 	.short	(.L_696 - .L_695)
.L_695:
        /*000c*/ 	.word	0x00000000
        /*0010*/ 	.short	0x0001
        /*0012*/ 	.short	0x0280
        /*0014*/ 	.byte	0x00, 0xf0, 0x11, 0x00


	//----- nvinfo : EIATTR_KPARAM_INFO
	.align		4
.L_696:
        /*0018*/ 	.byte	0x04, 0x17
        /*001a*/ 	.short	(.L_698 - .L_697)
.L_697:
        /*001c*/ 	.word	0x00000000
        /*0020*/ 	.short	0x0000
        /*0022*/ 	.short	0x0000
        /*0024*/ 	.byte	0x00, 0xf0, 0x01, 0x0a


	//----- nvinfo : EIATTR_SPARSE_MMA_MASK
	.align		4
.L_698:
        /*0028*/ 	.byte	0x03, 0x50
        /*002a*/ 	.short	0x0000


	//----- nvinfo : EIATTR_MAXREG_COUNT
	.align		4
        /*002c*/ 	.byte	0x03, 0x1b
        /*002e*/ 	.short	0x00ff


	//----- nvinfo : EIATTR_NUM_BARRIERS
	.align		4
        /*0030*/ 	.byte	0x02, 0x4c
        /*0032*/ 	.byte	0x01
	.zero		1


	//----- nvinfo : EIATTR_MERCURY_ISA_VERSION
	.align		4
        /*0034*/ 	.byte	0x03, 0x5f
        /*0036*/ 	.short	0x0101


	//----- nvinfo : EIATTR_EXIT_INSTR_OFFSETS
	.align		4
        /*0038*/ 	.byte	0x04, 0x1c
        /*003a*/ 	.short	(.L_700 - .L_699)


	//   ....[0]....
.L_699:
        /*003c*/ 	.word	0x00000100


	//   ....[1]....
        /*0040*/ 	.word	0x00001a20


	//   ....[2]....
        /*0044*/ 	.word	0x00001ae0


	//----- nvinfo : EIATTR_CRS_STACK_SIZE
	.align		4
.L_700:
        /*0048*/ 	.byte	0x04, 0x1e
        /*004a*/ 	.short	(.L_702 - .L_701)
.L_701:
        /*004c*/ 	.word	0x00000000


	//----- nvinfo : EIATTR_CBANK_PARAM_SIZE
	.align		4
.L_702:
        /*0050*/ 	.byte	0x03, 0x19
        /*0052*/ 	.short	0x0284


	//----- nvinfo : EIATTR_PARAM_CBANK
	.align		4
        /*0054*/ 	.byte	0x04, 0x0a
        /*0056*/ 	.short	(.L_704 - .L_703)
	.align		4
.L_703:
        /*0058*/ 	.word	index@(.nv.constant0._ZN5flash27flash_bwd_convert_dq_kernelI23Flash_bwd_kernel_traitsILi64ELi128ELi128ELi8ELi4ELi4ELi4ELb0ELb0EN7cutlass6half_tE19Flash_kernel_traitsILi64ELi128ELi128ELi8ES3_EEEEvNS_16Flash_bwd_paramsEi)
        /*005c*/ 	.short	0x0210
        /*005e*/ 	.short	0x0284


	//----- nvinfo : EIATTR_SW_WAR
	.align		4
.L_704:
        /*0060*/ 	.byte	0x04, 0x36
        /*0062*/ 	.short	(.L_706 - .L_705)
.L_705:
        /*0064*/ 	.word	0x00000008
.L_706:


//--------------------- .nv.info._ZN5flash44flash_bwd_dq_dk_dv_loop_seqk_parallel_kernelI23Flash_bwd_kernel_traitsILi64ELi128ELi128ELi8ELi4ELi4ELi4ELb0ELb0EN7cutlass6half_tE19Flash_kernel_traitsILi64ELi128ELi128ELi8ES3_EELb1ELb0ELb0ELb0ELb0ELb1ELb0EEEvNS_16Flash_bwd_paramsE --------------------------
	.section	.nv.info._ZN5flash44flash_bwd_dq_dk_dv_loop_seqk_parallel_kernelI23Flash_bwd_kernel_traitsILi64ELi128ELi128ELi8ELi4ELi4ELi4ELb0ELb0EN7cutlass6half_tE19Flash_kernel_traitsILi64ELi128ELi128ELi8ES3_EELb1ELb0ELb0ELb0ELb0ELb1ELb0EEEvNS_16Flash_bwd_paramsE,"",@"SHT_CUDA_INFO"
	.sectionflags	@""
	.align	4


	//----- nvinfo : EIATTR_CUDA_API_VERSION
	.align		4
        /*0000*/ 	.byte	0x04, 0x37
        /*0002*/ 	.short	(.L_708 - .L_707)
.L_707:
        /*0004*/ 	.word	0x00000082


	//----- nvinfo : EIATTR_KPARAM_INFO
	.align		4
.L_708:
        /*0008*/ 	.byte	0x04, 0x17
        /*000a*/ 	.short	(.L_710 - .L_709)
.L_709:
        /*000c*/ 	.word	0x00000000
        /*0010*/ 	.short	0x0000
        /*0012*/ 	.short	0x0000
        /*0014*/ 	.byte	0x00, 0xf0, 0x01, 0x0a


	//----- nvinfo : EIATTR_SPARSE_MMA_MASK
	.align		4
.L_710:
        /*0018*/ 	.byte	0x03, 0x50
        /*001a*/ 	.short	0x0000


	//----- nvinfo : EIATTR_MAXREG_COUNT
	.align		4
        /*001c*/ 	.byte	0x03, 0x1b
        /*001e*/ 	.short	0x00ff


	//----- nvinfo : EIATTR_NUM_BARRIERS
	.align		4
        /*0020*/ 	.byte	0x02, 0x4c
        /*0022*/ 	.byte	0x01
	.zero		1


	//----- nvinfo : EIATTR_ANNOTATIONS
	.align		4
        /*0024*/ 	.byte	0x04, 0x55
        /*0026*/ 	.short	(.L_712 - .L_711)


	//   ....[0]....
.L_711:
        /* <DEDUP_REMOVED lines=15> */


	//----- nvinfo : EIATTR_MERCURY_ISA_VERSION
	.align		4
.L_712:
        /*0108*/ 	.byte	0x03, 0x5f
        /*010a*/ 	.short	0x0101


	//----- nvinfo : EIATTR_INT_WARP_WIDE_INSTR_OFFSETS
	.align		4
        /*010c*/ 	.byte	0x04, 0x31
        /*010e*/ 	.short	(.L_714 - .L_713)


	//   ....[0]....
.L_713:
        /*0110*/ 	.word	0x00002110


	//----- nvinfo : EIATTR_EXIT_INSTR_OFFSETS
	.align		4
.L_714:
        /*0114*/ 	.byte	0x04, 0x1c
        /*0116*/ 	.short	(.L_716 - .L_715)


	//   ....[0]....
.L_715:
        /*0118*/ 	.word	0x000000c0


	//   ....[1]....
        /*011c*/ 	.word	0x0000c6c0


	//----- nvinfo : EIATTR_CRS_STACK_SIZE
	.align		4
.L_716:
        /*0120*/ 	.byte	0x04, 0x1e
        /*0122*/ 	.short	(.L_718 - .L_717)
.L_717:
        /*0124*/ 	.word	0x00000000


	//----- nvinfo : EIATTR_CBANK_PARAM_SIZE
	.align		4
.L_718:
        /*0128*/ 	.byte	0x03, 0x19
        /*012a*/ 	.short	0x0280


	//----- nvinfo : EIATTR_PARAM_CBANK
	.align		4
        /*012c*/ 	.byte	0x04, 0x0a
        /*012e*/ 	.short	(.L_720 - .L_719)
	.align		4
.L_719:
        /*0130*/ 	.word	index@(.nv.constant0._ZN5flash44flash_bwd_dq_dk_dv_loop_seqk_parallel_kernelI23Flash_bwd_kernel_traitsILi64ELi128ELi128ELi8ELi4ELi4ELi4ELb0ELb0EN7cutlass6half_tE19Flash_kernel_traitsILi64ELi128ELi128ELi8ES3_EELb1ELb0ELb0ELb0ELb0ELb1ELb0EEEvNS_16Flash_bwd_paramsE)
        /*0134*/ 	.short	0x0210
        /*0136*/ 	.short	0x0280


	//----- nvinfo : EIATTR_SW_WAR
	.align		4
.L_720:
        /*0138*/ 	.byte	0x04, 0x36
        /*013a*/ 	.short	(.L_722 - .L_721)
.L_721:
        /*013c*/ 	.word	0x00000008
.L_722:


//--------------------- .nv.info._ZN5flash44flash_bwd_dq_dk_dv_loop_seqk_parallel_kernelI23Flash_bwd_kernel_traitsILi64ELi128ELi128ELi8ELi4ELi4ELi4ELb0ELb0EN7cutlass6half_tE19Flash_kernel_traitsILi64ELi128ELi128ELi8ES3_EELb0ELb0ELb0ELb0ELb0ELb1ELb1EEEvNS_16Flash_bwd_paramsE --------------------------
	.section	.nv.info._ZN5flash44flash_bwd_dq_dk_dv_loop_seqk_parallel_kernelI23Flash_bwd_kernel_traitsILi64ELi128ELi128ELi8ELi4ELi4ELi4ELb0ELb0EN7cutlass6half_tE19Flash_kernel_traitsILi64ELi128ELi128ELi8ES3_EELb0ELb0ELb0ELb0ELb0ELb1ELb1EEEvNS_16Flash_bwd_paramsE,"",@"SHT_CUDA_INFO"
	.sectionflags	@""
	.align	4


	//----- nvinfo : EIATTR_CUDA_API_VERSION
	.align		4
        /*0000*/ 	.byte	0x04, 0x37
        /*0002*/ 	.short	(.L_724 - .L_723)
.L_723:
        /*0004*/ 	.word	0x00000082


	//----- nvinfo : EIATTR_KPARAM_INFO
	.align		4
.L_724:
        /*0008*/ 	.byte	0x04, 0x17
        /*000a*/ 	.short	(.L_726 - .L_725)
.L_725:
        /*000c*/ 	.word	0x00000000
        /*0010*/ 	.short	0x0000
        /*0012*/ 	.short	0x0000
        /*0014*/ 	.byte	0x00, 0xf0, 0x01, 0x0a


	//----- nvinfo : EIATTR_SPARSE_MMA_MASK
	.align		4
.L_726:
        /*0018*/ 	.byte	0x03, 0x50
        /*001a*/ 	.short	0x0000


	//----- nvinfo : EIATTR_MAXREG_COUNT
	.align		4
        /*001c*/ 	.byte	0x03, 0x1b
        /*001e*/ 	.short	0x00ff


	//----- nvinfo : EIATTR_NUM_BARRIERS
	.align		4
        /*0020*/ 	.byte	0x02, 0x4c
        /*0022*/ 	.byte	0x01
	.zero		1


	//----- nvinfo : EIATTR_ANNOTATIONS
	.align		4
        /*0024*/ 	.byte	0x04, 0x55
        /*0026*/ 	.short	(.L_728 - .L_727)


	//   ....[0]....
.L_727:
        /* <DEDUP_REMOVED lines=91> */


	//----- nvinfo : EIATTR_MERCURY_ISA_VERSION
	.align		4
.L_728:
        /*05c8*/ 	.byte	0x03, 0x5f
        /*05ca*/ 	.short	0x0101


	//----- nvinfo : EIATTR_INT_WARP_WIDE_INSTR_OFFSETS
	.align		4
        /*05cc*/ 	.byte	0x04, 0x31
        /*05ce*/ 	.short	(.L_730 - .L_729)


	//   ....[0]....
.L_729:
        /*05d0*/ 	.word	0x00002490


	//----- nvinfo : EIATTR_EXIT_INSTR_OFFSETS
	.align		4
.L_730:
        /*05d4*/ 	.byte	0x04, 0x1c
        /*05d6*/ 	.short	(.L_732 - .L_731)


	//   ....[0]....
.L_731:
        /*05d8*/ 	.word	0x000000c0


	//   ....[1]....
        /*05dc*/ 	.word	0x0000c6c0


	//----- nvinfo : EIATTR_CRS_STACK_SIZE
	.align		4
.L_732:
        /*05e0*/ 	.byte	0x04, 0x1e
        /*05e2*/ 	.short	(.L_734 - .L_733)
.L_733:
        /*05e4*/ 	.word	0x00000000


	//----- nvinfo : EIATTR_CBANK_PARAM_SIZE
	.align		4
.L_734:
        /*05e8*/ 	.byte	0x03, 0x19
        /*05ea*/ 	.short	0x0280


	//----- nvinfo : EIATTR_PARAM_CBANK
	.align		4
        /*05ec*/ 	.byte	0x04, 0x0a
        /*05ee*/ 	.short	(.L_736 - .L_735)
	.align		4
.L_735:
        /*05f0*/ 	.word	index@(.nv.constant0._ZN5flash44flash_bwd_dq_dk_dv_loop_seqk_parallel_kernelI23Flash_bwd_kernel_traitsILi64ELi128ELi128ELi8ELi4ELi4ELi4ELb0ELb0EN7cutlass6half_tE19Flash_kernel_traitsILi64ELi128ELi128ELi8ES3_EELb0ELb0ELb0ELb0ELb0ELb1ELb1EEEvNS_16Flash_bwd_paramsE)
        /*05f4*/ 	.short	0x0210
        /*05f6*/ 	.short	0x0280


	//----- nvinfo : EIATTR_SW_WAR
	.align		4
.L_736:
        /*05f8*/ 	.byte	0x04, 0x36
        /*05fa*/ 	.short	(.L_738 - .L_737)
.L_737:
        /*05fc*/ 	.word	0x00000008
.L_738:


//--------------------- .nv.info._ZN5flash44flash_bwd_dq_dk_dv_loop_seqk_parallel_kernelI23Flash_bwd_kernel_traitsILi64ELi128ELi128ELi8ELi4ELi4ELi4ELb0ELb0EN7cutlass6half_tE19Flash_kernel_traitsILi64ELi128ELi128ELi8ES3_EELb1ELb0ELb0ELb0ELb0ELb0ELb0EEEvNS_16Flash_bwd_paramsE --------------------------
	.section	.nv.info._ZN5flash44flash_bwd_dq_dk_dv_loop_seqk_parallel_kernelI23Flash_bwd_kernel_traitsILi64ELi128ELi128ELi8ELi4ELi4ELi4ELb0ELb0EN7cutlass6half_tE19Flash_kernel_traitsILi64ELi128ELi128ELi8ES3_EELb1ELb0ELb0ELb0ELb0ELb0ELb0EEEvNS_16Flash_bwd_paramsE,"",@"SHT_CUDA_INFO"
	.sectionflags	@""
	.align	4


	//----- nvinfo : EIATTR_CUDA_API_VERSION
	.align		4
        /*0000*/ 	.byte	0x04, 0x37
        /*0002*/ 	.short	(.L_740 - .L_739)
.L_739:
        /*0004*/ 	.word	0x00000082


	//----- nvinfo : EIATTR_KPARAM_INFO
	.align		4
.L_740:
        /*0008*/ 	.byte	0x04, 0x17
        /*000a*/ 	.short	(.L_742 - .L_741)
.L_741:
        /*000c*/ 	.word	0x00000000
        /*0010*/ 	.short	0x0000
        /*0012*/ 	.short	0x0000
        /*0014*/ 	.byte	0x00, 0xf0, 0x01, 0x0a


	//----- nvinfo : EIATTR_SPARSE_MMA_MASK
	.align		4
.L_742:
        /*0018*/ 	.byte	0x03, 0x50
        /*001a*/ 	.short	0x0000


	//----- nvinfo : EIATTR_MAXREG_COUNT
	.align		4
        /*001c*/ 	.byte	0x03, 0x1b
        /*001e*/ 	.short	0x00ff


	//----- nvinfo : EIATTR_NUM_BARRIERS
	.align		4
        /*0020*/ 	.byte	0x02, 0x4c
        /*0022*/ 	.byte	0x01
	.zero		1


	//----- nvinfo : EIATTR_ANNOTATIONS
	.align		4
        /*0024*/ 	.byte	0x04, 0x55
        /*0026*/ 	.short	(.L_744 - .L_743)


	//   ....[0]....
.L_743:
        /* <DEDUP_REMOVED lines=14> */


	//----- nvinfo : EIATTR_MERCURY_ISA_VERSION
	.align		4
.L_744:
        /*00f8*/ 	.byte	0x03, 0x5f
        /*00fa*/ 	.short	0x0101


	//----- nvinfo : EIATTR_EXIT_INSTR_OFFSETS
	.align		4
        /*00fc*/ 	.byte	0x04, 0x1c
        /*00fe*/ 	.short	(.L_746 - .L_745)


	//   ....[0]....
.L_745:
        /*0100*/ 	.word	0x000000a0


	//   ....[1]....
        /*0104*/ 	.word	0x0000d2e0


	//----- nvinfo : EIATTR_CRS_STACK_SIZE
	.align		4
.L_746:
        /*0108*/ 	.byte	0x04, 0x1e
        /*010a*/ 	.short	(.L_748 - .L_747)
.L_747:
        /*010c*/ 	.word	0x00000000


	//----- nvinfo : EIATTR_CBANK_PARAM_SIZE
	.align		4
.L_748:
        /*0110*/ 	.byte	0x03, 0x19
        /*0112*/ 	.short	0x0280


	//----- nvinfo : EIATTR_PARAM_CBANK
	.align		4
        /*0114*/ 	.byte	0x04, 0x0a
        /*0116*/ 	.short	(.L_750 - .L_749)
	.align		4
.L_749:
        /*0118*/ 	.word	index@(.nv.constant0._ZN5flash44flash_bwd_dq_dk_dv_loop_seqk_parallel_kernelI23Flash_bwd_kernel_traitsILi64ELi128ELi128ELi8ELi4ELi4ELi4ELb0ELb0EN7cutlass6half_tE19Flash_kernel_traitsILi64ELi128ELi128ELi8ES3_EELb1ELb0ELb0ELb0ELb0ELb0ELb0EEEvNS_16Flash_bwd_paramsE)
        /*011c*/ 	.short	0x0210
        /*011e*/ 	.short	0x0280


	//----- nvinfo : EIATTR_SW_WAR
	.align		4
.L_750:
        /*0120*/ 	.byte	0x04, 0x36
        /*0122*/ 	.short	(.L_752 - .L_751)
.L_751:
        /*0124*/ 	.word	0x00000008
.L_752:


//--------------------- .nv.info._ZN5flash44flash_bwd_dq_dk_dv_loop_seqk_parallel_kernelI23Flash_bwd_kernel_traitsILi64ELi128ELi128ELi8ELi4ELi4ELi4ELb0ELb0EN7cutlass6half_tE19Flash_kernel_traitsILi64ELi128ELi128ELi8ES3_EELb0ELb0ELb0ELb0ELb0ELb0ELb1EEEvNS_16Flash_bwd_paramsE --------------------------
	.section	.nv.info._ZN5flash44flash_bwd_dq_dk_dv_loop_seqk_parallel_kernelI23Flash_bwd_kernel_traitsILi64ELi128ELi128ELi8ELi4ELi4ELi4ELb0ELb0EN7cutlass6half_tE19Flash_kernel_traitsILi64ELi128ELi128ELi8ES3_EELb0ELb0ELb0ELb0ELb0ELb0ELb1EEEvNS_16Flash_bwd_paramsE,"",@"SHT_CUDA_INFO"
	.sectionflags	@""
	.align	4


	//----- nvinfo : EIATTR_CUDA_API_VERSION
	.align		4
        /*0000*/ 	.byte	0x04, 0x37
        /*0002*/ 	.short	(.L_754 - .L_753)
.L_753:
        /*0004*/ 	.word	0x00000082


	//----- nvinfo : EIATTR_KPARAM_INFO
	.align		4
.L_754:
        /*0008*/ 	.byte	0x04, 0x17
        /*000a*/ 	.short	(.L_756 - .L_755)
.L_755:
        /*000c*/ 	.word	0x00000000
        /*0010*/ 	.short	0x0000
        /*0012*/ 	.short	0x0000
        /*0014*/ 	.byte	0x00, 0xf0, 0x01, 0x0a


	//----- nvinfo : EIATTR_SPARSE_MMA_MASK
	.align		4
.L_756:
        /*0018*/ 	.byte	0x03, 0x50
        /*001a*/ 	.short	0x0000


	//----- nvinfo : EIATTR_MAXREG_COUNT
	.align		4
        /*001c*/ 	.byte	0x03, 0x1b
        /*001e*/ 	.short	0x00ff


	//----- nvinfo : EIATTR_NUM_BARRIERS
	.align		4
        /*0020*/ 	.byte	0x02, 0x4c
        /*0022*/ 	.byte	0x01
	.zero		1


	//----- nvinfo : EIATTR_ANNOTATIONS
	.align		4
        /*0024*/ 	.byte	0x04, 0x55
        /*0026*/ 	.short	(.L_758 - .L_757)


	//   ....[0]....
.L_757:
        /* <DEDUP_REMOVED lines=93> */


	//----- nvinfo : EIATTR_MERCURY_ISA_VERSION
	.align		4
.L_758:
        /*05e8*/ 	.byte	0x03, 0x5f
        /*05ea*/ 	.short	0x0101


	//----- nvinfo : EIATTR_EXIT_INSTR_OFFSETS
	.align		4
        /*05ec*/ 	.byte	0x04, 0x1c
        /*05ee*/ 	.short	(.L_760 - .L_759)


	//   ....[0]....
.L_759:
        /*05f0*/ 	.word	0x000000a0


	//   ....[1]....
        /*05f4*/ 	.word	0x0000d360


	//----- nvinfo : EIATTR_CRS_STACK_SIZE
	.align		4
.L_760:
        /*05f8*/ 	.byte	0x04, 0x1e
        /*05fa*/ 	.short	(.L_762 - .L_761)
.L_761:
        /*05fc*/ 	.word	0x00000000


	//----- nvinfo : EIATTR_CBANK_PARAM_SIZE
	.align		4
.L_762:
        /*0600*/ 	.byte	0x03, 0x19
        /*0602*/ 	.short	0x0280


	//----- nvinfo : EIATTR_PARAM_CBANK
	.align		4
        /*0604*/ 	.byte	0x04, 0x0a
        /*0606*/ 	.short	(.L_764 - .L_763)
	.align		4
.L_763:
        /*0608*/ 	.word	index@(.nv.constant0._ZN5flash44flash_bwd_dq_dk_dv_loop_seqk_parallel_kernelI23Flash_bwd_kernel_traitsILi64ELi128ELi128ELi8ELi4ELi4ELi4ELb0ELb0EN7cutlass6half_tE19Flash_kernel_traitsILi64ELi128ELi128ELi8ES3_EELb0ELb0ELb0ELb0ELb0ELb0ELb1EEEvNS_16Flash_bwd_paramsE)
        /*060c*/ 	.short	0x0210
        /*060e*/ 	.short	0x0280


	//----- nvinfo : EIATTR_SW_WAR
	.align		4
.L_764:
        /*0610*/ 	.byte	0x04, 0x36
        /*0612*/ 	.short	(.L_766 - .L_765)
.L_765:
        /*0614*/ 	.word	0x00000008
.L_766:


//--------------------- .nv.info._ZN5flash44flash_bwd_dq_dk_dv_loop_seqk_parallel_kernelI23Flash_bwd_kernel_traitsILi64ELi128ELi128ELi8ELi4ELi4ELi4ELb0ELb0EN7cutlass6half_tE19Flash_kernel_traitsILi64ELi128ELi128ELi8ES3_EELb1ELb0ELb1ELb0ELb0ELb0ELb0EEEvNS_16Flash_bwd_paramsE --------------------------
	.section	.nv.info._ZN5flash44flash_bwd_dq_dk_dv_loop_seqk_parallel_kernelI23Flash_bwd_kernel_traitsILi64ELi128ELi128ELi8ELi4ELi4ELi4ELb0ELb0EN7cutlass6half_tE19Flash_kernel_traitsILi64ELi128ELi128ELi8ES3_EELb1ELb0ELb1ELb0ELb0ELb0ELb0EEEvNS_16Flash_bwd_paramsE,"",@"SHT_CUDA_INFO"
	.sectionflags	@""
	.align	4


	//----- nvinfo : EIATTR_CUDA_API_VERSION
	.align		4
        /*0000*/ 	.byte	0x04, 0x37
        /*0002*/ 	.short	(.L_768 - .L_767)
.L_767:
        /*0004*/ 	.word	0x00000082


	//----- nvinfo : EIATTR_KPARAM_INFO
	.align		4
.L_768:
        /*0008*/ 	.byte	0x04, 0x17
        /*000a*/ 	.short	(.L_770 - .L_769)
.L_769:
        /*000c*/ 	.word	0x00000000
        /*0010*/ 	.short	0x0000
        /*0012*/ 	.short	0x0000
        /*0014*/ 	.byte	0x00, 0xf0, 0x01, 0x0a


	//----- nvinfo : EIATTR_SPARSE_MMA_MASK
	.align		4
.L_770:
        /*0018*/ 	.byte	0x03, 0x50
        /*001a*/ 	.short	0x0000


	//----- nvinfo : EIATTR_MAXREG_COUNT
	.align		4
        /*001c*/ 	.byte	0x03, 0x1b
        /*001e*/ 	.short	0x00ff


	//----- nvinfo : EIATTR_NUM_BARRIERS
	.align		4
        /*0020*/ 	.byte	0x02, 0x4c
        /*0022*/ 	.byte	0x01
	.zero		1


	//----- nvinfo : EIATTR_ANNOTATIONS
	.align		4
        /*0024*/ 	.byte	0x04, 0x55
        /*0026*/ 	.short	(.L_772 - .L_771)


	//   ....[0]....
.L_771:
        /* <DEDUP_REMOVED lines=14> */


	//----- nvinfo : EIATTR_MERCURY_ISA_VERSION
	.align		4
.L_772:
        /*00f8*/ 	.byte	0x03, 0x5f
        /*00fa*/ 	.short	0x0101


	//----- nvinfo : EIATTR_EXIT_INSTR_OFFSETS
	.align		4
        /*00fc*/ 	.byte	0x04, 0x1c
        /*00fe*/ 	.short	(.L_774 - .L_773)


	//   ....[0]....
.L_773:
        /*0100*/ 	.word	0x000000a0


	//   ....[1]....
        /*0104*/ 	.word	0x0000dac0


	//----- nvinfo : EIATTR_CRS_STACK_SIZE
	.align		4
.L_774:
        /*0108*/ 	.byte	0x04, 0x1e
        /*010a*/ 	.short	(.L_776 - .L_775)
.L_775:
        /*010c*/ 	.word	0x00000000


	//----- nvinfo : EIATTR_CBANK_PARAM_SIZE
	.align		4
.L_776:
        /*0110*/ 	.byte	0x03, 0x19
        /*0112*/ 	.short	0x0280


	//----- nvinfo : EIATTR_PARAM_CBANK
	.align		4
        /*0114*/ 	.byte	0x04, 0x0a
        /*0116*/ 	.short	(.L_778 - .L_777)
	.align		4
.L_777:
        /*0118*/ 	.word	index@(.nv.constant0._ZN5flash44flash_bwd_dq_dk_dv_loop_seqk_parallel_kernelI23Flash_bwd_kernel_traitsILi64ELi128ELi128ELi8ELi4ELi4ELi4ELb0ELb0EN7cutlass6half_tE19Flash_kernel_traitsILi64ELi128ELi128ELi8ES3_EELb1ELb0ELb1ELb0ELb0ELb0ELb0EEEvNS_16Flash_bwd_paramsE)
        /*011c*/ 	.short	0x0210
        /*011e*/ 	.short	0x0280


	//----- nvinfo : EIATTR_SW_WAR
	.align		4
.L_778:
        /*0120*/ 	.byte	0x04, 0x36
        /*0122*/ 	.short	(.L_780 - .L_779)
.L_779:
        /*0124*/ 	.word	0x00000008
.L_780:


//--------------------- .nv.info._ZN5flash44flash_bwd_dq_dk_dv_loop_seqk_parallel_kernelI23Flash_bwd_kernel_traitsILi64ELi128ELi128ELi8ELi4ELi4ELi4ELb0ELb0EN7cutlass6half_tE19Flash_kernel_traitsILi64ELi128ELi128ELi8ES3_EELb0ELb0ELb1ELb0ELb0ELb0ELb1EEEvNS_16Flash_bwd_paramsE --------------------------
	.section	.nv.info._ZN5flash44flash_bwd_dq_dk_dv_loop_seqk_parallel_kernelI23Flash_bwd_kernel_traitsILi64ELi128ELi128ELi8ELi4ELi4ELi4ELb0ELb0EN7cutlass6half_tE19Flash_kernel_traitsILi64ELi128ELi128ELi8ES3_EELb0ELb0ELb1ELb0ELb0ELb0ELb1EEEvNS_16Flash_bwd_paramsE,"",@"SHT_CUDA_INFO"
	.sectionflags	@""
	.align	4


	//----- nvinfo : EIATTR_CUDA_API_VERSION
	.align		4
        /*0000*/ 	.byte	0x04, 0x37
        /*0002*/ 	.short	(.L_782 - .L_781)
.L_781:
        /*0004*/ 	.word	0x00000082


	//----- nvinfo : EIATTR_KPARAM_INFO
	.align		4
.L_782:
        /*0008*/ 	.byte	0x04, 0x17
        /*000a*/ 	.short	(.L_784 - .L_783)
.L_783:
        /*000c*/ 	.word	0x00000000
        /*0010*/ 	.short	0x0000
        /*0012*/ 	.short	0x0000
        /*0014*/ 	.byte	0x00, 0xf0, 0x01, 0x0a


	//----- nvinfo : EIATTR_SPARSE_MMA_MASK
	.align		4
.L_784:
        /*0018*/ 	.byte	0x03, 0x50
        /*001a*/ 	.short	0x0000


	//----- nvinfo : EIATTR_MAXREG_COUNT
	.align		4
        /*001c*/ 	.byte	0x03, 0x1b
        /*001e*/ 	.short	0x00ff


	//----- nvinfo : EIATTR_NUM_BARRIERS
	.align		4
        /*0020*/ 	.byte	0x02, 0x4c
        /*0022*/ 	.byte	0x01
	.zero		1


	//----- nvinfo : EIATTR_ANNOTATIONS
	.align		4
        /*0024*/ 	.byte	0x04, 0x55
        /*0026*/ 	.short	(.L_786 - .L_785)


	//   ....[0]....
.L_785:
        /* <DEDUP_REMOVED lines=85> */


	//----- nvinfo : EIATTR_MERCURY_ISA_VERSION
	.align		4
.L_786:
        /*0568*/ 	.byte	0x03, 0x5f
        /*056a*/ 	.short	0x0101


	//----- nvinfo : EIATTR_EXIT_INSTR_OFFSETS
	.align		4
        /*056c*/ 	.byte	0x04, 0x1c
        /*056e*/ 	.short	(.L_788 - .L_787)


	//   ....[0]....
.L_787:
        /*0570*/ 	.word	0x000000a0


	//   ....[1]....
        /*0574*/ 	.word	0x0000d6b0


	//----- nvinfo : EIATTR_CRS_STACK_SIZE
	.align		4
.L_788:
        /*0578*/ 	.byte	0x04, 0x1e
        /*057a*/ 	.short	(.L_790 - .L_789)
.L_789:
        /*057c*/ 	.word	0x00000000


	//----- nvinfo : EIATTR_CBANK_PARAM_SIZE
	.align		4
.L_790:
        /*0580*/ 	.byte	0x03, 0x19
        /*0582*/ 	.short	0x0280


	//----- nvinfo : EIATTR_PARAM_CBANK
	.align		4
        /*0584*/ 	.byte	0x04, 0x0a
        /*0586*/ 	.short	(.L_792 - .L_791)
	.align		4
.L_791:
        /*0588*/ 	.word	index@(.nv.constant0._ZN5flash44flash_bwd_dq_dk_dv_loop_seqk_parallel_kernelI23Flash_bwd_kernel_traitsILi64ELi128ELi128ELi8ELi4ELi4ELi4ELb0ELb0EN7cutlass6half_tE19Flash_kernel_traitsILi64ELi128ELi128ELi8ES3_EELb0ELb0ELb1ELb0ELb0ELb0ELb1EEEvNS_16Flash_bwd_paramsE)
        /*058c*/ 	.short	0x0210
        /*058e*/ 	.short	0x0280


	//----- nvinfo : EIATTR_SW_WAR
	.align		4
.L_792:
        /*0590*/ 	.byte	0x04, 0x36
        /*0592*/ 	.short	(.L_794 - .L_793)
.L_793:
        /*0594*/ 	.word	0x00000008
.L_794:


//--------------------- .nv.info._ZN5flash44flash_bwd_dq_dk_dv_loop_seqk_parallel_kernelI23Flash_bwd_kernel_traitsILi64ELi128ELi128ELi8ELi4ELi4ELi4ELb0ELb0EN7cutlass6half_tE19Flash_kernel_traitsILi64ELi128ELi128ELi8ES3_EELb1ELb0ELb0ELb0ELb1ELb1ELb0EEEvNS_16Flash_bwd_paramsE --------------------------
	.section	.nv.info._ZN5flash44flash_bwd_dq_dk_dv_loop_seqk_parallel_kernelI23Flash_bwd_kernel_traitsILi64ELi128ELi128ELi8ELi4ELi4ELi4ELb0ELb0EN7cutlass6half_tE19Flash_kernel_traitsILi64ELi128ELi128ELi8ES3_EELb1ELb0ELb0ELb0ELb1ELb1ELb0EEEvNS_16Flash_bwd_paramsE,"",@"SHT_CUDA_INFO"
	.sectionflags	@""
	.align	4


	//----- nvinfo : EIATTR_CUDA_API_VERSION
	.align		4
        /*0000*/ 	.byte	0x04, 0x37
        /*0002*/ 	.short	(.L_796 - .L_795)
.L_795:
        /*0004*/ 	.word	0x00000082


	//----- nvinfo : EIATTR_KPARAM_INFO
	.align		4
.L_796:
        /*0008*/ 	.byte	0x04, 0x17
        /*000a*/ 	.short	(.L_798 - .L_797)
.L_797:
        /*000c*/ 	.word	0x00000000
        /*0010*/ 	.short	0x0000
        /*0012*/ 	.short	0x0000
        /*0014*/ 	.byte	0x00, 0xf0, 0x01, 0x0a


	//----- nvinfo : EIATTR_SPARSE_MMA_MASK
	.align		4
.L_798:
        /*0018*/ 	.byte	0x03, 0x50
        /*001a*/ 	.short	0x0000


	//----- nvinfo : EIATTR_MAXREG_COUNT
	.align		4
        /*001c*/ 	.byte	0x03, 0x1b
        /*001e*/ 	.short	0x00ff


	//----- nvinfo : EIATTR_NUM_BARRIERS
	.align		4
        /*0020*/ 	.byte	0x02, 0x4c
        /*0022*/ 	.byte	0x01
	.zero		1


	//----- nvinfo : EIATTR_ANNOTATIONS
	.align		4
        /*0024*/ 	.byte	0x04, 0x55
        /*0026*/ 	.short	(.L_800 - .L_799)


	//   ....[0]....
.L_799:
        /* <DEDUP_REMOVED lines=21> */


	//----- nvinfo : EIATTR_MERCURY_ISA_VERSION
	.align		4
.L_800:
        /*0168*/ 	.byte	0x03, 0x5f
        /*016a*/ 	.short	0x0101


	//----- nvinfo : EIATTR_EXIT_INSTR_OFFSETS
	.align		4
        /*016c*/ 	.byte	0x04, 0x1c
        /*016e*/ 	.short	(.L_802 - .L_801)


	//   ....[0]....
.L_801:
        /*0170*/ 	.word	0x000000a0


	//   ....[1]....
        /*0174*/ 	.word	0x00009680


	//----- nvinfo : EIATTR_CBANK_PARAM_SIZE
	.align		4
.L_802:
        /*0178*/ 	.byte	0x03, 0x19
        /*017a*/ 	.short	0x0280


	//----- nvinfo : EIATTR_PARAM_CBANK
	.align		4
        /*017c*/ 	.byte	0x04, 0x0a
        /*017e*/ 	.short	(.L_804 - .L_803)
	.align		4
.L_803:
        /*0180*/ 	.word	index@(.nv.constant0._ZN5flash44flash_bwd_dq_dk_dv_loop_seqk_parallel_kernelI23Flash_bwd_kernel_traitsILi64ELi128ELi128ELi8ELi4ELi4ELi4ELb0ELb0EN7cutlass6half_tE19Flash_kernel_traitsILi64ELi128ELi128ELi8ES3_EELb1ELb0ELb0ELb0ELb1ELb1ELb0EEEvNS_16Flash_bwd_paramsE)
        /*0184*/ 	.short	0x0210
        /*0186*/ 	.short	0x0280


	//----- nvinfo : EIATTR_SW_WAR
	.align		4
.L_804:
        /*0188*/ 	.byte	0x04, 0x36
        /*018a*/ 	.short	(.L_806 - .L_805)
.L_805:
        /*018c*/ 	.word	0x00000008
.L_806:


//--------------------- .nv.info._ZN5flash44flash_bwd_dq_dk_dv_loop_seqk_parallel_kernelI23Flash_bwd_kernel_traitsILi64ELi128ELi128ELi8ELi4ELi4ELi4ELb0ELb0EN7cutlass6half_tE19Flash_kernel_traitsILi64ELi128ELi128ELi8ES3_EELb0ELb0ELb0ELb0ELb1ELb1ELb1EEEvNS_16Flash_bwd_paramsE --------------------------
	.section	.nv.info._ZN5flash44flash_bwd_dq_dk_dv_loop_seqk_parallel_kernelI23Flash_bwd_kernel_traitsILi64ELi128ELi128ELi8ELi4ELi4ELi4ELb0ELb0EN7cutlass6half_tE19Flash_kernel_traitsILi64ELi128ELi128ELi8ES3_EELb0ELb0ELb0ELb0ELb1ELb1ELb1EEEvNS_16Flash_bwd_paramsE,"",@"SHT_CUDA_INFO"
	.sectionflags	@""
	.align	4


	//----- nvinfo : EIATTR_CUDA_API_VERSION
	.align		4
        /*0000*/ 	.byte	0x04, 0x37
        /*0002*/ 	.short	(.L_808 - .L_807)
.L_807:
        /*0004*/ 	.word	0x00000082


	//----- nvinfo : EIATTR_KPARAM_INFO
	.align		4
.L_808:
        /*0008*/ 	.byte	0x04, 0x17
        /*000a*/ 	.short	(.L_810 - .L_809)
.L_809:
        /*000c*/ 	.word	0x00000000
        /*0010*/ 	.short	0x0000
        /*0012*/ 	.short	0x0000
        /*0014*/ 	.byte	0x00, 0xf0, 0x01, 0x0a


	//----- nvinfo : EIATTR_SPARSE_MMA_MASK
	.align		4
.L_810:
        /*0018*/ 	.byte	0x03, 0x50
        /*001a*/ 	.short	0x0000


	//----- nvinfo : EIATTR_MAXREG_COUNT
	.align		4
        /*001c*/ 	.byte	0x03, 0x1b
        /*001e*/ 	.short	0x00ff


	//----- nvinfo : EIATTR_NUM_BARRIERS
	.align		4
        /*0020*/ 	.byte	0x02, 0x4c
        /*0022*/ 	.byte	0x01
	.zero		1


	//----- nvinfo : EIATTR_ANNOTATIONS
	.align		4
        /*0024*/ 	.byte	0x04, 0x55
        /*0026*/ 	.short	(.L_812 - .L_811)


	//   ....[0]....
.L_811:
        /* <DEDUP_REMOVED lines=84> */


	//----- nvinfo : EIATTR_MERCURY_ISA_VERSION
	.align		4
.L_812:
        /*0550*/ 	.byte	0x03, 0x5f
        /*0552*/ 	.short	0x0101


	//----- nvinfo : EIATTR_EXIT_INSTR_OFFSETS
	.align		4
        /*0554*/ 	.byte	0x04, 0x1c
        /*0556*/ 	.short	(.L_814 - .L_813)


	//   ....[0]....
.L_813:
        /*0558*/ 	.word	0x000000a0


	//   ....[1]....
        /*055c*/ 	.word	0x000090e0


	//----- nvinfo : EIATTR_CBANK_PARAM_SIZE
	.align		4
.L_814:
        /*0560*/ 	.byte	0x03, 0x19
        /*0562*/ 	.short	0x0280


	//----- nvinfo : EIATTR_PARAM_CBANK
	.align		4
        /*0564*/ 	.byte	0x04, 0x0a
        /*0566*/ 	.short	(.L_816 - .L_815)
	.align		4
.L_815:
        /*0568*/ 	.word	index@(.nv.constant0._ZN5flash44flash_bwd_dq_dk_dv_loop_seqk_parallel_kernelI23Flash_bwd_kernel_traitsILi64ELi128ELi128ELi8ELi4ELi4ELi4ELb0ELb0EN7cutlass6half_tE19Flash_kernel_traitsILi64ELi128ELi128ELi8ES3_EELb0ELb0ELb0ELb0ELb1ELb1ELb1EEEvNS_16Flash_bwd_paramsE)
        /*056c*/ 	.short	0x0210
        /*056e*/ 	.short	0x0280


	//----- nvinfo : EIATTR_SW_WAR
	.align		4
.L_816:
        /*0570*/ 	.byte	0x04, 0x36
        /*0572*/ 	.short	(.L_818 - .L_817)
.L_817:
        /*0574*/ 	.word	0x00000008
.L_818:


//--------------------- .nv.info._ZN5flash44flash_bwd_dq_dk_dv_loop_seqk_parallel_kernelI23Flash_bwd_kernel_traitsILi64ELi128ELi128ELi8ELi4ELi4ELi4ELb0ELb0EN7cutlass6half_tE19Flash_kernel_traitsILi64ELi128ELi128ELi8ES3_EELb1ELb0ELb0ELb1ELb0ELb0ELb0EEEvNS_16Flash_bwd_paramsE --------------------------
	.section	.nv.info._ZN5flash44flash_bwd_dq_dk_dv_loop_seqk_parallel_kernelI23Flash_bwd_kernel_traitsILi64ELi128ELi128ELi8ELi4ELi4ELi4ELb0ELb0EN7cutlass6half_tE19Flash_kernel_traitsILi64ELi128ELi128ELi8ES3_EELb1ELb0ELb0ELb1ELb0ELb0ELb0EEEvNS_16Flash_bwd_paramsE,"",@"SHT_CUDA_INFO"
	.sectionflags	@""
	.align	4


	//----- nvinfo : EIATTR_CUDA_API_VERSION
	.align		4
        /*0000*/ 	.byte	0x04, 0x37
        /*0002*/ 	.short	(.L_820 - .L_819)
.L_819:
        /*0004*/ 	.word	0x00000082


	//----- nvinfo : EIATTR_KPARAM_INFO
	.align		4
.L_820:
        /*0008*/ 	.byte	0x04, 0x17
        /*000a*/ 	.short	(.L_822 - .L_821)
.L_821:
        /*000c*/ 	.word	0x00000000
        /*0010*/ 	.short	0x0000
        /*0012*/ 	.short	0x0000
        /*0014*/ 	.byte	0x00, 0xf0, 0x01, 0x0a


	//----- nvinfo : EIATTR_SPARSE_MMA_MASK
	.align		4
.L_822:
        /*0018*/ 	.byte	0x03, 0x50
        /*001a*/ 	.short	0x0000


	//----- nvinfo : EIATTR_MAXREG_COUNT
	.align		4
        /*001c*/ 	.byte	0x03, 0x1b
        /*001e*/ 	.short	0x00ff


	//----- nvinfo : EIATTR_NUM_BARRIERS
	.align		4
        /*0020*/ 	.byte	0x02, 0x4c
        /*0022*/ 	.byte	0x01
	.zero		1


	//----- nvinfo : EIATTR_ANNOTATIONS
	.align		4
        /*0024*/ 	.byte	0x04, 0x55
        /*0026*/ 	.short	(.L_824 - .L_823)


	//   ....[0]....
.L_823:
        /* <DEDUP_REMOVED lines=17> */


	//----- nvinfo : EIATTR_MERCURY_ISA_VERSION
	.align		4
.L_824:
        /*0128*/ 	.byte	0x03, 0x5f
        /*012a*/ 	.short	0x0101


	//----- nvinfo : EIATTR_EXIT_INSTR_OFFSETS
	.align		4
        /*012c*/ 	.byte	0x04, 0x1c
        /*012e*/ 	.short	(.L_826 - .L_825)


	//   ....[0]....
.L_825:
        /*0130*/ 	.word	0x000000a0


	//   ....[1]....
        /*0134*/ 	.word	0x0000e150


	//----- nvinfo : EIATTR_CRS_STACK_SIZE
	.align		4
.L_826:
        /*0138*/ 	.byte	0x04, 0x1e
        /*013a*/ 	.short	(.L_828 - .L_827)
.L_827:
        /*013c*/ 	.word	0x00000000


	//----- nvinfo : EIATTR_CBANK_PARAM_SIZE
	.align		4
.L_828:
        /*0140*/ 	.byte	0x03, 0x19
        /*0142*/ 	.short	0x0280


	//----- nvinfo : EIATTR_PARAM_CBANK
	.align		4
        /*0144*/ 	.byte	0x04, 0x0a
        /*0146*/ 	.short	(.L_830 - .L_829)
	.align		4
.L_829:
        /*0148*/ 	.word	index@(.nv.constant0._ZN5flash44flash_bwd_dq_dk_dv_loop_seqk_parallel_kernelI23Flash_bwd_kernel_traitsILi64ELi128ELi128ELi8ELi4ELi4ELi4ELb0ELb0EN7cutlass6half_tE19Flash_kernel_traitsILi64ELi128ELi128ELi8ES3_EELb1ELb0ELb0ELb1ELb0ELb0ELb0EEEvNS_16Flash_bwd_paramsE)
        /*014c*/ 	.short	0x0210
        /*014e*/ 	.short	0x0280


	//----- nvinfo : EIATTR_SW_WAR
	.align		4
.L_830:
        /*0150*/ 	.byte	0x04, 0x36
        /*0152*/ 	.short	(.L_832 - .L_831)
.L_831:
        /*0154*/ 	.word	0x00000008
.L_832:


//--------------------- .nv.info._ZN5flash44flash_bwd_dq_dk_dv_loop_seqk_parallel_kernelI23Flash_bwd_kernel_traitsILi64ELi128ELi128ELi8ELi4ELi4ELi4ELb0ELb0EN7cutlass6half_tE19Flash_kernel_traitsILi64ELi128ELi128ELi8ES3_EELb0ELb0ELb0ELb1ELb0ELb0ELb1EEEvNS_16Flash_bwd_paramsE --------------------------
	.section	.nv.info._ZN5flash44flash_bwd_dq_dk_dv_loop_seqk_parallel_kernelI23Flash_bwd_kernel_traitsILi64ELi128ELi128ELi8ELi4ELi4ELi4ELb0ELb0EN7cutlass6half_tE19Flash_kernel_traitsILi64ELi128ELi128ELi8ES3_EELb0ELb0ELb0ELb1ELb0ELb0ELb1EEEvNS_16Flash_bwd_paramsE,"",@"SHT_CUDA_INFO"
	.sectionflags	@""
	.align	4


	//----- nvinfo : EIATTR_CUDA_API_VERSION
	.align		4
        /*0000*/ 	.byte	0x04, 0x37
        /*0002*/ 	.short	(.L_834 - .L_833)
.L_833:
        /*0004*/ 	.word	0x00000082


	//----- nvinfo : EIATTR_KPARAM_INFO
	.align		4
.L_834:
        /*0008*/ 	.byte	0x04, 0x17
        /*000a*/ 	.short	(.L_836 - .L_835)
.L_835:
        /*000c*/ 	.word	0x00000000
        /*0010*/ 	.short	0x0000
        /*0012*/ 	.short	0x0000
        /*0014*/ 	.byte	0x00, 0xf0, 0x01, 0x0a


	//----- nvinfo : EIATTR_SPARSE_MMA_MASK
	.align		4
.L_836:
        /*0018*/ 	.byte	0x03, 0x50
        /*001a*/ 	.short	0x0000


	//----- nvinfo : EIATTR_MAXREG_COUNT
	.align		4
        /*001c*/ 	.byte	0x03, 0x1b
        /*001e*/ 	.short	0x00ff


	//----- nvinfo : EIATTR_NUM_BARRIERS
	.align		4
        /*0020*/ 	.byte	0x02, 0x4c
        /*0022*/ 	.byte	0x01
	.zero		1


	//----- nvinfo : EIATTR_ANNOTATIONS
	.align		4
        /*0024*/ 	.byte	0x04, 0x55
        /*0026*/ 	.short	(.L_838 - .L_837)


	//   ....[0]....
.L_837:
        /* <DEDUP_REMOVED lines=92> */


	//----- nvinfo : EIATTR_MERCURY_ISA_VERSION
	.align		4
.L_838:
        /*05d0*/ 	.byte	0x03, 0x5f
        /*05d2*/ 	.short	0x0101


	//----- nvinfo : EIATTR_EXIT_INSTR_OFFSETS
	.align		4
        /*05d4*/ 	.byte	0x04, 0x1c
        /*05d6*/ 	.short	(.L_840 - .L_839)


	//   ....[0]....
.L_839:
        /*05d8*/ 	.word	0x000000a0


	//   ....[1]....
        /*05dc*/ 	.word	0x0000dca0


	//----- nvinfo : EIATTR_CRS_STACK_SIZE
	.align		4
.L_840:
        /*05e0*/ 	.byte	0x04, 0x1e
        /*05e2*/ 	.short	(.L_842 - .L_841)
.L_841:
        /*05e4*/ 	.word	0x00000000


	//----- nvinfo : EIATTR_CBANK_PARAM_SIZE
	.align		4
.L_842:
        /*05e8*/ 	.byte	0x03, 0x19
        /*05ea*/ 	.short	0x0280


	//----- nvinfo : EIATTR_PARAM_CBANK
	.align		4
        /*05ec*/ 	.byte	0x04, 0x0a
        /*05ee*/ 	.short	(.L_844 - .L_843)
	.align		4
.L_843:
        /*05f0*/ 	.word	index@(.nv.constant0._ZN5flash44flash_bwd_dq_dk_dv_loop_seqk_parallel_kernelI23Flash_bwd_kernel_traitsILi64ELi128ELi128ELi8ELi4ELi4ELi4ELb0ELb0EN7cutlass6half_tE19Flash_kernel_traitsILi64ELi128ELi128ELi8ES3_EELb0ELb0ELb0ELb1ELb0ELb0ELb1EEEvNS_16Flash_bwd_paramsE)
        /*05f4*/ 	.short	0x0210
        /*05f6*/ 	.short	0x0280


	//----- nvinfo : EIATTR_SW_WAR
	.align		4
.L_844:
        /*05f8*/ 	.byte	0x04, 0x36
        /*05fa*/ 	.short	(.L_846 - .L_845)
.L_845:
        /*05fc*/ 	.word	0x00000008
.L_846:


//--------------------- .nv.info._ZN5flash44flash_bwd_dq_dk_dv_loop_seqk_parallel_kernelI23Flash_bwd_kernel_traitsILi64ELi128ELi128ELi8ELi4ELi4ELi4ELb0ELb0EN7cutlass6half_tE19Flash_kernel_traitsILi64ELi128ELi128ELi8ES3_EELb1ELb0ELb1ELb0ELb0ELb1ELb0EEEvNS_16Flash_bwd_paramsE --------------------------
	.section	.nv.info._ZN5flash44flash_bwd_dq_dk_dv_loop_seqk_parallel_kernelI23Flash_bwd_kernel_traitsILi64ELi128ELi128ELi8ELi4ELi4ELi4ELb0ELb0EN7cutlass6half_tE19Flash_kernel_traitsILi64ELi128ELi128ELi8ES3_EELb1ELb0ELb1ELb0ELb0ELb1ELb0EEEvNS_16Flash_bwd_paramsE,"",@"SHT_CUDA_INFO"
	.sectionflags	@""
	.align	4


	//----- nvinfo : EIATTR_CUDA_API_VERSION
	.align		4
        /*0000*/ 	.byte	0x04, 0x37
        /*0002*/ 	.short	(.L_848 - .L_847)
.L_847:
        /*0004*/ 	.word	0x00000082


	//----- nvinfo : EIATTR_KPARAM_INFO
	.align		4
.L_848:
        /*0008*/ 	.byte	0x04, 0x17
        /*000a*/ 	.short	(.L_850 - .L_849)
.L_849:
        /*000c*/ 	.word	0x00000000
        /*0010*/ 	.short	0x0000
        /*0012*/ 	.short	0x0000
        /*0014*/ 	.byte	0x00, 0xf0, 0x01, 0x0a


	//----- nvinfo : EIATTR_SPARSE_MMA_MASK
	.align		4
.L_850:
        /*0018*/ 	.byte	0x03, 0x50
        /*001a*/ 	.short	0x0000


	//----- nvinfo : EIATTR_MAXREG_COUNT
	.align		4
        /*001c*/ 	.byte	0x03, 0x1b
        /*001e*/ 	.short	0x00ff


	//----- nvinfo : EIATTR_NUM_BARRIERS
	.align		4
        /*0020*/ 	.byte	0x02, 0x4c
        /*0022*/ 	.byte	0x01
	.zero		1


	//----- nvinfo : EIATTR_ANNOTATIONS
	.align		4
        /*0024*/ 	.byte	0x04, 0x55
        /*0026*/ 	.short	(.L_852 - .L_851)


	//   ....[0]....
.L_851:
        /* <DEDUP_REMOVED lines=13> */


	//----- nvinfo : EIATTR_MERCURY_ISA_VERSION
	.align		4
.L_852:
        /*00e8*/ 	.byte	0x03, 0x5f
        /*00ea*/ 	.short	0x0101


	//----- nvinfo : EIATTR_INT_WARP_WIDE_INSTR_OFFSETS
	.align		4
        /*00ec*/ 	.byte	0x04, 0x31
        /*00ee*/ 	.short	(.L_854 - .L_853)


	//   ....[0]....
.L_853:
        /*00f0*/ 	.word	0x00002cc0


	//----- nvinfo : EIATTR_EXIT_INSTR_OFFSETS
	.align		4
.L_854:
        /*00f4*/ 	.byte	0x04, 0x1c
        /*00f6*/ 	.short	(.L_856 - .L_855)


	//   ....[0]....
.L_855:
        /*00f8*/ 	.word	0x000000c0


	//   ....[1]....
        /*00fc*/ 	.word	0x0000c990


	//----- nvinfo : EIATTR_CRS_STACK_SIZE
	.align		4
.L_856:
        /*0100*/ 	.byte	0x04, 0x1e
        /*0102*/ 	.short	(.L_858 - .L_857)
.L_857:
        /*0104*/ 	.word	0x00000000


	//----- nvinfo : EIATTR_CBANK_PARAM_SIZE
	.align		4
.L_858:
        /*0108*/ 	.byte	0x03, 0x19
        /*010a*/ 	.short	0x0280


	//----- nvinfo : EIATTR_PARAM_CBANK
	.align		4
        /*010c*/ 	.byte	0x04, 0x0a
        /*010e*/ 	.short	(.L_860 - .L_859)
	.align		4
.L_859:
        /*0110*/ 	.word	index@(.nv.constant0._ZN5flash44flash_bwd_dq_dk_dv_loop_seqk_parallel_kernelI23Flash_bwd_kernel_traitsILi64ELi128ELi128ELi8ELi4ELi4ELi4ELb0ELb0EN7cutlass6half_tE19Flash_kernel_traitsILi64ELi128ELi128ELi8ES3_EELb1ELb0ELb1ELb0ELb0ELb1ELb0EEEvNS_16Flash_bwd_paramsE)
        /*0114*/ 	.short	0x0210
        /*0116*/ 	.short	0x0280


	//----- nvinfo : EIATTR_SW_WAR
	.align		4
.L_860:
        /*0118*/ 	.byte	0x04, 0x36
        /*011a*/ 	.short	(.L_862 - .L_861)
.L_861:
        /*011c*/ 	.word	0x00000008
.L_862:


//--------------------- .nv.info._ZN5flash44flash_bwd_dq_dk_dv_loop_seqk_parallel_kernelI23Flash_bwd_kernel_traitsILi64ELi128ELi128ELi8ELi4ELi4ELi4ELb0ELb0EN7cutlass6half_tE19Flash_kernel_traitsILi64ELi128ELi128ELi8ES3_EELb0ELb0ELb1ELb0ELb0ELb1ELb1EEEvNS_16Flash_bwd_paramsE --------------------------
	.section	.nv.info._ZN5flash44flash_bwd_dq_dk_dv_loop_seqk_parallel_kernelI23Flash_bwd_kernel_traitsILi64ELi128ELi128ELi8ELi4ELi4ELi4ELb0ELb0EN7cutlass6half_tE19Flash_kernel_traitsILi64ELi128ELi128ELi8ES3_EELb0ELb0ELb1ELb0ELb0ELb1ELb1EEEvNS_16Flash_bwd_paramsE,"",@"SHT_CUDA_INFO"
	.sectionflags	@""
	.align	4


	//----- nvinfo : EIATTR_CUDA_API_VERSION
	.align		4
        /*0000*/ 	.byte	0x04, 0x37
        /*0002*/ 	.short	(.L_864 - .L_863)
.L_863:
        /*0004*/ 	.word	0x00000082


	//----- nvinfo : EIATTR_KPARAM_INFO
	.align		4
.L_864:
        /*0008*/ 	.byte	0x04, 0x17
        /*000a*/ 	.short	(.L_866 - .L_865)
.L_865:
        /*000c*/ 	.word	0x00000000
        /*0010*/ 	.short	0x0000
        /*0012*/ 	.short	0x0000
        /*0014*/ 	.byte	0x00, 0xf0, 0x01, 0x0a


	//----- nvinfo : EIATTR_SPARSE_MMA_MASK
	.align		4
.L_866:
        /*0018*/ 	.byte	0x03, 0x50
        /*001a*/ 	.short	0x0000


	//----- nvinfo : EIATTR_MAXREG_COUNT
	.align		4
        /*001c*/ 	.byte	0x03, 0x1b
        /*001e*/ 	.short	0x00ff


	//----- nvinfo : EIATTR_NUM_BARRIERS
	.align		4
        /*0020*/ 	.byte	0x02, 0x4c
        /*0022*/ 	.byte	0x01
	.zero		1


	//----- nvinfo : EIATTR_ANNOTATIONS
	.align		4
        /*0024*/ 	.byte	0x04, 0x55
        /*0026*/ 	.short	(.L_868 - .L_867)


	//   ....[0]....
.L_867:
        /* <DEDUP_REMOVED lines=85> */


	//----- nvinfo : EIATTR_MERCURY_ISA_VERSION
	.align		4
.L_868:
        /*0568*/ 	.byte	0x03, 0x5f
        /*056a*/ 	.short	0x0101


	//----- nvinfo : EIATTR_INT_WARP_WIDE_INSTR_OFFSETS
	.align		4
        /*056c*/ 	.byte	0x04, 0x31
        /*056e*/ 	.short	(.L_870 - .L_869)


	//   ....[0]....
.L_869:
        /*0570*/ 	.word	0x00002dd0


	//----- nvinfo : EIATTR_EXIT_INSTR_OFFSETS
	.align		4
.L_870:
        /*0574*/ 	.byte	0x04, 0x1c
        /*0576*/ 	.short	(.L_872 - .L_871)


	//   ....[0]....
.L_871:
        /*0578*/ 	.word	0x000000c0


	//   ....[1]....
        /*057c*/ 	.word	0x0000c990


	//----- nvinfo : EIATTR_CRS_STACK_SIZE
	.align		4
.L_872:
        /*0580*/ 	.byte	0x04, 0x1e
        /*0582*/ 	.short	(.L_874 - .L_873)
.L_873:
        /*0584*/ 	.word	0x00000000


	//----- nvinfo : EIATTR_CBANK_PARAM_SIZE
	.align		4
.L_874:
        /*0588*/ 	.byte	0x03, 0x19
        /*058a*/ 	.short	0x0280


	//----- nvinfo : EIATTR_PARAM_CBANK
	.align		4
        /*058c*/ 	.byte	0x04, 0x0a
        /*058e*/ 	.short	(.L_876 - .L_875)
	.align		4
.L_875:
        /*0590*/ 	.word	index@(.nv.constant0._ZN5flash44flash_bwd_dq_dk_dv_loop_seqk_parallel_kernelI23Flash_bwd_kernel_traitsILi64ELi128ELi128ELi8ELi4ELi4ELi4ELb0ELb0EN7cutlass6half_tE19Flash_kernel_traitsILi64ELi128ELi128ELi8ES3_EELb0ELb0ELb1ELb0ELb0ELb1ELb1EEEvNS_16Flash_bwd_paramsE)
        /*0594*/ 	.short	0x0210
        /*0596*/ 	.short	0x0280


	//----- nvinfo : EIATTR_SW_WAR
	.align		4
.L_876:
        /*0598*/ 	.byte	0x04, 0x36
        /*059a*/ 	.short	(.L_878 - .L_877)
.L_877:
        /*059c*/ 	.word	0x00000008
.L_878:


//--------------------- .nv.info._ZN5flash44flash_bwd_dq_dk_dv_loop_seqk_parallel_kernelI23Flash_bwd_kernel_traitsILi64ELi128ELi128ELi8ELi4ELi4ELi4ELb0ELb0EN7cutlass6half_tE19Flash_kernel_traitsILi64ELi128ELi128ELi8ES3_EELb1ELb0ELb1ELb1ELb0ELb0ELb0EEEvNS_16Flash_bwd_paramsE --------------------------
	.section	.nv.info._ZN5flash44flash_bwd_dq_dk_dv_loop_seqk_parallel_kernelI23Flash_bwd_kernel_traitsILi64ELi128ELi128ELi8ELi4ELi4ELi4ELb0ELb0EN7cutlass6half_tE19Flash_kernel_traitsILi64ELi128ELi128ELi8ES3_EELb1ELb0ELb1ELb1ELb0ELb0ELb0EEEvNS_16Flash_bwd_paramsE,"",@"SHT_CUDA_INFO"
	.sectionflags	@""
	.align	4


	//----- nvinfo : EIATTR_CUDA_API_VERSION
	.align		4
        /*0000*/ 	.byte	0x04, 0x37
        /*0002*/ 	.short	(.L_880 - .L_879)
.L_879:
        /*0004*/ 	.word	0x00000082


	//----- nvinfo : EIATTR_KPARAM_INFO
	.align		4
.L_880:
        /*0008*/ 	.byte	0x04, 0x17
        /*000a*/ 	.short	(.L_882 - .L_881)
.L_881:
        /*000c*/ 	.word	0x00000000
        /*0010*/ 	.short	0x0000
        /*0012*/ 	.short	0x0000
        /*0014*/ 	.byte	0x00, 0xf0, 0x01, 0x0a


	//----- nvinfo : EIATTR_SPARSE_MMA_MASK
	.align		4
.L_882:
        /*0018*/ 	.byte	0x03, 0x50
        /*001a*/ 	.short	0x0000


	//----- nvinfo : EIATTR_MAXREG_COUNT
	.align		4
        /*001c*/ 	.byte	0x03, 0x1b
        /*001e*/ 	.short	0x00ff


	//----- nvinfo : EIATTR_NUM_BARRIERS
	.align		4
        /*0020*/ 	.byte	0x02, 0x4c
        /*0022*/ 	.byte	0x01
	.zero		1


	//----- nvinfo : EIATTR_ANNOTATIONS
	.align		4
        /*0024*/ 	.byte	0x04, 0x55
        /*0026*/ 	.short	(.L_884 - .L_883)


	//   ....[0]....
.L_883:
        /* <DEDUP_REMOVED lines=15> */


	//----- nvinfo : EIATTR_MERCURY_ISA_VERSION
	.align		4
.L_884:
        /*0108*/ 	.byte	0x03, 0x5f
        /*010a*/ 	.short	0x0101


	//----- nvinfo : EIATTR_EXIT_INSTR_OFFSETS
	.align		4
        /*010c*/ 	.byte	0x04, 0x1c
        /*010e*/ 	.short	(.L_886 - .L_885)


	//   ....[0]....
.L_885:
        /*0110*/ 	.word	0x000000a0


	//   ....[1]....
        /*0114*/ 	.word	0x0000e850


	//----- nvinfo : EIATTR_CRS_STACK_SIZE
	.align		4
.L_886:
        /*0118*/ 	.byte	0x04, 0x1e
        /*011a*/ 	.short	(.L_888 - .L_887)
.L_887:
        /*011c*/ 	.word	0x00000000


	//----- nvinfo : EIATTR_CBANK_PARAM_SIZE
	.align		4
.L_888:
        /*0120*/ 	.byte	0x03, 0x19
        /*0122*/ 	.short	0x0280


	//----- nvinfo : EIATTR_PARAM_CBANK
	.align		4
        /*0124*/ 	.byte	0x04, 0x0a
        /*0126*/ 	.short	(.L_890 - .L_889)
	.align		4
.L_889:
        /*0128*/ 	.word	index@(.nv.constant0._ZN5flash44flash_bwd_dq_dk_dv_loop_seqk_parallel_kernelI23Flash_bwd_kernel_traitsILi64ELi128ELi128ELi8ELi4ELi4ELi4ELb0ELb0EN7cutlass6half_tE19Flash_kernel_traitsILi64ELi128ELi128ELi8ES3_EELb1ELb0ELb1ELb1ELb0ELb0ELb0EEEvNS_16Flash_bwd_paramsE)
        /*012c*/ 	.short	0x0210
        /*012e*/ 	.short	0x0280


	//----- nvinfo : EIATTR_SW_WAR
	.align		4
.L_890:
        /*0130*/ 	.byte	0x04, 0x36
        /*0132*/ 	.short	(.L_892 - .L_891)
.L_891:
        /*0134*/ 	.word	0x00000008
.L_892:


//--------------------- .nv.info._ZN5flash44flash_bwd_dq_dk_dv_loop_seqk_parallel_kernelI23Flash_bwd_kernel_traitsILi64ELi128ELi128ELi8ELi4ELi4ELi4ELb0ELb0EN7cutlass6half_tE19Flash_kernel_traitsILi64ELi128ELi128ELi8ES3_EELb0ELb0ELb1ELb1ELb0ELb0ELb1EEEvNS_16Flash_bwd_paramsE --------------------------
	.section	.nv.info._ZN5flash44flash_bwd_dq_dk_dv_loop_seqk_parallel_kernelI23Flash_bwd_kernel_traitsILi64ELi128ELi128ELi8ELi4ELi4ELi4ELb0ELb0EN7cutlass6half_tE19Flash_kernel_traitsILi64ELi128ELi128ELi8ES3_EELb0ELb0ELb1ELb1ELb0ELb0ELb1EEEvNS_16Flash_bwd_paramsE,"",@"SHT_CUDA_INFO"
	.sectionflags	@""
	.align	4


	//----- nvinfo : EIATTR_CUDA_API_VERSION
	.align		4
        /*0000*/ 	.byte	0x04, 0x37
        /*0002*/ 	.short	(.L_894 - .L_893)
.L_893:
        /*0004*/ 	.word	0x00000082


	//----- nvinfo : EIATTR_KPARAM_INFO
	.align		4
.L_894:
        /*0008*/ 	.byte	0x04, 0x17
        /*000a*/ 	.short	(.L_896 - .L_895)
.L_895:
        /*000c*/ 	.word	0x00000000
        /*0010*/ 	.short	0x0000
        /*0012*/ 	.short	0x0000
        /*0014*/ 	.byte	0x00, 0xf0, 0x01, 0x0a


	//----- nvinfo : EIATTR_SPARSE_MMA_MASK
	.align		4
.L_896:
        /*0018*/ 	.byte	0x03, 0x50
        /*001a*/ 	.short	0x0000


	//----- nvinfo : EIATTR_MAXREG_COUNT
	.align		4
        /*001c*/ 	.byte	0x03, 0x1b
        /*001e*/ 	.short	0x00ff


	//----- nvinfo : EIATTR_NUM_BARRIERS
	.align		4
        /*0020*/ 	.byte	0x02, 0x4c
        /*0022*/ 	.byte	0x01
	.zero		1


	//----- nvinfo : EIATTR_ANNOTATIONS
	.align		4
        /*0024*/ 	.byte	0x04, 0x55
        /*0026*/ 	.short	(.L_898 - .L_897)


	//   ....[0]....
.L_897:
        /* <DEDUP_REMOVED lines=85> */


	//----- nvinfo : EIATTR_MERCURY_ISA_VERSION
	.align		4
.L_898:
        /*0568*/ 	.byte	0x03, 0x5f
        /*056a*/ 	.short	0x0101


	//----- nvinfo : EIATTR_EXIT_INSTR_OFFSETS
	.align		4
        /*056c*/ 	.byte	0x04, 0x1c
        /*056e*/ 	.short	(.L_900 - .L_899)


	//   ....[0]....
.L_899:
        /*0570*/ 	.word	0x000000a0


	//   ....[1]....
        /*0574*/ 	.word	0x0000e020


	//----- nvinfo : EIATTR_CRS_STACK_SIZE
	.align		4
.L_900:
        /*0578*/ 	.byte	0x04, 0x1e
        /*057a*/ 	.short	(.L_902 - .L_901)
.L_901:
        /*057c*/ 	.word	0x00000000


	//----- nvinfo : EIATTR_CBANK_PARAM_SIZE
	.align		4
.L_902:
        /*0580*/ 	.byte	0x03, 0x19
        /*0582*/ 	.short	0x0280


	//----- nvinfo : EIATTR_PARAM_CBANK
	.align		4
        /*0584*/ 	.byte	0x04, 0x0a
        /*0586*/ 	.short	(.L_904 - .L_903)
	.align		4
.L_903:
        /*0588*/ 	.word	index@(.nv.constant0._ZN5flash44flash_bwd_dq_dk_dv_loop_seqk_parallel_kernelI23Flash_bwd_kernel_traitsILi64ELi128ELi128ELi8ELi4ELi4ELi4ELb0ELb0EN7cutlass6half_tE19Flash_kernel_traitsILi64ELi128ELi128ELi8ES3_EELb0ELb0ELb1ELb1ELb0ELb0ELb1EEEvNS_16Flash_bwd_paramsE)
        /*058c*/ 	.short	0x0210
        /*058e*/ 	.short	0x0280


	//----- nvinfo : EIATTR_SW_WAR
	.align		4
.L_904:
        /*0590*/ 	.byte	0x04, 0x36
        /*0592*/ 	.short	(.L_906 - .L_905)
.L_905:
        /*0594*/ 	.word	0x00000008
.L_906:


//--------------------- .nv.info._ZN5flash25flash_bwd_dot_do_o_kernelILb0E23Flash_bwd_kernel_traitsILi64ELi128ELi128ELi8ELi4ELi4ELi4ELb0ELb0EN7cutlass6half_tE19Flash_kernel_traitsILi64ELi128ELi128ELi8ES3_EEEEvNS_16Flash_bwd_paramsE --------------------------
	.section	.nv.info._ZN5flash25flash_bwd_dot_do_o_kernelILb0E23Flash_bwd_kernel_traitsILi64ELi128ELi128ELi8ELi4ELi4ELi4ELb0ELb0EN7cutlass6half_tE19Flash_kernel_traitsILi64ELi128ELi128ELi8ES3_EEEEvNS_16Flash_bwd_paramsE,"",@"SHT_CUDA_INFO"
	.sectionflags	@""
	.align	4


	//----- nvinfo : EIATTR_CUDA_API_VERSION
	.align		4
        /*0000*/ 	.byte	0x04, 0x37
        /*0002*/ 	.short	(.L_908 - .L_907)
.L_907:
        /*0004*/ 	.word	0x00000082


	//----- nvinfo : EIATTR_KPARAM_INFO
	.align		4
.L_908:
        /*0008*/ 	.byte	0x04, 0x17
        /*000a*/ 	.short	(.L_910 - .L_909)
.L_909:
        /*000c*/ 	.word	0x00000000
        /*0010*/ 	.short	0x0000
        /*0012*/ 	.short	0x0000
        /*0014*/ 	.byte	0x00, 0xf0, 0x01, 0x0a


	//----- nvinfo : EIATTR_SPARSE_MMA_MASK
	.align		4
.L_910:
        /*0018*/ 	.byte	0x03, 0x50
        /*001a*/ 	.short	0x0000


	//----- nvinfo : EIATTR_MAXREG_COUNT
	.align		4
        /*001c*/ 	.byte	0x03, 0x1b
        /*001e*/ 	.short	0x00ff


	//----- nvinfo : EIATTR_MERCURY_ISA_VERSION
	.align		4
        /*0020*/ 	.byte	0x03, 0x5f
        /*0022*/ 	.short	0x0101


	//----- nvinfo : EIATTR_COOP_GROUP_MASK_REGIDS
	.align		4
        /*0024*/ 	.byte	0x04, 0x29
        /*0026*/ 	.short	(.L_912 - .L_911)


	//   ....[0]....
.L_911:
        /*0028*/ 	.word	0xffffffff


	//   ....[1]....
        /*002c*/ 	.word	0xffffffff


	//   ....[2]....
        /*0030*/ 	.word	0xffffffff


	//   ....[3]....
        /*0034*/ 	.word	0xffffffff


	//   ....[4]....
        /*0038*/ 	.word	0xffffffff


	//   ....[5]....
        /*003c*/ 	.word	0xffffffff


	//   ....[6]....
        /*0040*/ 	.word	0xffffffff


	//   ....[7]....
        /*0044*/ 	.word	0xffffffff


	//   ....[8]....
        /*0048*/ 	.word	0xffffffff


	//   ....[9]....
        /*004c*/ 	.word	0xffffffff


	//   ....[10]....
        /*0050*/ 	.word	0xffffffff


	//   ....[11]....
        /*0054*/ 	.word	0xffffffff


	//----- nvinfo : EIATTR_COOP_GROUP_INSTR_OFFSETS
	.align		4
.L_912:
        /*0058*/ 	.byte	0x04, 0x28
        /*005a*/ 	.short	(.L_914 - .L_913)


	//   ....[0]....
.L_913:
        /*005c*/ 	.word	0x00001230


	//   ....[1]....
        /*0060*/ 	.word	0x00001250


	//   ....[2]....
        /*0064*/ 	.word	0x00001260


	//   ....[3]....
        /*0068*/ 	.word	0x00001270


	//   ....[4]....
        /*006c*/ 	.word	0x000012b0


	//   ....[5]....
        /*0070*/ 	.word	0x000012d0


	//   ....[6]....
        /*0074*/ 	.word	0x000012e0


	//   ....[7]....
        /*0078*/ 	.word	0x000012f0


	//   ....[8]....
        /*007c*/ 	.word	0x00001330


	//   ....[9]....
        /*0080*/ 	.word	0x00001350


	//   ....[10]....
        /*0084*/ 	.word	0x00001360


	//   ....[11]....
        /*0088*/ 	.word	0x00001370


	//----- nvinfo : EIATTR_EXIT_INSTR_OFFSETS
	.align		4
.L_914:
        /*008c*/ 	.byte	0x04, 0x1c
        /*008e*/ 	.short	(.L_916 - .L_915)


	//   ....[0]....
.L_915:
        /*0090*/ 	.word	0x00000100


	//   ....[1]....
        /*0094*/ 	.word	0x000014a0


	//   ....[2]....
        /*0098*/ 	.word	0x000014c0


	//----- nvinfo : EIATTR_CBANK_PARAM_SIZE
	.align		4
.L_916:
        /*009c*/ 	.byte	0x03, 0x19
        /*009e*/ 	.short	0x0280


	//----- nvinfo : EIATTR_PARAM_CBANK
	.align		4
        /*00a0*/ 	.byte	0x04, 0x0a
        /*00a2*/ 	.short	(.L_918 - .L_917)
	.align		4
.L_917:
        /*00a4*/ 	.word	index@(.nv.constant0._ZN5flash25flash_bwd_dot_do_o_kernelILb0E23Flash_bwd_kernel_traitsILi64ELi128ELi128ELi8ELi4ELi4ELi4ELb0ELb0EN7cutlass6half_tE19Flash_kernel_traitsILi64ELi128ELi128ELi8ES3_EEEEvNS_16Flash_bwd_paramsE)
        /*00a8*/ 	.short	0x0210
        /*00aa*/ 	.short	0x0280


	//----- nvinfo : EIATTR_SW_WAR
	.align		4
.L_918:
        /*00ac*/ 	.byte	0x04, 0x36
        /*00ae*/ 	.short	(.L_920 - .L_919)
.L_919:
        /*00b0*/ 	.word	0x00000008
.L_920:


//--------------------- .nv.info._ZN5flash25flash_bwd_dot_do_o_kernelILb1E23Flash_bwd_kernel_traitsILi64ELi128ELi128ELi8ELi4ELi4ELi4ELb0ELb0EN7cutlass6half_tE19Flash_kernel_traitsILi64ELi128ELi128ELi8ES3_EEEEvNS_16Flash_bwd_paramsE --------------------------
	.section	.nv.info._ZN5flash25flash_bwd_dot_do_o_kernelILb1E23Flash_bwd_kernel_traitsILi64ELi128ELi128ELi8ELi4ELi4ELi4ELb0ELb0EN7cutlass6half_tE19Flash_kernel_traitsILi64ELi128ELi128ELi8ES3_EEEEvNS_16Flash_bwd_paramsE,"",@"SHT_CUDA_INFO"
	.sectionflags	@""
	.align	4


	//----- nvinfo : EIATTR_CUDA_API_VERSION
	.align		4
        /*0000*/ 	.byte	0x04, 0x37
        /*0002*/ 	.short	(.L_922 - .L_921)
.L_921:
        /*0004*/ 	.word	0x00000082


	//----- nvinfo : EIATTR_KPARAM_INFO
	.align		4
.L_922:
        /*0008*/ 	.byte	0x04, 0x17
        /*000a*/ 	.short	(.L_924 - .L_923)
.L_923:
        /*000c*/ 	.word	0x00000000
        /*0010*/ 	.short	0x0000
        /*0012*/ 	.short	0x0000
        /*0014*/ 	.byte	0x00, 0xf0, 0x01, 0x0a


	//----- nvinfo : EIATTR_SPARSE_MMA_MASK
	.align		4
.L_924:
        /*0018*/ 	.byte	0x03, 0x50
        /*001a*/ 	.short	0x0000


	//----- nvinfo : EIATTR_MAXREG_COUNT
	.align		4
        /*001c*/ 	.byte	0x03, 0x1b
        /*001e*/ 	.short	0x00ff


	//----- nvinfo : EIATTR_MERCURY_ISA_VERSION
	.align		4
        /*0020*/ 	.byte	0x03, 0x5f
        /*0022*/ 	.short	0x0101


	//----- nvinfo : EIATTR_COOP_GROUP_MASK_REGIDS
	.align		4
        /*0024*/ 	.byte	0x04, 0x29
        /*0026*/ 	.short	(.L_926 - .L_925)


	//   ....[0]....
.L_925:
        /*0028*/ 	.word	0xffffffff


	//   ....[1]....
        /*002c*/ 	.word	0xffffffff


	//   ....[2]....
        /*0030*/ 	.word	0xffffffff


	//   ....[3]....
        /*0034*/ 	.word	0xffffffff


	//   ....[4]....
        /*0038*/ 	.word	0xffffffff


	//   ....[5]....
        /*003c*/ 	.word	0xffffffff


	//   ....[6]....
        /*0040*/ 	.word	0xffffffff


	//   ....[7]....
        /*0044*/ 	.word	0xffffffff


	//   ....[8]....
        /*0048*/ 	.word	0xffffffff


	//   ....[9]....
        /*004c*/ 	.word	0xffffffff


	//   ....[10]....
        /*0050*/ 	.word	0xffffffff


	//   ....[11]....
        /*0054*/ 	.word	0xffffffff


	//----- nvinfo : EIATTR_COOP_GROUP_INSTR_OFFSETS
	.align		4
.L_926:
        /*0058*/ 	.byte	0x04, 0x28
        /*005a*/ 	.short	(.L_928 - .L_927)


	//   ....[0]....
.L_927:
        /*005c*/ 	.word	0x000012a0


	//   ....[1]....
        /*0060*/ 	.word	0x000012c0


	//   ....[2]....
        /*0064*/ 	.word	0x000015f0


	//   ....[3]....
        /*0068*/ 	.word	0x00001600


	//   ....[4]....
        /*006c*/ 	.word	0x00001610


	//   ....[5]....
        /*0070*/ 	.word	0x00001620


	//   ....[6]....
        /*0074*/ 	.word	0x00001650


	//   ....[7]....
        /*0078*/ 	.word	0x00001670


	//   ....[8]....
        /*007c*/ 	.word	0x00001680


	//   ....[9]....
        /*0080*/ 	.word	0x000016e0


	//   ....[10]....
        /*0084*/ 	.word	0x00001720


	//   ....[11]....
        /*0088*/ 	.word	0x00001740


	//----- nvinfo : EIATTR_EXIT_INSTR_OFFSETS
	.align		4
.L_928:
        /*008c*/ 	.byte	0x04, 0x1c
        /*008e*/ 	.short	(.L_930 - .L_929)


	//   ....[0]....
.L_929:
        /*0090*/ 	.word	0x00000100


	//   ....[1]....
        /*0094*/ 	.word	0x000018e0


	//----- nvinfo : EIATTR_CBANK_PARAM_SIZE
	.align		4
.L_930:
        /*0098*/ 	.byte	0x03, 0x19
        /*009a*/ 	.short	0x0280


	//----- nvinfo : EIATTR_PARAM_CBANK
	.align		4
        /*009c*/ 	.byte	0x04, 0x0a
        /*009e*/ 	.short	(.L_932 - .L_931)
	.align		4
.L_931:
        /*00a0*/ 	.word	index@(.nv.constant0._ZN5flash25flash_bwd_dot_do_o_kernelILb1E23Flash_bwd_kernel_traitsILi64ELi128ELi128ELi8ELi4ELi4ELi4ELb0ELb0EN7cutlass6half_tE19Flash_kernel_traitsILi64ELi128ELi128ELi8ES3_EEEEvNS_16Flash_bwd_paramsE)
        /*00a4*/ 	.short	0x0210
        /*00a6*/ 	.short	0x0280


	//----- nvinfo : EIATTR_SW_WAR
	.align		4
.L_932:
        /*00a8*/ 	.byte	0x04, 0x36
        /*00aa*/ 	.short	(.L_934 - .L_933)
.L_933:
        /*00ac*/ 	.word	0x00000008
.L_934:


//--------------------- .nv.callgraph             --------------------------
	.section	.nv.callgraph,"",@"SHT_CUDA_CALLGRAPH"
	.align	4
	.sectionentsize	8
	.align		4
        /*0000*/ 	.word	0x00000000
	.align		4
        /*0004*/ 	.word	0xffffffff
	.align		4
        /*0008*/ 	.word	0x00000000
	.align		4
        /*000c*/ 	.word	0xfffffffe
	.align		4
        /*0010*/ 	.word	0x00000000
	.align		4
        /*0014*/ 	.word	0xfffffffd
	.align		4
        /*0018*/ 	.word	0x00000000
	.align		4
        /*001c*/ 	.word	0xfffffffc


//--------------------- .nv.constant4             --------------------------
	.section	.nv.constant4,"a",@progbits
	.align	8
	.align		8
.nv.constant4:
        /*0000*/ 	.dword	_ZN65_INTERNAL_66a1502c_29_flash_bwd_hdim64_fp16_sm80_cu_ea41c527_33104cuda3std3__45__cpo5beginE
	.align		8
        /*0008*/ 	.dword	_ZN65_INTERNAL_66a1502c_29_flash_bwd_hdim64_fp16_sm80_cu_ea41c527_33104cuda3std3__45__cpo3endE
	.align		8
        /*0010*/ 	.dword	_ZN65_INTERNAL_66a1502c_29_flash_bwd_hdim64_fp16_sm80_cu_ea41c527_33104cuda3std3__45__cpo6cbeginE
	.align		8
        /*0018*/ 	.dword	_ZN65_INTERNAL_66a1502c_29_flash_bwd_hdim64_fp16_sm80_cu_ea41c527_33104cuda3std3__45__cpo4cendE
	.align		8
        /*0020*/ 	.dword	_ZN65_INTERNAL_66a1502c_29_flash_bwd_hdim64_fp16_sm80_cu_ea41c527_33104cuda3std3__467_GLOBAL__N__66a1502c_29_flash_bwd_hdim64_fp16_sm80_cu_ea41c527_33106ignoreE
	.align		8
        /*0028*/ 	.dword	_ZN65_INTERNAL_66a1502c_29_flash_bwd_hdim64_fp16_sm80_cu_ea41c527_33104cuda3std3__419piecewise_constructE
	.align		8
        /*0030*/ 	.dword	_ZN65_INTERNAL_66a1502c_29_flash_bwd_hdim64_fp16_sm80_cu_ea41c527_33104cuda3std3__48in_placeE
	.align		8
        /*0038*/ 	.dword	_ZN65_INTERNAL_66a1502c_29_flash_bwd_hdim64_fp16_sm80_cu_ea41c527_33104cuda3std6ranges3__45__cpo4swapE
	.align		8
        /*0040*/ 	.dword	_ZN65_INTERNAL_66a1502c_29_flash_bwd_hdim64_fp16_sm80_cu_ea41c527_33104cuda3std6ranges3__45__cpo9iter_moveE
	.align		8
        /*0048*/ 	.dword	_ZN65_INTERNAL_66a1502c_29_flash_bwd_hdim64_fp16_sm80_cu_ea41c527_33104cute7productE
	.align		8
        /*0050*/ 	.dword	_ZN65_INTERNAL_66a1502c_29_flash_bwd_hdim64_fp16_sm80_cu_ea41c527_33104cute1_E


//--------------------- .text._ZN5flash44flash_bwd_dq_dk_dv_loop_seqk_parallel_kernelI23Flash_bwd_kernel_traitsILi64ELi64ELi128ELi8ELi2ELi4ELi4ELb1ELb0EN7cutlass6half_tE19Flash_kernel_traitsILi64ELi64ELi128ELi8ES3_EELb0ELb0ELb0ELb0ELb0ELb1ELb0EEEvNS_16Flash_bwd_paramsE --------------------------
	.section	.text._ZN5flash44flash_bwd_dq_dk_dv_loop_seqk_parallel_kernelI23Flash_bwd_kernel_traitsILi64ELi64ELi128ELi8ELi2ELi4ELi4ELb1ELb0EN7cutlass6half_tE19Flash_kernel_traitsILi64ELi64ELi128ELi8ES3_EELb0ELb0ELb0ELb0ELb0ELb1ELb0EEEvNS_16Flash_bwd_paramsE,"ax",@progbits
	.align	128
        .global         _ZN5flash44flash_bwd_dq_dk_dv_loop_seqk_parallel_kernelI23Flash_bwd_kernel_traitsILi64ELi64ELi128ELi8ELi2ELi4ELi4ELb1ELb0EN7cutlass6half_tE19Flash_kernel_traitsILi64ELi64ELi128ELi8ES3_EELb0ELb0ELb0ELb0ELb0ELb1ELb0EEEvNS_16Flash_bwd_paramsE
        .type           _ZN5flash44flash_bwd_dq_dk_dv_loop_seqk_parallel_kernelI23Flash_bwd_kernel_traitsILi64ELi64ELi128ELi8ELi2ELi4ELi4ELb1ELb0EN7cutlass6half_tE19Flash_kernel_traitsILi64ELi64ELi128ELi8ES3_EELb0ELb0ELb0ELb0ELb0ELb1ELb0EEEvNS_16Flash_bwd_paramsE,@function
        .size           _ZN5flash44flash_bwd_dq_dk_dv_loop_seqk_parallel_kernelI23Flash_bwd_kernel_traitsILi64ELi64ELi128ELi8ELi2ELi4ELi4ELb1ELb0EN7cutlass6half_tE19Flash_kernel_traitsILi64ELi64ELi128ELi8ES3_EELb0ELb0ELb0ELb0ELb0ELb1ELb0EEEvNS_16Flash_bwd_paramsE,(.L_x_2455 - _ZN5flash44flash_bwd_dq_dk_dv_loop_seqk_parallel_kernelI23Flash_bwd_kernel_traitsILi64ELi64ELi128ELi8ELi2ELi4ELi4ELb1ELb0EN7cutlass6half_tE19Flash_kernel_traitsILi64ELi64ELi128ELi8ES3_EELb0ELb0ELb0ELb0ELb0ELb1ELb0EEEvNS_16Flash_bwd_paramsE)
        .other          _ZN5flash44flash_bwd_dq_dk_dv_loop_seqk_parallel_kernelI23Flash_bwd_kernel_traitsILi64ELi64ELi128ELi8ELi2ELi4ELi4ELb1ELb0EN7cutlass6half_tE19Flash_kernel_traitsILi64ELi64ELi128ELi8ES3_EELb0ELb0ELb0ELb0ELb0ELb1ELb0EEEvNS_16Flash_bwd_paramsE,@"STO_CUDA_ENTRY STV_DEFAULT"
_ZN5flash44flash_bwd_dq_dk_dv_loop_seqk_parallel_kernelI23Flash_bwd_kernel_traitsILi64ELi64ELi128ELi8ELi2ELi4ELi4ELb1ELb0EN7cutlass6half_tE19Flash_kernel_traitsILi64ELi64ELi128ELi8ES3_EELb0ELb0ELb0ELb0ELb0ELb1ELb0EEEvNS_16Flash_bwd_paramsE:
.text._ZN5flash44flash_bwd_dq_dk_dv_loop_seqk_parallel_kernelI23Flash_bwd_kernel_traitsILi64ELi64ELi128ELi8ELi2ELi4ELi4ELb1ELb0EN7cutlass6half_tE19Flash_kernel_traitsILi64ELi64ELi128ELi8ES3_EELb0ELb0ELb0ELb0ELb0ELb1ELb0EEEvNS_16Flash_bwd_paramsE:
[----:B------:R-:W-:Y:S01]  /*0000*/  LDC R1, c[0x0][0x28] ;  /* 0x00000a00ff017b82 */ /* 0x000fe20000000800 */
[----:B------:R-:W1:Y:S01]  /*0010*/  S2R R201, SR_CTAID.X ;  /* 0x0000000000c97919 */ /* 0x000e620000002500 */
[----:B------:R-:W-:Y:S02]  /*0020*/  ULDC UR5, c[0x0][0x2c8] ;  /* 0x0000b20000057ab9 */ /* 0x000fe40000000800 */
[----:B------:R-:W-:-:S04]  /*0030*/  UIADD3 UR5, UR5, 0x7f, URZ ;  /* 0x0000007f05057890 */ /* 0x000fc8000fffe03f */
[----:B------:R-:W-:-:S04]  /*0040*/  USHF.R.S32.HI UR4, URZ, 0x1f, UR5 ;  /* 0x0000001f3f047899 */ /* 0x000fc80008011405 */
[----:B------:R-:W-:-:S04]  /*0050*/  ULEA.HI UR4, UR4, UR5, URZ, 0x7 ;  /* 0x0000000504047291 */ /* 0x000fc8000f8f383f */
[----:B------:R-:W-:-:S06]  /*0060*/  USHF.R.S32.HI UR7, URZ, 0x7, UR4 ;  /* 0x000000073f077899 */ /* 0x000fcc0008011404 */
[----:B-1----:R-:W-:-:S13]  /*0070*/  ISETP.GE.AND P0, PT, R201, UR7, PT ;  /* 0x00000007c9007c0c */ /* 0x002fda000bf06270 */
[----:B------:R-:W-:Y:S05]  /*0080*/  @P0 EXIT ;  /* 0x000000000000094d */ /* 0x000fea0003800000 */
[----:B------:R-:W1:Y:S01]  /*0090*/  S2R R8, SR_TID.X ;  /* 0x0000000000087919 */ /* 0x000e620000002100 */
[----:B------:R-:W2:Y:S01]  /*00a0*/  S2UR UR6, SR_CgaCtaId ;  /* 0x00000000000679c3 */ /* 0x000ea20000008800 */
[----:B------:R-:W-:Y:S01]  /*00b0*/  UMOV UR4, 0x400 ;  /* 0x0000040000047882 */ /* 0x000fe20000000000 */
[----:B------:R-:W-:Y:S01]  /*00c0*/  IMAD.MOV.U32 R213, RZ, RZ, 0x20 ;  /* 0x00000020ffd57424 */ /* 0x000fe200078e00ff */
[----:B------:R-:W3:Y:S01]  /*00d0*/  S2R R200, SR_CTAID.Y ;  /* 0x0000000000c87919 */ /* 0x000ee20000002600 */
[----:B------:R-:W-:Y:S01]  /*00e0*/  ULDC.64 UR14, c[0x0][0x208] ;  /* 0x00008200000e7ab9 */ /* 0x000fe20000000a00 */
[----:B------:R-:W-:Y:S01]  /*00f0*/  ULDC.64 UR12, c[0x0][0x300] ;  /* 0x0000c000000c7ab9 */ /* 0x000fe20000000a00 */
[----:B------:R-:W4:Y:S01]  /*0100*/  S2R R199, SR_CTAID.Z ;  /* 0x0000000000c77919 */ /* 0x000f220000002700 */
[----:B--2---:R-:W-:-:S04]  /*0110*/  ULEA UR6, UR6, UR4, 0x18 ;  /* 0x0000000406067291 */ /* 0x004fc8000f8ec03f */
[----:B------:R-:W-:Y:S02]  /*0120*/  UIADD3 UR4, UR6, 0x6000, URZ ;  /* 0x0000600006047890 */ /* 0x000fe4000fffe03f */
[----:B------:R-:W-:Y:S01]  /*0130*/  UIADD3 UR5, UR6, 0xa000, URZ ;  /* 0x0000a00006057890 */ /* 0x000fe2000fffe03f */
[----:B-1----:R-:W-:-:S04]  /*0140*/  SHF.R.S32.HI R11, RZ, 0x1f, R8 ;  /* 0x0000001fff0b7819 */ /* 0x002fc80000011408 */
[CC--:B------:R-:W-:Y:S02]  /*0150*/  LEA.HI R19, R11.reuse, R8.reuse, RZ, 0x4 ;  /* 0x000000080b137211 */ /* 0x0c0fe400078f20ff */
[----:B------:R-:W-:Y:S02]  /*0160*/  LEA.HI R12, R11, R8, RZ, 0x2 ;  /* 0x000000080b0c7211 */ /* 0x000fe400078f10ff */
[----:B------:R-:W-:Y:S02]  /*0170*/  SHF.R.S32.HI R2, RZ, 0x4, R19 ;  /* 0x00000004ff027819 */ /* 0x000fe40000011413 */
[--C-:B------:R-:W-:Y:S02]  /*0180*/  SHF.R.S32.HI R6, RZ, 0x2, R12.reuse ;  /* 0x00000002ff067819 */ /* 0x100fe4000001140c */
[----:B------:R-:W-:Y:S02]  /*0190*/  LEA.HI R0, R19, R2, RZ, 0x1 ;  /* 0x0000000213007211 */ /* 0x000fe400078f08ff */
[----:B------:R-:W-:-:S02]  /*01a0*/  SHF.R.S32.HI R5, RZ, 0x1f, R12 ;  /* 0x0000001fff057819 */ /* 0x000fc4000001140c */
[CC--:B------:R-:W-:Y:S02]  /*01b0*/  LEA.HI R17, R11.reuse, R8.reuse, RZ, 0x3 ;  /* 0x000000080b117211 */ /* 0x0c0fe400078f18ff */
[----:B------:R-:W-:Y:S02]  /*01c0*/  LEA.HI R7, R11, R8, RZ, 0x5 ;  /* 0x000000080b077211 */ /* 0x000fe400078f28ff */
[----:B------:R-:W-:Y:S02]  /*01d0*/  LOP3.LUT R0, R0, 0xfffffffe, RZ, 0xc0, !PT ;  /* 0xfffffffe00007812 */ /* 0x000fe400078ec0ff */
[----:B------:R-:W-:Y:S02]  /*01e0*/  LEA.HI R5, R5, R6, RZ, 0x3 ;  /* 0x0000000605057211 */ /* 0x000fe400078f18ff */
[----:B------:R-:W-:Y:S01]  /*01f0*/  LOP3.LUT R3, R17, 0xfffffff8, RZ, 0xc0, !PT ;  /* 0xfffffff811037812 */ /* 0x000fe200078ec0ff */
[----:B------:R-:W-:Y:S01]  /*0200*/  IMAD.IADD R0, R2, 0x1, -R0 ;  /* 0x0000000102007824 */ /* 0x000fe200078e0a00 */
[----:B------:R-:W-:-:S02]  /*0210*/  SHF.R.S32.HI R186, RZ, 0x5, R7 ;  /* 0x00000005ffba7819 */ /* 0x000fc40000011407 */
[----:B------:R-:W-:Y:S01]  /*0220*/  SHF.R.S32.HI R13, RZ, 0x1f, R7 ;  /* 0x0000001fff0d7819 */ /* 0x000fe20000011407 */
[----:B------:R-:W-:Y:S01]  /*0230*/  IMAD.IADD R3, R8, 0x1, -R3 ;  /* 0x0000000108037824 */ /* 0x000fe200078e0a03 */
[----:B------:R-:W-:Y:S01]  /*0240*/  LOP3.LUT R5, R5, 0xfffffff8, RZ, 0xc0, !PT ;  /* 0xfffffff805057812 */ /* 0x000fe200078ec0ff */
[----:B------:R-:W-:Y:S01]  /*0250*/  IMAD.SHL.U32 R177, R0, 0x8, RZ ;  /* 0x0000000800b17824 */ /* 0x000fe200078e00ff */
[----:B------:R-:W-:Y:S01]  /*0260*/  LEA.HI R2, R13, R186, RZ, 0x2 ;  /* 0x000000ba0d027211 */ /* 0x000fe200078f10ff */
[C---:B------:R-:W-:Y:S01]  /*0270*/  IMAD.SHL.U32 R188, R3.reuse, 0x8, RZ ;  /* 0x0000000803bc7824 */ /* 0x040fe200078e00ff */
[----:B------:R-:W-:Y:S01]  /*0280*/  SHF.R.S32.HI R187, RZ, 0x3, R17 ;  /* 0x00000003ffbb7819 */ /* 0x000fe20000011411 */
[----:B------:R-:W-:Y:S01]  /*0290*/  IMAD.IADD R5, R6, 0x1, -R5 ;  /* 0x0000000106057824 */ /* 0x000fe200078e0a05 */
[----:B------:R-:W-:Y:S01]  /*02a0*/  LOP3.LUT R13, R2, 0xfffffffc, RZ, 0xc0, !PT ;  /* 0xfffffffc020d7812 */ /* 0x000fe200078ec0ff */
[----:B------:R-:W-:Y:S01]  /*02b0*/  IMAD.SHL.U32 R6, R3, 0x40, RZ ;  /* 0x0000004003067824 */ /* 0x000fe200078e00ff */
[----:B------:R-:W-:Y:S01]  /*02c0*/  LOP3.LUT R19, R19, 0xfffffff0, RZ, 0xc0, !PT ;  /* 0xfffffff013137812 */ /* 0x000fe200078ec0ff */
[----:B------:R-:W-:Y:S01]  /*02d0*/  IMAD.SHL.U32 R15, R187, 0x40, RZ ;  /* 0x00000040bb0f7824 */ /* 0x000fe200078e00ff */
[----:B------:R-:W-:Y:S01]  /*02e0*/  LEA.HI R10, R11, R8, RZ, 0x6 ;  /* 0x000000080b0a7211 */ /* 0x000fe200078f30ff */
[----:B------:R-:W-:Y:S01]  /*02f0*/  IMAD.IADD R2, R186, 0x1, -R13 ;  /* 0x00000001ba027824 */ /* 0x000fe200078e0a0d */
[----:B------:R-:W-:Y:S01]  /*0300*/  LOP3.LUT R6, R6, 0x1c0, RZ, 0xc0, !PT ;  /* 0x000001c006067812 */ /* 0x000fe200078ec0ff */
[----:B------:R-:W-:Y:S01]  /*0310*/  IMAD.IADD R19, R8, 0x1, -R19 ;  /* 0x0000000108137824 */ /* 0x000fe200078e0a13 */
[----:B------:R-:W-:Y:S01]  /*0320*/  LOP3.LUT R15, R15, 0x1c0, RZ, 0xc0, !PT ;  /* 0x000001c00f0f7812 */ /* 0x000fe200078ec0ff */
[----:B------:R-:W-:Y:S01]  /*0330*/  IMAD.SHL.U32 R13, R0, 0x200, RZ ;  /* 0x00000200000d7824 */ /* 0x000fe200078e00ff */
[----:B------:R-:W-:-:S02]  /*0340*/  LOP3.LUT P4, RZ, R3, 0x2, RZ, 0xc0, !PT ;  /* 0x0000000203ff7812 */ /* 0x000fc4000788c0ff */
[----:B------:R-:W-:Y:S01]  /*0350*/  LOP3.LUT P3, RZ, R3, 0x4, RZ, 0xc0, !PT ;  /* 0x0000000403ff7812 */ /* 0x000fe2000786c0ff */
[----:B------:R-:W-:Y:S01]  /*0360*/  IMAD.SHL.U32 R3, R2, 0x10, RZ ;  /* 0x0000001002037824 */ /* 0x000fe200078e00ff */
[----:B------:R-:W-:Y:S02]  /*0370*/  SHF.R.S32.HI R10, RZ, 0x6, R10 ;  /* 0x00000006ff0a7819 */ /* 0x000fe4000001140a */
[----:B------:R-:W-:Y:S02]  /*0380*/  LOP3.LUT R180, R6, 0x8, R17, 0xf8, !PT ;  /* 0x0000000806b47812 */ /* 0x000fe400078ef811 */
[----:B------:R-:W-:Y:S02]  /*0390*/  SHF.R.U32.HI R175, RZ, 0x3, R6 ;  /* 0x00000003ffaf7819 */ /* 0x000fe40000011606 */
[----:B------:R-:W-:Y:S02]  /*03a0*/  SHF.R.U32.HI R9, RZ, 0x3, R15 ;  /* 0x00000003ff097819 */ /* 0x000fe4000001160f */
[----:B------:R-:W-:-:S02]  /*03b0*/  LOP3.LUT R4, R15, 0x38, R188, 0xf8, !PT ;  /* 0x000000380f047812 */ /* 0x000fc400078ef8bc */
[----:B------:R-:W-:Y:S01]  /*03c0*/  LOP3.LUT R14, R6, 0x30, R3, 0xf8, !PT ;  /* 0x00000030060e7812 */ /* 0x000fe200078ef803 */
[----:B------:R-:W-:Y:S01]  /*03d0*/  IMAD R3, R10, 0x800, R13 ;  /* 0x000008000a037824 */ /* 0x000fe200078e020d */
[----:B------:R-:W-:Y:S02]  /*03e0*/  LOP3.LUT R180, R180, R175, RZ, 0x3c, !PT ;  /* 0x000000afb4b47212 */ /* 0x000fe400078e3cff */
[----:B------:R-:W-:Y:S02]  /*03f0*/  LOP3.LUT R9, R4, R9, RZ, 0x3c, !PT ;  /* 0x0000000904097212 */ /* 0x000fe400078e3cff */
[----:B------:R-:W-:Y:S01]  /*0400*/  SHF.R.S32.HI R4, RZ, 0x1f, R19 ;  /* 0x0000001fff047819 */ /* 0x000fe20000011413 */
[----:B------:R-:W-:Y:S01]  /*0410*/  IMAD.IADD R180, R3, 0x1, R180 ;  /* 0x0000000103b47824 */ /* 0x000fe200078e02b4 */
[C---:B------:R-:W-:Y:S01]  /*0420*/  LOP3.LUT R15, R5.reuse, 0x1, RZ, 0xc0, !PT ;  /* 0x00000001050f7812 */ /* 0x040fe200078ec0ff */
[----:B------:R-:W-:Y:S01]  /*0430*/  IMAD R194, R10, 0x200, R9 ;  /* 0x000002000ac27824 */ /* 0x000fe200078e0209 */
[----:B------:R-:W-:Y:S01]  /*0440*/  LEA.HI R4, R4, R19, RZ, 0x3 ;  /* 0x0000001304047211 */ /* 0x000fe200078f18ff */
[----:B------:R-:W-:Y:S01]  /*0450*/  IMAD.SHL.U32 R10, R10, 0x20, RZ ;  /* 0x000000200a0a7824 */ /* 0x000fe200078e00ff */
[----:B------:R-:W-:Y:S01]  /*0460*/  LOP3.LUT R3, R12, 0x7ffffffc, RZ, 0xc0, !PT ;  /* 0x7ffffffc0c037812 */ /* 0x000fe200078ec0ff */
[----:B------:R-:W-:Y:S01]  /*0470*/  IMAD.SHL.U32 R9, R5, 0x40, RZ ;  /* 0x0000004005097824 */ /* 0x000fe200078e00ff */
[----:B------:R-:W-:Y:S01]  /*0480*/  LOP3.LUT R193, R7, 0xffffffe0, RZ, 0xc0, !PT ;  /* 0xffffffe007c17812 */ /* 0x000fe200078ec0ff */
[----:B------:R-:W-:Y:S01]  /*0490*/  IMAD.SHL.U32 R192, R4, 0x40, RZ ;  /* 0x0000004004c07824 */ /* 0x000fe200078e00ff */
[----:B------:R-:W-:Y:S01]  /*04a0*/  LEA.HI R12, R11, R8, RZ, 0x7 ;  /* 0x000000080b0c7211 */ /* 0x000fe200078f38ff */
[----:B------:R-:W-:Y:S01]  /*04b0*/  IMAD.IADD R11, R8, 0x1, -R3 ;  /* 0x00000001080b7824 */ /* 0x000fe200078e0a03 */
[----:B------:R-:W-:Y:S01]  /*04c0*/  LOP3.LUT R6, R4, 0xfffffff8, RZ, 0xc0, !PT ;  /* 0xfffffff804067812 */ /* 0x000fe200078ec0ff */
[C---:B------:R-:W-:Y:S01]  /*04d0*/  IMAD.IADD R193, R8.reuse, 0x1, -R193 ;  /* 0x0000000108c17824 */ /* 0x040fe200078e0ac1 */
[----:B------:R-:W-:Y:S01]  /*04e0*/  ISETP.NE.U32.AND P0, PT, R15, 0x1, PT ;  /* 0x000000010f00780c */ /* 0x000fe20003f05070 */
[----:B------:R-:W-:Y:S01]  /*04f0*/  IMAD.SHL.U32 R3, R8, 0x2, RZ ;  /* 0x0000000208037824 */ /* 0x000fe200078e00ff */
[----:B------:R-:W-:Y:S01]  /*0500*/  LEA.HI R7, R7, R186, RZ, 0x1 ;  /* 0x000000ba07077211 */ /* 0x000fe200078f08ff */
[----:B------:R-:W-:Y:S01]  /*0510*/  IMAD.IADD R6, R19, 0x1, -R6 ;  /* 0x0000000113067824 */ /* 0x000fe200078e0a06 */
[----:B------:R-:W-:-:S02]  /*0520*/  SHF.R.S32.HI R8, RZ, 0x7, R12 ;  /* 0x00000007ff087819 */ /* 0x000fc4000001140c */
[----:B------:R-:W-:Y:S01]  /*0530*/  R2P PR, R5, 0x6 ;  /* 0x0000000605007804 */ /* 0x000fe20000000000 */
[----:B------:R-:W-:Y:S01]  /*0540*/  IMAD.SHL.U32 R5, R11, 0x2, RZ ;  /* 0x000000020b057824 */ /* 0x000fe200078e00ff */
[----:B------:R-:W-:Y:S01]  /*0550*/  LOP3.LUT R7, R7, 0xfffffffe, RZ, 0xc0, !PT ;  /* 0xfffffffe07077812 */ /* 0x000fe200078ec0ff */
[----:B------:R-:W-:Y:S01]  /*0560*/  IMAD.SHL.U32 R202, R8, 0x8, RZ ;  /* 0x0000000808ca7824 */ /* 0x000fe200078e00ff */
[----:B------:R-:W-:Y:S01]  /*0570*/  LOP3.LUT R190, R10, 0x6, R3, 0xf8, !PT ;  /* 0x000000060abe7812 */ /* 0x000fe200078ef803 */
[----:B------:R-:W-:Y:S01]  /*0580*/  IMAD R8, R8, 0x1000, R5 ;  /* 0x0000100008087824 */ /* 0x000fe200078e0205 */
[----:B------:R-:W-:Y:S01]  /*0590*/  LOP3.LUT R11, R9, 0x1c0, RZ, 0xc0, !PT ;  /* 0x000001c0090b7812 */ /* 0x000fe200078ec0ff */
[----:B------:R-:W-:Y:S01]  /*05a0*/  IMAD.IADD R3, R186, 0x1, -R7 ;  /* 0x00000001ba037824 */ /* 0x000fe200078e0a07 */
[----:B------:R-:W-:Y:S01]  /*05b0*/  LOP3.LUT R202, R202, 0x8, RZ, 0xc0, !PT ;  /* 0x00000008caca7812 */ /* 0x000fe200078ec0ff */
[----:B------:R-:W-:Y:S01]  /*05c0*/  IMAD.SHL.U32 R6, R6, 0x40, RZ ;  /* 0x0000004006067824 */ /* 0x000fe200078e00ff */
[----:B------:R-:W-:Y:S01]  /*05d0*/  SHF.R.U32.HI R9, RZ, 0x3, R11 ;  /* 0x00000003ff097819 */ /* 0x000fe2000001160b */
[----:B------:R-:W-:Y:S01]  /*05e0*/  IMAD R203, R3, 0x400, R8 ;  /* 0x0000040003cb7824 */ /* 0x000fe200078e0208 */
[----:B------:R-:W-:Y:S01]  /*05f0*/  LOP3.LUT R10, R11, 0x20, R10, 0xf8, !PT ;  /* 0x000000200b0a7812 */ /* 0x000fe200078ef80a */
[----:B------:R-:W-:Y:S01]  /*0600*/  IMAD.SHL.U32 R7, R0, 0x10, RZ ;  /* 0x0000001000077824 */ /* 0x000fe200078e00ff */
[----:B------:R-:W-:Y:S01]  /*0610*/  LOP3.LUT R8, R6, 0x1c0, RZ, 0xc0, !PT ;  /* 0x000001c006087812 */ /* 0x000fe200078ec0ff */
[----:B------:R-:W-:Y:S01]  /*0620*/  IMAD R5, R2, 0x400, R5 ;  /* 0x0000040002057824 */ /* 0x000fe200078e0205 */
[----:B------:R-:W-:-:S02]  /*0630*/  SHF.R.S32.HI R6, RZ, 0x1f, R193 ;  /* 0x0000001fff067819 */ /* 0x000fc400000114c1 */
[----:B------:R-:W-:Y:S02]  /*0640*/  LOP3.LUT R7, R202, 0x10, R7, 0xf8, !PT ;  /* 0x00000010ca077812 */ /* 0x000fe400078ef807 */
[----:B------:R-:W-:Y:S02]  /*0650*/  SHF.R.U32.HI R0, RZ, 0x3, R8 ;  /* 0x00000003ff007819 */ /* 0x000fe40000011608 */
[----:B------:R-:W-:Y:S02]  /*0660*/  LEA.HI R6, R6, R193, RZ, 0x2 ;  /* 0x000000c106067211 */ /* 0x000fe400078f10ff */
[----:B------:R-:W-:Y:S02]  /*0670*/  LOP3.LUT R177, R8, 0x8, R177, 0xf8, !PT ;  /* 0x0000000808b17812 */ /* 0x000fe400078ef8b1 */
[----:B------:R-:W-:Y:S02]  /*0680*/  LOP3.LUT R192, R192, 0xfffffe00, RZ, 0xc0, !PT ;  /* 0xfffffe00c0c07812 */ /* 0x000fe400078ec0ff */
[----:B------:R-:W-:-:S02]  /*0690*/  LOP3.LUT R202, R9, R11, R202, 0x1e, !PT ;  /* 0x0000000b09ca7212 */ /* 0x000fc400078e1eca */
[----:B------:R-:W-:Y:S01]  /*06a0*/  LOP3.LUT R10, R10, R9, RZ, 0x3c, !PT ;  /* 0x000000090a0a7212 */ /* 0x000fe200078e3cff */
[----:B------:R-:W-:Y:S01]  /*06b0*/  IMAD R2, R2, 0x400, R192 ;  /* 0x0000040002027824 */ /* 0x000fe200078e02c0 */
[----:B------:R-:W-:Y:S01]  /*06c0*/  LOP3.LUT R7, R0, R7, R8, 0x1e, !PT ;  /* 0x0000000700077212 */ /* 0x000fe200078e1e08 */
[----:B------:R-:W-:Y:S01]  /*06d0*/  IMAD.IADD R202, R5, 0x1, R202 ;  /* 0x0000000105ca7824 */ /* 0x000fe200078e02ca */
[----:B------:R-:W-:Y:S01]  /*06e0*/  SHF.R.S32.HI R6, RZ, 0x2, R6 ;  /* 0x00000002ff067819 */ /* 0x000fe20000011406 */
[----:B------:R-:W-:Y:S01]  /*06f0*/  IMAD.IADD R203, R10, 0x1, R203 ;  /* 0x000000010acb7824 */ /* 0x000fe200078e02cb */
[----:B------:R-:W-:Y:S01]  /*0700*/  LOP3.LUT R177, R177, R0, RZ, 0x3c, !PT ;  /* 0x00000000b1b17212 */ /* 0x000fe200078e3cff */
[----:B------:R-:W-:Y:S01]  /*0710*/  IMAD R0, R3, 0x400, R192 ;  /* 0x0000040003007824 */ /* 0x000fe200078e02c0 */
[----:B------:R-:W-:Y:S01]  /*0720*/  LOP3.LUT R192, R7, R192, RZ, 0xfc, !PT ;  /* 0x000000c007c07212 */ /* 0x000fe200078efcff */
[----:B------:R-:W-:Y:S01]  /*0730*/  IMAD R191, R3, 0x10, R6 ;  /* 0x0000001003bf7824 */ /* 0x000fe200078e0206 */
[C---:B------:R-:W-:Y:S01]  /*0740*/  SEL R5, R213.reuse, 0xffffffe0, !P4 ;  /* 0xffffffe0d5057807 */ /* 0x040fe20006000000 */
[----:B------:R-:W-:Y:S01]  /*0750*/  IMAD.MOV.U32 R7, RZ, RZ, 0x40 ;  /* 0x00000040ff077424 */ /* 0x000fe200078e00ff */
[----:B------:R-:W-:Y:S01]  /*0760*/  LEA R202, R202, UR4, 0x1 ;  /* 0x00000004caca7c11 */ /* 0x000fe2000f8e08ff */
[----:B------:R-:W-:Y:S01]  /*0770*/  IMAD.IADD R181, R0, 0x1, R177 ;  /* 0x0000000100b57824 */ /* 0x000fe200078e02b1 */
[----:B------:R-:W-:Y:S01]  /*0780*/  SEL R213, R213, 0xffffffe0, !P1 ;  /* 0xffffffe0d5d57807 */ /* 0x000fe20004800000 */
[----:B------:R-:W-:Y:S01]  /*0790*/  IMAD.IADD R177, R177, 0x1, R2 ;  /* 0x00000001b1b17824 */ /* 0x000fe200078e0202 */
[----:B------:R-:W-:Y:S01]  /*07a0*/  SEL R7, R7, 0xffffffc0, !P3 ;  /* 0xffffffc007077807 */ /* 0x000fe20005800000 */
[----:B------:R-:W-:Y:S01]  /*07b0*/  IMAD.MOV.U32 R2, RZ, RZ, -0x10 ;  /* 0xfffffff0ff027424 */ /* 0x000fe200078e00ff */
[----:B------:R-:W-:Y:S01]  /*07c0*/  LEA R0, R180, UR5, 0x1 ;  /* 0x00000005b4007c11 */ /* 0x000fe2000f8e08ff */
[----:B------:R-:W-:Y:S01]  /*07d0*/  VIADD R196, R191, 0xffffffc0 ;  /* 0xffffffc0bfc47836 */ /* 0x000fe20000000000 */
[----:B------:R-:W-:Y:S01]  /*07e0*/  LEA R203, R203, UR6, 0x1 ;  /* 0x00000006cbcb7c11 */ /* 0x000fe2000f8e08ff */
[----:B------:R-:W-:Y:S01]  /*07f0*/  IMAD.U32 R3, RZ, RZ, UR6 ;  /* 0x00000006ff037e24 */ /* 0x000fe2000f8e00ff */
[----:B------:R-:W-:Y:S01]  /*0800*/  LOP3.LUT R14, R14, 0x8, R17, 0xf8, !PT ;  /* 0x000000080e0e7812 */ /* 0x000fe200078ef811 */
[----:B------:R-:W-:Y:S01]  /*0810*/  IMAD.SHL.U32 R172, R192, 0x2, RZ ;  /* 0x00000002c0ac7824 */ /* 0x000fe200078e00ff */
[----:B------:R-:W-:Y:S01]  /*0820*/  SEL R2, R2, 0x10, !P0 ;  /* 0x0000001002027807 */ /* 0x000fe20004000000 */
[----:B------:R-:W-:Y:S01]  /*0830*/  VIADD R204, R202, 0x40 ;  /* 0x00000040cacc7836 */ /* 0x000fe20000000000 */
[----:B------:R-:W-:Y:S01]  /*0840*/  SHF.R.S32.HI R195, RZ, 0x1f, R196 ;  /* 0x0000001fffc37819 */ /* 0x000fe200000114c4 */
[----:B------:R-:W-:Y:S01]  /*0850*/  IMAD.IADD R178, R0, 0x1, R7 ;  /* 0x0000000100b27824 */ /* 0x000fe200078e0207 */
[----:B------:R-:W-:Y:S01]  /*0860*/  LOP3.LUT R175, R13, R14, R175, 0xf6, !PT ;  /* 0x0000000e0daf7212 */ /* 0x000fe200078ef6af */
[----:B------:R-:W-:Y:S01]  /*0870*/  IMAD.IADD R207, R203, 0x1, R213 ;  /* 0x00000001cbcf7824 */ /* 0x000fe200078e02d5 */
[----:B------:R-:W-:Y:S01]  /*0880*/  SHF.L.U64.HI R195, R196, 0x2, R195 ;  /* 0x00000002c4c37819 */ /* 0x000fe200000102c3 */
[----:B------:R-:W-:Y:S01]  /*0890*/  @P2 VIADD R204, R202, 0xffffffc0 ;  /* 0xffffffc0cacc2836 */ /* 0x000fe20000000000 */
[----:B------:R-:W-:Y:S01]  /*08a0*/  IADD3 R174, R172, 0x4000, R3 ;  /* 0x00004000acae7810 */ /* 0x000fe20007ffe003 */
[----:B------:R-:W-:Y:S01]  /*08b0*/  VIADD R205, R202, 0x420 ;  /* 0x00000420cacd7836 */ /* 0x000fe20000000000 */
[----:B------:R-:W-:Y:S01]  /*08c0*/  LEA R197, R194, UR6, 0x1 ;  /* 0x00000006c2c57c11 */ /* 0x000fe2000f8e08ff */
[----:B------:R-:W-:Y:S01]  /*08d0*/  IMAD.IADD R206, R213, 0x1, R202 ;  /* 0x00000001d5ce7824 */ /* 0x000fe200078e02ca */
[----:B------:R-:W-:Y:S01]  /*08e0*/  SHF.R.S32.HI R198, RZ, 0x1f, R191 ;  /* 0x0000001fffc67819 */ /* 0x000fe200000114bf */
[----:B------:R-:W-:Y:S01]  /*08f0*/  IMAD.SHL.U32 R196, R196, 0x4, RZ ;  /* 0x00000004c4c47824 */ /* 0x000fe200078e00ff */
[----:B------:R-:W-:Y:S01]  /*0900*/  LEA R175, R175, UR6, 0x1 ;  /* 0x00000006afaf7c11 */ /* 0x000fe2000f8e08ff */
[----:B------:R-:W-:Y:S01]  /*0910*/  IMAD.IADD R179, R0, 0x1, R5 ;  /* 0x0000000100b37824 */ /* 0x000fe200078e0205 */
[----:B------:R-:W-:Y:S01]  /*0920*/  LEA R177, R177, UR5, 0x1 ;  /* 0x00000005b1b17c11 */ /* 0x000fe2000f8e08ff */
[----:B------:R-:W-:-:S02]  /*0930*/  IMAD.IADD R176, R5, 0x1, R178 ;  /* 0x0000000105b07824 */ /* 0x000fc400078e02b2 */
[----:B------:R-:W-:Y:S02]  /*0940*/  IMAD.IADD R208, R203, 0x1, R2 ;  /* 0x00000001cbd07824 */ /* 0x000fe400078e0202 */
[----:B------:R-:W-:Y:S02]  /*0950*/  @P1 VIADD R205, R202, 0x3e0 ;  /* 0x000003e0cacd1836 */ /* 0x000fe40000000000 */
[----:B------:R-:W-:Y:S02]  /*0960*/  IMAD.IADD R209, R2, 0x1, R207 ;  /* 0x0000000102d17824 */ /* 0x000fe400078e02cf */
[----:B------:R-:W-:Y:S02]  /*0970*/  VIADD R172, R172, UR4 ;  /* 0x00000004acac7c36 */ /* 0x000fe40008000000 */
[----:B---34-:R-:W-:-:S07]  /*0980*/  IMAD.IADD R213, R213, 0x1, R204 ;  /* 0x00000001d5d57824 */ /* 0x018fce00078e02cc */
.L_x_44:
[----:B-1-34-:R-:W1:Y:S01]  /*0990*/  LDC.64 R4, c[0x0][0x2f0] ;  /* 0x0000bc00ff047b82 */ /* 0x01ae620000000a00 */
[C---:B------:R-:W-:Y:S01]  /*09a0*/  IMAD.SHL.U32 R7, R200.reuse, 0x4, RZ ;  /* 0x00000004c8077824 */ /* 0x040fe200078e00ff */
[----:B------:R-:W-:Y:S01]  /*09b0*/  SHF.R.S32.HI R21, RZ, 0x1f, R200 ;  /* 0x0000001fff157819 */ /* 0x000fe200000114c8 */
[----:B------:R-:W-:Y:S01]  /*09c0*/  IMAD.MOV.U32 R23, RZ, RZ, -0x1 ;  /* 0xffffffffff177424 */ /* 0x000fe200078e00ff */
[----:B------:R-:W-:Y:S02]  /*09d0*/  ISETP.NE.U32.AND P4, PT, RZ, UR12, PT ;  /* 0x0000000cff007c0c */ /* 0x000fe4000bf85070 */
[----:B------:R-:W-:Y:S02]  /*09e0*/  SHF.L.U64.HI R0, R200, 0x2, R21 ;  /* 0x00000002c8007819 */ /* 0x000fe40000010215 */
[----:B------:R-:W2:Y:S01]  /*09f0*/  LDC.64 R2, c[0x0][0x308] ;  /* 0x0000c200ff027b82 */ /* 0x000ea20000000a00 */
[----:B------:R-:W-:Y:S02]  /*0a00*/  ISETP.NE.AND.EX P4, PT, RZ, UR13, PT, P4 ;  /* 0x0000000dff007c0c */ /* 0x000fe4000bf85340 */
[----:B-1----:R-:W-:-:S02]  /*0a10*/  ISETP.NE.U32.AND P0, PT, R4, RZ, PT ;  /* 0x000000ff0400720c */ /* 0x002fc40003f05070 */
[----:B------:R-:W-:Y:S02]  /*0a20*/  IADD3 R12, P1, R7, R4, RZ ;  /* 0x00000004070c7210 */ /* 0x000fe40007f3e0ff */
[----:B------:R-:W-:-:S03]  /*0a30*/  ISETP.NE.AND.EX P0, PT, R5, RZ, PT, P0 ;  /* 0x000000ff0500720c */ /* 0x000fc60003f05300 */
[----:B------:R-:W-:Y:S01]  /*0a40*/  IMAD.X R13, R0, 0x1, R5, P1 ;  /* 0x00000001000d7824 */ /* 0x000fe200008e0605 */
[----:B--2---:R-:W-:Y:S01]  /*0a50*/  ISETP.NE.U32.AND P3, PT, R2, RZ, PT ;  /* 0x000000ff0200720c */ /* 0x004fe20003f65070 */
[----:B------:R-:W-:Y:S02]  /*0a60*/  IMAD.MOV.U32 R225, RZ, RZ, RZ ;  /* 0x000000ffffe17224 */ /* 0x000fe400078e00ff */
[----:B------:R-:W-:Y:S01]  /*0a70*/  @P4 IADD3 R8, P2, R7, UR12, RZ ;  /* 0x0000000c07084c10 */ /* 0x000fe2000ff5e0ff */
[----:B------:R-:W1:Y:S01]  /*0a80*/  LDC.U8 R6, c[0x0][0x3c2] ;  /* 0x0000f080ff067b82 */ /* 0x000e620000000000 */
[----:B------:R-:W-:-:S04]  /*0a90*/  ISETP.NE.AND.EX P3, PT, R3, RZ, PT, P3 ;  /* 0x000000ff0300720c */ /* 0x000fc80003f65330 */
[----:B------:R-:W2:Y:S03]  /*0aa0*/  @P0 LDG.E R23, desc[UR14][R12.64] ;  /* 0x0000000e0c170981 */ /* 0x000ea6000c1e1900 */
[----:B------:R-:W3:Y:S01]  /*0ab0*/  LDC.64 R4, c[0x0][0x2f8] ;  /* 0x0000be00ff047b82 */ /* 0x000ee20000000a00 */
[----:B------:R-:W2:Y:S01]  /*0ac0*/  @P0 LDG.E R18, desc[UR14][R12.64+0x4] ;  /* 0x0000040e0c120981 */ /* 0x000ea2000c1e1900 */
[----:B------:R-:W-:-:S04]  /*0ad0*/  @P4 IADD3.X R9, R0, UR13, RZ, P2, !PT ;  /* 0x0000000d00094c10 */ /* 0x000fc800097fe4ff */
[----:B------:R-:W-:Y:S01]  /*0ae0*/  @P3 IADD3 R10, P1, R7, R2, RZ ;  /* 0x00000002070a3210 */ /* 0x000fe20007f3e0ff */
[----:B------:R-:W4:Y:S04]  /*0af0*/  @P4 LDG.E R225, desc[UR14][R8.64] ;  /* 0x0000000e08e14981 */ /* 0x000f28000c1e1900 */
[----:B------:R-:W-:Y:S02]  /*0b00*/  @P3 IMAD.X R11, R0, 0x1, R3, P1 ;  /* 0x00000001000b3824 */ /* 0x000fe400008e0603 */
[----:B------:R-:W3:Y:S03]  /*0b10*/  @!P3 LDC.64 R2, c[0x0][0x318] ;  /* 0x0000c600ff02bb82 */ /* 0x000ee60000000a00 */
[----:B------:R-:W4:Y:S01]  /*0b20*/  @P3 LDG.E R224, desc[UR14][R10.64] ;  /* 0x0000000e0ae03981 */ /* 0x000f22000c1e1900 */
[----:B-1----:R-:W-:-:S02]  /*0b30*/  ISETP.NE.AND P4, PT, R6, RZ, PT ;  /* 0x000000ff0600720c */ /* 0x002fc40003f85270 */
[----:B---3--:R-:W-:-:S04]  /*0b40*/  ISETP.EQ.U32.AND P2, PT, R4, RZ, PT ;  /* 0x000000ff0400720c */ /* 0x008fc80003f42070 */
[----:B------:R-:W-:Y:S02]  /*0b50*/  ISETP.EQ.OR.EX P2, PT, R5, RZ, !P4, P2 ;  /* 0x000000ff0500720c */ /* 0x000fe40006742720 */
[----:B------:R-:W-:Y:S01]  /*0b60*/  IADD3 R6, P1, R7, R4, RZ ;  /* 0x0000000407067210 */ /* 0x000fe20007f3e0ff */
[----:B------:R-:W-:-:S04]  /*0b70*/  IMAD.MOV.U32 R226, RZ, RZ, -0x1 ;  /* 0xffffffffffe27424 */ /* 0x000fc800078e00ff */
[----:B------:R-:W-:Y:S02]  /*0b80*/  IMAD.X R7, R0, 0x1, R5, P1 ;  /* 0x0000000100077824 */ /* 0x000fe400008e0605 */
[----:B------:R-:W1:Y:S01]  /*0b90*/  @!P3 LDC R0, c[0x0][0x2cc] ;  /* 0x0000b300ff00bb82 */ /* 0x000e620000000800 */
[----:B------:R-:W-:-:S03]  /*0ba0*/  @!P3 ISETP.NE.U32.AND P1, PT, R2, RZ, PT ;  /* 0x000000ff0200b20c */ /* 0x000fc60003f25070 */
[----:B-----5:R3:W5:Y:S01]  /*0bb0*/  @!P2 LDG.E R226, desc[UR14][R6.64] ;  /* 0x0000000e06e2a981 */ /* 0x020762000c1e1900 */
[----:B------:R-:W-:-:S03]  /*0bc0*/  ISETP.NE.U32.AND P2, PT, R4, RZ, PT ;  /* 0x000000ff0400720c */ /* 0x000fc60003f45070 */
[----:B------:R-:W2:Y:S01]  /*0bd0*/  LDC R2, c[0x0][0x2c8] ;  /* 0x0000b200ff027b82 */ /* 0x000ea20000000800 */
[----:B------:R-:W-:Y:S02]  /*0be0*/  ISETP.NE.AND.EX P2, PT, R5, RZ, PT, P2 ;  /* 0x000000ff0500720c */ /* 0x000fe40003f45320 */
[----:B------:R-:W-:-:S04]  /*0bf0*/  @!P3 ISETP.NE.AND.EX P1, PT, R3, RZ, PT, P1 ;  /* 0x000000ff0300b20c */ /* 0x000fc80003f25310 */
[----:B-1----:R-:W-:Y:S01]  /*0c00*/  @!P3 SEL R0, R0, RZ, P1 ;  /* 0x000000ff0000b207 */ /* 0x002fe20000800000 */
[----:B--2---:R-:W-:-:S06]  /*0c10*/  @P0 IMAD.IADD R18, R18, 0x1, -R23 ;  /* 0x0000000112120824 */ /* 0x004fcc00078e0a17 */
[----:B------:R-:W1:Y:S01]  /*0c20*/  @!P0 LDC R18, c[0x0][0x2c4] ;  /* 0x0000b100ff128b82 */ /* 0x000e620000000800 */
[----:B----4-:R-:W-:Y:S01]  /*0c30*/  @P3 IMAD.IADD R224, R224, 0x1, -R225 ;  /* 0x00000001e0e03824 */ /* 0x010fe200078e0ae1 */
[----:B---3--:R-:W-:Y:S06]  /*0c40*/  @!P2 BRA `(.L_x_0) ;  /* 0x00000000000ca947 */ /* 0x008fec0003800000 */
[----:B------:R-:W2:Y:S02]  /*0c50*/  @P4 LDG.E R3, desc[UR14][R6.64+0x4] ;  /* 0x0000040e06034981 */ /* 0x000ea4000c1e1900 */
[----:B--2--5:R-:W-:-:S06]  /*0c60*/  @P4 IADD3 R2, R3, -R226, RZ ;  /* 0x800000e203024210 */ /* 0x024fcc0007ffe0ff */
[----:B------:R2:W5:Y:S02]  /*0c70*/  @!P4 LDG.E R2, desc[UR14][R6.64] ;  /* 0x0000000e0602c981 */ /* 0x000564000c1e1900 */
.L_x_0:
[----:B------:R-:W-:Y:S01]  /*0c80*/  IMAD.SHL.U32 R19, R201, 0x80, RZ ;  /* 0x00000080c9137824 */ /* 0x000fe200078e00ff */
[----:B-----5:R-:W-:-:S04]  /*0c90*/  @!P3 IADD3 R224, R0, R2, -R225 ;  /* 0x0000000200e0b210 */ /* 0x020fc80007ffe8e1 */
[----:B------:R-:W-:-:S13]  /*0ca0*/  ISETP.GT.AND P1, PT, R224, R19, PT ;  /* 0x00000013e000720c */ /* 0x000fda0003f24270 */
[----:B------:R-:W-:Y:S05]  /*0cb0*/  @!P1 BRA `(.L_x_1) ;  /* 0x0000006400609947 */ /* 0x000fea0003800000 */
[----:B------:R-:W2:Y:S01]  /*0cc0*/  LDC R26, c[0x0][0x278] ;  /* 0x00009e00ff1a7b82 */ /* 0x000ea20000000800 */
[----:B-1----:R-:W-:Y:S01]  /*0cd0*/  VIADD R3, R18, 0x3f ;  /* 0x0000003f12037836 */ /* 0x002fe20000000000 */
[C---:B------:R-:W-:Y:S01]  /*0ce0*/  SHF.L.U64.HI R11, R200.reuse, 0x7, R21 ;  /* 0x00000007c80b7819 */ /* 0x040fe20000010215 */
[----:B------:R-:W-:Y:S01]  /*0cf0*/  IMAD.SHL.U32 R25, R200, 0x80, RZ ;  /* 0x00000080c8197824 */ /* 0x000fe200078e00ff */
[----:B------:R-:W-:Y:S01]  /*0d00*/  ISETP.NE.AND P2, PT, R226, -0x1, PT ;  /* 0xffffffffe200780c */ /* 0x000fe20003f45270 */
[----:B------:R-:W-:Y:S01]  /*0d10*/  ULDC UR4, c[0x0][0x2dc] ;  /* 0x0000b70000047ab9 */ /* 0x000fe20000000800 */
[----:B------:R-:W-:Y:S01]  /*0d20*/  SHF.R.S32.HI R14, RZ, 0x1f, R3 ;  /* 0x0000001fff0e7819 */ /* 0x000fe20000011403 */
[----:B------:R-:W-:Y:S01]  /*0d30*/  ULDC UR18, c[0x0][0x270] ;  /* 0x00009c0000127ab9 */ /* 0x000fe20000000800 */
[----:B------:R-:W1:Y:S01]  /*0d40*/  LDC.64 R4, c[0x0][0x228] ;  /* 0x00008a00ff047b82 */ /* 0x000e620000000a00 */
[----:B------:R-:W-:Y:S01]  /*0d50*/  SEL R25, R25, RZ, P0 ;  /* 0x000000ff19197207 */ /* 0x000fe20000000000 */
[----:B------:R-:W-:Y:S01]  /*0d60*/  UIMAD.WIDE UR8, UR4, UR18, URZ ;  /* 0x00000012040872a5 */ /* 0x000fe2000f8e023f */
[----:B------:R-:W-:Y:S01]  /*0d70*/  LEA.HI R14, R14, R3, RZ, 0x6 ;  /* 0x000000030e0e7211 */ /* 0x000fe200078f30ff */
[----:B------:R-:W3:Y:S01]  /*0d80*/  S2R R33, SR_CTAID.X ;  /* 0x0000000000217919 */ /* 0x000ee20000002500 */
[----:B------:R-:W-:-:S02]  /*0d90*/  SEL R11, R11, RZ, P0 ;  /* 0x000000ff0b0b7207 */ /* 0x000fc40000000000 */
[----:B------:R-:W-:Y:S01]  /*0da0*/  LOP3.LUT R28, R14, 0xffffffc0, RZ, 0xc0, !PT ;  /* 0xffffffc00e1c7812 */ /* 0x000fe200078ec0ff */
[----:B------:R-:W4:Y:S01]  /*0db0*/  LDC R31, c[0x0][0x2d4] ;  /* 0x0000b500ff1f7b82 */ /* 0x000f220000000800 */
[----:B------:R-:W-:Y:S01]  /*0dc0*/  ISETP.NE.AND P0, PT, R23, -0x1, PT ;  /* 0xffffffff1700780c */ /* 0x000fe20003f05270 */
[C---:B------:R-:W-:Y:S01]  /*0dd0*/  @P2 IMAD.IADD R38, R225.reuse, 0x1, R226 ;  /* 0x00000001e1262824 */ /* 0x040fe200078e02e2 */
[----:B------:R-:W-:Y:S01]  /*0de0*/  @P2 IADD3 R42, R225, R226, RZ ;  /* 0x000000e2e12a2210 */ /* 0x000fe20007ffe0ff */
[----:B------:R-:W-:Y:S01]  /*0df0*/  VIADD R28, R28, 0xffffffc0 ;  /* 0xffffffc01c1c7836 */ /* 0x000fe20000000000 */
[----:B--2---:R-:W-:-:S03]  /*0e00*/  IABS R6, R26 ;  /* 0x0000001a00067213 */ /* 0x004fc60000000000 */
[----:B------:R-:W2:Y:S01]  /*0e10*/  @P2 LDC.64 R16, c[0x0][0x250] ;  /* 0x00009400ff102b82 */ /* 0x000ea20000000a00 */
[----:B------:R-:W-:Y:S01]  /*0e20*/  IADD3 R25, P1, R28, R25, RZ ;  /* 0x000000191c197210 */ /* 0x000fe20007f3e0ff */
[----:B------:R-:W5:Y:S01]  /*0e30*/  I2F.RP R2, R6 ;  /* 0x0000000600027306 */ /* 0x000f620000209400 */
[----:B------:R-:W-:-:S03]  /*0e40*/  SHF.R.S32.HI R20, RZ, 0x1f, R28 ;  /* 0x0000001fff147819 */ /* 0x000fc6000001141c */
[----:B------:R-:W-:Y:S01]  /*0e50*/  IMAD R32, R25, UR9, RZ ;  /* 0x0000000919207c24 */ /* 0x000fe2000f8e02ff */
[----:B------:R-:W-:Y:S01]  /*0e60*/  ISETP.NE.AND P5, PT, R26, RZ, PT ;  /* 0x000000ff1a00720c */ /* 0x000fe20003fa5270 */
[-C--:B-1----:R-:W-:Y:S01]  /*0e70*/  IMAD R27, R21, R4.reuse, RZ ;  /* 0x00000004151b7224 */ /* 0x082fe200078e02ff */
[----:B------:R-:W-:Y:S01]  /*0e80*/  IADD3.X R11, R20, R11, RZ, P1, !PT ;  /* 0x0000000b140b7210 */ /* 0x000fe20000ffe4ff */
[C---:B------:R-:W-:Y:S01]  /*0e90*/  IMAD.WIDE.U32 R12, R200.reuse, R4, RZ ;  /* 0x00000004c80c7225 */ /* 0x040fe200078e00ff */
[----:B------:R-:W1:Y:S03]  /*0ea0*/  LDC R35, c[0x0][0x2c4] ;  /* 0x0000b100ff237b82 */ /* 0x000e660000000800 */
[C---:B------:R-:W-:Y:S02]  /*0eb0*/  IMAD R27, R200.reuse, R5, R27 ;  /* 0x00000005c81b7224 */ /* 0x040fe400078e021b */
[----:B------:R-:W-:Y:S01]  /*0ec0*/  IMAD R32, R11, UR8, R32 ;  /* 0x000000080b207c24 */ /* 0x000fe2000f8e0220 */
[----:B-----5:R5:W3:Y:S02]  /*0ed0*/  MUFU.RCP R8, R2 ;  /* 0x0000000200087308 */ /* 0x020ae40000001000 */
[----:B------:R-:W1:Y:S01]  /*0ee0*/  LDC.U8 R5, c[0x0][0x3d8] ;  /* 0x0000f600ff057b82 */ /* 0x000e620000000000 */
[----:B------:R-:W-:Y:S01]  /*0ef0*/  IMAD.IADD R27, R13, 0x1, R27 ;  /* 0x000000010d1b7824 */ /* 0x000fe200078e021b */
[----:B----4-:R-:W-:Y:S01]  /*0f00*/  SHF.R.S32.HI R13, RZ, 0x1f, R31 ;  /* 0x0000001fff0d7819 */ /* 0x010fe2000001141f */
[----:B------:R-:W-:-:S04]  /*0f10*/  IMAD.WIDE.U32 R40, R200, R31, RZ ;  /* 0x0000001fc8287225 */ /* 0x000fc800078e00ff */
[C---:B--2---:R-:W-:Y:S01]  /*0f20*/  @P2 IMAD R15, R38.reuse, R17, RZ ;  /* 0x00000011260f2224 */ /* 0x044fe200078e02ff */
[----:B------:R-:W2:Y:S01]  /*0f30*/  @P2 LDC.64 R10, c[0x0][0x248] ;  /* 0x00009200ff0a2b82 */ /* 0x000ea20000000a00 */
[----:B------:R-:W-:-:S04]  /*0f40*/  @P2 IMAD.WIDE.U32 R38, R38, R16, RZ ;  /* 0x0000001026262225 */ /* 0x000fc800078e00ff */
[----:B------:R-:W-:Y:S01]  /*0f50*/  IMAD R37, R40, UR9, RZ ;  /* 0x0000000928257c24 */ /* 0x000fe2000f8e02ff */
[----:B------:R-:W-:Y:S01]  /*0f60*/  @P2 IADD3 R15, R39, R15, RZ ;  /* 0x0000000f270f2210 */ /* 0x000fe20007ffe0ff */
[----:B------:R-:W-:Y:S01]  /*0f70*/  @P2 IMAD.MOV.U32 R30, RZ, RZ, R38 ;  /* 0x000000ffff1e2224 */ /* 0x000fe200078e0026 */
[----:B-----5:R-:W4:Y:S01]  /*0f80*/  LDC.64 R2, c[0x0][0x240] ;  /* 0x00009000ff027b82 */ /* 0x020f220000000a00 */
[----:B---3--:R-:W-:-:S04]  /*0f90*/  VIADD R8, R8, 0xffffffe ;  /* 0x0ffffffe08087836 */ /* 0x008fc80000000000 */
[----:B------:R-:W3:Y:S01]  /*0fa0*/  F2I.FTZ.U32.TRUNC.NTZ R9, R8 ;  /* 0x0000000800097305 */ /* 0x000ee2000021f000 */
[----:B-1----:R-:W-:Y:S02]  /*0fb0*/  ISETP.NE.AND P1, PT, R5, RZ, PT ;  /* 0x000000ff0500720c */ /* 0x002fe40003f25270 */
[----:B------:R-:W1:Y:S01]  /*0fc0*/  LDC.U8 R36, c[0x0][0x480] ;  /* 0x00012000ff247b82 */ /* 0x000e620000000000 */
[C---:B--2---:R-:W-:Y:S02]  /*0fd0*/  @P2 IMAD R22, R42.reuse, R11, RZ ;  /* 0x0000000b2a162224 */ /* 0x044fe400078e02ff */
[----:B------:R-:W-:Y:S01]  /*0fe0*/  @P2 IMAD.WIDE.U32 R42, R42, R10, RZ ;  /* 0x0000000a2a2a2225 */ /* 0x000fe200078e00ff */
[----:B---3--:R-:W-:-:S07]  /*0ff0*/  IADD3 R7, RZ, -R9, RZ ;  /* 0x80000009ff077210 */ /* 0x008fce0007ffe0ff */
[----:B------:R-:W2:Y:S01]  /*1000*/  @P1 LDC R34, c[0x0][0x2e4] ;  /* 0x0000b900ff221b82 */ /* 0x000ea20000000800 */
[----:B------:R-:W-:Y:S01]  /*1010*/  MOV R8, RZ ;  /* 0x000000ff00087202 */ /* 0x000fe20000000f00 */
[----:B------:R-:W-:Y:S01]  /*1020*/  @P2 IMAD.MOV.U32 R24, RZ, RZ, R42 ;  /* 0x000000ffff182224 */ /* 0x000fe200078e002a */
[----:B------:R-:W-:Y:S01]  /*1030*/  @P2 IADD3 R22, R43, R22, RZ ;  /* 0x000000162b162210 */ /* 0x000fe20007ffe0ff */
[----:B------:R-:W-:Y:S01]  /*1040*/  IMAD R0, R7, R6, RZ ;  /* 0x0000000607007224 */ /* 0x000fe200078e02ff */
[----:B------:R-:W-:Y:S01]  /*1050*/  IABS R7, R199 ;  /* 0x000000c700077213 */ /* 0x000fe20000000000 */
[----:B----4-:R-:W-:Y:S02]  /*1060*/  IMAD R4, R23, R3, RZ ;  /* 0x0000000317047224 */ /* 0x010fe400078e02ff */
[----:B------:R-:W-:-:S06]  /*1070*/  IMAD.HI.U32 R0, R9, R0, R8 ;  /* 0x0000000009007227 */ /* 0x000fcc00078e0008 */
[----:B------:R-:W-:-:S05]  /*1080*/  IMAD.HI.U32 R0, R0, R7, RZ ;  /* 0x0000000700007227 */ /* 0x000fca00078e00ff */
[----:B------:R-:W-:-:S05]  /*1090*/  IADD3 R8, -R0, RZ, RZ ;  /* 0x000000ff00087210 */ /* 0x000fca0007ffe1ff */
[----:B------:R-:W-:Y:S02]  /*10a0*/  IMAD R7, R6, R8, R7 ;  /* 0x0000000806077224 */ /* 0x000fe400078e0207 */
[----:B------:R-:W-:-:S03]  /*10b0*/  IMAD.WIDE.U32 R8, R23, R2, RZ ;  /* 0x0000000217087225 */ /* 0x000fc600078e00ff */
[----:B------:R-:W-:Y:S01]  /*10c0*/  ISETP.GT.U32.AND P4, PT, R6, R7, PT ;  /* 0x000000070600720c */ /* 0x000fe20003f84070 */
[----:B------:R-:W-:Y:S01]  /*10d0*/  @P0 IMAD.IADD R27, R9, 0x1, R4 ;  /* 0x00000001091b0824 */ /* 0x000fe200078e0204 */
[----:B------:R-:W-:Y:S01]  /*10e0*/  SEL R29, R12, R8, !P0 ;  /* 0x000000080c1d7207 */ /* 0x000fe20004000000 */
[----:B------:R-:W3:Y:S01]  /*10f0*/  LDC.64 R4, c[0x0][0x488] ;  /* 0x00012200ff047b82 */ /* 0x000ee20000000a00 */
[----:B------:R-:W-:Y:S01]  /*1100*/  LOP3.LUT R8, R199, R26, RZ, 0x3c, !PT ;  /* 0x0000001ac7087212 */ /* 0x000fe200078e3cff */
[----:B------:R-:W-:-:S03]  /*1110*/  IMAD R12, R13, R200, RZ ;  /* 0x000000c80d0c7224 */ /* 0x000fc600078e02ff */
[----:B------:R-:W-:Y:S01]  /*1120*/  ISETP.GE.AND P3, PT, R8, RZ, PT ;  /* 0x000000ff0800720c */ /* 0x000fe20003f66270 */
[----:B------:R-:W-:Y:S02]  /*1130*/  IMAD R13, R21, R31, R12 ;  /* 0x0000001f150d7224 */ /* 0x000fe400078e020c */
[----:B------:R-:W4:Y:S02]  /*1140*/  @P0 LDC.64 R8, c[0x0][0x420] ;  /* 0x00010800ff080b82 */ /* 0x000f240000000a00 */
[-C--:B------:R-:W-:Y:S01]  /*1150*/  @!P4 IADD3 R7, R7, -R6.reuse, RZ ;  /* 0x800000060707c210 */ /* 0x080fe20007ffe0ff */
[----:B------:R-:W-:Y:S01]  /*1160*/  IMAD.IADD R38, R41, 0x1, R13 ;  /* 0x0000000129267824 */ /* 0x000fe200078e020d */
[----:B------:R-:W-:Y:S02]  /*1170*/  @!P4 IADD3 R0, R0, 0x1, RZ ;  /* 0x000000010000c810 */ /* 0x000fe40007ffe0ff */
[----:B------:R-:W-:Y:S02]  /*1180*/  ISETP.GE.U32.AND P6, PT, R7, R6, PT ;  /* 0x000000060700720c */ /* 0x000fe40003fc6070 */
[----:B------:R-:W1:Y:S11]  /*1190*/  @!P0 LDC.64 R6, c[0x0][0x418] ;  /* 0x00010600ff068b82 */ /* 0x000e760000000a00 */
[----:B------:R-:W-:-:S05]  /*11a0*/  @P6 VIADD R0, R0, 0x1 ;  /* 0x0000000100006836 */ /* 0x000fca0000000000 */
[----:B------:R-:W-:Y:S01]  /*11b0*/  @!P3 IADD3 R0, -R0, RZ, RZ ;  /* 0x000000ff0000b210 */ /* 0x000fe20007ffe1ff */
[----:B--2---:R-:W-:Y:S06]  /*11c0*/  @P2 BRA `(.L_x_2) ;  /* 0x0000000000302947 */ /* 0x004fec0003800000 */
[----:B------:R-:W2:Y:S01]  /*11d0*/  LDC.64 R10, c[0x0][0x248] ;  /* 0x00009200ff0a7b82 */ /* 0x000ea20000000a00 */
[----:B------:R-:W-:-:S07]  /*11e0*/  SHF.R.S32.HI R39, RZ, 0x1f, R225 ;  /* 0x0000001fff277819 */ /* 0x000fce00000114e1 */
[----:B------:R-:W5:Y:S01]  /*11f0*/  LDC.64 R12, c[0x0][0x230] ;  /* 0x00008c00ff0c7b82 */ /* 0x000f620000000a00 */
[-C--:B--2---:R-:W-:Y:S02]  /*1200*/  IMAD R24, R39, R10.reuse, RZ ;  /* 0x0000000a27187224 */ /* 0x084fe400078e02ff */
[----:B------:R-:W-:-:S04]  /*1210*/  IMAD.WIDE.U32 R42, R225, R10, RZ ;  /* 0x0000000ae12a7225 */ /* 0x000fc800078e00ff */
[----:B------:R-:W-:Y:S02]  /*1220*/  IMAD R24, R225, R11, R24 ;  /* 0x0000000be1187224 */ /* 0x000fe400078e0218 */
[----:B-----5:R-:W-:-:S03]  /*1230*/  IMAD R22, R21, R12, RZ ;  /* 0x0000000c15167224 */ /* 0x020fc600078e02ff */
[----:B------:R-:W-:Y:S01]  /*1240*/  IADD3 R43, R43, R24, RZ ;  /* 0x000000182b2b7210 */ /* 0x000fe20007ffe0ff */
[C---:B------:R-:W-:Y:S02]  /*1250*/  IMAD R22, R200.reuse, R13, R22 ;  /* 0x0000000dc8167224 */ /* 0x040fe400078e0216 */
[----:B------:R-:W-:-:S05]  /*1260*/  IMAD.WIDE.U32 R12, R200, R12, R42 ;  /* 0x0000000cc80c7225 */ /* 0x000fca00078e002a */
[----:B------:R-:W-:Y:S02]  /*1270*/  IADD3 R22, R13, R22, RZ ;  /* 0x000000160d167210 */ /* 0x000fe40007ffe0ff */
[----:B------:R-:W-:Y:S02]  /*1280*/  MOV R24, R12 ;  /* 0x0000000c00187202 */ /* 0x000fe40000000f00 */
.L_x_2:
[----:B------:R-:W-:Y:S05]  /*1290*/  @P2 BRA `(.L_x_3) ;  /* 0x0000000000302947 */ /* 0x000fea0003800000 */
        /* <DEDUP_REMOVED lines=11> */
[----:B------:R-:W-:-:S07]  /*1350*/  MOV R30, R12 ;  /* 0x0000000c001e7202 */ /* 0x000fce0000000f00 */
.L_x_3:
[----:B-1----:R-:W-:Y:S01]  /*1360*/  @!P0 IMAD R21, R21, R6, RZ ;  /* 0x0000000615158224 */ /* 0x002fe200078e02ff */
[----:B------:R-:W-:Y:S01]  /*1370*/  @!P5 LOP3.LUT R0, RZ, R26, RZ, 0x33, !PT ;  /* 0x0000001aff00d212 */ /* 0x000fe200078e33ff */
[----:B------:R-:W-:Y:S01]  /*1380*/  @P1 IMAD R26, R200, R35, RZ ;  /* 0x00000023c81a1224 */ /* 0x000fe200078e02ff */
[----:B------:R-:W-:Y:S01]  /*1390*/  ISETP.NE.AND P6, PT, R36, RZ, PT ;  /* 0x000000ff2400720c */ /* 0x000fe20003fc5270 */
[----:B------:R-:W-:Y:S02]  /*13a0*/  IMAD R37, R38, UR8, R37 ;  /* 0x0000000826257c24 */ /* 0x000fe4000f8e0225 */
[----:B------:R-:W-:Y:S01]  /*13b0*/  @!P0 IMAD R7, R200, R7, R21 ;  /* 0x00000007c8078224 */ /* 0x000fe200078e0215 */
[----:B------:R-:W-:Y:S01]  /*13c0*/  @P1 SEL R26, R26, R23, !P0 ;  /* 0x000000171a1a1207 */ /* 0x000fe20004000000 */
[----:B------:R-:W-:-:S04]  /*13d0*/  IMAD.WIDE.U32 R40, R40, UR8, RZ ;  /* 0x0000000828287c25 */ /* 0x000fc8000f8e00ff */
[----:B----4-:R-:W-:Y:S01]  /*13e0*/  @P0 IMAD.WIDE.U32 R12, R23, R8, RZ ;  /* 0x00000008170c0225 */ /* 0x010fe200078e00ff */
[----:B------:R-:W-:-:S03]  /*13f0*/  IADD3 R8, R41, R37, RZ ;  /* 0x0000002529087210 */ /* 0x000fc60007ffe0ff */
[----:B------:R-:W-:-:S04]  /*1400*/  IMAD.WIDE.U32 R38, R23, UR8, RZ ;  /* 0x0000000817267c25 */ /* 0x000fc8000f8e00ff */
[C---:B------:R-:W-:Y:S02]  /*1410*/  IMAD R21, R23.reuse, UR9, RZ ;  /* 0x0000000917157c24 */ /* 0x040fe4000f8e02ff */
[----:B------:R-:W-:Y:S01]  /*1420*/  @P0 IMAD R9, R23, R9, R13 ;  /* 0x0000000917090224 */ /* 0x000fe200078e020d */
[----:B------:R-:W-:Y:S01]  /*1430*/  SEL R13, R40, R38, !P0 ;  /* 0x00000026280d7207 */ /* 0x000fe20004000000 */
[----:B------:R-:W-:Y:S01]  /*1440*/  @!P0 IMAD.WIDE.U32 R42, R200, R6, RZ ;  /* 0x00000006c82a8225 */ /* 0x000fe200078e00ff */
[----:B------:R-:W-:-:S03]  /*1450*/  @P0 IADD3 R8, R39, R21, RZ ;  /* 0x0000001527080210 */ /* 0x000fc60007ffe0ff */
[----:B------:R-:W-:Y:S01]  /*1460*/  @!P1 IMAD R6, R200, UR18, R199 ;  /* 0x00000012c8069c24 */ /* 0x000fe2000f8e02c7 */
[----:B------:R-:W-:Y:S01]  /*1470*/  @!P0 IADD3 R9, R43, R7, RZ ;  /* 0x000000072b098210 */ /* 0x000fe20007ffe0ff */
[----:B---3--:R-:W-:Y:S01]  /*1480*/  IMAD.WIDE.U32 R38, R33, R4, RZ ;  /* 0x0000000421267225 */ /* 0x008fe200078e00ff */
[----:B------:R-:W-:-:S03]  /*1490*/  @!P0 MOV R12, R42 ;  /* 0x0000002a000c8202 */ /* 0x000fc60000000f00 */
[----:B------:R-:W-:Y:S01]  /*14a0*/  @P1 IMAD R21, R199, R34, R26 ;  /* 0x00000022c7151224 */ /* 0x000fe200078e021a */
[----:B------:R-:W-:Y:S01]  /*14b0*/  SEL R4, R38, RZ, P6 ;  /* 0x000000ff26047207 */ /* 0x000fe20003000000 */
[----:B------:R-:W-:Y:S01]  /*14c0*/  @!P1 IMAD R21, R6, R35, RZ ;  /* 0x0000002306159224 */ /* 0x000fe200078e02ff */
[----:B------:R-:W-:Y:S01]  /*14d0*/  SHF.R.S32.HI R34, RZ, 0x1f, R199 ;  /* 0x0000001fff227819 */ /* 0x000fe200000114c7 */
[----:B------:R-:W-:Y:S01]  /*14e0*/  IMAD R5, R33, R5, R39 ;  /* 0x0000000521057224 */ /* 0x000fe200078e0227 */
[----:B------:R-:W-:Y:S01]  /*14f0*/  SHF.R.S32.HI R26, RZ, 0x1f, R0 ;  /* 0x0000001fff1a7819 */ /* 0x000fe20000011400 */
[----:B------:R-:W-:Y:S02]  /*1500*/  IMAD R35, R199, UR4, RZ ;  /* 0x00000004c7237c24 */ /* 0x000fe4000f8e02ff */
[----:B------:R-:W-:Y:S01]  /*1510*/  IMAD.WIDE.U32 R36, R25, UR8, RZ ;  /* 0x0000000819247c25 */ /* 0x000fe2000f8e00ff */
[----:B------:R-:W-:Y:S02]  /*1520*/  SHF.R.S32.HI R25, RZ, 0x1f, R19 ;  /* 0x0000001fff197819 */ /* 0x000fe40000011413 */
[----:B------:R-:W-:-:S02]  /*1530*/  SHF.R.S32.HI R33, RZ, 0x1f, R35 ;  /* 0x0000001fff217819 */ /* 0x000fc40000011423 */
[----:B------:R-:W-:Y:S02]  /*1540*/  SEL R5, R5, RZ, P6 ;  /* 0x000000ff05057207 */ /* 0x000fe40003000000 */
[----:B------:R-:W-:Y:S01]  /*1550*/  IADD3 R32, R37, R32, RZ ;  /* 0x0000002025207210 */ /* 0x000fe20007ffe0ff */
[----:B------:R-:W-:Y:S06]  /*1560*/  @!P1 BRA `(.L_x_4) ;  /* 0x00000000001c9947 */ /* 0x000fec0003800000 */
[----:B------:R-:W1:Y:S01]  /*1570*/  LDC R7, c[0x0][0x2c0] ;  /* 0x0000b000ff077b82 */ /* 0x000e620000000800 */
[----:B------:R-:W-:-:S05]  /*1580*/  @!P0 IMAD R23, R200, R31, RZ ;  /* 0x0000001fc8178224 */ /* 0x000fca00078e02ff */
[----:B------:R-:W-:Y:S02]  /*1590*/  LEA R23, R200, R23, 0x7 ;  /* 0x00000017c8177211 */ /* 0x000fe400078e38ff */
[----:B------:R-:W1:Y:S02]  /*15a0*/  LDC R6, c[0x0][0x2e4] ;  /* 0x0000b900ff067b82 */ /* 0x000e640000000800 */
[----:B-1----:R-:W-:-:S05]  /*15b0*/  LEA R6, R7, R6, 0x7 ;  /* 0x0000000607067211 */ /* 0x002fca00078e38ff */
[----:B------:R-:W-:Y:S01]  /*15c0*/  IMAD R31, R6, R199, R23 ;  /* 0x000000c7061f7224 */ /* 0x000fe200078e0217 */
[----:B------:R-:W-:Y:S06]  /*15d0*/  BRA `(.L_x_5) ;  /* 0x0000000000087947 */ /* 0x000fec0003800000 */
.L_x_4:
[----:B------:R-:W-:-:S04]  /*15e0*/  IMAD R6, R200, UR18, R199 ;  /* 0x00000012c8067c24 */ /* 0x000fc8000f8e02c7 */
[----:B------:R-:W-:-:S07]  /*15f0*/  IMAD R31, R6, R31, RZ ;  /* 0x0000001f061f7224 */ /* 0x000fce00078e02ff */
.L_x_5:
[----:B------:R-:W1:Y:S01]  /*1600*/  LDC.64 R6, c[0x0][0x420] ;  /* 0x00010800ff067b82 */ /* 0x000e620000000a00 */
[----:B------:R-:W-:Y:S01]  /*1610*/  UIMAD UR18, UR4, UR18, URZ ;  /* 0x00000012041272a4 */ /* 0x000fe2000f8e023f */
[----:B------:R-:W-:Y:S01]  /*1620*/  IADD3 R38, P0, R188, R12, RZ ;  /* 0x0000000cbc267210 */ /* 0x000fe20007f1e0ff */
[----:B------:R-:W-:Y:S01]  /*1630*/  ULDC.64 UR10, c[0x0][0x210] ;  /* 0x00008400000a7ab9 */ /* 0x000fe20000000a00 */
[----:B------:R-:W-:Y:S01]  /*1640*/  SHF.R.S32.HI R189, RZ, 0x1f, R188 ;  /* 0x0000001fffbd7819 */ /* 0x000fe200000114bc */
[----:B------:R-:W-:Y:S01]  /*1650*/  USHF.L.U32 UR16, UR18, 0x6, URZ ;  /* 0x0000000612107899 */ /* 0x000fe2000800063f */
[----:B------:R-:W-:Y:S01]  /*1660*/  SHF.R.S32.HI R23, RZ, 0x1f, R187 ;  /* 0x0000001fff177819 */ /* 0x000fe200000114bb */
[----:B------:R-:W-:Y:S01]  /*1670*/  ULDC.64 UR8, c[0x0][0x3e0] ;  /* 0x0000f80000087ab9 */ /* 0x000fe20000000a00 */
[----:B------:R-:W-:Y:S01]  /*1680*/  IADD3 R31, R28, R31, RZ ;  /* 0x0000001f1c1f7210 */ /* 0x000fe20007ffe0ff */
[----:B------:R-:W-:Y:S01]  /*1690*/  IMAD.X R39, R189, 0x1, R9, P0 ;  /* 0x00000001bd277824 */ /* 0x000fe200000e0609 */
[----:B------:R-:W-:Y:S01]  /*16a0*/  USHF.R.S32.HI UR4, URZ, 0x1f, UR16 ;  /* 0x0000001f3f047899 */ /* 0x000fe20008011410 */
[----:B------:R-:W-:Y:S01]  /*16b0*/  IADD3 R35, P3, P2, R36, UR16, R35 ;  /* 0x0000001024237c10 */ /* 0x000fe2000fa7e023 */
[----:B------:R-:W-:Y:S01]  /*16c0*/  BSSY B1, `(.L_x_1) ;  /* 0x00005b7000017945 */ /* 0x000fe20003800000 */
[----:B------:R-:W-:-:S02]  /*16d0*/  LEA.HI.SX32 R223, R14, 0xffffffff, 0x1a ;  /* 0xffffffff0edf7811 */ /* 0x000fc400078fd2ff */
[----:B------:R-:W-:Y:S02]  /*16e0*/  IADD3 R4, P1, P0, R4, R35, R13 ;  /* 0x0000002304047210 */ /* 0x000fe4000783e00d */
[----:B------:R-:W-:Y:S02]  /*16f0*/  IADD3 R13, P4, R187, R28, RZ ;  /* 0x0000001cbb0d7210 */ /* 0x000fe40007f9e0ff */
[----:B------:R-:W-:Y:S01]  /*1700*/  IADD3.X R32, R32, UR4, R33, P3, P2 ;  /* 0x0000000420207c10 */ /* 0x000fe20009fe4421 */
[----:B------:R-:W-:Y:S01]  /*1710*/  ULDC.64 UR4, c[0x0][0x428] ;  /* 0x00010a0000047ab9 */ /* 0x000fe20000000a00 */
[----:B------:R-:W-:Y:S01]  /*1720*/  ISETP.GE.AND P3, PT, R18, 0x1, PT ;  /* 0x000000011200780c */ /* 0x000fe20003f66270 */
[----:B------:R-:W-:Y:S01]  /*1730*/  IMAD.WIDE.U32 R36, R13, R2, R188 ;  /* 0x000000020d247225 */ /* 0x000fe200078e00bc */
[----:B------:R-:W-:Y:S02]  /*1740*/  IADD3.X R5, R5, R32, R8, P1, P0 ;  /* 0x0000002005057210 */ /* 0x000fe40000fe0408 */
[----:B------:R-:W2:Y:S01]  /*1750*/  LDC.64 R32, c[0x0][0x2b0] ;  /* 0x0000ac00ff207b82 */ /* 0x000ea20000000a00 */
[----:B-1----:R-:W-:Y:S01]  /*1760*/  IMAD R9, R20, R6, RZ ;  /* 0x0000000614097224 */ /* 0x002fe200078e02ff */
[----:B------:R-:W-:Y:S01]  /*1770*/  IADD3 R36, P1, R29, R36, RZ ;  /* 0x000000241d247210 */ /* 0x000fe20007f3e0ff */
[----:B------:R-:W-:-:S04]  /*1780*/  IMAD.WIDE.U32 R38, R28, R6, R38 ;  /* 0x000000061c267225 */ /* 0x000fc800078e0026 */
[C---:B------:R-:W-:Y:S01]  /*1790*/  IMAD R9, R28.reuse, R7, R9 ;  /* 0x000000071c097224 */ /* 0x040fe200078e0209 */
[----:B------:R-:W-:Y:S01]  /*17a0*/  IADD3 R28, R28, R21, RZ ;  /* 0x000000151c1c7210 */ /* 0x000fe20007ffe0ff */
[----:B------:R-:W-:Y:S02]  /*17b0*/  IMAD R12, R34, UR4, RZ ;  /* 0x00000004220c7c24 */ /* 0x000fe4000f8e02ff */
[----:B------:R-:W-:Y:S02]  /*17c0*/  IMAD.IADD R39, R39, 0x1, R9 ;  /* 0x0000000127277824 */ /* 0x000fe400078e0209 */
[----:B------:R-:W-:Y:S02]  /*17d0*/  IMAD.X R9, R23, 0x1, R20, P4 ;  /* 0x0000000117097824 */ /* 0x000fe400020e0614 */
[----:B------:R-:W1:Y:S01]  /*17e0*/  LDC.64 R20, c[0x0][0x478] ;  /* 0x00011e00ff147b82 */ /* 0x000e620000000a00 */
[----:B------:R-:W-:Y:S02]  /*17f0*/  IMAD R12, R199, UR5, R12 ;  /* 0x00000005c70c7c24 */ /* 0x000fe4000f8e020c */
[----:B------:R-:W-:-:S02]  /*1800*/  IMAD R8, R9, R2, RZ ;  /* 0x0000000209087224 */ /* 0x000fc400078e02ff */
[----:B------:R-:W-:Y:S02]  /*1810*/  IMAD R9, R186, UR18, R193 ;  /* 0x00000012ba097c24 */ /* 0x000fe4000f8e02c1 */
[----:B------:R-:W-:Y:S02]  /*1820*/  IMAD R8, R13, R3, R8 ;  /* 0x000000030d087224 */ /* 0x000fe400078e0208 */
[----:B------:R-:W-:Y:S01]  /*1830*/  IMAD.WIDE.U32 R38, R199, UR4, R38 ;  /* 0x00000004c7267c25 */ /* 0x000fe2000f8e0026 */
[----:B------:R-:W-:Y:S01]  /*1840*/  ULDC.64 UR4, c[0x0][0x258] ;  /* 0x0000960000047ab9 */ /* 0x000fe20000000a00 */
[----:B------:R-:W-:Y:S02]  /*1850*/  IADD3 R4, P0, R9, R4, RZ ;  /* 0x0000000409047210 */ /* 0x000fe40007f1e0ff */
[----:B------:R-:W-:Y:S01]  /*1860*/  IADD3.X R37, R27, R37, R8, P1, !PT ;  /* 0x000000251b257210 */ /* 0x000fe20000ffe408 */
[----:B------:R-:W-:Y:S01]  /*1870*/  IMAD.IADD R39, R39, 0x1, R12 ;  /* 0x0000000127277824 */ /* 0x000fe200078e020c */
[----:B------:R-:W-:Y:S01]  /*1880*/  LEA.HI.X.SX32 R227, R9, R5, 0x1, P0 ;  /* 0x0000000509e37211 */ /* 0x000fe200000f0eff */
[----:B------:R-:W-:-:S02]  /*1890*/  IMAD R34, R34, UR4, RZ ;  /* 0x0000000422227c24 */ /* 0x000fc4000f8e02ff */
[-C--:B------:R-:W-:Y:S02]  /*18a0*/  IMAD R8, R23, R6.reuse, RZ ;  /* 0x0000000617087224 */ /* 0x080fe400078e02ff */
[C---:B------:R-:W-:Y:S02]  /*18b0*/  IMAD R5, R199.reuse, UR5, R34 ;  /* 0x00000005c7057c24 */ /* 0x040fe4000f8e0222 */
[----:B------:R-:W-:Y:S01]  /*18c0*/  IMAD.WIDE.U32 R36, R199, UR4, R36 ;  /* 0x00000004c7247c25 */ /* 0x000fe2000f8e0024 */
[----:B------:R-:W-:Y:S02]  /*18d0*/  ULDC.64 UR4, c[0x0][0x400] ;  /* 0x0001000000047ab9 */ /* 0x000fe40000000a00 */
[----:B------:R-:W-:Y:S01]  /*18e0*/  LEA R232, P0, R4, UR4, 0x2 ;  /* 0x0000000404e87c11 */ /* 0x000fe2000f8010ff */
[----:B------:R-:W-:Y:S01]  /*18f0*/  IMAD R8, R187, R7, R8 ;  /* 0x00000007bb087224 */ /* 0x000fe200078e0208 */
[----:B------:R-:W-:Y:S01]  /*1900*/  IADD3 R5, R37, R5, RZ ;  /* 0x0000000525057210 */ /* 0x000fe20007ffe0ff */
[----:B------:R-:W-:Y:S01]  /*1910*/  IMAD.WIDE.U32 R38, R187, R6, R38 ;  /* 0x00000006bb267225 */ /* 0x000fe200078e0026 */
[----:B------:R-:W-:-:S02]  /*1920*/  LEA R230, P2, R36, UR10, 0x1 ;  /* 0x0000000a24e67c11 */ /* 0x000fc4000f8408ff */
[----:B------:R-:W-:Y:S01]  /*1930*/  LEA.HI.X R227, R4, UR5, R227, 0x2, P0 ;  /* 0x0000000504e37c11 */ /* 0x000fe200080f14e3 */
[----:B------:R-:W-:Y:S01]  /*1940*/  IMAD.IADD R8, R39, 0x1, R8 ;  /* 0x0000000127087824 */ /* 0x000fe200078e0208 */
[----:B------:R-:W-:Y:S01]  /*1950*/  LEA R228, P1, R38, UR8, 0x1 ;  /* 0x0000000826e47c11 */ /* 0x000fe2000f8208ff */
[----:B--2---:R-:W-:Y:S01]  /*1960*/  IMAD.WIDE R28, R28, 0x4, R32 ;  /* 0x000000041c1c7825 */ /* 0x004fe200078e0220 */
[----:B------:R-:W-:Y:S02]  /*1970*/  LEA.HI.X R231, R36, UR11, R5, 0x1, P2 ;  /* 0x0000000b24e77c11 */ /* 0x000fe400090f0c05 */
[----:B------:R-:W-:Y:S01]  /*1980*/  LEA.HI.X R229, R38, UR9, R8, 0x1, P1 ;  /* 0x0000000926e57c11 */ /* 0x000fe200088f0c08 */
[----:B-1----:R-:W-:Y:S01]  /*1990*/  IMAD.WIDE R20, R31, 0x4, R20 ;  /* 0x000000041f147825 */ /* 0x002fe200078e0214 */
[----:B------:R-:W-:Y:S07]  /*19a0*/  @!P3 BRA `(.L_x_6) ;  /* 0x0000004c005cb947 */ /* 0x000fee0003800000 */
[----:B------:R-:W-:Y:S01]  /*19b0*/  IMAD R8, R201, -0x80, R224 ;  /* 0xffffff80c9087824 */ /* 0x000fe200078e02e0 */
[----:B------:R-:W-:Y:S01]  /*19c0*/  ULDC.64 UR4, c[0x0][0x268] ;  /* 0x00009a0000047ab9 */ /* 0x000fe20000000a00 */
[----:B------:R-:W-:Y:S02]  /*19d0*/  VIADD R5, R187, 0x20 ;  /* 0x00000020bb057836 */ /* 0x000fe40000000000 */
[----:B------:R-:W-:Y:S01]  /*19e0*/  IMAD R4, R25, R16, RZ ;  /* 0x0000001019047224 */ /* 0x000fe200078e02ff */
[----:B------:R-:W-:Y:S01]  /*19f0*/  ISETP.GE.AND P5, PT, R187, R8, PT ;  /* 0x00000008bb00720c */ /* 0x000fe20003fa6270 */
[----:B------:R-:W-:Y:S01]  /*1a00*/  IMAD.WIDE.U32 R32, R19, R16, R188 ;  /* 0x0000001013207225 */ /* 0x000fe200078e00bc */
[----:B------:R-:W-:Y:S01]  /*1a10*/  ISETP.GE.AND P4, PT, R5, R8, PT ;  /* 0x000000080500720c */ /* 0x000fe20003f86270 */
[----:B------:R-:W-:Y:S02]  /*1a20*/  @P6 BAR.SYNC.DEFER_BLOCKING 0x0 ;  /* 0x0000000000006b1d */ /* 0x000fe40000010000 */
[----:B------:R-:W-:Y:S01]  /*1a30*/  VIADD R13, R187, 0x40 ;  /* 0x00000040bb0d7836 */ /* 0x000fe20000000000 */
[----:B------:R-:W-:Y:S01]  /*1a40*/  IADD3 R36, P0, R30, R32, RZ ;  /* 0x000000201e247210 */ /* 0x000fe20007f1e0ff */
[----:B------:R-:W-:-:S02]  /*1a50*/  IMAD R4, R19, R17, R4 ;  /* 0x0000001113047224 */ /* 0x000fc400078e0204 */
[----:B------:R-:W-:Y:S01]  /*1a60*/  VIADD R9, R187, 0x60 ;  /* 0x00000060bb097836 */ /* 0x000fe20000000000 */
[----:B------:R-:W-:Y:S01]  /*1a70*/  ISETP.GE.AND P2, PT, R13, R8, PT ;  /* 0x000000080d00720c */ /* 0x000fe20003f46270 */
[----:B------:R-:W-:Y:S01]  /*1a80*/  IMAD R18, R223, -0x40, R18 ;  /* 0xffffffc0df127824 */ /* 0x000fe200078e0212 */
[----:B------:R-:W-:Y:S01]  /*1a90*/  IADD3.X R37, R15, R33, R4, P0, !PT ;  /* 0x000000210f257210 */ /* 0x000fe200007fe404 */
[----:B------:R-:W-:Y:S01]  /*1aa0*/  @!P5 IMAD R38, R23, R16, RZ ;  /* 0x000000101726d224 */ /* 0x000fe200078e02ff */
[----:B------:R-:W1:Y:S01]  /*1ab0*/  @!P5 LDC.64 R14, c[0x0][0x220] ;  /* 0x00008800ff0edb82 */ /* 0x000e620000000a00 */
[----:B------:R-:W-:Y:S01]  /*1ac0*/  ISETP.GE.AND P1, PT, R9, R8, PT ;  /* 0x000000080900720c */ /* 0x000fe20003f26270 */
[----:B------:R-:W-:Y:S01]  /*1ad0*/  IMAD R9, R26, UR4, RZ ;  /* 0x000000041a097c24 */ /* 0x000fe2000f8e02ff */
[----:B------:R-:W-:Y:S01]  /*1ae0*/  @!P4 IADD3 R33, P3, R187, 0x20, RZ ;  /* 0x00000020bb21c810 */ /* 0x000fe20007f7e0ff */
[----:B------:R-:W-:Y:S01]  /*1af0*/  IMAD.WIDE.U32 R36, R0, UR4, R36 ;  /* 0x0000000400247c25 */ /* 0x000fe2000f8e0024 */
[----:B------:R-:W-:-:S03]  /*1b00*/  ISETP.GE.AND P0, PT, R5, R18, PT ;  /* 0x000000120500720c */ /* 0x000fc60003f06270 */
[----:B------:R-:W-:Y:S01]  /*1b10*/  IMAD.SHL.U32 R7, R7, 0x40, RZ ;  /* 0x0000004007077824 */ /* 0x000fe200078e00ff */
[----:B------:R-:W2:Y:S01]  /*1b20*/  @!P4 LDC.64 R12, c[0x0][0x220] ;  /* 0x00008800ff0ccb82 */ /* 0x000ea20000000a00 */
[----:B------:R-:W-:Y:S01]  /*1b30*/  IMAD R5, R0, UR5, R9 ;  /* 0x0000000500057c24 */ /* 0x000fe2000f8e0209 */
[C---:B------:R-:W-:Y:S01]  /*1b40*/  ISETP.GE.AND P6, PT, R187.reuse, R18, PT ;  /* 0x00000012bb00720c */ /* 0x040fe20003fc6270 */
[----:B------:R-:W-:Y:S01]  /*1b50*/  @!P4 IMAD.X R31, RZ, RZ, R23, P3 ;  /* 0x000000ffff1fc224 */ /* 0x000fe200018e0617 */
[----:B------:R-:W-:Y:S01]  /*1b60*/  @!P2 IADD3 R32, P3, R187, 0x40, RZ ;  /* 0x00000040bb20a810 */ /* 0x000fe20007f7e0ff */
[----:B------:R-:W-:Y:S01]  /*1b70*/  IMAD.IADD R37, R37, 0x1, R5 ;  /* 0x0000000125257824 */ /* 0x000fe200078e0205 */
[----:B------:R-:W-:Y:S01]  /*1b80*/  @P5 STS.128 [R197+0xa000], RZ ;  /* 0x00a000ffc5005388 */ /* 0x000fe20000000c00 */
[----:B------:R-:W-:Y:S01]  /*1b90*/  @!P4 IMAD R30, R31, R16, RZ ;  /* 0x000000101f1ec224 */ /* 0x000fe200078e02ff */
[----:B------:R-:W3:Y:S01]  /*1ba0*/  @!P2 LDC.64 R8, c[0x0][0x220] ;  /* 0x00008800ff08ab82 */ /* 0x000ee20000000a00 */
[----:B------:R-:W-:Y:S01]  /*1bb0*/  @!P2 IMAD.X R27, RZ, RZ, R23, P3 ;  /* 0x000000ffff1ba224 */ /* 0x000fe200018e0617 */
[----:B------:R-:W-:Y:S01]  /*1bc0*/  @!P1 IADD3 R34, P3, R187, 0x60, RZ ;  /* 0x00000060bb229810 */ /* 0x000fe20007f7e0ff */
[----:B------:R-:W-:Y:S01]  /*1bd0*/  @!P4 IMAD.MOV.U32 R42, RZ, RZ, R36 ;  /* 0x000000ffff2ac224 */ /* 0x000fe200078e0024 */
[----:B------:R-:W-:Y:S01]  /*1be0*/  ULDC.64 UR4, c[0x0][0x260] ;  /* 0x0000980000047ab9 */ /* 0x000fe20000000a00 */
[----:B------:R-:W-:-:S02]  /*1bf0*/  @!P4 IMAD.MOV.U32 R43, RZ, RZ, R37 ;  /* 0x000000ffff2bc224 */ /* 0x000fc400078e0025 */
[----:B------:R-:W-:Y:S01]  /*1c00*/  IMAD.SHL.U32 R3, R3, 0x40, RZ ;  /* 0x0000004003037824 */ /* 0x000fe200078e00ff */
[----:B------:R-:W4:Y:S01]  /*1c10*/  @!P1 LDC.64 R4, c[0x0][0x220] ;  /* 0x00008800ff049b82 */ /* 0x000f220000000a00 */
[----:B------:R-:W-:Y:S02]  /*1c20*/  @!P5 IMAD R31, R187, R17, R38 ;  /* 0x00000011bb1fd224 */ /* 0x000fe400078e0226 */
[----:B------:R-:W-:Y:S02]  /*1c30*/  IMAD.MOV.U32 R215, RZ, RZ, R28 ;  /* 0x000000ffffd77224 */ /* 0x000fe400078e001c */
[----:B------:R-:W-:Y:S02]  /*1c40*/  IMAD.MOV.U32 R214, RZ, RZ, R29 ;  /* 0x000000ffffd67224 */ /* 0x000fe400078e001d */
[----:B------:R-:W-:Y:S02]  /*1c50*/  IMAD.MOV.U32 R220, RZ, RZ, 0x7f800000 ;  /* 0x7f800000ffdc7424 */ /* 0x000fe400078e00ff */
[----:B------:R-:W-:-:S02]  /*1c60*/  IMAD.MOV.U32 R221, RZ, RZ, 0x7f800000 ;  /* 0x7f800000ffdd7424 */ /* 0x000fc400078e00ff */
[----:B------:R-:W-:Y:S02]  /*1c70*/  IMAD.MOV.U32 R218, RZ, RZ, 0x7f800000 ;  /* 0x7f800000ffda7424 */ /* 0x000fe400078e00ff */
[----:B------:R-:W-:Y:S01]  /*1c80*/  IMAD.MOV.U32 R219, RZ, RZ, 0x7f800000 ;  /* 0x7f800000ffdb7424 */ /* 0x000fe200078e00ff */
[----:B------:R-:W-:Y:S01]  /*1c90*/  USHF.L.U32 UR23, UR18, 0x4, URZ ;  /* 0x0000000412177899 */ /* 0x000fe2000800063f */
[-C--:B------:R-:W-:Y:S01]  /*1ca0*/  @!P5 IMAD.WIDE.U32 R40, R187, R16.reuse, R36 ;  /* 0x00000010bb28d225 */ /* 0x080fe200078e0024 */
[----:B------:R-:W-:Y:S02]  /*1cb0*/  USHF.L.U32 UR24, UR18, 0x3, URZ ;  /* 0x0000000312187899 */ /* 0x000fe4000800063f */
[----:B------:R-:W-:Y:S01]  /*1cc0*/  UIADD3 UR11, -UR16, URZ, URZ ;  /* 0x0000003f100b7290 */ /* 0x000fe2000fffe13f */
[----:B------:R-:W-:Y:S02]  /*1cd0*/  @!P4 IMAD R30, R33, R17, R30 ;  /* 0x00000011211ec224 */ /* 0x000fe400078e021e */
[----:B------:R-:W-:Y:S01]  /*1ce0*/  IMAD.MOV.U32 R182, RZ, RZ, 0x40 ;  /* 0x00000040ffb67424 */ /* 0x000fe200078e00ff */
[----:B------:R-:W-:Y:S01]  /*1cf0*/  SHF.L.U64.HI R211, R191, 0x2, R198 ;  /* 0x00000002bfd37819 */ /* 0x000fe200000102c6 */
[----:B------:R-:W-:Y:S01]  /*1d00*/  @!P4 IMAD.WIDE.U32 R42, R33, R16, R42 ;  /* 0x00000010212ac225 */ /* 0x000fe200078e002a */
[----:B------:R-:W-:-:S02]  /*1d10*/  CS2R R94, SRZ ;  /* 0x00000000005e7805 */ /* 0x000fc4000001ff00 */
[----:B------:R-:W-:Y:S02]  /*1d20*/  CS2R R92, SRZ ;  /* 0x00000000005c7805 */ /* 0x000fe4000001ff00 */
[----:B------:R-:W-:Y:S01]  /*1d30*/  CS2R R98, SRZ ;  /* 0x0000000000627805 */ /* 0x000fe2000001ff00 */
[----:B------:R-:W-:Y:S01]  /*1d40*/  @!P1 IMAD.X R33, RZ, RZ, R23, P3 ;  /* 0x000000ffff219224 */ /* 0x000fe200018e0617 */
[C---:B-1----:R-:W-:Y:S01]  /*1d50*/  @!P5 LEA R14, P3, R40.reuse, R14, 0x1 ;  /* 0x0000000e280ed211 */ /* 0x042fe200078608ff */
[----:B------:R-:W-:Y:S01]  /*1d60*/  @!P5 IMAD.IADD R38, R41, 0x1, R31 ;  /* 0x000000012926d824 */ /* 0x000fe200078e021f */
[----:B------:R-:W-:Y:S01]  /*1d70*/  CS2R R96, SRZ ;  /* 0x0000000000607805 */ /* 0x000fe2000001ff00 */
[----:B------:R-:W-:Y:S01]  /*1d80*/  @!P2 IMAD R27, R27, R16, RZ ;  /* 0x000000101b1ba224 */ /* 0x000fe200078e02ff */
[----:B------:R-:W-:Y:S01]  /*1d90*/  CS2R R90, SRZ ;  /* 0x00000000005a7805 */ /* 0x000fe2000001ff00 */
[----:B------:R-:W-:Y:S01]  /*1da0*/  @!P2 IMAD.MOV.U32 R44, RZ, RZ, R36 ;  /* 0x000000ffff2ca224 */ /* 0x000fe200078e0024 */
[----:B------:R-:W-:Y:S01]  /*1db0*/  @!P5 LEA.HI.X R15, R40, R15, R38, 0x1, P3 ;  /* 0x0000000f280fd211 */ /* 0x000fe200018f0c26 */
[----:B------:R-:W-:Y:S01]  /*1dc0*/  @!P2 IMAD.MOV.U32 R45, RZ, RZ, R37 ;  /* 0x000000ffff2da224 */ /* 0x000fe200078e0025 */
[----:B--2---:R-:W-:Y:S01]  /*1dd0*/  @!P4 LEA R12, P3, R42, R12, 0x1 ;  /* 0x0000000c2a0cc211 */ /* 0x004fe200078608ff */
[----:B------:R-:W-:Y:S01]  /*1de0*/  @!P4 IMAD.IADD R30, R43, 0x1, R30 ;  /* 0x000000012b1ec824 */ /* 0x000fe200078e021e */
[----:B------:R-:W-:Y:S01]  /*1df0*/  CS2R R88, SRZ ;  /* 0x0000000000587805 */ /* 0x000fe2000001ff00 */
[C---:B------:R-:W-:Y:S01]  /*1e00*/  @!P2 IMAD R27, R32.reuse, R17, R27 ;  /* 0x00000011201ba224 */ /* 0x040fe200078e021b */
[----:B------:R-:W-:Y:S01]  /*1e10*/  @!PT LDS RZ, [RZ] ;  /* 0x00000000fffff984 */ /* 0x000fe20000000800 */
[----:B------:R-:W-:Y:S01]  /*1e20*/  @!PT LDS RZ, [RZ] ;  /* 0x00000000fffff984 */ /* 0x000fe20000000800 */
[----:B------:R-:W-:Y:S01]  /*1e30*/  @!PT LDS RZ, [RZ] ;  /* 0x00000000fffff984 */ /* 0x000fe20000000800 */
[----:B------:R-:W-:Y:S01]  /*1e40*/  @!P5 LDGSTS.E.BYPASS.LTC128B.128 [R197+0xa000], desc[UR14][R14.64] ;  /* 0x0a0000000ec5dfae */ /* 0x000fe2000b901d4e */
[----:B------:R-:W-:Y:S01]  /*1e50*/  @!P2 IMAD.WIDE.U32 R44, R32, R16, R44 ;  /* 0x00000010202ca225 */ /* 0x000fe200078e002c */
[----:B------:R-:W-:-:S02]  /*1e60*/  @!P4 LEA.HI.X R13, R42, R13, R30, 0x1, P3 ;  /* 0x0000000d2a0dc211 */ /* 0x000fc400018f0c1e */
[----:B------:R-:W-:Y:S01]  /*1e70*/  CS2R R86, SRZ ;  /* 0x0000000000567805 */ /* 0x000fe2000001ff00 */
[----:B------:R-:W-:Y:S01]  /*1e80*/  @P4 STS.128 [R197+0xb000], RZ ;  /* 0x00b000ffc5004388 */ /* 0x000fe20000000c00 */
[----:B------:R-:W-:Y:S01]  /*1e90*/  @!P1 IMAD R33, R33, R16, RZ ;  /* 0x0000001021219224 */ /* 0x000fe200078e02ff */
[----:B---3--:R-:W-:Y:S01]  /*1ea0*/  @!P2 LEA R8, P3, R44, R8, 0x1 ;  /* 0x000000082c08a211 */ /* 0x008fe200078608ff */
[----:B------:R-:W-:Y:S01]  /*1eb0*/  @!P2 IMAD.IADD R27, R45, 0x1, R27 ;  /* 0x000000012d1ba824 */ /* 0x000fe200078e021b */
[----:B------:R-:W-:Y:S01]  /*1ec0*/  @!PT LDS RZ, [RZ] ;  /* 0x00000000fffff984 */ /* 0x000fe20000000800 */
[----:B------:R-:W-:Y:S01]  /*1ed0*/  @!PT LDS RZ, [RZ] ;  /* 0x00000000fffff984 */ /* 0x000fe20000000800 */
[----:B------:R-:W-:Y:S01]  /*1ee0*/  @!PT LDS RZ, [RZ] ;  /* 0x00000000fffff984 */ /* 0x000fe20000000800 */
[----:B------:R-:W-:Y:S01]  /*1ef0*/  @!P4 LDGSTS.E.BYPASS.LTC128B.128 [R197+0xb000], desc[UR14][R12.64] ;  /* 0x0b0000000cc5cfae */ /* 0x000fe2000b901d4e */
[C---:B------:R-:W-:Y:S01]  /*1f00*/  @!P1 IMAD R33, R34.reuse, R17, R33 ;  /* 0x0000001122219224 */ /* 0x040fe200078e0221 */
[----:B------:R-:W-:Y:S01]  /*1f10*/  CS2R R84, SRZ ;  /* 0x0000000000547805 */ /* 0x000fe2000001ff00 */
[----:B------:R-:W-:Y:S01]  /*1f20*/  @!P1 IMAD.WIDE.U32 R16, R34, R16, R36 ;  /* 0x0000001022109225 */ /* 0x000fe200078e0024 */
[----:B------:R-:W-:Y:S01]  /*1f30*/  @!P2 LEA.HI.X R9, R44, R9, R27, 0x1, P3 ;  /* 0x000000092c09a211 */ /* 0x000fe200018f0c1b */
[----:B------:R-:W-:Y:S01]  /*1f40*/  @P2 STS.128 [R197+0xc000], RZ ;  /* 0x00c000ffc5002388 */ /* 0x000fe20000000c00 */
[----:B------:R-:W-:Y:S01]  /*1f50*/  CS2R R78, SRZ ;  /* 0x00000000004e7805 */ /* 0x000fe2000001ff00 */
[----:B------:R-:W-:Y:S01]  /*1f60*/  @!P1 IMAD.IADD R33, R17, 0x1, R33 ;  /* 0x0000000111219824 */ /* 0x000fe200078e0221 */
[----:B----4-:R-:W-:Y:S01]  /*1f70*/  @!P1 LEA R30, P3, R16, R4, 0x1 ;  /* 0x00000004101e9211 */ /* 0x010fe200078608ff */
[----:B------:R-:W-:Y:S01]  /*1f80*/  IMAD.WIDE.U32 R34, R6, 0x40, RZ ;  /* 0x0000004006227825 */ /* 0x000fe200078e00ff */
[----:B------:R-:W-:Y:S01]  /*1f90*/  LEA.HI R4, R223, R223, RZ, 0x1 ;  /* 0x000000dfdf047211 */ /* 0x000fe200078f08ff */
[----:B------:R-:W-:Y:S01]  /*1fa0*/  @!PT LDS RZ, [RZ] ;  /* 0x00000000fffff984 */ /* 0x000fe20000000800 */
[----:B------:R-:W-:Y:S01]  /*1fb0*/  @!PT LDS RZ, [RZ] ;  /* 0x00000000fffff984 */ /* 0x000fe20000000800 */
[----:B------:R-:W-:Y:S01]  /*1fc0*/  @!PT LDS RZ, [RZ] ;  /* 0x00000000fffff984 */ /* 0x000fe20000000800 */
[----:B------:R1:W-:Y:S01]  /*1fd0*/  @!P2 LDGSTS.E.BYPASS.LTC128B.128 [R197+0xc000], desc[UR14][R8.64] ;  /* 0x0c00000008c5afae */ /* 0x0003e2000b901d4e */
[----:B------:R-:W-:Y:S01]  /*1fe0*/  @!P1 LEA.HI.X R31, R16, R5, R33, 0x1, P3 ;  /* 0x00000005101f9211 */ /* 0x000fe200018f0c21 */
[----:B------:R-:W-:Y:S01]  /*1ff0*/  IMAD.WIDE.U32 R16, R2, 0x40, RZ ;  /* 0x0000004002107825 */ /* 0x000fe200078e00ff */
[----:B------:R-:W-:Y:S01]  /*2000*/  @!P0 IADD3 R6, P3, R228, R34, RZ ;  /* 0x00000022e4068210 */ /* 0x000fe20007f7e0ff */
[----:B------:R-:W-:Y:S01]  /*2010*/  @P1 STS.128 [R197+0xd000], RZ ;  /* 0x00d000ffc5001388 */ /* 0x000fe20000000c00 */
[----:B------:R-:W-:Y:S01]  /*2020*/  LOP3.LUT R4, R4, 0xfffffffe, RZ, 0xc0, !PT ;  /* 0xfffffffe04047812 */ /* 0x000fe200078ec0ff */
[----:B------:R-:W-:Y:S01]  /*2030*/  IMAD R5, R26, UR4, RZ ;  /* 0x000000041a057c24 */ /* 0x000fe2000f8e02ff */
[----:B------:R-:W-:Y:S01]  /*2040*/  @!P0 IADD3.X R7, R229, R35, R7, P3, !PT ;  /* 0x00000023e5078210 */ /* 0x000fe20001ffe407 */
[----:B------:R-:W-:Y:S01]  /*2050*/  @!PT LDS RZ, [RZ] ;  /* 0x00000000fffff984 */ /* 0x000fe20000000800 */
[----:B------:R-:W-:Y:S01]  /*2060*/  @!PT LDS RZ, [RZ] ;  /* 0x00000000fffff984 */ /* 0x000fe20000000800 */
[----:B------:R-:W-:Y:S01]  /*2070*/  @!PT LDS RZ, [RZ] ;  /* 0x00000000fffff984 */ /* 0x000fe20000000800 */
[----:B------:R-:W-:Y:S01]  /*2080*/  @!P1 LDGSTS.E.BYPASS.LTC128B.128 [R197+0xd000], desc[UR14][R30.64] ;  /* 0x0d0000001ec59fae */ /* 0x000fe2000b901d4e */
[----:B------:R-:W-:Y:S01]  /*2090*/  @!P0 IADD3 R16, P3, R230, R16, RZ ;  /* 0x00000010e6108210 */ /* 0x000fe20007f7e0ff */
[----:B------:R-:W-:Y:S01]  /*20a0*/  IMAD.IADD R4, R223, 0x1, -R4 ;  /* 0x00000001df047824 */ /* 0x000fe200078e0a04 */
[----:B------:R-:W-:Y:S01]  /*20b0*/  CS2R R76, SRZ ;  /* 0x00000000004c7805 */ /* 0x000fe2000001ff00 */
[----:B------:R-:W0:Y:S01]  /*20c0*/  LDGDEPBAR ;  /* 0x00000000000079af */ /* 0x000e220000000000 */
[----:B------:R-:W-:Y:S01]  /*20d0*/  @!P0 IADD3.X R17, R231, R17, R3, P3, !PT ;  /* 0x00000011e7118210 */ /* 0x000fe20001ffe403 */
[----:B------:R-:W-:Y:S01]  /*20e0*/  VIADD R3, R194, 0x1000 ;  /* 0x00001000c2037836 */ /* 0x000fe20000000000 */
[----:B------:R-:W-:Y:S01]  /*20f0*/  ISETP.NE.AND P3, PT, R4, 0x1, PT ;  /* 0x000000010400780c */ /* 0x000fe20003f65270 */
[----:B------:R-:W-:Y:S01]  /*2100*/  @P6 STS.128 [R197+0x4000], RZ ;  /* 0x004000ffc5006388 */ /* 0x000fe20000000c00 */
[----:B------:R-:W-:Y:S01]  /*2110*/  IMAD R4, R25, R10, RZ ;  /* 0x0000000a19047224 */ /* 0x000fe200078e02ff */
[----:B------:R-:W-:-:S02]  /*2120*/  CS2R R82, SRZ ;  /* 0x0000000000527805 */ /* 0x000fc4000001ff00 */
[----:B------:R-:W-:Y:S01]  /*2130*/  SEL R3, R3, R194, !P3 ;  /* 0x000000c203037207 */ /* 0x000fe20005800000 */
[----:B------:R-:W-:Y:S01]  /*2140*/  @!PT LDS RZ, [RZ] ;  /* 0x00000000fffff984 */ /* 0x000fe20000000800 */
[----:B------:R-:W-:Y:S01]  /*2150*/  @!PT LDS RZ, [RZ] ;  /* 0x00000000fffff984 */ /* 0x000fe20000000800 */
[----:B------:R-:W-:Y:S01]  /*2160*/  @!PT LDS RZ, [RZ] ;  /* 0x00000000fffff984 */ /* 0x000fe20000000800 */
[----:B------:R-:W-:Y:S01]  /*2170*/  @!P6 LDGSTS.E.BYPASS.LTC128B.128 [R197+0x4000], desc[UR14][R228.64] ;  /* 0x04000000e4c5efae */ /* 0x000fe2000b901d4e */
[----:B------:R-:W-:Y:S01]  /*2180*/  IMAD.MOV.U32 R217, RZ, RZ, R20 ;  /* 0x000000ffffd97224 */ /* 0x000fe200078e0014 */
[----:B------:R-:W-:Y:S02]  /*2190*/  CS2R R80, SRZ ;  /* 0x0000000000507805 */ /* 0x000fe4000001ff00 */
[----:B------:R-:W-:Y:S01]  /*21a0*/  LEA R222, R3, UR6, 0x1 ;  /* 0x0000000603de7c11 */ /* 0x000fe2000f8e08ff */
[C---:B------:R-:W-:Y:S01]  /*21b0*/  VIADD R3, R191.reuse, 0x28 ;  /* 0x00000028bf037836 */ /* 0x040fe20000000000 */
[----:B------:R-:W-:Y:S01]  /*21c0*/  @P0 STS.128 [R197+0x5000], RZ ;  /* 0x005000ffc5000388 */ /* 0x000fe20000000c00 */
[----:B------:R-:W-:Y:S01]  /*21d0*/  IMAD.MOV.U32 R216, RZ, RZ, R21 ;  /* 0x000000ffffd87224 */ /* 0x000fe200078e0015 */
[----:B-1----:R-:W1:Y:S01]  /*21e0*/  @!P5 LDC.64 R8, c[0x0][0x218] ;  /* 0x00008600ff08db82 */ /* 0x002e620000000a00 */
[----:B------:R-:W-:Y:S01]  /*21f0*/  IMAD.SHL.U32 R210, R191, 0x4, RZ ;  /* 0x00000004bfd27824 */ /* 0x000fe200078e00ff */
[----:B------:R-:W-:Y:S01]  /*2200*/  @!PT LDS RZ, [RZ] ;  /* 0x00000000fffff984 */ /* 0x000fe20000000800 */
[----:B------:R-:W-:Y:S01]  /*2210*/  @!PT LDS RZ, [RZ] ;  /* 0x00000000fffff984 */ /* 0x000fe20000000800 */
[----:B------:R-:W-:Y:S01]  /*2220*/  @!PT LDS RZ, [RZ] ;  /* 0x00000000fffff984 */ /* 0x000fe20000000800 */
[----:B------:R2:W-:Y:S01]  /*2230*/  @!P0 LDGSTS.E.BYPASS.LTC128B.128 [R197+0x5000], desc[UR14][R6.64] ;  /* 0x0500000006c58fae */ /* 0x0005e2000b901d4e */
[----:B------:R-:W-:Y:S01]  /*2240*/  SHF.R.S32.HI R2, RZ, 0x1f, R3 ;  /* 0x0000001fff027819 */ /* 0x000fe20000011403 */
[----:B------:R-:W-:Y:S01]  /*2250*/  IMAD.MOV.U32 R212, RZ, RZ, 0x40 ;  /* 0x00000040ffd47424 */ /* 0x000fe200078e00ff */
[----:B------:R-:W-:Y:S01]  /*2260*/  CS2R R74, SRZ ;  /* 0x00000000004a7805 */ /* 0x000fe2000001ff00 */
[----:B------:R-:W-:Y:S01]  /*2270*/  @P6 STS [R222], RZ ;  /* 0x000000ffde006388 */ /* 0x000fe20000000800 */
[----:B------:R-:W-:-:S02]  /*2280*/  CS2R R72, SRZ ;  /* 0x0000000000487805 */ /* 0x000fc4000001ff00 */
[----:B------:R-:W-:Y:S02]  /*2290*/  CS2R R70, SRZ ;  /* 0x0000000000467805 */ /* 0x000fe4000001ff00 */
[----:B------:R-:W-:Y:S01]  /*22a0*/  CS2R R68, SRZ ;  /* 0x0000000000447805 */ /* 0x000fe2000001ff00 */
[----:B------:R-:W-:Y:S01]  /*22b0*/  @P6 STS [R222+0x4], RZ ;  /* 0x000004ffde006388 */ /* 0x000fe20000000800 */
[----:B------:R-:W-:Y:S02]  /*22c0*/  CS2R R62, SRZ ;  /* 0x00000000003e7805 */ /* 0x000fe4000001ff00 */
[----:B------:R-:W-:Y:S02]  /*22d0*/  CS2R R60, SRZ ;  /* 0x00000000003c7805 */ /* 0x000fe4000001ff00 */
[----:B------:R-:W-:Y:S01]  /*22e0*/  CS2R R66, SRZ ;  /* 0x0000000000427805 */ /* 0x000fe2000001ff00 */
[----:B------:R-:W-:Y:S01]  /*22f0*/  @P6 STS [R222+0x8], RZ ;  /* 0x000008ffde006388 */ /* 0x000fe20000000800 */
[----:B------:R-:W-:-:S02]  /*2300*/  CS2R R64, SRZ ;  /* 0x0000000000407805 */ /* 0x000fc4000001ff00 */
[----:B------:R-:W-:Y:S02]  /*2310*/  CS2R R58, SRZ ;  /* 0x00000000003a7805 */ /* 0x000fe4000001ff00 */
[----:B------:R-:W-:Y:S01]  /*2320*/  CS2R R56, SRZ ;  /* 0x0000000000387805 */ /* 0x000fe2000001ff00 */
[----:B------:R-:W-:Y:S01]  /*2330*/  @P6 STS [R222+0xc], RZ ;  /* 0x00000cffde006388 */ /* 0x000fe20000000800 */
[----:B------:R-:W-:Y:S02]  /*2340*/  CS2R R54, SRZ ;  /* 0x0000000000367805 */ /* 0x000fe4000001ff00 */
[----:B------:R-:W-:Y:S02]  /*2350*/  CS2R R52, SRZ ;  /* 0x0000000000347805 */ /* 0x000fe4000001ff00 */
[----:B------:R-:W-:Y:S01]  /*2360*/  CS2R R46, SRZ ;  /* 0x00000000002e7805 */ /* 0x000fe2000001ff00 */
[----:B------:R-:W-:Y:S01]  /*2370*/  @!PT LDS RZ, [RZ] ;  /* 0x00000000fffff984 */ /* 0x000fe20000000800 */
[----:B------:R-:W-:Y:S01]  /*2380*/  @!PT LDS RZ, [RZ] ;  /* 0x00000000fffff984 */ /* 0x000fe20000000800 */
[----:B------:R-:W-:Y:S01]  /*2390*/  @!PT LDS RZ, [RZ] ;  /* 0x00000000fffff984 */ /* 0x000fe20000000800 */
[----:B------:R-:W-:Y:S01]  /*23a0*/  @!P6 LDGSTS.E.BYPASS.LTC128B.128 [R222], desc[UR14][R230.64] ;  /* 0x00000000e6deefae */ /* 0x000fe2000b901d4e */
[----:B------:R-:W-:-:S02]  /*23b0*/  ISETP.GE.AND P6, PT, R3, R18, PT ;  /* 0x000000120300720c */ /* 0x000fc40003fc6270 */
[----:B------:R-:W-:Y:S02]  /*23c0*/  CS2R R50, SRZ ;  /* 0x0000000000327805 */ /* 0x000fe4000001ff00 */
[----:B------:R-:W-:Y:S01]  /*23d0*/  CS2R R48, SRZ ;  /* 0x0000000000307805 */ /* 0x000fe2000001ff00 */
[----:B------:R-:W-:Y:S01]  /*23e0*/  @P0 STS [R222+0x1000], RZ ;  /* 0x001000ffde000388 */ /* 0x000fe20000000800 */
[----:B------:R-:W-:Y:S01]  /*23f0*/  UIMAD UR22, UR18, 0x18, URZ ;  /* 0x00000018121678a4 */ /* 0x000fe2000f8e023f */
[----:B--2---:R-:W-:Y:S02]  /*2400*/  IMAD.WIDE.U32 R6, R19, R10, R188 ;  /* 0x0000000a13067225 */ /* 0x004fe400078e00bc */
[----:B------:R-:W-:Y:S01]  /*2410*/  @P0 STS [R222+0x1004], RZ ;  /* 0x001004ffde000388 */ /* 0x000fe20000000800 */
[----:B------:R-:W-:Y:S02]  /*2420*/  USHF.L.U32 UR21, UR18, 0x5, URZ ;  /* 0x0000000512157899 */ /* 0x000fe4000800063f */
[----:B------:R-:W-:Y:S01]  /*2430*/  UIMAD UR20, UR18, 0x28, URZ ;  /* 0x00000028121478a4 */ /* 0x000fe2000f8e023f */
[----:B------:R-:W-:Y:S01]  /*2440*/  @P0 STS [R222+0x1008], RZ ;  /* 0x001008ffde000388 */ /* 0x000fe20000000800 */
[----:B------:R-:W-:Y:S01]  /*2450*/  UIMAD UR19, UR18, 0x30, URZ ;  /* 0x00000030121378a4 */ /* 0x000fe2000f8e023f */
[----:B------:R-:W-:-:S02]  /*2460*/  ULDC UR10, c[0x0][0x2ec] ;  /* 0x0000bb00000a7ab9 */ /* 0x000fc40000000800 */
[----:B------:R-:W-:Y:S04]  /*2470*/  @P0 STS [R222+0x100c], RZ ;  /* 0x00100cffde000388 */ /* 0x000fe80000000800 */
[----:B------:R-:W-:Y:S01]  /*2480*/  @!PT LDS RZ, [RZ] ;  /* 0x00000000fffff984 */ /* 0x000fe20000000800 */
[----:B------:R-:W-:Y:S01]  /*2490*/  @!PT LDS RZ, [RZ] ;  /* 0x00000000fffff984 */ /* 0x000fe20000000800 */
[----:B------:R-:W-:Y:S01]  /*24a0*/  @!PT LDS RZ, [RZ] ;  /* 0x00000000fffff984 */ /* 0x000fe20000000800 */
[----:B------:R2:W-:Y:S01]  /*24b0*/  @!P0 LDGSTS.E.BYPASS.LTC128B.128 [R222+0x1000], desc[UR14][R16.64] ;  /* 0x0100000010de8fae */ /* 0x0005e2000b901d4e */
[----:B------:R-:W-:-:S03]  /*24c0*/  @!P6 LEA R12, P0, R3, R215, 0x2 ;  /* 0x000000d7030ce211 */ /* 0x000fc600078010ff */
[----:B------:R-:W-:Y:S01]  /*24d0*/  @P5 STS.128 [R197+0x6000], RZ ;  /* 0x006000ffc5005388 */ /* 0x000fe20000000c00 */
[----:B------:R-:W-:Y:S01]  /*24e0*/  @!P6 LEA.HI.X R13, R3, R214, R2, 0x2, P0 ;  /* 0x000000d6030de211 */ /* 0x000fe200000f1402 */
[----:B------:R-:W-:Y:S01]  /*24f0*/  IMAD R3, R19, R11, R4 ;  /* 0x0000000b13037224 */ /* 0x000fe200078e0204 */
[----:B------:R-:W-:Y:S01]  /*2500*/  IADD3 R24, P0, R24, R6, RZ ;  /* 0x0000000618187210 */ /* 0x000fe20007f1e0ff */
[----:B------:R-:W-:Y:S02]  /*2510*/  @!P5 IMAD R2, R23, R10, RZ ;  /* 0x0000000a1702d224 */ /* 0x000fe400078e02ff */
[----:B------:R-:W5:Y:S01]  /*2520*/  @!P6 LDG.E R219, desc[UR14][R12.64] ;  /* 0x0000000e0cdbe981 */ /* 0x000f62000c1e1900 */
[----:B------:R-:W-:Y:S01]  /*2530*/  IADD3.X R25, R22, R7, R3, P0, !PT ;  /* 0x0000000716197210 */ /* 0x000fe200007fe403 */
[C---:B------:R-:W-:Y:S01]  /*2540*/  IMAD R3, R0.reuse, UR5, R5 ;  /* 0x0000000500037c24 */ /* 0x040fe2000f8e0205 */
[----:B------:R-:W-:Y:S01]  /*2550*/  @!P4 IADD3 R27, P0, R187, 0x20, RZ ;  /* 0x00000020bb1bc810 */ /* 0x000fe20007f1e0ff */
[----:B------:R-:W3:Y:S01]  /*2560*/  @!P4 LDC.64 R6, c[0x0][0x218] ;  /* 0x00008600ff06cb82 */ /* 0x000ee20000000a00 */
[----:B------:R-:W-:-:S04]  /*2570*/  IMAD.WIDE.U32 R24, R0, UR4, R24 ;  /* 0x0000000400187c25 */ /* 0x000fc8000f8e0018 */
[----:B------:R-:W-:Y:S01]  /*2580*/  @!P4 IMAD.X R5, RZ, RZ, R23, P0 ;  /* 0x000000ffff05c224 */ /* 0x000fe200000e0617 */
[----:B------:R-:W-:Y:S01]  /*2590*/  @!P2 IADD3 R14, P0, R187, 0x40, RZ ;  /* 0x00000040bb0ea810 */ /* 0x000fe20007f1e0ff */
[----:B------:R-:W-:Y:S02]  /*25a0*/  IMAD.IADD R25, R25, 0x1, R3 ;  /* 0x0000000119197824 */ /* 0x000fe400078e0203 */
[----:B------:R-:W-:Y:S02]  /*25b0*/  @!P5 IMAD.MOV.U32 R28, RZ, RZ, R24 ;  /* 0x000000ffff1cd224 */ /* 0x000fe400078e0018 */
[----:B------:R-:W-:Y:S02]  /*25c0*/  @!P5 IMAD.MOV.U32 R29, RZ, RZ, R25 ;  /* 0x000000ffff1dd224 */ /* 0x000fe400078e0019 */
[----:B--2---:R-:W-:Y:S02]  /*25d0*/  @!P4 IMAD R16, R5, R10, RZ ;  /* 0x0000000a0510c224 */ /* 0x004fe400078e02ff */
[----:B------:R-:W2:Y:S01]  /*25e0*/  @!P2 LDC.64 R4, c[0x0][0x218] ;  /* 0x00008600ff04ab82 */ /* 0x000ea20000000a00 */
[----:B------:R-:W-:-:S02]  /*25f0*/  @!P5 IMAD R17, R187, R11, R2 ;  /* 0x0000000bbb11d224 */ /* 0x000fc400078e0202 */
[----:B------:R-:W-:Y:S01]  /*2600*/  @!P2 IMAD.X R15, RZ, RZ, R23, P0 ;  /* 0x000000ffff0fa224 */ /* 0x000fe200000e0617 */
[C---:B------:R-:W-:Y:S01]  /*2610*/  @!P1 IADD3 R0, P0, R187.reuse, 0x60, RZ ;  /* 0x00000060bb009810 */ /* 0x040fe20007f1e0ff */
[----:B------:R-:W-:-:S03]  /*2620*/  @!P5 IMAD.WIDE.U32 R28, R187, R10, R28 ;  /* 0x0000000abb1cd225 */ /* 0x000fc600078e001c */
[----:B------:R-:W4:Y:S01]  /*2630*/  @!P1 LDC.64 R2, c[0x0][0x218] ;  /* 0x00008600ff029b82 */ /* 0x000f220000000a00 */
[----:B------:R-:W-:Y:S02]  /*2640*/  @!P4 IMAD R16, R27, R11, R16 ;  /* 0x0000000b1b10c224 */ /* 0x000fe400078e0210 */
[----:B------:R-:W-:Y:S01]  /*2650*/  @!P1 IMAD.X R23, RZ, RZ, R23, P0 ;  /* 0x000000ffff179224 */ /* 0x000fe200000e0617 */
[----:B-1----:R-:W-:Y:S01]  /*2660*/  @!P5 LEA R8, P0, R28, R8, 0x1 ;  /* 0x000000081c08d211 */ /* 0x002fe200078008ff */
[----:B------:R-:W-:Y:S02]  /*2670*/  @!P5 IMAD.IADD R22, R29, 0x1, R17 ;  /* 0x000000011d16d824 */ /* 0x000fe400078e0211 */
[----:B------:R-:W-:-:S03]  /*2680*/  @!P4 IMAD.WIDE.U32 R26, R27, R10, R24 ;  /* 0x0000000a1b1ac225 */ /* 0x000fc600078e0018 */
[----:B------:R-:W-:Y:S01]  /*2690*/  @!P5 LEA.HI.X R9, R28, R9, R22, 0x1, P0 ;  /* 0x000000091c09d211 */ /* 0x000fe200000f0c16 */
[----:B------:R-:W-:Y:S01]  /*26a0*/  @!P4 IMAD.IADD R16, R27, 0x1, R16 ;  /* 0x000000011b10c824 */ /* 0x000fe200078e0210 */
[C---:B---3--:R-:W-:Y:S01]  /*26b0*/  @!P4 LEA R6, P0, R26.reuse, R6, 0x1 ;  /* 0x000000061a06c211 */ /* 0x048fe200078008ff */
[-C--:B------:R-:W-:Y:S02]  /*26c0*/  @!P2 IMAD R15, R15, R10.reuse, RZ ;  /* 0x0000000a0f0fa224 */ /* 0x080fe400078e02ff */
[----:B------:R-:W-:Y:S01]  /*26d0*/  @!P2 IMAD.MOV.U32 R28, RZ, RZ, R24 ;  /* 0x000000ffff1ca224 */ /* 0x000fe200078e0018 */
[----:B------:R-:W-:Y:S01]  /*26e0*/  @!P4 LEA.HI.X R7, R26, R7, R16, 0x1, P0 ;  /* 0x000000071a07c211 */ /* 0x000fe200000f0c10 */
[----:B------:R-:W-:Y:S01]  /*26f0*/  @!P2 IMAD.MOV.U32 R29, RZ, RZ, R25 ;  /* 0x000000ffff1da224 */ /* 0x000fe200078e0019 */
[----:B------:R-:W-:Y:S01]  /*2700*/  @!PT LDS RZ, [RZ] ;  /* 0x00000000fffff984 */ /* 0x000fe20000000800 */
[----:B------:R-:W-:Y:S01]  /*2710*/  @!PT LDS RZ, [RZ] ;  /* 0x00000000fffff984 */ /* 0x000fe20000000800 */
[----:B------:R-:W-:Y:S01]  /*2720*/  @!PT LDS RZ, [RZ] ;  /* 0x00000000fffff984 */ /* 0x000fe20000000800 */
[----:B------:R-:W-:Y:S01]  /*2730*/  @!P5 LDGSTS.E.BYPASS.LTC128B.128 [R197+0x6000], desc[UR14][R8.64] ;  /* 0x0600000008c5dfae */ /* 0x000fe2000b901d4e */
[-C--:B------:R-:W-:Y:S02]  /*2740*/  @!P1 IMAD R23, R23, R10.reuse, RZ ;  /* 0x0000000a17179224 */ /* 0x080fe400078e02ff */
[C---:B------:R-:W-:Y:S01]  /*2750*/  @!P2 IMAD R15, R14.reuse, R11, R15 ;  /* 0x0000000b0e0fa224 */ /* 0x040fe200078e020f */
[----:B------:R-:W-:Y:S01]  /*2760*/  @P4 STS.128 [R197+0x7000], RZ ;  /* 0x007000ffc5004388 */ /* 0x000fe20000000c00 */
[----:B------:R-:W-:-:S03]  /*2770*/  @!P2 IMAD.WIDE.U32 R28, R14, R10, R28 ;  /* 0x0000000a0e1ca225 */ /* 0x000fc600078e001c */
[----:B------:R-:W-:Y:S01]  /*2780*/  @!PT LDS RZ, [RZ] ;  /* 0x00000000fffff984 */ /* 0x000fe20000000800 */
[----:B------:R-:W-:Y:S01]  /*2790*/  @!PT LDS RZ, [RZ] ;  /* 0x00000000fffff984 */ /* 0x000fe20000000800 */
[----:B------:R-:W-:Y:S01]  /*27a0*/  @!PT LDS RZ, [RZ] ;  /* 0x00000000fffff984 */ /* 0x000fe20000000800 */
[----:B------:R1:W-:Y:S01]  /*27b0*/  @!P4 LDGSTS.E.BYPASS.LTC128B.128 [R197+0x7000], desc[UR14][R6.64] ;  /* 0x0700000006c5cfae */ /* 0x0003e2000b901d4e */
[----:B------:R-:W-:Y:S01]  /*27c0*/  @!P1 IMAD R23, R0, R11, R23 ;  /* 0x0000000b00179224 */ /* 0x000fe200078e0217 */
[----:B--2---:R-:W-:Y:S01]  /*27d0*/  @!P2 LEA R4, P4, R28, R4, 0x1 ;  /* 0x000000041c04a211 */ /* 0x004fe200078808ff */
[----:B------:R-:W-:Y:S01]  /*27e0*/  @!P1 IMAD.WIDE.U32 R24, R0, R10, R24 ;  /* 0x0000000a00189225 */ /* 0x000fe200078e0018 */
[----:B------:R-:W-:Y:S03]  /*27f0*/  @P2 STS.128 [R197+0x8000], RZ ;  /* 0x008000ffc5002388 */ /* 0x000fe60000000c00 */
[----:B------:R-:W-:Y:S01]  /*2800*/  @!P2 IMAD.IADD R15, R29, 0x1, R15 ;  /* 0x000000011d0fa824 */ /* 0x000fe200078e020f */
[----:B----4-:R-:W-:Y:S01]  /*2810*/  @!P1 LEA R2, P0, R24, R2, 0x1 ;  /* 0x0000000218029211 */ /* 0x010fe200078008ff */
[----:B------:R-:W-:Y:S02]  /*2820*/  @!P1 IMAD.IADD R0, R25, 0x1, R23 ;  /* 0x0000000119009824 */ /* 0x000fe400078e0217 */
[C---:B------:R-:W-:Y:S01]  /*2830*/  VIADD R11, R191.reuse, 0x8 ;  /* 0x00000008bf0b7836 */ /* 0x040fe20000000000 */
[----:B------:R-:W-:Y:S01]  /*2840*/  @!P2 LEA.HI.X R5, R28, R5, R15, 0x1, P4 ;  /* 0x000000051c05a211 */ /* 0x000fe200020f0c0f */
[C---:B------:R-:W-:Y:S01]  /*2850*/  VIADD R17, R191.reuse, 0x20 ;  /* 0x00000020bf117836 */ /* 0x040fe20000000000 */
[----:B------:R-:W-:Y:S01]  /*2860*/  @!P1 LEA.HI.X R3, R24, R3, R0, 0x1, P0 ;  /* 0x0000000318039211 */ /* 0x000fe200000f0c00 */
[----:B------:R-:W-:Y:S01]  /*2870*/  IMAD.SHL.U32 R0, R191, 0x4, RZ ;  /* 0x00000004bf007824 */ /* 0x000fe200078e00ff */
[-C--:B------:R-:W-:Y:S01]  /*2880*/  ISETP.GE.AND P5, PT, R11, R18.reuse, PT ;  /* 0x000000120b00720c */ /* 0x080fe20003fa6270 */
[----:B------:R-:W-:Y:S01]  /*2890*/  @!PT LDS RZ, [RZ] ;  /* 0x00000000fffff984 */ /* 0x000fe20000000800 */
[----:B------:R-:W-:Y:S01]  /*28a0*/  @!PT LDS RZ, [RZ] ;  /* 0x00000000fffff984 */ /* 0x000fe20000000800 */
[----:B------:R-:W-:Y:S01]  /*28b0*/  @!PT LDS RZ, [RZ] ;  /* 0x00000000fffff984 */ /* 0x000fe20000000800 */
[----:B------:R-:W-:Y:S01]  /*28c0*/  @!P2 LDGSTS.E.BYPASS.LTC128B.128 [R197+0x8000], desc[UR14][R4.64] ;  /* 0x0800000004c5afae */ /* 0x000fe2000b901d4e */
[----:B------:R-:W-:-:S02]  /*28d0*/  ISETP.GE.AND P4, PT, R17, R18, PT ;  /* 0x000000121100720c */ /* 0x000fc40003f86270 */
[C---:B------:R-:W-:Y:S01]  /*28e0*/  ISETP.GE.AND P2, PT, R191.reuse, R18, PT ;  /* 0x00000012bf00720c */ /* 0x040fe20003f46270 */
[----:B------:R-:W-:Y:S04]  /*28f0*/  @P1 STS.128 [R197+0x9000], RZ ;  /* 0x009000ffc5001388 */ /* 0x000fe80000000c00 */
[----:B------:R-:W-:Y:S01]  /*2900*/  @!PT LDS RZ, [RZ] ;  /* 0x00000000fffff984 */ /* 0x000fe20000000800 */
[----:B------:R-:W-:Y:S01]  /*2910*/  @!PT LDS RZ, [RZ] ;  /* 0x00000000fffff984 */ /* 0x000fe20000000800 */
[----:B------:R-:W-:Y:S01]  /*2920*/  @!PT LDS RZ, [RZ] ;  /* 0x00000000fffff984 */ /* 0x000fe20000000800 */
[----:B------:R2:W-:Y:S01]  /*2930*/  @!P1 LDGSTS.E.BYPASS.LTC128B.128 [R197+0x9000], desc[UR14][R2.64] ;  /* 0x0900000002c59fae */ /* 0x0005e2000b901d4e */
[----:B-1----:R-:W-:-:S03]  /*2940*/  SHF.L.U64.HI R7, R191, 0x2, R198 ;  /* 0x00000002bf077819 */ /* 0x002fc600000102c6 */
[----:B------:R-:W0:Y:S01]  /*2950*/  LDGDEPBAR ;  /* 0x00000000000079af */ /* 0x000e220000000000 */
[----:B------:R-:W-:-:S05]  /*2960*/  IADD3 R6, P0, R0, R215, RZ ;  /* 0x000000d700067210 */ /* 0x000fca0007f1e0ff */
[----:B------:R-:W-:-:S05]  /*2970*/  IMAD.X R7, R7, 0x1, R214, P0 ;  /* 0x0000000107077824 */ /* 0x000fca00000e06d6 */
[----:B------:R1:W5:Y:S04]  /*2980*/  @!P2 LDG.E R220, desc[UR14][R6.64] ;  /* 0x0000000e06dca981 */ /* 0x000368000c1e1900 */
[----:B------:R1:W5:Y:S04]  /*2990*/  @!P5 LDG.E R221, desc[UR14][R6.64+0x20] ;  /* 0x0000200e06ddd981 */ /* 0x000368000c1e1900 */
[----:B------:R1:W5:Y:S01]  /*29a0*/  @!P4 LDG.E R218, desc[UR14][R6.64+0x80] ;  /* 0x0000800e06dac981 */ /* 0x000362000c1e1900 */
[----:B--2---:R-:W2:Y:S01]  /*29b0*/  S2R R3, SR_TID.X ;  /* 0x0000000000037919 */ /* 0x004ea20000002100 */
[----:B------:R-:W-:-:S04]  /*29c0*/  DEPBAR.LE SB0, 0x1 ;  /* 0x000080400000791a */ /* 0x000fc80000000000 */
[----:B------:R-:W-:Y:S01]  /*29d0*/  BAR.SYNC.DEFER_BLOCKING 0x0 ;  /* 0x0000000000007b1d */ /* 0x000fe20000010000 */
[----:B------:R-:W-:-:S05]  /*29e0*/  UIADD3 UR17, UR23, 0x20, URZ ;  /* 0x0000002017117890 */ /* 0x000fca000fffe03f */
[----:B------:R-:W3:Y:S01]  /*29f0*/  LDSM.16.M88.4 R148, [R179] ;  /* 0x00000000b394783b */ /* 0x000ee20000000200 */
[----:B--2---:R-:W-:-:S03]  /*2a00*/  SHF.R.S32.HI R2, RZ, 0x1f, R3 ;  /* 0x0000001fff027819 */ /* 0x004fc60000011403 */
[----:B------:R-:W2:Y:S01]  /*2a10*/  LDSM.16.M88.4 R152, [R179+0x800] ;  /* 0x00080000b398783b */ /* 0x000ea20000000200 */
[----:B------:R-:W-:-:S03]  /*2a20*/  LEA.HI R2, R2, R3, RZ, 0x4 ;  /* 0x0000000302027211 */ /* 0x000fc600078f20ff */
[----:B------:R-:W4:Y:S01]  /*2a30*/  LDSM.16.M88.4 R156, [R178] ;  /* 0x00000000b29c783b */ /* 0x000f220000000200 */
[----:B------:R-:W-:-:S03]  /*2a40*/  LOP3.LUT R2, R2, 0xfffffff0, RZ, 0xc0, !PT ;  /* 0xfffffff002027812 */ /* 0x000fc600078ec0ff */
[----:B------:R-:W1:Y:S04]  /*2a50*/  LDSM.16.M88.4 R160, [R178+0x800] ;  /* 0x00080000b2a0783b */ /* 0x000e680000000200 */
[----:B------:R-:W1:Y:S01]  /*2a60*/  LDSM.16.M88.4 R164, [R176] ;  /* 0x00000000b0a4783b */ /* 0x000e620000000200 */
[----:B------:R-:W-:-:S03]  /*2a70*/  IMAD.IADD R2, R3, 0x1, -R2 ;  /* 0x0000000103027824 */ /* 0x000fc600078e0a02 */
[----:B------:R-:W1:Y:S02]  /*2a80*/  LDSM.16.M88.4 R168, [R176+0x800] ;  /* 0x00080000b0a8783b */ /* 0x000e640000000200 */
[----:B------:R-:W-:-:S04]  /*2a90*/  SHF.R.S32.HI R3, RZ, 0x1f, R2 ;  /* 0x0000001fff037819 */ /* 0x000fc80000011402 */
[----:B------:R-:W-:-:S04]  /*2aa0*/  LEA.HI R0, R3, R2, RZ, 0x3 ;  /* 0x0000000203007211 */ /* 0x000fc800078f18ff */
[----:B------:R-:W-:Y:S01]  /*2ab0*/  LOP3.LUT R3, R0, 0xfffffff8, RZ, 0xc0, !PT ;  /* 0xfffffff800037812 */ /* 0x000fe200078ec0ff */
[----:B------:R-:W-:-:S04]  /*2ac0*/  UIADD3 UR16, UR24, UR17, URZ ;  /* 0x0000001118107290 */ /* 0x000fc8000fffe03f */
[----:B------:R-:W-:Y:S01]  /*2ad0*/  IMAD.IADD R3, R2, 0x1, -R3 ;  /* 0x0000000102037824 */ /* 0x000fe200078e0a03 */
[----:B------:R-:W-:Y:S01]  /*2ae0*/  UIADD3 UR9, UR24, UR16, URZ ;  /* 0x0000001018097290 */ /* 0x000fe2000fffe03f */
[----:B------:R-:W-:Y:S02]  /*2af0*/  IMAD.MOV.U32 R2, RZ, RZ, 0x20 ;  /* 0x00000020ff027424 */ /* 0x000fe400078e00ff */
[----:B------:R-:W-:Y:S01]  /*2b00*/  VIADD R4, R181, 0x1000 ;  /* 0x00001000b5047836 */ /* 0x000fe20000000000 */
[C---:B------:R-:W-:Y:S02]  /*2b10*/  LOP3.LUT P0, RZ, R3.reuse, 0x2, RZ, 0xc0, !PT ;  /* 0x0000000203ff7812 */ /* 0x040fe4000780c0ff */
[----:B------:R-:W-:Y:S01]  /*2b20*/  LOP3.LUT P2, RZ, R3, 0x4, RZ, 0xc0, !PT ;  /* 0x0000000403ff7812 */ /* 0x000fe2000784c0ff */
[----:B------:R-:W-:Y:S01]  /*2b30*/  VIADD R3, R192, 0x1000 ;  /* 0x00001000c0037836 */ /* 0x000fe20000000000 */
[----:B------:R-:W-:Y:S01]  /*2b40*/  LEA R0, R180, UR6, 0x1 ;  /* 0x00000006b4007c11 */ /* 0x000fe2000f8e08ff */
[----:B------:R-:W-:Y:S01]  /*2b50*/  VIADD R19, R19, 0x80 ;  /* 0x0000008013137836 */ /* 0x000fe20000000000 */
[----:B------:R-:W-:Y:S01]  /*2b60*/  UIADD3 UR8, UR24, UR9, URZ ;  /* 0x0000000918087290 */ /* 0x000fe2000fffe03f */
[----:B------:R-:W-:-:S02]  /*2b70*/  SEL R2, R2, 0xffffffe0, !P0 ;  /* 0xffffffe002027807 */ /* 0x000fc40004000000 */
[----:B------:R-:W-:Y:S01]  /*2b80*/  SEL R173, R4, R181, !P3 ;  /* 0x000000b504ad7207 */ /* 0x000fe20005800000 */
[----:B------:R-:W1:Y:S01]  /*2b90*/  LDSM.16.M88.4 R140, [R0+0xa000] ;  /* 0x00a00000008c783b */ /* 0x000e620000000200 */
[----:B------:R-:W-:Y:S01]  /*2ba0*/  SEL R3, R3, R192, !P3 ;  /* 0x000000c003037207 */ /* 0x000fe20005800000 */
[----:B------:R-:W-:Y:S01]  /*2bb0*/  UIADD3 UR5, UR24, UR8, URZ ;  /* 0x0000000818057290 */ /* 0x000fe2000fffe03f */
[----:B------:R-:W-:Y:S01]  /*2bc0*/  ISETP.GE.AND P1, PT, R19, R224, PT ;  /* 0x000000e01300720c */ /* 0x000fe20003f26270 */
[----:B------:R3:W1:Y:S01]  /*2bd0*/  LDSM.16.M88.4 R144, [R0+0xa800] ;  /* 0x00a800000090783b */ /* 0x0006620000000200 */
[----:B------:R-:W-:Y:S02]  /*2be0*/  CS2R R44, SRZ ;  /* 0x00000000002c7805 */ /* 0x000fe4000001ff00 */
[----:B------:R-:W-:Y:S02]  /*2bf0*/  CS2R R42, SRZ ;  /* 0x00000000002a7805 */ /* 0x000fe4000001ff00 */
[----:B------:R-:W-:-:S02]  /*2c00*/  CS2R R40, SRZ ;  /* 0x0000000000287805 */ /* 0x000fc4000001ff00 */
[----:B------:R-:W-:Y:S02]  /*2c10*/  CS2R R38, SRZ ;  /* 0x0000000000267805 */ /* 0x000fe4000001ff00 */
[----:B------:R-:W-:Y:S02]  /*2c20*/  CS2R R36, SRZ ;  /* 0x0000000000247805 */ /* 0x000fe4000001ff00 */
[----:B------:R-:W-:Y:S02]  /*2c30*/  LEA R173, R173, UR6, 0x1 ;  /* 0x00000006adad7c11 */ /* 0x000fe4000f8e08ff */
[----:B------:R-:W-:Y:S02]  /*2c40*/  LEA R3, R3, UR6, 0x1 ;  /* 0x0000000603037c11 */ /* 0x000fe4000f8e08ff */
[----:B------:R-:W-:Y:S01]  /*2c50*/  SEL R182, R182, 0xffffffc0, !P2 ;  /* 0xffffffc0b6b67807 */ /* 0x000fe20005000000 */
[----:B------:R-:W-:Y:S02]  /*2c60*/  UIMAD UR18, UR18, 0x38, URZ ;  /* 0x00000038121278a4 */ /* 0x000fe4000f8e023f */
[----:B------:R-:W-:Y:S01]  /*2c70*/  UIADD3 UR4, UR24, UR5, URZ ;  /* 0x0000000518047290 */ /* 0x000fe2000fffe03f */
[----:B--234-:R-:W-:-:S11]  /*2c80*/  IMAD.IADD R0, R177, 0x1, R2 ;  /* 0x00000001b1007824 */ /* 0x01cfd600078e0202 */
.L_x_9:
[----:B------:R-:W0:Y:S01]  /*2c90*/  LDGDEPBAR ;  /* 0x00000000000079af */ /* 0x000e220000000000 */
[----:B------:R-:W-:Y:S01]  /*2ca0*/  LEA R185, R180, UR6, 0x1 ;  /* 0x00000006b4b97c11 */ /* 0x000fe2000f8e08ff */
[C---:B------:R-:W-:Y:S02]  /*2cb0*/  IMAD.IADD R183, R173.reuse, 0x1, R2 ;  /* 0x00000001adb77824 */ /* 0x040fe400078e0202 */
[C---:B-----5:R-:W-:Y:S01]  /*2cc0*/  FMUL.FTZ R234, R220.reuse, 1.4426950216293334961 ;  /* 0x3fb8aa3bdcea7820 */ /* 0x060fe20000410000 */
[----:B------:R-:W-:Y:S01]  /*2cd0*/  IMAD.IADD R184, R173, 0x1, R182 ;  /* 0x00000001adb87824 */ /* 0x000fe200078e02b6 */
[----:B------:R-:W-:Y:S01]  /*2ce0*/  FSETP.NEU.FTZ.AND P0, PT, R220, -INF , PT ;  /* 0xff800000dc00780b */ /* 0x000fe20003f1d000 */
[----:B------:R-:W-:Y:S01]  /*2cf0*/  FMUL.FTZ R236, R218, 1.4426950216293334961 ;  /* 0x3fb8aa3bdaec7820 */ /* 0x000fe20000410000 */
[----:B------:R-:W-:Y:S02]  /*2d00*/  IADD3 R182, R183, R182, RZ ;  /* 0x000000b6b7b67210 */ /* 0x000fe40007ffe0ff */
[----:B------:R-:W-:Y:S01]  /*2d10*/  ISETP.GE.AND P6, PT, R223, 0x1, PT ;  /* 0x00000001df00780c */ /* 0x000fe20003fc6270 */
[----:B------:R-:W-:Y:S04]  /*2d20*/  DEPBAR.LE SB0, 0x0 ;  /* 0x000080000000791a */ /* 0x000fe80000000000 */
[----:B------:R-:W-:Y:S06]  /*2d30*/  BAR.SYNC.DEFER_BLOCKING 0x0 ;  /* 0x0000000000007b1d */ /* 0x000fec0000010000 */
[----:B------:R-:W-:Y:S08]  /*2d40*/  LDSM.16.M88.4 R100, [R173] ;  /* 0x00000000ad64783b */ /* 0x000ff00000000200 */
[----:B------:R-:W1:Y:S08]  /*2d50*/  LDSM.16.M88.4 R104, [R185+0x6000] ;  /* 0x00600000b968783b */ /* 0x000e700000000200 */
[----:B------:R-:W2:Y:S08]  /*2d60*/  LDSM.16.M88.4 R108, [R173+0x1000] ;  /* 0x00100000ad6c783b */ /* 0x000eb00000000200 */
[----:B------:R-:W3:Y:S08]  /*2d70*/  LDSM.16.M88.4 R112, [R185+0x6800] ;  /* 0x00680000b970783b */ /* 0x000ef00000000200 */
[----:B------:R-:W-:Y:S08]  /*2d80*/  LDSM.16.M88.4 R116, [R183] ;  /* 0x00000000b774783b */ /* 0x000ff00000000200 */
[----:B------:R-:W4:Y:S01]  /*2d90*/  LDSM.16.M88.4 R120, [R179+-0x4000] ;  /* 0xffc00000b378783b */ /* 0x000f220000000200 */
[-C--:B-1----:R-:W-:Y:S07]  /*2da0*/  HMMA.16816.F32 R4, R100, R104.reuse, RZ ;  /* 0x000000686404723c */ /* 0x082fee00000018ff */
[----:B------:R-:W1:Y:S01]  /*2db0*/  LDSM.16.M88.4 R124, [R183+0x1000] ;  /* 0x00100000b77c783b */ /* 0x000e620000000200 */
[C---:B--2---:R-:W-:Y:S07]  /*2dc0*/  HMMA.16816.F32 R8, R108.reuse, R104, RZ ;  /* 0x000000686c08723c */ /* 0x044fee00000018ff */
[----:B------:R-:W2:Y:S01]  /*2dd0*/  LDSM.16.M88.4 R128, [R179+-0x3800] ;  /* 0xffc80000b380783b */ /* 0x000ea20000000200 */
[-C--:B------:R-:W-:Y:S07]  /*2de0*/  HMMA.16816.F32 R12, R108, R106.reuse, RZ ;  /* 0x0000006a6c0c723c */ /* 0x080fee00000018ff */
[----:B------:R-:W-:Y:S01]  /*2df0*/  LDSM.16.M88.4 R132, [R184] ;  /* 0x00000000b884783b */ /* 0x000fe20000000200 */
[C---:B------:R-:W-:Y:S07]  /*2e00*/  HMMA.16816.F32 R16, R100.reuse, R106, RZ ;  /* 0x0000006a6410723c */ /* 0x040fee00000018ff */
[----:B------:R-:W2:Y:S01]  /*2e10*/  LDSM.16.M88.4 R136, [R178+-0x4000] ;  /* 0xffc00000b288783b */ /* 0x000ea20000000200 */
[-C--:B---3--:R-:W-:Y:S06]  /*2e20*/  HMMA.16816.F32 R20, R100, R112.reuse, RZ ;  /* 0x000000706414723c */ /* 0x088fec00000018ff */
[C---:B------:R-:W-:Y:S01]  /*2e30*/  HMMA.16816.F32 R24, R108.reuse, R112, RZ ;  /* 0x000000706c18723c */ /* 0x040fe200000018ff */
[----:B------:R-:W-:Y:S05]  /*2e40*/  LDSM.16.M88.4 R104, [R178+-0x3800] ;  /* 0xffc80000b268783b */ /* 0x000fea0000000200 */
[-C--:B------:R-:W-:Y:S03]  /*2e50*/  HMMA.16816.F32 R28, R108, R114.reuse, RZ ;  /* 0x000000726c1c723c */ /* 0x080fe600000018ff */
[----:B------:R-:W-:Y:S03]  /*2e60*/  LDSM.16.M88.4 R108, [R182] ;  /* 0x00000000b66c783b */ /* 0x000fe60000000200 */
[----:B------:R-:W-:Y:S05]  /*2e70*/  HMMA.16816.F32 R32, R100, R114, RZ ;  /* 0x000000726420723c */ /* 0x000fea00000018ff */
[----:B------:R-:W3:Y:S01]  /*2e80*/  LDSM.16.M88.4 R100, [R184+0x1000] ;  /* 0x00100000b864783b */ /* 0x000ee20000000200 */
[-C--:B----4-:R-:W-:Y:S06]  /*2e90*/  HMMA.16816.F32 R4, R116, R120.reuse, R4 ;  /* 0x000000787404723c */ /* 0x090fec0000001804 */
[C---:B-1----:R-:W-:Y:S01]  /*2ea0*/  HMMA.16816.F32 R8, R124.reuse, R120, R8 ;  /* 0x000000787c08723c */ /* 0x042fe20000001808 */
[----:B------:R-:W1:Y:S05]  /*2eb0*/  LDSM.16.M88.4 R112, [R176+-0x4000] ;  /* 0xffc00000b070783b */ /* 0x000e6a0000000200 */
[-C--:B------:R-:W-:Y:S05]  /*2ec0*/  HMMA.16816.F32 R12, R124, R122.reuse, R12 ;  /* 0x0000007a7c0c723c */ /* 0x080fea000000180c */
[----:B------:R-:W-:Y:S01]  /*2ed0*/  FSEL R121, R234, RZ, P0 ;  /* 0x000000ffea797208 */ /* 0x000fe20000000000 */
[C---:B------:R-:W-:Y:S04]  /*2ee0*/  HMMA.16816.F32 R16, R116.reuse, R122, R16 ;  /* 0x0000007a7410723c */ /* 0x040fe80000001810 */
[C---:B------:R-:W-:Y:S01]  /*2ef0*/  FSETP.NEU.FTZ.AND P0, PT, R221.reuse, -INF , PT ;  /* 0xff800000dd00780b */ /* 0x040fe20003f1d000 */
[----:B------:R-:W-:Y:S01]  /*2f00*/  FMUL.FTZ R234, R221, 1.4426950216293334961 ;  /* 0x3fb8aa3bddea7820 */ /* 0x000fe20000410000 */
[-C--:B--2---:R-:W-:Y:S05]  /*2f10*/  HMMA.16816.F32 R20, R116, R128.reuse, R20 ;  /* 0x000000807414723c */ /* 0x084fea0000001814 */
[----:B------:R-:W-:Y:S01]  /*2f20*/  @P1 IMAD R123, R201, 0x80, R190 ;  /* 0x00000080c97b1824 */ /* 0x000fe200078e02be */
[C---:B------:R-:W-:Y:S04]  /*2f30*/  HMMA.16816.F32 R24, R124.reuse, R128, R24 ;  /* 0x000000807c18723c */ /* 0x040fe80000001818 */
[CC--:B------:R-:W-:Y:S01]  /*2f40*/  @P1 ISETP.GE.AND P3, PT, R123.reuse, R224.reuse, PT ;  /* 0x000000e07b00120c */ /* 0x0c0fe20003f66270 */
[----:B------:R-:W-:Y:S01]  /*2f50*/  @P1 VIADD R233, R123, 0x1 ;  /* 0x000000017be91836 */ /* 0x000fe20000000000 */
[-C--:B------:R-:W-:Y:S04]  /*2f60*/  HMMA.16816.F32 R28, R124, R130.reuse, R28 ;  /* 0x000000827c1c723c */ /* 0x080fe8000000181c */
[-C--:B------:R-:W-:Y:S01]  /*2f70*/  @P1 ISETP.GE.AND P4, PT, R233, R224.reuse, PT ;  /* 0x000000e0e900120c */ /* 0x080fe20003f86270 */
[C---:B------:R-:W-:Y:S01]  /*2f80*/  @P1 VIADD R243, R123.reuse, 0x9 ;  /* 0x000000097bf31836 */ /* 0x040fe20000000000 */
[----:B------:R-:W-:Y:S01]  /*2f90*/  HMMA.16816.F32 R32, R116, R130, R32 ;  /* 0x000000827420723c */ /* 0x000fe20000001820 */
[----:B------:R2:W4:Y:S04]  /*2fa0*/  LDSM.16.M88.4 R116, [R182+0x1000] ;  /* 0x00100000b674783b */ /* 0x0005280000000200 */
[C---:B------:R-:W-:Y:S01]  /*2fb0*/  @P1 IADD3 R241, R123.reuse, 0x8, RZ ;  /* 0x000000087bf11810 */ /* 0x040fe20007ffe0ff */
[-C--:B------:R-:W-:Y:S05]  /*2fc0*/  HMMA.16816.F32 R4, R132, R136.reuse, R4 ;  /* 0x000000888404723c */ /* 0x080fea0000001804 */
[----:B------:R-:W-:Y:S01]  /*2fd0*/  @P1 IADD3 R251, R123, 0x10, RZ ;  /* 0x000000107bfb1810 */ /* 0x000fe20007ffe0ff */
[C---:B---3--:R-:W-:Y:S05]  /*2fe0*/  HMMA.16816.F32 R8, R100.reuse, R136, R8 ;  /* 0x000000886408723c */ /* 0x048fea0000001808 */
[----:B------:R-:W-:Y:S01]  /*2ff0*/  FSEL R122, R234, RZ, P0 ;  /* 0x000000ffea7a7208 */ /* 0x000fe20000000000 */
[-C--:B------:R-:W-:Y:S03]  /*3000*/  HMMA.16816.F32 R12, R100, R138.reuse, R12 ;  /* 0x0000008a640c723c */ /* 0x080fe6000000180c */
[----:B------:R-:W-:Y:S03]  /*3010*/  FSETP.NEU.FTZ.AND P0, PT, R218, -INF , PT ;  /* 0xff800000da00780b */ /* 0x000fe60003f1d000 */
[C---:B------:R-:W-:Y:S05]  /*3020*/  HMMA.16816.F32 R16, R132.reuse, R138, R16 ;  /* 0x0000008a8410723c */ /* 0x040fea0000001810 */
[----:B--2---:R-:W-:Y:S01]  /*3030*/  SEL R182, R212, 0xffffffc0, !P2 ;  /* 0xffffffc0d4b67807 */ /* 0x004fe20005000000 */
[-C--:B------:R-:W-:Y:S05]  /*3040*/  HMMA.16816.F32 R20, R132, R104.reuse, R20 ;  /* 0x000000688414723c */ /* 0x080fea0000001814 */
[----:B------:R-:W-:Y:S01]  /*3050*/  FSEL R137, R236, RZ, P0 ;  /* 0x000000ffec897208 */ /* 0x000fe20000000000 */
[C---:B------:R-:W-:Y:S04]  /*3060*/  HMMA.16816.F32 R24, R100.reuse, R104, R24 ;  /* 0x000000686418723c */ /* 0x040fe80000001818 */
[----:B------:R-:W-:Y:S02]  /*3070*/  FSETP.NEU.FTZ.AND P0, PT, R219, -INF , PT ;  /* 0xff800000db00780b */ /* 0x000fe40003f1d000 */
[-C--:B------:R-:W-:Y:S01]  /*3080*/  HMMA.16816.F32 R28, R100, R106.reuse, R28 ;  /* 0x0000006a641c723c */ /* 0x080fe2000000181c */
[----:B------:R-:W2:Y:S05]  /*3090*/  LDSM.16.M88.4 R100, [R176+-0x3800] ;  /* 0xffc80000b064783b */ /* 0x000eaa0000000200 */
[----:B------:R-:W-:Y:S06]  /*30a0*/  HMMA.16816.F32 R32, R132, R106, R32 ;  /* 0x0000006a8420723c */ /* 0x000fec0000001820 */
[-C--:B-1----:R-:W-:Y:S06]  /*30b0*/  HMMA.16816.F32 R4, R108, R112.reuse, R4 ;  /* 0x000000706c04723c */ /* 0x082fec0000001804 */
[C---:B----4-:R-:W-:Y:S06]  /*30c0*/  HMMA.16816.F32 R8, R116.reuse, R112, R8 ;  /* 0x000000707408723c */ /* 0x050fec0000001808 */
[-C--:B------:R-:W-:Y:S06]  /*30d0*/  HMMA.16816.F32 R12, R116, R114.reuse, R12 ;  /* 0x00000072740c723c */ /* 0x080fec000000180c */
[C---:B------:R-:W-:Y:S06]  /*30e0*/  HMMA.16816.F32 R16, R108.reuse, R114, R16 ;  /* 0x000000726c10723c */ /* 0x040fec0000001810 */
[----:B------:R-:W-:Y:S02]  /*30f0*/  @P1 FSEL R4, R4, -INF , !P3 ;  /* 0xff80000004041808 */ /* 0x000fe40005800000 */
[----:B------:R-:W-:Y:S03]  /*3100*/  @P1 FSEL R6, R6, -INF , !P3 ;  /* 0xff80000006061808 */ /* 0x000fe60005800000 */
[----:B------:R-:W-:Y:S01]  /*3110*/  FFMA.FTZ R238, R4, UR10, -R121 ;  /* 0x0000000a04ee7c23 */ /* 0x000fe20008010879 */
[-C--:B--2---:R-:W-:Y:S03]  /*3120*/  HMMA.16816.F32 R20, R108, R100.reuse, R20 ;  /* 0x000000646c14723c */ /* 0x084fe60000001814 */
[----:B------:R1:W-:Y:S01]  /*3130*/  MUFU.EX2 R233, R238 ;  /* 0x000000ee00e97308 */ /* 0x0003e20000000800 */
[----:B------:R-:W-:Y:S01]  /*3140*/  @P1 FSEL R9, R9, -INF , !P4 ;  /* 0xff80000009091808 */ /* 0x000fe20006000000 */
[--C-:B------:R-:W-:Y:S01]  /*3150*/  FFMA.FTZ R235, R6, UR10, -R122.reuse ;  /* 0x0000000a06eb7c23 */ /* 0x100fe2000801087a */
[C---:B------:R-:W-:Y:S07]  /*3160*/  HMMA.16816.F32 R24, R116.reuse, R100, R24 ;  /* 0x000000647418723c */ /* 0x040fee0000001818 */
[----:B------:R-:W-:Y:S01]  /*3170*/  MUFU.EX2 R235, R235 ;  /* 0x000000eb00eb7308 */ /* 0x000fe20000000800 */
[----:B------:R-:W-:Y:S01]  /*3180*/  FFMA.FTZ R242, R9, UR10, -R137 ;  /* 0x0000000a09f27c23 */ /* 0x000fe20008010889 */
[-C--:B------:R-:W-:Y:S03]  /*3190*/  HMMA.16816.F32 R28, R116, R102.reuse, R28 ;  /* 0x00000066741c723c */ /* 0x080fe6000000181c */
[----:B------:R-:W-:Y:S03]  /*31a0*/  @P1 FSEL R7, R7, -INF , !P4 ;  /* 0xff80000007071808 */ /* 0x000fe60006000000 */
[----:B------:R-:W-:Y:S05]  /*31b0*/  HMMA.16816.F32 R32, R108, R102, R32 ;  /* 0x000000666c20723c */ /* 0x000fea0000001820 */
[----:B-1----:R-:W-:Y:S01]  /*31c0*/  FMUL.FTZ R238, R219, 1.4426950216293334961 ;  /* 0x3fb8aa3bdbee7820 */ /* 0x002fe20000410000 */
[----:B------:R-:W-:Y:S01]  /*31d0*/  @P1 FSEL R8, R8, -INF , !P3 ;  /* 0xff80000008081808 */ /* 0x000fe20005800000 */
[----:B------:R-:W-:Y:S01]  /*31e0*/  FFMA.FTZ R239, R7, UR10, -R122 ;  /* 0x0000000a07ef7c23 */ /* 0x000fe2000801087a */
[----:B------:R-:W-:Y:S02]  /*31f0*/  @P1 FSEL R10, R10, -INF , !P3 ;  /* 0xff8000000a0a1808 */ /* 0x000fe40005800000 */
[-C--:B------:R-:W-:Y:S01]  /*3200*/  @P1 ISETP.GE.AND P3, PT, R241, R224.reuse, PT ;  /* 0x000000e0f100120c */ /* 0x080fe20003f66270 */
[----:B------:R1:W-:Y:S01]  /*3210*/  MUFU.EX2 R236, R239 ;  /* 0x000000ef00ec7308 */ /* 0x0003e20000000800 */
[----:B------:R-:W-:Y:S02]  /*3220*/  FSEL R105, R238, RZ, P0 ;  /* 0x000000ffee697208 */ /* 0x000fe40000000000 */
[----:B------:R-:W-:Y:S02]  /*3230*/  IADD3 R134, P0, R210, R217, RZ ;  /* 0x000000d9d2867210 */ /* 0x000fe40007f1e0ff */
[----:B------:R-:W-:Y:S02]  /*3240*/  @P1 FSEL R5, R5, -INF , !P4 ;  /* 0xff80000005051808 */ /* 0x000fe40006000000 */
[----:B------:R-:W-:Y:S03]  /*3250*/  @P1 FSEL R12, R12, -INF , !P3 ;  /* 0xff8000000c0c1808 */ /* 0x000fe60005800000 */
[----:B------:R2:W-:Y:S01]  /*3260*/  MUFU.EX2 R238, R242 ;  /* 0x000000f200ee7308 */ /* 0x0005e20000000800 */
[----:B------:R-:W-:Y:S01]  /*3270*/  IMAD.X R135, R211, 0x1, R216, P0 ;  /* 0x00000001d3877824 */ /* 0x000fe200000e06d8 */
[-C--:B------:R-:W-:Y:S01]  /*3280*/  @P1 ISETP.GE.AND P0, PT, R251, R224.reuse, PT ;  /* 0x000000e0fb00120c */ /* 0x080fe20003f06270 */
[----:B------:R-:W-:Y:S01]  /*3290*/  @P1 VIADD R251, R123, 0x11 ;  /* 0x000000117bfb1836 */ /* 0x000fe20000000000 */
[----:B------:R-:W-:Y:S01]  /*32a0*/  @P1 FSEL R11, R11, -INF , !P4 ;  /* 0xff8000000b0b1808 */ /* 0x000fe20006000000 */
[--C-:B------:R-:W-:Y:S01]  /*32b0*/  FFMA.FTZ R237, R5, UR10, -R121.reuse ;  /* 0x0000000a05ed7c23 */ /* 0x100fe20008010879 */
[----:B------:R-:W-:Y:S01]  /*32c0*/  @P1 FSEL R14, R14, -INF , !P3 ;  /* 0xff8000000e0e1808 */ /* 0x000fe20005800000 */
[----:B------:R-:W3:Y:S01]  /*32d0*/  LDG.E R245, desc[UR14][R134.64+0x20] ;  /* 0x0000200e86f57981 */ /* 0x000ee2000c1e1900 */
[----:B------:R-:W-:Y:S02]  /*32e0*/  @P1 FSEL R16, R16, -INF , !P3 ;  /* 0xff80000010101808 */ /* 0x000fe40005800000 */
[----:B------:R4:W4:Y:S01]  /*32f0*/  MUFU.EX2 R234, R237 ;  /* 0x000000ed00ea7308 */ /* 0x0009220000000800 */
[----:B------:R-:W-:Y:S01]  /*3300*/  @P1 FSEL R18, R18, -INF , !P3 ;  /* 0xff80000012121808 */ /* 0x000fe20005800000 */
[----:B------:R-:W5:Y:S01]  /*3310*/  LDG.E R252, desc[UR14][R134.64+0x80] ;  /* 0x0000800e86fc7981 */ /* 0x000f62000c1e1900 */
[-C--:B------:R-:W-:Y:S01]  /*3320*/  @P1 ISETP.GE.AND P4, PT, R243, R224.reuse, PT ;  /* 0x000000e0f300120c */ /* 0x080fe20003f86270 */
[----:B------:R-:W-:Y:S01]  /*3330*/  FFMA.FTZ R247, R16, UR10, -R121 ;  /* 0x0000000a10f77c23 */ /* 0x000fe20008010879 */
[-C--:B------:R-:W-:Y:S01]  /*3340*/  @P1 ISETP.GE.AND P3, PT, R251, R224.reuse, PT ;  /* 0x000000e0fb00120c */ /* 0x080fe20003f66270 */
[--C-:B------:R-:W-:Y:S01]  /*3350*/  FFMA.FTZ R249, R18, UR10, -R122.reuse ;  /* 0x0000000a12f97c23 */ /* 0x100fe2000801087a */
[----:B------:R-:W5:Y:S01]  /*3360*/  LDG.E R251, desc[UR14][R134.64+0xa0] ;  /* 0x0000a00e86fb7981 */ /* 0x000f62000c1e1900 */
[----:B------:R-:W-:Y:S01]  /*3370*/  @P1 FSEL R15, R15, -INF , !P4 ;  /* 0xff8000000f0f1808 */ /* 0x000fe20006000000 */
[--C-:B-1----:R-:W-:Y:S01]  /*3380*/  FFMA.FTZ R239, R10, UR10, -R105.reuse ;  /* 0x0000000a0aef7c23 */ /* 0x102fe20008010869 */
[----:B------:R-:W-:Y:S01]  /*3390*/  MUFU.EX2 R247, R247 ;  /* 0x000000f700f77308 */ /* 0x000fe20000000800 */
[----:B--2---:R1:W2:Y:S01]  /*33a0*/  LDG.E R242, desc[UR14][R134.64] ;  /* 0x0000000e86f27981 */ /* 0x0042a2000c1e1900 */
[----:B------:R-:W-:Y:S01]  /*33b0*/  @P1 FSEL R17, R17, -INF , !P4 ;  /* 0xff80000011111808 */ /* 0x000fe20006000000 */
[--C-:B------:R-:W-:Y:S01]  /*33c0*/  FFMA.FTZ R246, R15, UR10, -R105.reuse ;  /* 0x0000000a0ff67c23 */ /* 0x100fe20008010869 */
[----:B------:R-:W-:Y:S01]  /*33d0*/  @P1 IADD3 R15, R123, 0x18, RZ ;  /* 0x000000187b0f1810 */ /* 0x000fe20007ffe0ff */
[----:B------:R-:W-:Y:S01]  /*33e0*/  FFMA.FTZ R240, R11, UR10, -R105 ;  /* 0x0000000a0bf07c23 */ /* 0x000fe20008010869 */
[----:B------:R-:W-:Y:S01]  /*33f0*/  @P1 FSEL R19, R19, -INF , !P4 ;  /* 0xff80000013131808 */ /* 0x000fe20006000000 */
[----:B------:R-:W-:Y:S03]  /*3400*/  FFMA.FTZ R248, R17, UR10, -R121 ;  /* 0x0000000a11f87c23 */ /* 0x000fe60008010879 */
[----:B------:R-:W-:Y:S01]  /*3410*/  MUFU.EX2 R249, R249 ;  /* 0x000000f900f97308 */ /* 0x000fe20000000800 */
[----:B------:R-:W-:Y:S01]  /*3420*/  @P1 FSEL R20, R20, -INF , !P0 ;  /* 0xff80000014141808 */ /* 0x000fe20004000000 */
[----:B------:R-:W-:Y:S01]  /*3430*/  FFMA.FTZ R243, R14, UR10, -R105 ;  /* 0x0000000a0ef37c23 */ /* 0x000fe20008010869 */
[----:B------:R-:W-:Y:S01]  /*3440*/  @P1 FSEL R22, R22, -INF , !P0 ;  /* 0xff80000016161808 */ /* 0x000fe20004000000 */
[--C-:B------:R-:W-:Y:S01]  /*3450*/  FFMA.FTZ R250, R19, UR10, -R122.reuse ;  /* 0x0000000a13fa7c23 */ /* 0x100fe2000801087a */
[----:B------:R-:W-:Y:S01]  /*3460*/  @P1 FSEL R24, R24, -INF , !P0 ;  /* 0xff80000018181808 */ /* 0x000fe20004000000 */
[----:B------:R-:W-:Y:S01]  /*3470*/  @P1 VIADD R123, R123, 0x19 ;  /* 0x000000197b7b1836 */ /* 0x000fe20000000000 */
[----:B------:R-:W-:Y:S03]  /*3480*/  @P1 FSEL R26, R26, -INF , !P0 ;  /* 0xff8000001a1a1808 */ /* 0x000fe60004000000 */
[----:B------:R-:W1:Y:S01]  /*3490*/  MUFU.EX2 R248, R248 ;  /* 0x000000f800f87308 */ /* 0x000e620000000800 */
[-C--:B------:R-:W-:Y:S01]  /*34a0*/  @P1 ISETP.GE.AND P0, PT, R15, R224.reuse, PT ;  /* 0x000000e00f00120c */ /* 0x080fe20003f06270 */
[----:B----4-:R-:W-:Y:S01]  /*34b0*/  FFMA.FTZ R237, R8, UR10, -R137 ;  /* 0x0000000a08ed7c23 */ /* 0x010fe20008010889 */
[----:B------:R-:W-:Y:S01]  /*34c0*/  @P1 FSEL R13, R13, -INF , !P4 ;  /* 0xff8000000d0d1808 */ /* 0x000fe20006000000 */
[--C-:B------:R-:W-:Y:S01]  /*34d0*/  FFMA.FTZ R133, R22, UR10, -R122.reuse ;  /* 0x0000000a16857c23 */ /* 0x100fe2000801087a */
[----:B------:R-:W-:Y:S01]  /*34e0*/  @P1 FSEL R34, R34, -INF , !P0 ;  /* 0xff80000022221808 */ /* 0x000fe20004000000 */
[----:B------:R-:W-:Y:S01]  /*34f0*/  FFMA.FTZ R129, R26, UR10, -R105 ;  /* 0x0000000a1a817c23 */ /* 0x000fe20008010869 */
[----:B------:R-:W-:Y:S03]  /*3500*/  @P1 FSEL R23, R23, -INF , !P3 ;  /* 0xff80000017171808 */ /* 0x000fe60005800000 */
[----:B------:R-:W4:Y:S01]  /*3510*/  MUFU.EX2 R250, R250 ;  /* 0x000000fa00fa7308 */ /* 0x000f220000000800 */
[--C-:B------:R-:W-:Y:S01]  /*3520*/  FFMA.FTZ R244, R13, UR10, -R137.reuse ;  /* 0x0000000a0df47c23 */ /* 0x100fe20008010889 */
[--C-:B------:R-:W-:Y:S01]  /*3530*/  FFMA.FTZ R14, R34, UR10, -R122.reuse ;  /* 0x0000000a220e7c23 */ /* 0x100fe2000801087a */
[----:B------:R-:W-:Y:S01]  /*3540*/  @P1 FSEL R21, R21, -INF , !P3 ;  /* 0xff80000015151808 */ /* 0x000fe20005800000 */
[--C-:B------:R-:W-:Y:S01]  /*3550*/  FFMA.FTZ R13, R23, UR10, -R122.reuse ;  /* 0x0000000a170d7c23 */ /* 0x100fe2000801087a */
[----:B------:R-:W-:Y:S01]  /*3560*/  @P1 FSEL R25, R25, -INF , !P3 ;  /* 0xff80000019191808 */ /* 0x000fe20005800000 */
[----:B------:R-:W-:Y:S01]  /*3570*/  FFMA.FTZ R241, R12, UR10, -R137 ;  /* 0x0000000a0cf17c23 */ /* 0x000fe20008010889 */
[----:B------:R-:W-:Y:S03]  /*3580*/  @P1 FSEL R27, R27, -INF , !P3 ;  /* 0xff8000001b1b1808 */ /* 0x000fe60005800000 */
[----:B------:R-:W-:Y:S01]  /*3590*/  MUFU.EX2 R239, R239 ;  /* 0x000000ef00ef7308 */ /* 0x000fe20000000800 */
[----:B------:R-:W-:Y:S01]  /*35a0*/  @P1 ISETP.GE.AND P3, PT, R123, R224, PT ;  /* 0x000000e07b00120c */ /* 0x000fe20003f66270 */
[--C-:B------:R-:W-:Y:S01]  /*35b0*/  FFMA.FTZ R139, R21, UR10, -R121.reuse ;  /* 0x0000000a158b7c23 */ /* 0x100fe20008010879 */
[----:B------:R-:W-:Y:S01]  /*35c0*/  F2FP.F16.F32.PACK_AB R26, R234, R233 ;  /* 0x000000e9ea1a723e */ /* 0x000fe200000000ff */
[----:B------:R-:W-:Y:S01]  /*35d0*/  FFMA.FTZ R138, R20, UR10, -R121 ;  /* 0x0000000a148a7c23 */ /* 0x000fe20008010879 */
[----:B------:R-:W-:Y:S01]  /*35e0*/  F2FP.F16.F32.PACK_AB R22, R236, R235 ;  /* 0x000000ebec16723e */ /* 0x000fe200000000ff */
[--C-:B-1----:R-:W-:Y:S01]  /*35f0*/  FFMA.FTZ R135, R24, UR10, -R137.reuse ;  /* 0x0000000a18877c23 */ /* 0x102fe20008010889 */
[----:B------:R-:W-:Y:S03]  /*3600*/  F2FP.F16.F32.PACK_AB R21, R248, R247 ;  /* 0x000000f7f815723e */ /* 0x000fe600000000ff */
[----:B------:R-:W1:Y:S01]  /*3610*/  MUFU.EX2 R240, R240 ;  /* 0x000000f000f07308 */ /* 0x000e620000000800 */
[----:B----4-:R-:W-:Y:S01]  /*3620*/  F2FP.F16.F32.PACK_AB R19, R250, R249 ;  /* 0x000000f9fa13723e */ /* 0x010fe200000000ff */
[----:B------:R-:W-:Y:S01]  /*3630*/  STS [R203+0xe000], R26 ;  /* 0x00e0001acb007388 */ /* 0x000fe20000000800 */
[----:B------:R-:W-:Y:S01]  /*3640*/  @P1 FSEL R35, R35, -INF , !P3 ;  /* 0xff80000023231808 */ /* 0x000fe20005800000 */
[----:B------:R-:W-:Y:S01]  /*3650*/  FFMA.FTZ R130, R25, UR10, -R137 ;  /* 0x0000000a19827c23 */ /* 0x000fe20008010889 */
[----:B------:R-:W-:Y:S01]  /*3660*/  @P1 FSEL R30, R30, -INF , !P0 ;  /* 0xff8000001e1e1808 */ /* 0x000fe20004000000 */
[----:B------:R-:W-:Y:S01]  /*3670*/  STS [R203+0xe400], R22 ;  /* 0x00e40016cb007388 */ /* 0x000fe20000000800 */
[----:B------:R-:W-:Y:S03]  /*3680*/  @P1 FSEL R32, R32, -INF , !P0 ;  /* 0xff80000020201808 */ /* 0x000fe60004000000 */
[----:B------:R1:W-:Y:S01]  /*3690*/  MUFU.EX2 R126, R14 ;  /* 0x0000000e007e7308 */ /* 0x0003e20000000800 */
[----:B------:R-:W-:Y:S01]  /*36a0*/  @P1 FSEL R33, R33, -INF , !P3 ;  /* 0xff80000021211808 */ /* 0x000fe20005800000 */
[----:B------:R-:W-:Y:S01]  /*36b0*/  STS [R208+0xe000], R21 ;  /* 0x00e00015d0007388 */ /* 0x000fe20000000800 */
[----:B------:R-:W-:Y:S01]  /*36c0*/  FFMA.FTZ R122, R35, UR10, -R122 ;  /* 0x0000000a237a7c23 */ /* 0x000fe2000801087a */
[--C-:B------:R-:W-:Y:S01]  /*36d0*/  FFMA.FTZ R185, R32, UR10, -R121.reuse ;  /* 0x0000000a20b97c23 */ /* 0x100fe20008010879 */
[----:B------:R-:W-:Y:S01]  /*36e0*/  @P1 FSEL R28, R28, -INF , !P0 ;  /* 0xff8000001c1c1808 */ /* 0x000fe20004000000 */
[----:B------:R-:W-:Y:S01]  /*36f0*/  STS [R208+0xe400], R19 ;  /* 0x00e40013d0007388 */ /* 0x000fe20000000800 */
[----:B------:R-:W-:Y:S03]  /*3700*/  FFMA.FTZ R121, R33, UR10, -R121 ;  /* 0x0000000a21797c23 */ /* 0x000fe60008010879 */
[----:B------:R4:W-:Y:S01]  /*3710*/  MUFU.EX2 R134, R13 ;  /* 0x0000000d00867308 */ /* 0x0009e20000000800 */
[----:B------:R-:W-:Y:S01]  /*3720*/  @P1 FSEL R29, R29, -INF , !P3 ;  /* 0xff8000001d1d1808 */ /* 0x000fe20005800000 */
[----:B------:R-:W-:Y:S01]  /*3730*/  FFMA.FTZ R184, R27, UR10, -R105 ;  /* 0x0000000a1bb87c23 */ /* 0x000fe20008010869 */
[----:B------:R-:W-:Y:S01]  /*3740*/  @P1 FSEL R31, R31, -INF , !P3 ;  /* 0xff8000001f1f1808 */ /* 0x000fe20005800000 */
[--C-:B------:R-:W-:Y:S02]  /*3750*/  FFMA.FTZ R131, R28, UR10, -R137.reuse ;  /* 0x0000000a1c837c23 */ /* 0x100fe40008010889 */
[----:B------:R-:W-:Y:S04]  /*3760*/  FFMA.FTZ R137, R29, UR10, -R137 ;  /* 0x0000000a1d897c23 */ /* 0x000fe80008010889 */
[----:B------:R-:W4:Y:S01]  /*3770*/  MUFU.EX2 R237, R237 ;  /* 0x000000ed00ed7308 */ /* 0x000f220000000800 */
[----:B-1----:R-:W-:Y:S05]  /*3780*/  F2FP.F16.F32.PACK_AB R14, R240, R239 ;  /* 0x000000eff00e723e */ /* 0x002fea00000000ff */
[----:B------:R1:W-:Y:S04]  /*3790*/  STS [R203+0xf400], R14 ;  /* 0x00f4000ecb007388 */ /* 0x0003e80000000800 */
[----:B------:R-:W-:Y:S01]  /*37a0*/  MUFU.EX2 R241, R241 ;  /* 0x000000f100f17308 */ /* 0x000fe20000000800 */
[--C-:B----4-:R-:W-:Y:S01]  /*37b0*/  FFMA.FTZ R13, R30, UR10, -R105.reuse ;  /* 0x0000000a1e0d7c23 */ /* 0x110fe20008010869 */
[----:B------:R-:W-:Y:S08]  /*37c0*/  FFMA.FTZ R105, R31, UR10, -R105 ;  /* 0x0000000a1f697c23 */ /* 0x000ff00008010869 */
[----:B------:R-:W4:Y:S01]  /*37d0*/  MUFU.EX2 R244, R244 ;  /* 0x000000f400f47308 */ /* 0x000f220000000800 */
[----:B------:R-:W-:Y:S05]  /*37e0*/  F2FP.F16.F32.PACK_AB R18, R238, R237 ;  /* 0x000000edee12723e */ /* 0x000fea00000000ff */
[----:B------:R1:W-:Y:S04]  /*37f0*/  STS [R203+0xf000], R18 ;  /* 0x00f00012cb007388 */ /* 0x0003e80000000800 */
[----:B------:R-:W-:Y:S10]  /*3800*/  MUFU.EX2 R243, R243 ;  /* 0x000000f300f37308 */ /* 0x000ff40000000800 */
[----:B------:R-:W1:Y:S01]  /*3810*/  MUFU.EX2 R246, R246 ;  /* 0x000000f600f67308 */ /* 0x000e620000000800 */
[----:B----4-:R-:W-:Y:S05]  /*3820*/  F2FP.F16.F32.PACK_AB R17, R244, R241 ;  /* 0x000000f1f411723e */ /* 0x010fea00000000ff */
[----:B------:R-:W-:Y:S04]  /*3830*/  STS [R208+0xf000], R17 ;  /* 0x00f00011d0007388 */ /* 0x000fe80000000800 */
[----:B------:R-:W-:Y:S10]  /*3840*/  MUFU.EX2 R138, R138 ;  /* 0x0000008a008a7308 */ /* 0x000ff40000000800 */
[----:B------:R-:W-:Y:S01]  /*3850*/  MUFU.EX2 R139, R139 ;  /* 0x0000008b008b7308 */ /* 0x000fe20000000800 */
[----:B-1----:R-:W-:Y:S05]  /*3860*/  F2FP.F16.F32.PACK_AB R15, R246, R243 ;  /* 0x000000f3f60f723e */ /* 0x002fea00000000ff */
[----:B------:R-:W-:Y:S04]  /*3870*/  STS [R208+0xf400], R15 ;  /* 0x00f4000fd0007388 */ /* 0x000fe80000000800 */
[----:B------:R-:W1:Y:S10]  /*3880*/  MUFU.EX2 R133, R133 ;  /* 0x0000008500857308 */ /* 0x000e740000000800 */
[----:B------:R1:W4:Y:S10]  /*3890*/  MUFU.EX2 R127, R122 ;  /* 0x0000007a007f7308 */ /* 0x0003340000000800 */
[----:B------:R4:W-:Y:S10]  /*38a0*/  MUFU.EX2 R132, R13 ;  /* 0x0000000d00847308 */ /* 0x0009f40000000800 */
[----:B------:R-:W-:Y:S01]  /*38b0*/  MUFU.EX2 R185, R185 ;  /* 0x000000b900b97308 */ /* 0x000fe20000000800 */
[----:B-1----:R-:W-:Y:S02]  /*38c0*/  F2FP.F16.F32.PACK_AB R122, R134, R133 ;  /* 0x00000085867a723e */ /* 0x002fe400000000ff */
[----:B----4-:R-:W-:Y:S03]  /*38d0*/  F2FP.F16.F32.PACK_AB R30, R127, R126 ;  /* 0x0000007e7f1e723e */ /* 0x010fe600000000ff */
[----:B------:R-:W-:Y:S04]  /*38e0*/  STS [R207+0xe400], R122 ;  /* 0x00e4007acf007388 */ /* 0x000fe80000000800 */
[----:B------:R-:W1:Y:S01]  /*38f0*/  MUFU.EX2 R183, R121 ;  /* 0x0000007900b77308 */ /* 0x000e620000000800 */
[----:B------:R-:W-:Y:S05]  /*3900*/  F2FP.F16.F32.PACK_AB R13, R139, R138 ;  /* 0x0000008a8b0d723e */ /* 0x000fea00000000ff */
[----:B------:R-:W-:Y:S04]  /*3910*/  STS [R207+0xe000], R13 ;  /* 0x00e0000dcf007388 */ /* 0x000fe80000000800 */
[----:B------:R-:W-:Y:S01]  /*3920*/  MUFU.EX2 R135, R135 ;  /* 0x0000008700877308 */ /* 0x000fe20000000800 */
[----:B------:R-:W-:Y:S09]  /*3930*/  STS [R209+0xe400], R30 ;  /* 0x00e4001ed1007388 */ /* 0x000ff20000000800 */
[----:B------:R-:W4:Y:S01]  /*3940*/  MUFU.EX2 R130, R130 ;  /* 0x0000008200827308 */ /* 0x000f220000000800 */
[----:B-1----:R-:W-:Y:S02]  /*3950*/  F2FP.F16.F32.PACK_AB R34, R183, R185 ;  /* 0x000000b9b722723e */ /* 0x002fe400000000ff */
[----:B------:R-:W-:Y:S03]  /*3960*/  LEA R121, R181, UR6, 0x1 ;  /* 0x00000006b5797c11 */ /* 0x000fe6000f8e08ff */
[----:B------:R-:W-:Y:S01]  /*3970*/  STS [R209+0xe000], R34 ;  /* 0x00e00022d1007388 */ /* 0x000fe20000000800 */
[----:B------:R-:W-:Y:S03]  /*3980*/  IADD3 R125, R2, R121, RZ ;  /* 0x00000079027d7210 */ /* 0x000fe60007ffe0ff */
[----:B------:R-:W-:Y:S01]  /*3990*/  MUFU.EX2 R129, R129 ;  /* 0x0000008100817308 */ /* 0x000fe20000000800 */
[----:B------:R-:W-:Y:S09]  /*39a0*/  IMAD.IADD R124, R182, 0x1, R121 ;  /* 0x00000001b67c7824 */ /* 0x000ff200078e0279 */
[----:B------:R-:W1:Y:S01]  /*39b0*/  MUFU.EX2 R184, R184 ;  /* 0x000000b800b87308 */ /* 0x000e620000000800 */
[----:B----4-:R-:W-:Y:S05]  /*39c0*/  F2FP.F16.F32.PACK_AB R14, R130, R135 ;  /* 0x00000087820e723e */ /* 0x010fea00000000ff */
[----:B------:R-:W-:Y:S04]  /*39d0*/  STS [R207+0xf000], R14 ;  /* 0x00f0000ecf007388 */ /* 0x000fe80000000800 */
[----:B------:R-:W4:Y:S10]  /*39e0*/  MUFU.EX2 R136, R105 ;  /* 0x0000006900887308 */ /* 0x000f340000000800 */
[----:B------:R-:W-:Y:S01]  /*39f0*/  MUFU.EX2 R131, R131 ;  /* 0x0000008300837308 */ /* 0x000fe20000000800 */
[----:B-1----:R-:W-:Y:S05]  /*3a00*/  F2FP.F16.F32.PACK_AB R26, R184, R129 ;  /* 0x00000081b81a723e */ /* 0x002fea00000000ff */
[----:B------:R-:W-:Y:S04]  /*3a10*/  STS [R207+0xf400], R26 ;  /* 0x00f4001acf007388 */ /* 0x000fe80000000800 */
[----:B------:R-:W1:Y:S01]  /*3a20*/  MUFU.EX2 R137, R137 ;  /* 0x0000008900897308 */ /* 0x000e620000000800 */
[----:B----4-:R-:W-:Y:S05]  /*3a30*/  F2FP.F16.F32.PACK_AB R18, R136, R132 ;  /* 0x000000848812723e */ /* 0x010fea00000000ff */
[----:B------:R-:W-:Y:S01]  /*3a40*/  STS [R209+0xf400], R18 ;  /* 0x00f40012d1007388 */ /* 0x000fe20000000800 */
[----:B-1----:R-:W-:Y:S05]  /*3a50*/  F2FP.F16.F32.PACK_AB R22, R137, R131 ;  /* 0x000000838916723e */ /* 0x002fea00000000ff */
[----:B------:R-:W-:Y:S04]  /*3a60*/  STS [R209+0xf000], R22 ;  /* 0x00f00016d1007388 */ /* 0x000fe80000000800 */
[----:B------:R-:W1:Y:S08]  /*3a70*/  LDSM.16.M88.4 R100, [R121+0x4000] ;  /* 0x004000007964783b */ /* 0x000e700000000200 */
[----:B------:R-:W4:Y:S08]  /*3a80*/  LDSM.16.M88.4 R104, [R121+0x5000] ;  /* 0x005000007968783b */ /* 0x000f300000000200 */
[----:B------:R-:W3:Y:S08]  /*3a90*/  LDSM.16.M88.4 R108, [R125+0x4000] ;  /* 0x004000007d6c783b */ /* 0x000ef00000000200 */
[----:B------:R2:W3:Y:S08]  /*3aa0*/  LDSM.16.M88.4 R112, [R125+0x5000] ;  /* 0x005000007d70783b */ /* 0x0004f00000000200 */
[----:B------:R-:W3:Y:S01]  /*3ab0*/  LDSM.16.M88.4 R116, [R124+0x4000] ;  /* 0x004000007c74783b */ /* 0x000ee20000000200 */
[-C--:B-1----:R-:W-:Y:S07]  /*3ac0*/  HMMA.16816.F32 R4, R100, R140.reuse, RZ ;  /* 0x0000008c6404723c */ /* 0x082fee00000018ff */
[----:B------:R-:W1:Y:S01]  /*3ad0*/  LDSM.16.M88.4 R120, [R124+0x5000] ;  /* 0x005000007c78783b */ /* 0x000e620000000200 */
[----:B--2---:R-:W-:Y:S01]  /*3ae0*/  IADD3 R125, R182, R125, RZ ;  /* 0x0000007db67d7210 */ /* 0x004fe20007ffe0ff */
[C---:B----4-:R-:W-:Y:S06]  /*3af0*/  HMMA.16816.F32 R8, R104.reuse, R140, RZ ;  /* 0x0000008c6808723c */ /* 0x050fec00000018ff */
[-C--:B------:R-:W-:Y:S06]  /*3b00*/  HMMA.16816.F32 R12, R104, R142.reuse, RZ ;  /* 0x0000008e680c723c */ /* 0x080fec00000018ff */
[C---:B------:R-:W-:Y:S06]  /*3b10*/  HMMA.16816.F32 R16, R100.reuse, R142, RZ ;  /* 0x0000008e6410723c */ /* 0x040fec00000018ff */
[-C--:B------:R-:W-:Y:S06]  /*3b20*/  HMMA.16816.F32 R20, R100, R144.reuse, RZ ;  /* 0x000000906414723c */ /* 0x080fec00000018ff */
[C---:B------:R-:W-:Y:S06]  /*3b30*/  HMMA.16816.F32 R24, R104.reuse, R144, RZ ;  /* 0x000000906818723c */ /* 0x040fec00000018ff */
[-C--:B------:R-:W-:Y:S01]  /*3b40*/  HMMA.16816.F32 R28, R104, R146.reuse, RZ ;  /* 0x00000092681c723c */ /* 0x080fe200000018ff */
[----:B------:R-:W-:Y:S05]  /*3b50*/  LDSM.16.M88.4 R104, [R125+0x5000] ;  /* 0x005000007d68783b */ /* 0x000fea0000000200 */
[----:B------:R-:W-:Y:S03]  /*3b60*/  HMMA.16816.F32 R32, R100, R146, RZ ;  /* 0x000000926420723c */ /* 0x000fe600000018ff */
[----:B------:R-:W2:Y:S03]  /*3b70*/  LDSM.16.M88.4 R100, [R125+0x4000] ;  /* 0x004000007d64783b */ /* 0x000ea60000000200 */
[-C--:B---3--:R-:W-:Y:S06]  /*3b80*/  HMMA.16816.F32 R4, R108, R148.reuse, R4 ;  /* 0x000000946c04723c */ /* 0x088fec0000001804 */
[C---:B------:R-:W-:Y:S06]  /*3b90*/  HMMA.16816.F32 R8, R112.reuse, R148, R8 ;  /* 0x000000947008723c */ /* 0x040fec0000001808 */
[-C--:B------:R-:W-:Y:S06]  /*3ba0*/  HMMA.16816.F32 R12, R112, R150.reuse, R12 ;  /* 0x00000096700c723c */ /* 0x080fec000000180c */
[C---:B------:R-:W-:Y:S06]  /*3bb0*/  HMMA.16816.F32 R16, R108.reuse, R150, R16 ;  /* 0x000000966c10723c */ /* 0x040fec0000001810 */
[-C--:B------:R-:W-:Y:S06]  /*3bc0*/  HMMA.16816.F32 R20, R108, R152.reuse, R20 ;  /* 0x000000986c14723c */ /* 0x080fec0000001814 */
[C---:B------:R-:W-:Y:S06]  /*3bd0*/  HMMA.16816.F32 R24, R112.reuse, R152, R24 ;  /* 0x000000987018723c */ /* 0x040fec0000001818 */
[-C--:B------:R-:W-:Y:S06]  /*3be0*/  HMMA.16816.F32 R28, R112, R154.reuse, R28 ;  /* 0x0000009a701c723c */ /* 0x080fec000000181c */
[----:B------:R-:W-:Y:S06]  /*3bf0*/  HMMA.16816.F32 R32, R108, R154, R32 ;  /* 0x0000009a6c20723c */ /* 0x000fec0000001820 */
[-C--:B------:R-:W-:Y:S06]  /*3c00*/  HMMA.16816.F32 R4, R116, R156.reuse, R4 ;  /* 0x0000009c7404723c */ /* 0x080fec0000001804 */
[C---:B-1----:R-:W-:Y:S06]  /*3c10*/  HMMA.16816.F32 R8, R120.reuse, R156, R8 ;  /* 0x0000009c7808723c */ /* 0x042fec0000001808 */
[-C--:B------:R-:W-:Y:S06]  /*3c20*/  HMMA.16816.F32 R12, R120, R158.reuse, R12 ;  /* 0x0000009e780c723c */ /* 0x080fec000000180c */
[C---:B------:R-:W-:Y:S06]  /*3c30*/  HMMA.16816.F32 R16, R116.reuse, R158, R16 ;  /* 0x0000009e7410723c */ /* 0x040fec0000001810 */
[-C--:B------:R-:W-:Y:S06]  /*3c40*/  HMMA.16816.F32 R20, R116, R160.reuse, R20 ;  /* 0x000000a07414723c */ /* 0x080fec0000001814 */
[C---:B------:R-:W-:Y:S06]  /*3c50*/  HMMA.16816.F32 R24, R120.reuse, R160, R24 ;  /* 0x000000a07818723c */ /* 0x040fec0000001818 */
[-C--:B------:R-:W-:Y:S06]  /*3c60*/  HMMA.16816.F32 R28, R120, R162.reuse, R28 ;  /* 0x000000a2781c723c */ /* 0x080fec000000181c */
[----:B------:R-:W-:Y:S06]  /*3c70*/  HMMA.16816.F32 R32, R116, R162, R32 ;  /* 0x000000a27420723c */ /* 0x000fec0000001820 */
[-C--:B--2---:R-:W-:Y:S06]  /*3c80*/  HMMA.16816.F32 R4, R100, R164.reuse, R4 ;  /* 0x000000a46404723c */ /* 0x084fec0000001804 */
[C---:B------:R-:W-:Y:S06]  /*3c90*/  HMMA.16816.F32 R8, R104.reuse, R164, R8 ;  /* 0x000000a46808723c */ /* 0x040fec0000001808 */
[-C--:B------:R-:W-:Y:S06]  /*3ca0*/  HMMA.16816.F32 R12, R104, R166.reuse, R12 ;  /* 0x000000a6680c723c */ /* 0x080fec000000180c */
[C---:B------:R-:W-:Y:S06]  /*3cb0*/  HMMA.16816.F32 R16, R100.reuse, R166, R16 ;  /* 0x000000a66410723c */ /* 0x040fec0000001810 */
[-C--:B------:R-:W-:Y:S05]  /*3cc0*/  HMMA.16816.F32 R20, R100, R168.reuse, R20 ;  /* 0x000000a86414723c */ /* 0x080fea0000001814 */
[C---:B------:R-:W-:Y:S01]  /*3cd0*/  FADD.FTZ R122, -R242.reuse, R4 ;  /* 0x00000004f27a7221 */ /* 0x040fe20000010100 */
[C---:B------:R-:W-:Y:S05]  /*3ce0*/  HMMA.16816.F32 R24, R104.reuse, R168, R24 ;  /* 0x000000a86818723c */ /* 0x040fea0000001818 */
[C---:B------:R-:W-:Y:S01]  /*3cf0*/  FADD.FTZ R121, -R242.reuse, R5 ;  /* 0x00000005f2797221 */ /* 0x040fe20000010100 */
[-C--:B------:R-:W-:Y:S05]  /*3d00*/  HMMA.16816.F32 R28, R104, R170.reuse, R28 ;  /* 0x000000aa681c723c */ /* 0x080fea000000181c */
[----:B------:R-:W-:Y:S01]  /*3d10*/  FMUL.FTZ R233, R233, R122 ;  /* 0x0000007ae9e97220 */ /* 0x000fe20000410000 */
[----:B------:R-:W-:Y:S05]  /*3d20*/  HMMA.16816.F32 R32, R100, R170, R32 ;  /* 0x000000aa6420723c */ /* 0x000fea0000001820 */
[C---:B------:R-:W-:Y:S01]  /*3d30*/  FADD.FTZ R123, -R242.reuse, R16 ;  /* 0x00000010f27b7221 */ /* 0x040fe20000010100 */
[----:B------:R-:W-:Y:S01]  /*3d40*/  FADD.FTZ R17, -R242, R17 ;  /* 0x00000011f2117221 */ /* 0x000fe20000010100 */
[----:B------:R-:W-:Y:S01]  /*3d50*/  FMUL.FTZ R234, R234, R121 ;  /* 0x00000079eaea7220 */ /* 0x000fe20000410000 */
[----:B------:R-:W-:Y:S03]  /*3d60*/  FADD.FTZ R122, -R242, R21 ;  /* 0x00000015f27a7221 */ /* 0x000fe60000010100 */
[----:B------:R-:W-:Y:S01]  /*3d70*/  FMUL.FTZ R247, R247, R123 ;  /* 0x0000007bf7f77220 */ /* 0x000fe20000410000 */
[----:B------:R-:W-:Y:S01]  /*3d80*/  F2FP.F16.F32.PACK_AB R234, R234, R233 ;  /* 0x000000e9eaea723e */ /* 0x000fe200000000ff */
[----:B------:R-:W-:Y:S01]  /*3d90*/  FMUL.FTZ R248, R248, R17 ;  /* 0x00000011f8f87220 */ /* 0x000fe20000410000 */
[----:B------:R-:W-:Y:S04]  /*3da0*/  FADD.FTZ R17, -R242, R20 ;  /* 0x00000014f2117221 */ /* 0x000fe80000010100 */
[----:B------:R-:W-:Y:S01]  /*3db0*/  FMUL.FTZ R233, R138, R17 ;  /* 0x000000118ae97220 */ /* 0x000fe20000410000 */
[----:B------:R-:W-:Y:S01]  /*3dc0*/  F2FP.F16.F32.PACK_AB R247, R248, R247 ;  /* 0x000000f7f8f7723e */ /* 0x000fe200000000ff */
[----:B------:R-:W-:Y:S01]  /*3dd0*/  FMUL.FTZ R138, R139, R122 ;  /* 0x0000007a8b8a7220 */ /* 0x000fe20000410000 */
[C---:B------:R-:W-:Y:S01]  /*3de0*/  FADD.FTZ R139, -R245.reuse, R6 ;  /* 0x00000006f58b7221 */ /* 0x040fe20000010100 */
[----:B------:R-:W-:Y:S02]  /*3df0*/  FADD.FTZ R17, -R245, R7 ;  /* 0x00000007f5117221 */ /* 0x000fe40000010100 */
[C---:B------:R-:W-:Y:S01]  /*3e00*/  FADD.FTZ R248, -R242.reuse, R32 ;  /* 0x00000020f2f87221 */ /* 0x040fe20000010100 */
[----:B------:R-:W-:Y:S01]  /*3e10*/  FADD.FTZ R242, -R242, R33 ;  /* 0x00000021f2f27221 */ /* 0x000fe20000010100 */
[----:B------:R-:W-:Y:S01]  /*3e20*/  FMUL.FTZ R235, R235, R139 ;  /* 0x0000008bebeb7220 */ /* 0x000fe20000410000 */
[----:B------:R-:W-:Y:S01]  /*3e30*/  FMUL.FTZ R236, R236, R17 ;  /* 0x00000011ecec7220 */ /* 0x000fe20000410000 */
[----:B------:R-:W-:Y:S01]  /*3e40*/  FMUL.FTZ R248, R185, R248 ;  /* 0x000000f8b9f87220 */ /* 0x000fe20000410000 */
[----:B------:R-:W-:Y:S01]  /*3e50*/  FMUL.FTZ R242, R183, R242 ;  /* 0x000000f2b7f27220 */ /* 0x000fe20000410000 */
[C---:B------:R-:W-:Y:S01]  /*3e60*/  FADD.FTZ R139, -R245.reuse, R19 ;  /* 0x00000013f58b7221 */ /* 0x040fe20000010100 */
[----:B------:R-:W-:Y:S01]  /*3e70*/  F2FP.F16.F32.PACK_AB R233, R138, R233 ;  /* 0x000000e98ae9723e */ /* 0x000fe200000000ff */
[C---:B------:R-:W-:Y:S01]  /*3e80*/  FADD.FTZ R138, -R245.reuse, R18 ;  /* 0x00000012f58a7221 */ /* 0x040fe20000010100 */
[----:B------:R-:W-:Y:S01]  /*3e90*/  F2FP.F16.F32.PACK_AB R236, R236, R235 ;  /* 0x000000ebecec723e */ /* 0x000fe200000000ff */
[----:B------:R-:W-:Y:S01]  /*3ea0*/  FMUL.FTZ R250, R250, R139 ;  /* 0x0000008bfafa7220 */ /* 0x000fe20000410000 */
[----:B------:R-:W-:Y:S01]  /*3eb0*/  F2FP.F16.F32.PACK_AB R242, R242, R248 ;  /* 0x000000f8f2f2723e */ /* 0x000fe200000000ff */
[C---:B------:R-:W-:Y:S01]  /*3ec0*/  FADD.FTZ R248, -R245.reuse, R22 ;  /* 0x00000016f5f87221 */ /* 0x040fe20000010100 */
[C---:B------:R-:W-:Y:S01]  /*3ed0*/  FADD.FTZ R235, -R245.reuse, R23 ;  /* 0x00000017f5eb7221 */ /* 0x040fe20000010100 */
[C---:B------:R-:W-:Y:S01]  /*3ee0*/  FADD.FTZ R139, -R245.reuse, R34 ;  /* 0x00000022f58b7221 */ /* 0x040fe20000010100 */
[----:B------:R-:W-:Y:S01]  /*3ef0*/  FADD.FTZ R245, -R245, R35 ;  /* 0x00000023f5f57221 */ /* 0x000fe20000010100 */
[----:B------:R-:W-:Y:S01]  /*3f00*/  FMUL.FTZ R249, R249, R138 ;  /* 0x0000008af9f97220 */ /* 0x000fe20000410000 */
[----:B------:R-:W-:Y:S01]  /*3f10*/  FMUL.FTZ R248, R133, R248 ;  /* 0x000000f885f87220 */ /* 0x000fe20000410000 */
[----:B------:R-:W-:Y:S01]  /*3f20*/  FMUL.FTZ R235, R134, R235 ;  /* 0x000000eb86eb7220 */ /* 0x000fe20000410000 */
[----:B------:R-:W-:Y:S01]  /*3f30*/  FMUL.FTZ R139, R126, R139 ;  /* 0x0000008b7e8b7220 */ /* 0x000fe20000410000 */
[----:B------:R-:W-:Y:S01]  /*3f40*/  FMUL.FTZ R245, R127, R245 ;  /* 0x000000f57ff57220 */ /* 0x000fe20000410000 */
[----:B------:R-:W-:Y:S06]  /*3f50*/  @!P6 BRA `(.L_x_7) ;  /* 0x00000000004ce947 */ /* 0x000fec0003800000 */
[----:B------:R-:W1:Y:S01]  /*3f60*/  LDC R7, c[0x0][0x240] ;  /* 0x00009000ff077b82 */ /* 0x000e620000000800 */
[----:B------:R-:W-:Y:S04]  /*3f70*/  LOP3.LUT R4, R223, 0x1, RZ, 0xc0, !PT ;  /* 0x00000001df047812 */ /* 0x000fe800078ec0ff */
[----:B------:R-:W-:Y:S01]  /*3f80*/  ISETP.NE.U32.AND P3, PT, R4, 0x1, PT ;  /* 0x000000010400780c */ /* 0x000fe20003f65070 */
[----:B------:R-:W-:Y:S02]  /*3f90*/  IMAD.MOV.U32 R4, RZ, RZ, -0x2000 ;  /* 0xffffe000ff047424 */ /* 0x000fe400078e00ff */
[----:B------:R-:W2:Y:S03]  /*3fa0*/  LDC R5, c[0x0][0x244] ;  /* 0x00009100ff057b82 */ /* 0x000ea60000000800 */
[----:B------:R-:W-:Y:S05]  /*3fb0*/  SEL R4, R4, 0x2000, !P3 ;  /* 0x0000200004047807 */ /* 0x000fea0005800000 */
[--C-:B------:R-:W-:Y:S02]  /*3fc0*/  IMAD.IADD R222, R222, 0x1, R4.reuse ;  /* 0x00000001dede7824 */ /* 0x100fe400078e0204 */
[----:B------:R-:W-:Y:S02]  /*3fd0*/  IMAD.IADD R173, R173, 0x1, R4 ;  /* 0x00000001adad7824 */ /* 0x000fe400078e0204 */
[----:B-1----:R-:W-:Y:S05]  /*3fe0*/  IMAD.U32 R17, R7, -0x40, RZ ;  /* 0xffffffc007117824 */ /* 0x002fea00078e00ff */
[C---:B------:R-:W-:Y:S04]  /*3ff0*/  LEA R230, P0, R17.reuse, R230, 0x1 ;  /* 0x000000e611e67211 */ /* 0x040fe800078008ff */
[----:B------:R-:W-:Y:S02]  /*4000*/  LEA.HI.X.SX32 R231, R17, R231, 0x1, P0 ;  /* 0x000000e711e77211 */ /* 0x000fe400000f0eff */
[C---:B------:R-:W-:Y:S03]  /*4010*/  LEA R6, P0, R7.reuse, R230, 0x6 ;  /* 0x000000e607067211 */ /* 0x040fe600078030ff */
[----:B------:R-:W-:Y:S01]  /*4020*/  @!PT LDS RZ, [RZ] ;  /* 0x00000000fffff984 */ /* 0x000fe20000000800 */
[----:B------:R-:W-:Y:S01]  /*4030*/  @!PT LDS RZ, [RZ] ;  /* 0x00000000fffff984 */ /* 0x000fe20000000800 */
[----:B------:R-:W-:Y:S01]  /*4040*/  @!PT LDS RZ, [RZ] ;  /* 0x00000000fffff984 */ /* 0x000fe20000000800 */
[----:B------:R1:W-:Y:S01]  /*4050*/  LDGSTS.E.BYPASS.LTC128B.128 [R222], desc[UR14][R230.64] ;  /* 0x00000000e6de7fae */ /* 0x0003e2000b901d4e */
[----:B--2---:R-:W-:Y:S05]  /*4060*/  LEA.HI.X R7, R7, R231, R5, 0x6, P0 ;  /* 0x000000e707077211 */ /* 0x004fea00000f3405 */
[----:B------:R1:W-:Y:S04]  /*4070*/  LDGSTS.E.BYPASS.LTC128B.128 [R222+0x1000], desc[UR14][R6.64] ;  /* 0x0100000006de7fae */ /* 0x0003e8000b901d4e */
[----:B------:R-:W0:Y:S02]  /*4080*/  LDGDEPBAR ;  /* 0x00000000000079af */ /* 0x000e240000000000 */
.L_x_7:
[C---:B-----5:R-:W-:Y:S01]  /*4090*/  FADD.FTZ R8, -R252.reuse, R8 ;  /* 0x00000008fc087221 */ /* 0x060fe20000010100 */
[C---:B------:R-:W-:Y:S01]  /*40a0*/  FADD.FTZ R9, -R252.reuse, R9 ;  /* 0x00000009fc097221 */ /* 0x040fe20000010100 */
[C---:B------:R-:W-:Y:S01]  /*40b0*/  FADD.FTZ R11, -R251.reuse, R11 ;  /* 0x0000000bfb0b7221 */ /* 0x040fe20000010100 */
[----:B------:R-:W-:Y:S01]  /*40c0*/  FADD.FTZ R10, -R251, R10 ;  /* 0x0000000afb0a7221 */ /* 0x000fe20000010100 */
[----:B------:R-:W-:Y:S01]  /*40d0*/  FADD.FTZ R12, -R252, R12 ;  /* 0x0000000cfc0c7221 */ /* 0x000fe20000010100 */
[----:B------:R-:W-:Y:S01]  /*40e0*/  FMUL.FTZ R9, R238, R9 ;  /* 0x00000009ee097220 */ /* 0x000fe20000410000 */
[----:B------:R-:W-:Y:S01]  /*40f0*/  FMUL.FTZ R11, R240, R11 ;  /* 0x0000000bf00b7220 */ /* 0x000fe20000410000 */
[----:B------:R-:W-:Y:S01]  /*4100*/  FADD.FTZ R13, -R252, R13 ;  /* 0x0000000dfc0d7221 */ /* 0x000fe20000010100 */
[----:B------:R-:W-:Y:S01]  /*4110*/  FMUL.FTZ R8, R237, R8 ;  /* 0x00000008ed087220 */ /* 0x000fe20000410000 */
[----:B------:R-:W-:Y:S01]  /*4120*/  FADD.FTZ R14, -R251, R14 ;  /* 0x0000000efb0e7221 */ /* 0x000fe20000010100 */
[----:B------:R-:W-:Y:S01]  /*4130*/  FMUL.FTZ R10, R239, R10 ;  /* 0x0000000aef0a7220 */ /* 0x000fe20000410000 */
[----:B------:R-:W-:Y:S01]  /*4140*/  FADD.FTZ R15, -R251, R15 ;  /* 0x0000000ffb0f7221 */ /* 0x000fe20000010100 */
[----:B------:R-:W-:Y:S01]  /*4150*/  F2FP.F16.F32.PACK_AB R249, R250, R249 ;  /* 0x000000f9faf9723e */ /* 0x000fe200000000ff */
[----:B------:R-:W-:Y:S01]  /*4160*/  STS [R203+0xa000], R234 ;  /* 0x00a000eacb007388 */ /* 0x000fe20000000800 */
[----:B------:R-:W-:Y:S01]  /*4170*/  FMUL.FTZ R12, R241, R12 ;  /* 0x0000000cf10c7220 */ /* 0x000fe20000410000 */
[----:B------:R-:W-:Y:S01]  /*4180*/  FMUL.FTZ R14, R243, R14 ;  /* 0x0000000ef30e7220 */ /* 0x000fe20000410000 */
[----:B------:R-:W-:Y:S01]  /*4190*/  FMUL.FTZ R13, R244, R13 ;  /* 0x0000000df40d7220 */ /* 0x000fe20000410000 */
[----:B------:R-:W-:Y:S01]  /*41a0*/  STS [R203+0xa400], R236 ;  /* 0x00a400eccb007388 */ /* 0x000fe20000000800 */
[----:B------:R-:W-:Y:S01]  /*41b0*/  FMUL.FTZ R15, R246, R15 ;  /* 0x0000000ff60f7220 */ /* 0x000fe20000410000 */
[----:B------:R-:W-:Y:S01]  /*41c0*/  F2FP.F16.F32.PACK_AB R8, R9, R8 ;  /* 0x000000080908723e */ /* 0x000fe200000000ff */
[C---:B------:R-:W-:Y:S01]  /*41d0*/  FADD.FTZ R24, -R252.reuse, R24 ;  /* 0x00000018fc187221 */ /* 0x040fe20000010100 */
[----:B------:R-:W-:Y:S01]  /*41e0*/  F2FP.F16.F32.PACK_AB R10, R11, R10 ;  /* 0x0000000a0b0a723e */ /* 0x000fe200000000ff */
[----:B------:R-:W-:Y:S01]  /*41f0*/  STS [R208+0xa000], R247 ;  /* 0x00a000f7d0007388 */ /* 0x000fe20000000800 */
[----:B------:R-:W-:Y:S01]  /*4200*/  F2FP.F16.F32.PACK_AB R13, R13, R12 ;  /* 0x0000000c0d0d723e */ /* 0x000fe200000000ff */
[C---:B------:R-:W-:Y:S01]  /*4210*/  FADD.FTZ R25, -R252.reuse, R25 ;  /* 0x00000019fc197221 */ /* 0x040fe20000010100 */
[----:B------:R-:W-:Y:S01]  /*4220*/  F2FP.F16.F32.PACK_AB R15, R15, R14 ;  /* 0x0000000e0f0f723e */ /* 0x000fe200000000ff */
[----:B------:R-:W-:Y:S01]  /*4230*/  STS [R208+0xa400], R249 ;  /* 0x00a400f9d0007388 */ /* 0x000fe20000000800 */
[C---:B------:R-:W-:Y:S01]  /*4240*/  FADD.FTZ R28, -R252.reuse, R28 ;  /* 0x0000001cfc1c7221 */ /* 0x040fe20000010100 */
[----:B------:R-:W-:Y:S01]  /*4250*/  FADD.FTZ R252, -R252, R29 ;  /* 0x0000001dfcfc7221 */ /* 0x000fe20000010100 */
[C---:B------:R-:W-:Y:S01]  /*4260*/  FADD.FTZ R26, -R251.reuse, R26 ;  /* 0x0000001afb1a7221 */ /* 0x040fe20000010100 */
[----:B------:R-:W-:Y:S01]  /*4270*/  STS [R203+0xb000], R8 ;  /* 0x00b00008cb007388 */ /* 0x000fe20000000800 */
[----:B------:R-:W-:Y:S01]  /*4280*/  FADD.FTZ R27, -R251, R27 ;  /* 0x0000001bfb1b7221 */ /* 0x000fe20000010100 */
[----:B------:R-:W-:Y:S01]  /*4290*/  F2FP.F16.F32.PACK_AB R248, R235, R248 ;  /* 0x000000f8ebf8723e */ /* 0x000fe200000000ff */
[----:B------:R-:W-:Y:S01]  /*42a0*/  FMUL.FTZ R28, R131, R28 ;  /* 0x0000001c831c7220 */ /* 0x000fe20000410000 */
[----:B------:R-:W-:Y:S01]  /*42b0*/  STS [R203+0xb400], R10 ;  /* 0x00b4000acb007388 */ /* 0x000fe20000000800 */
[----:B------:R-:W-:Y:S01]  /*42c0*/  FMUL.FTZ R137, R137, R252 ;  /* 0x000000fc89897220 */ /* 0x000fe20000410000 */
[----:B------:R-:W-:Y:S01]  /*42d0*/  FMUL.FTZ R25, R130, R25 ;  /* 0x0000001982197220 */ /* 0x000fe20000410000 */
[C---:B------:R-:W-:Y:S01]  /*42e0*/  FADD.FTZ R5, -R251.reuse, R30 ;  /* 0x0000001efb057221 */ /* 0x040fe20000010100 */
[----:B------:R-:W-:Y:S01]  /*42f0*/  STS [R208+0xb000], R13 ;  /* 0x00b0000dd0007388 */ /* 0x000fe20000000800 */
[----:B------:R-:W-:Y:S01]  /*4300*/  FADD.FTZ R31, -R251, R31 ;  /* 0x0000001ffb1f7221 */ /* 0x000fe20000010100 */
[----:B------:R-:W-:Y:S01]  /*4310*/  FMUL.FTZ R26, R129, R26 ;  /* 0x0000001a811a7220 */ /* 0x000fe20000410000 */
[----:B------:R-:W-:Y:S01]  /*4320*/  FMUL.FTZ R27, R184, R27 ;  /* 0x0000001bb81b7220 */ /* 0x000fe20000410000 */
[----:B------:R-:W-:Y:S01]  /*4330*/  STS [R208+0xb400], R15 ;  /* 0x00b4000fd0007388 */ /* 0x000fe20000000800 */
[----:B------:R-:W-:Y:S01]  /*4340*/  FMUL.FTZ R24, R135, R24 ;  /* 0x0000001887187220 */ /* 0x000fe20000410000 */
[----:B------:R-:W-:Y:S01]  /*4350*/  F2FP.F16.F32.PACK_AB R20, R245, R139 ;  /* 0x0000008bf514723e */ /* 0x000fe200000000ff */
[----:B------:R-:W-:Y:S01]  /*4360*/  FMUL.FTZ R5, R132, R5 ;  /* 0x0000000584057220 */ /* 0x000fe20000410000 */
[----:B------:R2:W-:Y:S01]  /*4370*/  STS [R207+0xa000], R233 ;  /* 0x00a000e9cf007388 */ /* 0x0005e20000000800 */
[----:B------:R-:W-:Y:S01]  /*4380*/  F2FP.F16.F32.PACK_AB R102, R137, R28 ;  /* 0x0000001c8966723e */ /* 0x000fe200000000ff */
[----:B------:R-:W-:Y:S01]  /*4390*/  FMUL.FTZ R136, R136, R31 ;  /* 0x0000001f88887220 */ /* 0x000fe20000410000 */
[----:B------:R-:W-:Y:S01]  /*43a0*/  F2FP.F16.F32.PACK_AB R24, R25, R24 ;  /* 0x000000181918723e */ /* 0x000fe200000000ff */
[----:B------:R-:W-:Y:S01]  /*43b0*/  STS [R207+0xa400], R248 ;  /* 0x00a400f8cf007388 */ /* 0x000fe20000000800 */
[----:B------:R-:W-:Y:S02]  /*43c0*/  F2FP.F16.F32.PACK_AB R28, R27, R26 ;  /* 0x0000001a1b1c723e */ /* 0x000fe400000000ff */
[----:B------:R-:W-:Y:S01]  /*43d0*/  F2FP.F16.F32.PACK_AB R136, R136, R5 ;  /* 0x000000058888723e */ /* 0x000fe200000000ff */
[----:B------:R-:W-:Y:S01]  /*43e0*/  STS [R209+0xa000], R242 ;  /* 0x00a000f2d1007388 */ /* 0x000fe20000000800 */
[C---:B------:R-:W-:Y:S02]  /*43f0*/  IADD3 R100, R174.reuse, 0x40, RZ ;  /* 0x00000040ae647810 */ /* 0x040fe40007ffe0ff */
[----:B------:R-:W-:Y:S01]  /*4400*/  @P2 IADD3 R100, R174, -0x40, RZ ;  /* 0xffffffc0ae642810 */ /* 0x000fe20007ffe0ff */
[----:B------:R-:W-:Y:S04]  /*4410*/  STS [R209+0xa400], R20 ;  /* 0x00a40014d1007388 */ /* 0x000fe80000000800 */
[----:B------:R-:W-:Y:S04]  /*4420*/  STS [R207+0xb000], R24 ;  /* 0x00b00018cf007388 */ /* 0x000fe80000000800 */
[----:B------:R-:W-:Y:S04]  /*4430*/  STS [R207+0xb400], R28 ;  /* 0x00b4001ccf007388 */ /* 0x000fe80000000800 */
[----:B------:R-:W-:Y:S01]  /*4440*/  STS [R209+0xb000], R102 ;  /* 0x00b00066d1007388 */ /* 0x000fe20000000800 */
[----:B--2---:R-:W-:Y:S03]  /*4450*/  MOV R233, R227 ;  /* 0x000000e300e97202 */ /* 0x004fe60000000f00 */
[----:B------:R-:W-:Y:S01]  /*4460*/  STS [R209+0xb400], R136 ;  /* 0x00b40088d1007388 */ /* 0x000fe20000000800 */
[----:B------:R-:W-:Y:S06]  /*4470*/  BAR.SYNC.DEFER_BLOCKING 0x0 ;  /* 0x0000000000007b1d */ /* 0x000fec0000010000 */
[----:B-1----:R-:W-:Y:S04]  /*4480*/  LDSM.16.MT88.4 R4, [R175+0xe000] ;  /* 0x00e00000af04783b */ /* 0x002fe80000004200 */
[----:B------:R-:W1:Y:S04]  /*4490*/  LDSM.16.MT88.4 R8, [R174] ;  /* 0x00000000ae08783b */ /* 0x000e680000004200 */
[----:B------:R-:W2:Y:S04]  /*44a0*/  LDSM.16.MT88.4 R12, [R175+0x10000] ;  /* 0x01000000af0c783b */ /* 0x000ea80000004200 */
[----:B------:R-:W3:Y:S04]  /*44b0*/  LDSM.16.MT88.4 R16, [R100] ;  /* 0x000000006410783b */ /* 0x000ee80000004200 */
[----:B------:R-:W-:Y:S04]  /*44c0*/  LDSM.16.MT88.4 R20, [R175+0xe800] ;  /* 0x00e80000af14783b */ /* 0x000fe80000004200 */
[----:B------:R-:W4:Y:S04]  /*44d0*/  LDSM.16.MT88.4 R24, [R174+0x800] ;  /* 0x00080000ae18783b */ /* 0x000f280000004200 */
[----:B------:R-:W4:Y:S04]  /*44e0*/  LDSM.16.MT88.4 R28, [R175+0x10800] ;  /* 0x01080000af1c783b */ /* 0x000f280000004200 */
[----:B------:R-:W4:Y:S01]  /*44f0*/  LDSM.16.MT88.4 R32, [R100+0x800] ;  /* 0x000800006420783b */ /* 0x000f220000004200 */
[-C--:B-1----:R-:W-:Y:S06]  /*4500*/  HMMA.16816.F32 R36, R4, R8.reuse, R36 ;  /* 0x000000080424723c */ /* 0x082fec0000001824 */
[C---:B--2---:R-:W-:Y:S06]  /*4510*/  HMMA.16816.F32 R40, R12.reuse, R8, R40 ;  /* 0x000000080c28723c */ /* 0x044fec0000001828 */
[-C--:B------:R-:W-:Y:S06]  /*4520*/  HMMA.16816.F32 R44, R12, R10.reuse, R44 ;  /* 0x0000000a0c2c723c */ /* 0x080fec000000182c */
[C---:B------:R-:W-:Y:S01]  /*4530*/  HMMA.16816.F32 R48, R4.reuse, R10, R48 ;  /* 0x0000000a0430723c */ /* 0x040fe20000001830 */
[----:B------:R-:W-:Y:S05]  /*4540*/  LDSM.16.MT88.4 R8, [R174+0x1000] ;  /* 0x00100000ae08783b */ /* 0x000fea0000004200 */
[-C--:B---3--:R-:W-:Y:S06]  /*4550*/  HMMA.16816.F32 R52, R4, R16.reuse, R52 ;  /* 0x000000100434723c */ /* 0x088fec0000001834 */
[C---:B------:R-:W-:Y:S06]  /*4560*/  HMMA.16816.F32 R56, R12.reuse, R16, R56 ;  /* 0x000000100c38723c */ /* 0x040fec0000001838 */
[-C--:B------:R-:W-:Y:S01]  /*4570*/  HMMA.16816.F32 R60, R12, R18.reuse, R60 ;  /* 0x000000120c3c723c */ /* 0x080fe2000000183c */
[----:B------:R-:W-:Y:S05]  /*4580*/  LDSM.16.MT88.4 R12, [R175+0x11000] ;  /* 0x01100000af0c783b */ /* 0x000fea0000004200 */
[----:B------:R-:W-:Y:S01]  /*4590*/  HMMA.16816.F32 R64, R4, R18, R64 ;  /* 0x000000120440723c */ /* 0x000fe20000001840 */
[----:B------:R-:W1:Y:S04]  /*45a0*/  LDSM.16.MT88.4 R4, [R175+0xf000] ;  /* 0x00f00000af04783b */ /* 0x000e680000004200 */
[----:B------:R-:W2:Y:S01]  /*45b0*/  LDSM.16.MT88.4 R16, [R100+0x1000] ;  /* 0x001000006410783b */ /* 0x000ea20000004200 */
[-C--:B----4-:R-:W-:Y:S06]  /*45c0*/  HMMA.16816.F32 R36, R20, R24.reuse, R36 ;  /* 0x000000181424723c */ /* 0x090fec0000001824 */
[C---:B------:R-:W-:Y:S06]  /*45d0*/  HMMA.16816.F32 R40, R28.reuse, R24, R40 ;  /* 0x000000181c28723c */ /* 0x040fec0000001828 */
[-C--:B------:R-:W-:Y:S06]  /*45e0*/  HMMA.16816.F32 R44, R28, R26.reuse, R44 ;  /* 0x0000001a1c2c723c */ /* 0x080fec000000182c */
[C---:B------:R-:W-:Y:S01]  /*45f0*/  HMMA.16816.F32 R48, R20.reuse, R26, R48 ;  /* 0x0000001a1430723c */ /* 0x040fe20000001830 */
[----:B------:R-:W-:Y:S05]  /*4600*/  LDSM.16.MT88.4 R24, [R174+0x1800] ;  /* 0x00180000ae18783b */ /* 0x000fea0000004200 */
[-C--:B------:R-:W-:Y:S06]  /*4610*/  HMMA.16816.F32 R52, R20, R32.reuse, R52 ;  /* 0x000000201434723c */ /* 0x080fec0000001834 */
[C---:B------:R-:W-:Y:S06]  /*4620*/  HMMA.16816.F32 R56, R28.reuse, R32, R56 ;  /* 0x000000201c38723c */ /* 0x040fec0000001838 */
[-C--:B------:R-:W-:Y:S01]  /*4630*/  HMMA.16816.F32 R60, R28, R34.reuse, R60 ;  /* 0x000000221c3c723c */ /* 0x080fe2000000183c */
[----:B------:R-:W-:Y:S05]  /*4640*/  LDSM.16.MT88.4 R28, [R175+0x11800] ;  /* 0x01180000af1c783b */ /* 0x000fea0000004200 */
[----:B------:R-:W-:Y:S01]  /*4650*/  HMMA.16816.F32 R64, R20, R34, R64 ;  /* 0x000000221440723c */ /* 0x000fe20000001840 */
[----:B------:R-:W3:Y:S04]  /*4660*/  LDSM.16.MT88.4 R20, [R175+0xf800] ;  /* 0x00f80000af14783b */ /* 0x000ee80000004200 */
[----:B------:R-:W4:Y:S01]  /*4670*/  LDSM.16.MT88.4 R32, [R100+0x1800] ;  /* 0x001800006420783b */ /* 0x000f220000004200 */
[-C--:B-1----:R-:W-:Y:S01]  /*4680*/  HMMA.16816.F32 R36, R4, R8.reuse, R36 ;  /* 0x000000080424723c */ /* 0x082fe20000001824 */
[----:B------:R-:W-:Y:S05]  /*4690*/  BAR.SYNC.DEFER_BLOCKING 0x0 ;  /* 0x0000000000007b1d */ /* 0x000fea0000010000 */
[C---:B------:R-:W-:Y:S06]  /*46a0*/  HMMA.16816.F32 R40, R12.reuse, R8, R40 ;  /* 0x000000080c28723c */ /* 0x040fec0000001828 */
[-C--:B------:R-:W-:Y:S06]  /*46b0*/  HMMA.16816.F32 R44, R12, R10.reuse, R44 ;  /* 0x0000000a0c2c723c */ /* 0x080fec000000182c */
[C---:B------:R-:W-:Y:S06]  /*46c0*/  HMMA.16816.F32 R48, R4.reuse, R10, R48 ;  /* 0x0000000a0430723c */ /* 0x040fec0000001830 */
[-C--:B--2---:R-:W-:Y:S06]  /*46d0*/  HMMA.16816.F32 R52, R4, R16.reuse, R52 ;  /* 0x000000100434723c */ /* 0x084fec0000001834 */
[C---:B------:R-:W-:Y:S06]  /*46e0*/  HMMA.16816.F32 R56, R12.reuse, R16, R56 ;  /* 0x000000100c38723c */ /* 0x040fec0000001838 */
[-C--:B------:R-:W-:Y:S06]  /*46f0*/  HMMA.16816.F32 R60, R12, R18.reuse, R60 ;  /* 0x000000120c3c723c */ /* 0x080fec000000183c */
[----:B------:R-:W-:Y:S06]  /*4700*/  HMMA.16816.F32 R64, R4, R18, R64 ;  /* 0x000000120440723c */ /* 0x000fec0000001840 */
[-C--:B---3--:R-:W-:Y:S06]  /*4710*/  HMMA.16816.F32 R36, R20, R24.reuse, R36 ;  /* 0x000000181424723c */ /* 0x088fec0000001824 */
[C---:B------:R-:W-:Y:S06]  /*4720*/  HMMA.16816.F32 R40, R28.reuse, R24, R40 ;  /* 0x000000181c28723c */ /* 0x040fec0000001828 */
[-C--:B------:R-:W-:Y:S06]  /*4730*/  HMMA.16816.F32 R44, R28, R26.reuse, R44 ;  /* 0x0000001a1c2c723c */ /* 0x080fec000000182c */
[C---:B------:R-:W-:Y:S06]  /*4740*/  HMMA.16816.F32 R48, R20.reuse, R26, R48 ;  /* 0x0000001a1430723c */ /* 0x040fec0000001830 */
[-C--:B----4-:R-:W-:Y:S06]  /*4750*/  HMMA.16816.F32 R52, R20, R32.reuse, R52 ;  /* 0x000000201434723c */ /* 0x090fec0000001834 */
[C---:B------:R-:W-:Y:S06]  /*4760*/  HMMA.16816.F32 R56, R28.reuse, R32, R56 ;  /* 0x000000201c38723c */ /* 0x040fec0000001838 */
[-C--:B------:R-:W-:Y:S06]  /*4770*/  HMMA.16816.F32 R60, R28, R34.reuse, R60 ;  /* 0x000000221c3c723c */ /* 0x080fec000000183c */
[----:B------:R-:W-:Y:S01]  /*4780*/  HMMA.16816.F32 R64, R20, R34, R64 ;  /* 0x000000221440723c */ /* 0x000fe20000001840 */
[----:B------:R-:W-:Y:S11]  /*4790*/  @!UPT UIADD3 URZ, URZ, URZ, URZ ;  /* 0x0000003f3f3ff290 */ /* 0x000ff6000fffe03f */
[----:B------:R-:W-:Y:S01]  /*47a0*/  @!UPT UIADD3 URZ, URZ, URZ, URZ ;  /* 0x0000003f3f3ff290 */ /* 0x000fe2000fffe03f */
[----:B------:R-:W-:Y:S11]  /*47b0*/  @!P6 BRA `(.L_x_8) ;  /* 0x000000000034e947 */ /* 0x000ff60003800000 */
[----:B------:R-:W1:Y:S08]  /*47c0*/  LDC R7, c[0x0][0x420] ;  /* 0x00010800ff077b82 */ /* 0x000e700000000800 */
[----:B------:R-:W2:Y:S01]  /*47d0*/  LDC R5, c[0x0][0x424] ;  /* 0x00010900ff057b82 */ /* 0x000ea20000000800 */
[----:B-1----:R-:W-:Y:S05]  /*47e0*/  IMAD.U32 R9, R7, -0x40, RZ ;  /* 0xffffffc007097824 */ /* 0x002fea00078e00ff */
[C---:B------:R-:W-:Y:S04]  /*47f0*/  LEA R228, P0, R9.reuse, R228, 0x1 ;  /* 0x000000e409e47211 */ /* 0x040fe800078008ff */
[----:B------:R-:W-:Y:S02]  /*4800*/  LEA.HI.X.SX32 R229, R9, R229, 0x1, P0 ;  /* 0x000000e509e57211 */ /* 0x000fe400000f0eff */
[C---:B------:R-:W-:Y:S03]  /*4810*/  LEA R10, P0, R7.reuse, R228, 0x6 ;  /* 0x000000e4070a7211 */ /* 0x040fe600078030ff */
[----:B------:R-:W-:Y:S01]  /*4820*/  @!PT LDS RZ, [RZ] ;  /* 0x00000000fffff984 */ /* 0x000fe20000000800 */
[----:B------:R-:W-:Y:S01]  /*4830*/  @!PT LDS RZ, [RZ] ;  /* 0x00000000fffff984 */ /* 0x000fe20000000800 */
[----:B------:R-:W-:Y:S01]  /*4840*/  @!PT LDS RZ, [RZ] ;  /* 0x00000000fffff984 */ /* 0x000fe20000000800 */
[----:B------:R1:W-:Y:S01]  /*4850*/  LDGSTS.E.BYPASS.LTC128B.128 [R197+0x4000], desc[UR14][R228.64] ;  /* 0x04000000e4c57fae */ /* 0x0003e2000b901d4e */
[----:B--2---:R-:W-:Y:S05]  /*4860*/  LEA.HI.X R11, R7, R229, R5, 0x6, P0 ;  /* 0x000000e5070b7211 */ /* 0x004fea00000f3405 */
[----:B------:R1:W-:Y:S04]  /*4870*/  LDGSTS.E.BYPASS.LTC128B.128 [R197+0x5000], desc[UR14][R10.64] ;  /* 0x050000000ac57fae */ /* 0x0003e8000b901d4e */
[----:B------:R-:W0:Y:S02]  /*4880*/  LDGDEPBAR ;  /* 0x00000000000079af */ /* 0x000e240000000000 */
.L_x_8:
[----:B------:R-:W-:Y:S01]  /*4890*/  LDSM.16.M88.4 R20, [R177] ;  /* 0x00000000b114783b */ /* 0x000fe20000000200 */
[--C-:B------:R-:W-:Y:S02]  /*48a0*/  IMAD.IADD R112, R172, 0x1, R182.reuse ;  /* 0x00000001ac707824 */ /* 0x100fe400078e02b6 */
[----:B------:R-:W-:Y:S01]  /*48b0*/  IMAD.IADD R114, R177, 0x1, R182 ;  /* 0x00000001b1727824 */ /* 0x000fe200078e02b6 */
[----:B-1----:R-:W1:Y:S01]  /*48c0*/  LDSM.16.MT88.4 R8, [R174+0x2000] ;  /* 0x00200000ae08783b */ /* 0x002e620000004200 */
[C---:B------:R-:W-:Y:S02]  /*48d0*/  IMAD.IADD R113, R182.reuse, 0x1, R0 ;  /* 0x00000001b6717824 */ /* 0x040fe400078e0200 */
[----:B------:R-:W-:Y:S01]  /*48e0*/  IMAD.U32 R227, RZ, RZ, UR11 ;  /* 0x0000000bffe37e24 */ /* 0x000fe2000f8e00ff */
[----:B------:R-:W2:Y:S04]  /*48f0*/  LDSM.16.MT88.4 R16, [R112] ;  /* 0x000000007010783b */ /* 0x000ea80000004200 */
[----:B------:R-:W-:Y:S04]  /*4900*/  LDSM.16.M88.4 R24, [R0] ;  /* 0x000000000018783b */ /* 0x000fe80000000200 */
[----:B------:R-:W3:Y:S04]  /*4910*/  LDSM.16.MT88.4 R28, [R174+0x2800] ;  /* 0x00280000ae1c783b */ /* 0x000ee80000004200 */
[----:B------:R-:W4:Y:S04]  /*4920*/  LDSM.16.MT88.4 R32, [R112+0x800] ;  /* 0x000800007020783b */ /* 0x000f280000004200 */
[----:B------:R-:W-:Y:S04]  /*4930*/  LDSM.16.MT88.4 R104, [R174+0x3000] ;  /* 0x00300000ae68783b */ /* 0x000fe80000004200 */
[----:B------:R-:W4:Y:S04]  /*4940*/  LDSM.16.M88.4 R100, [R114] ;  /* 0x000000007264783b */ /* 0x000f280000000200 */
[----:B------:R-:W-:Y:S01]  /*4950*/  LDSM.16.MT88.4 R108, [R174+0x3800] ;  /* 0x00380000ae6c783b */ /* 0x000fe20000004200 */
[C---:B-1----:R-:W-:Y:S06]  /*4960*/  HMMA.16816.F32 R4, R20.reuse, R8, RZ ;  /* 0x000000081404723c */ /* 0x042fec00000018ff */
[C---:B------:R-:W-:Y:S06]  /*4970*/  HMMA.16816.F32 R8, R20.reuse, R10, RZ ;  /* 0x0000000a1408723c */ /* 0x040fec00000018ff */
[C---:B--2---:R-:W-:Y:S06]  /*4980*/  HMMA.16816.F32 R12, R20.reuse, R16, RZ ;  /* 0x00000010140c723c */ /* 0x044fec00000018ff */
[----:B------:R-:W-:Y:S01]  /*4990*/  HMMA.16816.F32 R16, R20, R18, RZ ;  /* 0x000000121410723c */ /* 0x000fe200000018ff */
[----:B------:R-:W1:Y:S05]  /*49a0*/  LDSM.16.MT88.4 R20, [R112+0x1000] ;  /* 0x001000007014783b */ /* 0x000e6a0000004200 */
[C---:B---3--:R-:W-:Y:S06]  /*49b0*/  HMMA.16816.F32 R4, R24.reuse, R28, R4 ;  /* 0x0000001c1804723c */ /* 0x048fec0000001804 */
[C---:B------:R-:W-:Y:S01]  /*49c0*/  HMMA.16816.F32 R8, R24.reuse, R30, R8 ;  /* 0x0000001e1808723c */ /* 0x040fe20000001808 */
[----:B------:R-:W2:Y:S05]  /*49d0*/  LDSM.16.M88.4 R28, [R113] ;  /* 0x00000000711c783b */ /* 0x000eaa0000000200 */
[C---:B----4-:R-:W-:Y:S06]  /*49e0*/  HMMA.16816.F32 R12, R24.reuse, R32, R12 ;  /* 0x00000020180c723c */ /* 0x050fec000000180c */
[----:B------:R-:W-:Y:S01]  /*49f0*/  HMMA.16816.F32 R16, R24, R34, R16 ;  /* 0x000000221810723c */ /* 0x000fe20000001810 */
[----:B------:R-:W3:Y:S04]  /*4a00*/  LDSM.16.MT88.4 R24, [R112+0x1800] ;  /* 0x001800007018783b */ /* 0x000ee80000004200 */
[----:B------:R-:W-:Y:S01]  /*4a10*/  LDSM.16.M88.4 R32, [R177+0x2000] ;  /* 0x00200000b120783b */ /* 0x000fe20000000200 */
[C---:B------:R-:W-:Y:S06]  /*4a20*/  HMMA.16816.F32 R4, R100.reuse, R104, R4 ;  /* 0x000000686404723c */ /* 0x040fec0000001804 */
[C---:B------:R-:W-:Y:S01]  /*4a30*/  HMMA.16816.F32 R8, R100.reuse, R106, R8 ;  /* 0x0000006a6408723c */ /* 0x040fe20000001808 */
[----:B------:R-:W4:Y:S05]  /*4a40*/  LDSM.16.MT88.4 R104, [R174+0x4000] ;  /* 0x00400000ae68783b */ /* 0x000f2a0000004200 */
[C---:B-1----:R-:W-:Y:S06]  /*4a50*/  HMMA.16816.F32 R12, R100.reuse, R20, R12 ;  /* 0x00000014640c723c */ /* 0x042fec000000180c */
[----:B------:R-:W-:Y:S01]  /*4a60*/  HMMA.16816.F32 R16, R100, R22, R16 ;  /* 0x000000166410723c */ /* 0x000fe20000001810 */
[----:B------:R-:W1:Y:S04]  /*4a70*/  LDSM.16.MT88.4 R20, [R112+0x2000] ;  /* 0x002000007014783b */ /* 0x000e680000004200 */
[----:B------:R-:W-:Y:S01]  /*4a80*/  LDSM.16.M88.4 R100, [R0+0x2000] ;  /* 0x002000000064783b */ /* 0x000fe20000000200 */
[C---:B--2---:R-:W-:Y:S06]  /*4a90*/  HMMA.16816.F32 R4, R28.reuse, R108, R4 ;  /* 0x0000006c1c04723c */ /* 0x044fec0000001804 */
[C---:B------:R-:W-:Y:S01]  /*4aa0*/  HMMA.16816.F32 R8, R28.reuse, R110, R8 ;  /* 0x0000006e1c08723c */ /* 0x040fe20000001808 */
[----:B------:R-:W2:Y:S05]  /*4ab0*/  LDSM.16.MT88.4 R108, [R174+0x4800] ;  /* 0x00480000ae6c783b */ /* 0x000eaa0000004200 */
[C---:B---3--:R-:W-:Y:S06]  /*4ac0*/  HMMA.16816.F32 R12, R28.reuse, R24, R12 ;  /* 0x000000181c0c723c */ /* 0x048fec000000180c */
[----:B------:R-:W-:Y:S01]  /*4ad0*/  HMMA.16816.F32 R16, R28, R26, R16 ;  /* 0x0000001a1c10723c */ /* 0x000fe20000001810 */
[----:B------:R-:W3:Y:S04]  /*4ae0*/  LDSM.16.MT88.4 R24, [R112+0x2800] ;  /* 0x002800007018783b */ /* 0x000ee80000004200 */
[----:B------:R-:W-:Y:S01]  /*4af0*/  LDSM.16.M88.4 R28, [R114+0x2000] ;  /* 0x00200000721c783b */ /* 0x000fe20000000200 */
[C---:B----4-:R-:W-:Y:S06]  /*4b00*/  HMMA.16816.F32 R4, R32.reuse, R104, R4 ;  /* 0x000000682004723c */ /* 0x050fec0000001804 */
        /* <DEDUP_REMOVED lines=11> */
[----:B------:R-:W3:Y:S05]  /*4bc0*/  LDSM.16.MT88.4 R24, [R112+0x3800] ;  /* 0x003800007018783b */ /* 0x000eea0000004200 */
[C---:B----4-:R-:W-:Y:S01]  /*4bd0*/  HMMA.16816.F32 R4, R28.reuse, R104, R4 ;  /* 0x000000681c04723c */ /* 0x050fe20000001804 */
[----:B------:R-:W-:Y:S04]  /*4be0*/  IMAD.U32 R101, RZ, RZ, UR22 ;  /* 0x00000016ff657e24 */ /* 0x000fe8000f8e00ff */
[----:B------:R-:W-:Y:S01]  /*4bf0*/  IMAD.U32 R103, RZ, RZ, UR23 ;  /* 0x00000017ff677e24 */ /* 0x000fe2000f8e00ff */
[C---:B------:R-:W-:Y:S01]  /*4c00*/  HMMA.16816.F32 R8, R28.reuse, R106, R8 ;  /* 0x0000006a1c08723c */ /* 0x040fe20000001808 */
[----:B------:R-:W-:Y:S04]  /*4c10*/  IMAD.U32 R105, RZ, RZ, UR24 ;  /* 0x00000018ff697e24 */ /* 0x000fe8000f8e00ff */
[----:B------:R-:W-:Y:S01]  /*4c20*/  IMAD.IADD R104, R182, 0x1, R3 ;  /* 0x00000001b6687824 */ /* 0x000fe200078e0203 */
[C---:B-1----:R-:W-:Y:S01]  /*4c30*/  HMMA.16816.F32 R12, R28.reuse, R20, R12 ;  /* 0x000000141c0c723c */ /* 0x042fe2000000180c */
[----:B------:R-:W-:Y:S05]  /*4c40*/  IMAD.U32 R107, RZ, RZ, UR17 ;  /* 0x00000011ff6b7e24 */ /* 0x000fea000f8e00ff */
[----:B------:R-:W-:Y:S01]  /*4c50*/  HMMA.16816.F32 R16, R28, R22, R16 ;  /* 0x000000161c10723c */ /* 0x000fe20000001810 */
[----:B------:R-:W-:Y:S05]  /*4c60*/  LDSM.16.MT88.4 R20, [R175+0xc000] ;  /* 0x00c00000af14783b */ /* 0x000fea0000004200 */
[C---:B--2---:R-:W-:Y:S01]  /*4c70*/  HMMA.16816.F32 R4, R32.reuse, R108, R4 ;  /* 0x0000006c2004723c */ /* 0x044fe20000001804 */
[----:B------:R-:W-:Y:S04]  /*4c80*/  IMAD.U32 R31, RZ, RZ, UR11 ;  /* 0x0000000bff1f7e24 */ /* 0x000fe8000f8e00ff */
[----:B------:R-:W-:Y:S01]  /*4c90*/  @P6 IADD3 R28, P3, R215, R196, RZ ;  /* 0x000000c4d71c6210 */ /* 0x000fe20007f7e0ff */
[C---:B------:R-:W-:Y:S05]  /*4ca0*/  HMMA.16816.F32 R8, R32.reuse, R110, R8 ;  /* 0x0000006e2008723c */ /* 0x040fea0000001808 */
[----:B------:R-:W-:Y:S01]  /*4cb0*/  LEA R232, P0, R31, R232, 0x2 ;  /* 0x000000e81fe87211 */ /* 0x000fe200078010ff */
[C---:B---3--:R-:W-:Y:S01]  /*4cc0*/  HMMA.16816.F32 R12, R32.reuse, R24, R12 ;  /* 0x00000018200c723c */ /* 0x048fe2000000180c */
[----:B------:R-:W-:Y:S04]  /*4cd0*/  IMAD.U32 R31, RZ, RZ, UR23 ;  /* 0x00000017ff1f7e24 */ /* 0x000fe8000f8e00ff */
[----:B------:R-:W-:Y:S01]  /*4ce0*/  LEA.HI.X.SX32 R227, R227, R233, 0x2, P0 ;  /* 0x000000e9e3e37211 */ /* 0x000fe200000f16ff */
[----:B------:R-:W-:Y:S01]  /*4cf0*/  HMMA.16816.F32 R16, R32, R26, R16 ;  /* 0x0000001a2010723c */ /* 0x000fe20000001810 */
[----:B------:R-:W-:Y:S04]  /*4d00*/  IMAD.U32 R25, RZ, RZ, UR24 ;  /* 0x00000018ff197e24 */ /* 0x000fe8000f8e00ff */
[----:B------:R-:W-:Y:S01]  /*4d10*/  @P6 IMAD.X R29, R214, 0x1, R195, P3 ;  /* 0x00000001d61d6824 */ /* 0x000fe200018e06c3 */
[-C--:B------:R-:W-:Y:S01]  /*4d20*/  LEA R100, P4, R25, R232.reuse, 0x2 ;  /* 0x000000e819647211 */ /* 0x080fe200078810ff */
[----:B------:R-:W-:Y:S01]  /*4d30*/  IMAD.MOV.U32 R233, RZ, RZ, R227 ;  /* 0x000000ffffe97224 */ /* 0x000fe200078e00e3 */
[-C--:B------:R-:W-:Y:S02]  /*4d40*/  LEA R24, P0, R101, R232.reuse, 0x2 ;  /* 0x000000e865187211 */ /* 0x080fe400078010ff */
[----:B------:R-:W5:Y:S01]  /*4d50*/  @P6 LDG.E R220, desc[UR14][R28.64] ;  /* 0x0000000e1cdc6981 */ /* 0x000f62000c1e1900 */
[-C--:B------:R-:W-:Y:S01]  /*4d60*/  LEA R30, P3, R103, R232.reuse, 0x2 ;  /* 0x000000e8671e7211 */ /* 0x080fe200078610ff */
[----:B------:R-:W-:Y:S01]  /*4d70*/  IMAD.U32 R25, RZ, RZ, UR22 ;  /* 0x00000016ff197e24 */ /* 0x000fe2000f8e00ff */
[-C--:B------:R-:W-:Y:S01]  /*4d80*/  LEA.HI.X.SX32 R101, R105, R233.reuse, 0x2, P4 ;  /* 0x000000e969657211 */ /* 0x080fe200020f16ff */
[----:B------:R-:W5:Y:S01]  /*4d90*/  @P6 LDG.E R221, desc[UR14][R28.64+0x20] ;  /* 0x0000200e1cdd6981 */ /* 0x000f62000c1e1900 */
[-C--:B------:R-:W-:Y:S01]  /*4da0*/  LEA.HI.X.SX32 R31, R31, R233.reuse, 0x2, P3 ;  /* 0x000000e91f1f7211 */ /* 0x080fe200018f16ff */
[----:B------:R-:W-:Y:S01]  /*4db0*/  IMAD.U32 R27, RZ, RZ, UR21 ;  /* 0x00000015ff1b7e24 */ /* 0x000fe2000f8e00ff */
[-C--:B------:R-:W-:Y:S01]  /*4dc0*/  LEA.HI.X.SX32 R25, R25, R233.reuse, 0x2, P0 ;  /* 0x000000e919197211 */ /* 0x080fe200000f16ff */
[----:B------:R-:W5:Y:S01]  /*4dd0*/  @P6 LDG.E R218, desc[UR14][R28.64+0x80] ;  /* 0x0000800e1cda6981 */ /* 0x000f62000c1e1900 */
[----:B------:R-:W-:Y:S02]  /*4de0*/  IMAD.U32 R33, RZ, RZ, UR19 ;  /* 0x00000013ff217e24 */ /* 0x000fe4000f8e00ff */
[----:B------:R-:W-:Y:S01]  /*4df0*/  IMAD.U32 R103, RZ, RZ, UR20 ;  /* 0x00000014ff677e24 */ /* 0x000fe2000f8e00ff */
[----:B------:R1:W5:Y:S01]  /*4e00*/  @P6 LDG.E R219, desc[UR14][R28.64+0xa0] ;  /* 0x0000a00e1cdb6981 */ /* 0x000362000c1e1900 */
[----:B------:R-:W-:Y:S01]  /*4e10*/  IMAD.U32 R105, RZ, RZ, UR21 ;  /* 0x00000015ff697e24 */ /* 0x000fe2000f8e00ff */
[-C--:B------:R-:W-:Y:S01]  /*4e20*/  LEA R32, P0, R27, R232.reuse, 0x2 ;  /* 0x000000e81b207211 */ /* 0x080fe200078010ff */
[----:B------:R-:W-:Y:S01]  /*4e30*/  IMAD.U32 R35, RZ, RZ, UR20 ;  /* 0x00000014ff237e24 */ /* 0x000fe2000f8e00ff */
[----:B------:R-:W-:Y:S01]  /*4e40*/  REDG.E.ADD.F32.FTZ.RN.STRONG.GPU desc[UR14][R232.64], R4 ;  /* 0x00000004e80079a6 */ /* 0x000fe2000c10f38e */
[-C--:B------:R-:W-:Y:S02]  /*4e50*/  LEA R108, P3, R33, R232.reuse, 0x2 ;  /* 0x000000e8216c7211 */ /* 0x080fe400078610ff */
[-C--:B------:R-:W-:Y:S01]  /*4e60*/  LEA.HI.X.SX32 R33, R105, R233.reuse, 0x2, P0 ;  /* 0x000000e969217211 */ /* 0x080fe200000f16ff */
[----:B------:R2:W-:Y:S01]  /*4e70*/  REDG.E.ADD.F32.FTZ.RN.STRONG.GPU desc[UR14][R100.64], R5 ;  /* 0x00000005640079a6 */ /* 0x0005e2000c10f38e */
[----:B------:R-:W-:Y:S01]  /*4e80*/  MOV R27, UR19 ;  /* 0x00000013001b7c02 */ /* 0x000fe20008000f00 */
[----:B------:R-:W-:Y:S02]  /*4e90*/  IMAD.U32 R105, RZ, RZ, UR16 ;  /* 0x00000010ff697e24 */ /* 0x000fe4000f8e00ff */
[----:B------:R3:W-:Y:S01]  /*4ea0*/  REDG.E.ADD.F32.FTZ.RN.STRONG.GPU desc[UR14][R30.64], R6 ;  /* 0x000000061e0079a6 */ /* 0x0007e2000c10f38e */
[-C--:B------:R-:W-:Y:S01]  /*4eb0*/  LEA.HI.X.SX32 R109, R27, R233.reuse, 0x2, P3 ;  /* 0x000000e91b6d7211 */ /* 0x080fe200018f16ff */
[----:B------:R-:W-:Y:S02]  /*4ec0*/  IMAD.U32 R27, RZ, RZ, UR5 ;  /* 0x00000005ff1b7e24 */ /* 0x000fe4000f8e00ff */
[----:B------:R4:W-:Y:S04]  /*4ed0*/  REDG.E.ADD.F32.FTZ.RN.STRONG.GPU desc[UR14][R24.64], R7 ;  /* 0x00000007180079a6 */ /* 0x0009e8000c10f38e */
[----:B------:R4:W-:Y:S01]  /*4ee0*/  REDG.E.ADD.F32.FTZ.RN.STRONG.GPU desc[UR14][R32.64], R8 ;  /* 0x00000008200079a6 */ /* 0x0009e2000c10f38e */
[----:B-1----:R-:W-:Y:S01]  /*4ef0*/  IMAD.U32 R29, RZ, RZ, UR18 ;  /* 0x00000012ff1d7e24 */ /* 0x002fe2000f8e00ff */
[-C--:B------:R-:W-:Y:S01]  /*4f00*/  LEA R28, P4, R103, R232.reuse, 0x2 ;  /* 0x000000e8671c7211 */ /* 0x080fe200078810ff */
[----:B------:R-:W-:Y:S02]  /*4f10*/  IMAD.U32 R103, RZ, RZ, UR16 ;  /* 0x00000010ff677e24 */ /* 0x000fe4000f8e00ff */
[----:B--2---:R-:W-:Y:S01]  /*4f20*/  IMAD.U32 R5, RZ, RZ, UR18 ;  /* 0x00000012ff057e24 */ /* 0x004fe2000f8e00ff */
[-C--:B---3--:R-:W-:Y:S01]  /*4f30*/  LEA R6, P0, R29, R232.reuse, 0x2 ;  /* 0x000000e81d067211 */ /* 0x088fe200078010ff */
[----:B------:R-:W-:Y:S01]  /*4f40*/  IMAD.U32 R31, RZ, RZ, UR8 ;  /* 0x00000008ff1f7e24 */ /* 0x000fe2000f8e00ff */
[-C--:B------:R-:W-:Y:S01]  /*4f50*/  LEA.HI.X.SX32 R29, R35, R233.reuse, 0x2, P4 ;  /* 0x000000e9231d7211 */ /* 0x080fe200020f16ff */
[----:B------:R-:W-:Y:S01]  /*4f60*/  IMAD.U32 R35, RZ, RZ, UR9 ;  /* 0x00000009ff237e24 */ /* 0x000fe2000f8e00ff */
[-C--:B----4-:R-:W-:Y:S01]  /*4f70*/  LEA.HI.X.SX32 R7, R5, R233.reuse, 0x2, P0 ;  /* 0x000000e905077211 */ /* 0x090fe200000f16ff */
[----:B------:R-:W-:Y:S01]  /*4f80*/  IMAD.U32 R5, RZ, RZ, UR17 ;  /* 0x00000011ff057e24 */ /* 0x000fe2000f8e00ff */
[-C--:B------:R-:W-:Y:S01]  /*4f90*/  LEA R102, P4, R31, R232.reuse, 0x2 ;  /* 0x000000e81f667211 */ /* 0x080fe200078810ff */
[----:B------:R1:W-:Y:S01]  /*4fa0*/  REDG.E.ADD.F32.FTZ.RN.STRONG.GPU desc[UR14][R28.64], R9 ;  /* 0x000000091c0079a6 */ /* 0x0003e2000c10f38e */
[-C--:B------:R-:W-:Y:S01]  /*4fb0*/  LEA R34, P0, R105, R232.reuse, 0x2 ;  /* 0x000000e869227211 */ /* 0x080fe200078010ff */
[----:B------:R-:W-:Y:S01]  /*4fc0*/  IMAD.U32 R25, RZ, RZ, UR4 ;  /* 0x00000004ff197e24 */ /* 0x000fe2000f8e00ff */
[-C--:B------:R-:W-:Y:S01]  /*4fd0*/  LEA R30, P3, R5, R232.reuse, 0x2 ;  /* 0x000000e8051e7211 */ /* 0x080fe200078610ff */
[----:B------:R2:W-:Y:S01]  /*4fe0*/  REDG.E.ADD.F32.FTZ.RN.STRONG.GPU desc[UR14][R108.64], R10 ;  /* 0x0000000a6c0079a6 */ /* 0x0005e2000c10f38e */
[-C--:B------:R-:W-:Y:S02]  /*4ff0*/  LEA R32, P5, R35, R232.reuse, 0x2 ;  /* 0x000000e823207211 */ /* 0x080fe400078a10ff */
[-C--:B------:R-:W-:Y:S01]  /*5000*/  LEA.HI.X.SX32 R31, R107, R233.reuse, 0x2, P3 ;  /* 0x000000e96b1f7211 */ /* 0x080fe200018f16ff */
[----:B------:R3:W-:Y:S01]  /*5010*/  REDG.E.ADD.F32.FTZ.RN.STRONG.GPU desc[UR14][R6.64], R11 ;  /* 0x0000000b060079a6 */ /* 0x0007e2000c10f38e */
[-C--:B------:R-:W-:Y:S02]  /*5020*/  LEA.HI.X.SX32 R35, R103, R233.reuse, 0x2, P0 ;  /* 0x000000e967237211 */ /* 0x080fe400000f16ff */
[----:B------:R-:W-:Y:S01]  /*5030*/  MOV R33, UR9 ;  /* 0x0000000900217c02 */ /* 0x000fe20008000f00 */
[----:B------:R-:W-:Y:S01]  /*5040*/  REDG.E.ADD.F32.FTZ.RN.STRONG.GPU desc[UR14][R232.64+0x80], R12 ;  /* 0x0000800ce80079a6 */ /* 0x000fe2000c10f38e */
[-C--:B------:R-:W-:Y:S02]  /*5050*/  LEA R106, P3, R27, R232.reuse, 0x2 ;  /* 0x000000e81b6a7211 */ /* 0x080fe400078610ff */
[-C--:B------:R-:W-:Y:S01]  /*5060*/  LEA.HI.X.SX32 R33, R33, R233.reuse, 0x2, P5 ;  /* 0x000000e921217211 */ /* 0x080fe200028f16ff */
[----:B------:R-:W-:Y:S01]  /*5070*/  REDG.E.ADD.F32.FTZ.RN.STRONG.GPU desc[UR14][R100.64+0x80], R13 ;  /* 0x0000800d640079a6 */ /* 0x000fe2000c10f38e */
[----:B------:R-:W-:Y:S03]  /*5080*/  ISETP.GT.AND P5, PT, R223, RZ, PT ;  /* 0x000000ffdf00720c */ /* 0x000fe60003fa4270 */
[----:B------:R-:W-:Y:S04]  /*5090*/  REDG.E.ADD.F32.FTZ.RN.STRONG.GPU desc[UR14][R30.64], R14 ;  /* 0x0000000e1e0079a6 */ /* 0x000fe8000c10f38e */
[----:B------:R-:W-:Y:S01]  /*50a0*/  REDG.E.ADD.F32.FTZ.RN.STRONG.GPU desc[UR14][R34.64], R15 ;  /* 0x0000000f220079a6 */ /* 0x000fe2000c10f38e */
[----:B-1----:R-:W-:Y:S03]  /*50b0*/  IMAD.U32 R29, RZ, RZ, UR8 ;  /* 0x00000008ff1d7e24 */ /* 0x002fe6000f8e00ff */
[----:B------:R-:W-:Y:S01]  /*50c0*/  REDG.E.ADD.F32.FTZ.RN.STRONG.GPU desc[UR14][R32.64], R16 ;  /* 0x00000010200079a6 */ /* 0x000fe2000c10f38e */
[----:B------:R-:W-:Y:S01]  /*50d0*/  IMAD.U32 R9, RZ, RZ, UR5 ;  /* 0x00000005ff097e24 */ /* 0x000fe2000f8e00ff */
[----:B--2---:R-:W-:Y:S02]  /*50e0*/  LEA R108, P0, R25, R232, 0x2 ;  /* 0x000000e8196c7211 */ /* 0x004fe400078010ff */
[----:B------:R-:W-:Y:S01]  /*50f0*/  LDSM.16.MT88.4 R12, [R3+0x800] ;  /* 0x00080000030c783b */ /* 0x000fe20000004200 */
[-C--:B------:R-:W-:Y:S01]  /*5100*/  LEA.HI.X.SX32 R103, R29, R233.reuse, 0x2, P4 ;  /* 0x000000e91d677211 */ /* 0x080fe200020f16ff */
[----:B---3--:R-:W-:Y:S01]  /*5110*/  IMAD.U32 R7, RZ, RZ, UR4 ;  /* 0x00000004ff077e24 */ /* 0x008fe2000f8e00ff */
[-C--:B------:R-:W-:Y:S01]  /*5120*/  LEA.HI.X.SX32 R107, R9, R233.reuse, 0x2, P3 ;  /* 0x000000e9096b7211 */ /* 0x080fe200018f16ff */
[----:B------:R-:W-:Y:S01]  /*5130*/  LDSM.16.MT88.4 R24, [R104] ;  /* 0x000000006818783b */ /* 0x000fe20000004200 */
[----:B------:R-:W-:Y:S02]  /*5140*/  @P6 IADD3 R217, P3, R217, -0x100, RZ ;  /* 0xffffff00d9d96810 */ /* 0x000fe40007f7e0ff */
[----:B------:R-:W-:Y:S01]  /*5150*/  LEA.HI.X.SX32 R109, R7, R233, 0x2, P0 ;  /* 0x000000e9076d7211 */ /* 0x000fe200000f16ff */
[----:B------:R-:W-:Y:S01]  /*5160*/  REDG.E.ADD.F32.FTZ.RN.STRONG.GPU desc[UR14][R102.64], R17 ;  /* 0x00000011660079a6 */ /* 0x000fe2000c10f38e */
[----:B------:R-:W-:Y:S02]  /*5170*/  @P6 IADD3 R215, P4, R215, -0x100, RZ ;  /* 0xffffff00d7d76810 */ /* 0x000fe40007f9e0ff */
[----:B------:R-:W-:Y:S01]  /*5180*/  @P6 IADD3.X R216, R216, -0x1, RZ, P3, !PT ;  /* 0xffffffffd8d86810 */ /* 0x000fe20001ffe4ff */
[----:B------:R-:W-:Y:S01]  /*5190*/  REDG.E.ADD.F32.FTZ.RN.STRONG.GPU desc[UR14][R106.64], R18 ;  /* 0x000000126a0079a6 */ /* 0x000fe2000c10f38e */
[----:B------:R-:W-:Y:S03]  /*51a0*/  @P6 IADD3.X R214, R214, -0x1, RZ, P4, !PT ;  /* 0xffffffffd6d66810 */ /* 0x000fe600027fe4ff */
[----:B------:R-:W-:Y:S04]  /*51b0*/  REDG.E.ADD.F32.FTZ.RN.STRONG.GPU desc[UR14][R108.64], R19 ;  /* 0x000000136c0079a6 */ /* 0x000fe8000c10f38e */
[----:B------:R-:W-:Y:S04]  /*51c0*/  LDSM.16.MT88.4 R4, [R175+0xa000] ;  /* 0x00a00000af04783b */ /* 0x000fe80000004200 */
[----:B------:R-:W1:Y:S04]  /*51d0*/  LDSM.16.MT88.4 R8, [R3] ;  /* 0x000000000308783b */ /* 0x000e680000004200 */
[----:B------:R-:W2:Y:S04]  /*51e0*/  LDSM.16.MT88.4 R28, [R175+0xa800] ;  /* 0x00a80000af1c783b */ /* 0x000ea80000004200 */
[----:B------:R-:W3:Y:S04]  /*51f0*/  LDSM.16.MT88.4 R32, [R175+0xc800] ;  /* 0x00c80000af20783b */ /* 0x000ee80000004200 */
[----:B------:R-:W4:Y:S04]  /*5200*/  LDSM.16.MT88.4 R100, [R104+0x800] ;  /* 0x000800006864783b */ /* 0x000f280000004200 */
[----:B------:R-:W-:Y:S01]  /*5210*/  LDSM.16.MT88.4 R16, [R3+0x1000] ;  /* 0x001000000310783b */ /* 0x000fe20000004200 */
[-C--:B-1----:R-:W-:Y:S06]  /*5220*/  HMMA.16816.F32 R68, R4, R8.reuse, R68 ;  /* 0x000000080444723c */ /* 0x082fec0000001844 */
[C---:B------:R-:W-:Y:S06]  /*5230*/  HMMA.16816.F32 R72, R20.reuse, R8, R72 ;  /* 0x000000081448723c */ /* 0x040fec0000001848 */
[-C--:B------:R-:W-:Y:S06]  /*5240*/  HMMA.16816.F32 R76, R20, R10.reuse, R76 ;  /* 0x0000000a144c723c */ /* 0x080fec000000184c */
[C---:B------:R-:W-:Y:S01]  /*5250*/  HMMA.16816.F32 R80, R4.reuse, R10, R80 ;  /* 0x0000000a0450723c */ /* 0x040fe20000001850 */
[----:B------:R-:W1:Y:S05]  /*5260*/  LDSM.16.MT88.4 R8, [R175+0xb000] ;  /* 0x00b00000af08783b */ /* 0x000e6a0000004200 */
[-C--:B------:R-:W-:Y:S06]  /*5270*/  HMMA.16816.F32 R84, R4, R24.reuse, R84 ;  /* 0x000000180454723c */ /* 0x080fec0000001854 */
[C---:B------:R-:W-:Y:S06]  /*5280*/  HMMA.16816.F32 R88, R20.reuse, R24, R88 ;  /* 0x000000181458723c */ /* 0x040fec0000001858 */
[-C--:B------:R-:W-:Y:S01]  /*5290*/  HMMA.16816.F32 R92, R20, R26.reuse, R92 ;  /* 0x0000001a145c723c */ /* 0x080fe2000000185c */
[----:B------:R-:W1:Y:S05]  /*52a0*/  LDSM.16.MT88.4 R20, [R175+0xd000] ;  /* 0x00d00000af14783b */ /* 0x000e6a0000004200 */
[----:B------:R-:W-:Y:S01]  /*52b0*/  HMMA.16816.F32 R96, R4, R26, R96 ;  /* 0x0000001a0460723c */ /* 0x000fe20000001860 */
[----:B------:R-:W1:Y:S04]  /*52c0*/  LDSM.16.MT88.4 R4, [R104+0x1000] ;  /* 0x001000006804783b */ /* 0x000e680000004200 */
[----:B------:R-:W-:Y:S01]  /*52d0*/  LDSM.16.MT88.4 R24, [R3+0x1800] ;  /* 0x001800000318783b */ /* 0x000fe20000004200 */
[-C--:B--2---:R-:W-:Y:S06]  /*52e0*/  HMMA.16816.F32 R68, R28, R12.reuse, R68 ;  /* 0x0000000c1c44723c */ /* 0x084fec0000001844 */
[C---:B---3--:R-:W-:Y:S06]  /*52f0*/  HMMA.16816.F32 R72, R32.reuse, R12, R72 ;  /* 0x0000000c2048723c */ /* 0x048fec0000001848 */
[-C--:B------:R-:W-:Y:S06]  /*5300*/  HMMA.16816.F32 R76, R32, R14.reuse, R76 ;  /* 0x0000000e204c723c */ /* 0x080fec000000184c */
[C---:B------:R-:W-:Y:S01]  /*5310*/  HMMA.16816.F32 R80, R28.reuse, R14, R80 ;  /* 0x0000000e1c50723c */ /* 0x040fe20000001850 */
[----:B------:R-:W2:Y:S05]  /*5320*/  LDSM.16.MT88.4 R12, [R175+0xb800] ;  /* 0x00b80000af0c783b */ /* 0x000eaa0000004200 */
[-C--:B----4-:R-:W-:Y:S06]  /*5330*/  HMMA.16816.F32 R84, R28, R100.reuse, R84 ;  /* 0x000000641c54723c */ /* 0x090fec0000001854 */
[C---:B------:R-:W-:Y:S06]  /*5340*/  HMMA.16816.F32 R88, R32.reuse, R100, R88 ;  /* 0x000000642058723c */ /* 0x040fec0000001858 */
[-C--:B------:R-:W-:Y:S01]  /*5350*/  HMMA.16816.F32 R92, R32, R102.reuse, R92 ;  /* 0x00000066205c723c */ /* 0x080fe2000000185c */
[----:B------:R-:W3:Y:S05]  /*5360*/  LDSM.16.MT88.4 R32, [R175+0xd800] ;  /* 0x00d80000af20783b */ /* 0x000eea0000004200 */
[----:B------:R-:W-:Y:S01]  /*5370*/  HMMA.16816.F32 R96, R28, R102, R96 ;  /* 0x000000661c60723c */ /* 0x000fe20000001860 */
[----:B------:R-:W4:Y:S05]  /*5380*/  LDSM.16.MT88.4 R28, [R104+0x1800] ;  /* 0x00180000681c783b */ /* 0x000f2a0000004200 */
[-C--:B-1----:R-:W-:Y:S06]  /*5390*/  HMMA.16816.F32 R68, R8, R16.reuse, R68 ;  /* 0x000000100844723c */ /* 0x082fec0000001844 */
[C---:B------:R-:W-:Y:S06]  /*53a0*/  HMMA.16816.F32 R72, R20.reuse, R16, R72 ;  /* 0x000000101448723c */ /* 0x040fec0000001848 */
[-C--:B------:R-:W-:Y:S06]  /*53b0*/  HMMA.16816.F32 R76, R20, R18.reuse, R76 ;  /* 0x00000012144c723c */ /* 0x080fec000000184c */
[C---:B------:R-:W-:Y:S06]  /*53c0*/  HMMA.16816.F32 R80, R8.reuse, R18, R80 ;  /* 0x000000120850723c */ /* 0x040fec0000001850 */
[-C--:B------:R-:W-:Y:S06]  /*53d0*/  HMMA.16816.F32 R84, R8, R4.reuse, R84 ;  /* 0x000000040854723c */ /* 0x080fec0000001854 */
[C---:B------:R-:W-:Y:S06]  /*53e0*/  HMMA.16816.F32 R88, R20.reuse, R4, R88 ;  /* 0x000000041458723c */ /* 0x040fec0000001858 */
[-C--:B------:R-:W-:Y:S05]  /*53f0*/  HMMA.16816.F32 R92, R20, R6.reuse, R92 ;  /* 0x00000006145c723c */ /* 0x080fea000000185c */
[----:B------:R-:W-:Y:S01]  /*5400*/  LOP3.LUT R4, R223, 0x1, RZ, 0xc0, !PT ;  /* 0x00000001df047812 */ /* 0x000fe200078ec0ff */
[----:B------:R-:W-:Y:S04]  /*5410*/  HMMA.16816.F32 R96, R8, R6, R96 ;  /* 0x000000060860723c */ /* 0x000fe80000001860 */
[----:B------:R-:W-:Y:S01]  /*5420*/  ISETP.NE.U32.AND P0, PT, R4, 0x1, PT ;  /* 0x000000010400780c */ /* 0x000fe20003f05070 */
[----:B------:R-:W-:Y:S01]  /*5430*/  VIADD R4, R3, 0xffffe000 ;  /* 0xffffe00003047836 */ /* 0x000fe20000000000 */
[-C--:B--2---:R-:W-:Y:S05]  /*5440*/  HMMA.16816.F32 R68, R12, R24.reuse, R68 ;  /* 0x000000180c44723c */ /* 0x084fea0000001844 */
[----:B------:R-:W-:Y:S01]  /*5450*/  VIADD R223, R223, 0xffffffff ;  /* 0xffffffffdfdf7836 */ /* 0x000fe20000000000 */
[C---:B---3--:R-:W-:Y:S05]  /*5460*/  HMMA.16816.F32 R72, R32.reuse, R24, R72 ;  /* 0x000000182048723c */ /* 0x048fea0000001848 */
[----:B------:R-:W-:Y:S01]  /*5470*/  @P0 VIADD R4, R3, 0x2000 ;  /* 0x0000200003040836 */ /* 0x000fe20000000000 */
[-C--:B------:R-:W-:Y:S05]  /*5480*/  HMMA.16816.F32 R76, R32, R26.reuse, R76 ;  /* 0x0000001a204c723c */ /* 0x080fea000000184c */
[----:B------:R-:W-:Y:S01]  /*5490*/  IMAD.MOV.U32 R3, RZ, RZ, R4 ;  /* 0x000000ffff037224 */ /* 0x000fe200078e0004 */
[C---:B------:R-:W-:Y:S06]  /*54a0*/  HMMA.16816.F32 R80, R12.reuse, R26, R80 ;  /* 0x0000001a0c50723c */ /* 0x040fec0000001850 */
[-C--:B----4-:R-:W-:Y:S06]  /*54b0*/  HMMA.16816.F32 R84, R12, R28.reuse, R84 ;  /* 0x0000001c0c54723c */ /* 0x090fec0000001854 */
[C---:B------:R-:W-:Y:S06]  /*54c0*/  HMMA.16816.F32 R88, R32.reuse, R28, R88 ;  /* 0x0000001c2058723c */ /* 0x040fec0000001858 */
[-C--:B------:R-:W-:Y:S06]  /*54d0*/  HMMA.16816.F32 R92, R32, R30.reuse, R92 ;  /* 0x0000001e205c723c */ /* 0x080fec000000185c */
[----:B------:R-:W-:Y:S01]  /*54e0*/  HMMA.16816.F32 R96, R12, R30, R96 ;  /* 0x0000001e0c60723c */ /* 0x000fe20000001860 */
[----:B------:R-:W-:Y:S11]  /*54f0*/  @!UPT UIADD3 URZ, URZ, URZ, URZ ;  /* 0x0000003f3f3ff290 */ /* 0x000ff6000fffe03f */
[----:B------:R-:W-:Y:S01]  /*5500*/  @!UPT UIADD3 URZ, URZ, URZ, URZ ;  /* 0x0000003f3f3ff290 */ /* 0x000fe2000fffe03f */
[----:B------:R-:W-:Y:S11]  /*5510*/  @P5 BRA `(.L_x_9) ;  /* 0xffffffd400dc5947 */ /* 0x000ff6000383ffff */
[----:B------:R-:W-:Y:S01]  /*5520*/  BAR.SYNC.DEFER_BLOCKING 0x0 ;  /* 0x0000000000007b1d */ /* 0x000fe20000010000 */
[----:B------:R-:W-:Y:S02]  /*5530*/  ISETP.NE.AND P0, PT, R226, -0x1, PT ;  /* 0xffffffffe200780c */ /* 0x000fe40003f05270 */
[----:B------:R-:W-:Y:S02]  /*5540*/  F2FP.F16.F32.PACK_AB R37, R37, R36 ;  /* 0x000000242525723e */ /* 0x000fe400000000ff */
[----:B------:R-:W-:Y:S01]  /*5550*/  F2FP.F16.F32.PACK_AB R39, R39, R38 ;  /* 0x000000262727723e */ /* 0x000fe200000000ff */
[----:B------:R-:W-:Y:S01]  /*5560*/  ULDC UR4, c[0x0][0x390] ;  /* 0x0000e40000047ab9 */ /* 0x000fe20000000800 */
[----:B------:R-:W-:Y:S01]  /*5570*/  F2FP.F16.F32.PACK_AB R49, R49, R48 ;  /* 0x000000303131723e */ /* 0x000fe200000000ff */
[----:B------:R-:W-:Y:S01]  /*5580*/  FMUL.FTZ R68, R68, UR4 ;  /* 0x0000000444447c20 */ /* 0x000fe20008410000 */
        /* <DEDUP_REMOVED lines=19> */
[----:B------:R-:W-:Y:S01]  /*56c0*/  F2FP.F16.F32.PACK_AB R69, R69, R68 ;  /* 0x000000444545723e */ /* 0x000fe200000000ff */
[----:B------:R-:W-:Y:S01]  /*56d0*/  FMUL.FTZ R96, R96, UR4 ;  /* 0x0000000460607c20 */ /* 0x000fe20008410000 */
[----:B------:R-:W-:Y:S01]  /*56e0*/  F2FP.F16.F32.PACK_AB R71, R71, R70 ;  /* 0x000000464747723e */ /* 0x000fe200000000ff */
[----:B------:R-:W-:Y:S01]  /*56f0*/  FMUL.FTZ R97, R97, UR4 ;  /* 0x0000000461617c20 */ /* 0x000fe20008410000 */
[----:B------:R-:W-:Y:S01]  /*5700*/  FMUL.FTZ R98, R98, UR4 ;  /* 0x0000000462627c20 */ /* 0x000fe20008410000 */
[----:B------:R-:W-:Y:S01]  /*5710*/  FMUL.FTZ R99, R99, UR4 ;  /* 0x0000000463637c20 */ /* 0x000fe20008410000 */
[----:B------:R-:W-:Y:S01]  /*5720*/  F2FP.F16.F32.PACK_AB R81, R81, R80 ;  /* 0x000000505151723e */ /* 0x000fe200000000ff */
[----:B------:R-:W-:Y:S01]  /*5730*/  FMUL.FTZ R88, R88, UR4 ;  /* 0x0000000458587c20 */ /* 0x000fe20008410000 */
        /* <DEDUP_REMOVED lines=9> */
[----:B------:R1:W-:Y:S01]  /*57d0*/  STS [R202], R69 ;  /* 0x00000045ca007388 */ /* 0x0003e20000000800 */
[----:B------:R-:W-:Y:S01]  /*57e0*/  F2FP.F16.F32.PACK_AB R75, R75, R74 ;  /* 0x0000004a4b4b723e */ /* 0x000fe200000000ff */
[----:B------:R-:W2:Y:S01]  /*57f0*/  @P0 LDC.64 R4, c[0x0][0x450] ;  /* 0x00011400ff040b82 */ /* 0x000ea20000000a00 */
[----:B------:R-:W-:Y:S01]  /*5800*/  F2FP.F16.F32.PACK_AB R77, R77, R76 ;  /* 0x0000004c4d4d723e */ /* 0x000fe200000000ff */
[----:B------:R1:W-:Y:S01]  /*5810*/  STS [R202+0x400], R71 ;  /* 0x00040047ca007388 */ /* 0x0003e20000000800 */
[----:B------:R-:W-:-:S02]  /*5820*/  F2FP.F16.F32.PACK_AB R79, R79, R78 ;  /* 0x0000004e4f4f723e */ /* 0x000fc400000000ff */
[----:B------:R-:W-:Y:S01]  /*5830*/  F2FP.F16.F32.PACK_AB R85, R85, R84 ;  /* 0x000000545555723e */ /* 0x000fe200000000ff */
[----:B------:R1:W-:Y:S01]  /*5840*/  STS [R206], R81 ;  /* 0x00000051ce007388 */ /* 0x0003e20000000800 */
[----:B------:R-:W-:Y:S01]  /*5850*/  F2FP.F16.F32.PACK_AB R87, R87, R86 ;  /* 0x000000565757723e */ /* 0x000fe200000000ff */
[----:B------:R-:W3:Y:S01]  /*5860*/  @P0 LDC.64 R2, c[0x0][0x458] ;  /* 0x00011600ff020b82 */ /* 0x000ee20000000a00 */
[----:B------:R-:W-:Y:S01]  /*5870*/  F2FP.F16.F32.PACK_AB R96, R97, R96 ;  /* 0x000000606160723e */ /* 0x000fe200000000ff */
[----:B------:R1:W-:Y:S01]  /*5880*/  STS [R205], R82 ;  /* 0x00000052cd007388 */ /* 0x0003e20000000800 */
[----:B------:R-:W-:Y:S02]  /*5890*/  F2FP.F16.F32.PACK_AB R98, R99, R98 ;  /* 0x000000626362723e */ /* 0x000fe400000000ff */
[----:B------:R-:W-:Y:S01]  /*58a0*/  F2FP.F16.F32.PACK_AB R89, R89, R88 ;  /* 0x000000585959723e */ /* 0x000fe200000000ff */
[----:B------:R1:W-:Y:S01]  /*58b0*/  STS [R202+0x2000], R73 ;  /* 0x00200049ca007388 */ /* 0x0003e20000000800 */
[----:B------:R-:W-:-:S02]  /*58c0*/  F2FP.F16.F32.PACK_AB R91, R91, R90 ;  /* 0x0000005a5b5b723e */ /* 0x000fc400000000ff */
[----:B------:R-:W-:Y:S01]  /*58d0*/  F2FP.F16.F32.PACK_AB R92, R93, R92 ;  /* 0x0000005c5d5c723e */ /* 0x000fe200000000ff */
[----:B------:R1:W-:Y:S01]  /*58e0*/  STS [R202+0x2400], R75 ;  /* 0x0024004bca007388 */ /* 0x0003e20000000800 */
[----:B------:R-:W-:Y:S02]  /*58f0*/  F2FP.F16.F32.PACK_AB R94, R95, R94 ;  /* 0x0000005e5f5e723e */ /* 0x000fe400000000ff */
[----:B------:R-:W-:Y:S01]  /*5900*/  F2FP.F16.F32.PACK_AB R50, R51, R50 ;  /* 0x000000323332723e */ /* 0x000fe200000000ff */
[----:B------:R1:W-:Y:S01]  /*5910*/  STS [R206+0x2000], R77 ;  /* 0x0020004dce007388 */ /* 0x0003e20000000800 */
[----:B------:R-:W-:Y:S02]  /*5920*/  F2FP.F16.F32.PACK_AB R41, R41, R40 ;  /* 0x000000282929723e */ /* 0x000fe400000000ff */
[----:B------:R-:W-:Y:S01]  /*5930*/  F2FP.F16.F32.PACK_AB R43, R43, R42 ;  /* 0x0000002a2b2b723e */ /* 0x000fe200000000ff */
[----:B------:R1:W-:Y:S01]  /*5940*/  STS [R206+0x2400], R79 ;  /* 0x0024004fce007388 */ /* 0x0003e20000000800 */
[----:B------:R-:W-:-:S02]  /*5950*/  F2FP.F16.F32.PACK_AB R45, R45, R44 ;  /* 0x0000002c2d2d723e */ /* 0x000fc400000000ff */
[----:B------:R-:W-:Y:S01]  /*5960*/  F2FP.F16.F32.PACK_AB R47, R47, R46 ;  /* 0x0000002e2f2f723e */ /* 0x000fe200000000ff */
[----:B------:R1:W-:Y:S01]  /*5970*/  STS [R204], R85 ;  /* 0x00000055cc007388 */ /* 0x0003e20000000800 */
[----:B------:R-:W-:Y:S02]  /*5980*/  F2FP.F16.F32.PACK_AB R53, R53, R52 ;  /* 0x000000343535723e */ /* 0x000fe400000000ff */
[----:B------:R-:W-:Y:S01]  /*5990*/  F2FP.F16.F32.PACK_AB R55, R55, R54 ;  /* 0x000000363737723e */ /* 0x000fe200000000ff */
[----:B------:R1:W-:Y:S01]  /*59a0*/  STS [R204+0x400], R87 ;  /* 0x00040057cc007388 */ /* 0x0003e20000000800 */
[----:B------:R-:W-:Y:S02]  /*59b0*/  F2FP.F16.F32.PACK_AB R64, R65, R64 ;  /* 0x000000404140723e */ /* 0x000fe400000000ff */
[----:B------:R-:W-:Y:S01]  /*59c0*/  F2FP.F16.F32.PACK_AB R66, R67, R66 ;  /* 0x000000424342723e */ /* 0x000fe200000000ff */
[----:B------:R1:W-:Y:S01]  /*59d0*/  STS [R213], R96 ;  /* 0x00000060d5007388 */ /* 0x0003e20000000800 */
[----:B------:R-:W-:-:S02]  /*59e0*/  F2FP.F16.F32.PACK_AB R57, R57, R56 ;  /* 0x000000383939723e */ /* 0x000fc400000000ff */
[----:B------:R-:W-:Y:S01]  /*59f0*/  F2FP.F16.F32.PACK_AB R59, R59, R58 ;  /* 0x0000003a3b3b723e */ /* 0x000fe200000000ff */
[----:B------:R1:W-:Y:S01]  /*5a00*/  STS [R213+0x400], R98 ;  /* 0x00040062d5007388 */ /* 0x0003e20000000800 */
[CC--:B------:R-:W-:Y:S02]  /*5a10*/  @P0 IADD3 R26, R225.reuse, R226.reuse, RZ ;  /* 0x000000e2e11a0210 */ /* 0x0c0fe40007ffe0ff */
[----:B------:R-:W-:Y:S01]  /*5a20*/  @P0 IADD3 R30, R225, R226, RZ ;  /* 0x000000e2e11e0210 */ /* 0x000fe20007ffe0ff */
[----:B------:R1:W-:Y:S01]  /*5a30*/  STS [R204+0x2000], R89 ;  /* 0x00200059cc007388 */ /* 0x0003e20000000800 */
[----:B------:R-:W-:Y:S01]  /*5a40*/  F2FP.F16.F32.PACK_AB R60, R61, R60 ;  /* 0x0000003c3d3c723e */ /* 0x000fe200000000ff */
[----:B--2---:R-:W-:Y:S01]  /*5a50*/  @P0 IMAD R24, R26, R5, RZ ;  /* 0x000000051a180224 */ /* 0x004fe200078e02ff */
[----:B------:R-:W-:Y:S01]  /*5a60*/  F2FP.F16.F32.PACK_AB R62, R63, R62 ;  /* 0x0000003e3f3e723e */ /* 0x000fe200000000ff */
[----:B------:R1:W-:Y:S01]  /*5a70*/  STS [R204+0x2400], R91 ;  /* 0x0024005bcc007388 */ /* 0x0003e20000000800 */
[----:B---3--:R-:W-:Y:S01]  /*5a80*/  @P0 IMAD R0, R30, R3, RZ ;  /* 0x000000031e000224 */ /* 0x008fe200078e02ff */
[----:B------:R-:W-:Y:S01]  /*5a90*/  SHF.R.S32.HI R9, RZ, 0x1f, R200 ;  /* 0x0000001fff097819 */ /* 0x000fe200000114c8 */
[----:B------:R-:W-:Y:S01]  /*5aa0*/  @P0 IMAD.WIDE.U32 R26, R26, R4, RZ ;  /* 0x000000041a1a0225 */ /* 0x000fe200078e00ff */
[----:B------:R1:W-:Y:S03]  /*5ab0*/  STS [R213+0x2000], R92 ;  /* 0x0020005cd5007388 */ /* 0x0003e60000000800 */
[----:B------:R-:W-:Y:S01]  /*5ac0*/  @P0 IMAD.WIDE.U32 R30, R30, R2, RZ ;  /* 0x000000021e1e0225 */ /* 0x000fe200078e00ff */
[----:B------:R1:W-:Y:S01]  /*5ad0*/  STS [R213+0x2400], R94 ;  /* 0x0024005ed5007388 */ /* 0x0003e20000000800 */
[----:B------:R-:W-:-:S03]  /*5ae0*/  @P0 IADD3 R24, R27, R24, RZ ;  /* 0x000000181b180210 */ /* 0x000fc60007ffe0ff */
[----:B------:R1:W-:Y:S01]  /*5af0*/  STS [R202+0x4000], R37 ;  /* 0x00400025ca007388 */ /* 0x0003e20000000800 */
[----:B------:R-:W-:-:S03]  /*5b00*/  @P0 IADD3 R0, R31, R0, RZ ;  /* 0x000000001f000210 */ /* 0x000fc60007ffe0ff */
[----:B------:R1:W-:Y:S04]  /*5b10*/  STS [R202+0x4400], R39 ;  /* 0x00440027ca007388 */ /* 0x0003e80000000800 */
        /* <DEDUP_REMOVED lines=11> */
[----:B------:R1:W-:Y:S01]  /*5bd0*/  STS [R204+0x6400], R59 ;  /* 0x0064003bcc007388 */ /* 0x0003e20000000800 */
[----:B------:R-:W-:Y:S05]  /*5be0*/  @P0 BRA `(.L_x_10) ;  /* 0x00000000002c0947 */ /* 0x000fea0003800000 */
[----:B------:R-:W2:Y:S01]  /*5bf0*/  LDC.64 R4, c[0x0][0x450] ;  /* 0x00011400ff047b82 */ /* 0x000ea20000000a00 */
[----:B------:R-:W-:-:S07]  /*5c00*/  SHF.R.S32.HI R11, RZ, 0x1f, R225 ;  /* 0x0000001fff0b7819 */ /* 0x000fce00000114e1 */
[----:B------:R-:W3:Y:S01]  /*5c10*/  LDC.64 R6, c[0x0][0x438] ;  /* 0x00010e00ff067b82 */ /* 0x000ee20000000a00 */
[-C--:B--2---:R-:W-:Y:S02]  /*5c20*/  IMAD R10, R11, R4.reuse, RZ ;  /* 0x000000040b0a7224 */ /* 0x084fe400078e02ff */
[----:B------:R-:W-:-:S04]  /*5c30*/  IMAD.WIDE.U32 R12, R225, R4, RZ ;  /* 0x00000004e10c7225 */ /* 0x000fc800078e00ff */
[----:B------:R-:W-:Y:S02]  /*5c40*/  IMAD R10, R225, R5, R10 ;  /* 0x00000005e10a7224 */ /* 0x000fe400078e020a */
[----:B---3--:R-:W-:-:S03]  /*5c50*/  IMAD R8, R9, R6, RZ ;  /* 0x0000000609087224 */ /* 0x008fc600078e02ff */
[----:B------:R-:W-:Y:S01]  /*5c60*/  IADD3 R13, R13, R10, RZ ;  /* 0x0000000a0d0d7210 */ /* 0x000fe20007ffe0ff */
[C---:B------:R-:W-:Y:S02]  /*5c70*/  IMAD R7, R200.reuse, R7, R8 ;  /* 0x00000007c8077224 */ /* 0x040fe400078e0208 */
[----:B------:R-:W-:-:S05]  /*5c80*/  IMAD.WIDE.U32 R26, R200, R6, R12 ;  /* 0x00000006c81a7225 */ /* 0x000fca00078e000c */
[----:B------:R-:W-:Y:S02]  /*5c90*/  IADD3 R24, R27, R7, RZ ;  /* 0x000000071b187210 */ /* 0x000fe40007ffe0ff */
.L_x_10:
        /* <DEDUP_REMOVED lines=11> */
[----:B------:R-:W-:-:S07]  /*5d50*/  IADD3 R0, R31, R7, RZ ;  /* 0x000000071f007210 */ /* 0x000fce0007ffe0ff */
.L_x_11:
[----:B------:R2:W-:Y:S01]  /*5d60*/  STS [R213+0x6000], R60 ;  /* 0x0060003cd5007388 */ /* 0x0005e20000000800 */
[C---:B------:R-:W-:Y:S01]  /*5d70*/  IMAD.SHL.U32 R6, R201.reuse, 0x80, RZ ;  /* 0x00000080c9067824 */ /* 0x040fe200078e00ff */
[----:B------:R-:W-:Y:S01]  /*5d80*/  SHF.R.S32.HI R35, RZ, 0x1f, R188 ;  /* 0x0000001fff237819 */ /* 0x000fe200000114bc */
[----:B------:R-:W-:Y:S01]  /*5d90*/  IMAD R224, R201, -0x80, R224 ;  /* 0xffffff80c9e07824 */ /* 0x000fe200078e02e0 */
[----:B------:R2:W-:Y:S01]  /*5da0*/  STS [R213+0x6400], R62 ;  /* 0x0064003ed5007388 */ /* 0x0005e20000000800 */
[----:B------:R-:W-:Y:S01]  /*5db0*/  MOV R34, R188 ;  /* 0x000000bc00227202 */ /* 0x000fe20000000f00 */
[C---:B------:R-:W-:Y:S01]  /*5dc0*/  VIADD R27, R187.reuse, 0x20 ;  /* 0x00000020bb1b7836 */ /* 0x040fe20000000000 */
[----:B------:R-:W-:Y:S01]  /*5dd0*/  SHF.R.S32.HI R7, RZ, 0x1f, R6 ;  /* 0x0000001fff077819 */ /* 0x000fe20000011406 */
[----:B------:R-:W-:Y:S01]  /*5de0*/  BAR.SYNC.DEFER_BLOCKING 0x0 ;  /* 0x0000000000007b1d */ /* 0x000fe20000010000 */
[----:B------:R-:W-:Y:S01]  /*5df0*/  ISETP.GE.AND P4, PT, R187, R224, PT ;  /* 0x000000e0bb00720c */ /* 0x000fe20003f86270 */
[----:B------:R-:W-:Y:S01]  /*5e00*/  IMAD.WIDE.U32 R32, R6, R4, R34 ;  /* 0x0000000406207225 */ /* 0x000fe200078e0022 */
[----:B------:R-:W-:-:S02]  /*5e10*/  SHF.R.S32.HI R28, RZ, 0x1f, R199 ;  /* 0x0000001fff1c7819 */ /* 0x000fc400000114c7 */
[----:B------:R-:W-:Y:S01]  /*5e20*/  ISETP.GE.AND P3, PT, R27, R224, PT ;  /* 0x000000e01b00720c */ /* 0x000fe20003f66270 */
[----:B------:R-:W-:Y:S01]  /*5e30*/  IMAD R25, R7, R4, RZ ;  /* 0x0000000407197224 */ /* 0x000fe200078e02ff */
[----:B------:R-:W-:Y:S01]  /*5e40*/  IADD3 R36, P0, R26, R32, RZ ;  /* 0x000000201a247210 */ /* 0x000fe20007f1e0ff */
[----:B------:R-:W-:Y:S01]  /*5e50*/  ULDC.64 UR4, c[0x0][0x468] ;  /* 0x00011a0000047ab9 */ /* 0x000fe20000000a00 */
[C---:B------:R-:W-:Y:S01]  /*5e60*/  VIADD R29, R187.reuse, 0x40 ;  /* 0x00000040bb1d7836 */ /* 0x040fe20000000000 */
[----:B------:R-:W-:Y:S01]  /*5e70*/  IADD3 R27, R187, 0x60, RZ ;  /* 0x00000060bb1b7810 */ /* 0x000fe20007ffe0ff */
[----:B------:R-:W-:Y:S01]  /*5e80*/  IMAD R25, R6, R5, R25 ;  /* 0x0000000506197224 */ /* 0x000fe200078e0219 */
[----:B------:R-:W-:Y:S02]  /*5e90*/  BSSY B0, `(.L_x_12) ;  /* 0x0000019000007945 */ /* 0x000fe40003800000 */
[-C--:B------:R-:W-:Y:S02]  /*5ea0*/  ISETP.GE.AND P2, PT, R29, R224.reuse, PT ;  /* 0x000000e01d00720c */ /* 0x080fe40003f46270 */
[----:B-1----:R-:W-:Y:S01]  /*5eb0*/  IADD3.X R37, R24, R33, R25, P0, !PT ;  /* 0x0000002118257210 */ /* 0x002fe200007fe419 */
[----:B------:R-:W-:Y:S01]  /*5ec0*/  IMAD R24, R28, UR4, RZ ;  /* 0x000000041c187c24 */ /* 0x000fe2000f8e02ff */
[----:B------:R-:W-:-:S02]  /*5ed0*/  ISETP.GE.AND P1, PT, R27, R224, PT ;  /* 0x000000e01b00720c */ /* 0x000fc40003f26270 */
[----:B------:R-:W-:Y:S01]  /*5ee0*/  SHF.R.S32.HI R29, RZ, 0x1f, R187 ;  /* 0x0000001fff1d7819 */ /* 0x000fe200000114bb */
[C---:B------:R-:W-:Y:S02]  /*5ef0*/  IMAD R31, R199.reuse, UR5, R24 ;  /* 0x00000005c71f7c24 */ /* 0x040fe4000f8e0218 */
[----:B------:R-:W-:Y:S01]  /*5f00*/  IMAD.WIDE.U32 R36, R199, UR4, R36 ;  /* 0x00000004c7247c25 */ /* 0x000fe2000f8e0024 */
[----:B------:R2:W1:Y:S03]  /*5f10*/  LDS.128 R20, [R197+0x7000] ;  /* 0x00700000c5147984 */ /* 0x0004660000000c00 */
[----:B------:R-:W-:Y:S01]  /*5f20*/  IMAD.IADD R31, R37, 0x1, R31 ;  /* 0x00000001251f7824 */ /* 0x000fe200078e021f */
[----:B------:R2:W3:Y:S04]  /*5f30*/  LDS.128 R16, [R197+0xb000] ;  /* 0x00b00000c5107984 */ /* 0x0004e80000000c00 */
[----:B------:R2:W4:Y:S04]  /*5f40*/  LDS.128 R12, [R197+0xc000] ;  /* 0x00c00000c50c7984 */ /* 0x0005280000000c00 */
[----:B------:R2:W1:Y:S01]  /*5f50*/  LDS.128 R8, [R197+0xd000] ;  /* 0x00d00000c5087984 */ /* 0x0004620000000c00 */
[----:B------:R-:W-:Y:S05]  /*5f60*/  @P4 BRA `(.L_x_13) ;  /* 0x00000000002c4947 */ /* 0x000fea0003800000 */
[----:B------:R-:W2:Y:S01]  /*5f70*/  LDS.128 R24, [R197+0x6000] ;  /* 0x00600000c5187984 */ /* 0x000ea20000000c00 */
[----:B------:R-:W-:Y:S01]  /*5f80*/  MOV R38, R36 ;  /* 0x0000002400267202 */ /* 0x000fe20000000f00 */
[-C--:B------:R-:W-:Y:S01]  /*5f90*/  IMAD R32, R29, R4.reuse, RZ ;  /* 0x000000041d207224 */ /* 0x080fe200078e02ff */
[----:B------:R-:W-:Y:S01]  /*5fa0*/  MOV R39, R31 ;  /* 0x0000001f00277202 */ /* 0x000fe20000000f00 */
[----:B------:R-:W-:Y:S02]  /*5fb0*/  ULDC.64 UR4, c[0x0][0x3f0] ;  /* 0x0000fc0000047ab9 */ /* 0x000fe40000000a00 */
[C---:B------:R-:W-:Y:S02]  /*5fc0*/  IMAD R32, R187.reuse, R5, R32 ;  /* 0x00000005bb207224 */ /* 0x040fe400078e0220 */
[----:B------:R-:W-:-:S05]  /*5fd0*/  IMAD.WIDE.U32 R38, R187, R4, R38 ;  /* 0x00000004bb267225 */ /* 0x000fca00078e0026 */
[----:B------:R-:W-:Y:S02]  /*5fe0*/  IADD3 R32, R39, R32, RZ ;  /* 0x0000002027207210 */ /* 0x000fe40007ffe0ff */
[----:B------:R-:W-:-:S04]  /*5ff0*/  LEA R40, P0, R38, UR4, 0x1 ;  /* 0x0000000426287c11 */ /* 0x000fc8000f8008ff */
[----:B------:R-:W-:-:S05]  /*6000*/  LEA.HI.X R41, R38, UR5, R32, 0x1, P0 ;  /* 0x0000000526297c11 */ /* 0x000fca00080f0c20 */
[----:B--2---:R2:W-:Y:S04]  /*6010*/  STG.E.128 desc[UR14][R40.64], R24 ;  /* 0x0000001828007986 */ /* 0x0045e8000c101d0e */
.L_x_13:
[----:B------:R-:W-:Y:S05]  /*6020*/  BSYNC B0 ;  /* 0x0000000000007941 */ /* 0x000fea0003800000 */
.L_x_12:
[----:B------:R-:W-:Y:S04]  /*6030*/  BSSY B0, `(.L_x_14) ;  /* 0x000000e000007945 */ /* 0x000fe80003800000 */
[----:B------:R-:W-:Y:S05]  /*6040*/  @P3 BRA `(.L_x_15) ;  /* 0x0000000000303947 */ /* 0x000fea0003800000 */
[----:B--2---:R-:W-:Y:S01]  /*6050*/  IADD3 R24, P0, R187, 0x20, RZ ;  /* 0x00000020bb187810 */ /* 0x004fe20007f1e0ff */
[----:B------:R-:W-:Y:S01]  /*6060*/  IMAD.MOV.U32 R26, RZ, RZ, R36 ;  /* 0x000000ffff1a7224 */ /* 0x000fe200078e0024 */
[----:B------:R-:W-:Y:S01]  /*6070*/  MOV R27, R31 ;  /* 0x0000001f001b7202 */ /* 0x000fe20000000f00 */
[----:B------:R-:W-:Y:S02]  /*6080*/  ULDC.64 UR4, c[0x0][0x3f0] ;  /* 0x0000fc0000047ab9 */ /* 0x000fe40000000a00 */
[----:B------:R-:W-:Y:S02]  /*6090*/  IMAD.X R25, RZ, RZ, R29, P0 ;  /* 0x000000ffff197224 */ /* 0x000fe400000e061d */
[----:B------:R-:W-:-:S04]  /*60a0*/  IMAD.WIDE.U32 R26, R24, R4, R26 ;  /* 0x00000004181a7225 */ /* 0x000fc800078e001a */
[----:B------:R-:W-:-:S04]  /*60b0*/  IMAD R25, R25, R4, RZ ;  /* 0x0000000419197224 */ /* 0x000fc800078e02ff */
[----:B------:R-:W-:Y:S01]  /*60c0*/  IMAD R25, R24, R5, R25 ;  /* 0x0000000518197224 */ /* 0x000fe200078e0219 */
[----:B------:R-:W-:-:S04]  /*60d0*/  LEA R24, P0, R26, UR4, 0x1 ;  /* 0x000000041a187c11 */ /* 0x000fc8000f8008ff */
[----:B------:R-:W-:-:S04]  /*60e0*/  IADD3 R25, R27, R25, RZ ;  /* 0x000000191b197210 */ /* 0x000fc80007ffe0ff */
[----:B------:R-:W-:-:S05]  /*60f0*/  LEA.HI.X R25, R26, UR5, R25, 0x1, P0 ;  /* 0x000000051a197c11 */ /* 0x000fca00080f0c19 */
[----:B-1----:R1:W-:Y:S02]  /*6100*/  STG.E.128 desc[UR14][R24.64], R20 ;  /* 0x0000001418007986 */ /* 0x0023e4000c101d0e */
.L_x_15:
[----:B------:R-:W-:Y:S05]  /*6110*/  BSYNC B0 ;  /* 0x0000000000007941 */ /* 0x000fea0003800000 */
.L_x_14:
[----:B-1----:R1:W1:Y:S01]  /*6120*/  LDS.128 R20, [R197+0x8000] ;  /* 0x00800000c5147984 */ /* 0x0022620000000c00 */
        /* <DEDUP_REMOVED lines=14> */
.L_x_17:
[----:B------:R-:W-:Y:S05]  /*6210*/  BSYNC B0 ;  /* 0x0000000000007941 */ /* 0x000fea0003800000 */
.L_x_16:
        /* <DEDUP_REMOVED lines=9> */
[----:B------:R-:W-:Y:S01]  /*62b0*/  IMAD R25, R25, R4, RZ ;  /* 0x0000000419197224 */ /* 0x000fe200078e02ff */
[----:B------:R-:W-:-:S03]  /*62c0*/  LEA R4, P0, R26, UR4, 0x1 ;  /* 0x000000041a047c11 */ /* 0x000fc6000f8008ff */
[----:B------:R-:W-:-:S05]  /*62d0*/  IMAD R25, R24, R5, R25 ;  /* 0x0000000518197224 */ /* 0x000fca00078e0219 */
[----:B------:R-:W-:-:S04]  /*62e0*/  IADD3 R25, R27, R25, RZ ;  /* 0x000000191b197210 */ /* 0x000fc80007ffe0ff */
[----:B------:R-:W-:-:S05]  /*62f0*/  LEA.HI.X R5, R26, UR5, R25, 0x1, P0 ;  /* 0x000000051a057c11 */ /* 0x000fca00080f0c19 */
[----:B-1----:R1:W-:Y:S02]  /*6300*/  STG.E.128 desc[UR14][R4.64], R20 ;  /* 0x0000001404007986 */ /* 0x0023e4000c101d0e */
.L_x_19:
[----:B------:R-:W-:Y:S05]  /*6310*/  BSYNC B0 ;  /* 0x0000000000007941 */ /* 0x000fea0003800000 */
.L_x_18:
[-C--:B-1----:R-:W-:Y:S01]  /*6320*/  IMAD R21, R7, R2.reuse, RZ ;  /* 0x0000000207157224 */ /* 0x082fe200078e02ff */
[----:B------:R-:W-:Y:S01]  /*6330*/  ULDC.64 UR4, c[0x0][0x470] ;  /* 0x00011c0000047ab9 */ /* 0x000fe20000000a00 */
[C---:B------:R-:W-:Y:S01]  /*6340*/  IMAD.WIDE.U32 R34, R6.reuse, R2, R34 ;  /* 0x0000000206227225 */ /* 0x040fe200078e0022 */
[----:B------:R-:W-:Y:S03]  /*6350*/  BSSY B0, `(.L_x_20) ;  /* 0x0000013000007945 */ /* 0x000fe60003800000 */
[----:B------:R-:W-:Y:S01]  /*6360*/  IMAD R21, R6, R3, R21 ;  /* 0x0000000306157224 */ /* 0x000fe200078e0215 */
[----:B------:R-:W-:Y:S01]  /*6370*/  IADD3 R22, P0, R30, R34, RZ ;  /* 0x000000221e167210 */ /* 0x000fe20007f1e0ff */
[----:B------:R1:W1:Y:S01]  /*6380*/  LDS.128 R4, [R197+0xa000] ;  /* 0x00a00000c5047984 */ /* 0x0002620000000c00 */
[----:B------:R-:W-:Y:S02]  /*6390*/  IMAD R28, R28, UR4, RZ ;  /* 0x000000041c1c7c24 */ /* 0x000fe4000f8e02ff */
[----:B------:R-:W-:-:S02]  /*63a0*/  IADD3.X R23, R0, R35, R21, P0, !PT ;  /* 0x0000002300177210 */ /* 0x000fc400007fe415 */
[C---:B------:R-:W-:Y:S02]  /*63b0*/  IMAD R21, R199.reuse, UR5, R28 ;  /* 0x00000005c7157c24 */ /* 0x040fe4000f8e021c */
[----:B------:R-:W-:-:S05]  /*63c0*/  IMAD.WIDE.U32 R22, R199, UR4, R22 ;  /* 0x00000004c7167c25 */ /* 0x000fca000f8e0016 */
[----:B------:R-:W-:Y:S01]  /*63d0*/  IADD3 R21, R23, R21, RZ ;  /* 0x0000001517157210 */ /* 0x000fe20007ffe0ff */
[----:B------:R-:W-:Y:S06]  /*63e0*/  @P4 BRA `(.L_x_21) ;  /* 0x0000000000244947 */ /* 0x000fec0003800000 */
[----:B------:R-:W-:Y:S01]  /*63f0*/  MOV R20, R22 ;  /* 0x0000001600147202 */ /* 0x000fe20000000f00 */
[----:B------:R-:W-:Y:S01]  /*6400*/  IMAD R0, R29, R2, RZ ;  /* 0x000000021d007224 */ /* 0x000fe200078e02ff */
[----:B------:R-:W-:-:S03]  /*6410*/  ULDC.64 UR4, c[0x0][0x3f8] ;  /* 0x0000fe0000047ab9 */ /* 0x000fc60000000a00 */
[----:B--2---:R-:W-:-:S04]  /*6420*/  IMAD.WIDE.U32 R24, R187, R2, R20 ;  /* 0x00000002bb187225 */ /* 0x004fc800078e0014 */
[----:B------:R-:W-:Y:S01]  /*6430*/  IMAD R0, R187, R3, R0 ;  /* 0x00000003bb007224 */ /* 0x000fe200078e0200 */
[----:B------:R-:W-:-:S04]  /*6440*/  LEA R26, P0, R24, UR4, 0x1 ;  /* 0x00000004181a7c11 */ /* 0x000fc8000f8008ff */
[----:B------:R-:W-:-:S04]  /*6450*/  IADD3 R0, R25, R0, RZ ;  /* 0x0000000019007210 */ /* 0x000fc80007ffe0ff */
[----:B------:R-:W-:-:S05]  /*6460*/  LEA.HI.X R27, R24, UR5, R0, 0x1, P0 ;  /* 0x00000005181b7c11 */ /* 0x000fca00080f0c00 */
[----:B-1----:R1:W-:Y:S02]  /*6470*/  STG.E.128 desc[UR14][R26.64], R4 ;  /* 0x000000041a007986 */ /* 0x0023e4000c101d0e */
.L_x_21:
[----:B------:R-:W-:Y:S05]  /*6480*/  BSYNC B0 ;  /* 0x0000000000007941 */ /* 0x000fea0003800000 */
.L_x_20:
[----:B------:R-:W-:Y:S04]  /*6490*/  BSSY B0, `(.L_x_22) ;  /* 0x000000d000007945 */ /* 0x000fe80003800000 */
[----:B------:R-:W-:Y:S05]  /*64a0*/  @P3 BRA `(.L_x_23) ;  /* 0x00000000002c3947 */ /* 0x000fea0003800000 */
[----:B------:R-:W-:Y:S01]  /*64b0*/  IADD3 R0, P0, R187, 0x20, RZ ;  /* 0x00000020bb007810 */ /* 0x000fe20007f1e0ff */
[----:B------:R-:W-:Y:S01]  /*64c0*/  ULDC.64 UR4, c[0x0][0x3f8] ;  /* 0x0000fe0000047ab9 */ /* 0x000fe20000000a00 */
[----:B------:R-:W-:Y:S02]  /*64d0*/  MOV R20, R22 ;  /* 0x0000001600147202 */ /* 0x000fe40000000f00 */
[----:B-1----:R-:W-:-:S03]  /*64e0*/  IADD3.X R5, RZ, R29, RZ, P0, !PT ;  /* 0x0000001dff057210 */ /* 0x002fc600007fe4ff */
[----:B------:R-:W-:-:S04]  /*64f0*/  IMAD.WIDE.U32 R6, R0, R2, R20 ;  /* 0x0000000200067225 */ /* 0x000fc800078e0014 */
[----:B------:R-:W-:Y:S01]  /*6500*/  IMAD R5, R5, R2, RZ ;  /* 0x0000000205057224 */ /* 0x000fe200078e02ff */
[----:B------:R-:W-:-:S03]  /*6510*/  LEA R4, P0, R6, UR4, 0x1 ;  /* 0x0000000406047c11 */ /* 0x000fc6000f8008ff */
[----:B------:R-:W-:-:S05]  /*6520*/  IMAD R5, R0, R3, R5 ;  /* 0x0000000300057224 */ /* 0x000fca00078e0205 */
[----:B------:R-:W-:-:S04]  /*6530*/  IADD3 R5, R7, R5, RZ ;  /* 0x0000000507057210 */ /* 0x000fc80007ffe0ff */
[----:B------:R-:W-:-:S05]  /*6540*/  LEA.HI.X R5, R6, UR5, R5, 0x1, P0 ;  /* 0x0000000506057c11 */ /* 0x000fca00080f0c05 */
[----:B---3--:R1:W-:Y:S02]  /*6550*/  STG.E.128 desc[UR14][R4.64], R16 ;  /* 0x0000001004007986 */ /* 0x0083e4000c101d0e */
.L_x_23:
[----:B------:R-:W-:Y:S05]  /*6560*/  BSYNC B0 ;  /* 0x0000000000007941 */ /* 0x000fea0003800000 */
.L_x_22:
        /* <DEDUP_REMOVED lines=12> */
[----:B----4-:R1:W-:Y:S02]  /*6630*/  STG.E.128 desc[UR14][R4.64], R12 ;  /* 0x0000000c04007986 */ /* 0x0103e4000c101d0e */
.L_x_25:
[----:B------:R-:W-:Y:S05]  /*6640*/  BSYNC B0 ;  /* 0x0000000000007941 */ /* 0x000fea0003800000 */
.L_x_24:
[----:B------:R-:W-:Y:S05]  /*6650*/  @P1 BRA `(.L_x_26) ;  /* 0x0000000800f41947 */ /* 0x000fea0003800000 */
[----:B------:R-:W-:Y:S01]  /*6660*/  IADD3 R0, P0, R187, 0x60, RZ ;  /* 0x00000060bb007810 */ /* 0x000fe20007f1e0ff */
[----:B------:R-:W-:Y:S01]  /*6670*/  ULDC.64 UR4, c[0x0][0x3f8] ;  /* 0x0000fe0000047ab9 */ /* 0x000fe20000000a00 */
[----:B------:R-:W-:Y:S02]  /*6680*/  MOV R20, R22 ;  /* 0x0000001600147202 */ /* 0x000fe40000000f00 */
[----:B------:R-:W-:-:S03]  /*6690*/  IADD3.X R29, RZ, R29, RZ, P0, !PT ;  /* 0x0000001dff1d7210 */ /* 0x000fc600007fe4ff */
[----:B-1----:R-:W-:-:S04]  /*66a0*/  IMAD.WIDE.U32 R4, R0, R2, R20 ;  /* 0x0000000200047225 */ /* 0x002fc800078e0014 */
[----:B------:R-:W-:Y:S01]  /*66b0*/  IMAD R29, R29, R2, RZ ;  /* 0x000000021d1d7224 */ /* 0x000fe200078e02ff */
[----:B------:R-:W-:-:S03]  /*66c0*/  LEA R2, P0, R4, UR4, 0x1 ;  /* 0x0000000404027c11 */ /* 0x000fc6000f8008ff */
[----:B------:R-:W-:-:S05]  /*66d0*/  IMAD R29, R0, R3, R29 ;  /* 0x00000003001d7224 */ /* 0x000fca00078e021d */
[----:B------:R-:W-:-:S04]  /*66e0*/  IADD3 R29, R5, R29, RZ ;  /* 0x0000001d051d7210 */ /* 0x000fc80007ffe0ff */
[----:B------:R-:W-:-:S05]  /*66f0*/  LEA.HI.X R3, R4, UR5, R29, 0x1, P0 ;  /* 0x0000000504037c11 */ /* 0x000fca00080f0c1d */
[----:B------:R1:W-:Y:S01]  /*6700*/  STG.E.128 desc[UR14][R2.64], R8 ;  /* 0x0000000802007986 */ /* 0x0003e2000c101d0e */
[----:B------:R-:W-:Y:S05]  /*6710*/  BRA `(.L_x_26) ;  /* 0x0000000800c47947 */ /* 0x000fea0003800000 */
.L_x_6:
[----:B------:R-:W-:Y:S01]  /*6720*/  ISETP.NE.AND P0, PT, R226, -0x1, PT ;  /* 0xffffffffe200780c */ /* 0x000fe20003f05270 */
[C---:B------:R-:W-:Y:S02]  /*6730*/  IMAD.SHL.U32 R9, R201.reuse, 0x80, RZ ;  /* 0x00000080c9097824 */ /* 0x040fe400078e00ff */
[----:B------:R-:W-:-:S03]  /*6740*/  IMAD R224, R201, -0x80, R224 ;  /* 0xffffff80c9e07824 */ /* 0x000fc600078e02e0 */
[----:B------:R-:W-:-:S07]  /*6750*/  SHF.R.S32.HI R11, RZ, 0x1f, R9 ;  /* 0x0000001fff0b7819 */ /* 0x000fce0000011409 */
[----:B------:R-:W1:Y:S01]  /*6760*/  @P0 LDC.64 R4, c[0x0][0x450] ;  /* 0x00011400ff040b82 */ /* 0x000e620000000a00 */
[CC--:B------:R-:W-:Y:S02]  /*6770*/  @P0 IADD3 R12, R225.reuse, R226.reuse, RZ ;  /* 0x000000e2e10c0210 */ /* 0x0c0fe40007ffe0ff */
[----:B------:R-:W-:-:S05]  /*6780*/  @P0 IADD3 R6, R225, R226, RZ ;  /* 0x000000e2e1060210 */ /* 0x000fca0007ffe0ff */
[----:B------:R-:W2:Y:S01]  /*6790*/  @P0 LDC.64 R2, c[0x0][0x458] ;  /* 0x00011600ff020b82 */ /* 0x000ea20000000a00 */
[C---:B-1----:R-:W-:Y:S02]  /*67a0*/  @P0 IMAD R10, R12.reuse, R5, RZ ;  /* 0x000000050c0a0224 */ /* 0x042fe400078e02ff */
[----:B------:R-:W-:-:S05]  /*67b0*/  @P0 IMAD.WIDE.U32 R12, R12, R4, RZ ;  /* 0x000000040c0c0225 */ /* 0x000fca00078e00ff */
[----:B------:R-:W-:Y:S01]  /*67c0*/  @P0 IADD3 R10, R13, R10, RZ ;  /* 0x0000000a0d0a0210 */ /* 0x000fe20007ffe0ff */
[C---:B--2---:R-:W-:Y:S01]  /*67d0*/  @P0 IMAD R0, R6.reuse, R3, RZ ;  /* 0x0000000306000224 */ /* 0x044fe200078e02ff */
[----:B------:R-:W-:Y:S01]  /*67e0*/  SHF.R.S32.HI R13, RZ, 0x1f, R200 ;  /* 0x0000001fff0d7819 */ /* 0x000fe200000114c8 */
[----:B------:R-:W-:-:S04]  /*67f0*/  @P0 IMAD.WIDE.U32 R6, R6, R2, RZ ;  /* 0x0000000206060225 */ /* 0x000fc800078e00ff */
[----:B------:R-:W-:Y:S01]  /*6800*/  @P0 IMAD.MOV.U32 R8, RZ, RZ, R6 ;  /* 0x000000ffff080224 */ /* 0x000fe200078e0006 */
[----:B------:R-:W-:Y:S01]  /*6810*/  @P0 IADD3 R0, R7, R0, RZ ;  /* 0x0000000007000210 */ /* 0x000fe20007ffe0ff */
[----:B------:R-:W-:Y:S06]  /*6820*/  @P0 BRA `(.L_x_27) ;  /* 0x0000000000300947 */ /* 0x000fec0003800000 */
[----:B------:R-:W1:Y:S01]  /*6830*/  LDC.64 R4, c[0x0][0x450] ;  /* 0x00011400ff047b82 */ /* 0x000e620000000a00 */
[----:B------:R-:W-:-:S07]  /*6840*/  SHF.R.S32.HI R15, RZ, 0x1f, R225 ;  /* 0x0000001fff0f7819 */ /* 0x000fce00000114e1 */
[----:B------:R-:W2:Y:S01]  /*6850*/  LDC.64 R6, c[0x0][0x438] ;  /* 0x00010e00ff067b82 */ /* 0x000ea20000000a00 */
[-C--:B-1----:R-:W-:Y:S02]  /*6860*/  IMAD R12, R15, R4.reuse, RZ ;  /* 0x000000040f0c7224 */ /* 0x082fe400078e02ff */
[----:B------:R-:W-:-:S04]  /*6870*/  IMAD.WIDE.U32 R14, R225, R4, RZ ;  /* 0x00000004e10e7225 */ /* 0x000fc800078e00ff */
[----:B------:R-:W-:Y:S02]  /*6880*/  IMAD R12, R225, R5, R12 ;  /* 0x00000005e10c7224 */ /* 0x000fe400078e020c */
[----:B--2---:R-:W-:-:S03]  /*6890*/  IMAD R10, R13, R6, RZ ;  /* 0x000000060d0a7224 */ /* 0x004fc600078e02ff */
[----:B------:R-:W-:Y:S01]  /*68a0*/  IADD3 R15, R15, R12, RZ ;  /* 0x0000000c0f0f7210 */ /* 0x000fe20007ffe0ff */
[C---:B------:R-:W-:Y:S02]  /*68b0*/  IMAD R10, R200.reuse, R7, R10 ;  /* 0x00000007c80a7224 */ /* 0x040fe400078e020a */
[----:B------:R-:W-:-:S05]  /*68c0*/  IMAD.WIDE.U32 R6, R200, R6, R14 ;  /* 0x00000006c8067225 */ /* 0x000fca00078e000e */
[----:B------:R-:W-:Y:S02]  /*68d0*/  IADD3 R10, R7, R10, RZ ;  /* 0x0000000a070a7210 */ /* 0x000fe40007ffe0ff */
[----:B------:R-:W-:Y:S02]  /*68e0*/  MOV R12, R6 ;  /* 0x00000006000c7202 */ /* 0x000fe40000000f00 */
.L_x_27:
[----:B------:R-:W-:Y:S05]  /*68f0*/  @P0 BRA `(.L_x_28) ;  /* 0x0000000000300947 */ /* 0x000fea0003800000 */
        /* <DEDUP_REMOVED lines=11> */
[----:B------:R-:W-:-:S07]  /*69b0*/  MOV R8, R14 ;  /* 0x0000000e00087202 */ /* 0x000fce0000000f00 */
.L_x_28:
[C---:B------:R-:W-:Y:S01]  /*69c0*/  VIADD R7, R187.reuse, 0x20 ;  /* 0x00000020bb077836 */ /* 0x040fe20000000000 */
[----:B------:R-:W-:Y:S01]  /*69d0*/  ISETP.GE.AND P4, PT, R187, R224, PT ;  /* 0x000000e0bb00720c */ /* 0x000fe20003f86270 */
[-C--:B------:R-:W-:Y:S01]  /*69e0*/  IMAD R14, R11, R4.reuse, RZ ;  /* 0x000000040b0e7224 */ /* 0x080fe200078e02ff */
[----:B------:R-:W-:Y:S01]  /*69f0*/  SHF.R.S32.HI R6, RZ, 0x1f, R199 ;  /* 0x0000001fff067819 */ /* 0x000fe200000114c7 */
[----:B------:R-:W-:Y:S01]  /*6a00*/  IMAD.WIDE.U32 R16, R9, R4, R188 ;  /* 0x0000000409107225 */ /* 0x000fe200078e00bc */
[----:B------:R-:W-:Y:S01]  /*6a10*/  ISETP.GE.AND P3, PT, R7, R224, PT ;  /* 0x000000e00700720c */ /* 0x000fe20003f66270 */
[----:B------:R-:W-:Y:S01]  /*6a20*/  ULDC.64 UR4, c[0x0][0x468] ;  /* 0x00011a0000047ab9 */ /* 0x000fe20000000a00 */
[----:B------:R-:W-:Y:S01]  /*6a30*/  IADD3 R13, R187, 0x60, RZ ;  /* 0x00000060bb0d7810 */ /* 0x000fe20007ffe0ff */
[----:B------:R-:W-:Y:S01]  /*6a40*/  IMAD R7, R9, R5, R14 ;  /* 0x0000000509077224 */ /* 0x000fe200078e020e */
[----:B------:R-:W-:Y:S01]  /*6a50*/  IADD3 R16, P0, R12, R16, RZ ;  /* 0x000000100c107210 */ /* 0x000fe20007f1e0ff */
[----:B------:R-:W-:Y:S01]  /*6a60*/  VIADD R15, R187, 0x40 ;  /* 0x00000040bb0f7836 */ /* 0x000fe20000000000 */
[----:B------:R-:W-:Y:S01]  /*6a70*/  BSSY B0, `(.L_x_29) ;  /* 0x0000013000007945 */ /* 0x000fe20003800000 */
[----:B------:R-:W-:-:S02]  /*6a80*/  ISETP.GE.AND P1, PT, R13, R224, PT ;  /* 0x000000e00d00720c */ /* 0x000fc40003f26270 */
[----:B------:R-:W-:Y:S01]  /*6a90*/  IADD3.X R17, R10, R17, R7, P0, !PT ;  /* 0x000000110a117210 */ /* 0x000fe200007fe407 */
[----:B------:R-:W-:Y:S01]  /*6aa0*/  IMAD R10, R6, UR4, RZ ;  /* 0x00000004060a7c24 */ /* 0x000fe2000f8e02ff */
[----:B------:R-:W-:Y:S02]  /*6ab0*/  ISETP.GE.AND P2, PT, R15, R224, PT ;  /* 0x000000e00f00720c */ /* 0x000fe40003f46270 */
[----:B------:R-:W-:Y:S01]  /*6ac0*/  SHF.R.S32.HI R7, RZ, 0x1f, R187 ;  /* 0x0000001fff077819 */ /* 0x000fe200000114bb */
[C---:B------:R-:W-:Y:S02]  /*6ad0*/  IMAD R15, R199.reuse, UR5, R10 ;  /* 0x00000005c70f7c24 */ /* 0x040fe4000f8e020a */
[----:B------:R-:W-:-:S04]  /*6ae0*/  IMAD.WIDE.U32 R16, R199, UR4, R16 ;  /* 0x00000004c7107c25 */ /* 0x000fc8000f8e0010 */
[----:B------:R-:W-:Y:S01]  /*6af0*/  IMAD.IADD R15, R15, 0x1, R17 ;  /* 0x000000010f0f7824 */ /* 0x000fe200078e0211 */
[----:B------:R-:W-:Y:S06]  /*6b00*/  @P4 BRA `(.L_x_30) ;  /* 0x0000000000244947 */ /* 0x000fec0003800000 */
[----:B------:R-:W-:Y:S01]  /*6b10*/  MOV R14, R16 ;  /* 0x00000010000e7202 */ /* 0x000fe20000000f00 */
[----:B------:R-:W-:Y:S01]  /*6b20*/  IMAD R10, R7, R4, RZ ;  /* 0x00000004070a7224 */ /* 0x000fe200078e02ff */
[----:B------:R-:W-:-:S03]  /*6b30*/  ULDC.64 UR4, c[0x0][0x3f0] ;  /* 0x0000fc0000047ab9 */ /* 0x000fc60000000a00 */
[----:B------:R-:W-:-:S04]  /*6b40*/  IMAD.WIDE.U32 R12, R187, R4, R14 ;  /* 0x00000004bb0c7225 */ /* 0x000fc800078e000e */
[----:B------:R-:W-:Y:S01]  /*6b50*/  IMAD R10, R187, R5, R10 ;  /* 0x00000005bb0a7224 */ /* 0x000fe200078e020a */
[----:B------:R-:W-:-:S04]  /*6b60*/  LEA R18, P0, R12, UR4, 0x1 ;  /* 0x000000040c127c11 */ /* 0x000fc8000f8008ff */
[----:B------:R-:W-:-:S04]  /*6b70*/  IADD3 R10, R10, R13, RZ ;  /* 0x0000000d0a0a7210 */ /* 0x000fc80007ffe0ff */
[----:B------:R-:W-:-:S05]  /*6b80*/  LEA.HI.X R19, R12, UR5, R10, 0x1, P0 ;  /* 0x000000050c137c11 */ /* 0x000fca00080f0c0a */
[----:B------:R1:W-:Y:S02]  /*6b90*/  STG.E.128 desc[UR14][R18.64], RZ ;  /* 0x000000ff12007986 */ /* 0x0003e4000c101d0e */
.L_x_30:
[----:B------:R-:W-:Y:S05]  /*6ba0*/  BSYNC B0 ;  /* 0x0000000000007941 */ /* 0x000fea0003800000 */
.L_x_29:
[----:B------:R-:W-:Y:S04]  /*6bb0*/  BSSY B0, `(.L_x_31) ;  /* 0x000000d000007945 */ /* 0x000fe80003800000 */
[----:B------:R-:W-:Y:S05]  /*6bc0*/  @P3 BRA `(.L_x_32) ;  /* 0x00000000002c3947 */ /* 0x000fea0003800000 */
[----:B------:R-:W-:Y:S01]  /*6bd0*/  IADD3 R13, P0, R187, 0x20, RZ ;  /* 0x00000020bb0d7810 */ /* 0x000fe20007f1e0ff */
[----:B------:R-:W-:Y:S01]  /*6be0*/  ULDC.64 UR4, c[0x0][0x3f0] ;  /* 0x0000fc0000047ab9 */ /* 0x000fe20000000a00 */
[----:B------:R-:W-:Y:S02]  /*6bf0*/  MOV R14, R16 ;  /* 0x00000010000e7202 */ /* 0x000fe40000000f00 */
[----:B-1----:R-:W-:-:S05]  /*6c00*/  IADD3.X R19, RZ, R7, RZ, P0, !PT ;  /* 0x00000007ff137210 */ /* 0x002fca00007fe4ff */
[-C--:B------:R-:W-:Y:S02]  /*6c10*/  IMAD R10, R19, R4.reuse, RZ ;  /* 0x00000004130a7224 */ /* 0x080fe400078e02ff */
[----:B------:R-:W-:-:S04]  /*6c20*/  IMAD.WIDE.U32 R18, R13, R4, R14 ;  /* 0x000000040d127225 */ /* 0x000fc800078e000e */
[----:B------:R-:W-:Y:S01]  /*6c30*/  IMAD R10, R13, R5, R10 ;  /* 0x000000050d0a7224 */ /* 0x000fe200078e020a */
[----:B------:R-:W-:-:S04]  /*6c40*/  LEA R12, P0, R18, UR4, 0x1 ;  /* 0x00000004120c7c11 */ /* 0x000fc8000f8008ff */
[----:B------:R-:W-:-:S04]  /*6c50*/  IADD3 R13, R10, R19, RZ ;  /* 0x000000130a0d7210 */ /* 0x000fc80007ffe0ff */
[----:B------:R-:W-:-:S05]  /*6c60*/  LEA.HI.X R13, R18, UR5, R13, 0x1, P0 ;  /* 0x00000005120d7c11 */ /* 0x000fca00080f0c0d */
[----:B------:R2:W-:Y:S02]  /*6c70*/  STG.E.128 desc[UR14][R12.64], RZ ;  /* 0x000000ff0c007986 */ /* 0x0005e4000c101d0e */
.L_x_32:
[----:B------:R-:W-:Y:S05]  /*6c80*/  BSYNC B0 ;  /* 0x0000000000007941 */ /* 0x000fea0003800000 */
.L_x_31:
[----:B------:R-:W-:Y:S04]  /*6c90*/  BSSY B0, `(.L_x_33) ;  /* 0x000000d000007945 */ /* 0x000fe80003800000 */
[----:B------:R-:W-:Y:S05]  /*6ca0*/  @P2 BRA `(.L_x_34) ;  /* 0x00000000002c2947 */ /* 0x000fea0003800000 */
[----:B--2---:R-:W-:Y:S01]  /*6cb0*/  IADD3 R13, P0, R187, 0x40, RZ ;  /* 0x00000040bb0d7810 */ /* 0x004fe20007f1e0ff */
        /* <DEDUP_REMOVED lines=10> */
.L_x_34:
[----:B------:R-:W-:Y:S05]  /*6d60*/  BSYNC B0 ;  /* 0x0000000000007941 */ /* 0x000fea0003800000 */
.L_x_33:
[----:B------:R-:W-:Y:S04]  /*6d70*/  BSSY B0, `(.L_x_35) ;  /* 0x000000d000007945 */ /* 0x000fe80003800000 */
[----:B------:R-:W-:Y:S05]  /*6d80*/  @P1 BRA `(.L_x_36) ;  /* 0x00000000002c1947 */ /* 0x000fea0003800000 */
[----:B--23--:R-:W-:Y:S01]  /*6d90*/  IADD3 R13, P0, R187, 0x60, RZ ;  /* 0x00000060bb0d7810 */ /* 0x00cfe20007f1e0ff */
[----:B------:R-:W-:Y:S01]  /*6da0*/  ULDC.64 UR4, c[0x0][0x3f0] ;  /* 0x0000fc0000047ab9 */ /* 0x000fe20000000a00 */
[----:B------:R-:W-:Y:S02]  /*6db0*/  MOV R14, R16 ;  /* 0x00000010000e7202 */ /* 0x000fe40000000f00 */
[----:B------:R-:W-:-:S03]  /*6dc0*/  IADD3.X R17, RZ, R7, RZ, P0, !PT ;  /* 0x00000007ff117210 */ /* 0x000fc600007fe4ff */
[----:B------:R-:W-:-:S04]  /*6dd0*/  IMAD.WIDE.U32 R14, R13, R4, R14 ;  /* 0x000000040d0e7225 */ /* 0x000fc800078e000e */
[----:B------:R-:W-:Y:S01]  /*6de0*/  IMAD R10, R17, R4, RZ ;  /* 0x00000004110a7224 */ /* 0x000fe200078e02ff */
[----:B------:R-:W-:-:S03]  /*6df0*/  LEA R4, P0, R14, UR4, 0x1 ;  /* 0x000000040e047c11 */ /* 0x000fc6000f8008ff */
[----:B------:R-:W-:-:S05]  /*6e00*/  IMAD R5, R13, R5, R10 ;  /* 0x000000050d057224 */ /* 0x000fca00078e020a */
[----:B------:R-:W-:-:S04]  /*6e10*/  IADD3 R5, R5, R15, RZ ;  /* 0x0000000f05057210 */ /* 0x000fc80007ffe0ff */
[----:B------:R-:W-:-:S05]  /*6e20*/  LEA.HI.X R5, R14, UR5, R5, 0x1, P0 ;  /* 0x000000050e057c11 */ /* 0x000fca00080f0c05 */
[----:B------:R4:W-:Y:S02]  /*6e30*/  STG.E.128 desc[UR14][R4.64], RZ ;  /* 0x000000ff04007986 */ /* 0x0009e4000c101d0e */
.L_x_36:
[----:B------:R-:W-:Y:S05]  /*6e40*/  BSYNC B0 ;  /* 0x0000000000007941 */ /* 0x000fea0003800000 */
.L_x_35:
[-C--:B--23--:R-:W-:Y:S01]  /*6e50*/  IMAD.WIDE.U32 R12, R9, R2.reuse, R188 ;  /* 0x00000002090c7225 */ /* 0x08cfe200078e00bc */
[----:B------:R-:W-:Y:S01]  /*6e60*/  ULDC.64 UR4, c[0x0][0x470] ;  /* 0x00011c0000047ab9 */ /* 0x000fe20000000a00 */
[----:B------:R-:W-:Y:S02]  /*6e70*/  BSSY B0, `(.L_x_37) ;  /* 0x0000013000007945 */ /* 0x000fe40003800000 */
[----:B----4-:R-:W-:Y:S01]  /*6e80*/  IMAD R4, R11, R2, RZ ;  /* 0x000000020b047224 */ /* 0x010fe200078e02ff */
[----:B------:R-:W-:Y:S01]  /*6e90*/  IADD3 R10, P0, R8, R12, RZ ;  /* 0x0000000c080a7210 */ /* 0x000fe20007f1e0ff */
[----:B------:R-:W-:Y:S02]  /*6ea0*/  IMAD R6, R6, UR4, RZ ;  /* 0x0000000406067c24 */ /* 0x000fe4000f8e02ff */
[----:B------:R-:W-:-:S05]  /*6eb0*/  IMAD R9, R9, R3, R4 ;  /* 0x0000000309097224 */ /* 0x000fca00078e0204 */
[----:B------:R-:W-:Y:S01]  /*6ec0*/  IADD3.X R11, R0, R13, R9, P0, !PT ;  /* 0x0000000d000b7210 */ /* 0x000fe200007fe409 */
[C---:B------:R-:W-:Y:S02]  /*6ed0*/  IMAD R9, R199.reuse, UR5, R6 ;  /* 0x00000005c7097c24 */ /* 0x040fe4000f8e0206 */
[----:B------:R-:W-:-:S05]  /*6ee0*/  IMAD.WIDE.U32 R10, R199, UR4, R10 ;  /* 0x00000004c70a7c25 */ /* 0x000fca000f8e000a */
[----:B------:R-:W-:Y:S01]  /*6ef0*/  IADD3 R9, R9, R11, RZ ;  /* 0x0000000b09097210 */ /* 0x000fe20007ffe0ff */
        /* <DEDUP_REMOVED lines=10> */
.L_x_38:
[----:B------:R-:W-:Y:S05]  /*6fa0*/  BSYNC B0 ;  /* 0x0000000000007941 */ /* 0x000fea0003800000 */
.L_x_37:
[----:B------:R-:W-:Y:S04]  /*6fb0*/  BSSY B0, `(.L_x_39) ;  /* 0x000000d000007945 */ /* 0x000fe80003800000 */
[----:B------:R-:W-:Y:S05]  /*6fc0*/  @P3 BRA `(.L_x_40) ;  /* 0x00000000002c3947 */ /* 0x000fea0003800000 */
[----:B------:R-:W-:Y:S01]  /*6fd0*/  IADD3 R5, P0, R187, 0x20, RZ ;  /* 0x00000020bb057810 */ /* 0x000fe20007f1e0ff */
[----:B------:R-:W-:Y:S01]  /*6fe0*/  ULDC.64 UR4, c[0x0][0x3f8] ;  /* 0x0000fe0000047ab9 */ /* 0x000fe20000000a00 */
[----:B------:R-:W-:Y:S02]  /*6ff0*/  MOV R8, R10 ;  /* 0x0000000a00087202 */ /* 0x000fe40000000f00 */
[----:B--2---:R-:W-:-:S05]  /*7000*/  IADD3.X R13, RZ, R7, RZ, P0, !PT ;  /* 0x00000007ff0d7210 */ /* 0x004fca00007fe4ff */
[-C--:B------:R-:W-:Y:S02]  /*7010*/  IMAD R0, R13, R2.reuse, RZ ;  /* 0x000000020d007224 */ /* 0x080fe400078e02ff */
[----:B------:R-:W-:-:S04]  /*7020*/  IMAD.WIDE.U32 R12, R5, R2, R8 ;  /* 0x00000002050c7225 */ /* 0x000fc800078e0008 */
[----:B------:R-:W-:Y:S01]  /*7030*/  IMAD R0, R5, R3, R0 ;  /* 0x0000000305007224 */ /* 0x000fe200078e0200 */
[----:B------:R-:W-:-:S04]  /*7040*/  LEA R4, P0, R12, UR4, 0x1 ;  /* 0x000000040c047c11 */ /* 0x000fc8000f8008ff */
[----:B------:R-:W-:-:S04]  /*7050*/  IADD3 R5, R0, R13, RZ ;  /* 0x0000000d00057210 */ /* 0x000fc80007ffe0ff */
[----:B------:R-:W-:-:S05]  /*7060*/  LEA.HI.X R5, R12, UR5, R5, 0x1, P0 ;  /* 0x000000050c057c11 */ /* 0x000fca00080f0c05 */
[----:B------:R3:W-:Y:S02]  /*7070*/  STG.E.128 desc[UR14][R4.64], RZ ;  /* 0x000000ff04007986 */ /* 0x0007e4000c101d0e */
.L_x_40:
[----:B------:R-:W-:Y:S05]  /*7080*/  BSYNC B0 ;  /* 0x0000000000007941 */ /* 0x000fea0003800000 */
.L_x_39:
[----:B------:R-:W-:Y:S04]  /*7090*/  BSSY B0, `(.L_x_41) ;  /* 0x000000d000007945 */ /* 0x000fe80003800000 */
[----:B------:R-:W-:Y:S05]  /*70a0*/  @P2 BRA `(.L_x_42) ;  /* 0x00000000002c2947 */ /* 0x000fea0003800000 */
[----:B---3--:R-:W-:Y:S01]  /*70b0*/  IADD3 R5, P0, R187, 0x40, RZ ;  /* 0x00000040bb057810 */ /* 0x008fe20007f1e0ff */
        /* <DEDUP_REMOVED lines=10> */
.L_x_42:
[----:B------:R-:W-:Y:S05]  /*7160*/  BSYNC B0 ;  /* 0x0000000000007941 */ /* 0x000fea0003800000 */
.L_x_41:
[----:B------:R-:W-:Y:S05]  /*7170*/  @P1 BRA `(.L_x_26) ;  /* 0x00000000002c1947 */ /* 0x000fea0003800000 */
[----:B------:R-:W-:Y:S01]  /*7180*/  IADD3 R0, P0, R187, 0x60, RZ ;  /* 0x00000060bb007810 */ /* 0x000fe20007f1e0ff */
[----:B------:R-:W-:Y:S01]  /*7190*/  ULDC.64 UR4, c[0x0][0x3f8] ;  /* 0x0000fe0000047ab9 */ /* 0x000fe20000000a00 */
[----:B------:R-:W-:Y:S02]  /*71a0*/  MOV R8, R10 ;  /* 0x0000000a00087202 */ /* 0x000fe40000000f00 */
[----:B------:R-:W-:-:S03]  /*71b0*/  IADD3.X R7, RZ, R7, RZ, P0, !PT ;  /* 0x00000007ff077210 */ /* 0x000fc600007fe4ff */
[----:B------:R-:W-:-:S04]  /*71c0*/  IMAD.WIDE.U32 R8, R0, R2, R8 ;  /* 0x0000000200087225 */ /* 0x000fc800078e0008 */
[----:B---34-:R-:W-:Y:S01]  /*71d0*/  IMAD R4, R7, R2, RZ ;  /* 0x0000000207047224 */ /* 0x018fe200078e02ff */
[----:B------:R-:W-:-:S03]  /*71e0*/  LEA R2, P0, R8, UR4, 0x1 ;  /* 0x0000000408027c11 */ /* 0x000fc6000f8008ff */
[----:B------:R-:W-:-:S05]  /*71f0*/  IMAD R3, R0, R3, R4 ;  /* 0x0000000300037224 */ /* 0x000fca00078e0204 */
[----:B------:R-:W-:-:S04]  /*7200*/  IADD3 R3, R3, R9, RZ ;  /* 0x0000000903037210 */ /* 0x000fc80007ffe0ff */
[----:B------:R-:W-:-:S05]  /*7210*/  LEA.HI.X R3, R8, UR5, R3, 0x1, P0 ;  /* 0x0000000508037c11 */ /* 0x000fca00080f0c03 */
[----:B------:R3:W-:Y:S02]  /*7220*/  STG.E.128 desc[UR14][R2.64], RZ ;  /* 0x000000ff02007986 */ /* 0x0007e4000c101d0e */
.L_x_26:
[----:B------:R-:W-:Y:S05]  /*7230*/  BSYNC B1 ;  /* 0x0000000000017941 */ /* 0x000fea0003800000 */
.L_x_1:
[----:B------:R-:W2:Y:S02]  /*7240*/  LDC R0, c[0x0][0xc] ;  /* 0x00000300ff007b82 */ /* 0x000ea40000000800 */
[----:B--2---:R-:W-:-:S04]  /*7250*/  IADD3 R201, R0, R201, RZ ;  /* 0x000000c900c97210 */ /* 0x004fc80007ffe0ff */
[----:B------:R-:W-:-:S13]  /*7260*/  ISETP.GE.AND P0, PT, R201, UR7, PT ;  /* 0x00000007c9007c0c */ /* 0x000fda000bf06270 */
[----:B------:R-:W-:Y:S05]  /*7270*/  @P0 BRA `(.L_x_43) ;  /* 0x0000000000040947 */ /* 0x000fea0003800000 */
[----:B------:R-:W-:Y:S05]  /*7280*/  BRA `(.L_x_44) ;  /* 0xffffff9400c07947 */ /* 0x000fea000383ffff */
.L_x_43:
[----:B------:R-:W-:Y:S05]  /*7290*/  EXIT ;  /* 0x000000000000794d */ /* 0x000fea0003800000 */
.L_x_45:
[----:B------:R-:W-:-:S00]  /*72a0*/  BRA `(.L_x_45) ;  /* 0xfffffffc00fc7947 */ /* 0x000fc0000383ffff */
[----:B------:R-:W-:-:S00]  /*72b0*/  NOP ;  /* 0x0000000000007918 */ /* 0x000fc00000000000 */
        /* <DEDUP_REMOVED lines=12> */
.L_x_2455:


//--------------------- .text._ZN5flash44flash_bwd_dq_dk_dv_loop_seqk_parallel_kernelI23Flash_bwd_kernel_traitsILi64ELi64ELi128ELi8ELi2ELi4ELi4ELb1ELb0EN7cutlass6half_tE19Flash_kernel_traitsILi64ELi64ELi128ELi8ES3_EELb0ELb0ELb0ELb0ELb0ELb0ELb0EEEvNS_16Flash_bwd_paramsE --------------------------
	.section	.text._ZN5flash44flash_bwd_dq_dk_dv_loop_seqk_parallel_kernelI23Flash_bwd_kernel_traitsILi64ELi64ELi128ELi8ELi2ELi4ELi4ELb1ELb0EN7cutlass6half_tE19Flash_kernel_traitsILi64ELi64ELi128ELi8ES3_EELb0ELb0ELb0ELb0ELb0ELb0ELb0EEEvNS_16Flash_bwd_paramsE,"ax",@progbits
	.align	128
        .global         _ZN5flash44flash_bwd_dq_dk_dv_loop_seqk_parallel_kernelI23Flash_bwd_kernel_traitsILi64ELi64ELi128ELi8ELi2ELi4ELi4ELb1ELb0EN7cutlass6half_tE19Flash_kernel_traitsILi64ELi64ELi128ELi8ES3_EELb0ELb0ELb0ELb0ELb0ELb0ELb0EEEvNS_16Flash_bwd_paramsE
        .type           _ZN5flash44flash_bwd_dq_dk_dv_loop_seqk_parallel_kernelI23Flash_bwd_kernel_traitsILi64ELi64ELi128ELi8ELi2ELi4ELi4ELb1ELb0EN7cutlass6half_tE19Flash_kernel_traitsILi64ELi64ELi128ELi8ES3_EELb0ELb0ELb0ELb0ELb0ELb0ELb0EEEvNS_16Flash_bwd_paramsE,@function
        .size           _ZN5flash44flash_bwd_dq_dk_dv_loop_seqk_parallel_kernelI23Flash_bwd_kernel_traitsILi64ELi64ELi128ELi8ELi2ELi4ELi4ELb1ELb0EN7cutlass6half_tE19Flash_kernel_traitsILi64ELi64ELi128ELi8ES3_EELb0ELb0ELb0ELb0ELb0ELb0ELb0EEEvNS_16Flash_bwd_paramsE,(.L_x_2456 - _ZN5flash44flash_bwd_dq_dk_dv_loop_seqk_parallel_kernelI23Flash_bwd_kernel_traitsILi64ELi64ELi128ELi8ELi2ELi4ELi4ELb1ELb0EN7cutlass6half_tE19Flash_kernel_traitsILi64ELi64ELi128ELi8ES3_EELb0ELb0ELb0ELb0ELb0ELb0ELb0EEEvNS_16Flash_bwd_paramsE)
        .other          _ZN5flash44flash_bwd_dq_dk_dv_loop_seqk_parallel_kernelI23Flash_bwd_kernel_traitsILi64ELi64ELi128ELi8ELi2ELi4ELi4ELb1ELb0EN7cutlass6half_tE19Flash_kernel_traitsILi64ELi64ELi128ELi8ES3_EELb0ELb0ELb0ELb0ELb0ELb0ELb0EEEvNS_16Flash_bwd_paramsE,@"STO_CUDA_ENTRY STV_DEFAULT"
_ZN5flash44flash_bwd_dq_dk_dv_loop_seqk_parallel_kernelI23Flash_bwd_kernel_traitsILi64ELi64ELi128ELi8ELi2ELi4ELi4ELb1ELb0EN7cutlass6half_tE19Flash_kernel_traitsILi64ELi64ELi128ELi8ES3_EELb0ELb0ELb0ELb0ELb0ELb0ELb0EEEvNS_16Flash_bwd_paramsE:
.text._ZN5flash44flash_bwd_dq_dk_dv_loop_seqk_parallel_kernelI23Flash_bwd_kernel_traitsILi64ELi64ELi128ELi8ELi2ELi4ELi4ELb1ELb0EN7cutlass6half_tE19Flash_kernel_traitsILi64ELi64ELi128ELi8ES3_EELb0ELb0ELb0ELb0ELb0ELb0ELb0EEEvNS_16Flash_bwd_paramsE:
        /* <DEDUP_REMOVED lines=14> */
[----:B------:R-:W-:Y:S01]  /*00e0*/  IMAD.MOV.U32 R178, RZ, RZ, 0x40 ;  /* 0x00000040ffb27424 */ /* 0x000fe200078e00ff */
[----:B------:R-:W-:Y:S01]  /*00f0*/  ULDC.64 UR16, c[0x0][0x208] ;  /* 0x0000820000107ab9 */ /* 0x000fe20000000a00 */
[----:B------:R-:W-:Y:S01]  /*0100*/  IMAD.MOV.U32 R206, RZ, RZ, -0x10 ;  /* 0xfffffff0ffce7424 */ /* 0x000fe200078e00ff */
[----:B------:R-:W4:Y:S01]  /*0110*/  S2R R196, SR_CTAID.Z ;  /* 0x0000000000c47919 */ /* 0x000f220000002700 */
[----:B------:R-:W-:Y:S01]  /*0120*/  ULDC.64 UR12, c[0x0][0x300] ;  /* 0x0000c000000c7ab9 */ /* 0x000fe20000000a00 */
[----:B--2---:R-:W-:-:S04]  /*0130*/  ULEA UR6, UR6, UR4, 0x18 ;  /* 0x0000000406067291 */ /* 0x004fc8000f8ec03f */
[----:B------:R-:W-:Y:S02]  /*0140*/  UIADD3 UR4, UR6, 0x6000, URZ ;  /* 0x0000600006047890 */ /* 0x000fe4000fffe03f */
[----:B------:R-:W-:Y:S01]  /*0150*/  UIADD3 UR5, UR6, 0xa000, URZ ;  /* 0x0000a00006057890 */ /* 0x000fe2000fffe03f */
[----:B-1----:R-:W-:Y:S01]  /*0160*/  SHF.R.S32.HI R10, RZ, 0x1f, R7 ;  /* 0x0000001fff0a7819 */ /* 0x002fe20000011407 */
[----:B------:R-:W-:Y:S02]  /*0170*/  IMAD.SHL.U32 R185, R7, 0x2, RZ ;  /* 0x0000000207b97824 */ /* 0x000fe400078e00ff */
[----:B------:R-:W-:Y:S01]  /*0180*/  IMAD.U32 R174, RZ, RZ, UR6 ;  /* 0x00000006ffae7e24 */ /* 0x000fe2000f8e00ff */
[CC--:B------:R-:W-:Y:S02]  /*0190*/  LEA.HI R16, R10.reuse, R7.reuse, RZ, 0x4 ;  /* 0x000000070a107211 */ /* 0x0c0fe400078f20ff */
[----:B------:R-:W-:Y:S02]  /*01a0*/  LEA.HI R8, R10, R7, RZ, 0x5 ;  /* 0x000000070a087211 */ /* 0x000fe400078f28ff */
[----:B------:R-:W-:-:S02]  /*01b0*/  SHF.R.S32.HI R0, RZ, 0x4, R16 ;  /* 0x00000004ff007819 */ /* 0x000fc40000011410 */
[-C--:B------:R-:W-:Y:S02]  /*01c0*/  LEA.HI R15, R10, R7.reuse, RZ, 0x3 ;  /* 0x000000070a0f7211 */ /* 0x080fe400078f18ff */
[----:B------:R-:W-:Y:S02]  /*01d0*/  LEA.HI R3, R16, R0, RZ, 0x1 ;  /* 0x0000000010037211 */ /* 0x000fe400078f08ff */
[--C-:B------:R-:W-:Y:S02]  /*01e0*/  SHF.R.S32.HI R183, RZ, 0x5, R8.reuse ;  /* 0x00000005ffb77819 */ /* 0x100fe40000011408 */
[----:B------:R-:W-:Y:S02]  /*01f0*/  LOP3.LUT R3, R3, 0xfffffffe, RZ, 0xc0, !PT ;  /* 0xfffffffe03037812 */ /* 0x000fe400078ec0ff */
[----:B------:R-:W-:Y:S02]  /*0200*/  LOP3.LUT R2, R15, 0xfffffff8, RZ, 0xc0, !PT ;  /* 0xfffffff80f027812 */ /* 0x000fe400078ec0ff */
[----:B------:R-:W-:Y:S01]  /*0210*/  LEA.HI R11, R10, R7, RZ, 0x2 ;  /* 0x000000070a0b7211 */ /* 0x000fe200078f10ff */
[----:B------:R-:W-:Y:S01]  /*0220*/  IMAD.IADD R3, R0, 0x1, -R3 ;  /* 0x0000000100037824 */ /* 0x000fe200078e0a03 */
[----:B------:R-:W-:Y:S01]  /*0230*/  SHF.R.S32.HI R0, RZ, 0x1f, R8 ;  /* 0x0000001fff007819 */ /* 0x000fe20000011408 */
[----:B------:R-:W-:Y:S01]  /*0240*/  IMAD.IADD R2, R7, 0x1, -R2 ;  /* 0x0000000107027824 */ /* 0x000fe200078e0a02 */
[----:B------:R-:W-:Y:S01]  /*0250*/  SHF.R.S32.HI R184, RZ, 0x3, R15 ;  /* 0x00000003ffb87819 */ /* 0x000fe2000001140f */
[----:B------:R-:W-:Y:S01]  /*0260*/  IMAD.SHL.U32 R12, R3, 0x200, RZ ;  /* 0x00000200030c7824 */ /* 0x000fe200078e00ff */
[----:B------:R-:W-:Y:S01]  /*0270*/  LEA.HI R0, R0, R183, RZ, 0x2 ;  /* 0x000000b700007211 */ /* 0x000fe200078f10ff */
[C---:B------:R-:W-:Y:S01]  /*0280*/  IMAD.SHL.U32 R186, R2.reuse, 0x8, RZ ;  /* 0x0000000802ba7824 */ /* 0x040fe200078e00ff */
[C---:B------:R-:W-:Y:S01]  /*0290*/  LOP3.LUT P4, RZ, R2.reuse, 0x2, RZ, 0xc0, !PT ;  /* 0x0000000202ff7812 */ /* 0x040fe2000788c0ff */
[----:B------:R-:W-:Y:S01]  /*02a0*/  IMAD.SHL.U32 R175, R2, 0x40, RZ ;  /* 0x0000004002af7824 */ /* 0x000fe200078e00ff */
[----:B------:R-:W-:Y:S01]  /*02b0*/  LOP3.LUT R0, R0, 0xfffffffc, RZ, 0xc0, !PT ;  /* 0xfffffffc00007812 */ /* 0x000fe200078ec0ff */
[----:B------:R-:W-:Y:S01]  /*02c0*/  IMAD.SHL.U32 R4, R184, 0x40, RZ ;  /* 0x00000040b8047824 */ /* 0x000fe200078e00ff */
[----:B------:R-:W-:-:S02]  /*02d0*/  LOP3.LUT P3, RZ, R2, 0x4, RZ, 0xc0, !PT ;  /* 0x0000000402ff7812 */ /* 0x000fc4000786c0ff */
[----:B------:R-:W-:Y:S01]  /*02e0*/  LOP3.LUT R175, R175, 0x1c0, RZ, 0xc0, !PT ;  /* 0x000001c0afaf7812 */ /* 0x000fe200078ec0ff */
[----:B------:R-:W-:Y:S01]  /*02f0*/  IMAD.IADD R2, R183, 0x1, -R0 ;  /* 0x00000001b7027824 */ /* 0x000fe200078e0a00 */
[----:B------:R-:W-:Y:S02]  /*0300*/  LEA.HI R9, R10, R7, RZ, 0x6 ;  /* 0x000000070a097211 */ /* 0x000fe400078f30ff */
[--C-:B------:R-:W-:Y:S01]  /*0310*/  SHF.R.S32.HI R5, RZ, 0x2, R11.reuse ;  /* 0x00000002ff057819 */ /* 0x100fe2000001140b */
[----:B------:R-:W-:Y:S01]  /*0320*/  IMAD.SHL.U32 R13, R2, 0x10, RZ ;  /* 0x00000010020d7824 */ /* 0x000fe200078e00ff */
[----:B------:R-:W-:Y:S02]  /*0330*/  SHF.R.S32.HI R6, RZ, 0x1f, R11 ;  /* 0x0000001fff067819 */ /* 0x000fe4000001140b */
[C---:B------:R-:W-:Y:S02]  /*0340*/  LOP3.LUT R180, R175.reuse, 0x8, R15, 0xf8, !PT ;  /* 0x00000008afb47812 */ /* 0x040fe400078ef80f */
[----:B------:R-:W-:-:S02]  /*0350*/  LOP3.LUT R13, R175, 0x30, R13, 0xf8, !PT ;  /* 0x00000030af0d7812 */ /* 0x000fc400078ef80d */
[----:B------:R-:W-:Y:S02]  /*0360*/  SHF.R.S32.HI R9, RZ, 0x6, R9 ;  /* 0x00000006ff097819 */ /* 0x000fe40000011409 */
[----:B------:R-:W-:Y:S02]  /*0370*/  SHF.R.U32.HI R175, RZ, 0x3, R175 ;  /* 0x00000003ffaf7819 */ /* 0x000fe400000116af */
[----:B------:R-:W-:Y:S01]  /*0380*/  LEA.HI R6, R6, R5, RZ, 0x3 ;  /* 0x0000000506067211 */ /* 0x000fe200078f18ff */
[----:B------:R-:W-:Y:S01]  /*0390*/  IMAD R0, R9, 0x800, R12 ;  /* 0x0000080009007824 */ /* 0x000fe200078e020c */
[----:B------:R-:W-:Y:S02]  /*03a0*/  LOP3.LUT R180, R180, R175, RZ, 0x3c, !PT ;  /* 0x000000afb4b47212 */ /* 0x000fe400078e3cff */
[----:B------:R-:W-:Y:S02]  /*03b0*/  LOP3.LUT R4, R4, 0x1c0, RZ, 0xc0, !PT ;  /* 0x000001c004047812 */ /* 0x000fe400078ec0ff */
[----:B------:R-:W-:Y:S01]  /*03c0*/  LOP3.LUT R16, R16, 0xfffffff0, RZ, 0xc0, !PT ;  /* 0xfffffff010107812 */ /* 0x000fe200078ec0ff */
[----:B------:R-:W-:Y:S01]  /*03d0*/  IMAD.IADD R180, R0, 0x1, R180 ;  /* 0x0000000100b47824 */ /* 0x000fe200078e02b4 */
[----:B------:R-:W-:-:S02]  /*03e0*/  LOP3.LUT R6, R6, 0xfffffff8, RZ, 0xc0, !PT ;  /* 0xfffffff806067812 */ /* 0x000fc400078ec0ff */
[----:B------:R-:W-:Y:S01]  /*03f0*/  SHF.R.U32.HI R191, RZ, 0x3, R4 ;  /* 0x00000003ffbf7819 */ /* 0x000fe20000011604 */
[----:B------:R-:W-:Y:S01]  /*0400*/  IMAD.IADD R16, R7, 0x1, -R16 ;  /* 0x0000000107107824 */ /* 0x000fe200078e0a10 */
[----:B------:R-:W-:Y:S01]  /*0410*/  LOP3.LUT R4, R4, 0x38, R186, 0xf8, !PT ;  /* 0x0000003804047812 */ /* 0x000fe200078ef8ba */
[----:B------:R-:W-:Y:S01]  /*0420*/  IMAD.IADD R6, R5, 0x1, -R6 ;  /* 0x0000000105067824 */ /* 0x000fe200078e0a06 */
[----:B------:R-:W-:Y:S02]  /*0430*/  LOP3.LUT R190, R8, 0xffffffe0, RZ, 0xc0, !PT ;  /* 0xffffffe008be7812 */ /* 0x000fe400078ec0ff */
[----:B------:R-:W-:Y:S02]  /*0440*/  LOP3.LUT R0, R11, 0x7ffffffc, RZ, 0xc0, !PT ;  /* 0x7ffffffc0b007812 */ /* 0x000fe400078ec0ff */
[----:B------:R-:W-:Y:S01]  /*0450*/  LEA.HI R10, R10, R7, RZ, 0x7 ;  /* 0x000000070a0a7211 */ /* 0x000fe200078f38ff */
[C---:B------:R-:W-:Y:S01]  /*0460*/  IMAD.IADD R190, R7.reuse, 0x1, -R190 ;  /* 0x0000000107be7824 */ /* 0x040fe200078e0abe */
[----:B------:R-:W-:Y:S01]  /*0470*/  LOP3.LUT R191, R4, R191, RZ, 0x3c, !PT ;  /* 0x000000bf04bf7212 */ /* 0x000fe200078e3cff */
[----:B------:R-:W-:Y:S01]  /*0480*/  IMAD.IADD R0, R7, 0x1, -R0 ;  /* 0x0000000107007824 */ /* 0x000fe200078e0a00 */
[----:B------:R-:W-:-:S02]  /*0490*/  SHF.R.S32.HI R4, RZ, 0x1f, R16 ;  /* 0x0000001fff047819 */ /* 0x000fc40000011410 */
[----:B------:R-:W-:Y:S01]  /*04a0*/  SHF.R.S32.HI R7, RZ, 0x7, R10 ;  /* 0x00000007ff077819 */ /* 0x000fe2000001140a */
[C---:B------:R-:W-:Y:S01]  /*04b0*/  IMAD.SHL.U32 R10, R6.reuse, 0x40, RZ ;  /* 0x00000040060a7824 */ /* 0x040fe200078e00ff */
[----:B------:R-:W-:Y:S01]  /*04c0*/  LOP3.LUT R14, R6, 0x1, RZ, 0xc0, !PT ;  /* 0x00000001060e7812 */ /* 0x000fe200078ec0ff */
[C---:B------:R-:W-:Y:S01]  /*04d0*/  IMAD R191, R9.reuse, 0x200, R191 ;  /* 0x0000020009bf7824 */ /* 0x040fe200078e02bf */
[----:B------:R-:W-:Y:S01]  /*04e0*/  LEA.HI R181, R8, R183, RZ, 0x1 ;  /* 0x000000b708b57211 */ /* 0x000fe200078f08ff */
[----:B------:R-:W-:Y:S01]  /*04f0*/  IMAD.SHL.U32 R9, R9, 0x20, RZ ;  /* 0x0000002009097824 */ /* 0x000fe200078e00ff */
[----:B------:R-:W-:Y:S01]  /*0500*/  LEA.HI R4, R4, R16, RZ, 0x3 ;  /* 0x0000001004047211 */ /* 0x000fe200078f18ff */
[----:B------:R-:W-:Y:S01]  /*0510*/  IMAD.SHL.U32 R199, R7, 0x8, RZ ;  /* 0x0000000807c77824 */ /* 0x000fe200078e00ff */
[----:B------:R-:W-:Y:S01]  /*0520*/  ISETP.NE.U32.AND P0, PT, R14, 0x1, PT ;  /* 0x000000010e00780c */ /* 0x000fe20003f05070 */
[----:B------:R-:W-:Y:S01]  /*0530*/  IMAD.SHL.U32 R0, R0, 0x2, RZ ;  /* 0x0000000200007824 */ /* 0x000fe200078e00ff */
[----:B------:R-:W-:Y:S01]  /*0540*/  LOP3.LUT R181, R181, 0xfffffffe, RZ, 0xc0, !PT ;  /* 0xfffffffeb5b57812 */ /* 0x000fe200078ec0ff */
[----:B------:R-:W-:Y:S01]  /*0550*/  IMAD.SHL.U32 R189, R4, 0x40, RZ ;  /* 0x0000004004bd7824 */ /* 0x000fe200078e00ff */
[----:B------:R-:W-:Y:S01]  /*0560*/  LOP3.LUT R10, R10, 0x1c0, RZ, 0xc0, !PT ;  /* 0x000001c00a0a7812 */ /* 0x000fe200078ec0ff */
[----:B------:R-:W-:Y:S01]  /*0570*/  IMAD R7, R7, 0x1000, R0 ;  /* 0x0000100007077824 */ /* 0x000fe200078e0200 */
[----:B------:R-:W-:Y:S01]  /*0580*/  LOP3.LUT R5, R4, 0xfffffff8, RZ, 0xc0, !PT ;  /* 0xfffffff804057812 */ /* 0x000fe200078ec0ff */
[----:B------:R-:W-:Y:S01]  /*0590*/  IMAD.IADD R181, R183, 0x1, -R181 ;  /* 0x00000001b7b57824 */ /* 0x000fe200078e0ab5 */
[----:B------:R-:W-:Y:S01]  /*05a0*/  R2P PR, R6, 0x6 ;  /* 0x0000000606007804 */ /* 0x000fe20000000000 */
[----:B------:R-:W-:Y:S01]  /*05b0*/  IMAD.SHL.U32 R6, R3, 0x10, RZ ;  /* 0x0000001003067824 */ /* 0x000fe200078e00ff */
[----:B------:R-:W-:Y:S01]  /*05c0*/  LOP3.LUT R185, R9, 0x6, R185, 0xf8, !PT ;  /* 0x0000000609b97812 */ /* 0x000fe200078ef8b9 */
[----:B------:R-:W-:Y:S01]  /*05d0*/  IMAD.IADD R5, R16, 0x1, -R5 ;  /* 0x0000000110057824 */ /* 0x000fe200078e0a05 */
[----:B------:R-:W-:Y:S01]  /*05e0*/  SHF.R.U32.HI R8, RZ, 0x3, R10 ;  /* 0x00000003ff087819 */ /* 0x000fe2000001160a */
[----:B------:R-:W-:Y:S01]  /*05f0*/  IMAD R7, R181, 0x400, R7 ;  /* 0x00000400b5077824 */ /* 0x000fe200078e0207 */
[----:B------:R-:W-:Y:S01]  /*0600*/  LOP3.LUT R9, R10, 0x20, R9, 0xf8, !PT ;  /* 0x000000200a097812 */ /* 0x000fe200078ef809 */
[----:B------:R-:W-:Y:S01]  /*0610*/  IMAD.SHL.U32 R5, R5, 0x40, RZ ;  /* 0x0000004005057824 */ /* 0x000fe200078e00ff */
[----:B------:R-:W-:Y:S01]  /*0620*/  LOP3.LUT R199, R199, 0x8, RZ, 0xc0, !PT ;  /* 0x00000008c7c77812 */ /* 0x000fe200078ec0ff */
[----:B------:R-:W-:Y:S01]  /*0630*/  IMAD R0, R2, 0x400, R0 ;  /* 0x0000040002007824 */ /* 0x000fe200078e0200 */
[----:B------:R-:W-:-:S02]  /*0640*/  LOP3.LUT R9, R9, R8, RZ, 0x3c, !PT ;  /* 0x0000000809097212 */ /* 0x000fc400078e3cff */
[----:B------:R-:W-:Y:S02]  /*0650*/  LOP3.LUT R6, R199, 0x10, R6, 0xf8, !PT ;  /* 0x00000010c7067812 */ /* 0x000fe400078ef806 */
[----:B------:R-:W-:Y:S01]  /*0660*/  LOP3.LUT R199, R8, R10, R199, 0x1e, !PT ;  /* 0x0000000a08c77212 */ /* 0x000fe200078e1ec7 */
[----:B------:R-:W-:Y:S01]  /*0670*/  IMAD.IADD R200, R9, 0x1, R7 ;  /* 0x0000000109c87824 */ /* 0x000fe200078e0207 */
[----:B------:R-:W-:Y:S01]  /*0680*/  SHF.R.S32.HI R8, RZ, 0x1f, R190 ;  /* 0x0000001fff087819 */ /* 0x000fe200000114be */
[----:B------:R-:W-:Y:S01]  /*0690*/  IMAD.SHL.U32 R7, R3, 0x8, RZ ;  /* 0x0000000803077824 */ /* 0x000fe200078e00ff */
[----:B------:R-:W-:Y:S01]  /*06a0*/  LOP3.LUT R5, R5, 0x1c0, RZ, 0xc0, !PT ;  /* 0x000001c005057812 */ /* 0x000fe200078ec0ff */
[----:B------:R-:W-:Y:S01]  /*06b0*/  IMAD.IADD R199, R0, 0x1, R199 ;  /* 0x0000000100c77824 */ /* 0x000fe200078e02c7 */
[----:B------:R-:W-:Y:S02]  /*06c0*/  LEA.HI R3, R8, R190, RZ, 0x2 ;  /* 0x000000be08037211 */ /* 0x000fe400078f10ff */
[----:B------:R-:W-:-:S02]  /*06d0*/  SHF.R.U32.HI R176, RZ, 0x3, R5 ;  /* 0x00000003ffb07819 */ /* 0x000fc40000011605 */
[----:B------:R-:W-:Y:S02]  /*06e0*/  SHF.R.S32.HI R3, RZ, 0x2, R3 ;  /* 0x00000002ff037819 */ /* 0x000fe40000011403 */
[----:B------:R-:W-:Y:S02]  /*06f0*/  LOP3.LUT R189, R189, 0xfffffe00, RZ, 0xc0, !PT ;  /* 0xfffffe00bdbd7812 */ /* 0x000fe400078ec0ff */
[----:B------:R-:W-:Y:S01]  /*0700*/  LOP3.LUT R4, R5, 0x8, R7, 0xf8, !PT ;  /* 0x0000000805047812 */ /* 0x000fe200078ef807 */
[C---:B------:R-:W-:Y:S01]  /*0710*/  IMAD R188, R181.reuse, 0x10, R3 ;  /* 0x00000010b5bc7824 */ /* 0x040fe200078e0203 */
[----:B------:R-:W-:Y:S01]  /*0720*/  LOP3.LUT R6, R176, R6, R5, 0x1e, !PT ;  /* 0x00000006b0067212 */ /* 0x000fe200078e1e05 */
[--C-:B------:R-:W-:Y:S01]  /*0730*/  IMAD R181, R181, 0x400, R189.reuse ;  /* 0x00000400b5b57824 */ /* 0x100fe200078e02bd */
[----:B------:R-:W-:Y:S01]  /*0740*/  LOP3.LUT R176, R4, R176, RZ, 0x3c, !PT ;  /* 0x000000b004b07212 */ /* 0x000fe200078e3cff */
[----:B------:R-:W-:Y:S01]  /*0750*/  IMAD R2, R2, 0x400, R189 ;  /* 0x0000040002027824 */ /* 0x000fe200078e02bd */
[----:B------:R-:W-:Y:S01]  /*0760*/  LOP3.LUT R189, R6, R189, RZ, 0xfc, !PT ;  /* 0x000000bd06bd7212 */ /* 0x000fe200078efcff */
[----:B------:R-:W-:Y:S01]  /*0770*/  VIADD R193, R188, 0xffffffc0 ;  /* 0xffffffc0bcc17836 */ /* 0x000fe20000000000 */
[----:B------:R-:W-:Y:S01]  /*0780*/  SEL R177, R211, 0xffffffe0, !P4 ;  /* 0xffffffe0d3b17807 */ /* 0x000fe20006000000 */
[----:B------:R-:W-:Y:S01]  /*0790*/  IMAD.IADD R181, R181, 0x1, R176 ;  /* 0x00000001b5b57824 */ /* 0x000fe200078e02b0 */
[----:B------:R-:W-:Y:S01]  /*07a0*/  LEA R199, R199, UR4, 0x1 ;  /* 0x00000004c7c77c11 */ /* 0x000fe2000f8e08ff */
[----:B------:R-:W-:Y:S01]  /*07b0*/  IMAD.SHL.U32 R173, R189, 0x2, RZ ;  /* 0x00000002bdad7824 */ /* 0x000fe200078e00ff */
[----:B------:R-:W-:Y:S01]  /*07c0*/  SEL R178, R178, 0xffffffc0, !P3 ;  /* 0xffffffc0b2b27807 */ /* 0x000fe20005800000 */
[----:B------:R-:W-:Y:S01]  /*07d0*/  IMAD.IADD R176, R176, 0x1, R2 ;  /* 0x00000001b0b07824 */ /* 0x000fe200078e0202 */
[----:B------:R-:W-:Y:S01]  /*07e0*/  SEL R211, R211, 0xffffffe0, !P1 ;  /* 0xffffffe0d3d37807 */ /* 0x000fe20004800000 */
[C---:B------:R-:W-:Y:S01]  /*07f0*/  VIADD R201, R199.reuse, 0x40 ;  /* 0x00000040c7c97836 */ /* 0x040fe20000000000 */
[----:B------:R-:W-:Y:S01]  /*0800*/  LEA R179, R180, UR5, 0x1 ;  /* 0x00000005b4b37c11 */ /* 0x000fe2000f8e08ff */
[C---:B------:R-:W-:Y:S01]  /*0810*/  @P2 VIADD R201, R199.reuse, 0xffffffc0 ;  /* 0xffffffc0c7c92836 */ /* 0x040fe20000000000 */
[----:B------:R-:W-:Y:S01]  /*0820*/  LEA R200, R200, UR6, 0x1 ;  /* 0x00000006c8c87c11 */ /* 0x000fe2000f8e08ff */
[----:B------:R-:W-:Y:S01]  /*0830*/  VIADD R202, R199, 0x420 ;  /* 0x00000420c7ca7836 */ /* 0x000fe20000000000 */
[----:B------:R-:W-:Y:S01]  /*0840*/  LOP3.LUT R13, R13, 0x8, R15, 0xf8, !PT ;  /* 0x000000080d0d7812 */ /* 0x000fe200078ef80f */
[C---:B------:R-:W-:Y:S01]  /*0850*/  IMAD.IADD R178, R179.reuse, 0x1, R178 ;  /* 0x00000001b3b27824 */ /* 0x040fe200078e02b2 */
[----:B------:R-:W-:Y:S01]  /*0860*/  SEL R206, R206, 0x10, !P0 ;  /* 0x00000010cece7807 */ /* 0x000fe20004000000 */
[----:B------:R-:W-:Y:S01]  /*0870*/  IMAD.IADD R204, R200, 0x1, R211 ;  /* 0x00000001c8cc7824 */ /* 0x000fe200078e02d3 */
[----:B------:R-:W-:Y:S01]  /*0880*/  SHF.R.S32.HI R192, RZ, 0x1f, R193 ;  /* 0x0000001fffc07819 */ /* 0x000fe200000114c1 */
[----:B------:R-:W-:Y:S01]  /*0890*/  IMAD.IADD R179, R179, 0x1, R177 ;  /* 0x00000001b3b37824 */ /* 0x000fe200078e02b1 */
[----:B------:R-:W-:Y:S01]  /*08a0*/  LOP3.LUT R175, R12, R13, R175, 0xf6, !PT ;  /* 0x0000000d0caf7212 */ /* 0x000fe200078ef6af */
[----:B------:R-:W-:Y:S01]  /*08b0*/  IMAD.IADD R205, R200, 0x1, R206 ;  /* 0x00000001c8cd7824 */ /* 0x000fe200078e02ce */
[----:B------:R-:W-:Y:S01]  /*08c0*/  SHF.L.U64.HI R192, R193, 0x2, R192 ;  /* 0x00000002c1c07819 */ /* 0x000fe200000102c0 */
[----:B------:R-:W-:Y:S01]  /*08d0*/  IMAD.IADD R203, R211, 0x1, R199 ;  /* 0x00000001d3cb7824 */ /* 0x000fe200078e02c7 */
[----:B------:R-:W-:Y:S01]  /*08e0*/  IADD3 R174, R173, 0x4000, R174 ;  /* 0x00004000adae7810 */ /* 0x000fe20007ffe0ae */
[----:B------:R-:W-:Y:S01]  /*08f0*/  IMAD.SHL.U32 R193, R193, 0x4, RZ ;  /* 0x00000004c1c17824 */ /* 0x000fe200078e00ff */
[----:B------:R-:W-:Y:S01]  /*0900*/  LEA R195, R191, UR6, 0x1 ;  /* 0x00000006bfc37c11 */ /* 0x000fe2000f8e08ff */
[----:B------:R-:W-:Y:S01]  /*0910*/  IMAD.IADD R177, R177, 0x1, R178 ;  /* 0x00000001b1b17824 */ /* 0x000fe200078e02b2 */
[----:B------:R-:W-:Y:S01]  /*0920*/  SHF.R.S32.HI R194, RZ, 0x1f, R188 ;  /* 0x0000001fffc27819 */ /* 0x000fe200000114bc */
[----:B------:R-:W-:Y:S01]  /*0930*/  @P1 VIADD R202, R199, 0x3e0 ;  /* 0x000003e0c7ca1836 */ /* 0x000fe20000000000 */
[----:B------:R-:W-:Y:S01]  /*0940*/  LEA R175, R175, UR6, 0x1 ;  /* 0x00000006afaf7c11 */ /* 0x000fe2000f8e08ff */
[----:B------:R-:W-:Y:S01]  /*0950*/  IMAD.IADD R206, R206, 0x1, R204 ;  /* 0x00000001cece7824 */ /* 0x000fe200078e02cc */
[----:B------:R-:W-:Y:S01]  /*0960*/  LEA R176, R176, UR5, 0x1 ;  /* 0x00000005b0b07c11 */ /* 0x000fe2000f8e08ff */
[----:B------:R-:W-:-:S02]  /*0970*/  VIADD R173, R173, UR4 ;  /* 0x00000004adad7c36 */ /* 0x000fc40008000000 */
[----:B---34-:R-:W-:-:S07]  /*0980*/  IMAD.IADD R211, R211, 0x1, R201 ;  /* 0x00000001d3d37824 */ /* 0x018fce00078e02c9 */
.L_x_114:
[----:B-1----:R-:W1:Y:S01]  /*0990*/  LDC.64 R4, c[0x0][0x2f0] ;  /* 0x0000bc00ff047b82 */ /* 0x002e620000000a00 */
[----:B--2---:R-:W-:Y:S01]  /*09a0*/  IMAD.SHL.U32 R6, R197, 0x4, RZ ;  /* 0x00000004c5067824 */ /* 0x004fe200078e00ff */
[----:B------:R-:W-:Y:S01]  /*09b0*/  SHF.R.S32.HI R16, RZ, 0x1f, R197 ;  /* 0x0000001fff107819 */ /* 0x000fe200000114c5 */
[----:B------:R-:W-:-:S03]  /*09c0*/  IMAD.MOV.U32 R19, RZ, RZ, -0x1 ;  /* 0xffffffffff137424 */ /* 0x000fc600078e00ff */
[----:B------:R-:W-:Y:S02]  /*09d0*/  SHF.L.U64.HI R0, R197, 0x2, R16 ;  /* 0x00000002c5007819 */ /* 0x000fe40000010210 */
[----:B------:R-:W2:Y:S01]  /*09e0*/  LDC.64 R2, c[0x0][0x308] ;  /* 0x0000c200ff027b82 */ /* 0x000ea20000000a00 */
[----:B-1----:R-:W-:-:S04]  /*09f0*/  ISETP.NE.U32.AND P0, PT, R4, RZ, PT ;  /* 0x000000ff0400720c */ /* 0x002fc80003f05070 */
[----:B------:R-:W-:Y:S02]  /*0a00*/  ISETP.NE.AND.EX P4, PT, R5, RZ, PT, P0 ;  /* 0x000000ff0500720c */ /* 0x000fe40003f85300 */
[----:B------:R-:W-:Y:S02]  /*0a10*/  IADD3 R4, P0, R6, R4, RZ ;  /* 0x0000000406047210 */ /* 0x000fe40007f1e0ff */
[----:B--2---:R-:W-:-:S03]  /*0a20*/  ISETP.NE.U32.AND P2, PT, R2, RZ, PT ;  /* 0x000000ff0200720c */ /* 0x004fc60003f45070 */
[----:B------:R-:W-:Y:S01]  /*0a30*/  IMAD.X R5, R0, 0x1, R5, P0 ;  /* 0x0000000100057824 */ /* 0x000fe200000e0605 */
[----:B------:R-:W-:-:S04]  /*0a40*/  ISETP.NE.U32.AND P0, PT, RZ, UR12, PT ;  /* 0x0000000cff007c0c */ /* 0x000fc8000bf05070 */
[----:B------:R-:W-:Y:S01]  /*0a50*/  ISETP.NE.AND.EX P1, PT, RZ, UR13, PT, P0 ;  /* 0x0000000dff007c0c */ /* 0x000fe2000bf25300 */
[----:B------:R-:W2:Y:S01]  /*0a60*/  @P4 LDG.E R19, desc[UR16][R4.64] ;  /* 0x0000001004134981 */ /* 0x000ea2000c1e1900 */
[----:B------:R-:W-:-:S03]  /*0a70*/  ISETP.NE.AND.EX P0, PT, R3, RZ, PT, P2 ;  /* 0x000000ff0300720c */ /* 0x000fc60003f05320 */
[----:B------:R1:W2:Y:S01]  /*0a80*/  @P4 LDG.E R18, desc[UR16][R4.64+0x4] ;  /* 0x0000041004124981 */ /* 0x0002a2000c1e1900 */
[----:B------:R-:W-:-:S07]  /*0a90*/  IMAD.MOV.U32 R223, RZ, RZ, RZ ;  /* 0x000000ffffdf7224 */ /* 0x000fce00078e00ff */
[C---:B------:R-:W-:Y:S02]  /*0aa0*/  @P1 IADD3 R8, P3, R6.reuse, UR12, RZ ;  /* 0x0000000c06081c10 */ /* 0x040fe4000ff7e0ff */
[----:B------:R-:W-:Y:S02]  /*0ab0*/  @P0 IADD3 R2, P2, R6, R2, RZ ;  /* 0x0000000206020210 */ /* 0x000fe40007f5e0ff */
[----:B------:R-:W-:-:S03]  /*0ac0*/  @P1 IADD3.X R9, R0, UR13, RZ, P3, !PT ;  /* 0x0000000d00091c10 */ /* 0x000fc60009ffe4ff */
[----:B------:R-:W-:Y:S02]  /*0ad0*/  @P0 IMAD.X R3, R0, 0x1, R3, P2 ;  /* 0x0000000100030824 */ /* 0x000fe400010e0603 */
[----:B------:R-:W3:Y:S04]  /*0ae0*/  @P1 LDG.E R223, desc[UR16][R8.64] ;  /* 0x0000001008df1981 */ /* 0x000ee8000c1e1900 */
[----:B----4-:R4:W3:Y:S01]  /*0af0*/  @P0 LDG.E R222, desc[UR16][R2.64] ;  /* 0x0000001002de0981 */ /* 0x0108e2000c1e1900 */
[----:B------:R-:W4:Y:S08]  /*0b00*/  LDC.U8 R7, c[0x0][0x3c2] ;  /* 0x0000f080ff077b82 */ /* 0x000f300000000000 */
[----:B-1----:R-:W1:Y:S08]  /*0b10*/  LDC.64 R4, c[0x0][0x2f8] ;  /* 0x0000be00ff047b82 */ /* 0x002e700000000a00 */
[----:B------:R-:W1:Y:S01]  /*0b20*/  @!P0 LDC.64 R2, c[0x0][0x318] ;  /* 0x0000c600ff028b82 */ /* 0x000e620000000a00 */
[----:B----4-:R-:W-:-:S02]  /*0b30*/  ISETP.NE.AND P3, PT, R7, RZ, PT ;  /* 0x000000ff0700720c */ /* 0x010fc40003f65270 */
[----:B-1----:R-:W-:-:S04]  /*0b40*/  ISETP.EQ.U32.AND P1, PT, R4, RZ, PT ;  /* 0x000000ff0400720c */ /* 0x002fc80003f22070 */
[----:B------:R-:W-:Y:S02]  /*0b50*/  ISETP.EQ.OR.EX P2, PT, R5, RZ, !P3, P1 ;  /* 0x000000ff0500720c */ /* 0x000fe40005f42710 */
[----:B------:R-:W-:Y:S01]  /*0b60*/  IADD3 R6, P1, R6, R4, RZ ;  /* 0x0000000406067210 */ /* 0x000fe20007f3e0ff */
[----:B------:R-:W-:-:S04]  /*0b70*/  IMAD.MOV.U32 R224, RZ, RZ, -0x1 ;  /* 0xffffffffffe07424 */ /* 0x000fc800078e00ff */
[----:B------:R-:W-:Y:S02]  /*0b80*/  IMAD.X R7, R0, 0x1, R5, P1 ;  /* 0x0000000100077824 */ /* 0x000fe400008e0605 */
[----:B------:R-:W1:Y:S01]  /*0b90*/  @!P0 LDC R0, c[0x0][0x2cc] ;  /* 0x0000b300ff008b82 */ /* 0x000e620000000800 */
[----:B------:R-:W-:-:S03]  /*0ba0*/  @!P0 ISETP.NE.U32.AND P1, PT, R2, RZ, PT ;  /* 0x000000ff0200820c */ /* 0x000fc60003f25070 */
[----:B-----5:R4:W5:Y:S01]  /*0bb0*/  @!P2 LDG.E R224, desc[UR16][R6.64] ;  /* 0x0000001006e0a981 */ /* 0x020962000c1e1900 */
[----:B------:R-:W-:Y:S02]  /*0bc0*/  ISETP.NE.U32.AND P2, PT, R4, RZ, PT ;  /* 0x000000ff0400720c */ /* 0x000fe40003f45070 */
[----:B------:R-:W-:Y:S02]  /*0bd0*/  @!P0 ISETP.NE.AND.EX P1, PT, R3, RZ, PT, P1 ;  /* 0x000000ff0300820c */ /* 0x000fe40003f25310 */
[----:B------:R-:W2:Y:S01]  /*0be0*/  LDC R3, c[0x0][0x2c8] ;  /* 0x0000b200ff037b82 */ /* 0x000ea20000000800 */
[----:B------:R-:W-:Y:S02]  /*0bf0*/  ISETP.NE.AND.EX P2, PT, R5, RZ, PT, P2 ;  /* 0x000000ff0500720c */ /* 0x000fe40003f45320 */
[----:B-1----:R-:W-:Y:S01]  /*0c00*/  @!P0 SEL R2, R0, RZ, P1 ;  /* 0x000000ff00028207 */ /* 0x002fe20000800000 */
[----:B--2---:R-:W-:-:S06]  /*0c10*/  @P4 IMAD.IADD R18, R18, 0x1, -R19 ;  /* 0x0000000112124824 */ /* 0x004fcc00078e0a13 */
[----:B------:R-:W1:Y:S01]  /*0c20*/  @!P4 LDC R18, c[0x0][0x2c4] ;  /* 0x0000b100ff12cb82 */ /* 0x000e620000000800 */
[----:B---3--:R-:W-:-:S03]  /*0c30*/  @P0 IMAD.IADD R222, R222, 0x1, -R223 ;  /* 0x00000001dede0824 */ /* 0x008fc600078e0adf */
[----:B----4-:R-:W-:Y:S05]  /*0c40*/  @!P2 BRA `(.L_x_46) ;  /* 0x00000000000ca947 */ /* 0x010fea0003800000 */
[----:B------:R-:W2:Y:S02]  /*0c50*/  @P3 LDG.E R3, desc[UR16][R6.64+0x4] ;  /* 0x0000041006033981 */ /* 0x000ea4000c1e1900 */
[----:B--2--5:R-:W-:-:S06]  /*0c60*/  @P3 IADD3 R3, R3, -R224, RZ ;  /* 0x800000e003033210 */ /* 0x024fcc0007ffe0ff */
[----:B------:R2:W5:Y:S02]  /*0c70*/  @!P3 LDG.E R3, desc[UR16][R6.64] ;  /* 0x000000100603b981 */ /* 0x000564000c1e1900 */
.L_x_46:
[----:B------:R-:W-:Y:S01]  /*0c80*/  IMAD.SHL.U32 R0, R198, 0x80, RZ ;  /* 0x00000080c6007824 */ /* 0x000fe200078e00ff */
[----:B-----5:R-:W-:-:S04]  /*0c90*/  @!P0 IADD3 R222, R2, R3, -R223 ;  /* 0x0000000302de8210 */ /* 0x020fc80007ffe8df */
[----:B------:R-:W-:-:S13]  /*0ca0*/  ISETP.GT.AND P0, PT, R222, R0, PT ;  /* 0x00000000de00720c */ /* 0x000fda0003f04270 */
[----:B------:R-:W-:Y:S05]  /*0cb0*/  @!P0 BRA `(.L_x_47) ;  /* 0x0000006c00ac8947 */ /* 0x000fea0003800000 */
[----:B------:R-:W3:Y:S01]  /*0cc0*/  LDC R25, c[0x0][0x278] ;  /* 0x00009e00ff197b82 */ /* 0x000ee20000000800 */
[----:B-1----:R-:W-:Y:S01]  /*0cd0*/  VIADD R4, R18, 0x3f ;  /* 0x0000003f12047836 */ /* 0x002fe20000000000 */
[----:B------:R-:W-:Y:S01]  /*0ce0*/  IABS R10, R196 ;  /* 0x000000c4000a7213 */ /* 0x000fe20000000000 */
        /* <DEDUP_REMOVED lines=9> */
[----:B------:R-:W4:Y:S01]  /*0d80*/  S2R R31, SR_CTAID.X ;  /* 0x00000000001f7919 */ /* 0x000f220000002500 */
[----:B------:R-:W-:-:S02]  /*0d90*/  ISETP.NE.AND P0, PT, R19, -0x1, PT ;  /* 0xffffffff1300780c */ /* 0x000fc40003f05270 */
[----:B------:R-:W-:Y:S01]  /*0da0*/  LOP3.LUT R22, R20, 0xffffffc0, RZ, 0xc0, !PT ;  /* 0xffffffc014167812 */ /* 0x000fe200078ec0ff */
[----:B------:R-:W5:Y:S01]  /*0db0*/  LDC.U8 R9, c[0x0][0x3d8] ;  /* 0x0000f600ff097b82 */ /* 0x000f620000000000 */
[----:B------:R-:W-:-:S03]  /*0dc0*/  @P1 IMAD.IADD R42, R223, 0x1, R224 ;  /* 0x00000001df2a1824 */ /* 0x000fc600078e02e0 */
[----:B------:R-:W-:Y:S01]  /*0dd0*/  VIADD R22, R22, 0xffffffc0 ;  /* 0xffffffc016167836 */ /* 0x000fe20000000000 */
[----:B---3--:R-:W-:-:S03]  /*0de0*/  IABS R8, R25 ;  /* 0x0000001900087213 */ /* 0x008fc60000000000 */
[----:B------:R-:W3:Y:S01]  /*0df0*/  LDC.64 R4, c[0x0][0x240] ;  /* 0x00009000ff047b82 */ /* 0x000ee20000000a00 */
[----:B------:R-:W-:Y:S01]  /*0e00*/  IADD3 R30, P2, R22, R30, RZ ;  /* 0x0000001e161e7210 */ /* 0x000fe20007f5e0ff */
[----:B--2---:R-:W2:Y:S01]  /*0e10*/  I2F.RP R6, R8 ;  /* 0x0000000800067306 */ /* 0x004ea20000209400 */
[----:B------:R-:W-:-:S03]  /*0e20*/  SHF.R.S32.HI R21, RZ, 0x1f, R22 ;  /* 0x0000001fff157819 */ /* 0x000fc60000011416 */
[----:B------:R-:W-:Y:S01]  /*0e30*/  IMAD R36, R30, UR9, RZ ;  /* 0x000000091e247c24 */ /* 0x000fe2000f8e02ff */
[----:B------:R-:W-:Y:S01]  /*0e40*/  ISETP.NE.AND P6, PT, R25, RZ, PT ;  /* 0x000000ff1900720c */ /* 0x000fe20003fc5270 */
[-C--:B-1----:R-:W-:Y:S01]  /*0e50*/  IMAD R23, R16, R2.reuse, RZ ;  /* 0x0000000210177224 */ /* 0x082fe200078e02ff */
[----:B------:R-:W1:Y:S01]  /*0e60*/  LDC R35, c[0x0][0x2d4] ;  /* 0x0000b500ff237b82 */ /* 0x000e620000000800 */
[----:B------:R-:W-:-:S04]  /*0e70*/  IMAD.WIDE.U32 R14, R197, R2, RZ ;  /* 0x00000002c50e7225 */ /* 0x000fc800078e00ff */
[C---:B------:R-:W-:Y:S01]  /*0e80*/  IMAD R23, R197.reuse, R3, R23 ;  /* 0x00000003c5177224 */ /* 0x040fe200078e0217 */
[----:B------:R-:W-:Y:S02]  /*0e90*/  SHF.L.U64.HI R3, R197, 0x7, R16 ;  /* 0x00000007c5037819 */ /* 0x000fe40000010210 */
[----:B------:R-:W4:Y:S01]  /*0ea0*/  LDC R33, c[0x0][0x2c4] ;  /* 0x0000b100ff217b82 */ /* 0x000f220000000800 */
[----:B--2---:R-:W2:Y:S01]  /*0eb0*/  MUFU.RCP R6, R6 ;  /* 0x0000000600067308 */ /* 0x004ea20000001000 */
[----:B------:R-:W-:Y:S01]  /*0ec0*/  SEL R3, R3, RZ, P4 ;  /* 0x000000ff03037207 */ /* 0x000fe20002000000 */
[----:B------:R-:W-:-:S03]  /*0ed0*/  IMAD.IADD R23, R15, 0x1, R23 ;  /* 0x000000010f177824 */ /* 0x000fc600078e0217 */
[----:B------:R-:W-:Y:S01]  /*0ee0*/  IADD3.X R2, R21, R3, RZ, P2, !PT ;  /* 0x0000000315027210 */ /* 0x000fe200017fe4ff */
[----:B---3--:R-:W-:Y:S01]  /*0ef0*/  IMAD.WIDE.U32 R12, R19, R4, RZ ;  /* 0x00000004130c7225 */ /* 0x008fe200078e00ff */
[----:B-----5:R-:W-:Y:S01]  /*0f00*/  ISETP.NE.AND P2, PT, R9, RZ, PT ;  /* 0x000000ff0900720c */ /* 0x020fe20003f45270 */
[----:B------:R-:W3:Y:S02]  /*0f10*/  LDC.U8 R34, c[0x0][0x480] ;  /* 0x00012000ff227b82 */ /* 0x000ee40000000000 */
[----:B------:R-:W-:Y:S01]  /*0f20*/  IMAD R36, R2, UR8, R36 ;  /* 0x0000000802247c24 */ /* 0x000fe2000f8e0224 */
[----:B------:R-:W-:Y:S01]  /*0f30*/  SEL R24, R14, R12, !P0 ;  /* 0x0000000c0e187207 */ /* 0x000fe20004000000 */
[----:B------:R-:W-:Y:S01]  /*0f40*/  IMAD R11, R19, R5, RZ ;  /* 0x00000005130b7224 */ /* 0x000fe200078e02ff */
[----:B------:R-:W-:Y:S02]  /*0f50*/  LOP3.LUT R12, R196, R25, RZ, 0x3c, !PT ;  /* 0x00000019c40c7212 */ /* 0x000fe400078e3cff */
[----:B-1----:R-:W-:Y:S01]  /*0f60*/  SHF.R.S32.HI R38, RZ, 0x1f, R35 ;  /* 0x0000001fff267819 */ /* 0x002fe20000011423 */
[----:B------:R-:W1:Y:S01]  /*0f70*/  @P1 LDC.64 R2, c[0x0][0x248] ;  /* 0x00009200ff021b82 */ /* 0x000e620000000a00 */
[----:B--2---:R-:W-:Y:S01]  /*0f80*/  VIADD R6, R6, 0xffffffe ;  /* 0x0ffffffe06067836 */ /* 0x004fe20000000000 */
[----:B------:R-:W-:Y:S01]  /*0f90*/  ISETP.GE.AND P4, PT, R12, RZ, PT ;  /* 0x000000ff0c00720c */ /* 0x000fe20003f86270 */
[----:B------:R-:W-:Y:S01]  /*0fa0*/  @P0 IMAD.IADD R23, R13, 0x1, R11 ;  /* 0x000000010d170824 */ /* 0x000fe200078e020b */
[----:B------:R-:W-:Y:S01]  /*0fb0*/  @P1 IADD3 R14, R223, R224, RZ ;  /* 0x000000e0df0e1210 */ /* 0x000fe20007ffe0ff */
[----:B------:R-:W2:Y:S01]  /*0fc0*/  F2I.FTZ.U32.TRUNC.NTZ R7, R6 ;  /* 0x0000000600077305 */ /* 0x000ea2000021f000 */
[----:B------:R-:W-:-:S02]  /*0fd0*/  IMAD R38, R38, R197, RZ ;  /* 0x000000c526267224 */ /* 0x000fc400078e02ff */
[----:B------:R-:W3:Y:S01]  /*0fe0*/  @P0 LDC.64 R12, c[0x0][0x420] ;  /* 0x00010800ff0c0b82 */ /* 0x000ee20000000a00 */
[----:B------:R-:W-:-:S04]  /*0ff0*/  IMAD.WIDE.U32 R40, R197, R35, RZ ;  /* 0x00000023c5287225 */ /* 0x000fc800078e00ff */
[----:B------:R-:W-:Y:S02]  /*1000*/  IMAD R38, R16, R35, R38 ;  /* 0x0000002310267224 */ /* 0x000fe400078e0226 */
[----:B------:R-:W-:Y:S01]  /*1010*/  IMAD R37, R40, UR9, RZ ;  /* 0x0000000928257c24 */ /* 0x000fe2000f8e02ff */
[----:B------:R-:W3:Y:S01]  /*1020*/  @P2 LDC R32, c[0x0][0x2e4] ;  /* 0x0000b900ff202b82 */ /* 0x000ee20000000800 */
[----:B------:R-:W-:Y:S01]  /*1030*/  IMAD.IADD R38, R41, 0x1, R38 ;  /* 0x0000000129267824 */ /* 0x000fe200078e0226 */
[----:B--2---:R-:W-:Y:S02]  /*1040*/  IADD3 R17, RZ, -R7, RZ ;  /* 0x80000007ff117210 */ /* 0x004fe40007ffe0ff */
[----:B------:R-:W-:Y:S01]  /*1050*/  MOV R6, RZ ;  /* 0x000000ff00067202 */ /* 0x000fe20000000f00 */
[----:B-1----:R-:W-:Y:S02]  /*1060*/  @P1 IMAD R26, R14, R3, RZ ;  /* 0x000000030e1a1224 */ /* 0x002fe400078e02ff */
[----:B------:R-:W-:-:S02]  /*1070*/  IMAD R17, R17, R8, RZ ;  /* 0x0000000811117224 */ /* 0x000fc400078e02ff */
[----:B------:R-:W-:-:S04]  /*1080*/  @P1 IMAD.WIDE.U32 R14, R14, R2, RZ ;  /* 0x000000020e0e1225 */ /* 0x000fc800078e00ff */
[----:B------:R-:W-:Y:S01]  /*1090*/  IMAD.HI.U32 R17, R7, R17, R6 ;  /* 0x0000001107117227 */ /* 0x000fe200078e0006 */
[----:B------:R-:W-:-:S03]  /*10a0*/  @P1 IADD3 R26, R15, R26, RZ ;  /* 0x0000001a0f1a1210 */ /* 0x000fc60007ffe0ff */
[----:B------:R-:W-:Y:S02]  /*10b0*/  @P1 IMAD.MOV.U32 R27, RZ, RZ, R14 ;  /* 0x000000ffff1b1224 */ /* 0x000fe400078e000e */
[----:B------:R-:W-:-:S05]  /*10c0*/  IMAD.HI.U32 R17, R17, R10, RZ ;  /* 0x0000000a11117227 */ /* 0x000fca00078e00ff */
[----:B------:R-:W-:-:S05]  /*10d0*/  IADD3 R6, -R17, RZ, RZ ;  /* 0x000000ff11067210 */ /* 0x000fca0007ffe1ff */
[C---:B------:R-:W-:Y:S02]  /*10e0*/  IMAD R10, R8.reuse, R6, R10 ;  /* 0x00000006080a7224 */ /* 0x040fe400078e020a */
[----:B------:R-:W1:Y:S03]  /*10f0*/  @P1 LDC.64 R6, c[0x0][0x250] ;  /* 0x00009400ff061b82 */ /* 0x000e660000000a00 */
[----:B------:R-:W-:-:S13]  /*1100*/  ISETP.GT.U32.AND P3, PT, R8, R10, PT ;  /* 0x0000000a0800720c */ /* 0x000fda0003f64070 */
[-C--:B------:R-:W-:Y:S02]  /*1110*/  @!P3 IADD3 R10, R10, -R8.reuse, RZ ;  /* 0x800000080a0ab210 */ /* 0x080fe40007ffe0ff */
[----:B------:R-:W-:Y:S02]  /*1120*/  @!P3 IADD3 R17, R17, 0x1, RZ ;  /* 0x000000011111b810 */ /* 0x000fe40007ffe0ff */
[----:B------:R-:W-:Y:S02]  /*1130*/  ISETP.GE.U32.AND P5, PT, R10, R8, PT ;  /* 0x000000080a00720c */ /* 0x000fe40003fa6070 */
[----:B------:R-:W2:Y:S01]  /*1140*/  LDC.64 R8, c[0x0][0x488] ;  /* 0x00012200ff087b82 */ /* 0x000ea20000000a00 */
[C---:B-1----:R-:W-:Y:S02]  /*1150*/  @P1 IMAD R28, R42.reuse, R7, RZ ;  /* 0x000000072a1c1224 */ /* 0x042fe400078e02ff */
[----:B------:R-:W-:-:S05]  /*1160*/  @P1 IMAD.WIDE.U32 R42, R42, R6, RZ ;  /* 0x000000062a2a1225 */ /* 0x000fca00078e00ff */
[----:B------:R-:W1:Y:S01]  /*1170*/  @!P0 LDC.64 R10, c[0x0][0x418] ;  /* 0x00010600ff0a8b82 */ /* 0x000e620000000a00 */
[----:B------:R-:W-:Y:S01]  /*1180*/  @P1 IADD3 R28, R43, R28, RZ ;  /* 0x0000001c2b1c1210 */ /* 0x000fe20007ffe0ff */
[----:B------:R-:W-:Y:S02]  /*1190*/  @P1 IMAD.MOV.U32 R29, RZ, RZ, R42 ;  /* 0x000000ffff1d1224 */ /* 0x000fe400078e002a */
[----:B------:R-:W-:-:S05]  /*11a0*/  @P5 VIADD R17, R17, 0x1 ;  /* 0x0000000111115836 */ /* 0x000fca0000000000 */
[----:B------:R-:W-:Y:S01]  /*11b0*/  @!P4 IADD3 R17, -R17, RZ, RZ ;  /* 0x000000ff1111c210 */ /* 0x000fe20007ffe1ff */
[----:B---34-:R-:W-:Y:S06]  /*11c0*/  @P1 BRA `(.L_x_48) ;  /* 0x0000000000301947 */ /* 0x018fec0003800000 */
[----:B------:R-:W3:Y:S01]  /*11d0*/  LDC.64 R2, c[0x0][0x248] ;  /* 0x00009200ff027b82 */ /* 0x000ee20000000a00 */
[----:B------:R-:W-:-:S07]  /*11e0*/  SHF.R.S32.HI R27, RZ, 0x1f, R223 ;  /* 0x0000001fff1b7819 */ /* 0x000fce00000114df */
[----:B------:R-:W4:Y:S01]  /*11f0*/  LDC.64 R14, c[0x0][0x230] ;  /* 0x00008c00ff0e7b82 */ /* 0x000f220000000a00 */
[-C--:B---3--:R-:W-:Y:S02]  /*1200*/  IMAD R27, R27, R2.reuse, RZ ;  /* 0x000000021b1b7224 */ /* 0x088fe400078e02ff */
[----:B------:R-:W-:-:S04]  /*1210*/  IMAD.WIDE.U32 R42, R223, R2, RZ ;  /* 0x00000002df2a7225 */ /* 0x000fc800078e00ff */
[----:B------:R-:W-:Y:S02]  /*1220*/  IMAD R27, R223, R3, R27 ;  /* 0x00000003df1b7224 */ /* 0x000fe400078e021b */
[----:B----4-:R-:W-:-:S03]  /*1230*/  IMAD R26, R16, R14, RZ ;  /* 0x0000000e101a7224 */ /* 0x010fc600078e02ff */
[----:B------:R-:W-:Y:S01]  /*1240*/  IADD3 R43, R43, R27, RZ ;  /* 0x0000001b2b2b7210 */ /* 0x000fe20007ffe0ff */
[C---:B------:R-:W-:Y:S02]  /*1250*/  IMAD R26, R197.reuse, R15, R26 ;  /* 0x0000000fc51a7224 */ /* 0x040fe400078e021a */
[----:B------:R-:W-:-:S05]  /*1260*/  IMAD.WIDE.U32 R14, R197, R14, R42 ;  /* 0x0000000ec50e7225 */ /* 0x000fca00078e002a */
[----:B------:R-:W-:Y:S02]  /*1270*/  IADD3 R26, R15, R26, RZ ;  /* 0x0000001a0f1a7210 */ /* 0x000fe40007ffe0ff */
[----:B------:R-:W-:Y:S02]  /*1280*/  MOV R27, R14 ;  /* 0x0000000e001b7202 */ /* 0x000fe40000000f00 */
.L_x_48:
[----:B------:R-:W-:Y:S05]  /*1290*/  @P1 BRA `(.L_x_49) ;  /* 0x0000000000301947 */ /* 0x000fea0003800000 */
        /* <DEDUP_REMOVED lines=11> */
[----:B------:R-:W-:-:S07]  /*1350*/  MOV R29, R14 ;  /* 0x0000000e001d7202 */ /* 0x000fce0000000f00 */
.L_x_49:
[----:B------:R-:W-:Y:S01]  /*1360*/  @P0 IMAD.WIDE.U32 R14, R19, R12, RZ ;  /* 0x0000000c130e0225 */ /* 0x000fe200078e00ff */
[----:B------:R-:W-:Y:S02]  /*1370*/  ISETP.NE.AND P5, PT, R34, RZ, PT ;  /* 0x000000ff2200720c */ /* 0x000fe40003fa5270 */
[----:B------:R-:W-:Y:S01]  /*1380*/  @!P6 LOP3.LUT R17, RZ, R25, RZ, 0x33, !PT ;  /* 0x00000019ff11e212 */ /* 0x000fe200078e33ff */
[----:B------:R-:W-:Y:S02]  /*1390*/  IMAD R37, R38, UR8, R37 ;  /* 0x0000000826257c24 */ /* 0x000fe4000f8e0225 */
[----:B------:R-:W-:-:S04]  /*13a0*/  IMAD.WIDE.U32 R40, R40, UR8, RZ ;  /* 0x0000000828287c25 */ /* 0x000fc8000f8e00ff */
[----:B------:R-:W-:Y:S01]  /*13b0*/  @P0 IMAD R13, R19, R13, R15 ;  /* 0x0000000d130d0224 */ /* 0x000fe200078e020f */
[----:B------:R-:W-:Y:S01]  /*13c0*/  IADD3 R37, R41, R37, RZ ;  /* 0x0000002529257210 */ /* 0x000fe20007ffe0ff */
[----:B------:R-:W-:-:S04]  /*13d0*/  IMAD.WIDE.U32 R38, R19, UR8, RZ ;  /* 0x0000000813267c25 */ /* 0x000fc8000f8e00ff */
[----:B------:R-:W-:Y:S02]  /*13e0*/  IMAD R12, R19, UR9, RZ ;  /* 0x00000009130c7c24 */ /* 0x000fe4000f8e02ff */
[----:B------:R-:W-:Y:S02]  /*13f0*/  @P2 IMAD R15, R197, R33, RZ ;  /* 0x00000021c50f2224 */ /* 0x000fe400078e02ff */
[----:B-1----:R-:W-:Y:S01]  /*1400*/  @!P0 IMAD R16, R16, R10, RZ ;  /* 0x0000000a10108224 */ /* 0x002fe200078e02ff */
[----:B------:R-:W-:Y:S01]  /*1410*/  @P0 IADD3 R37, R39, R12, RZ ;  /* 0x0000000c27250210 */ /* 0x000fe20007ffe0ff */
[----:B------:R-:W-:Y:S01]  /*1420*/  @!P0 IMAD.WIDE.U32 R42, R197, R10, RZ ;  /* 0x0000000ac52a8225 */ /* 0x000fe200078e00ff */
[----:B------:R-:W-:Y:S02]  /*1430*/  SEL R10, R40, R38, !P0 ;  /* 0x00000026280a7207 */ /* 0x000fe40004000000 */
[----:B------:R-:W-:Y:S01]  /*1440*/  @P2 SEL R15, R15, R19, !P0 ;  /* 0x000000130f0f2207 */ /* 0x000fe20004000000 */
[----:B------:R-:W-:Y:S01]  /*1450*/  @!P0 IMAD R11, R197, R11, R16 ;  /* 0x0000000bc50b8224 */ /* 0x000fe200078e0210 */
[----:B------:R-:W-:Y:S01]  /*1460*/  @!P0 MOV R14, R42 ;  /* 0x0000002a000e8202 */ /* 0x000fe20000000f00 */
[----:B--2---:R-:W-:Y:S01]  /*1470*/  IMAD.WIDE.U32 R38, R31, R8, RZ ;  /* 0x000000081f267225 */ /* 0x004fe200078e00ff */
[----:B------:R-:W-:-:S02]  /*1480*/  SHF.R.S32.HI R12, RZ, 0x1f, R0 ;  /* 0x0000001fff0c7819 */ /* 0x000fc40000011400 */
[----:B------:R-:W-:Y:S01]  /*1490*/  @!P0 IADD3 R13, R43, R11, RZ ;  /* 0x0000000b2b0d8210 */ /* 0x000fe20007ffe0ff */
[----:B------:R-:W-:Y:S01]  /*14a0*/  @P2 IMAD R15, R196, R32, R15 ;  /* 0x00000020c40f2224 */ /* 0x000fe200078e020f */
[----:B------:R-:W-:Y:S01]  /*14b0*/  SEL R25, R38, RZ, P5 ;  /* 0x000000ff26197207 */ /* 0x000fe20002800000 */
[----:B------:R-:W-:Y:S01]  /*14c0*/  IMAD R9, R31, R9, R39 ;  /* 0x000000091f097224 */ /* 0x000fe200078e0227 */
[--C-:B------:R-:W-:Y:S01]  /*14d0*/  SHF.R.S32.HI R31, RZ, 0x1f, R196.reuse ;  /* 0x0000001fff1f7819 */ /* 0x100fe200000114c4 */
[----:B------:R-:W-:Y:S02]  /*14e0*/  @!P2 IMAD R11, R197, UR14, R196 ;  /* 0x0000000ec50bac24 */ /* 0x000fe4000f8e02c4 */
[----:B------:R-:W-:Y:S01]  /*14f0*/  IMAD R32, R196, UR4, RZ ;  /* 0x00000004c4207c24 */ /* 0x000fe2000f8e02ff */
[----:B------:R-:W-:Y:S01]  /*1500*/  SEL R16, R9, RZ, P5 ;  /* 0x000000ff09107207 */ /* 0x000fe20002800000 */
[----:B------:R-:W-:-:S03]  /*1510*/  IMAD.WIDE.U32 R38, R30, UR8, RZ ;  /* 0x000000081e267c25 */ /* 0x000fc6000f8e00ff */
[----:B------:R-:W-:Y:S01]  /*1520*/  SHF.R.S32.HI R30, RZ, 0x1f, R32 ;  /* 0x0000001fff1e7819 */ /* 0x000fe20000011420 */
[----:B------:R-:W-:Y:S01]  /*1530*/  @!P2 IMAD R15, R11, R33, RZ ;  /* 0x000000210b0fa224 */ /* 0x000fe200078e02ff */
[----:B------:R-:W-:Y:S02]  /*1540*/  IADD3 R36, R39, R36, RZ ;  /* 0x0000002427247210 */ /* 0x000fe40007ffe0ff */
[----:B------:R-:W-:Y:S01]  /*1550*/  SHF.R.S32.HI R11, RZ, 0x1f, R17 ;  /* 0x0000001fff0b7819 */ /* 0x000fe20000011411 */
        /* <DEDUP_REMOVED lines=8> */
.L_x_50:
[----:B------:R-:W-:-:S04]  /*15e0*/  IMAD R8, R197, UR14, R196 ;  /* 0x0000000ec5087c24 */ /* 0x000fc8000f8e02c4 */
[----:B------:R-:W-:-:S07]  /*15f0*/  IMAD R35, R8, R35, RZ ;  /* 0x0000002308237224 */ /* 0x000fce00078e02ff */
.L_x_51:
[----:B------:R-:W1:Y:S01]  /*1600*/  LDC.64 R8, c[0x0][0x420] ;  /* 0x00010800ff087b82 */ /* 0x000e620000000a00 */
[----:B------:R-:W-:Y:S01]  /*1610*/  UIMAD UR14, UR4, UR14, URZ ;  /* 0x0000000e040e72a4 */ /* 0x000fe2000f8e023f */
[----:B------:R-:W-:Y:S01]  /*1620*/  IADD3 R40, P0, R186, R14, RZ ;  /* 0x0000000eba287210 */ /* 0x000fe20007f1e0ff */
[----:B------:R-:W-:Y:S01]  /*1630*/  ULDC.64 UR10, c[0x0][0x210] ;  /* 0x00008400000a7ab9 */ /* 0x000fe20000000a00 */
[----:B------:R-:W-:Y:S01]  /*1640*/  SHF.R.S32.HI R187, RZ, 0x1f, R186 ;  /* 0x0000001fffbb7819 */ /* 0x000fe200000114ba */
[----:B------:R-:W-:Y:S01]  /*1650*/  USHF.L.U32 UR15, UR14, 0x6, URZ ;  /* 0x000000060e0f7899 */ /* 0x000fe2000800063f */
[----:B------:R-:W-:Y:S01]  /*1660*/  IADD3 R14, P4, R184, R22, RZ ;  /* 0x00000016b80e7210 */ /* 0x000fe20007f9e0ff */
[----:B------:R-:W-:Y:S01]  /*1670*/  IMAD R19, R183, UR14, R190 ;  /* 0x0000000eb7137c24 */ /* 0x000fe2000f8e02be */
[----:B------:R-:W-:Y:S01]  /*1680*/  IADD3 R35, R22, R35, RZ ;  /* 0x0000002316237210 */ /* 0x000fe20007ffe0ff */
[----:B------:R-:W-:Y:S01]  /*1690*/  IMAD.X R41, R187, 0x1, R13, P0 ;  /* 0x00000001bb297824 */ /* 0x000fe200000e060d */
[----:B------:R-:W-:Y:S01]  /*16a0*/  USHF.R.S32.HI UR4, URZ, 0x1f, UR15 ;  /* 0x0000001f3f047899 */ /* 0x000fe2000801140f */
[----:B------:R-:W-:Y:S01]  /*16b0*/  IADD3 R32, P3, P2, R38, UR15, R32 ;  /* 0x0000000f26207c10 */ /* 0x000fe2000fa7e020 */
[----:B------:R-:W-:Y:S01]  /*16c0*/  IMAD.WIDE.U32 R38, R14, R4, R186 ;  /* 0x000000040e267225 */ /* 0x000fe200078e00ba */
[----:B------:R-:W-:Y:S01]  /*16d0*/  IADD3 R15, R22, R15, RZ ;  /* 0x0000000f160f7210 */ /* 0x000fe20007ffe0ff */
[----:B------:R-:W-:Y:S01]  /*16e0*/  ULDC.64 UR8, c[0x0][0x3e0] ;  /* 0x0000f80000087ab9 */ /* 0x000fe20000000a00 */
[----:B------:R-:W-:Y:S01]  /*16f0*/  IADD3 R25, P1, P0, R25, R32, R10 ;  /* 0x0000002019197210 */ /* 0x000fe2000783e00a */
[----:B------:R-:W-:Y:S01]  /*1700*/  BSSY B1, `(.L_x_47) ;  /* 0x0000646000017945 */ /* 0x000fe20003800000 */
[----:B------:R-:W-:Y:S01]  /*1710*/  SHF.R.S32.HI R10, RZ, 0x1f, R184 ;  /* 0x0000001fff0a7819 */ /* 0x000fe200000114b8 */
[----:B------:R-:W2:Y:S01]  /*1720*/  LDC.64 R32, c[0x0][0x478] ;  /* 0x00011e00ff207b82 */ /* 0x000ea20000000a00 */
[----:B------:R-:W-:Y:S01]  /*1730*/  IADD3.X R30, R36, UR4, R30, P3, P2 ;  /* 0x00000004241e7c10 */ /* 0x000fe20009fe441e */
[----:B------:R-:W-:Y:S01]  /*1740*/  ULDC.64 UR4, c[0x0][0x428] ;  /* 0x00010a0000047ab9 */ /* 0x000fe20000000a00 */
[----:B------:R-:W-:-:S02]  /*1750*/  ISETP.GE.AND P3, PT, R18, 0x1, PT ;  /* 0x000000011200780c */ /* 0x000fc40003f66270 */
[----:B------:R-:W-:Y:S01]  /*1760*/  IADD3.X R16, R16, R30, R37, P1, P0 ;  /* 0x0000001e10107210 */ /* 0x000fe20000fe0425 */
[-C--:B-1----:R-:W-:Y:S01]  /*1770*/  IMAD R13, R21, R8.reuse, RZ ;  /* 0x00000008150d7224 */ /* 0x082fe200078e02ff */
[C---:B------:R-:W-:Y:S01]  /*1780*/  IADD3 R25, P0, R19.reuse, R25, RZ ;  /* 0x0000001913197210 */ /* 0x040fe20007f1e0ff */
[----:B------:R-:W-:Y:S01]  /*1790*/  IMAD.WIDE.U32 R40, R22, R8, R40 ;  /* 0x0000000816287225 */ /* 0x000fe200078e0028 */
[----:B------:R-:W1:Y:S01]  /*17a0*/  LDC.64 R36, c[0x0][0x2b0] ;  /* 0x0000ac00ff247b82 */ /* 0x000e620000000a00 */
[----:B------:R-:W-:Y:S02]  /*17b0*/  LEA.HI.SX32 R20, R20, 0xffffffff, 0x1a ;  /* 0xffffffff14147811 */ /* 0x000fe400078fd2ff */
[----:B------:R-:W-:Y:S01]  /*17c0*/  IMAD R13, R22, R9, R13 ;  /* 0x00000009160d7224 */ /* 0x000fe200078e020d */
[----:B------:R-:W-:Y:S01]  /*17d0*/  IADD3 R22, P1, R24, R38, RZ ;  /* 0x0000002618167210 */ /* 0x000fe20007f3e0ff */
[----:B------:R-:W-:Y:S01]  /*17e0*/  IMAD.X R21, R10, 0x1, R21, P4 ;  /* 0x000000010a157824 */ /* 0x000fe200020e0615 */
[----:B------:R-:W-:Y:S01]  /*17f0*/  LEA.HI.X.SX32 R16, R19, R16, 0x1, P0 ;  /* 0x0000001013107211 */ /* 0x000fe200000f0eff */
[----:B------:R-:W-:-:S02]  /*1800*/  IMAD.IADD R41, R41, 0x1, R13 ;  /* 0x0000000129297824 */ /* 0x000fc400078e020d */
[----:B------:R-:W-:Y:S02]  /*1810*/  IMAD R13, R21, R4, RZ ;  /* 0x00000004150d7224 */ /* 0x000fe400078e02ff */
[----:B------:R-:W-:Y:S02]  /*1820*/  IMAD R21, R31, UR4, RZ ;  /* 0x000000041f157c24 */ /* 0x000fe4000f8e02ff */
[----:B------:R-:W-:Y:S02]  /*1830*/  IMAD R13, R14, R5, R13 ;  /* 0x000000050e0d7224 */ /* 0x000fe400078e020d */
[C---:B------:R-:W-:Y:S02]  /*1840*/  IMAD R14, R196.reuse, UR5, R21 ;  /* 0x00000005c40e7c24 */ /* 0x040fe4000f8e0215 */
[----:B------:R-:W-:Y:S01]  /*1850*/  IMAD.WIDE.U32 R40, R196, UR4, R40 ;  /* 0x00000004c4287c25 */ /* 0x000fe2000f8e0028 */
[----:B------:R-:W-:Y:S01]  /*1860*/  ULDC.64 UR4, c[0x0][0x258] ;  /* 0x0000960000047ab9 */ /* 0x000fe20000000a00 */
[----:B------:R-:W-:-:S02]  /*1870*/  IADD3.X R23, R23, R39, R13, P1, !PT ;  /* 0x0000002717177210 */ /* 0x000fc40000ffe40d */
[----:B------:R-:W-:Y:S02]  /*1880*/  IMAD.IADD R41, R41, 0x1, R14 ;  /* 0x0000000129297824 */ /* 0x000fe400078e020e */
[----:B------:R-:W-:Y:S02]  /*1890*/  IMAD R31, R31, UR4, RZ ;  /* 0x000000041f1f7c24 */ /* 0x000fe4000f8e02ff */
[-C--:B------:R-:W-:Y:S02]  /*18a0*/  IMAD R13, R10, R8.reuse, RZ ;  /* 0x000000080a0d7224 */ /* 0x080fe400078e02ff */
[C---:B------:R-:W-:Y:S02]  /*18b0*/  IMAD R31, R196.reuse, UR5, R31 ;  /* 0x00000005c41f7c24 */ /* 0x040fe4000f8e021f */
[----:B------:R-:W-:Y:S01]  /*18c0*/  IMAD.WIDE.U32 R22, R196, UR4, R22 ;  /* 0x00000004c4167c25 */ /* 0x000fe2000f8e0016 */
[----:B------:R-:W-:Y:S02]  /*18d0*/  ULDC.64 UR4, c[0x0][0x400] ;  /* 0x0001000000047ab9 */ /* 0x000fe40000000a00 */
[----:B------:R-:W-:Y:S01]  /*18e0*/  LEA R232, P0, R25, UR4, 0x2 ;  /* 0x0000000419e87c11 */ /* 0x000fe2000f8010ff */
[C---:B------:R-:W-:Y:S01]  /*18f0*/  IMAD R13, R184.reuse, R9, R13 ;  /* 0x00000009b80d7224 */ /* 0x040fe200078e020d */
[----:B------:R-:W-:Y:S01]  /*1900*/  IADD3 R31, R23, R31, RZ ;  /* 0x0000001f171f7210 */ /* 0x000fe20007ffe0ff */
[----:B------:R-:W-:Y:S01]  /*1910*/  IMAD.WIDE.U32 R40, R184, R8, R40 ;  /* 0x00000008b8287225 */ /* 0x000fe200078e0028 */
[----:B------:R-:W-:-:S02]  /*1920*/  LEA R230, P2, R22, UR10, 0x1 ;  /* 0x0000000a16e67c11 */ /* 0x000fc4000f8408ff */
[----:B------:R-:W-:Y:S01]  /*1930*/  LEA.HI.X R227, R25, UR5, R16, 0x2, P0 ;  /* 0x0000000519e37c11 */ /* 0x000fe200080f1410 */
[----:B------:R-:W-:Y:S01]  /*1940*/  IMAD.IADD R13, R41, 0x1, R13 ;  /* 0x00000001290d7824 */ /* 0x000fe200078e020d */
[----:B------:R-:W-:Y:S01]  /*1950*/  LEA R228, P1, R40, UR8, 0x1 ;  /* 0x0000000828e47c11 */ /* 0x000fe2000f8208ff */
[----:B-1----:R-:W-:Y:S01]  /*1960*/  IMAD.WIDE R36, R15, 0x4, R36 ;  /* 0x000000040f247825 */ /* 0x002fe200078e0224 */
[----:B------:R-:W-:Y:S02]  /*1970*/  LEA.HI.X R231, R22, UR11, R31, 0x1, P2 ;  /* 0x0000000b16e77c11 */ /* 0x000fe400090f0c1f */
[----:B------:R-:W-:Y:S01]  /*1980*/  LEA.HI.X R229, R40, UR9, R13, 0x1, P1 ;  /* 0x0000000928e57c11 */ /* 0x000fe200088f0c0d */
[----:B--2---:R-:W-:Y:S01]  /*1990*/  IMAD.WIDE R32, R35, 0x4, R32 ;  /* 0x0000000423207825 */ /* 0x004fe200078e0220 */
[----:B------:R-:W-:Y:S07]  /*19a0*/  @!P3 BRA `(.L_x_52) ;  /* 0x000000540088b947 */ /* 0x000fee0003800000 */
[----:B------:R-:W-:Y:S01]  /*19b0*/  @P5 BAR.SYNC.DEFER_BLOCKING 0x0 ;  /* 0x0000000000005b1d */ /* 0x000fe20000010000 */
[----:B------:R-:W-:Y:S01]  /*19c0*/  IMAD R13, R198, -0x80, R222 ;  /* 0xffffff80c60d7824 */ /* 0x000fe200078e02de */
[----:B------:R-:W-:Y:S01]  /*19d0*/  MOV R221, R20 ;  /* 0x0000001400dd7202 */ /* 0x000fe20000000f00 */
[C---:B------:R-:W-:Y:S01]  /*19e0*/  VIADD R14, R184.reuse, 0x40 ;  /* 0x00000040b80e7836 */ /* 0x040fe20000000000 */
[----:B------:R-:W-:Y:S01]  /*19f0*/  IADD3 R16, R184, 0x60, RZ ;  /* 0x00000060b8107810 */ /* 0x000fe20007ffe0ff */
[-C--:B------:R-:W-:Y:S01]  /*1a00*/  IMAD.WIDE.U32 R20, R0, R6.reuse, R186 ;  /* 0x0000000600147225 */ /* 0x080fe200078e00ba */
[-C--:B------:R-:W-:Y:S01]  /*1a10*/  ISETP.GE.AND P3, PT, R184, R13.reuse, PT ;  /* 0x0000000db800720c */ /* 0x080fe20003f66270 */
[----:B------:R-:W-:Y:S01]  /*1a20*/  ULDC.64 UR4, c[0x0][0x268] ;  /* 0x00009a0000047ab9 */ /* 0x000fe20000000a00 */
[-C--:B------:R-:W-:Y:S01]  /*1a30*/  ISETP.GE.AND P6, PT, R14, R13.reuse, PT ;  /* 0x0000000d0e00720c */ /* 0x080fe20003fc6270 */
[----:B------:R-:W-:Y:S01]  /*1a40*/  IMAD R15, R12, R6, RZ ;  /* 0x000000060c0f7224 */ /* 0x000fe200078e02ff */
[----:B------:R-:W-:Y:S01]  /*1a50*/  IADD3 R20, P0, R29, R20, RZ ;  /* 0x000000141d147210 */ /* 0x000fe20007f1e0ff */
[----:B------:R-:W-:Y:S01]  /*1a60*/  VIADD R14, R184, 0x20 ;  /* 0x00000020b80e7836 */ /* 0x000fe20000000000 */
[----:B------:R-:W-:Y:S01]  /*1a70*/  ISETP.GE.AND P1, PT, R16, R13, PT ;  /* 0x0000000d1000720c */ /* 0x000fe20003f26270 */
[----:B------:R-:W-:Y:S01]  /*1a80*/  IMAD R15, R0, R7, R15 ;  /* 0x00000007000f7224 */ /* 0x000fe200078e020f */
[----:B------:R-:W-:Y:S01]  /*1a90*/  BSSY B0, `(.L_x_53) ;  /* 0x0000025000007945 */ /* 0x000fe20003800000 */
[----:B------:R-:W-:Y:S01]  /*1aa0*/  IMAD R18, R221, -0x40, R18 ;  /* 0xffffffc0dd127824 */ /* 0x000fe200078e0212 */
[----:B------:R-:W-:Y:S01]  /*1ab0*/  ISETP.GE.AND P4, PT, R14, R13, PT ;  /* 0x0000000d0e00720c */ /* 0x000fe20003f86270 */
[----:B------:R-:W-:Y:S01]  /*1ac0*/  IMAD.WIDE.U32 R22, R0, R2, R186 ;  /* 0x0000000200167225 */ /* 0x000fe200078e00ba */
[----:B------:R-:W-:-:S02]  /*1ad0*/  IADD3.X R21, R28, R21, R15, P0, !PT ;  /* 0x000000151c157210 */ /* 0x000fc400007fe40f */
[----:B------:R-:W-:Y:S01]  /*1ae0*/  ISETP.GE.AND P2, PT, R14, R18, PT ;  /* 0x000000120e00720c */ /* 0x000fe20003f46270 */
[----:B------:R-:W-:Y:S01]  /*1af0*/  IMAD R12, R12, R2, RZ ;  /* 0x000000020c0c7224 */ /* 0x000fe200078e02ff */
[----:B------:R-:W-:Y:S01]  /*1b00*/  IADD3 R22, P0, R27, R22, RZ ;  /* 0x000000161b167210 */ /* 0x000fe20007f1e0ff */
[----:B------:R-:W-:Y:S01]  /*1b10*/  IMAD R14, R11, UR4, RZ ;  /* 0x000000040b0e7c24 */ /* 0x000fe2000f8e02ff */
[----:B------:R1:W-:Y:S01]  /*1b20*/  @P3 STS.128 [R195+0xa000], RZ ;  /* 0x00a000ffc3003388 */ /* 0x0003e20000000c00 */
[----:B------:R-:W-:Y:S01]  /*1b30*/  IMAD R12, R0, R3, R12 ;  /* 0x00000003000c7224 */ /* 0x000fe200078e020c */
[----:B------:R-:W-:Y:S01]  /*1b40*/  LEA.HI R15, R221, R221, RZ, 0x1 ;  /* 0x000000dddd0f7211 */ /* 0x000fe200078f08ff */
[C---:B------:R-:W-:Y:S01]  /*1b50*/  IMAD R14, R17.reuse, UR5, R14 ;  /* 0x00000005110e7c24 */ /* 0x040fe2000f8e020e */
[----:B------:R-:W-:Y:S01]  /*1b60*/  P2R R13, PR, RZ, 0x2 ;  /* 0x00000002ff0d7803 */ /* 0x000fe20000000000 */
[----:B------:R-:W-:Y:S01]  /*1b70*/  IMAD.WIDE.U32 R20, R17, UR4, R20 ;  /* 0x0000000411147c25 */ /* 0x000fe2000f8e0014 */
[----:B------:R-:W-:-:S02]  /*1b80*/  ISETP.GE.AND P1, PT, R184, R18, PT ;  /* 0x00000012b800720c */ /* 0x000fc40003f26270 */
[----:B------:R-:W-:Y:S01]  /*1b90*/  IADD3.X R23, R26, R23, R12, P0, !PT ;  /* 0x000000171a177210 */ /* 0x000fe200007fe40c */
[----:B------:R-:W-:Y:S01]  /*1ba0*/  IMAD.IADD R14, R21, 0x1, R14 ;  /* 0x00000001150e7824 */ /* 0x000fe200078e020e */
[----:B------:R-:W-:Y:S01]  /*1bb0*/  LOP3.LUT R15, R15, 0xfffffffe, RZ, 0xc0, !PT ;  /* 0xfffffffe0f0f7812 */ /* 0x000fe200078ec0ff */
[----:B------:R-:W-:Y:S08]  /*1bc0*/  @P3 BRA `(.L_x_54) ;  /* 0x0000000000443947 */ /* 0x000ff00003800000 */
[----:B------:R-:W-:Y:S02]  /*1bd0*/  ULDC UR4, c[0x0][0x2d0] ;  /* 0x0000b40000047ab9 */ /* 0x000fe40000000800 */
[----:B------:R-:W-:-:S13]  /*1be0*/  ISETP.GE.AND P0, PT, R186, UR4, PT ;  /* 0x00000004ba007c0c */ /* 0x000fda000bf06270 */
[----:B------:R2:W-:Y:S01]  /*1bf0*/  @P0 STS.128 [R195+0xa000], RZ ;  /* 0x00a000ffc3000388 */ /* 0x0005e20000000c00 */
[----:B------:R-:W-:Y:S05]  /*1c00*/  @P0 BRA `(.L_x_54) ;  /* 0x0000000000340947 */ /* 0x000fea0003800000 */
[----:B------:R-:W-:Y:S01]  /*1c10*/  MOV R24, R20 ;  /* 0x0000001400187202 */ /* 0x000fe20000000f00 */
[----:B------:R-:W-:Y:S01]  /*1c20*/  IMAD R12, R10, R6, RZ ;  /* 0x000000060a0c7224 */ /* 0x000fe200078e02ff */
[----:B------:R-:W-:Y:S01]  /*1c30*/  MOV R25, R14 ;  /* 0x0000000e00197202 */ /* 0x000fe20000000f00 */
[----:B------:R-:W-:Y:S02]  /*1c40*/  ULDC.64 UR4, c[0x0][0x220] ;  /* 0x0000880000047ab9 */ /* 0x000fe40000000a00 */
[C---:B------:R-:W-:Y:S02]  /*1c50*/  IMAD R12, R184.reuse, R7, R12 ;  /* 0x00000007b80c7224 */ /* 0x040fe400078e020c */
[----:B------:R-:W-:-:S05]  /*1c60*/  IMAD.WIDE.U32 R24, R184, R6, R24 ;  /* 0x00000006b8187225 */ /* 0x000fca00078e0018 */
[----:B------:R-:W-:Y:S02]  /*1c70*/  IADD3 R12, R25, R12, RZ ;  /* 0x0000000c190c7210 */ /* 0x000fe40007ffe0ff */
[----:B------:R-:W-:-:S04]  /*1c80*/  LEA R26, P0, R24, UR4, 0x1 ;  /* 0x00000004181a7c11 */ /* 0x000fc8000f8008ff */
[----:B------:R-:W-:-:S05]  /*1c90*/  LEA.HI.X R27, R24, UR5, R12, 0x1, P0 ;  /* 0x00000005181b7c11 */ /* 0x000fca00080f0c0c */
[----:B------:R-:W-:Y:S01]  /*1ca0*/  @!PT LDS RZ, [RZ] ;  /* 0x00000000fffff984 */ /* 0x000fe20000000800 */
[----:B------:R-:W-:Y:S01]  /*1cb0*/  @!PT LDS RZ, [RZ] ;  /* 0x00000000fffff984 */ /* 0x000fe20000000800 */
[----:B------:R-:W-:Y:S01]  /*1cc0*/  @!PT LDS RZ, [RZ] ;  /* 0x00000000fffff984 */ /* 0x000fe20000000800 */
[----:B------:R3:W-:Y:S04]  /*1cd0*/  LDGSTS.E.BYPASS.LTC128B.128 [R195+0xa000], desc[UR16][R26.64] ;  /* 0x0a0000001ac37fae */ /* 0x0007e8000b901d50 */
.L_x_54:
[----:B------:R-:W-:Y:S05]  /*1ce0*/  BSYNC B0 ;  /* 0x0000000000007941 */ /* 0x000fea0003800000 */
.L_x_53:
[----:B------:R4:W-:Y:S01]  /*1cf0*/  @P4 STS.128 [R195+0xb000], RZ ;  /* 0x00b000ffc3004388 */ /* 0x0009e20000000c00 */
[----:B------:R-:W-:Y:S04]  /*1d00*/  BSSY B0, `(.L_x_55) ;  /* 0x0000015000007945 */ /* 0x000fe80003800000 */
[----:B------:R-:W-:Y:S05]  /*1d10*/  @P4 BRA `(.L_x_56) ;  /* 0x00000000004c4947 */ /* 0x000fea0003800000 */
[----:B------:R-:W-:Y:S02]  /*1d20*/  ULDC UR4, c[0x0][0x2d0] ;  /* 0x0000b40000047ab9 */ /* 0x000fe40000000800 */
[----:B------:R-:W-:-:S13]  /*1d30*/  ISETP.GE.AND P0, PT, R186, UR4, PT ;  /* 0x00000004ba007c0c */ /* 0x000fda000bf06270 */
[----:B------:R1:W-:Y:S01]  /*1d40*/  @P0 STS.128 [R195+0xb000], RZ ;  /* 0x00b000ffc3000388 */ /* 0x0003e20000000c00 */
[----:B------:R-:W-:Y:S05]  /*1d50*/  @P0 BRA `(.L_x_56) ;  /* 0x00000000003c0947 */ /* 0x000fea0003800000 */
[----:B------:R-:W-:Y:S01]  /*1d60*/  IADD3 R16, P0, R184, 0x20, RZ ;  /* 0x00000020b8107810 */ /* 0x000fe20007f1e0ff */
[----:B------:R-:W-:Y:S01]  /*1d70*/  IMAD.MOV.U32 R24, RZ, RZ, R20 ;  /* 0x000000ffff187224 */ /* 0x000fe200078e0014 */
[----:B------:R-:W-:Y:S01]  /*1d80*/  MOV R25, R14 ;  /* 0x0000000e00197202 */ /* 0x000fe20000000f00 */
[----:B------:R-:W-:Y:S02]  /*1d90*/  ULDC.64 UR4, c[0x0][0x220] ;  /* 0x0000880000047ab9 */ /* 0x000fe40000000a00 */
[----:B------:R-:W-:Y:S02]  /*1da0*/  IMAD.X R12, RZ, RZ, R10, P0 ;  /* 0x000000ffff0c7224 */ /* 0x000fe400000e060a */
[----:B------:R-:W-:-:S04]  /*1db0*/  IMAD.WIDE.U32 R24, R16, R6, R24 ;  /* 0x0000000610187225 */ /* 0x000fc800078e0018 */
[----:B------:R-:W-:Y:S01]  /*1dc0*/  IMAD R12, R12, R6, RZ ;  /* 0x000000060c0c7224 */ /* 0x000fe200078e02ff */
[----:B---3--:R-:W-:-:S03]  /*1dd0*/  LEA R26, P0, R24, UR4, 0x1 ;  /* 0x00000004181a7c11 */ /* 0x008fc6000f8008ff */
[----:B------:R-:W-:-:S05]  /*1de0*/  IMAD R12, R16, R7, R12 ;  /* 0x00000007100c7224 */ /* 0x000fca00078e020c */
[----:B------:R-:W-:-:S04]  /*1df0*/  IADD3 R12, R25, R12, RZ ;  /* 0x0000000c190c7210 */ /* 0x000fc80007ffe0ff */
[----:B------:R-:W-:-:S05]  /*1e00*/  LEA.HI.X R27, R24, UR5, R12, 0x1, P0 ;  /* 0x00000005181b7c11 */ /* 0x000fca00080f0c0c */
[----:B------:R-:W-:Y:S01]  /*1e10*/  @!PT LDS RZ, [RZ] ;  /* 0x00000000fffff984 */ /* 0x000fe20000000800 */
[----:B------:R-:W-:Y:S01]  /*1e20*/  @!PT LDS RZ, [RZ] ;  /* 0x00000000fffff984 */ /* 0x000fe20000000800 */
[----:B------:R-:W-:Y:S01]  /*1e30*/  @!PT LDS RZ, [RZ] ;  /* 0x00000000fffff984 */ /* 0x000fe20000000800 */
[----:B------:R3:W-:Y:S02]  /*1e40*/  LDGSTS.E.BYPASS.LTC128B.128 [R195+0xb000], desc[UR16][R26.64] ;  /* 0x0b0000001ac37fae */ /* 0x0007e4000b901d50 */
.L_x_56:
[----:B------:R-:W-:Y:S05]  /*1e50*/  BSYNC B0 ;  /* 0x0000000000007941 */ /* 0x000fea0003800000 */
.L_x_55:
        /* <DEDUP_REMOVED lines=22> */
.L_x_58:
[----:B------:R-:W-:Y:S05]  /*1fc0*/  BSYNC B0 ;  /* 0x0000000000007941 */ /* 0x000fea0003800000 */
.L_x_57:
[----:B------:R-:W-:Y:S01]  /*1fd0*/  ISETP.NE.AND P0, PT, R13, RZ, PT ;  /* 0x000000ff0d00720c */ /* 0x000fe20003f05270 */
[----:B------:R-:W-:-:S12]  /*1fe0*/  BSSY B0, `(.L_x_59) ;  /* 0x0000015000007945 */ /* 0x000fd80003800000 */
[----:B------:R1:W-:Y:S01]  /*1ff0*/  @P0 STS.128 [R195+0xd000], RZ ;  /* 0x00d000ffc3000388 */ /* 0x0003e20000000c00 */
[----:B------:R-:W-:Y:S05]  /*2000*/  @P0 BRA `(.L_x_60) ;  /* 0x0000000000480947 */ /* 0x000fea0003800000 */
[----:B------:R-:W-:Y:S02]  /*2010*/  ULDC UR4, c[0x0][0x2d0] ;  /* 0x0000b40000047ab9 */ /* 0x000fe40000000800 */
[----:B------:R-:W-:-:S13]  /*2020*/  ISETP.GE.AND P0, PT, R186, UR4, PT ;  /* 0x00000004ba007c0c */ /* 0x000fda000bf06270 */
[----:B------:R1:W-:Y:S01]  /*2030*/  @P0 STS.128 [R195+0xd000], RZ ;  /* 0x00d000ffc3000388 */ /* 0x0003e20000000c00 */
[----:B------:R-:W-:Y:S05]  /*2040*/  @P0 BRA `(.L_x_60) ;  /* 0x0000000000380947 */ /* 0x000fea0003800000 */
[----:B------:R-:W-:Y:S01]  /*2050*/  IADD3 R16, P0, R184, 0x60, RZ ;  /* 0x00000060b8107810 */ /* 0x000fe20007f1e0ff */
[----:B------:R-:W-:Y:S01]  /*2060*/  ULDC.64 UR4, c[0x0][0x220] ;  /* 0x0000880000047ab9 */ /* 0x000fe20000000a00 */
[----:B------:R-:W-:Y:S02]  /*2070*/  MOV R21, R14 ;  /* 0x0000000e00157202 */ /* 0x000fe40000000f00 */
[----:B------:R-:W-:Y:S01]  /*2080*/  IADD3.X R12, RZ, R10, RZ, P0, !PT ;  /* 0x0000000aff0c7210 */ /* 0x000fe200007fe4ff */
[----:B------:R-:W-:-:S04]  /*2090*/  IMAD.WIDE.U32 R20, R16, R6, R20 ;  /* 0x0000000610147225 */ /* 0x000fc800078e0014 */
[----:B------:R-:W-:Y:S01]  /*20a0*/  IMAD R12, R12, R6, RZ ;  /* 0x000000060c0c7224 */ /* 0x000fe200078e02ff */
[----:B------:R-:W-:-:S03]  /*20b0*/  LEA R6, P0, R20, UR4, 0x1 ;  /* 0x0000000414067c11 */ /* 0x000fc6000f8008ff */
[----:B------:R-:W-:-:S05]  /*20c0*/  IMAD R12, R16, R7, R12 ;  /* 0x00000007100c7224 */ /* 0x000fca00078e020c */
[----:B------:R-:W-:-:S04]  /*20d0*/  IADD3 R12, R21, R12, RZ ;  /* 0x0000000c150c7210 */ /* 0x000fc80007ffe0ff */
[----:B------:R-:W-:-:S05]  /*20e0*/  LEA.HI.X R7, R20, UR5, R12, 0x1, P0 ;  /* 0x0000000514077c11 */ /* 0x000fca00080f0c0c */
[----:B------:R-:W-:Y:S01]  /*20f0*/  @!PT LDS RZ, [RZ] ;  /* 0x00000000fffff984 */ /* 0x000fe20000000800 */
[----:B------:R-:W-:Y:S01]  /*2100*/  @!PT LDS RZ, [RZ] ;  /* 0x00000000fffff984 */ /* 0x000fe20000000800 */
[----:B------:R-:W-:Y:S01]  /*2110*/  @!PT LDS RZ, [RZ] ;  /* 0x00000000fffff984 */ /* 0x000fe20000000800 */
[----:B------:R1:W-:Y:S02]  /*2120*/  LDGSTS.E.BYPASS.LTC128B.128 [R195+0xd000], desc[UR16][R6.64] ;  /* 0x0d00000006c37fae */ /* 0x0003e4000b901d50 */
.L_x_60:
[----:B------:R-:W-:Y:S05]  /*2130*/  BSYNC B0 ;  /* 0x0000000000007941 */ /* 0x000fea0003800000 */
.L_x_59:
[----:B------:R-:W0:Y:S01]  /*2140*/  LDGDEPBAR ;  /* 0x00000000000079af */ /* 0x000e220000000000 */
[----:B------:R-:W-:Y:S01]  /*2150*/  BSSY B0, `(.L_x_61) ;  /* 0x000000c000007945 */ /* 0x000fe20003800000 */
[----:B------:R-:W-:Y:S02]  /*2160*/  IADD3 R15, R221, -R15, RZ ;  /* 0x8000000fdd0f7210 */ /* 0x000fe40007ffe0ff */
[----:B------:R1:W-:Y:S01]  /*2170*/  @P1 STS.128 [R195+0x4000], RZ ;  /* 0x004000ffc3001388 */ /* 0x0003e20000000c00 */
[----:B------:R-:W-:Y:S05]  /*2180*/  @P1 BRA `(.L_x_62) ;  /* 0x0000000000201947 */ /* 0x000fea0003800000 */
[----:B------:R-:W-:Y:S02]  /*2190*/  ULDC UR4, c[0x0][0x2d0] ;  /* 0x0000b40000047ab9 */ /* 0x000fe40000000800 */
[----:B------:R-:W-:-:S13]  /*21a0*/  ISETP.GE.AND P0, PT, R186, UR4, PT ;  /* 0x00000004ba007c0c */ /* 0x000fda000bf06270 */
[----:B------:R1:W-:Y:S01]  /*21b0*/  @P0 STS.128 [R195+0x4000], RZ ;  /* 0x004000ffc3000388 */ /* 0x0003e20000000c00 */
[----:B------:R-:W-:Y:S05]  /*21c0*/  @P0 BRA `(.L_x_62) ;  /* 0x0000000000100947 */ /* 0x000fea0003800000 */
[----:B------:R-:W-:Y:S01]  /*21d0*/  @!PT LDS RZ, [RZ] ;  /* 0x00000000fffff984 */ /* 0x000fe20000000800 */
[----:B------:R-:W-:Y:S01]  /*21e0*/  @!PT LDS RZ, [RZ] ;  /* 0x00000000fffff984 */ /* 0x000fe20000000800 */
[----:B------:R-:W-:Y:S01]  /*21f0*/  @!PT LDS RZ, [RZ] ;  /* 0x00000000fffff984 */ /* 0x000fe20000000800 */
[----:B------:R1:W-:Y:S02]  /*2200*/  LDGSTS.E.BYPASS.LTC128B.128 [R195+0x4000], desc[UR16][R228.64] ;  /* 0x04000000e4c37fae */ /* 0x0003e4000b901d50 */
.L_x_62:
[----:B------:R-:W-:Y:S05]  /*2210*/  BSYNC B0 ;  /* 0x0000000000007941 */ /* 0x000fea0003800000 */
.L_x_61:
[----:B------:R2:W-:Y:S01]  /*2220*/  @P2 STS.128 [R195+0x5000], RZ ;  /* 0x005000ffc3002388 */ /* 0x0005e20000000c00 */
[----:B-1----:R-:W-:Y:S01]  /*2230*/  VIADD R7, R191, 0x1000 ;  /* 0x00001000bf077836 */ /* 0x002fe20000000000 */
[----:B------:R-:W-:Y:S01]  /*2240*/  ISETP.NE.AND P0, PT, R15, 0x1, PT ;  /* 0x000000010f00780c */ /* 0x000fe20003f05270 */
[----:B------:R-:W-:Y:S03]  /*2250*/  BSSY B0, `(.L_x_63) ;  /* 0x000000f000007945 */ /* 0x000fe60003800000 */
[----:B------:R-:W-:Y:S02]  /*2260*/  SEL R7, R7, R191, !P0 ;  /* 0x000000bf07077207 */ /* 0x000fe40004000000 */
[----:B------:R-:W-:Y:S02]  /*2270*/  P2R R6, PR, RZ, 0x1 ;  /* 0x00000001ff067803 */ /* 0x000fe40000000000 */
[----:B------:R-:W-:Y:S01]  /*2280*/  LEA R220, R7, UR6, 0x1 ;  /* 0x0000000607dc7c11 */ /* 0x000fe2000f8e08ff */
[----:B------:R-:W-:Y:S06]  /*2290*/  @P2 BRA `(.L_x_64) ;  /* 0x0000000000282947 */ /* 0x000fec0003800000 */
[----:B------:R-:W-:Y:S02]  /*22a0*/  ULDC UR4, c[0x0][0x2d0] ;  /* 0x0000b40000047ab9 */ /* 0x000fe40000000800 */
[----:B------:R-:W-:-:S13]  /*22b0*/  ISETP.GE.AND P0, PT, R186, UR4, PT ;  /* 0x00000004ba007c0c */ /* 0x000fda000bf06270 */
[----:B------:R1:W-:Y:S01]  /*22c0*/  @P0 STS.128 [R195+0x5000], RZ ;  /* 0x005000ffc3000388 */ /* 0x0003e20000000c00 */
[----:B------:R-:W-:Y:S05]  /*22d0*/  @P0 BRA `(.L_x_64) ;  /* 0x0000000000180947 */ /* 0x000fea0003800000 */
[----:B------:R-:W-:-:S04]  /*22e0*/  LEA R14, P0, R8, R228, 0x6 ;  /* 0x000000e4080e7211 */ /* 0x000fc800078030ff */
[----:B------:R-:W-:-:S05]  /*22f0*/  LEA.HI.X R15, R8, R229, R9, 0x6, P0 ;  /* 0x000000e5080f7211 */ /* 0x000fca00000f3409 */
[----:B------:R-:W-:Y:S01]  /*2300*/  @!PT LDS RZ, [RZ] ;  /* 0x00000000fffff984 */ /* 0x000fe20000000800 */
[----:B------:R-:W-:Y:S01]  /*2310*/  @!PT LDS RZ, [RZ] ;  /* 0x00000000fffff984 */ /* 0x000fe20000000800 */
[----:B------:R-:W-:Y:S01]  /*2320*/  @!PT LDS RZ, [RZ] ;  /* 0x00000000fffff984 */ /* 0x000fe20000000800 */
[----:B------:R1:W-:Y:S04]  /*2330*/  LDGSTS.E.BYPASS.LTC128B.128 [R195+0x5000], desc[UR16][R14.64] ;  /* 0x050000000ec37fae */ /* 0x0003e8000b901d50 */
.L_x_64:
[----:B------:R-:W-:Y:S05]  /*2340*/  BSYNC B0 ;  /* 0x0000000000007941 */ /* 0x000fea0003800000 */
.L_x_63:
[----:B------:R1:W-:Y:S01]  /*2350*/  @P1 STS [R220], RZ ;  /* 0x000000ffdc001388 */ /* 0x0003e20000000800 */
[----:B------:R-:W-:Y:S01]  /*2360*/  BSSY B0, `(.L_x_65) ;  /* 0x0000011000007945 */ /* 0x000fe20003800000 */
[----:B------:R-:W-:Y:S02]  /*2370*/  IADD3 R7, R188, 0x28, RZ ;  /* 0x00000028bc077810 */ /* 0x000fe40007ffe0ff */
[----:B------:R1:W-:Y:S04]  /*2380*/  @P1 STS [R220+0x4], RZ ;  /* 0x000004ffdc001388 */ /* 0x0003e80000000800 */
[----:B------:R1:W-:Y:S04]  /*2390*/  @P1 STS [R220+0x8], RZ ;  /* 0x000008ffdc001388 */ /* 0x0003e80000000800 */
[----:B------:R1:W-:Y:S01]  /*23a0*/  @P1 STS [R220+0xc], RZ ;  /* 0x00000cffdc001388 */ /* 0x0003e20000000800 */
[----:B------:R-:W-:Y:S05]  /*23b0*/  @P1 BRA `(.L_x_66) ;  /* 0x00000000002c1947 */ /* 0x000fea0003800000 */
[----:B------:R-:W-:Y:S02]  /*23c0*/  ULDC UR4, c[0x0][0x2d0] ;  /* 0x0000b40000047ab9 */ /* 0x000fe40000000800 */
[----:B------:R-:W-:-:S13]  /*23d0*/  ISETP.GE.AND P0, PT, R186, UR4, PT ;  /* 0x00000004ba007c0c */ /* 0x000fda000bf06270 */
[----:B------:R1:W-:Y:S04]  /*23e0*/  @P0 STS [R220], RZ ;  /* 0x000000ffdc000388 */ /* 0x0003e80000000800 */
[----:B------:R1:W-:Y:S04]  /*23f0*/  @P0 STS [R220+0x4], RZ ;  /* 0x000004ffdc000388 */ /* 0x0003e80000000800 */
[----:B------:R1:W-:Y:S04]  /*2400*/  @P0 STS [R220+0x8], RZ ;  /* 0x000008ffdc000388 */ /* 0x0003e80000000800 */
[----:B------:R1:W-:Y:S01]  /*2410*/  @P0 STS [R220+0xc], RZ ;  /* 0x00000cffdc000388 */ /* 0x0003e20000000800 */
[----:B------:R-:W-:Y:S05]  /*2420*/  @P0 BRA `(.L_x_66) ;  /* 0x0000000000100947 */ /* 0x000fea0003800000 */
[----:B------:R-:W-:Y:S01]  /*2430*/  @!PT LDS RZ, [RZ] ;  /* 0x00000000fffff984 */ /* 0x000fe20000000800 */
[----:B------:R-:W-:Y:S01]  /*2440*/  @!PT LDS RZ, [RZ] ;  /* 0x00000000fffff984 */ /* 0x000fe20000000800 */
[----:B------:R-:W-:Y:S01]  /*2450*/  @!PT LDS RZ, [RZ] ;  /* 0x00000000fffff984 */ /* 0x000fe20000000800 */
[----:B------:R1:W-:Y:S02]  /*2460*/  LDGSTS.E.BYPASS.LTC128B.128 [R220], desc[UR16][R230.64] ;  /* 0x00000000e6dc7fae */ /* 0x0003e4000b901d50 */
.L_x_66:
[----:B------:R-:W-:Y:S05]  /*2470*/  BSYNC B0 ;  /* 0x0000000000007941 */ /* 0x000fea0003800000 */
.L_x_65:
[----:B------:R2:W-:Y:S01]  /*2480*/  @P2 STS [R220+0x1000], RZ ;  /* 0x001000ffdc002388 */ /* 0x0005e20000000800 */
[C---:B------:R-:W-:Y:S01]  /*2490*/  ISETP.GE.AND P5, PT, R7.reuse, R18, PT ;  /* 0x000000120700720c */ /* 0x040fe20003fa6270 */
[----:B------:R-:W-:Y:S01]  /*24a0*/  IMAD.MOV.U32 R213, RZ, RZ, R36 ;  /* 0x000000ffffd57224 */ /* 0x000fe200078e0024 */
[----:B------:R-:W-:Y:S01]  /*24b0*/  SHF.R.S32.HI R8, RZ, 0x1f, R7 ;  /* 0x0000001fff087819 */ /* 0x000fe20000011407 */
[----:B------:R2:W-:Y:S01]  /*24c0*/  @P2 STS [R220+0x1004], RZ ;  /* 0x001004ffdc002388 */ /* 0x0005e20000000800 */
[----:B------:R-:W-:Y:S01]  /*24d0*/  IMAD.MOV.U32 R212, RZ, RZ, R37 ;  /* 0x000000ffffd47224 */ /* 0x000fe200078e0025 */
[----:B------:R-:W-:Y:S02]  /*24e0*/  BSSY B0, `(.L_x_67) ;  /* 0x0000013000007945 */ /* 0x000fe40003800000 */
[----:B------:R2:W-:Y:S04]  /*24f0*/  @P2 STS [R220+0x1008], RZ ;  /* 0x001008ffdc002388 */ /* 0x0005e80000000800 */
[----:B------:R2:W-:Y:S02]  /*2500*/  @P2 STS [R220+0x100c], RZ ;  /* 0x00100cffdc002388 */ /* 0x0005e40000000800 */
[----:B-1----:R-:W-:-:S04]  /*2510*/  @!P5 LEA R14, P0, R7, R213, 0x2 ;  /* 0x000000d5070ed211 */ /* 0x002fc800078010ff */
[----:B------:R-:W-:Y:S01]  /*2520*/  @!P5 LEA.HI.X R15, R7, R212, R8, 0x2, P0 ;  /* 0x000000d4070fd211 */ /* 0x000fe200000f1408 */
[----:B------:R-:W-:Y:S08]  /*2530*/  @P2 BRA `(.L_x_68) ;  /* 0x0000000000342947 */ /* 0x000ff00003800000 */
[----:B------:R-:W-:Y:S02]  /*2540*/  ULDC UR4, c[0x0][0x2d0] ;  /* 0x0000b40000047ab9 */ /* 0x000fe40000000800 */
[----:B------:R-:W-:-:S13]  /*2550*/  ISETP.GE.AND P0, PT, R186, UR4, PT ;  /* 0x00000004ba007c0c */ /* 0x000fda000bf06270 */
[----:B------:R1:W-:Y:S04]  /*2560*/  @P0 STS [R220+0x1000], RZ ;  /* 0x001000ffdc000388 */ /* 0x0003e80000000800 */
[----:B------:R1:W-:Y:S04]  /*2570*/  @P0 STS [R220+0x1004], RZ ;  /* 0x001004ffdc000388 */ /* 0x0003e80000000800 */
[----:B------:R1:W-:Y:S04]  /*2580*/  @P0 STS [R220+0x1008], RZ ;  /* 0x001008ffdc000388 */ /* 0x0003e80000000800 */
[----:B------:R1:W-:Y:S01]  /*2590*/  @P0 STS [R220+0x100c], RZ ;  /* 0x00100cffdc000388 */ /* 0x0003e20000000800 */
[----:B------:R-:W-:Y:S05]  /*25a0*/  @P0 BRA `(.L_x_68) ;  /* 0x0000000000180947 */ /* 0x000fea0003800000 */
[----:B------:R-:W-:-:S04]  /*25b0*/  LEA R8, P0, R4, R230, 0x6 ;  /* 0x000000e604087211 */ /* 0x000fc800078030ff */
[----:B------:R-:W-:-:S05]  /*25c0*/  LEA.HI.X R9, R4, R231, R5, 0x6, P0 ;  /* 0x000000e704097211 */ /* 0x000fca00000f3405 */
[----:B------:R-:W-:Y:S01]  /*25d0*/  @!PT LDS RZ, [RZ] ;  /* 0x00000000fffff984 */ /* 0x000fe20000000800 */
[----:B------:R-:W-:Y:S01]  /*25e0*/  @!PT LDS RZ, [RZ] ;  /* 0x00000000fffff984 */ /* 0x000fe20000000800 */
[----:B------:R-:W-:Y:S01]  /*25f0*/  @!PT LDS RZ, [RZ] ;  /* 0x00000000fffff984 */ /* 0x000fe20000000800 */
[----:B------:R1:W-:Y:S04]  /*2600*/  LDGSTS.E.BYPASS.LTC128B.128 [R220+0x1000], desc[UR16][R8.64] ;  /* 0x0100000008dc7fae */ /* 0x0003e8000b901d50 */
.L_x_68:
[----:B------:R-:W-:Y:S05]  /*2610*/  BSYNC B0 ;  /* 0x0000000000007941 */ /* 0x000fea0003800000 */
.L_x_67:
[----:B------:R2:W-:Y:S01]  /*2620*/  @P3 STS.128 [R195+0x6000], RZ ;  /* 0x006000ffc3003388 */ /* 0x0005e20000000c00 */
[C---:B------:R-:W-:Y:S01]  /*2630*/  VIADD R5, R188.reuse, 0x8 ;  /* 0x00000008bc057836 */ /* 0x040fe20000000000 */
[----:B------:R-:W-:Y:S01]  /*2640*/  ULDC.64 UR4, c[0x0][0x260] ;  /* 0x0000980000047ab9 */ /* 0x000fe20000000a00 */
[C---:B-1----:R-:W-:Y:S01]  /*2650*/  VIADD R8, R188.reuse, 0x20 ;  /* 0x00000020bc087836 */ /* 0x042fe20000000000 */
[----:B------:R-:W-:Y:S01]  /*2660*/  BSSY B0, `(.L_x_69) ;  /* 0x000001d000007945 */ /* 0x000fe20003800000 */
[----:B------:R-:W-:Y:S01]  /*2670*/  IMAD R4, R11, UR4, RZ ;  /* 0x000000040b047c24 */ /* 0x000fe2000f8e02ff */
[-C--:B------:R-:W-:Y:S01]  /*2680*/  ISETP.GE.AND P0, PT, R5, R18.reuse, PT ;  /* 0x000000120500720c */ /* 0x080fe20003f06270 */
[C---:B------:R-:W-:Y:S01]  /*2690*/  IMAD.WIDE.U32 R22, R17.reuse, UR4, R22 ;  /* 0x0000000411167c25 */ /* 0x040fe2000f8e0016 */
[----:B------:R-:W-:Y:S02]  /*26a0*/  SHF.L.U32 R7, R188, 0x2, RZ ;  /* 0x00000002bc077819 */ /* 0x000fe400000006ff */
[----:B------:R-:W-:Y:S01]  /*26b0*/  P2R R9, PR, RZ, 0x1 ;  /* 0x00000001ff097803 */ /* 0x000fe20000000000 */
[----:B------:R-:W-:Y:S01]  /*26c0*/  IMAD R4, R17, UR5, R4 ;  /* 0x0000000511047c24 */ /* 0x000fe2000f8e0204 */
[----:B------:R-:W-:-:S02]  /*26d0*/  ISETP.GE.AND P0, PT, R8, R18, PT ;  /* 0x000000120800720c */ /* 0x000fc40003f06270 */
[----:B------:R-:W-:Y:S01]  /*26e0*/  SHF.L.U64.HI R5, R188, 0x2, R194 ;  /* 0x00000002bc057819 */ /* 0x000fe200000102c2 */
[----:B------:R-:W-:Y:S01]  /*26f0*/  IMAD.IADD R4, R23, 0x1, R4 ;  /* 0x0000000117047824 */ /* 0x000fe200078e0204 */
[----:B------:R-:W-:Y:S01]  /*2700*/  P2R R8, PR, RZ, 0x1 ;  /* 0x00000001ff087803 */ /* 0x000fe20000000000 */
        /* <DEDUP_REMOVED lines=18> */
.L_x_70:
[----:B------:R-:W-:Y:S05]  /*2830*/  BSYNC B0 ;  /* 0x0000000000007941 */ /* 0x000fea0003800000 */
.L_x_69:
[----:B------:R1:W-:Y:S01]  /*2840*/  @P4 STS.128 [R195+0x7000], RZ ;  /* 0x007000ffc3004388 */ /* 0x0003e20000000c00 */
[----:B------:R-:W-:Y:S01]  /*2850*/  BSSY B0, `(.L_x_71) ;  /* 0x0000016000007945 */ /* 0x000fe20003800000 */
[----:B------:R-:W-:-:S03]  /*2860*/  ISETP.GE.AND P2, PT, R188, R18, PT ;  /* 0x00000012bc00720c */ /* 0x000fc60003f46270 */
[----:B------:R-:W-:Y:S10]  /*2870*/  @P4 BRA `(.L_x_72) ;  /* 0x00000000004c4947 */ /* 0x000ff40003800000 */
        /* <DEDUP_REMOVED lines=19> */
.L_x_72:
[----:B------:R-:W-:Y:S05]  /*29b0*/  BSYNC B0 ;  /* 0x0000000000007941 */ /* 0x000fea0003800000 */
.L_x_71:
[----:B------:R1:W-:Y:S01]  /*29c0*/  @P6 STS.128 [R195+0x8000], RZ ;  /* 0x008000ffc3006388 */ /* 0x0003e20000000c00 */
[----:B------:R-:W-:Y:S01]  /*29d0*/  BSSY B0, `(.L_x_73) ;  /* 0x0000016000007945 */ /* 0x000fe20003800000 */
[----:B------:R-:W-:-:S03]  /*29e0*/  IADD3 R12, P1, R7, R213, RZ ;  /* 0x000000d5070c7210 */ /* 0x000fc60007f3e0ff */
        /* <DEDUP_REMOVED lines=12> */
[----:B-1----:R-:W-:-:S03]  /*2ab0*/  LEA R18, P0, R16, UR4, 0x1 ;  /* 0x0000000410127c11 */ /* 0x002fc6000f8008ff */
[----:B------:R-:W-:-:S05]  /*2ac0*/  IMAD R7, R11, R3, R7 ;  /* 0x000000030b077224 */ /* 0x000fca00078e0207 */
[----:B------:R-:W-:-:S04]  /*2ad0*/  IADD3 R7, R17, R7, RZ ;  /* 0x0000000711077210 */ /* 0x000fc80007ffe0ff */
[----:B------:R-:W-:-:S05]  /*2ae0*/  LEA.HI.X R19, R16, UR5, R7, 0x1, P0 ;  /* 0x0000000510137c11 */ /* 0x000fca00080f0c07 */
[----:B------:R-:W-:Y:S01]  /*2af0*/  @!PT LDS RZ, [RZ] ;  /* 0x00000000fffff984 */ /* 0x000fe20000000800 */
[----:B------:R-:W-:Y:S01]  /*2b00*/  @!PT LDS RZ, [RZ] ;  /* 0x00000000fffff984 */ /* 0x000fe20000000800 */
[----:B------:R-:W-:Y:S01]  /*2b10*/  @!PT LDS RZ, [RZ] ;  /* 0x00000000fffff984 */ /* 0x000fe20000000800 */
[----:B------:R1:W-:Y:S02]  /*2b20*/  LDGSTS.E.BYPASS.LTC128B.128 [R195+0x8000], desc[UR16][R18.64] ;  /* 0x0800000012c37fae */ /* 0x0003e4000b901d50 */
.L_x_74:
[----:B------:R-:W-:Y:S05]  /*2b30*/  BSYNC B0 ;  /* 0x0000000000007941 */ /* 0x000fea0003800000 */
.L_x_73:
        /* <DEDUP_REMOVED lines=23> */
.L_x_76:
[----:B------:R-:W-:Y:S05]  /*2cb0*/  BSYNC B0 ;  /* 0x0000000000007941 */ /* 0x000fea0003800000 */
.L_x_75:
[----:B------:R-:W0:Y:S01]  /*2cc0*/  LDGDEPBAR ;  /* 0x00000000000079af */ /* 0x000e220000000000 */
[----:B------:R-:W-:Y:S01]  /*2cd0*/  ISETP.NE.AND P3, PT, R9, RZ, PT ;  /* 0x000000ff0900720c */ /* 0x000fe20003f65270 */
[----:B------:R-:W-:Y:S01]  /*2ce0*/  IMAD.MOV.U32 R217, RZ, RZ, 0x7f800000 ;  /* 0x7f800000ffd97424 */ /* 0x000fe200078e00ff */
[----:B------:R-:W-:Y:S01]  /*2cf0*/  ISETP.NE.AND P0, PT, R8, RZ, PT ;  /* 0x000000ff0800720c */ /* 0x000fe20003f05270 */
[----:B-1----:R-:W1:Y:S01]  /*2d00*/  S2R R3, SR_TID.X ;  /* 0x0000000000037919 */ /* 0x002e620000002100 */
[----:B------:R-:W-:Y:S02]  /*2d10*/  IMAD.MOV.U32 R218, RZ, RZ, 0x7f800000 ;  /* 0x7f800000ffda7424 */ /* 0x000fe400078e00ff */
[----:B------:R-:W-:Y:S01]  /*2d20*/  IMAD.MOV.U32 R219, RZ, RZ, 0x7f800000 ;  /* 0x7f800000ffdb7424 */ /* 0x000fe200078e00ff */
[----:B------:R1:W5:Y:S01]  /*2d30*/  @!P5 LDG.E R217, desc[UR16][R14.64] ;  /* 0x000000100ed9d981 */ /* 0x000362000c1e1900 */
[----:B------:R-:W-:Y:S02]  /*2d40*/  IMAD.MOV.U32 R216, RZ, RZ, 0x7f800000 ;  /* 0x7f800000ffd87424 */ /* 0x000fe400078e00ff */
[----:B------:R-:W-:Y:S01]  /*2d50*/  IMAD.X R13, R5, 0x1, R212, P1 ;  /* 0x00000001050d7824 */ /* 0x000fe200008e06d4 */
[----:B------:R-:W-:Y:S01]  /*2d60*/  LEA R144, R180, UR6, 0x1 ;  /* 0x00000006b4907c11 */ /* 0x000fe2000f8e08ff */
[----:B------:R-:W-:Y:S01]  /*2d70*/  USHF.L.U32 UR21, UR14, 0x4, URZ ;  /* 0x000000040e157899 */ /* 0x000fe2000800063f */
[----:B------:R-:W-:Y:S01]  /*2d80*/  VIADD R0, R0, 0x80 ;  /* 0x0000008000007836 */ /* 0x000fe20000000000 */
[----:B------:R-:W-:Y:S01]  /*2d90*/  USHF.L.U32 UR22, UR14, 0x3, URZ ;  /* 0x000000030e167899 */ /* 0x000fe2000800063f */
[----:B------:R2:W5:Y:S01]  /*2da0*/  @!P2 LDG.E R218, desc[UR16][R12.64] ;  /* 0x000000100cdaa981 */ /* 0x000562000c1e1900 */
[----:B------:R-:W-:Y:S01]  /*2db0*/  VIADD R172, R181, 0x1000 ;  /* 0x00001000b5ac7836 */ /* 0x000fe20000000000 */
[----:B------:R-:W-:Y:S01]  /*2dc0*/  LOP3.LUT R225, R225, 0xfffffffe, RZ, 0xc0, !PT ;  /* 0xfffffffee1e17812 */ /* 0x000fe200078ec0ff */
[----:B------:R-:W-:Y:S01]  /*2dd0*/  IMAD.MOV.U32 R128, RZ, RZ, 0x40 ;  /* 0x00000040ff807424 */ /* 0x000fe200078e00ff */
[----:B------:R2:W5:Y:S01]  /*2de0*/  @!P3 LDG.E R219, desc[UR16][R12.64+0x20] ;  /* 0x000020100cdbb981 */ /* 0x000562000c1e1900 */
[----:B------:R-:W-:Y:S01]  /*2df0*/  IMAD.MOV.U32 R215, RZ, RZ, R32 ;  /* 0x000000ffffd77224 */ /* 0x000fe200078e0020 */
[----:B------:R-:W-:Y:S01]  /*2e00*/  SHF.L.U64.HI R208, R188, 0x2, R194 ;  /* 0x00000002bcd07819 */ /* 0x000fe200000102c2 */
[----:B------:R-:W-:Y:S01]  /*2e10*/  IMAD.MOV.U32 R214, RZ, RZ, R33 ;  /* 0x000000ffffd67224 */ /* 0x000fe200078e0021 */
[----:B------:R2:W5:Y:S01]  /*2e20*/  @!P0 LDG.E R216, desc[UR16][R12.64+0x80] ;  /* 0x000080100cd88981 */ /* 0x000562000c1e1900 */
[----:B------:R-:W-:-:S04]  /*2e30*/  DEPBAR.LE SB0, 0x1 ;  /* 0x000080400000791a */ /* 0x000fc80000000000 */
[----:B------:R-:W-:Y:S01]  /*2e40*/  BAR.SYNC.DEFER_BLOCKING 0x0 ;  /* 0x0000000000007b1d */ /* 0x000fe20000010000 */
[----:B------:R-:W-:Y:S01]  /*2e50*/  IMAD.SHL.U32 R207, R188, 0x4, RZ ;  /* 0x00000004bccf7824 */ /* 0x000fe200078e00ff */
[----:B------:R-:W-:Y:S01]  /*2e60*/  CS2R R94, SRZ ;  /* 0x00000000005e7805 */ /* 0x000fe2000001ff00 */
[----:B------:R-:W-:Y:S01]  /*2e70*/  IMAD.MOV.U32 R210, RZ, RZ, 0x40 ;  /* 0x00000040ffd27424 */ /* 0x000fe200078e00ff */
[----:B------:R-:W-:Y:S02]  /*2e80*/  CS2R R92, SRZ ;  /* 0x00000000005c7805 */ /* 0x000fe4000001ff00 */
[----:B------:R-:W-:Y:S02]  /*2e90*/  CS2R R98, SRZ ;  /* 0x0000000000627805 */ /* 0x000fe4000001ff00 */
[----:B------:R-:W-:Y:S02]  /*2ea0*/  CS2R R96, SRZ ;  /* 0x0000000000607805 */ /* 0x000fe4000001ff00 */
[----:B-1----:R-:W-:Y:S01]  /*2eb0*/  SHF.R.S32.HI R2, RZ, 0x1f, R3 ;  /* 0x0000001fff027819 */ /* 0x002fe20000011403 */
[----:B------:R-:W-:Y:S01]  /*2ec0*/  UIADD3 UR11, UR21, 0x20, URZ ;  /* 0x00000020150b7890 */ /* 0x000fe2000fffe03f */
[----:B------:R-:W-:-:S02]  /*2ed0*/  ISETP.GE.AND P1, PT, R0, R222, PT ;  /* 0x000000de0000720c */ /* 0x000fc40003f26270 */
[----:B------:R-:W-:Y:S02]  /*2ee0*/  CS2R R90, SRZ ;  /* 0x00000000005a7805 */ /* 0x000fe4000001ff00 */
[----:B------:R-:W-:Y:S02]  /*2ef0*/  LEA.HI R2, R2, R3, RZ, 0x4 ;  /* 0x0000000302027211 */ /* 0x000fe400078f20ff */
[----:B------:R-:W-:Y:S02]  /*2f00*/  CS2R R88, SRZ ;  /* 0x0000000000587805 */ /* 0x000fe4000001ff00 */
[----:B------:R-:W-:Y:S02]  /*2f10*/  ISETP.NE.AND P3, PT, R6, RZ, PT ;  /* 0x000000ff0600720c */ /* 0x000fe40003f65270 */
[----:B------:R-:W-:Y:S02]  /*2f20*/  CS2R R86, SRZ ;  /* 0x0000000000567805 */ /* 0x000fe4000001ff00 */
[----:B------:R-:W-:-:S02]  /*2f30*/  LOP3.LUT R2, R2, 0xfffffff0, RZ, 0xc0, !PT ;  /* 0xfffffff002027812 */ /* 0x000fc400078ec0ff */
[----:B------:R-:W-:Y:S02]  /*2f40*/  CS2R R84, SRZ ;  /* 0x0000000000547805 */ /* 0x000fe4000001ff00 */
[----:B------:R-:W-:Y:S02]  /*2f50*/  CS2R R78, SRZ ;  /* 0x00000000004e7805 */ /* 0x000fe4000001ff00 */
[----:B------:R-:W-:Y:S02]  /*2f60*/  CS2R R76, SRZ ;  /* 0x00000000004c7805 */ /* 0x000fe4000001ff00 */
[----:B------:R-:W-:Y:S01]  /*2f70*/  CS2R R82, SRZ ;  /* 0x0000000000527805 */ /* 0x000fe2000001ff00 */
[----:B------:R-:W-:Y:S01]  /*2f80*/  IMAD.IADD R2, R3, 0x1, -R2 ;  /* 0x0000000103027824 */ /* 0x000fe200078e0a02 */
[----:B------:R-:W-:Y:S02]  /*2f90*/  CS2R R80, SRZ ;  /* 0x0000000000507805 */ /* 0x000fe4000001ff00 */
[----:B------:R-:W-:-:S02]  /*2fa0*/  CS2R R74, SRZ ;  /* 0x00000000004a7805 */ /* 0x000fc4000001ff00 */
[----:B------:R-:W-:Y:S01]  /*2fb0*/  CS2R R72, SRZ ;  /* 0x0000000000487805 */ /* 0x000fe2000001ff00 */
[----:B------:R2:W1:Y:S01]  /*2fc0*/  LDSM.16.M88.4 R140, [R144+0xa000] ;  /* 0x00a00000908c783b */ /* 0x0004620000000200 */
[----:B------:R-:W-:Y:S02]  /*2fd0*/  CS2R R70, SRZ ;  /* 0x0000000000467805 */ /* 0x000fe4000001ff00 */
[----:B------:R-:W-:Y:S02]  /*2fe0*/  CS2R R68, SRZ ;  /* 0x0000000000447805 */ /* 0x000fe4000001ff00 */
[----:B------:R-:W-:Y:S01]  /*2ff0*/  CS2R R62, SRZ ;  /* 0x00000000003e7805 */ /* 0x000fe2000001ff00 */
[----:B------:R-:W1:Y:S01]  /*3000*/  LDSM.16.M88.4 R144, [R144+0xa800] ;  /* 0x00a800009090783b */ /* 0x000e620000000200 */
[----:B------:R-:W-:Y:S02]  /*3010*/  CS2R R60, SRZ ;  /* 0x00000000003c7805 */ /* 0x000fe4000001ff00 */
[----:B------:R-:W-:-:S02]  /*3020*/  CS2R R66, SRZ ;  /* 0x0000000000427805 */ /* 0x000fc4000001ff00 */
[----:B------:R-:W-:Y:S01]  /*3030*/  CS2R R64, SRZ ;  /* 0x0000000000407805 */ /* 0x000fe2000001ff00 */
[----:B------:R2:W1:Y:S01]  /*3040*/  LDSM.16.M88.4 R148, [R179] ;  /* 0x00000000b394783b */ /* 0x0004620000000200 */
[----:B------:R-:W-:Y:S02]  /*3050*/  CS2R R58, SRZ ;  /* 0x00000000003a7805 */ /* 0x000fe4000001ff00 */
[----:B------:R-:W-:Y:S02]  /*3060*/  CS2R R56, SRZ ;  /* 0x0000000000387805 */ /* 0x000fe4000001ff00 */
[----:B------:R-:W-:Y:S01]  /*3070*/  CS2R R54, SRZ ;  /* 0x0000000000367805 */ /* 0x000fe2000001ff00 */
[----:B------:R2:W1:Y:S01]  /*3080*/  LDSM.16.M88.4 R152, [R179+0x800] ;  /* 0x00080000b398783b */ /* 0x0004620000000200 */
        /* <DEDUP_REMOVED lines=12> */
[----:B------:R-:W-:Y:S01]  /*3150*/  IMAD.MOV.U32 R226, RZ, RZ, R220 ;  /* 0x000000ffffe27224 */ /* 0x000fe200078e00dc */
[----:B------:R-:W-:Y:S02]  /*3160*/  UIADD3 UR10, -UR15, URZ, URZ ;  /* 0x0000003f0f0a7290 */ /* 0x000fe4000fffe13f */
[----:B------:R2:W1:Y:S01]  /*3170*/  LDSM.16.M88.4 R168, [R177+0x800] ;  /* 0x00080000b1a8783b */ /* 0x0004620000000200 */
[----:B------:R-:W-:Y:S01]  /*3180*/  SHF.R.S32.HI R209, RZ, 0x1f, R2 ;  /* 0x0000001fffd17819 */ /* 0x000fe20000011402 */
[----:B------:R-:W-:Y:S02]  /*3190*/  UIMAD UR20, UR14, 0x18, URZ ;  /* 0x000000180e1478a4 */ /* 0x000fe4000f8e023f */
[----:B------:R-:W-:Y:S01]  /*31a0*/  USHF.L.U32 UR19, UR14, 0x5, URZ ;  /* 0x000000050e137899 */ /* 0x000fe2000800063f */
[----:B------:R-:W-:Y:S01]  /*31b0*/  LEA.HI R209, R209, R2, RZ, 0x3 ;  /* 0x00000002d1d17211 */ /* 0x000fe200078f18ff */
[----:B------:R-:W-:-:S02]  /*31c0*/  UIMAD UR18, UR14, 0x28, URZ ;  /* 0x000000280e1278a4 */ /* 0x000fc4000f8e023f */
[----:B------:R-:W-:Y:S01]  /*31d0*/  UIMAD UR25, UR14, 0x38, URZ ;  /* 0x000000380e1978a4 */ /* 0x000fe2000f8e023f */
[----:B------:R-:W-:Y:S01]  /*31e0*/  LOP3.LUT R209, R209, 0xfffffff8, RZ, 0xc0, !PT ;  /* 0xfffffff8d1d17812 */ /* 0x000fe200078ec0ff */
[----:B------:R-:W-:Y:S01]  /*31f0*/  ULDC UR23, c[0x0][0x2d0] ;  /* 0x0000b40000177ab9 */ /* 0x000fe20000000800 */
[----:B------:R-:W-:-:S03]  /*3200*/  ULDC UR24, c[0x0][0x2ec] ;  /* 0x0000bb0000187ab9 */ /* 0x000fc60000000800 */
[----:B------:R-:W-:Y:S01]  /*3210*/  IMAD.IADD R209, R2, 0x1, -R209 ;  /* 0x0000000102d17824 */ /* 0x000fe200078e0ad1 */
[----:B------:R-:W-:Y:S01]  /*3220*/  UIADD3 UR9, UR22, UR11, URZ ;  /* 0x0000000b16097290 */ /* 0x000fe2000fffe03f */
[----:B------:R-:W-:-:S03]  /*3230*/  VIADD R0, R189, 0x1000 ;  /* 0x00001000bd007836 */ /* 0x000fc60000000000 */
[C---:B------:R-:W-:Y:S01]  /*3240*/  LOP3.LUT P2, RZ, R209.reuse, 0x4, RZ, 0xc0, !PT ;  /* 0x00000004d1ff7812 */ /* 0x040fe2000784c0ff */
[----:B------:R-:W-:Y:S01]  /*3250*/  IMAD.MOV.U32 R2, RZ, RZ, 0x20 ;  /* 0x00000020ff027424 */ /* 0x000fe200078e00ff */
[----:B------:R-:W-:Y:S01]  /*3260*/  LOP3.LUT P0, RZ, R209, 0x2, RZ, 0xc0, !PT ;  /* 0x00000002d1ff7812 */ /* 0x000fe2000780c0ff */
[----:B------:R-:W-:Y:S01]  /*3270*/  UIADD3 UR8, UR22, UR9, URZ ;  /* 0x0000000916087290 */ /* 0x000fe2000fffe03f */
[----:B------:R-:W-:Y:S02]  /*3280*/  SEL R0, R0, R189, !P3 ;  /* 0x000000bd00007207 */ /* 0x000fe40005800000 */
[----:B------:R-:W-:Y:S01]  /*3290*/  SEL R2, R2, 0xffffffe0, !P0 ;  /* 0xffffffe002027807 */ /* 0x000fe20004000000 */
[----:B------:R-:W-:Y:S01]  /*32a0*/  UIADD3 UR5, UR22, UR8, URZ ;  /* 0x0000000816057290 */ /* 0x000fe2000fffe03f */
[----:B------:R-:W-:Y:S02]  /*32b0*/  SEL R172, R172, R181, !P3 ;  /* 0x000000b5acac7207 */ /* 0x000fe40005800000 */
[----:B------:R-:W-:Y:S01]  /*32c0*/  LEA R3, R0, UR6, 0x1 ;  /* 0x0000000600037c11 */ /* 0x000fe2000f8e08ff */
[----:B------:R-:W-:Y:S01]  /*32d0*/  UIADD3 UR4, UR22, UR5, URZ ;  /* 0x0000000516047290 */ /* 0x000fe2000fffe03f */
[----:B------:R-:W-:Y:S01]  /*32e0*/  LEA R172, R172, UR6, 0x1 ;  /* 0x00000006acac7c11 */ /* 0x000fe2000f8e08ff */
[----:B------:R-:W-:Y:S01]  /*32f0*/  IMAD.IADD R0, R176, 0x1, R2 ;  /* 0x00000001b0007824 */ /* 0x000fe200078e0202 */
[----:B------:R-:W-:-:S02]  /*3300*/  @P2 LOP3.LUT R225, R225, 0x1, RZ, 0xfc, !PT ;  /* 0x00000001e1e12812 */ /* 0x000fc400078efcff */
[----:B------:R-:W-:Y:S01]  /*3310*/  SEL R128, R128, 0xffffffc0, !P2 ;  /* 0xffffffc080807807 */ /* 0x000fe20005000000 */
[----:B------:R-:W-:Y:S02]  /*3320*/  UIMAD UR15, UR14, 0x30, URZ ;  /* 0x000000300e0f78a4 */ /* 0x000fe4000f8e023f */
[----:B--2---:R-:W-:-:S12]  /*3330*/  UIADD3 UR14, UR22, UR4, URZ ;  /* 0x00000004160e7290 */ /* 0x004fd8000fffe03f */
.L_x_79:
[----:B------:R-:W0:Y:S01]  /*3340*/  LDGDEPBAR ;  /* 0x00000000000079af */ /* 0x000e220000000000 */
[----:B------:R-:W-:Y:S01]  /*3350*/  LEA R100, R180, UR6, 0x1 ;  /* 0x00000006b4647c11 */ /* 0x000fe2000f8e08ff */
[----:B------:R-:W-:Y:S01]  /*3360*/  IMAD.IADD R182, R172, 0x1, R2 ;  /* 0x00000001acb67824 */ /* 0x000fe200078e0202 */
[----:B-----5:R-:W-:Y:S01]  /*3370*/  FSETP.NEU.FTZ.AND P2, PT, R218, -INF , PT ;  /* 0xff800000da00780b */ /* 0x020fe20003f5d000 */
[--C-:B------:R-:W-:Y:S01]  /*3380*/  IMAD.IADD R129, R172, 0x1, R128.reuse ;  /* 0x00000001ac817824 */ /* 0x100fe200078e0280 */
[----:B------:R-:W-:Y:S02]  /*3390*/  FSETP.NEU.FTZ.AND P3, PT, R219, -INF , PT ;  /* 0xff800000db00780b */ /* 0x000fe40003f7d000 */
[----:B------:R-:W-:Y:S01]  /*33a0*/  LOP3.LUT P4, RZ, R209, 0x4, RZ, 0xc0, !PT ;  /* 0x00000004d1ff7812 */ /* 0x000fe2000788c0ff */
[----:B------:R-:W-:Y:S04]  /*33b0*/  DEPBAR.LE SB0, 0x0 ;  /* 0x000080000000791a */ /* 0x000fe80000000000 */
[----:B------:R-:W-:Y:S06]  /*33c0*/  BAR.SYNC.DEFER_BLOCKING 0x0 ;  /* 0x0000000000007b1d */ /* 0x000fec0000010000 */
[----:B------:R-:W-:Y:S08]  /*33d0*/  LDSM.16.M88.4 R32, [R172] ;  /* 0x00000000ac20783b */ /* 0x000ff00000000200 */
[----:B------:R-:W2:Y:S08]  /*33e0*/  LDSM.16.M88.4 R16, [R100+0x6000] ;  /* 0x006000006410783b */ /* 0x000eb00000000200 */
[----:B------:R-:W1:Y:S08]  /*33f0*/  LDSM.16.M88.4 R28, [R172+0x1000] ;  /* 0x00100000ac1c783b */ /* 0x000e700000000200 */
[----:B------:R-:W3:Y:S08]  /*3400*/  LDSM.16.M88.4 R100, [R100+0x6800] ;  /* 0x006800006464783b */ /* 0x000ef00000000200 */
[----:B------:R-:W-:Y:S08]  /*3410*/  LDSM.16.M88.4 R104, [R182] ;  /* 0x00000000b668783b */ /* 0x000ff00000000200 */
[----:B------:R-:W4:Y:S01]  /*3420*/  LDSM.16.M88.4 R108, [R179+-0x4000] ;  /* 0xffc00000b36c783b */ /* 0x000f220000000200 */
[-C--:B--2---:R-:W-:Y:S07]  /*3430*/  HMMA.16816.F32 R4, R32, R16.reuse, RZ ;  /* 0x000000102004723c */ /* 0x084fee00000018ff */
[----:B------:R2:W4:Y:S01]  /*3440*/  LDSM.16.M88.4 R112, [R182+0x1000] ;  /* 0x00100000b670783b */ /* 0x0005220000000200 */
[C---:B-1----:R-:W-:Y:S07]  /*3450*/  HMMA.16816.F32 R8, R28.reuse, R16, RZ ;  /* 0x000000101c08723c */ /* 0x042fee00000018ff */
[----:B------:R-:W1:Y:S01]  /*3460*/  LDSM.16.M88.4 R116, [R179+-0x3800] ;  /* 0xffc80000b374783b */ /* 0x000e620000000200 */
[-C--:B------:R-:W-:Y:S07]  /*3470*/  HMMA.16816.F32 R12, R28, R18.reuse, RZ ;  /* 0x000000121c0c723c */ /* 0x080fee00000018ff */
[----:B------:R-:W-:Y:S01]  /*3480*/  LDSM.16.M88.4 R120, [R129] ;  /* 0x000000008178783b */ /* 0x000fe20000000200 */
[C---:B------:R-:W-:Y:S07]  /*3490*/  HMMA.16816.F32 R16, R32.reuse, R18, RZ ;  /* 0x000000122010723c */ /* 0x040fee00000018ff */
[----:B------:R-:W1:Y:S01]  /*34a0*/  LDSM.16.M88.4 R124, [R178+-0x4000] ;  /* 0xffc00000b27c783b */ /* 0x000e620000000200 */
[-C--:B---3--:R-:W-:Y:S03]  /*34b0*/  HMMA.16816.F32 R20, R32, R100.reuse, RZ ;  /* 0x000000642014723c */ /* 0x088fe600000018ff */
[----:B--2---:R-:W-:Y:S03]  /*34c0*/  IMAD.IADD R182, R182, 0x1, R128 ;  /* 0x00000001b6b67824 */ /* 0x004fe600078e0280 */
[C---:B------:R-:W-:Y:S02]  /*34d0*/  HMMA.16816.F32 R24, R28.reuse, R100, RZ ;  /* 0x000000641c18723c */ /* 0x040fe400000018ff */
[----:B------:R-:W-:Y:S04]  /*34e0*/  LDSM.16.M88.4 R132, [R182] ;  /* 0x00000000b684783b */ /* 0x000fe80000000200 */
[-C--:B------:R-:W-:Y:S04]  /*34f0*/  HMMA.16816.F32 R28, R28, R102.reuse, RZ ;  /* 0x000000661c1c723c */ /* 0x080fe800000018ff */
[----:B------:R-:W-:Y:S02]  /*3500*/  LDSM.16.M88.4 R136, [R177+-0x4000] ;  /* 0xffc00000b188783b */ /* 0x000fe40000000200 */
[----:B------:R-:W-:Y:S06]  /*3510*/  HMMA.16816.F32 R32, R32, R102, RZ ;  /* 0x000000662020723c */ /* 0x000fec00000018ff */
[----:B------:R-:W2:Y:S01]  /*3520*/  LDSM.16.M88.4 R100, [R129+0x1000] ;  /* 0x001000008164783b */ /* 0x000ea20000000200 */
[-C--:B----4-:R-:W-:Y:S06]  /*3530*/  HMMA.16816.F32 R4, R104, R108.reuse, R4 ;  /* 0x0000006c6804723c */ /* 0x090fec0000001804 */
[C---:B------:R-:W-:Y:S01]  /*3540*/  HMMA.16816.F32 R8, R112.reuse, R108, R8 ;  /* 0x0000006c7008723c */ /* 0x040fe20000001808 */
[----:B------:R-:W3:Y:S05]  /*3550*/  LDSM.16.M88.4 R128, [R178+-0x3800] ;  /* 0xffc80000b280783b */ /* 0x000eea0000000200 */
[-C--:B------:R-:W-:Y:S06]  /*3560*/  HMMA.16816.F32 R12, R112, R110.reuse, R12 ;  /* 0x0000006e700c723c */ /* 0x080fec000000180c */
[C---:B------:R-:W-:Y:S06]  /*3570*/  HMMA.16816.F32 R16, R104.reuse, R110, R16 ;  /* 0x0000006e6810723c */ /* 0x040fec0000001810 */
[-C--:B-1----:R-:W-:Y:S06]  /*3580*/  HMMA.16816.F32 R20, R104, R116.reuse, R20 ;  /* 0x000000746814723c */ /* 0x082fec0000001814 */
[C---:B------:R-:W-:Y:S06]  /*3590*/  HMMA.16816.F32 R24, R112.reuse, R116, R24 ;  /* 0x000000747018723c */ /* 0x040fec0000001818 */
[-C--:B------:R-:W-:Y:S06]  /*35a0*/  HMMA.16816.F32 R28, R112, R118.reuse, R28 ;  /* 0x00000076701c723c */ /* 0x080fec000000181c */
[----:B------:R-:W-:Y:S01]  /*35b0*/  HMMA.16816.F32 R32, R104, R118, R32 ;  /* 0x000000766820723c */ /* 0x000fe20000001820 */
[----:B------:R-:W1:Y:S04]  /*35c0*/  LDSM.16.M88.4 R104, [R182+0x1000] ;  /* 0x00100000b668783b */ /* 0x000e680000000200 */
[----:B------:R-:W-:Y:S01]  /*35d0*/  LEA R112, R181, UR6, 0x1 ;  /* 0x00000006b5707c11 */ /* 0x000fe2000f8e08ff */
[-C--:B------:R-:W-:Y:S05]  /*35e0*/  HMMA.16816.F32 R4, R120, R124.reuse, R4 ;  /* 0x0000007c7804723c */ /* 0x080fea0000001804 */
[----:B------:R-:W-:Y:S01]  /*35f0*/  IADD3 R116, R2, R112, RZ ;  /* 0x0000007002747210 */ /* 0x000fe20007ffe0ff */
[C---:B--2---:R-:W-:Y:S06]  /*3600*/  HMMA.16816.F32 R8, R100.reuse, R124, R8 ;  /* 0x0000007c6408723c */ /* 0x044fec0000001808 */
[-C--:B------:R-:W-:Y:S06]  /*3610*/  HMMA.16816.F32 R12, R100, R126.reuse, R12 ;  /* 0x0000007e640c723c */ /* 0x080fec000000180c */
[C---:B------:R-:W-:Y:S06]  /*3620*/  HMMA.16816.F32 R16, R120.reuse, R126, R16 ;  /* 0x0000007e7810723c */ /* 0x040fec0000001810 */
[-C--:B---3--:R-:W-:Y:S06]  /*3630*/  HMMA.16816.F32 R20, R120, R128.reuse, R20 ;  /* 0x000000807814723c */ /* 0x088fec0000001814 */
[C---:B------:R-:W-:Y:S06]  /*3640*/  HMMA.16816.F32 R24, R100.reuse, R128, R24 ;  /* 0x000000806418723c */ /* 0x040fec0000001818 */
[-C--:B------:R-:W-:Y:S05]  /*3650*/  HMMA.16816.F32 R28, R100, R130.reuse, R28 ;  /* 0x00000082641c723c */ /* 0x080fea000000181c */
[----:B------:R-:W-:Y:S01]  /*3660*/  SEL R128, R210, 0xffffffc0, !P4 ;  /* 0xffffffc0d2807807 */ /* 0x000fe20006000000 */
[----:B------:R-:W-:Y:S05]  /*3670*/  HMMA.16816.F32 R32, R120, R130, R32 ;  /* 0x000000827820723c */ /* 0x000fea0000001820 */
[----:B------:R-:W-:Y:S01]  /*3680*/  @P1 LEA R102, R198, R185, 0x7 ;  /* 0x000000b9c6661211 */ /* 0x000fe200078e38ff */
[-C--:B------:R-:W-:Y:S05]  /*3690*/  HMMA.16816.F32 R4, R132, R136.reuse, R4 ;  /* 0x000000888404723c */ /* 0x080fea0000001804 */
[----:B------:R-:W-:Y:S01]  /*36a0*/  FMUL.FTZ R100, R218, 1.4426950216293334961 ;  /* 0x3fb8aa3bda647820 */ /* 0x000fe20000410000 */
[C---:B-1----:R-:W-:Y:S04]  /*36b0*/  HMMA.16816.F32 R8, R104.reuse, R136, R8 ;  /* 0x000000886808723c */ /* 0x042fe80000001808 */
[CC--:B------:R-:W-:Y:S01]  /*36c0*/  @P1 ISETP.GE.AND P0, PT, R102.reuse, R222.reuse, PT ;  /* 0x000000de6600120c */ /* 0x0c0fe20003f06270 */
[----:B------:R-:W-:Y:S01]  /*36d0*/  @P1 VIADD R101, R102, 0x1 ;  /* 0x0000000166651836 */ /* 0x000fe20000000000 */
[----:B------:R-:W-:Y:S01]  /*36e0*/  FSEL R100, R100, RZ, P2 ;  /* 0x000000ff64647208 */ /* 0x000fe20001000000 */
[----:B------:R-:W-:Y:S01]  /*36f0*/  FMUL.FTZ R103, R216, 1.4426950216293334961 ;  /* 0x3fb8aa3bd8677820 */ /* 0x000fe20000410000 */
[-C--:B------:R-:W-:Y:S03]  /*3700*/  HMMA.16816.F32 R12, R104, R138.reuse, R12 ;  /* 0x0000008a680c723c */ /* 0x080fe6000000180c */
[----:B------:R-:W-:Y:S01]  /*3710*/  @P1 ISETP.GE.AND P2, PT, R101, R222, PT ;  /* 0x000000de6500120c */ /* 0x000fe20003f46270 */
[----:B------:R-:W-:Y:S01]  /*3720*/  FMUL.FTZ R101, R219, 1.4426950216293334961 ;  /* 0x3fb8aa3bdb657820 */ /* 0x000fe20000410000 */
[----:B------:R-:W-:Y:S01]  /*3730*/  IADD3 R120, R128, R116, RZ ;  /* 0x0000007480787210 */ /* 0x000fe20007ffe0ff */
[C---:B------:R-:W-:Y:S05]  /*3740*/  HMMA.16816.F32 R16, R132.reuse, R138, R16 ;  /* 0x0000008a8410723c */ /* 0x040fea0000001810 */
[----:B------:R-:W-:Y:S02]  /*3750*/  @P1 FSEL R4, R4, -INF , !P0 ;  /* 0xff80000004041808 */ /* 0x000fe40004000000 */
[----:B------:R-:W-:Y:S02]  /*3760*/  FSEL R101, R101, RZ, P3 ;  /* 0x000000ff65657208 */ /* 0x000fe40001800000 */
[----:B------:R-:W-:Y:S02]  /*3770*/  FSETP.NEU.FTZ.AND P3, PT, R216, -INF , PT ;  /* 0xff800000d800780b */ /* 0x000fe40003f7d000 */
[----:B------:R-:W-:Y:S01]  /*3780*/  @P1 FSEL R8, R8, -INF , !P0 ;  /* 0xff80000008081808 */ /* 0x000fe20004000000 */
[--C-:B------:R-:W-:Y:S01]  /*3790*/  FFMA.FTZ R124, R4, UR24, -R100.reuse ;  /* 0x00000018047c7c23 */ /* 0x100fe20008010864 */
[----:B------:R-:W-:Y:S01]  /*37a0*/  FSEL R103, R103, RZ, P3 ;  /* 0x000000ff67677208 */ /* 0x000fe20001800000 */
[----:B------:R-:W-:Y:S01]  /*37b0*/  FMUL.FTZ R4, R217, 1.4426950216293334961 ;  /* 0x3fb8aa3bd9047820 */ /* 0x000fe20000410000 */
[----:B------:R-:W-:Y:S02]  /*37c0*/  @P1 FSEL R5, R5, -INF , !P2 ;  /* 0xff80000005051808 */ /* 0x000fe40005000000 */
[----:B------:R-:W-:Y:S01]  /*37d0*/  @P1 FSEL R6, R6, -INF , !P0 ;  /* 0xff80000006061808 */ /* 0x000fe20004000000 */
[----:B------:R-:W-:Y:S01]  /*37e0*/  MUFU.EX2 R124, R124 ;  /* 0x0000007c007c7308 */ /* 0x000fe20000000800 */
[----:B------:R-:W-:Y:S01]  /*37f0*/  @P1 FSEL R7, R7, -INF , !P2 ;  /* 0xff80000007071808 */ /* 0x000fe20005000000 */
[----:B------:R-:W-:Y:S01]  /*3800*/  FFMA.FTZ R129, R8, UR24, -R103 ;  /* 0x0000001808817c23 */ /* 0x000fe20008010867 */
[----:B------:R-:W-:Y:S01]  /*3810*/  FSETP.NEU.FTZ.AND P3, PT, R217, -INF , PT ;  /* 0xff800000d900780b */ /* 0x000fe20003f7d000 */
[----:B------:R-:W-:Y:S01]  /*3820*/  FFMA.FTZ R125, R5, UR24, -R100 ;  /* 0x00000018057d7c23 */ /* 0x000fe20008010864 */
[--C-:B------:R-:W-:Y:S01]  /*3830*/  FFMA.FTZ R126, R6, UR24, -R101.reuse ;  /* 0x00000018067e7c23 */ /* 0x100fe20008010865 */
[----:B------:R-:W-:Y:S01]  /*3840*/  FFMA.FTZ R127, R7, UR24, -R101 ;  /* 0x00000018077f7c23 */ /* 0x000fe20008010865 */
[----:B------:R-:W-:Y:S03]  /*3850*/  FSEL R8, R4, RZ, P3 ;  /* 0x000000ff04087208 */ /* 0x000fe60001800000 */
[----:B------:R-:W-:Y:S01]  /*3860*/  MUFU.EX2 R129, R129 ;  /* 0x0000008100817308 */ /* 0x000fe20000000800 */
[----:B------:R-:W1:Y:S01]  /*3870*/  LDSM.16.M88.4 R4, [R177+-0x3800] ;  /* 0xffc80000b104783b */ /* 0x000e620000000200 */
[----:B------:R-:W-:Y:S02]  /*3880*/  @P1 FSEL R9, R9, -INF , !P2 ;  /* 0xff80000009091808 */ /* 0x000fe40005000000 */
[----:B------:R-:W-:Y:S02]  /*3890*/  @P1 FSEL R11, R11, -INF , !P2 ;  /* 0xff8000000b0b1808 */ /* 0x000fe40005000000 */
[----:B------:R-:W-:Y:S01]  /*38a0*/  @P1 FSEL R10, R10, -INF , !P0 ;  /* 0xff8000000a0a1808 */ /* 0x000fe20004000000 */
[--C-:B------:R-:W-:Y:S03]  /*38b0*/  FFMA.FTZ R130, R9, UR24, -R103.reuse ;  /* 0x0000001809827c23 */ /* 0x100fe60008010867 */
[----:B------:R-:W-:Y:S01]  /*38c0*/  MUFU.EX2 R125, R125 ;  /* 0x0000007d007d7308 */ /* 0x000fe20000000800 */
[----:B------:R-:W-:Y:S02]  /*38d0*/  @P1 VIADD R9, R102, 0x8 ;  /* 0x0000000866091836 */ /* 0x000fe40000000000 */
[--C-:B------:R-:W-:Y:S01]  /*38e0*/  FFMA.FTZ R136, R11, UR24, -R8.reuse ;  /* 0x000000180b887c23 */ /* 0x100fe20008010808 */
[----:B------:R-:W-:Y:S01]  /*38f0*/  FFMA.FTZ R131, R10, UR24, -R8 ;  /* 0x000000180a837c23 */ /* 0x000fe20008010808 */
[C---:B------:R-:W-:Y:S02]  /*3900*/  @P1 IADD3 R10, R102.reuse, 0x9, RZ ;  /* 0x00000009660a1810 */ /* 0x040fe40007ffe0ff */
[-C--:B------:R-:W-:Y:S01]  /*3910*/  @P1 ISETP.GE.AND P0, PT, R9, R222.reuse, PT ;  /* 0x000000de0900120c */ /* 0x080fe20003f06270 */
[----:B------:R-:W-:Y:S02]  /*3920*/  @P1 VIADD R9, R102, 0x10 ;  /* 0x0000001066091836 */ /* 0x000fe40000000000 */
[----:B------:R-:W-:Y:S01]  /*3930*/  MUFU.EX2 R126, R126 ;  /* 0x0000007e007e7308 */ /* 0x000fe20000000800 */
[-C--:B------:R-:W-:Y:S02]  /*3940*/  @P1 ISETP.GE.AND P2, PT, R10, R222.reuse, PT ;  /* 0x000000de0a00120c */ /* 0x080fe40003f46270 */
[----:B------:R-:W-:Y:S02]  /*3950*/  @P1 FSEL R12, R12, -INF , !P0 ;  /* 0xff8000000c0c1808 */ /* 0x000fe40004000000 */
[----:B------:R-:W-:Y:S02]  /*3960*/  @P1 FSEL R14, R14, -INF , !P0 ;  /* 0xff8000000e0e1808 */ /* 0x000fe40004000000 */
[----:B------:R-:W-:Y:S03]  /*3970*/  @P1 FSEL R16, R16, -INF , !P0 ;  /* 0xff80000010101808 */ /* 0x000fe60004000000 */
[----:B------:R-:W2:Y:S01]  /*3980*/  MUFU.EX2 R127, R127 ;  /* 0x0000007f007f7308 */ /* 0x000ea20000000800 */
[----:B------:R-:W-:Y:S01]  /*3990*/  @P1 FSEL R18, R18, -INF , !P0 ;  /* 0xff80000012121808 */ /* 0x000fe20004000000 */
[----:B------:R-:W-:Y:S01]  /*39a0*/  FFMA.FTZ R137, R12, UR24, -R103 ;  /* 0x000000180c897c23 */ /* 0x000fe20008010867 */
[-C--:B------:R-:W-:Y:S01]  /*39b0*/  @P1 ISETP.GE.AND P0, PT, R9, R222.reuse, PT ;  /* 0x000000de0900120c */ /* 0x080fe20003f06270 */
[--C-:B------:R-:W-:Y:S01]  /*39c0*/  FFMA.FTZ R235, R16, UR24, -R100.reuse ;  /* 0x0000001810eb7c23 */ /* 0x100fe20008010864 */
[----:B------:R-:W-:Y:S01]  /*39d0*/  @P1 FSEL R17, R17, -INF , !P2 ;  /* 0xff80000011111808 */ /* 0x000fe20005000000 */
[--C-:B------:R-:W-:Y:S01]  /*39e0*/  FFMA.FTZ R237, R18, UR24, -R101.reuse ;  /* 0x0000001812ed7c23 */ /* 0x100fe20008010865 */
[----:B------:R-:W-:Y:S03]  /*39f0*/  IADD3 R10, P3, R207, R215, RZ ;  /* 0x000000d7cf0a7210 */ /* 0x000fe60007f7e0ff */
[----:B------:R-:W-:Y:S01]  /*3a00*/  MUFU.EX2 R130, R130 ;  /* 0x0000008200827308 */ /* 0x000fe20000000800 */
[----:B------:R-:W-:Y:S01]  /*3a10*/  @P1 IADD3 R9, R102, 0x11, RZ ;  /* 0x0000001166091810 */ /* 0x000fe20007ffe0ff */
[----:B------:R-:W-:Y:S01]  /*3a20*/  FFMA.FTZ R236, R17, UR24, -R100 ;  /* 0x0000001811ec7c23 */ /* 0x000fe20008010864 */
[----:B------:R-:W-:Y:S01]  /*3a30*/  FFMA.FTZ R182, R14, UR24, -R8 ;  /* 0x000000180eb67c23 */ /* 0x000fe20008010808 */
[----:B------:R-:W-:Y:S01]  /*3a40*/  IMAD.X R11, R208, 0x1, R214, P3 ;  /* 0x00000001d00b7824 */ /* 0x000fe200018e06d6 */
[----:B------:R-:W-:Y:S02]  /*3a50*/  @P1 FSEL R19, R19, -INF , !P2 ;  /* 0xff80000013131808 */ /* 0x000fe40005000000 */
[----:B------:R-:W-:Y:S03]  /*3a60*/  @P1 FSEL R13, R13, -INF , !P2 ;  /* 0xff8000000d0d1808 */ /* 0x000fe60005000000 */
[----:B------:R-:W-:Y:S01]  /*3a70*/  MUFU.EX2 R235, R235 ;  /* 0x000000eb00eb7308 */ /* 0x000fe20000000800 */
[-C--:B-1----:R-:W-:Y:S01]  /*3a80*/  HMMA.16816.F32 R20, R132, R4.reuse, R20 ;  /* 0x000000048414723c */ /* 0x082fe20000001814 */
[----:B------:R-:W3:Y:S02]  /*3a90*/  LDG.E R138, desc[UR16][R10.64] ;  /* 0x000000100a8a7981 */ /* 0x000ee4000c1e1900 */
[----:B------:R-:W-:Y:S01]  /*3aa0*/  FFMA.FTZ R238, R19, UR24, -R101 ;  /* 0x0000001813ee7c23 */ /* 0x000fe20008010865 */
[----:B------:R-:W-:Y:S01]  /*3ab0*/  FFMA.FTZ R139, R13, UR24, -R103 ;  /* 0x000000180d8b7c23 */ /* 0x000fe20008010867 */
[----:B------:R-:W4:Y:S01]  /*3ac0*/  LDG.E R234, desc[UR16][R10.64+0x20] ;  /* 0x000020100aea7981 */ /* 0x000f22000c1e1900 */
[C---:B------:R-:W-:Y:S03]  /*3ad0*/  HMMA.16816.F32 R24, R104.reuse, R4, R24 ;  /* 0x000000046818723c */ /* 0x040fe60000001818 */
[----:B------:R-:W-:Y:S01]  /*3ae0*/  MUFU.EX2 R236, R236 ;  /* 0x000000ec00ec7308 */ /* 0x000fe20000000800 */
[----:B------:R-:W5:Y:S01]  /*3af0*/  LDG.E R240, desc[UR16][R10.64+0x80] ;  /* 0x000080100af07981 */ /* 0x000f62000c1e1900 */
[----:B------:R-:W-:Y:S01]  /*3b00*/  @P1 FSEL R15, R15, -INF , !P2 ;  /* 0xff8000000f0f1808 */ /* 0x000fe20005000000 */
[-C--:B------:R-:W-:Y:S02]  /*3b10*/  HMMA.16816.F32 R28, R104, R6.reuse, R28 ;  /* 0x00000006681c723c */ /* 0x080fe4000000181c */
[----:B------:R1:W5:Y:S05]  /*3b20*/  LDG.E R239, desc[UR16][R10.64+0xa0] ;  /* 0x0000a0100aef7981 */ /* 0x00036a000c1e1900 */
[----:B------:R-:W-:Y:S01]  /*3b30*/  MUFU.EX2 R237, R237 ;  /* 0x000000ed00ed7308 */ /* 0x000fe20000000800 */
[----:B------:R-:W-:Y:S03]  /*3b40*/  @P1 ISETP.GE.AND P2, PT, R9, R222, PT ;  /* 0x000000de0900120c */ /* 0x000fe60003f46270 */
[----:B------:R-:W-:Y:S01]  /*3b50*/  @P1 VIADD R4, R102, 0x18 ;  /* 0x0000001866041836 */ /* 0x000fe20000000000 */
[----:B------:R-:W-:Y:S04]  /*3b60*/  HMMA.16816.F32 R32, R132, R6, R32 ;  /* 0x000000068420723c */ /* 0x000fe80000001820 */
[----:B--2---:R-:W-:Y:S01]  /*3b70*/  F2FP.F16.F32.PACK_AB R5, R127, R126 ;  /* 0x0000007e7f05723e */ /* 0x004fe200000000ff */
[----:B------:R-:W2:Y:S01]  /*3b80*/  MUFU.EX2 R238, R238 ;  /* 0x000000ee00ee7308 */ /* 0x000ea20000000800 */
[----:B------:R-:W-:Y:S01]  /*3b90*/  @P1 FSEL R20, R20, -INF , !P0 ;  /* 0xff80000014141808 */ /* 0x000fe20004000000 */
[----:B------:R-:W-:Y:S02]  /*3ba0*/  @P1 VIADD R102, R102, 0x19 ;  /* 0x0000001966661836 */ /* 0x000fe40000000000 */
[----:B------:R1:W-:Y:S02]  /*3bb0*/  STS [R200+0xe400], R5 ;  /* 0x00e40005c8007388 */ /* 0x0003e40000000800 */
[----:B------:R-:W-:Y:S01]  /*3bc0*/  @P1 FSEL R22, R22, -INF , !P0 ;  /* 0xff80000016161808 */ /* 0x000fe20004000000 */
[----:B------:R-:W-:Y:S01]  /*3bd0*/  FFMA.FTZ R233, R15, UR24, -R8 ;  /* 0x000000180fe97c23 */ /* 0x000fe20008010808 */
[----:B------:R-:W-:Y:S02]  /*3be0*/  @P1 FSEL R24, R24, -INF , !P0 ;  /* 0xff80000018181808 */ /* 0x000fe40004000000 */
[----:B------:R-:W-:Y:S01]  /*3bf0*/  MUFU.EX2 R131, R131 ;  /* 0x0000008300837308 */ /* 0x000fe20000000800 */
[----:B------:R-:W-:Y:S01]  /*3c00*/  @P1 FSEL R26, R26, -INF , !P0 ;  /* 0xff8000001a1a1808 */ /* 0x000fe20004000000 */
[----:B------:R-:W-:Y:S01]  /*3c10*/  FFMA.FTZ R241, R20, UR24, -R100 ;  /* 0x0000001814f17c23 */ /* 0x000fe20008010864 */
[----:B------:R-:W-:Y:S01]  /*3c20*/  @P1 ISETP.GE.AND P0, PT, R4, R222, PT ;  /* 0x000000de0400120c */ /* 0x000fe20003f06270 */
[--C-:B------:R-:W-:Y:S01]  /*3c30*/  FFMA.FTZ R243, R22, UR24, -R101.reuse ;  /* 0x0000001816f37c23 */ /* 0x100fe20008010865 */
[----:B------:R-:W-:Y:S01]  /*3c40*/  F2FP.F16.F32.PACK_AB R4, R125, R124 ;  /* 0x0000007c7d04723e */ /* 0x000fe200000000ff */
[----:B------:R-:W-:Y:S01]  /*3c50*/  FFMA.FTZ R133, R26, UR24, -R8 ;  /* 0x000000181a857c23 */ /* 0x000fe20008010808 */
[----:B------:R-:W-:Y:S03]  /*3c60*/  @P1 FSEL R21, R21, -INF , !P2 ;  /* 0xff80000015151808 */ /* 0x000fe60005000000 */
[----:B------:R-:W1:Y:S01]  /*3c70*/  MUFU.EX2 R136, R136 ;  /* 0x0000008800887308 */ /* 0x000e620000000800 */
[----:B------:R-:W-:Y:S01]  /*3c80*/  @P1 FSEL R23, R23, -INF , !P2 ;  /* 0xff80000017171808 */ /* 0x000fe20005000000 */
[----:B------:R1:W-:Y:S01]  /*3c90*/  STS [R200+0xe000], R4 ;  /* 0x00e00004c8007388 */ /* 0x0003e20000000800 */
[----:B------:R-:W-:Y:S01]  /*3ca0*/  @P1 FSEL R25, R25, -INF , !P2 ;  /* 0xff80000019191808 */ /* 0x000fe20005000000 */
[----:B------:R-:W-:Y:S01]  /*3cb0*/  FFMA.FTZ R242, R21, UR24, -R100 ;  /* 0x0000001815f27c23 */ /* 0x000fe20008010864 */
[----:B------:R-:W-:Y:S01]  /*3cc0*/  @P1 FSEL R27, R27, -INF , !P2 ;  /* 0xff8000001b1b1808 */ /* 0x000fe20005000000 */
[----:B------:R-:W-:Y:S01]  /*3cd0*/  FFMA.FTZ R244, R23, UR24, -R101 ;  /* 0x0000001817f47c23 */ /* 0x000fe20008010865 */
[----:B------:R-:W-:Y:S03]  /*3ce0*/  @P1 ISETP.GE.AND P2, PT, R102, R222, PT ;  /* 0x000000de6600120c */ /* 0x000fe60003f46270 */
[----:B------:R-:W-:Y:S01]  /*3cf0*/  MUFU.EX2 R137, R137 ;  /* 0x0000008900897308 */ /* 0x000fe20000000800 */
[----:B--2---:R-:W-:Y:S01]  /*3d00*/  F2FP.F16.F32.PACK_AB R7, R238, R237 ;  /* 0x000000edee07723e */ /* 0x004fe200000000ff */
[--C-:B------:R-:W-:Y:S01]  /*3d10*/  FFMA.FTZ R134, R27, UR24, -R8.reuse ;  /* 0x000000181b867c23 */ /* 0x100fe20008010808 */
[----:B------:R-:W-:Y:S01]  /*3d20*/  @P1 FSEL R30, R30, -INF , !P0 ;  /* 0xff8000001e1e1808 */ /* 0x000fe20004000000 */
[--C-:B------:R-:W-:Y:S01]  /*3d30*/  FFMA.FTZ R245, R24, UR24, -R103.reuse ;  /* 0x0000001818f57c23 */ /* 0x100fe20008010867 */
[----:B------:R-:W-:Y:S01]  /*3d40*/  @P1 FSEL R31, R31, -INF , !P2 ;  /* 0xff8000001f1f1808 */ /* 0x000fe20005000000 */
[----:B------:R-:W-:Y:S01]  /*3d50*/  STS [R205+0xe400], R7 ;  /* 0x00e40007cd007388 */ /* 0x000fe20000000800 */
[----:B------:R-:W-:Y:S03]  /*3d60*/  F2FP.F16.F32.PACK_AB R6, R130, R129 ;  /* 0x000000818206723e */ /* 0x000fe600000000ff */
[----:B------:R-:W2:Y:S01]  /*3d70*/  MUFU.EX2 R139, R139 ;  /* 0x0000008b008b7308 */ /* 0x000ea20000000800 */
[----:B-1----:R-:W-:Y:S01]  /*3d80*/  F2FP.F16.F32.PACK_AB R5, R136, R131 ;  /* 0x000000838805723e */ /* 0x002fe200000000ff */
[--C-:B------:R-:W-:Y:S01]  /*3d90*/  FFMA.FTZ R251, R30, UR24, -R8.reuse ;  /* 0x000000181efb7c23 */ /* 0x100fe20008010808 */
[----:B------:R-:W-:Y:S01]  /*3da0*/  FFMA.FTZ R8, R31, UR24, -R8 ;  /* 0x000000181f087c23 */ /* 0x000fe20008010808 */
[----:B------:R-:W-:Y:S01]  /*3db0*/  @P1 FSEL R32, R32, -INF , !P0 ;  /* 0xff80000020201808 */ /* 0x000fe20004000000 */
[----:B------:R-:W-:Y:S01]  /*3dc0*/  FFMA.FTZ R25, R25, UR24, -R103 ;  /* 0x0000001819197c23 */ /* 0x000fe20008010867 */
[----:B------:R-:W-:Y:S02]  /*3dd0*/  @P1 FSEL R34, R34, -INF , !P0 ;  /* 0xff80000022221808 */ /* 0x000fe40004000000 */
[----:B------:R-:W-:Y:S02]  /*3de0*/  @P1 FSEL R33, R33, -INF , !P2 ;  /* 0xff80000021211808 */ /* 0x000fe40005000000 */
[----:B------:R-:W-:Y:S01]  /*3df0*/  MUFU.EX2 R182, R182 ;  /* 0x000000b600b67308 */ /* 0x000fe20000000800 */
[----:B------:R-:W-:Y:S01]  /*3e00*/  @P1 FSEL R35, R35, -INF , !P2 ;  /* 0xff80000023231808 */ /* 0x000fe20005000000 */
[--C-:B------:R-:W-:Y:S01]  /*3e10*/  FFMA.FTZ R247, R32, UR24, -R100.reuse ;  /* 0x0000001820f77c23 */ /* 0x100fe20008010864 */
[----:B------:R-:W-:Y:S01]  /*3e20*/  F2FP.F16.F32.PACK_AB R4, R236, R235 ;  /* 0x000000ebec04723e */ /* 0x000fe200000000ff */
[--C-:B------:R-:W-:Y:S01]  /*3e30*/  FFMA.FTZ R249, R34, UR24, -R101.reuse ;  /* 0x0000001822f97c23 */ /* 0x100fe20008010865 */
[----:B------:R-:W-:Y:S01]  /*3e40*/  FFMA.FTZ R100, R33, UR24, -R100 ;  /* 0x0000001821647c23 */ /* 0x000fe20008010864 */
[----:B------:R-:W-:Y:S01]  /*3e50*/  FFMA.FTZ R101, R35, UR24, -R101 ;  /* 0x0000001823657c23 */ /* 0x000fe20008010865 */
[----:B------:R-:W-:Y:S01]  /*3e60*/  @P1 FSEL R28, R28, -INF , !P0 ;  /* 0xff8000001c1c1808 */ /* 0x000fe20004000000 */
[----:B------:R2:W-:Y:S02]  /*3e70*/  STS [R205+0xe000], R4 ;  /* 0x00e00004cd007388 */ /* 0x0005e40000000800 */
[----:B------:R-:W1:Y:S01]  /*3e80*/  MUFU.EX2 R233, R233 ;  /* 0x000000e900e97308 */ /* 0x000e620000000800 */
[----:B------:R-:W-:Y:S01]  /*3e90*/  @P1 FSEL R29, R29, -INF , !P2 ;  /* 0xff8000001d1d1808 */ /* 0x000fe20005000000 */
[----:B------:R1:W-:Y:S01]  /*3ea0*/  STS [R200+0xf000], R6 ;  /* 0x00f00006c8007388 */ /* 0x0003e20000000800 */
[--C-:B------:R-:W-:Y:S01]  /*3eb0*/  FFMA.FTZ R135, R28, UR24, -R103.reuse ;  /* 0x000000181c877c23 */ /* 0x100fe20008010867 */
[----:B------:R-:W-:Y:S02]  /*3ec0*/  ISETP.GE.AND P2, PT, R221, 0x1, PT ;  /* 0x00000001dd00780c */ /* 0x000fe40003f46270 */
[----:B------:R-:W-:Y:S01]  /*3ed0*/  FFMA.FTZ R103, R29, UR24, -R103 ;  /* 0x000000181d677c23 */ /* 0x000fe20008010867 */
[----:B------:R1:W-:Y:S03]  /*3ee0*/  STS [R200+0xf400], R5 ;  /* 0x00f40005c8007388 */ /* 0x0003e60000000800 */
[----:B------:R1:W-:Y:S10]  /*3ef0*/  MUFU.EX2 R252, R8 ;  /* 0x0000000800fc7308 */ /* 0x0003f40000000800 */
[----:B------:R-:W-:Y:S01]  /*3f00*/  MUFU.EX2 R241, R241 ;  /* 0x000000f100f17308 */ /* 0x000fe20000000800 */
[----:B--2---:R-:W-:Y:S09]  /*3f10*/  F2FP.F16.F32.PACK_AB R4, R139, R137 ;  /* 0x000000898b04723e */ /* 0x004ff200000000ff */
[----:B------:R-:W2:Y:S01]  /*3f20*/  MUFU.EX2 R242, R242 ;  /* 0x000000f200f27308 */ /* 0x000ea20000000800 */
[----:B-1----:R-:W-:Y:S01]  /*3f30*/  F2FP.F16.F32.PACK_AB R8, R233, R182 ;  /* 0x000000b6e908723e */ /* 0x002fe200000000ff */
[----:B------:R1:W-:Y:S08]  /*3f40*/  STS [R205+0xf000], R4 ;  /* 0x00f00004cd007388 */ /* 0x0003f00000000800 */
[----:B------:R-:W-:Y:S01]  /*3f50*/  MUFU.EX2 R243, R243 ;  /* 0x000000f300f37308 */ /* 0x000fe20000000800 */
[----:B------:R-:W-:Y:S09]  /*3f60*/  STS [R205+0xf400], R8 ;  /* 0x00f40008cd007388 */ /* 0x000ff20000000800 */
[----:B------:R-:W1:Y:S01]  /*3f70*/  MUFU.EX2 R244, R244 ;  /* 0x000000f400f47308 */ /* 0x000e620000000800 */
[----:B--2---:R-:W-:Y:S05]  /*3f80*/  F2FP.F16.F32.PACK_AB R7, R242, R241 ;  /* 0x000000f1f207723e */ /* 0x004fea00000000ff */
[----:B------:R2:W-:Y:S04]  /*3f90*/  STS [R204+0xe000], R7 ;  /* 0x00e00007cc007388 */ /* 0x0005e80000000800 */
[----:B------:R-:W-:Y:S10]  /*3fa0*/  MUFU.EX2 R248, R100 ;  /* 0x0000006400f87308 */ /* 0x000ff40000000800 */
[----:B------:R-:W-:Y:S01]  /*3fb0*/  MUFU.EX2 R250, R101 ;  /* 0x0000006500fa7308 */ /* 0x000fe20000000800 */
[----:B-1----:R-:W-:Y:S05]  /*3fc0*/  F2FP.F16.F32.PACK_AB R6, R244, R243 ;  /* 0x000000f3f406723e */ /* 0x002fea00000000ff */
[----:B------:R1:W-:Y:S04]  /*3fd0*/  STS [R204+0xe400], R6 ;  /* 0x00e40006cc007388 */ /* 0x0003e80000000800 */
[----:B------:R-:W2:Y:S10]  /*3fe0*/  MUFU.EX2 R247, R247 ;  /* 0x000000f700f77308 */ /* 0x000eb40000000800 */
[----:B------:R-:W1:Y:S10]  /*3ff0*/  MUFU.EX2 R249, R249 ;  /* 0x000000f900f97308 */ /* 0x000e740000000800 */
[----:B------:R-:W-:Y:S01]  /*4000*/  MUFU.EX2 R245, R245 ;  /* 0x000000f500f57308 */ /* 0x000fe20000000800 */
[----:B--2---:R-:W-:Y:S05]  /*4010*/  F2FP.F16.F32.PACK_AB R5, R248, R247 ;  /* 0x000000f7f805723e */ /* 0x004fea00000000ff */
[----:B------:R2:W-:Y:S04]  /*4020*/  STS [R206+0xe000], R5 ;  /* 0x00e00005ce007388 */ /* 0x0005e80000000800 */
[----:B------:R-:W2:Y:S01]  /*4030*/  MUFU.EX2 R132, R25 ;  /* 0x0000001900847308 */ /* 0x000ea20000000800 */
[----:B-1----:R-:W-:Y:S05]  /*4040*/  F2FP.F16.F32.PACK_AB R4, R250, R249 ;  /* 0x000000f9fa04723e */ /* 0x002fea00000000ff */
[----:B------:R1:W-:Y:S04]  /*4050*/  STS [R206+0xe400], R4 ;  /* 0x00e40004ce007388 */ /* 0x0003e80000000800 */
[----:B------:R-:W-:Y:S10]  /*4060*/  MUFU.EX2 R133, R133 ;  /* 0x0000008500857308 */ /* 0x000ff40000000800 */
[----:B------:R-:W1:Y:S01]  /*4070*/  MUFU.EX2 R134, R134 ;  /* 0x0000008600867308 */ /* 0x000e620000000800 */
[----:B--2---:R-:W-:Y:S05]  /*4080*/  F2FP.F16.F32.PACK_AB R7, R132, R245 ;  /* 0x000000f58407723e */ /* 0x004fea00000000ff */
[----:B------:R-:W-:Y:S04]  /*4090*/  STS [R204+0xf000], R7 ;  /* 0x00f00007cc007388 */ /* 0x000fe80000000800 */
[----:B------:R-:W-:Y:S10]  /*40a0*/  MUFU.EX2 R246, R103 ;  /* 0x0000006700f67308 */ /* 0x000ff40000000800 */
[----:B------:R-:W2:Y:S01]  /*40b0*/  MUFU.EX2 R135, R135 ;  /* 0x0000008700877308 */ /* 0x000ea20000000800 */
[----:B-1----:R-:W-:Y:S05]  /*40c0*/  F2FP.F16.F32.PACK_AB R6, R134, R133 ;  /* 0x000000858606723e */ /* 0x002fea00000000ff */
[----:B------:R-:W-:Y:S04]  /*40d0*/  STS [R204+0xf400], R6 ;  /* 0x00f40006cc007388 */ /* 0x000fe80000000800 */
[----:B------:R-:W1:Y:S01]  /*40e0*/  MUFU.EX2 R251, R251 ;  /* 0x000000fb00fb7308 */ /* 0x000e620000000800 */
[----:B--2---:R-:W-:Y:S05]  /*40f0*/  F2FP.F16.F32.PACK_AB R5, R246, R135 ;  /* 0x00000087f605723e */ /* 0x004fea00000000ff */
[----:B------:R-:W-:Y:S01]  /*4100*/  STS [R206+0xf000], R5 ;  /* 0x00f00005ce007388 */ /* 0x000fe20000000800 */
[----:B-1----:R-:W-:Y:S05]  /*4110*/  F2FP.F16.F32.PACK_AB R4, R252, R251 ;  /* 0x000000fbfc04723e */ /* 0x002fea00000000ff */
[----:B------:R-:W-:Y:S04]  /*4120*/  STS [R206+0xf400], R4 ;  /* 0x00f40004ce007388 */ /* 0x000fe80000000800 */
[----:B------:R-:W1:Y:S08]  /*4130*/  LDSM.16.M88.4 R32, [R112+0x4000] ;  /* 0x004000007020783b */ /* 0x000e700000000200 */
[----:B------:R2:W3:Y:S08]  /*4140*/  LDSM.16.M88.4 R28, [R112+0x5000] ;  /* 0x00500000701c783b */ /* 0x0004f00000000200 */
[----:B------:R-:W4:Y:S08]  /*4150*/  LDSM.16.M88.4 R100, [R116+0x4000] ;  /* 0x004000007464783b */ /* 0x000f300000000200 */
[----:B------:R-:W4:Y:S01]  /*4160*/  LDSM.16.M88.4 R104, [R116+0x5000] ;  /* 0x005000007468783b */ /* 0x000f220000000200 */
[----:B--2---:R-:W-:Y:S07]  /*4170*/  IMAD.IADD R112, R128, 0x1, R112 ;  /* 0x0000000180707824 */ /* 0x004fee00078e0270 */
[----:B------:R-:W-:Y:S01]  /*4180*/  LDSM.16.M88.4 R116, [R120+0x4000] ;  /* 0x004000007874783b */ /* 0x000fe20000000200 */
[-C--:B-1----:R-:W-:Y:S07]  /*4190*/  HMMA.16816.F32 R4, R32, R140.reuse, RZ ;  /* 0x0000008c2004723c */ /* 0x082fee00000018ff */
[----:B------:R-:W1:Y:S01]  /*41a0*/  LDSM.16.M88.4 R108, [R112+0x4000] ;  /* 0x00400000706c783b */ /* 0x000e620000000200 */
[C---:B---3--:R-:W-:Y:S07]  /*41b0*/  HMMA.16816.F32 R8, R28.reuse, R140, RZ ;  /* 0x0000008c1c08723c */ /* 0x048fee00000018ff */
[----:B------:R-:W2:Y:S01]  /*41c0*/  LDSM.16.M88.4 R112, [R112+0x5000] ;  /* 0x005000007070783b */ /* 0x000ea20000000200 */
[-C--:B------:R-:W-:Y:S07]  /*41d0*/  HMMA.16816.F32 R12, R28, R142.reuse, RZ ;  /* 0x0000008e1c0c723c */ /* 0x080fee00000018ff */
[----:B------:R-:W3:Y:S01]  /*41e0*/  LDSM.16.M88.4 R120, [R120+0x5000] ;  /* 0x005000007878783b */ /* 0x000ee20000000200 */
[C---:B------:R-:W-:Y:S06]  /*41f0*/  HMMA.16816.F32 R16, R32.reuse, R142, RZ ;  /* 0x0000008e2010723c */ /* 0x040fec00000018ff */
[-C--:B------:R-:W-:Y:S06]  /*4200*/  HMMA.16816.F32 R20, R32, R144.reuse, RZ ;  /* 0x000000902014723c */ /* 0x080fec00000018ff */
[C---:B------:R-:W-:Y:S06]  /*4210*/  HMMA.16816.F32 R24, R28.reuse, R144, RZ ;  /* 0x000000901c18723c */ /* 0x040fec00000018ff */
[-C--:B------:R-:W-:Y:S06]  /*4220*/  HMMA.16816.F32 R28, R28, R146.reuse, RZ ;  /* 0x000000921c1c723c */ /* 0x080fec00000018ff */
[----:B------:R-:W-:Y:S06]  /*4230*/  HMMA.16816.F32 R32, R32, R146, RZ ;  /* 0x000000922020723c */ /* 0x000fec00000018ff */
[-C--:B----4-:R-:W-:Y:S06]  /*4240*/  HMMA.16816.F32 R4, R100, R148.reuse, R4 ;  /* 0x000000946404723c */ /* 0x090fec0000001804 */
[C---:B------:R-:W-:Y:S06]  /*4250*/  HMMA.16816.F32 R8, R104.reuse, R148, R8 ;  /* 0x000000946808723c */ /* 0x040fec0000001808 */
[-C--:B------:R-:W-:Y:S06]  /*4260*/  HMMA.16816.F32 R12, R104, R150.reuse, R12 ;  /* 0x00000096680c723c */ /* 0x080fec000000180c */
[C---:B------:R-:W-:Y:S06]  /*4270*/  HMMA.16816.F32 R16, R100.reuse, R150, R16 ;  /* 0x000000966410723c */ /* 0x040fec0000001810 */
[-C--:B------:R-:W-:Y:S06]  /*4280*/  HMMA.16816.F32 R20, R100, R152.reuse, R20 ;  /* 0x000000986414723c */ /* 0x080fec0000001814 */
[C---:B------:R-:W-:Y:S06]  /*4290*/  HMMA.16816.F32 R24, R104.reuse, R152, R24 ;  /* 0x000000986818723c */ /* 0x040fec0000001818 */
[-C--:B------:R-:W-:Y:S06]  /*42a0*/  HMMA.16816.F32 R28, R104, R154.reuse, R28 ;  /* 0x0000009a681c723c */ /* 0x080fec000000181c */
[----:B------:R-:W-:Y:S06]  /*42b0*/  HMMA.16816.F32 R32, R100, R154, R32 ;  /* 0x0000009a6420723c */ /* 0x000fec0000001820 */
[-C--:B-1----:R-:W-:Y:S06]  /*42c0*/  HMMA.16816.F32 R4, R108, R156.reuse, R4 ;  /* 0x0000009c6c04723c */ /* 0x082fec0000001804 */
[C---:B--2---:R-:W-:Y:S06]  /*42d0*/  HMMA.16816.F32 R8, R112.reuse, R156, R8 ;  /* 0x0000009c7008723c */ /* 0x044fec0000001808 */
[-C--:B------:R-:W-:Y:S06]  /*42e0*/  HMMA.16816.F32 R12, R112, R158.reuse, R12 ;  /* 0x0000009e700c723c */ /* 0x080fec000000180c */
[C---:B------:R-:W-:Y:S06]  /*42f0*/  HMMA.16816.F32 R16, R108.reuse, R158, R16 ;  /* 0x0000009e6c10723c */ /* 0x040fec0000001810 */
[-C--:B------:R-:W-:Y:S06]  /*4300*/  HMMA.16816.F32 R20, R108, R160.reuse, R20 ;  /* 0x000000a06c14723c */ /* 0x080fec0000001814 */
[C---:B------:R-:W-:Y:S06]  /*4310*/  HMMA.16816.F32 R24, R112.reuse, R160, R24 ;  /* 0x000000a07018723c */ /* 0x040fec0000001818 */
[-C--:B------:R-:W-:Y:S06]  /*4320*/  HMMA.16816.F32 R28, R112, R162.reuse, R28 ;  /* 0x000000a2701c723c */ /* 0x080fec000000181c */
[----:B------:R-:W-:Y:S06]  /*4330*/  HMMA.16816.F32 R32, R108, R162, R32 ;  /* 0x000000a26c20723c */ /* 0x000fec0000001820 */
[-C--:B------:R-:W-:Y:S06]  /*4340*/  HMMA.16816.F32 R4, R116, R164.reuse, R4 ;  /* 0x000000a47404723c */ /* 0x080fec0000001804 */
[C---:B---3--:R-:W-:Y:S06]  /*4350*/  HMMA.16816.F32 R8, R120.reuse, R164, R8 ;  /* 0x000000a47808723c */ /* 0x048fec0000001808 */
[-C--:B------:R-:W-:Y:S06]  /*4360*/  HMMA.16816.F32 R12, R120, R166.reuse, R12 ;  /* 0x000000a6780c723c */ /* 0x080fec000000180c */
[C---:B------:R-:W-:Y:S06]  /*4370*/  HMMA.16816.F32 R16, R116.reuse, R166, R16 ;  /* 0x000000a67410723c */ /* 0x040fec0000001810 */
[-C--:B------:R-:W-:Y:S05]  /*4380*/  HMMA.16816.F32 R20, R116, R168.reuse, R20 ;  /* 0x000000a87414723c */ /* 0x080fea0000001814 */
[C---:B------:R-:W-:Y:S01]  /*4390*/  FADD.FTZ R4, -R138.reuse, R4 ;  /* 0x000000048a047221 */ /* 0x040fe20000010100 */
[C---:B------:R-:W-:Y:S05]  /*43a0*/  HMMA.16816.F32 R24, R120.reuse, R168, R24 ;  /* 0x000000a87818723c */ /* 0x040fea0000001818 */
[----:B------:R-:W-:Y:S01]  /*43b0*/  FADD.FTZ R5, -R138, R5 ;  /* 0x000000058a057221 */ /* 0x000fe20000010100 */
[-C--:B------:R-:W-:Y:S05]  /*43c0*/  HMMA.16816.F32 R28, R120, R170.reuse, R28 ;  /* 0x000000aa781c723c */ /* 0x080fea000000181c */
[----:B------:R-:W-:Y:S01]  /*43d0*/  FADD.FTZ R6, -R234, R6 ;  /* 0x00000006ea067221 */ /* 0x000fe20000010100 */
[----:B------:R-:W-:Y:S05]  /*43e0*/  HMMA.16816.F32 R32, R116, R170, R32 ;  /* 0x000000aa7420723c */ /* 0x000fea0000001820 */
[C---:B------:R-:W-:Y:S01]  /*43f0*/  FADD.FTZ R16, -R138.reuse, R16 ;  /* 0x000000108a107221 */ /* 0x040fe20000010100 */
[C---:B------:R-:W-:Y:S01]  /*4400*/  FADD.FTZ R17, -R138.reuse, R17 ;  /* 0x000000118a117221 */ /* 0x040fe20000010100 */
[C---:B------:R-:W-:Y:S01]  /*4410*/  FADD.FTZ R20, -R138.reuse, R20 ;  /* 0x000000148a147221 */ /* 0x040fe20000010100 */
[----:B------:R-:W-:Y:S03]  /*4420*/  FADD.FTZ R21, -R138, R21 ;  /* 0x000000158a157221 */ /* 0x000fe60000010100 */
[----:B------:R-:W-:Y:S01]  /*4430*/  FADD.FTZ R7, -R234, R7 ;  /* 0x00000007ea077221 */ /* 0x000fe20000010100 */
[----:B------:R-:W-:Y:S01]  /*4440*/  FMUL.FTZ R4, R124, R4 ;  /* 0x000000047c047220 */ /* 0x000fe20000410000 */
[----:B------:R-:W-:Y:S01]  /*4450*/  FMUL.FTZ R5, R125, R5 ;  /* 0x000000057d057220 */ /* 0x000fe20000410000 */
[----:B------:R-:W-:Y:S01]  /*4460*/  FMUL.FTZ R16, R235, R16 ;  /* 0x00000010eb107220 */ /* 0x000fe20000410000 */
[----:B------:R-:W-:Y:S01]  /*4470*/  FMUL.FTZ R17, R236, R17 ;  /* 0x00000011ec117220 */ /* 0x000fe20000410000 */
[----:B------:R-:W-:Y:S01]  /*4480*/  FMUL.FTZ R20, R241, R20 ;  /* 0x00000014f1147220 */ /* 0x000fe20000410000 */
[----:B------:R-:W-:Y:S01]  /*4490*/  FMUL.FTZ R21, R242, R21 ;  /* 0x00000015f2157220 */ /* 0x000fe20000410000 */
[----:B------:R-:W-:Y:S01]  /*44a0*/  F2FP.F16.F32.PACK_AB R4, R5, R4 ;  /* 0x000000040504723e */ /* 0x000fe200000000ff */
[----:B------:R-:W-:Y:S01]  /*44b0*/  FMUL.FTZ R6, R126, R6 ;  /* 0x000000067e067220 */ /* 0x000fe20000410000 */
[----:B------:R-:W-:Y:S01]  /*44c0*/  FMUL.FTZ R7, R127, R7 ;  /* 0x000000077f077220 */ /* 0x000fe20000410000 */
[C---:B------:R-:W-:Y:S01]  /*44d0*/  FADD.FTZ R18, -R234.reuse, R18 ;  /* 0x00000012ea127221 */ /* 0x040fe20000010100 */
[C---:B------:R-:W-:Y:S01]  /*44e0*/  FADD.FTZ R19, -R234.reuse, R19 ;  /* 0x00000013ea137221 */ /* 0x040fe20000010100 */
[----:B------:R-:W-:Y:S01]  /*44f0*/  FADD.FTZ R22, -R234, R22 ;  /* 0x00000016ea167221 */ /* 0x000fe20000010100 */
[C---:B------:R-:W-:Y:S01]  /*4500*/  FADD.FTZ R32, -R138.reuse, R32 ;  /* 0x000000208a207221 */ /* 0x040fe20000010100 */
[----:B------:R-:W-:Y:S01]  /*4510*/  FADD.FTZ R33, -R138, R33 ;  /* 0x000000218a217221 */ /* 0x000fe20000010100 */
[C---:B------:R-:W-:Y:S01]  /*4520*/  FADD.FTZ R23, -R234.reuse, R23 ;  /* 0x00000017ea177221 */ /* 0x040fe20000010100 */
[----:B------:R-:W-:Y:S01]  /*4530*/  FADD.FTZ R34, -R234, R34 ;  /* 0x00000022ea227221 */ /* 0x000fe20000010100 */
[----:B------:R-:W-:Y:S01]  /*4540*/  FMUL.FTZ R32, R247, R32 ;  /* 0x00000020f7207220 */ /* 0x000fe20000410000 */
[----:B------:R-:W-:Y:S01]  /*4550*/  FMUL.FTZ R33, R248, R33 ;  /* 0x00000021f8217220 */ /* 0x000fe20000410000 */
[----:B------:R-:W-:Y:S01]  /*4560*/  F2FP.F16.F32.PACK_AB R16, R17, R16 ;  /* 0x000000101110723e */ /* 0x000fe200000000ff */
[----:B------:R-:W-:Y:S01]  /*4570*/  FADD.FTZ R35, -R234, R35 ;  /* 0x00000023ea237221 */ /* 0x000fe20000010100 */
[----:B------:R-:W-:Y:S01]  /*4580*/  F2FP.F16.F32.PACK_AB R20, R21, R20 ;  /* 0x000000141514723e */ /* 0x000fe200000000ff */
[----:B------:R-:W-:Y:S01]  /*4590*/  FMUL.FTZ R18, R237, R18 ;  /* 0x00000012ed127220 */ /* 0x000fe20000410000 */
[----:B------:R-:W-:Y:S01]  /*45a0*/  F2FP.F16.F32.PACK_AB R32, R33, R32 ;  /* 0x000000202120723e */ /* 0x000fe200000000ff */
[----:B------:R-:W-:Y:S01]  /*45b0*/  FMUL.FTZ R19, R238, R19 ;  /* 0x00000013ee137220 */ /* 0x000fe20000410000 */
[----:B------:R-:W-:Y:S01]  /*45c0*/  F2FP.F16.F32.PACK_AB R6, R7, R6 ;  /* 0x000000060706723e */ /* 0x000fe200000000ff */
[----:B------:R-:W-:Y:S01]  /*45d0*/  FMUL.FTZ R22, R243, R22 ;  /* 0x00000016f3167220 */ /* 0x000fe20000410000 */
[----:B------:R-:W-:Y:S01]  /*45e0*/  FMUL.FTZ R23, R244, R23 ;  /* 0x00000017f4177220 */ /* 0x000fe20000410000 */
[----:B------:R-:W-:Y:S01]  /*45f0*/  FMUL.FTZ R34, R249, R34 ;  /* 0x00000022f9227220 */ /* 0x000fe20000410000 */
[----:B------:R-:W-:Y:S01]  /*4600*/  FMUL.FTZ R35, R250, R35 ;  /* 0x00000023fa237220 */ /* 0x000fe20000410000 */
[----:B------:R-:W-:Y:S06]  /*4610*/  @!P2 BRA `(.L_x_77) ;  /* 0x000000000080a947 */ /* 0x000fec0003800000 */
[----:B------:R-:W1:Y:S01]  /*4620*/  LDC R7, c[0x0][0x240] ;  /* 0x00009000ff077b82 */ /* 0x000e620000000800 */
[----:B------:R-:W-:Y:S01]  /*4630*/  ISETP.GE.AND P0, PT, R186, UR23, PT ;  /* 0x00000017ba007c0c */ /* 0x000fe2000bf06270 */
[----:B------:R-:W-:Y:S01]  /*4640*/  IMAD.MOV.U32 R21, RZ, RZ, -0x2000 ;  /* 0xffffe000ff157424 */ /* 0x000fe200078e00ff */
[----:B------:R-:W-:Y:S04]  /*4650*/  LOP3.LUT R17, R221, 0x1, RZ, 0xc0, !PT ;  /* 0x00000001dd117812 */ /* 0x000fe800078ec0ff */
[----:B------:R-:W-:Y:S04]  /*4660*/  ISETP.NE.U32.AND P3, PT, R17, 0x1, PT ;  /* 0x000000011100780c */ /* 0x000fe80003f65070 */
[----:B------:R-:W-:Y:S03]  /*4670*/  SEL R21, R21, 0x2000, !P3 ;  /* 0x0000200015157807 */ /* 0x000fe60005800000 */
[----:B------:R-:W2:Y:S02]  /*4680*/  @!P0 LDC R5, c[0x0][0x244] ;  /* 0x00009100ff058b82 */ /* 0x000ea40000000800 */
[--C-:B------:R-:W-:Y:S02]  /*4690*/  IMAD.IADD R220, R220, 0x1, R21.reuse ;  /* 0x00000001dcdc7824 */ /* 0x100fe400078e0215 */
[--C-:B------:R-:W-:Y:S02]  /*46a0*/  IMAD.IADD R226, R226, 0x1, R21.reuse ;  /* 0x00000001e2e27824 */ /* 0x100fe400078e0215 */
[----:B------:R-:W-:Y:S01]  /*46b0*/  IMAD.IADD R172, R172, 0x1, R21 ;  /* 0x00000001acac7824 */ /* 0x000fe200078e0215 */
[----:B------:R3:W-:Y:S04]  /*46c0*/  @P0 STS [R220], RZ ;  /* 0x000000ffdc000388 */ /* 0x0007e80000000800 */
[----:B------:R3:W-:Y:S04]  /*46d0*/  @P0 STS [R220+0x4], RZ ;  /* 0x000004ffdc000388 */ /* 0x0007e80000000800 */
[----:B------:R3:W-:Y:S04]  /*46e0*/  @P0 STS [R220+0x8], RZ ;  /* 0x000008ffdc000388 */ /* 0x0007e80000000800 */
[----:B------:R3:W-:Y:S01]  /*46f0*/  @P0 STS [R220+0xc], RZ ;  /* 0x00000cffdc000388 */ /* 0x0007e20000000800 */
[----:B-1----:R-:W-:Y:S05]  /*4700*/  IMAD.U32 R17, R7, -0x40, RZ ;  /* 0xffffffc007117824 */ /* 0x002fea00078e00ff */
[C---:B------:R-:W-:Y:S04]  /*4710*/  LEA R230, P3, R17.reuse, R230, 0x1 ;  /* 0x000000e611e67211 */ /* 0x040fe800078608ff */
[----:B------:R-:W-:Y:S02]  /*4720*/  LEA.HI.X.SX32 R231, R17, R231, 0x1, P3 ;  /* 0x000000e711e77211 */ /* 0x000fe400018f0eff */
[C---:B------:R-:W-:Y:S03]  /*4730*/  @!P0 LEA R100, P3, R7.reuse, R230, 0x6 ;  /* 0x000000e607648211 */ /* 0x040fe600078630ff */
[----:B------:R-:W-:Y:S01]  /*4740*/  @!PT LDS RZ, [RZ] ;  /* 0x00000000fffff984 */ /* 0x000fe20000000800 */
[----:B------:R-:W-:Y:S01]  /*4750*/  @!PT LDS RZ, [RZ] ;  /* 0x00000000fffff984 */ /* 0x000fe20000000800 */
[----:B------:R-:W-:Y:S01]  /*4760*/  @!PT LDS RZ, [RZ] ;  /* 0x00000000fffff984 */ /* 0x000fe20000000800 */
[----:B------:R3:W-:Y:S01]  /*4770*/  @!P0 LDGSTS.E.BYPASS.LTC128B.128 [R226], desc[UR16][R230.64] ;  /* 0x00000000e6e28fae */ /* 0x0007e2000b901d50 */
[----:B--2---:R-:W-:Y:S03]  /*4780*/  @!P0 LEA.HI.X R101, R7, R231, R5, 0x6, P3 ;  /* 0x000000e707658211 */ /* 0x004fe600018f3405 */
[----:B------:R3:W-:Y:S04]  /*4790*/  @P0 STS [R220+0x1000], RZ ;  /* 0x001000ffdc000388 */ /* 0x0007e80000000800 */
[----:B------:R3:W-:Y:S04]  /*47a0*/  @P0 STS [R220+0x1004], RZ ;  /* 0x001004ffdc000388 */ /* 0x0007e80000000800 */
[----:B------:R3:W-:Y:S04]  /*47b0*/  @P0 STS [R220+0x1008], RZ ;  /* 0x001008ffdc000388 */ /* 0x0007e80000000800 */
[----:B------:R3:W-:Y:S04]  /*47c0*/  @P0 STS [R220+0x100c], RZ ;  /* 0x00100cffdc000388 */ /* 0x0007e80000000800 */
[----:B------:R-:W-:Y:S01]  /*47d0*/  @!PT LDS RZ, [RZ] ;  /* 0x00000000fffff984 */ /* 0x000fe20000000800 */
[----:B------:R-:W-:Y:S01]  /*47e0*/  @!PT LDS RZ, [RZ] ;  /* 0x00000000fffff984 */ /* 0x000fe20000000800 */
[----:B------:R-:W-:Y:S01]  /*47f0*/  @!PT LDS RZ, [RZ] ;  /* 0x00000000fffff984 */ /* 0x000fe20000000800 */
[----:B------:R3:W-:Y:S04]  /*4800*/  @!P0 LDGSTS.E.BYPASS.LTC128B.128 [R226+0x1000], desc[UR16][R100.64] ;  /* 0x0100000064e28fae */ /* 0x0007e8000b901d50 */
[----:B------:R-:W0:Y:S02]  /*4810*/  LDGDEPBAR ;  /* 0x00000000000079af */ /* 0x000e240000000000 */
.L_x_77:
[C---:B-----5:R-:W-:Y:S01]  /*4820*/  FADD.FTZ R9, -R240.reuse, R9 ;  /* 0x00000009f0097221 */ /* 0x060fe20000010100 */
[C---:B------:R-:W-:Y:S01]  /*4830*/  FADD.FTZ R11, -R239.reuse, R11 ;  /* 0x0000000bef0b7221 */ /* 0x040fe20000010100 */
[----:B------:R-:W-:Y:S01]  /*4840*/  FADD.FTZ R8, -R240, R8 ;  /* 0x00000008f0087221 */ /* 0x000fe20000010100 */
[----:B------:R-:W-:Y:S01]  /*4850*/  FADD.FTZ R10, -R239, R10 ;  /* 0x0000000aef0a7221 */ /* 0x000fe20000010100 */
[----:B------:R-:W-:Y:S01]  /*4860*/  FMUL.FTZ R9, R130, R9 ;  /* 0x0000000982097220 */ /* 0x000fe20000410000 */
[----:B------:R-:W-:Y:S01]  /*4870*/  FMUL.FTZ R11, R136, R11 ;  /* 0x0000000b880b7220 */ /* 0x000fe20000410000 */
[C---:B------:R-:W-:Y:S01]  /*4880*/  FADD.FTZ R13, -R240.reuse, R13 ;  /* 0x0000000df00d7221 */ /* 0x040fe20000010100 */
[----:B------:R-:W-:Y:S01]  /*4890*/  FMUL.FTZ R8, R129, R8 ;  /* 0x0000000881087220 */ /* 0x000fe20000410000 */
[----:B------:R-:W-:Y:S01]  /*48a0*/  FADD.FTZ R15, -R239, R15 ;  /* 0x0000000fef0f7221 */ /* 0x000fe20000010100 */
[----:B------:R-:W-:Y:S01]  /*48b0*/  FMUL.FTZ R10, R131, R10 ;  /* 0x0000000a830a7220 */ /* 0x000fe20000410000 */
[----:B------:R-:W-:Y:S01]  /*48c0*/  FADD.FTZ R12, -R240, R12 ;  /* 0x0000000cf00c7221 */ /* 0x000fe20000010100 */
        /* <DEDUP_REMOVED lines=13> */
[----:B------:R-:W-:Y:S01]  /*49a0*/  FADD.FTZ R27, -R239, R27 ;  /* 0x0000001bef1b7221 */ /* 0x000fe20000010100 */
[----:B------:R-:W-:Y:S01]  /*49b0*/  F2FP.F16.F32.PACK_AB R14, R15, R14 ;  /* 0x0000000e0f0e723e */ /* 0x000fe200000000ff */
[----:B------:R-:W-:Y:S01]  /*49c0*/  STS [R205+0xa400], R18 ;  /* 0x00a40012cd007388 */ /* 0x000fe20000000800 */
[----:B------:R-:W-:Y:S01]  /*49d0*/  FADD.FTZ R24, -R240, R24 ;  /* 0x00000018f0187221 */ /* 0x000fe20000010100 */
[----:B------:R-:W-:Y:S01]  /*49e0*/  FADD.FTZ R26, -R239, R26 ;  /* 0x0000001aef1a7221 */ /* 0x000fe20000010100 */
[----:B------:R-:W-:Y:S01]  /*49f0*/  F2FP.F16.F32.PACK_AB R22, R23, R22 ;  /* 0x000000161716723e */ /* 0x000fe200000000ff */
[----:B------:R-:W-:Y:S01]  /*4a00*/  STS [R200+0xb000], R8 ;  /* 0x00b00008c8007388 */ /* 0x000fe20000000800 */
[----:B------:R-:W-:Y:S01]  /*4a10*/  FMUL.FTZ R25, R132, R25 ;  /* 0x0000001984197220 */ /* 0x000fe20000410000 */
[----:B------:R-:W-:Y:S01]  /*4a20*/  FMUL.FTZ R27, R134, R27 ;  /* 0x0000001b861b7220 */ /* 0x000fe20000410000 */
[C---:B------:R-:W-:Y:S01]  /*4a30*/  FADD.FTZ R29, -R240.reuse, R29 ;  /* 0x0000001df01d7221 */ /* 0x040fe20000010100 */
[----:B------:R-:W-:Y:S01]  /*4a40*/  STS [R200+0xb400], R10 ;  /* 0x00b4000ac8007388 */ /* 0x000fe20000000800 */
[----:B------:R-:W-:Y:S01]  /*4a50*/  FMUL.FTZ R24, R245, R24 ;  /* 0x00000018f5187220 */ /* 0x000fe20000410000 */
[----:B------:R-:W-:Y:S01]  /*4a60*/  FADD.FTZ R31, -R239, R31 ;  /* 0x0000001fef1f7221 */ /* 0x000fe20000010100 */
[----:B------:R-:W-:Y:S01]  /*4a70*/  FMUL.FTZ R26, R133, R26 ;  /* 0x0000001a851a7220 */ /* 0x000fe20000410000 */
[----:B------:R-:W-:Y:S01]  /*4a80*/  STS [R205+0xb000], R12 ;  /* 0x00b0000ccd007388 */ /* 0x000fe20000000800 */
        /* <DEDUP_REMOVED lines=9> */
[----:B------:R-:W-:Y:S02]  /*4b20*/  F2FP.F16.F32.PACK_AB R24, R25, R24 ;  /* 0x000000181918723e */ /* 0x000fe400000000ff */
[----:B------:R-:W-:Y:S01]  /*4b30*/  STS [R204+0xa400], R22 ;  /* 0x00a40016cc007388 */ /* 0x000fe20000000800 */
[----:B------:R-:W-:Y:S02]  /*4b40*/  F2FP.F16.F32.PACK_AB R26, R27, R26 ;  /* 0x0000001a1b1a723e */ /* 0x000fe400000000ff */
[----:B------:R-:W-:Y:S01]  /*4b50*/  F2FP.F16.F32.PACK_AB R28, R29, R28 ;  /* 0x0000001c1d1c723e */ /* 0x000fe200000000ff */
[----:B------:R-:W-:Y:S01]  /*4b60*/  STS [R206+0xa000], R32 ;  /* 0x00a00020ce007388 */ /* 0x000fe20000000800 */
[----:B------:R-:W-:Y:S02]  /*4b70*/  F2FP.F16.F32.PACK_AB R30, R31, R30 ;  /* 0x0000001e1f1e723e */ /* 0x000fe400000000ff */
[C---:B---3--:R-:W-:Y:S01]  /*4b80*/  IADD3 R100, R174.reuse, 0x40, RZ ;  /* 0x00000040ae647810 */ /* 0x048fe20007ffe0ff */
[----:B------:R-:W-:Y:S01]  /*4b90*/  STS [R206+0xa400], R34 ;  /* 0x00a40022ce007388 */ /* 0x000fe20000000800 */
[----:B------:R-:W-:Y:S02]  /*4ba0*/  @P4 IADD3 R100, R174, -0x40, RZ ;  /* 0xffffffc0ae644810 */ /* 0x000fe40007ffe0ff */
[----:B------:R-:W-:Y:S01]  /*4bb0*/  MOV R233, R227 ;  /* 0x000000e300e97202 */ /* 0x000fe20000000f00 */
[----:B------:R-:W-:Y:S04]  /*4bc0*/  STS [R204+0xb000], R24 ;  /* 0x00b00018cc007388 */ /* 0x000fe80000000800 */
[----:B------:R-:W-:Y:S04]  /*4bd0*/  STS [R204+0xb400], R26 ;  /* 0x00b4001acc007388 */ /* 0x000fe80000000800 */
[----:B------:R-:W-:Y:S04]  /*4be0*/  STS [R206+0xb000], R28 ;  /* 0x00b0001cce007388 */ /* 0x000fe80000000800 */
[----:B------:R-:W-:Y:S01]  /*4bf0*/  STS [R206+0xb400], R30 ;  /* 0x00b4001ece007388 */ /* 0x000fe20000000800 */
[----:B------:R-:W-:Y:S06]  /*4c00*/  BAR.SYNC.DEFER_BLOCKING 0x0 ;  /* 0x0000000000007b1d */ /* 0x000fec0000010000 */
[----:B------:R-:W-:Y:S04]  /*4c10*/  LDSM.16.MT88.4 R4, [R175+0xe000] ;  /* 0x00e00000af04783b */ /* 0x000fe80000004200 */
        /* <DEDUP_REMOVED lines=51> */
[----:B------:R-:W1:Y:S01]  /*4f50*/  LDC R5, c[0x0][0x420] ;  /* 0x00010800ff057b82 */ /* 0x000e620000000800 */
[----:B------:R-:W-:Y:S11]  /*4f60*/  ISETP.GE.AND P0, PT, R186, UR23, PT ;  /* 0x00000017ba007c0c */ /* 0x000ff6000bf06270 */
[----:B------:R-:W-:Y:S02]  /*4f70*/  @!UPT UIADD3 URZ, URZ, URZ, URZ ;  /* 0x0000003f3f3ff290 */ /* 0x000fe4000fffe03f */
[----:B------:R2:W-:Y:S01]  /*4f80*/  @P0 STS.128 [R195+0x4000], RZ ;  /* 0x004000ffc3000388 */ /* 0x0005e20000000c00 */
[----:B------:R-:W3:Y:S01]  /*4f90*/  @!P0 LDC R4, c[0x0][0x424] ;  /* 0x00010900ff048b82 */ /* 0x000ee20000000800 */
[C---:B-1----:R-:W-:Y:S05]  /*4fa0*/  IMAD.U32 R6, R5.reuse, -0x40, RZ ;  /* 0xffffffc005067824 */ /* 0x042fea00078e00ff */
[C---:B------:R-:W-:Y:S04]  /*4fb0*/  LEA R228, P3, R6.reuse, R228, 0x1 ;  /* 0x000000e406e47211 */ /* 0x040fe800078608ff */
[----:B------:R-:W-:Y:S02]  /*4fc0*/  LEA.HI.X.SX32 R229, R6, R229, 0x1, P3 ;  /* 0x000000e506e57211 */ /* 0x000fe400018f0eff */
[C---:B------:R-:W-:Y:S03]  /*4fd0*/  @!P0 LEA R6, P3, R5.reuse, R228, 0x6 ;  /* 0x000000e405068211 */ /* 0x040fe600078630ff */
[----:B------:R-:W-:Y:S01]  /*4fe0*/  @!PT LDS RZ, [RZ] ;  /* 0x00000000fffff984 */ /* 0x000fe20000000800 */
[----:B------:R-:W-:Y:S01]  /*4ff0*/  @!PT LDS RZ, [RZ] ;  /* 0x00000000fffff984 */ /* 0x000fe20000000800 */
[----:B------:R-:W-:Y:S01]  /*5000*/  @!PT LDS RZ, [RZ] ;  /* 0x00000000fffff984 */ /* 0x000fe20000000800 */
[----:B------:R2:W-:Y:S01]  /*5010*/  @!P0 LDGSTS.E.BYPASS.LTC128B.128 [R195+0x4000], desc[UR16][R228.64] ;  /* 0x04000000e4c38fae */ /* 0x0005e2000b901d50 */
[----:B---3--:R-:W-:Y:S03]  /*5020*/  @!P0 LEA.HI.X R7, R5, R229, R4, 0x6, P3 ;  /* 0x000000e505078211 */ /* 0x008fe600018f3404 */
[----:B------:R2:W-:Y:S04]  /*5030*/  @P0 STS.128 [R195+0x5000], RZ ;  /* 0x005000ffc3000388 */ /* 0x0005e80000000c00 */
[----:B------:R-:W-:Y:S01]  /*5040*/  @!PT LDS RZ, [RZ] ;  /* 0x00000000fffff984 */ /* 0x000fe20000000800 */
[----:B------:R-:W-:Y:S01]  /*5050*/  @!PT LDS RZ, [RZ] ;  /* 0x00000000fffff984 */ /* 0x000fe20000000800 */
[----:B------:R-:W-:Y:S01]  /*5060*/  @!PT LDS RZ, [RZ] ;  /* 0x00000000fffff984 */ /* 0x000fe20000000800 */
[----:B------:R2:W-:Y:S04]  /*5070*/  @!P0 LDGSTS.E.BYPASS.LTC128B.128 [R195+0x5000], desc[UR16][R6.64] ;  /* 0x0500000006c38fae */ /* 0x0005e8000b901d50 */
[----:B------:R-:W0:Y:S02]  /*5080*/  LDGDEPBAR ;  /* 0x00000000000079af */ /* 0x000e240000000000 */
.L_x_78:
[----:B------:R-:W-:Y:S01]  /*5090*/  LDSM.16.M88.4 R16, [R176] ;  /* 0x00000000b010783b */ /* 0x000fe20000000200 */
[--C-:B------:R-:W-:Y:S02]  /*50a0*/  IMAD.IADD R112, R173, 0x1, R128.reuse ;  /* 0x00000001ad707824 */ /* 0x100fe400078e0280 */
[----:B------:R-:W-:Y:S01]  /*50b0*/  IMAD.IADD R114, R176, 0x1, R128 ;  /* 0x00000001b0727824 */ /* 0x000fe200078e0280 */
[----:B------:R-:W2:Y:S01]  /*50c0*/  LDSM.16.MT88.4 R8, [R174+0x2000] ;  /* 0x00200000ae08783b */ /* 0x000ea20000004200 */
[C---:B------:R-:W-:Y:S02]  /*50d0*/  IMAD.IADD R113, R128.reuse, 0x1, R0 ;  /* 0x0000000180717824 */ /* 0x040fe400078e0200 */
[----:B------:R-:W-:Y:S01]  /*50e0*/  IMAD.U32 R227, RZ, RZ, UR10 ;  /* 0x0000000affe37e24 */ /* 0x000fe2000f8e00ff */
[----:B------:R-:W1:Y:S04]  /*50f0*/  LDSM.16.MT88.4 R20, [R112] ;  /* 0x000000007014783b */ /* 0x000e680000004200 */
[----:B------:R-:W-:Y:S04]  /*5100*/  LDSM.16.M88.4 R24, [R0] ;  /* 0x000000000018783b */ /* 0x000fe80000000200 */
[----:B------:R-:W3:Y:S04]  /*5110*/  LDSM.16.MT88.4 R28, [R174+0x2800] ;  /* 0x00280000ae1c783b */ /* 0x000ee80000004200 */
[----:B------:R-:W4:Y:S04]  /*5120*/  LDSM.16.MT88.4 R32, [R112+0x800] ;  /* 0x000800007020783b */ /* 0x000f280000004200 */
[----:B------:R-:W-:Y:S04]  /*5130*/  LDSM.16.MT88.4 R104, [R174+0x3000] ;  /* 0x00300000ae68783b */ /* 0x000fe80000004200 */
[----:B------:R-:W4:Y:S04]  /*5140*/  LDSM.16.M88.4 R100, [R114] ;  /* 0x000000007264783b */ /* 0x000f280000000200 */
[----:B------:R-:W-:Y:S01]  /*5150*/  LDSM.16.MT88.4 R108, [R174+0x3800] ;  /* 0x00380000ae6c783b */ /* 0x000fe20000004200 */
[C---:B--2---:R-:W-:Y:S06]  /*5160*/  HMMA.16816.F32 R4, R16.reuse, R8, RZ ;  /* 0x000000081004723c */ /* 0x044fec00000018ff */
[C---:B------:R-:W-:Y:S06]  /*5170*/  HMMA.16816.F32 R8, R16.reuse, R10, RZ ;  /* 0x0000000a1008723c */ /* 0x040fec00000018ff */
[C---:B-1----:R-:W-:Y:S06]  /*5180*/  HMMA.16816.F32 R12, R16.reuse, R20, RZ ;  /* 0x00000014100c723c */ /* 0x042fec00000018ff */
        /* <DEDUP_REMOVED lines=36> */
[----:B------:R-:W-:Y:S01]  /*53d0*/  LDSM.16.MT88.4 R100, [R175+0xd000] ;  /* 0x00d00000af64783b */ /* 0x000fe20000004200 */
[C---:B----4-:R-:W-:Y:S06]  /*53e0*/  HMMA.16816.F32 R4, R28.reuse, R104, R4 ;  /* 0x000000681c04723c */ /* 0x050fec0000001804 */
[C---:B------:R-:W-:Y:S05]  /*53f0*/  HMMA.16816.F32 R8, R28.reuse, R106, R8 ;  /* 0x0000006a1c08723c */ /* 0x040fea0000001808 */
[----:B------:R-:W-:Y:S01]  /*5400*/  IMAD.IADD R104, R128, 0x1, R3 ;  /* 0x0000000180687824 */ /* 0x000fe200078e0203 */
[C---:B-1----:R-:W-:Y:S06]  /*5410*/  HMMA.16816.F32 R12, R28.reuse, R20, R12 ;  /* 0x000000141c0c723c */ /* 0x042fec000000180c */
[----:B------:R-:W-:Y:S01]  /*5420*/  HMMA.16816.F32 R16, R28, R22, R16 ;  /* 0x000000161c10723c */ /* 0x000fe20000001810 */
[----:B------:R-:W-:Y:S04]  /*5430*/  IMAD.U32 R21, RZ, RZ, UR10 ;  /* 0x0000000aff157e24 */ /* 0x000fe8000f8e00ff */
[----:B------:R-:W-:Y:S01]  /*5440*/  @P2 IADD3 R20, P3, R213, R193, RZ ;  /* 0x000000c1d5142210 */ /* 0x000fe20007f7e0ff */
[C---:B--2---:R-:W-:Y:S01]  /*5450*/  HMMA.16816.F32 R4, R32.reuse, R108, R4 ;  /* 0x0000006c2004723c */ /* 0x044fe20000001804 */
[----:B------:R-:W-:Y:S04]  /*5460*/  IMAD.U32 R28, RZ, RZ, UR22 ;  /* 0x00000016ff1c7e24 */ /* 0x000fe8000f8e00ff */
[----:B------:R-:W-:Y:S01]  /*5470*/  LEA R232, P0, R21, R232, 0x2 ;  /* 0x000000e815e87211 */ /* 0x000fe200078010ff */
[C---:B------:R-:W-:Y:S01]  /*5480*/  HMMA.16816.F32 R8, R32.reuse, R110, R8 ;  /* 0x0000006e2008723c */ /* 0x040fe20000001808 */
[----:B------:R-:W-:Y:S04]  /*5490*/  IMAD.U32 R23, RZ, RZ, UR21 ;  /* 0x00000015ff177e24 */ /* 0x000fe8000f8e00ff */
[----:B------:R-:W-:Y:S01]  /*54a0*/  @P2 IMAD.X R21, R212, 0x1, R192, P3 ;  /* 0x00000001d4152824 */ /* 0x000fe200018e06c0 */
[C---:B---3--:R-:W-:Y:S01]  /*54b0*/  HMMA.16816.F32 R12, R32.reuse, R24, R12 ;  /* 0x00000018200c723c */ /* 0x048fe2000000180c */
[----:B------:R-:W-:Y:S03]  /*54c0*/  IMAD.U32 R22, RZ, RZ, UR20 ;  /* 0x00000014ff167e24 */ /* 0x000fe6000f8e00ff */
[----:B------:R-:W5:Y:S01]  /*54d0*/  @P2 LDG.E R218, desc[UR16][R20.64] ;  /* 0x0000001014da2981 */ /* 0x000f62000c1e1900 */
[----:B------:R-:W-:Y:S01]  /*54e0*/  LEA.HI.X.SX32 R227, R227, R233, 0x2, P0 ;  /* 0x000000e9e3e37211 */ /* 0x000fe200000f16ff */
[----:B------:R-:W-:Y:S01]  /*54f0*/  HMMA.16816.F32 R16, R32, R26, R16 ;  /* 0x0000001a2010723c */ /* 0x000fe20000001810 */
[----:B------:R-:W-:Y:S01]  /*5500*/  IMAD.U32 R24, RZ, RZ, UR22 ;  /* 0x00000016ff187e24 */ /* 0x000fe2000f8e00ff */
[----:B------:R-:W5:Y:S03]  /*5510*/  @P2 LDG.E R219, desc[UR16][R20.64+0x20] ;  /* 0x0000201014db2981 */ /* 0x000f66000c1e1900 */
[----:B------:R-:W-:Y:S01]  /*5520*/  IMAD.MOV.U32 R233, RZ, RZ, R227 ;  /* 0x000000ffffe97224 */ /* 0x000fe200078e00e3 */
[----:B------:R-:W5:Y:S01]  /*5530*/  @P2 LDG.E R216, desc[UR16][R20.64+0x80] ;  /* 0x0000801014d82981 */ /* 0x000f62000c1e1900 */
[-C--:B------:R-:W-:Y:S03]  /*5540*/  LEA R28, P4, R28, R232.reuse, 0x2 ;  /* 0x000000e81c1c7211 */ /* 0x080fe600078810ff */
[----:B------:R1:W5:Y:S01]  /*5550*/  @P2 LDG.E R217, desc[UR16][R20.64+0xa0] ;  /* 0x0000a01014d92981 */ /* 0x000362000c1e1900 */
[-C--:B------:R-:W-:Y:S02]  /*5560*/  LEA R30, P3, R23, R232.reuse, 0x2 ;  /* 0x000000e8171e7211 */ /* 0x080fe400078610ff */
[-C--:B------:R-:W-:Y:S01]  /*5570*/  LEA.HI.X.SX32 R29, R24, R233.reuse, 0x2, P4 ;  /* 0x000000e9181d7211 */ /* 0x080fe200020f16ff */
[----:B------:R2:W-:Y:S01]  /*5580*/  REDG.E.ADD.F32.FTZ.RN.STRONG.GPU desc[UR16][R232.64], R4 ;  /* 0x00000004e80079a6 */ /* 0x0005e2000c10f390 */
[-C--:B------:R-:W-:Y:S03]  /*5590*/  LEA R22, P0, R22, R232.reuse, 0x2 ;  /* 0x000000e816167211 */ /* 0x080fe600078010ff */
[----:B------:R3:W-:Y:S04]  /*55a0*/  REDG.E.ADD.F32.FTZ.RN.STRONG.GPU desc[UR16][R28.64], R5 ;  /* 0x000000051c0079a6 */ /* 0x0007e8000c10f390 */
[----:B------:R-:W-:Y:S01]  /*55b0*/  LDSM.16.MT88.4 R32, [R175+0xc800] ;  /* 0x00c80000af20783b */ /* 0x000fe20000004200 */
[----:B-1----:R-:W-:Y:S02]  /*55c0*/  IMAD.U32 R21, RZ, RZ, UR21 ;  /* 0x00000015ff157e24 */ /* 0x002fe4000f8e00ff */
[----:B------:R-:W-:Y:S03]  /*55d0*/  IMAD.U32 R20, RZ, RZ, UR20 ;  /* 0x00000014ff147e24 */ /* 0x000fe6000f8e00ff */
[-C--:B------:R-:W-:Y:S01]  /*55e0*/  LEA.HI.X.SX32 R31, R21, R233.reuse, 0x2, P3 ;  /* 0x000000e9151f7211 */ /* 0x080fe200018f16ff */
[----:B--2---:R-:W-:Y:S01]  /*55f0*/  IMAD.U32 R4, RZ, RZ, UR19 ;  /* 0x00000013ff047e24 */ /* 0x004fe2000f8e00ff */
[-C--:B------:R-:W-:Y:S01]  /*5600*/  LEA.HI.X.SX32 R23, R20, R233.reuse, 0x2, P0 ;  /* 0x000000e914177211 */ /* 0x080fe200000f16ff */
[----:B------:R-:W-:Y:S02]  /*5610*/  IMAD.U32 R20, RZ, RZ, UR18 ;  /* 0x00000012ff147e24 */ /* 0x000fe4000f8e00ff */
[----:B------:R1:W-:Y:S01]  /*5620*/  REDG.E.ADD.F32.FTZ.RN.STRONG.GPU desc[UR16][R30.64], R6 ;  /* 0x000000061e0079a6 */ /* 0x0003e2000c10f390 */
[----:B------:R-:W-:Y:S02]  /*5630*/  IMAD.U32 R21, RZ, RZ, UR19 ;  /* 0x00000013ff157e24 */ /* 0x000fe4000f8e00ff */
[-C--:B------:R-:W-:Y:S01]  /*5640*/  LEA R20, P4, R20, R232.reuse, 0x2 ;  /* 0x000000e814147211 */ /* 0x080fe200078810ff */
[----:B------:R2:W-:Y:S01]  /*5650*/  REDG.E.ADD.F32.FTZ.RN.STRONG.GPU desc[UR16][R22.64], R7 ;  /* 0x00000007160079a6 */ /* 0x0005e2000c10f390 */
[----:B---3--:R-:W-:Y:S02]  /*5660*/  IMAD.U32 R5, RZ, RZ, UR25 ;  /* 0x00000019ff057e24 */ /* 0x008fe4000f8e00ff */
[----:B-1----:R-:W-:Y:S01]  /*5670*/  IMAD.U32 R6, RZ, RZ, UR15 ;  /* 0x0000000fff067e24 */ /* 0x002fe2000f8e00ff */
[-C--:B--2---:R-:W-:Y:S01]  /*5680*/  LEA R22, P0, R4, R232.reuse, 0x2 ;  /* 0x000000e804167211 */ /* 0x084fe200078010ff */
[----:B------:R-:W-:Y:S03]  /*5690*/  IMAD.U32 R7, RZ, RZ, UR18 ;  /* 0x00000012ff077e24 */ /* 0x000fe6000f8e00ff */
[-C--:B------:R-:W-:Y:S01]  /*56a0*/  LEA R24, P3, R6, R232.reuse, 0x2 ;  /* 0x000000e806187211 */ /* 0x080fe200078610ff */
[----:B------:R-:W-:Y:S01]  /*56b0*/  IMAD.U32 R6, RZ, RZ, UR25 ;  /* 0x00000019ff067e24 */ /* 0x000fe2000f8e00ff */
[-C--:B------:R-:W-:Y:S02]  /*56c0*/  LEA.HI.X.SX32 R23, R21, R233.reuse, 0x2, P0 ;  /* 0x000000e915177211 */ /* 0x080fe400000f16ff */
[-C--:B------:R-:W-:Y:S01]  /*56d0*/  LEA.HI.X.SX32 R21, R7, R233.reuse, 0x2, P4 ;  /* 0x000000e907157211 */ /* 0x080fe200020f16ff */
[----:B------:R-:W-:Y:S01]  /*56e0*/  IMAD.U32 R7, RZ, RZ, UR4 ;  /* 0x00000004ff077e24 */ /* 0x000fe2000f8e00ff */
[----:B------:R-:W-:Y:S01]  /*56f0*/  MOV R4, UR15 ;  /* 0x0000000f00047c02 */ /* 0x000fe20008000f00 */
[----:B------:R1:W-:Y:S01]  /*5700*/  REDG.E.ADD.F32.FTZ.RN.STRONG.GPU desc[UR16][R22.64], R8 ;  /* 0x00000008160079a6 */ /* 0x0003e2000c10f390 */
[-C--:B------:R-:W-:Y:S01]  /*5710*/  LEA R26, P0, R5, R232.reuse, 0x2 ;  /* 0x000000e8051a7211 */ /* 0x080fe200078010ff */
[----:B------:R-:W-:Y:S01]  /*5720*/  IMAD.U32 R5, RZ, RZ, UR14 ;  /* 0x0000000eff057e24 */ /* 0x000fe2000f8e00ff */
[-C--:B------:R-:W-:Y:S01]  /*5730*/  LEA.HI.X.SX32 R25, R4, R233.reuse, 0x2, P3 ;  /* 0x000000e904197211 */ /* 0x080fe200018f16ff */
[----:B------:R2:W-:Y:S01]  /*5740*/  REDG.E.ADD.F32.FTZ.RN.STRONG.GPU desc[UR16][R20.64], R9 ;  /* 0x00000009140079a6 */ /* 0x0005e2000c10f390 */
[-C--:B------:R-:W-:Y:S01]  /*5750*/  LEA.HI.X.SX32 R27, R6, R233.reuse, 0x2, P0 ;  /* 0x000000e9061b7211 */ /* 0x080fe200000f16ff */
[----:B------:R-:W-:Y:S02]  /*5760*/  IMAD.U32 R4, RZ, RZ, UR11 ;  /* 0x0000000bff047e24 */ /* 0x000fe4000f8e00ff */
[----:B------:R3:W-:Y:S01]  /*5770*/  REDG.E.ADD.F32.FTZ.RN.STRONG.GPU desc[UR16][R24.64], R10 ;  /* 0x0000000a180079a6 */ /* 0x0007e2000c10f390 */
[----:B------:R-:W-:Y:S03]  /*5780*/  IMAD.U32 R6, RZ, RZ, UR14 ;  /* 0x0000000eff067e24 */ /* 0x000fe6000f8e00ff */
[----:B------:R4:W-:Y:S04]  /*5790*/  REDG.E.ADD.F32.FTZ.RN.STRONG.GPU desc[UR16][R26.64], R11 ;  /* 0x0000000b1a0079a6 */ /* 0x0009e8000c10f390 */
[----:B------:R-:W-:Y:S04]  /*57a0*/  REDG.E.ADD.F32.FTZ.RN.STRONG.GPU desc[UR16][R232.64+0x80], R12 ;  /* 0x0000800ce80079a6 */ /* 0x000fe8000c10f390 */
[----:B------:R-:W-:Y:S04]  /*57b0*/  REDG.E.ADD.F32.FTZ.RN.STRONG.GPU desc[UR16][R28.64+0x80], R13 ;  /* 0x0000800d1c0079a6 */ /* 0x000fe8000c10f390 */
[----:B------:R-:W-:Y:S01]  /*57c0*/  LDSM.16.MT88.4 R28, [R175+0xa800] ;  /* 0x00a80000af1c783b */ /* 0x000fe20000004200 */
[----:B-1----:R-:W-:Y:S02]  /*57d0*/  IMAD.U32 R22, RZ, RZ, UR9 ;  /* 0x00000009ff167e24 */ /* 0x002fe4000f8e00ff */
[----:B------:R-:W-:Y:S02]  /*57e0*/  IMAD.U32 R23, RZ, RZ, UR11 ;  /* 0x0000000bff177e24 */ /* 0x000fe4000f8e00ff */
[----:B--2---:R-:W-:Y:S01]  /*57f0*/  IMAD.U32 R20, RZ, RZ, UR8 ;  /* 0x00000008ff147e24 */ /* 0x004fe2000f8e00ff */
[-C--:B------:R-:W-:Y:S01]  /*5800*/  LEA R22, P4, R22, R232.reuse, 0x2 ;  /* 0x000000e816167211 */ /* 0x080fe200078810ff */
[----:B------:R-:W-:Y:S01]  /*5810*/  IMAD.U32 R21, RZ, RZ, UR9 ;  /* 0x00000009ff157e24 */ /* 0x000fe2000f8e00ff */
[-C--:B---3--:R-:W-:Y:S01]  /*5820*/  LEA R24, P0, R4, R232.reuse, 0x2 ;  /* 0x000000e804187211 */ /* 0x088fe200078010ff */
[----:B------:R-:W-:Y:S01]  /*5830*/  IMAD.U32 R10, RZ, RZ, UR5 ;  /* 0x00000005ff0a7e24 */ /* 0x000fe2000f8e00ff */
[-C--:B------:R-:W-:Y:S01]  /*5840*/  LEA R20, P6, R20, R232.reuse, 0x2 ;  /* 0x000000e814147211 */ /* 0x080fe200078c10ff */
[----:B------:R-:W-:Y:S01]  /*5850*/  IMAD.U32 R8, RZ, RZ, UR4 ;  /* 0x00000004ff087e24 */ /* 0x000fe2000f8e00ff */
[-C--:B------:R-:W-:Y:S01]  /*5860*/  LEA.HI.X.SX32 R25, R23, R233.reuse, 0x2, P0 ;  /* 0x000000e917197211 */ /* 0x080fe200000f16ff */
[----:B------:R-:W-:Y:S01]  /*5870*/  IMAD.U32 R9, RZ, RZ, UR5 ;  /* 0x00000005ff097e24 */ /* 0x000fe2000f8e00ff */
[-C--:B------:R-:W-:Y:S02]  /*5880*/  LEA.HI.X.SX32 R23, R21, R233.reuse, 0x2, P4 ;  /* 0x000000e915177211 */ /* 0x080fe400020f16ff */
[----:B----4-:R-:W-:Y:S01]  /*5890*/  MOV R11, UR8 ;  /* 0x00000008000b7c02 */ /* 0x010fe20008000f00 */
[----:B------:R-:W-:Y:S01]  /*58a0*/  REDG.E.ADD.F32.FTZ.RN.STRONG.GPU desc[UR16][R24.64], R14 ;  /* 0x0000000e180079a6 */ /* 0x000fe2000c10f390 */
[-C--:B------:R-:W-:Y:S02]  /*58b0*/  LEA R10, P5, R10, R232.reuse, 0x2 ;  /* 0x000000e80a0a7211 */ /* 0x080fe400078a10ff */
[-C--:B------:R-:W-:Y:S01]  /*58c0*/  LEA.HI.X.SX32 R21, R11, R233.reuse, 0x2, P6 ;  /* 0x000000e90b157211 */ /* 0x080fe200030f16ff */
[----:B------:R-:W-:Y:S01]  /*58d0*/  REDG.E.ADD.F32.FTZ.RN.STRONG.GPU desc[UR16][R22.64], R15 ;  /* 0x0000000f160079a6 */ /* 0x000fe2000c10f390 */
[-C--:B------:R-:W-:Y:S02]  /*58e0*/  LEA R8, P3, R8, R232.reuse, 0x2 ;  /* 0x000000e808087211 */ /* 0x080fe400078610ff */
[-C--:B------:R-:W-:Y:S01]  /*58f0*/  LEA.HI.X.SX32 R11, R9, R233.reuse, 0x2, P5 ;  /* 0x000000e9090b7211 */ /* 0x080fe200028f16ff */
[----:B------:R-:W-:Y:S01]  /*5900*/  REDG.E.ADD.F32.FTZ.RN.STRONG.GPU desc[UR16][R20.64], R16 ;  /* 0x00000010140079a6 */ /* 0x000fe2000c10f390 */
[----:B------:R-:W-:Y:S02]  /*5910*/  LEA R6, P0, R6, R232, 0x2 ;  /* 0x000000e806067211 */ /* 0x000fe400078010ff */
[-C--:B------:R-:W-:Y:S01]  /*5920*/  LEA.HI.X.SX32 R9, R7, R233.reuse, 0x2, P3 ;  /* 0x000000e907097211 */ /* 0x080fe200018f16ff */
[----:B------:R-:W-:Y:S01]  /*5930*/  REDG.E.ADD.F32.FTZ.RN.STRONG.GPU desc[UR16][R10.64], R17 ;  /* 0x000000110a0079a6 */ /* 0x000fe2000c10f390 */
[----:B------:R-:W-:Y:S02]  /*5940*/  LEA.HI.X.SX32 R7, R5, R233, 0x2, P0 ;  /* 0x000000e905077211 */ /* 0x000fe400000f16ff */
[----:B------:R-:W-:Y:S01]  /*5950*/  ISETP.GT.AND P5, PT, R221, RZ, PT ;  /* 0x000000ffdd00720c */ /* 0x000fe20003fa4270 */
[----:B------:R-:W-:Y:S01]  /*5960*/  REDG.E.ADD.F32.FTZ.RN.STRONG.GPU desc[UR16][R8.64], R18 ;  /* 0x00000012080079a6 */ /* 0x000fe2000c10f390 */
[----:B------:R-:W-:Y:S02]  /*5970*/  @P2 IADD3 R215, P3, R215, -0x100, RZ ;  /* 0xffffff00d7d72810 */ /* 0x000fe40007f7e0ff */
[----:B------:R-:W-:Y:S01]  /*5980*/  @P2 IADD3 R213, P4, R213, -0x100, RZ ;  /* 0xffffff00d5d52810 */ /* 0x000fe20007f9e0ff */
[----:B------:R-:W-:Y:S01]  /*5990*/  REDG.E.ADD.F32.FTZ.RN.STRONG.GPU desc[UR16][R6.64], R19 ;  /* 0x00000013060079a6 */ /* 0x000fe2000c10f390 */
[----:B------:R-:W-:Y:S02]  /*59a0*/  @P2 IADD3.X R214, R214, -0x1, RZ, P3, !PT ;  /* 0xffffffffd6d62810 */ /* 0x000fe40001ffe4ff */
[----:B------:R-:W-:Y:S01]  /*59b0*/  @P2 IADD3.X R212, R212, -0x1, RZ, P4, !PT ;  /* 0xffffffffd4d42810 */ /* 0x000fe200027fe4ff */
[----:B------:R-:W-:Y:S04]  /*59c0*/  LDSM.16.MT88.4 R4, [R175+0xa000] ;  /* 0x00a00000af04783b */ /* 0x000fe80000004200 */
[----:B------:R-:W1:Y:S04]  /*59d0*/  LDSM.16.MT88.4 R8, [R3] ;  /* 0x000000000308783b */ /* 0x000e680000004200 */
[----:B------:R-:W2:Y:S04]  /*59e0*/  LDSM.16.MT88.4 R20, [R175+0xc000] ;  /* 0x00c00000af14783b */ /* 0x000ea80000004200 */
[----:B------:R-:W3:Y:S04]  /*59f0*/  LDSM.16.MT88.4 R24, [R104] ;  /* 0x000000006818783b */ /* 0x000ee80000004200 */
        /* <DEDUP_REMOVED lines=10> */
[----:B------:R-:W1:Y:S05]  /*5aa0*/  LDSM.16.MT88.4 R20, [R3+0x1000] ;  /* 0x001000000314783b */ /* 0x000e6a0000004200 */
[----:B------:R-:W-:Y:S01]  /*5ab0*/  HMMA.16816.F32 R96, R4, R26, R96 ;  /* 0x0000001a0460723c */ /* 0x000fe20000001860 */
[----:B------:R-:W2:Y:S04]  /*5ac0*/  LDSM.16.MT88.4 R4, [R104+0x1000] ;  /* 0x001000006804783b */ /* 0x000ea80000004200 */
[----:B------:R-:W-:Y:S01]  /*5ad0*/  LDSM.16.MT88.4 R24, [R3+0x1800] ;  /* 0x001800000318783b */ /* 0x000fe20000004200 */
[-C--:B----4-:R-:W-:Y:S06]  /*5ae0*/  HMMA.16816.F32 R68, R28, R12.reuse, R68 ;  /* 0x0000000c1c44723c */ /* 0x090fec0000001844 */
[C---:B------:R-:W-:Y:S06]  /*5af0*/  HMMA.16816.F32 R72, R32.reuse, R12, R72 ;  /* 0x0000000c2048723c */ /* 0x040fec0000001848 */
[-C--:B------:R-:W-:Y:S06]  /*5b00*/  HMMA.16816.F32 R76, R32, R14.reuse, R76 ;  /* 0x0000000e204c723c */ /* 0x080fec000000184c */
[C---:B------:R-:W-:Y:S01]  /*5b10*/  HMMA.16816.F32 R80, R28.reuse, R14, R80 ;  /* 0x0000000e1c50723c */ /* 0x040fe20000001850 */
[----:B------:R-:W3:Y:S05]  /*5b20*/  LDSM.16.MT88.4 R12, [R175+0xb800] ;  /* 0x00b80000af0c783b */ /* 0x000eea0000004200 */
[-C--:B------:R-:W-:Y:S06]  /*5b30*/  HMMA.16816.F32 R84, R28, R16.reuse, R84 ;  /* 0x000000101c54723c */ /* 0x080fec0000001854 */
[C---:B------:R-:W-:Y:S06]  /*5b40*/  HMMA.16816.F32 R88, R32.reuse, R16, R88 ;  /* 0x000000102058723c */ /* 0x040fec0000001858 */
[-C--:B------:R-:W-:Y:S01]  /*5b50*/  HMMA.16816.F32 R92, R32, R18.reuse, R92 ;  /* 0x00000012205c723c */ /* 0x080fe2000000185c */
[----:B------:R-:W4:Y:S05]  /*5b60*/  LDSM.16.MT88.4 R32, [R175+0xd800] ;  /* 0x00d80000af20783b */ /* 0x000f2a0000004200 */
[----:B------:R-:W-:Y:S01]  /*5b70*/  HMMA.16816.F32 R96, R28, R18, R96 ;  /* 0x000000121c60723c */ /* 0x000fe20000001860 */
[----:B------:R-:W4:Y:S05]  /*5b80*/  LDSM.16.MT88.4 R16, [R104+0x1800] ;  /* 0x001800006810783b */ /* 0x000f2a0000004200 */
[-C--:B-1----:R-:W-:Y:S06]  /*5b90*/  HMMA.16816.F32 R68, R8, R20.reuse, R68 ;  /* 0x000000140844723c */ /* 0x082fec0000001844 */
[C---:B------:R-:W-:Y:S06]  /*5ba0*/  HMMA.16816.F32 R72, R100.reuse, R20, R72 ;  /* 0x000000146448723c */ /* 0x040fec0000001848 */
[-C--:B------:R-:W-:Y:S06]  /*5bb0*/  HMMA.16816.F32 R76, R100, R22.reuse, R76 ;  /* 0x00000016644c723c */ /* 0x080fec000000184c */
[C---:B------:R-:W-:Y:S06]  /*5bc0*/  HMMA.16816.F32 R80, R8.reuse, R22, R80 ;  /* 0x000000160850723c */ /* 0x040fec0000001850 */
[-C--:B--2---:R-:W-:Y:S06]  /*5bd0*/  HMMA.16816.F32 R84, R8, R4.reuse, R84 ;  /* 0x000000040854723c */ /* 0x084fec0000001854 */
[C---:B------:R-:W-:Y:S06]  /*5be0*/  HMMA.16816.F32 R88, R100.reuse, R4, R88 ;  /* 0x000000046458723c */ /* 0x040fec0000001858 */
[-C--:B------:R-:W-:Y:S05]  /*5bf0*/  HMMA.16816.F32 R92, R100, R6.reuse, R92 ;  /* 0x00000006645c723c */ /* 0x080fea000000185c */
[----:B------:R-:W-:Y:S01]  /*5c00*/  LOP3.LUT R4, R221, 0x1, RZ, 0xc0, !PT ;  /* 0x00000001dd047812 */ /* 0x000fe200078ec0ff */
[----:B------:R-:W-:Y:S04]  /*5c10*/  HMMA.16816.F32 R96, R8, R6, R96 ;  /* 0x000000060860723c */ /* 0x000fe80000001860 */
[----:B------:R-:W-:Y:S01]  /*5c20*/  ISETP.NE.U32.AND P0, PT, R4, 0x1, PT ;  /* 0x000000010400780c */ /* 0x000fe20003f05070 */
[----:B------:R-:W-:Y:S01]  /*5c30*/  VIADD R4, R3, 0xffffe000 ;  /* 0xffffe00003047836 */ /* 0x000fe20000000000 */
[-C--:B---3--:R-:W-:Y:S05]  /*5c40*/  HMMA.16816.F32 R68, R12, R24.reuse, R68 ;  /* 0x000000180c44723c */ /* 0x088fea0000001844 */
[----:B------:R-:W-:Y:S01]  /*5c50*/  VIADD R221, R221, 0xffffffff ;  /* 0xffffffffdddd7836 */ /* 0x000fe20000000000 */
[C---:B----4-:R-:W-:Y:S05]  /*5c60*/  HMMA.16816.F32 R72, R32.reuse, R24, R72 ;  /* 0x000000182048723c */ /* 0x050fea0000001848 */
[----:B------:R-:W-:Y:S01]  /*5c70*/  @P0 VIADD R4, R3, 0x2000 ;  /* 0x0000200003040836 */ /* 0x000fe20000000000 */
[-C--:B------:R-:W-:Y:S05]  /*5c80*/  HMMA.16816.F32 R76, R32, R26.reuse, R76 ;  /* 0x0000001a204c723c */ /* 0x080fea000000184c */
[----:B------:R-:W-:Y:S01]  /*5c90*/  IMAD.MOV.U32 R3, RZ, RZ, R4 ;  /* 0x000000ffff037224 */ /* 0x000fe200078e0004 */
[C---:B------:R-:W-:Y:S06]  /*5ca0*/  HMMA.16816.F32 R80, R12.reuse, R26, R80 ;  /* 0x0000001a0c50723c */ /* 0x040fec0000001850 */
[-C--:B------:R-:W-:Y:S06]  /*5cb0*/  HMMA.16816.F32 R84, R12, R16.reuse, R84 ;  /* 0x000000100c54723c */ /* 0x080fec0000001854 */
        /* <DEDUP_REMOVED lines=85> */
[----:B------:R-:W-:Y:S02]  /*6210*/  F2FP.F16.F32.PACK_AB R60, R61, R60 ;  /* 0x0000003c3d3c723e */ /* 0x000fe400000000ff */
[----:B------:R-:W-:Y:S01]  /*6220*/  F2FP.F16.F32.PACK_AB R62, R63, R62 ;  /* 0x0000003e3f3e723e */ /* 0x000fe200000000ff */
[----:B------:R1:W-:Y:S01]  /*6230*/  STS [R201+0x2000], R88 ;  /* 0x00200058c9007388 */ /* 0x0003e20000000800 */
[CC--:B------:R-:W-:Y:S02]  /*6240*/  @P0 IADD3 R8, R223.reuse, R224.reuse, RZ ;  /* 0x000000e0df080210 */ /* 0x0c0fe40007ffe0ff */
[----:B------:R-:W-:Y:S01]  /*6250*/  @P0 IADD3 R6, R223, R224, RZ ;  /* 0x000000e0df060210 */ /* 0x000fe20007ffe0ff */
[----:B------:R1:W-:Y:S01]  /*6260*/  STS [R201+0x2400], R90 ;  /* 0x0024005ac9007388 */ /* 0x0003e20000000800 */
[----:B------:R-:W-:Y:S01]  /*6270*/  SHF.L.U32 R28, R198, 0x7, RZ ;  /* 0x00000007c61c7819 */ /* 0x000fe200000006ff */
[----:B--2---:R-:W-:-:S02]  /*6280*/  @P0 IMAD R24, R8, R3, RZ ;  /* 0x0000000308180224 */ /* 0x004fc400078e02ff */
[----:B------:R1:W-:Y:S01]  /*6290*/  STS [R211+0x2000], R92 ;  /* 0x0020005cd3007388 */ /* 0x0003e20000000800 */
[----:B------:R-:W-:-:S03]  /*62a0*/  @P0 IMAD.WIDE.U32 R8, R8, R2, RZ ;  /* 0x0000000208080225 */ /* 0x000fc600078e00ff */
[----:B------:R1:W-:Y:S01]  /*62b0*/  STS [R211+0x2400], R94 ;  /* 0x0024005ed3007388 */ /* 0x0003e20000000800 */
[C---:B---3--:R-:W-:Y:S01]  /*62c0*/  @P0 IMAD R0, R6.reuse, R5, RZ ;  /* 0x0000000506000224 */ /* 0x048fe200078e02ff */
[----:B------:R-:W-:Y:S01]  /*62d0*/  @P0 MOV R25, R8 ;  /* 0x0000000800190202 */ /* 0x000fe20000000f00 */
[----:B------:R-:W-:Y:S01]  /*62e0*/  @P0 IMAD.WIDE.U32 R6, R6, R4, RZ ;  /* 0x0000000406060225 */ /* 0x000fe200078e00ff */
[----:B------:R1:W-:Y:S01]  /*62f0*/  STS [R199+0x4000], R36 ;  /* 0x00400024c7007388 */ /* 0x0003e20000000800 */
[----:B------:R-:W-:Y:S02]  /*6300*/  SHF.R.S32.HI R8, RZ, 0x1f, R197 ;  /* 0x0000001fff087819 */ /* 0x000fe400000114c5 */
[----:B------:R-:W-:Y:S01]  /*6310*/  @P0 IMAD.IADD R24, R9, 0x1, R24 ;  /* 0x0000000109180824 */ /* 0x000fe200078e0218 */
[----:B------:R1:W-:Y:S01]  /*6320*/  STS [R199+0x4400], R38 ;  /* 0x00440026c7007388 */ /* 0x0003e20000000800 */
[----:B------:R-:W-:Y:S01]  /*6330*/  @P0 IMAD.IADD R0, R7, 0x1, R0 ;  /* 0x0000000107000824 */ /* 0x000fe200078e0200 */
[----:B------:R-:W-:-:S02]  /*6340*/  @P0 MOV R29, R6 ;  /* 0x00000006001d0202 */ /* 0x000fc40000000f00 */
        /* <DEDUP_REMOVED lines=23> */
[----:B------:R-:W-:Y:S01]  /*64c0*/  IMAD R7, R197, R7, R9 ;  /* 0x00000007c5077224 */ /* 0x000fe200078e0209 */
[----:B------:R-:W-:-:S05]  /*64d0*/  MOV R10, R12 ;  /* 0x0000000c000a7202 */ /* 0x000fca0000000f00 */
[----:B------:R-:W-:-:S05]  /*64e0*/  IMAD.WIDE.U32 R10, R197, R6, R10 ;  /* 0x00000006c50a7225 */ /* 0x000fca00078e000a */
[----:B------:R-:W-:Y:S02]  /*64f0*/  IADD3 R24, R11, R7, RZ ;  /* 0x000000070b187210 */ /* 0x000fe40007ffe0ff */
[----:B------:R-:W-:Y:S02]  /*6500*/  MOV R25, R10 ;  /* 0x0000000a00197202 */ /* 0x000fe40000000f00 */
.L_x_80:
        /* <DEDUP_REMOVED lines=12> */
[----:B------:R-:W-:-:S07]  /*65d0*/  MOV R29, R10 ;  /* 0x0000000a001d7202 */ /* 0x000fce0000000f00 */
.L_x_81:
[----:B------:R-:W-:Y:S01]  /*65e0*/  BAR.SYNC.DEFER_BLOCKING 0x0 ;  /* 0x0000000000007b1d */ /* 0x000fe20000010000 */
[--C-:B------:R-:W-:Y:S01]  /*65f0*/  SHF.R.S32.HI R35, RZ, 0x1f, R186.reuse ;  /* 0x0000001fff237819 */ /* 0x100fe200000114ba */
[----:B------:R-:W-:Y:S01]  /*6600*/  IMAD.MOV.U32 R34, RZ, RZ, R186 ;  /* 0x000000ffff227224 */ /* 0x000fe200078e00ba */
[----:B------:R-:W-:Y:S01]  /*6610*/  SHF.R.S32.HI R30, RZ, 0x1f, R28 ;  /* 0x0000001fff1e7819 */ /* 0x000fe2000001141c */
[----:B------:R-:W-:Y:S02]  /*6620*/  IMAD R222, R198, -0x80, R222 ;  /* 0xffffff80c6de7824 */ /* 0x000fe400078e02de */
[-C--:B------:R-:W-:Y:S01]  /*6630*/  IMAD.WIDE.U32 R26, R28, R2.reuse, R34 ;  /* 0x000000021c1a7225 */ /* 0x080fe200078e0022 */
[----:B------:R-:W-:Y:S01]  /*6640*/  ULDC UR4, c[0x0][0x2d0] ;  /* 0x0000b40000047ab9 */ /* 0x000fe20000000800 */
[----:B------:R-:W-:Y:S02]  /*6650*/  BSSY B0, `(.L_x_82) ;  /* 0x0000024000007945 */ /* 0x000fe40003800000 */
[----:B------:R-:W-:Y:S01]  /*6660*/  IMAD R6, R30, R2, RZ ;  /* 0x000000021e067224 */ /* 0x000fe200078e02ff */
[----:B-1----:R-:W-:Y:S01]  /*6670*/  IADD3 R36, P0, R25, R26, RZ ;  /* 0x0000001a19247210 */ /* 0x002fe20007f1e0ff */
[----:B------:R-:W-:-:S02]  /*6680*/  VIADD R7, R184, 0x60 ;  /* 0x00000060b8077836 */ /* 0x000fc40000000000 */
[----:B------:R-:W-:Y:S02]  /*6690*/  IMAD R6, R28, R3, R6 ;  /* 0x000000031c067224 */ /* 0x000fe400078e0206 */
[----:B------:R-:W-:-:S03]  /*66a0*/  VIADD R25, R184, 0x20 ;  /* 0x00000020b8197836 */ /* 0x000fc60000000000 */
[----:B------:R-:W-:Y:S02]  /*66b0*/  IADD3.X R37, R24, R27, R6, P0, !PT ;  /* 0x0000001b18257210 */ /* 0x000fe400007fe406 */
[----:B------:R-:W-:Y:S01]  /*66c0*/  ISETP.GE.AND P0, PT, R186, UR4, PT ;  /* 0x00000004ba007c0c */ /* 0x000fe2000bf06270 */
[----:B------:R-:W-:Y:S01]  /*66d0*/  ULDC.64 UR4, c[0x0][0x468] ;  /* 0x00011a0000047ab9 */ /* 0x000fe20000000a00 */
[----:B------:R-:W-:Y:S01]  /*66e0*/  SHF.R.S32.HI R6, RZ, 0x1f, R196 ;  /* 0x0000001fff067819 */ /* 0x000fe200000114c4 */
[----:B------:R1:W2:Y:S01]  /*66f0*/  LDS.128 R20, [R195+0x7000] ;  /* 0x00700000c3147984 */ /* 0x0002a20000000c00 */
[-C--:B------:R-:W-:Y:S01]  /*6700*/  ISETP.GE.OR P1, PT, R184, R222.reuse, P0 ;  /* 0x000000deb800720c */ /* 0x080fe20000726670 */
[----:B------:R-:W-:Y:S01]  /*6710*/  IMAD.WIDE.U32 R36, R196, UR4, R36 ;  /* 0x00000004c4247c25 */ /* 0x000fe2000f8e0024 */
[----:B------:R-:W-:Y:S01]  /*6720*/  IADD3 R24, R184, 0x40, RZ ;  /* 0x00000040b8187810 */ /* 0x000fe20007ffe0ff */
[----:B------:R1:W3:Y:S01]  /*6730*/  LDS.128 R16, [R195+0xb000] ;  /* 0x00b00000c3107984 */ /* 0x0002e20000000c00 */
[-C--:B------:R-:W-:Y:S01]  /*6740*/  ISETP.GE.OR P4, PT, R7, R222.reuse, P0 ;  /* 0x000000de0700720c */ /* 0x080fe20000786670 */
[----:B------:R-:W-:Y:S01]  /*6750*/  IMAD R31, R6, UR4, RZ ;  /* 0x00000004061f7c24 */ /* 0x000fe2000f8e02ff */
[-C--:B------:R-:W-:Y:S01]  /*6760*/  ISETP.GE.OR P2, PT, R25, R222.reuse, P0 ;  /* 0x000000de1900720c */ /* 0x080fe20000746670 */
[----:B------:R1:W4:Y:S01]  /*6770*/  LDS.128 R12, [R195+0xc000] ;  /* 0x00c00000c30c7984 */ /* 0x0003220000000c00 */
[----:B------:R-:W-:Y:S01]  /*6780*/  ISETP.GE.OR P3, PT, R24, R222, P0 ;  /* 0x000000de1800720c */ /* 0x000fe20000766670 */
[----:B------:R-:W-:Y:S01]  /*6790*/  IMAD R31, R196, UR5, R31 ;  /* 0x00000005c41f7c24 */ /* 0x000fe2000f8e021f */
[----:B------:R-:W-:Y:S01]  /*67a0*/  SHF.R.S32.HI R7, RZ, 0x1f, R184 ;  /* 0x0000001fff077819 */ /* 0x000fe200000114b8 */
[----:B------:R1:W1:Y:S03]  /*67b0*/  LDS.128 R8, [R195+0xd000] ;  /* 0x00d00000c3087984 */ /* 0x0002660000000c00 */
[----:B------:R-:W-:Y:S01]  /*67c0*/  IADD3 R31, R37, R31, RZ ;  /* 0x0000001f251f7210 */ /* 0x000fe20007ffe0ff */
[----:B------:R-:W-:Y:S06]  /*67d0*/  @P1 BRA `(.L_x_83) ;  /* 0x00000000002c1947 */ /* 0x000fec0003800000 */
        /* <DEDUP_REMOVED lines=11> */
.L_x_83:
[----:B------:R-:W-:Y:S05]  /*6890*/  BSYNC B0 ;  /* 0x0000000000007941 */ /* 0x000fea0003800000 */
.L_x_82:
        /* <DEDUP_REMOVED lines=13> */
[----:B------:R2:W-:Y:S02]  /*6970*/  STG.E.128 desc[UR16][R32.64], R20 ;  /* 0x0000001420007986 */ /* 0x0005e4000c101d10 */
.L_x_85:
[----:B------:R-:W-:Y:S05]  /*6980*/  BSYNC B0 ;  /* 0x0000000000007941 */ /* 0x000fea0003800000 */
.L_x_84:
[----:B--2---:R2:W1:Y:S01]  /*6990*/  LDS.128 R20, [R195+0x8000] ;  /* 0x00800000c3147984 */ /* 0x0044620000000c00 */
[----:B------:R-:W-:Y:S04]  /*69a0*/  BSSY B0, `(.L_x_86) ;  /* 0x000000e000007945 */ /* 0x000fe80003800000 */
        /* <DEDUP_REMOVED lines=13> */
.L_x_87:
[----:B------:R-:W-:Y:S05]  /*6a80*/  BSYNC B0 ;  /* 0x0000000000007941 */ /* 0x000fea0003800000 */
.L_x_86:
[----:B-1----:R1:W1:Y:S01]  /*6a90*/  LDS.128 R20, [R195+0x9000] ;  /* 0x00900000c3147984 */ /* 0x0022620000000c00 */
        /* <DEDUP_REMOVED lines=14> */
.L_x_89:
[----:B------:R-:W-:Y:S05]  /*6b80*/  BSYNC B0 ;  /* 0x0000000000007941 */ /* 0x000fea0003800000 */
.L_x_88:
[----:B-1----:R1:W1:Y:S01]  /*6b90*/  LDS.128 R20, [R195+0xa000] ;  /* 0x00a00000c3147984 */ /* 0x0022620000000c00 */
[-C--:B------:R-:W-:Y:S01]  /*6ba0*/  IMAD.WIDE.U32 R34, R28, R4.reuse, R34 ;  /* 0x000000041c227225 */ /* 0x080fe200078e0022 */
[----:B------:R-:W-:Y:S01]  /*6bb0*/  ULDC.64 UR4, c[0x0][0x470] ;  /* 0x00011c0000047ab9 */ /* 0x000fe20000000a00 */
[----:B------:R-:W-:Y:S02]  /*6bc0*/  BSSY B0, `(.L_x_90) ;  /* 0x0000014000007945 */ /* 0x000fe40003800000 */
[----:B------:R-:W-:Y:S01]  /*6bd0*/  IMAD R30, R30, R4, RZ ;  /* 0x000000041e1e7224 */ /* 0x000fe200078e02ff */
[----:B------:R-:W-:-:S03]  /*6be0*/  IADD3 R24, P0, R29, R34, RZ ;  /* 0x000000221d187210 */ /* 0x000fc60007f1e0ff */
[----:B------:R-:W-:-:S05]  /*6bf0*/  IMAD R28, R28, R5, R30 ;  /* 0x000000051c1c7224 */ /* 0x000fca00078e021e */
[----:B------:R-:W-:Y:S01]  /*6c00*/  IADD3.X R25, R0, R35, R28, P0, !PT ;  /* 0x0000002300197210 */ /* 0x000fe200007fe41c */
[----:B------:R-:W-:-:S04]  /*6c10*/  IMAD R0, R6, UR4, RZ ;  /* 0x0000000406007c24 */ /* 0x000fc8000f8e02ff */
[C---:B------:R-:W-:Y:S02]  /*6c20*/  IMAD R0, R196.reuse, UR5, R0 ;  /* 0x00000005c4007c24 */ /* 0x040fe4000f8e0200 */
[----:B------:R-:W-:-:S05]  /*6c30*/  IMAD.WIDE.U32 R24, R196, UR4, R24 ;  /* 0x00000004c4187c25 */ /* 0x000fca000f8e0018 */
[----:B------:R-:W-:Y:S01]  /*6c40*/  IADD3 R0, R25, R0, RZ ;  /* 0x0000000019007210 */ /* 0x000fe20007ffe0ff */
[----:B------:R-:W-:Y:S06]  /*6c50*/  @P1 BRA `(.L_x_91) ;  /* 0x0000000000281947 */ /* 0x000fec0003800000 */
        /* <DEDUP_REMOVED lines=9> */
[----:B-1----:R1:W-:Y:S04]  /*6cf0*/  STG.E.128 desc[UR16][R28.64], R20 ;  /* 0x000000141c007986 */ /* 0x0023e8000c101d10 */
.L_x_91:
[----:B------:R-:W-:Y:S05]  /*6d00*/  BSYNC B0 ;  /* 0x0000000000007941 */ /* 0x000fea0003800000 */
.L_x_90:
[----:B------:R-:W-:Y:S04]  /*6d10*/  BSSY B0, `(.L_x_92) ;  /* 0x000000e000007945 */ /* 0x000fe80003800000 */
[----:B------:R-:W-:Y:S05]  /*6d20*/  @P2 BRA `(.L_x_93) ;  /* 0x0000000000302947 */ /* 0x000fea0003800000 */
[----:B------:R-:W-:Y:S01]  /*6d30*/  IADD3 R3, P0, R184, 0x20, RZ ;  /* 0x00000020b8037810 */ /* 0x000fe20007f1e0ff */
[----:B-1----:R-:W-:Y:S01]  /*6d40*/  IMAD.MOV.U32 R20, RZ, RZ, R24 ;  /* 0x000000ffff147224 */ /* 0x002fe200078e0018 */
        /* <DEDUP_REMOVED lines=9> */
[----:B---3--:R1:W-:Y:S02]  /*6de0*/  STG.E.128 desc[UR16][R22.64], R16 ;  /* 0x0000001016007986 */ /* 0x0083e4000c101d10 */
.L_x_93:
[----:B------:R-:W-:Y:S05]  /*6df0*/  BSYNC B0 ;  /* 0x0000000000007941 */ /* 0x000fea0003800000 */
.L_x_92:
[----:B------:R-:W-:Y:S04]  /*6e00*/  BSSY B0, `(.L_x_94) ;  /* 0x000000e000007945 */ /* 0x000fe80003800000 */
[----:B------:R-:W-:Y:S05]  /*6e10*/  @P3 BRA `(.L_x_95) ;  /* 0x0000000000303947 */ /* 0x000fea0003800000 */
[----:B------:R-:W-:Y:S01]  /*6e20*/  IADD3 R3, P0, R184, 0x40, RZ ;  /* 0x00000040b8037810 */ /* 0x000fe20007f1e0ff */
[----:B-1-3--:R-:W-:Y:S01]  /*6e30*/  IMAD.MOV.U32 R16, RZ, RZ, R24 ;  /* 0x000000ffff107224 */ /* 0x00afe200078e0018 */
        /* <DEDUP_REMOVED lines=9> */
[----:B----4-:R1:W-:Y:S02]  /*6ed0*/  STG.E.128 desc[UR16][R18.64], R12 ;  /* 0x0000000c12007986 */ /* 0x0103e4000c101d10 */
.L_x_95:
[----:B------:R-:W-:Y:S05]  /*6ee0*/  BSYNC B0 ;  /* 0x0000000000007941 */ /* 0x000fea0003800000 */
.L_x_94:
[----:B------:R-:W-:Y:S05]  /*6ef0*/  @P4 BRA `(.L_x_96) ;  /* 0x0000000c00184947 */ /* 0x000fea0003800000 */
[----:B------:R-:W-:Y:S01]  /*6f00*/  IADD3 R2, P0, R184, 0x60, RZ ;  /* 0x00000060b8027810 */ /* 0x000fe20007f1e0ff */
[----:B-1--4-:R-:W-:Y:S01]  /*6f10*/  IMAD.MOV.U32 R12, RZ, RZ, R24 ;  /* 0x000000ffff0c7224 */ /* 0x012fe200078e0018 */
        /* <DEDUP_REMOVED lines=9> */
[----:B------:R1:W-:Y:S01]  /*6fb0*/  STG.E.128 desc[UR16][R2.64], R8 ;  /* 0x0000000802007986 */ /* 0x0003e2000c101d10 */
[----:B------:R-:W-:Y:S05]  /*6fc0*/  BRA `(.L_x_96) ;  /* 0x0000000800e47947 */ /* 0x000fea0003800000 */
.L_x_52:
[----:B------:R-:W-:Y:S01]  /*6fd0*/  ISETP.NE.AND P0, PT, R224, -0x1, PT ;  /* 0xffffffffe000780c */ /* 0x000fe20003f05270 */
[----:B------:R-:W-:Y:S01]  /*6fe0*/  IMAD.SHL.U32 R8, R198, 0x80, RZ ;  /* 0x00000080c6087824 */ /* 0x000fe200078e00ff */
[----:B------:R-:W-:-:S04]  /*6ff0*/  SHF.R.S32.HI R9, RZ, 0x1f, R197 ;  /* 0x0000001fff097819 */ /* 0x000fc800000114c5 */
[----:B------:R-:W-:-:S07]  /*7000*/  SHF.R.S32.HI R0, RZ, 0x1f, R8 ;  /* 0x0000001fff007819 */ /* 0x000fce0000011408 */
[----:B------:R-:W1:Y:S01]  /*7010*/  @P0 LDC.64 R4, c[0x0][0x450] ;  /* 0x00011400ff040b82 */ /* 0x000e620000000a00 */
[CC--:B------:R-:W-:Y:S02]  /*7020*/  @P0 IADD3 R14, R223.reuse, R224.reuse, RZ ;  /* 0x000000e0df0e0210 */ /* 0x0c0fe40007ffe0ff */
[----:B------:R-:W-:-:S05]  /*7030*/  @P0 IADD3 R6, R223, R224, RZ ;  /* 0x000000e0df060210 */ /* 0x000fca0007ffe0ff */
[----:B------:R-:W2:Y:S01]  /*7040*/  @P0 LDC.64 R2, c[0x0][0x458] ;  /* 0x00011600ff020b82 */ /* 0x000ea20000000a00 */
[C---:B-1----:R-:W-:Y:S02]  /*7050*/  @P0 IMAD R10, R14.reuse, R5, RZ ;  /* 0x000000050e0a0224 */ /* 0x042fe400078e02ff */
[----:B------:R-:W-:-:S04]  /*7060*/  @P0 IMAD.WIDE.U32 R14, R14, R4, RZ ;  /* 0x000000040e0e0225 */ /* 0x000fc800078e00ff */
[----:B------:R-:W-:Y:S01]  /*7070*/  @P0 IMAD.MOV.U32 R11, RZ, RZ, R14 ;  /* 0x000000ffff0b0224 */ /* 0x000fe200078e000e */
[----:B------:R-:W-:Y:S01]  /*7080*/  @P0 IADD3 R10, R15, R10, RZ ;  /* 0x0000000a0f0a0210 */ /* 0x000fe20007ffe0ff */
[C---:B--2---:R-:W-:Y:S02]  /*7090*/  @P0 IMAD R12, R6.reuse, R3, RZ ;  /* 0x00000003060c0224 */ /* 0x044fe400078e02ff */
        /* <DEDUP_REMOVED lines=16> */
.L_x_97:
        /* <DEDUP_REMOVED lines=9> */
[----:B------:R-:W-:Y:S01]  /*7230*/  IMAD R7, R197, R7, R9 ;  /* 0x00000007c5077224 */ /* 0x000fe200078e0209 */
[----:B------:R-:W-:-:S05]  /*7240*/  MOV R12, R14 ;  /* 0x0000000e000c7202 */ /* 0x000fca0000000f00 */
[----:B------:R-:W-:-:S05]  /*7250*/  IMAD.WIDE.U32 R14, R197, R6, R12 ;  /* 0x00000006c50e7225 */ /* 0x000fca00078e000c */
[----:B------:R-:W-:Y:S02]  /*7260*/  IADD3 R12, R15, R7, RZ ;  /* 0x000000070f0c7210 */ /* 0x000fe40007ffe0ff */
[----:B------:R-:W-:-:S07]  /*7270*/  MOV R13, R14 ;  /* 0x0000000e000d7202 */ /* 0x000fce0000000f00 */
.L_x_98:
[-C--:B------:R-:W-:Y:S01]  /*7280*/  IMAD R6, R0, R4.reuse, RZ ;  /* 0x0000000400067224 */ /* 0x080fe200078e02ff */
[----:B------:R-:W-:Y:S01]  /*7290*/  ULDC UR4, c[0x0][0x2d0] ;  /* 0x0000b40000047ab9 */ /* 0x000fe20000000800 */
[C---:B------:R-:W-:Y:S01]  /*72a0*/  IMAD.WIDE.U32 R14, R8.reuse, R4, R186 ;  /* 0x00000004080e7225 */ /* 0x040fe200078e00ba */
[----:B------:R-:W-:Y:S01]  /*72b0*/  SHF.R.S32.HI R7, RZ, 0x1f, R196 ;  /* 0x0000001fff077819 */ /* 0x000fe200000114c4 */
[----:B------:R-:W-:Y:S02]  /*72c0*/  BSSY B0, `(.L_x_99) ;  /* 0x000001d000007945 */ /* 0x000fe40003800000 */
[----:B------:R-:W-:Y:S01]  /*72d0*/  IMAD R6, R8, R5, R6 ;  /* 0x0000000508067224 */ /* 0x000fe200078e0206 */
[----:B------:R-:W-:Y:S01]  /*72e0*/  IADD3 R14, P0, R11, R14, RZ ;  /* 0x0000000e0b0e7210 */ /* 0x000fe20007f1e0ff */
[----:B------:R-:W-:Y:S02]  /*72f0*/  IMAD R222, R198, -0x80, R222 ;  /* 0xffffff80c6de7824 */ /* 0x000fe400078e02de */
[----:B------:R-:W-:Y:S01]  /*7300*/  VIADD R9, R184, 0x40 ;  /* 0x00000040b8097836 */ /* 0x000fe20000000000 */
[----:B------:R-:W-:Y:S01]  /*7310*/  IADD3.X R15, R10, R15, R6, P0, !PT ;  /* 0x0000000f0a0f7210 */ /* 0x000fe200007fe406 */
[----:B------:R-:W-:Y:S01]  /*7320*/  VIADD R10, R184, 0x20 ;  /* 0x00000020b80a7836 */ /* 0x000fe20000000000 */
[----:B------:R-:W-:Y:S01]  /*7330*/  ISETP.GE.AND P0, PT, R186, UR4, PT ;  /* 0x00000004ba007c0c */ /* 0x000fe2000bf06270 */
[----:B------:R-:W-:Y:S01]  /*7340*/  ULDC.64 UR4, c[0x0][0x468] ;  /* 0x00011a0000047ab9 */ /* 0x000fe20000000a00 */
[C---:B------:R-:W-:Y:S01]  /*7350*/  IADD3 R6, R184.reuse, 0x60, RZ ;  /* 0x00000060b8067810 */ /* 0x040fe20007ffe0ff */
[----:B------:R-:W-:Y:S01]  /*7360*/  IMAD R11, R7, UR4, RZ ;  /* 0x00000004070b7c24 */ /* 0x000fe2000f8e02ff */
[-C--:B------:R-:W-:Y:S01]  /*7370*/  ISETP.GE.OR P1, PT, R184, R222.reuse, P0 ;  /* 0x000000deb800720c */ /* 0x080fe20000726670 */
[----:B------:R-:W-:Y:S01]  /*7380*/  IMAD.WIDE.U32 R14, R196, UR4, R14 ;  /* 0x00000004c40e7c25 */ /* 0x000fe2000f8e000e */
[----:B------:R-:W-:-:S02]  /*7390*/  ISETP.GE.OR P4, PT, R6, R222, P0 ;  /* 0x000000de0600720c */ /* 0x000fc40000786670 */
[-C--:B------:R-:W-:Y:S01]  /*73a0*/  ISETP.GE.OR P2, PT, R10, R222.reuse, P0 ;  /* 0x000000de0a00720c */ /* 0x080fe20000746670 */
[----:B------:R-:W-:Y:S01]  /*73b0*/  IMAD R11, R196, UR5, R11 ;  /* 0x00000005c40b7c24 */ /* 0x000fe2000f8e020b */
[----:B------:R-:W-:Y:S02]  /*73c0*/  ISETP.GE.OR P3, PT, R9, R222, P0 ;  /* 0x000000de0900720c */ /* 0x000fe40000766670 */
[----:B------:R-:W-:Y:S01]  /*73d0*/  SHF.R.S32.HI R6, RZ, 0x1f, R184 ;  /* 0x0000001fff067819 */ /* 0x000fe200000114b8 */
[----:B------:R-:W-:-:S04]  /*73e0*/  IMAD.IADD R11, R11, 0x1, R15 ;  /* 0x000000010b0b7824 */ /* 0x000fc800078e020f */
        /* <DEDUP_REMOVED lines=10> */
.L_x_100:
[----:B------:R-:W-:Y:S05]  /*7490*/  BSYNC B0 ;  /* 0x0000000000007941 */ /* 0x000fea0003800000 */
.L_x_99:
        /* <DEDUP_REMOVED lines=13> */
[----:B------:R2:W-:Y:S02]  /*7570*/  STG.E.128 desc[UR16][R18.64], RZ ;  /* 0x000000ff12007986 */ /* 0x0005e4000c101d10 */
.L_x_102:
[----:B------:R-:W-:Y:S05]  /*7580*/  BSYNC B0 ;  /* 0x0000000000007941 */ /* 0x000fea0003800000 */
.L_x_101:
        /* <DEDUP_REMOVED lines=9> */
[----:B-12---:R-:W-:-:S03]  /*7620*/  LEA R18, P0, R16, UR4, 0x1 ;  /* 0x0000000410127c11 */ /* 0x006fc6000f8008ff */
[----:B------:R-:W-:-:S05]  /*7630*/  IMAD R9, R10, R5, R9 ;  /* 0x000000050a097224 */ /* 0x000fca00078e0209 */
[----:B------:R-:W-:-:S04]  /*7640*/  IADD3 R9, R9, R17, RZ ;  /* 0x0000001109097210 */ /* 0x000fc80007ffe0ff */
[----:B------:R-:W-:-:S05]  /*7650*/  LEA.HI.X R19, R16, UR5, R9, 0x1, P0 ;  /* 0x0000000510137c11 */ /* 0x000fca00080f0c09 */
[----:B------:R3:W-:Y:S02]  /*7660*/  STG.E.128 desc[UR16][R18.64], RZ ;  /* 0x000000ff12007986 */ /* 0x0007e4000c101d10 */
.L_x_104:
[----:B------:R-:W-:Y:S05]  /*7670*/  BSYNC B0 ;  /* 0x0000000000007941 */ /* 0x000fea0003800000 */
.L_x_103:
[----:B------:R-:W-:Y:S04]  /*7680*/  BSSY B0, `(.L_x_105) ;  /* 0x000000d000007945 */ /* 0x000fe80003800000 */
        /* <DEDUP_REMOVED lines=11> */
[----:B------:R4:W-:Y:S02]  /*7740*/  STG.E.128 desc[UR16][R4.64], RZ ;  /* 0x000000ff04007986 */ /* 0x0009e4000c101d10 */
.L_x_106:
[----:B------:R-:W-:Y:S05]  /*7750*/  BSYNC B0 ;  /* 0x0000000000007941 */ /* 0x000fea0003800000 */
.L_x_105:
[-C--:B----4-:R-:W-:Y:S01]  /*7760*/  IMAD.WIDE.U32 R4, R8, R2.reuse, R186 ;  /* 0x0000000208047225 */ /* 0x090fe200078e00ba */
[----:B------:R-:W-:Y:S01]  /*7770*/  ULDC.64 UR4, c[0x0][0x470] ;  /* 0x00011c0000047ab9 */ /* 0x000fe20000000a00 */
[----:B------:R-:W-:Y:S02]  /*7780*/  BSSY B0, `(.L_x_107) ;  /* 0x0000013000007945 */ /* 0x000fe40003800000 */
[----:B------:R-:W-:Y:S02]  /*7790*/  IMAD R0, R0, R2, RZ ;  /* 0x0000000200007224 */ /* 0x000fe400078e02ff */
[----:B------:R-:W-:Y:S02]  /*77a0*/  IMAD R7, R7, UR4, RZ ;  /* 0x0000000407077c24 */ /* 0x000fe4000f8e02ff */
[----:B------:R-:W-:Y:S01]  /*77b0*/  IMAD R0, R8, R3, R0 ;  /* 0x0000000308007224 */ /* 0x000fe200078e0200 */
[----:B------:R-:W-:-:S04]  /*77c0*/  IADD3 R8, P0, R13, R4, RZ ;  /* 0x000000040d087210 */ /* 0x000fc80007f1e0ff */
        /* <DEDUP_REMOVED lines=14> */
.L_x_108:
[----:B------:R-:W-:Y:S05]  /*78b0*/  BSYNC B0 ;  /* 0x0000000000007941 */ /* 0x000fea0003800000 */
.L_x_107:
        /* <DEDUP_REMOVED lines=9> */
[----:B----4-:R-:W-:-:S03]  /*7950*/  LEA R12, P0, R10, UR4, 0x1 ;  /* 0x000000040a0c7c11 */ /* 0x010fc6000f8008ff */
[----:B------:R-:W-:-:S05]  /*7960*/  IMAD R0, R4, R3, R0 ;  /* 0x0000000304007224 */ /* 0x000fca00078e0200 */
[----:B------:R-:W-:-:S04]  /*7970*/  IADD3 R0, R0, R11, RZ ;  /* 0x0000000b00007210 */ /* 0x000fc80007ffe0ff */
[----:B------:R-:W-:-:S05]  /*7980*/  LEA.HI.X R13, R10, UR5, R0, 0x1, P0 ;  /* 0x000000050a0d7c11 */ /* 0x000fca00080f0c00 */
[----:B------:R4:W-:Y:S02]  /*7990*/  STG.E.128 desc[UR16][R12.64], RZ ;  /* 0x000000ff0c007986 */ /* 0x0009e4000c101d10 */
.L_x_110:
[----:B------:R-:W-:Y:S05]  /*79a0*/  BSYNC B0 ;  /* 0x0000000000007941 */ /* 0x000fea0003800000 */
.L_x_109:
        /* <DEDUP_REMOVED lines=14> */
.L_x_112:
[----:B------:R-:W-:Y:S05]  /*7a90*/  BSYNC B0 ;  /* 0x0000000000007941 */ /* 0x000fea0003800000 */
.L_x_111:
        /* <DEDUP_REMOVED lines=12> */
.L_x_96:
[----:B------:R-:W-:Y:S05]  /*7b60*/  BSYNC B1 ;  /* 0x0000000000017941 */ /* 0x000fea0003800000 */
.L_x_47:
[----:B------:R-:W3:Y:S02]  /*7b70*/  LDC R0, c[0x0][0xc] ;  /* 0x00000300ff007b82 */ /* 0x000ee40000000800 */
[----:B---3--:R-:W-:-:S04]  /*7b80*/  IADD3 R198, R0, R198, RZ ;  /* 0x000000c600c67210 */ /* 0x008fc80007ffe0ff */
[----:B------:R-:W-:-:S13]  /*7b90*/  ISETP.GE.AND P0, PT, R198, UR7, PT ;  /* 0x00000007c6007c0c */ /* 0x000fda000bf06270 */
[----:B------:R-:W-:Y:S05]  /*7ba0*/  @P0 BRA `(.L_x_113) ;  /* 0x0000000000040947 */ /* 0x000fea0003800000 */
[----:B------:R-:W-:Y:S05]  /*7bb0*/  BRA `(.L_x_114) ;  /* 0xffffff8c00747947 */ /* 0x000fea000383ffff */
.L_x_113:
[----:B------:R-:W-:Y:S05]  /*7bc0*/  EXIT ;  /* 0x000000000000794d */ /* 0x000fea0003800000 */
.L_x_115:
        /* <DEDUP_REMOVED lines=11> */
.L_x_2456:


//--------------------- .text._ZN5flash44flash_bwd_dq_dk_dv_loop_seqk_parallel_kernelI23Flash_bwd_kernel_traitsILi64ELi64ELi128ELi8ELi2ELi4ELi4ELb1ELb0EN7cutlass6half_tE19Flash_kernel_traitsILi64ELi64ELi128ELi8ES3_EELb0ELb0ELb1ELb0ELb0ELb0ELb0EEEvNS_16Flash_bwd_paramsE --------------------------
	.section	.text._ZN5flash44flash_bwd_dq_dk_dv_loop_seqk_parallel_kernelI23Flash_bwd_kernel_traitsILi64ELi64ELi128ELi8ELi2ELi4ELi4ELb1ELb0EN7cutlass6half_tE19Flash_kernel_traitsILi64ELi64ELi128ELi8ES3_EELb0ELb0ELb1ELb0ELb0ELb0ELb0EEEvNS_16Flash_bwd_paramsE,"ax",@progbits
	.align	128
        .global         _ZN5flash44flash_bwd_dq_dk_dv_loop_seqk_parallel_kernelI23Flash_bwd_kernel_traitsILi64ELi64ELi128ELi8ELi2ELi4ELi4ELb1ELb0EN7cutlass6half_tE19Flash_kernel_traitsILi64ELi64ELi128ELi8ES3_EELb0ELb0ELb1ELb0ELb0ELb0ELb0EEEvNS_16Flash_bwd_paramsE
        .type           _ZN5flash44flash_bwd_dq_dk_dv_loop_seqk_parallel_kernelI23Flash_bwd_kernel_traitsILi64ELi64ELi128ELi8ELi2ELi4ELi4ELb1ELb0EN7cutlass6half_tE19Flash_kernel_traitsILi64ELi64ELi128ELi8ES3_EELb0ELb0ELb1ELb0ELb0ELb0ELb0EEEvNS_16Flash_bwd_paramsE,@function
        .size           _ZN5flash44flash_bwd_dq_dk_dv_loop_seqk_parallel_kernelI23Flash_bwd_kernel_traitsILi64ELi64ELi128ELi8ELi2ELi4ELi4ELb1ELb0EN7cutlass6half_tE19Flash_kernel_traitsILi64ELi64ELi128ELi8ES3_EELb0ELb0ELb1ELb0ELb0ELb0ELb0EEEvNS_16Flash_bwd_paramsE,(.L_x_2457 - _ZN5flash44flash_bwd_dq_dk_dv_loop_seqk_parallel_kernelI23Flash_bwd_kernel_traitsILi64ELi64ELi128ELi8ELi2ELi4ELi4ELb1ELb0EN7cutlass6half_tE19Flash_kernel_traitsILi64ELi64ELi128ELi8ES3_EELb0ELb0ELb1ELb0ELb0ELb0ELb0EEEvNS_16Flash_bwd_paramsE)
        .other          _ZN5flash44flash_bwd_dq_dk_dv_loop_seqk_parallel_kernelI23Flash_bwd_kernel_traitsILi64ELi64ELi128ELi8ELi2ELi4ELi4ELb1ELb0EN7cutlass6half_tE19Flash_kernel_traitsILi64ELi64ELi128ELi8ES3_EELb0ELb0ELb1ELb0ELb0ELb0ELb0EEEvNS_16Flash_bwd_paramsE,@"STO_CUDA_ENTRY STV_DEFAULT"
_ZN5flash44flash_bwd_dq_dk_dv_loop_seqk_parallel_kernelI23Flash_bwd_kernel_traitsILi64ELi64ELi128ELi8ELi2ELi4ELi4ELb1ELb0EN7cutlass6half_tE19Flash_kernel_traitsILi64ELi64ELi128ELi8ES3_EELb0ELb0ELb1ELb0ELb0ELb0ELb0EEEvNS_16Flash_bwd_paramsE:
.text._ZN5flash44flash_bwd_dq_dk_dv_loop_seqk_parallel_kernelI23Flash_bwd_kernel_traitsILi64ELi64ELi128ELi8ELi2ELi4ELi4ELb1ELb0EN7cutlass6half_tE19Flash_kernel_traitsILi64ELi64ELi128ELi8ES3_EELb0ELb0ELb1ELb0ELb0ELb0ELb0EEEvNS_16Flash_bwd_paramsE:
[----:B------:R-:W1:Y:S01]  /*0000*/  LDC R1, c[0x0][0x28] ;  /* 0x00000a00ff017b82 */ /* 0x000e620000000800 */
[----:B------:R-:W2:Y:S01]  /*0010*/  S2R R233, SR_CTAID.X ;  /* 0x0000000000e97919 */ /* 0x000ea20000002500 */
[----:B------:R-:W-:Y:S01]  /*0020*/  ULDC UR5, c[0x0][0x2c8] ;  /* 0x0000b20000057ab9 */ /* 0x000fe20000000800 */
[----:B-1----:R-:W-:Y:S01]  /*0030*/  IADD3 R1, R1, -0x8, RZ ;  /* 0xfffffff801017810 */ /* 0x002fe20007ffe0ff */
[----:B------:R-:W-:-:S04]  /*0040*/  UIADD3 UR5, UR5, 0x7f, URZ ;  /* 0x0000007f05057890 */ /* 0x000fc8000fffe03f */
[----:B------:R-:W-:-:S04]  /*0050*/  USHF.R.S32.HI UR4, URZ, 0x1f, UR5 ;  /* 0x0000001f3f047899 */ /* 0x000fc80008011405 */
[----:B------:R-:W-:-:S04]  /*0060*/  ULEA.HI UR4, UR4, UR5, URZ, 0x7 ;  /* 0x0000000504047291 */ /* 0x000fc8000f8f383f */
[----:B------:R-:W-:-:S06]  /*0070*/  USHF.R.S32.HI UR11, URZ, 0x7, UR4 ;  /* 0x000000073f0b7899 */ /* 0x000fcc0008011404 */
[----:B--2---:R-:W-:-:S13]  /*0080*/  ISETP.GE.AND P0, PT, R233, UR11, PT ;  /* 0x0000000be9007c0c */ /* 0x004fda000bf06270 */
[----:B------:R-:W-:Y:S05]  /*0090*/  @P0 EXIT ;  /* 0x000000000000094d */ /* 0x000fea0003800000 */
[----:B------:R-:W1:Y:S01]  /*00a0*/  S2R R10, SR_TID.X ;  /* 0x00000000000a7919 */ /* 0x000e620000002100 */
[----:B------:R-:W-:Y:S01]  /*00b0*/  MOV R0, 0x400 ;  /* 0x0000040000007802 */ /* 0x000fe20000000f00 */
[----:B------:R-:W-:Y:S01]  /*00c0*/  IMAD.MOV.U32 R247, RZ, RZ, 0x20 ;  /* 0x00000020fff77424 */ /* 0x000fe200078e00ff */
[----:B------:R-:W-:Y:S01]  /*00d0*/  ULDC.64 UR12, c[0x0][0x208] ;  /* 0x00008200000c7ab9 */ /* 0x000fe20000000a00 */
[----:B------:R-:W2:Y:S01]  /*00e0*/  S2R R177, SR_CgaCtaId ;  /* 0x0000000000b17919 */ /* 0x000ea20000008800 */
[----:B------:R-:W-:Y:S01]  /*00f0*/  IMAD.MOV.U32 R170, RZ, RZ, 0x40 ;  /* 0x00000040ffaa7424 */ /* 0x000fe200078e00ff */
[----:B------:R-:W-:Y:S01]  /*0100*/  ULDC.64 UR8, c[0x0][0x300] ;  /* 0x0000c00000087ab9 */ /* 0x000fe20000000a00 */
[----:B------:R-:W-:Y:S01]  /*0110*/  IMAD.MOV.U32 R194, RZ, RZ, -0x10 ;  /* 0xfffffff0ffc27424 */ /* 0x000fe200078e00ff */
[----:B------:R-:W3:Y:S01]  /*0120*/  S2R R251, SR_CTAID.Y ;  /* 0x0000000000fb7919 */ /* 0x000ee20000002600 */
[----:B-1----:R-:W-:Y:S01]  /*0130*/  SHF.R.S32.HI R11, RZ, 0x1f, R10 ;  /* 0x0000001fff0b7819 */ /* 0x002fe2000001140a */
[----:B------:R-:W-:-:S03]  /*0140*/  IMAD.SHL.U32 R243, R10, 0x2, RZ ;  /* 0x000000020af37824 */ /* 0x000fc600078e00ff */
[----:B------:R-:W-:Y:S02]  /*0150*/  LEA.HI R4, R11, R10, RZ, 0x5 ;  /* 0x0000000a0b047211 */ /* 0x000fe400078f28ff */
[----:B--2---:R-:W-:Y:S02]  /*0160*/  LEA R177, R177, R0, 0x18 ;  /* 0x00000000b1b17211 */ /* 0x004fe400078ec0ff */
[--C-:B------:R-:W-:Y:S02]  /*0170*/  SHF.R.S32.HI R6, RZ, 0x5, R4.reuse ;  /* 0x00000005ff067819 */ /* 0x100fe40000011404 */
[----:B------:R-:W-:Y:S01]  /*0180*/  SHF.R.S32.HI R0, RZ, 0x1f, R4 ;  /* 0x0000001fff007819 */ /* 0x000fe20000011404 */
[----:B------:R-:W-:Y:S01]  /*0190*/  VIADD R176, R177, 0x6000 ;  /* 0x00006000b1b07836 */ /* 0x000fe20000000000 */
[----:B------:R-:W-:Y:S02]  /*01a0*/  LEA.HI R9, R11, R10, RZ, 0x4 ;  /* 0x0000000a0b097211 */ /* 0x000fe400078f20ff */
[----:B------:R-:W-:-:S02]  /*01b0*/  LEA.HI R2, R4, R6, RZ, 0x1 ;  /* 0x0000000604027211 */ /* 0x000fc400078f08ff */
[----:B------:R-:W-:Y:S02]  /*01c0*/  LEA.HI R0, R0, R6, RZ, 0x2 ;  /* 0x0000000600007211 */ /* 0x000fe400078f10ff */
[----:B------:R-:W-:Y:S02]  /*01d0*/  LEA.HI R17, R11, R10, RZ, 0x2 ;  /* 0x0000000a0b117211 */ /* 0x000fe400078f10ff */
[----:B------:R-:W-:Y:S02]  /*01e0*/  SHF.R.S32.HI R7, RZ, 0x4, R9 ;  /* 0x00000004ff077819 */ /* 0x000fe40000011409 */
[----:B------:R-:W-:Y:S02]  /*01f0*/  LOP3.LUT R2, R2, 0xfffffffe, RZ, 0xc0, !PT ;  /* 0xfffffffe02027812 */ /* 0x000fe400078ec0ff */
[----:B------:R-:W-:Y:S02]  /*0200*/  LOP3.LUT R0, R0, 0xfffffffc, RZ, 0xc0, !PT ;  /* 0xfffffffc00007812 */ /* 0x000fe400078ec0ff */
[--C-:B------:R-:W-:Y:S01]  /*0210*/  SHF.R.S32.HI R8, RZ, 0x2, R17.reuse ;  /* 0x00000002ff087819 */ /* 0x100fe20000011411 */
[C---:B------:R-:W-:Y:S01]  /*0220*/  IMAD.IADD R15, R6.reuse, 0x1, -R2 ;  /* 0x00000001060f7824 */ /* 0x040fe200078e0a02 */
[----:B------:R-:W-:Y:S01]  /*0230*/  SHF.R.S32.HI R3, RZ, 0x1f, R17 ;  /* 0x0000001fff037819 */ /* 0x000fe20000011411 */
[----:B------:R-:W-:Y:S01]  /*0240*/  IMAD.IADD R14, R6, 0x1, -R0 ;  /* 0x00000001060e7824 */ /* 0x000fe200078e0a00 */
[----:B------:R-:W-:-:S02]  /*0250*/  LEA.HI R5, R9, R7, RZ, 0x1 ;  /* 0x0000000709057211 */ /* 0x000fc400078f08ff */
[----:B------:R-:W-:Y:S02]  /*0260*/  LEA.HI R3, R3, R8, RZ, 0x3 ;  /* 0x0000000803037211 */ /* 0x000fe400078f18ff */
[----:B------:R-:W-:Y:S02]  /*0270*/  LOP3.LUT R2, R4, 0xffffffe0, RZ, 0xc0, !PT ;  /* 0xffffffe004027812 */ /* 0x000fe400078ec0ff */
[----:B------:R-:W-:Y:S02]  /*0280*/  LOP3.LUT R0, R5, 0xfffffffe, RZ, 0xc0, !PT ;  /* 0xfffffffe05007812 */ /* 0x000fe400078ec0ff */
[----:B------:R-:W-:Y:S01]  /*0290*/  LEA.HI R16, R11, R10, RZ, 0x3 ;  /* 0x0000000a0b107211 */ /* 0x000fe200078f18ff */
[----:B------:R-:W-:Y:S01]  /*02a0*/  IMAD.IADD R2, R10, 0x1, -R2 ;  /* 0x000000010a027824 */ /* 0x000fe200078e0a02 */
[----:B------:R-:W-:Y:S01]  /*02b0*/  LOP3.LUT R3, R3, 0xfffffff8, RZ, 0xc0, !PT ;  /* 0xfffffff803037812 */ /* 0x000fe200078ec0ff */
[----:B------:R-:W-:Y:S01]  /*02c0*/  IMAD.IADD R12, R7, 0x1, -R0 ;  /* 0x00000001070c7824 */ /* 0x000fe200078e0a00 */
[----:B------:R-:W-:-:S02]  /*02d0*/  SHF.R.S32.HI R220, RZ, 0x3, R16 ;  /* 0x00000003ffdc7819 */ /* 0x000fc40000011410 */
[----:B------:R-:W-:Y:S01]  /*02e0*/  LOP3.LUT R0, R16, 0xfffffff8, RZ, 0xc0, !PT ;  /* 0xfffffff810007812 */ /* 0x000fe200078ec0ff */
[----:B------:R-:W-:Y:S01]  /*02f0*/  IMAD.IADD R8, R8, 0x1, -R3 ;  /* 0x0000000108087824 */ /* 0x000fe200078e0a03 */
[----:B------:R-:W-:Y:S01]  /*0300*/  SHF.R.S32.HI R5, RZ, 0x1f, R2 ;  /* 0x0000001fff057819 */ /* 0x000fe20000011402 */
[----:B------:R-:W-:Y:S01]  /*0310*/  IMAD.SHL.U32 R4, R220, 0x40, RZ ;  /* 0x00000040dc047824 */ /* 0x000fe200078e00ff */
[----:B------:R-:W-:Y:S01]  /*0320*/  LOP3.LUT R3, R9, 0xfffffff0, RZ, 0xc0, !PT ;  /* 0xfffffff009037812 */ /* 0x000fe200078ec0ff */
[C---:B------:R-:W-:Y:S01]  /*0330*/  IMAD.IADD R0, R10.reuse, 0x1, -R0 ;  /* 0x000000010a007824 */ /* 0x040fe200078e0a00 */
[----:B------:R-:W-:Y:S02]  /*0340*/  LEA.HI R238, R5, R2, RZ, 0x2 ;  /* 0x0000000205ee7211 */ /* 0x000fe400078f10ff */
[----:B------:R-:W-:Y:S01]  /*0350*/  LEA.HI R6, R11, R10, RZ, 0x6 ;  /* 0x0000000a0b067211 */ /* 0x000fe200078f30ff */
[----:B------:R-:W-:Y:S01]  /*0360*/  IMAD.IADD R2, R10, 0x1, -R3 ;  /* 0x000000010a027824 */ /* 0x000fe200078e0a03 */
[----:B------:R-:W-:Y:S01]  /*0370*/  LOP3.LUT R3, R4, 0x1c0, RZ, 0xc0, !PT ;  /* 0x000001c004037812 */ /* 0x000fe200078ec0ff */
[C---:B------:R-:W-:Y:S01]  /*0380*/  IMAD.SHL.U32 R210, R0.reuse, 0x8, RZ ;  /* 0x0000000800d27824 */ /* 0x040fe200078e00ff */
[----:B------:R-:W-:-:S02]  /*0390*/  LOP3.LUT P4, RZ, R0, 0x2, RZ, 0xc0, !PT ;  /* 0x0000000200ff7812 */ /* 0x000fc4000788c0ff */
[----:B------:R-:W-:Y:S02]  /*03a0*/  SHF.R.U32.HI R4, RZ, 0x3, R3 ;  /* 0x00000003ff047819 */ /* 0x000fe40000011603 */
[C---:B------:R-:W-:Y:S01]  /*03b0*/  LOP3.LUT P3, RZ, R0.reuse, 0x4, RZ, 0xc0, !PT ;  /* 0x0000000400ff7812 */ /* 0x040fe2000786c0ff */
[----:B------:R-:W-:Y:S01]  /*03c0*/  IMAD.SHL.U32 R0, R0, 0x40, RZ ;  /* 0x0000004000007824 */ /* 0x000fe200078e00ff */
[----:B------:R-:W-:Y:S02]  /*03d0*/  LOP3.LUT R3, R3, 0x38, R210, 0xf8, !PT ;  /* 0x0000003803037812 */ /* 0x000fe400078ef8d2 */
[----:B------:R-:W-:Y:S02]  /*03e0*/  SHF.R.S32.HI R5, RZ, 0x1f, R2 ;  /* 0x0000001fff057819 */ /* 0x000fe40000011402 */
[----:B------:R-:W-:Y:S01]  /*03f0*/  LOP3.LUT R240, R3, R4, RZ, 0x3c, !PT ;  /* 0x0000000403f07212 */ /* 0x000fe200078e3cff */
[----:B------:R-:W-:Y:S01]  /*0400*/  IMAD.SHL.U32 R3, R14, 0x10, RZ ;  /* 0x000000100e037824 */ /* 0x000fe200078e00ff */
[----:B------:R-:W-:-:S02]  /*0410*/  LOP3.LUT R0, R0, 0x1c0, RZ, 0xc0, !PT ;  /* 0x000001c000007812 */ /* 0x000fc400078ec0ff */
[----:B------:R-:W-:Y:S02]  /*0420*/  LEA.HI R13, R5, R2, RZ, 0x3 ;  /* 0x00000002050d7211 */ /* 0x000fe400078f18ff */
[----:B------:R-:W-:Y:S02]  /*0430*/  SHF.R.S32.HI R4, RZ, 0x6, R6 ;  /* 0x00000006ff047819 */ /* 0x000fe40000011406 */
[----:B------:R-:W-:Y:S02]  /*0440*/  LOP3.LUT R178, R0, 0x8, R16, 0xf8, !PT ;  /* 0x0000000800b27812 */ /* 0x000fe400078ef810 */
[----:B------:R-:W-:Y:S01]  /*0450*/  LOP3.LUT R6, R13, 0xfffffff8, RZ, 0xc0, !PT ;  /* 0xfffffff80d067812 */ /* 0x000fe200078ec0ff */
[----:B------:R-:W-:Y:S01]  /*0460*/  IMAD R240, R4, 0x200, R240 ;  /* 0x0000020004f07824 */ /* 0x000fe200078e02f0 */
[----:B------:R-:W-:Y:S01]  /*0470*/  LOP3.LUT R7, R0, 0x30, R3, 0xf8, !PT ;  /* 0x0000003000077812 */ /* 0x000fe200078ef803 */
[----:B------:R-:W-:Y:S01]  /*0480*/  IMAD.SHL.U32 R3, R12, 0x200, RZ ;  /* 0x000002000c037824 */ /* 0x000fe200078e00ff */
[----:B------:R-:W-:Y:S01]  /*0490*/  LOP3.LUT R5, R8, 0x1, RZ, 0xc0, !PT ;  /* 0x0000000108057812 */ /* 0x000fe200078ec0ff */
[----:B------:R-:W-:Y:S01]  /*04a0*/  IMAD.IADD R9, R2, 0x1, -R6 ;  /* 0x0000000102097824 */ /* 0x000fe200078e0a06 */
[----:B------:R-:W-:Y:S01]  /*04b0*/  SHF.R.U32.HI R0, RZ, 0x3, R0 ;  /* 0x00000003ff007819 */ /* 0x000fe20000011600 */
[C---:B------:R-:W-:Y:S01]  /*04c0*/  IMAD R2, R4.reuse, 0x800, R3 ;  /* 0x0000080004027824 */ /* 0x040fe200078e0203 */
[----:B------:R-:W-:Y:S01]  /*04d0*/  ISETP.NE.U32.AND P0, PT, R5, 0x1, PT ;  /* 0x000000010500780c */ /* 0x000fe20003f05070 */
[----:B------:R-:W-:Y:S01]  /*04e0*/  IMAD.SHL.U32 R4, R4, 0x20, RZ ;  /* 0x0000002004047824 */ /* 0x000fe200078e00ff */
[----:B------:R-:W-:-:S02]  /*04f0*/  LOP3.LUT R178, R178, R0, RZ, 0x3c, !PT ;  /* 0x00000000b2b27212 */ /* 0x000fc400078e3cff */
[----:B------:R-:W-:Y:S02]  /*0500*/  LOP3.LUT R5, R7, 0x8, R16, 0xf8, !PT ;  /* 0x0000000807057812 */ /* 0x000fe400078ef810 */
[----:B------:R-:W-:Y:S01]  /*0510*/  LOP3.LUT R6, R17, 0x7ffffffc, RZ, 0xc0, !PT ;  /* 0x7ffffffc11067812 */ /* 0x000fe200078ec0ff */
[----:B------:R-:W-:Y:S01]  /*0520*/  IMAD.IADD R178, R2, 0x1, R178 ;  /* 0x0000000102b27824 */ /* 0x000fe200078e02b2 */
[----:B------:R-:W-:Y:S02]  /*0530*/  LEA.HI R7, R11, R10, RZ, 0x7 ;  /* 0x0000000a0b077211 */ /* 0x000fe400078f38ff */
[----:B------:R-:W-:Y:S01]  /*0540*/  LOP3.LUT R3, R3, R5, R0, 0xf6, !PT ;  /* 0x0000000503037212 */ /* 0x000fe200078ef600 */
[----:B------:R-:W-:Y:S01]  /*0550*/  IMAD.IADD R0, R10, 0x1, -R6 ;  /* 0x000000010a007824 */ /* 0x000fe200078e0a06 */
[----:B------:R-:W-:Y:S01]  /*0560*/  SHF.R.S32.HI R2, RZ, 0x7, R7 ;  /* 0x00000007ff027819 */ /* 0x000fe20000011407 */
[C---:B------:R-:W-:Y:S01]  /*0570*/  IMAD.SHL.U32 R6, R8.reuse, 0x40, RZ ;  /* 0x0000004008067824 */ /* 0x040fe200078e00ff */
[----:B------:R-:W-:Y:S01]  /*0580*/  R2P PR, R8, 0x6 ;  /* 0x0000000608007804 */ /* 0x000fe20000000000 */
[----:B------:R-:W-:Y:S01]  /*0590*/  IMAD.SHL.U32 R10, R0, 0x2, RZ ;  /* 0x00000002000a7824 */ /* 0x000fe200078e00ff */
[----:B------:R-:W-:Y:S01]  /*05a0*/  LOP3.LUT R243, R4, 0x6, R243, 0xf8, !PT ;  /* 0x0000000604f37812 */ /* 0x000fe200078ef8f3 */
[----:B------:R-:W-:Y:S01]  /*05b0*/  IMAD.SHL.U32 R5, R2, 0x8, RZ ;  /* 0x0000000802057824 */ /* 0x000fe200078e00ff */
[----:B------:R-:W-:Y:S01]  /*05c0*/  LOP3.LUT R0, R6, 0x1c0, RZ, 0xc0, !PT ;  /* 0x000001c006007812 */ /* 0x000fe200078ec0ff */
[----:B------:R-:W-:Y:S01]  /*05d0*/  IMAD R6, R2, 0x1000, R10 ;  /* 0x0000100002067824 */ /* 0x000fe200078e020a */
[----:B------:R-:W-:Y:S01]  /*05e0*/  SHF.R.S32.HI R238, RZ, 0x2, R238 ;  /* 0x00000002ffee7819 */ /* 0x000fe200000114ee */
[----:B------:R-:W-:Y:S01]  /*05f0*/  IMAD.SHL.U32 R2, R12, 0x10, RZ ;  /* 0x000000100c027824 */ /* 0x000fe200078e00ff */
[----:B------:R-:W-:Y:S01]  /*0600*/  LOP3.LUT R5, R5, 0x8, RZ, 0xc0, !PT ;  /* 0x0000000805057812 */ /* 0x000fe200078ec0ff */
[----:B------:R-:W-:Y:S01]  /*0610*/  IMAD.SHL.U32 R8, R9, 0x40, RZ ;  /* 0x0000004009087824 */ /* 0x000fe200078e00ff */
[----:B------:R-:W-:Y:S01]  /*0620*/  LOP3.LUT R7, R0, 0x20, R4, 0xf8, !PT ;  /* 0x0000002000077812 */ /* 0x000fe200078ef804 */
[C---:B------:R-:W-:Y:S01]  /*0630*/  IMAD R9, R15.reuse, 0x400, R6 ;  /* 0x000004000f097824 */ /* 0x040fe200078e0206 */
[----:B------:R-:W-:Y:S01]  /*0640*/  SHF.R.U32.HI R4, RZ, 0x3, R0 ;  /* 0x00000003ff047819 */ /* 0x000fe20000011600 */
[----:B------:R-:W-:Y:S01]  /*0650*/  IMAD R238, R15, 0x10, R238 ;  /* 0x000000100fee7824 */ /* 0x000fe200078e02ee */
[----:B------:R-:W-:Y:S01]  /*0660*/  LOP3.LUT R11, R5, 0x10, R2, 0xf8, !PT ;  /* 0x00000010050b7812 */ /* 0x000fe200078ef802 */
[----:B------:R-:W-:Y:S01]  /*0670*/  IMAD R3, R3, 0x2, R177 ;  /* 0x0000000203037824 */ /* 0x000fe200078e02b1 */
[----:B------:R-:W-:-:S02]  /*0680*/  LOP3.LUT R2, R8, 0x1c0, RZ, 0xc0, !PT ;  /* 0x000001c008027812 */ /* 0x000fc400078ec0ff */
[----:B------:R-:W-:Y:S02]  /*0690*/  LOP3.LUT R6, R7, R4, RZ, 0x3c, !PT ;  /* 0x0000000407067212 */ /* 0x000fe400078e3cff */
[----:B------:R-:W-:Y:S01]  /*06a0*/  LOP3.LUT R8, R4, R0, R5, 0x1e, !PT ;  /* 0x0000000004087212 */ /* 0x000fe200078e1e05 */
[----:B------:R-:W-:Y:S01]  /*06b0*/  IMAD.SHL.U32 R4, R13, 0x40, RZ ;  /* 0x000000400d047824 */ /* 0x000fe200078e00ff */
[--C-:B------:R-:W-:Y:S01]  /*06c0*/  SHF.R.U32.HI R0, RZ, 0x3, R2.reuse ;  /* 0x00000003ff007819 */ /* 0x100fe20000011602 */
[----:B------:R-:W-:Y:S01]  /*06d0*/  IMAD.SHL.U32 R5, R12, 0x8, RZ ;  /* 0x000000080c057824 */ /* 0x000fe200078e00ff */
[----:B------:R-:W-:Y:S01]  /*06e0*/  SEL R171, R247, 0xffffffe0, !P4 ;  /* 0xffffffe0f7ab7807 */ /* 0x000fe20006000000 */
[----:B------:R-:W-:Y:S01]  /*06f0*/  IMAD.IADD R9, R6, 0x1, R9 ;  /* 0x0000000106097824 */ /* 0x000fe200078e0209 */
[----:B------:R-:W-:Y:S02]  /*0700*/  LOP3.LUT R7, R0, R11, R2, 0x1e, !PT ;  /* 0x0000000b00077212 */ /* 0x000fe400078e1e02 */
[----:B------:R-:W-:Y:S01]  /*0710*/  LOP3.LUT R4, R4, 0xfffffe00, RZ, 0xc0, !PT ;  /* 0xfffffe0004047812 */ /* 0x000fe200078ec0ff */
[----:B------:R-:W-:Y:S01]  /*0720*/  IMAD R193, R9, 0x2, R177 ;  /* 0x0000000209c17824 */ /* 0x000fe200078e02b1 */
[----:B------:R-:W-:-:S02]  /*0730*/  LOP3.LUT R5, R2, 0x8, R5, 0xf8, !PT ;  /* 0x0000000802057812 */ /* 0x000fc400078ef805 */
[----:B------:R-:W-:Y:S01]  /*0740*/  LOP3.LUT R18, R7, R4, RZ, 0xfc, !PT ;  /* 0x0000000407127212 */ /* 0x000fe200078efcff */
[----:B------:R-:W-:Y:S01]  /*0750*/  IMAD R2, R15, 0x400, R4 ;  /* 0x000004000f027824 */ /* 0x000fe200078e0204 */
[----:B------:R-:W-:Y:S01]  /*0760*/  LOP3.LUT R0, R5, R0, RZ, 0x3c, !PT ;  /* 0x0000000005007212 */ /* 0x000fe200078e3cff */
[----:B------:R-:W-:Y:S01]  /*0770*/  IMAD R5, R14, 0x400, R10 ;  /* 0x000004000e057824 */ /* 0x000fe200078e020a */
[----:B------:R-:W-:Y:S01]  /*0780*/  SEL R170, R170, 0xffffffc0, !P3 ;  /* 0xffffffc0aaaa7807 */ /* 0x000fe20005800000 */
[----:B------:R1:W-:Y:S01]  /*0790*/  STL [R1], R18 ;  /* 0x0000001201007387 */ /* 0x0003e20000100800 */
[----:B------:R-:W-:Y:S01]  /*07a0*/  IMAD R6, R14, 0x400, R4 ;  /* 0x000004000e067824 */ /* 0x000fe200078e0204 */
[----:B------:R-:W-:Y:S01]  /*07b0*/  SEL R247, R247, 0xffffffe0, !P1 ;  /* 0xffffffe0f7f77807 */ /* 0x000fe20004800000 */
[----:B------:R-:W-:Y:S01]  /*07c0*/  IMAD.IADD R175, R2, 0x1, R0 ;  /* 0x0000000102af7824 */ /* 0x000fe200078e0200 */
[----:B------:R-:W-:Y:S01]  /*07d0*/  SEL R194, R194, 0x10, !P0 ;  /* 0x00000010c2c27807 */ /* 0x000fe20004000000 */
[----:B------:R-:W-:-:S02]  /*07e0*/  IMAD.IADD R5, R5, 0x1, R8 ;  /* 0x0000000105057824 */ /* 0x000fc400078e0208 */
[----:B------:R-:W-:Y:S01]  /*07f0*/  IMAD.IADD R0, R0, 0x1, R6 ;  /* 0x0000000100007824 */ /* 0x000fe200078e0206 */
[----:B------:R-:W-:Y:S01]  /*0800*/  SHF.R.S32.HI R6, RZ, 0x1f, R238 ;  /* 0x0000001fff067819 */ /* 0x000fe200000114ee */
[----:B------:R-:W-:Y:S02]  /*0810*/  VIADD R2, R177, 0xa000 ;  /* 0x0000a000b1027836 */ /* 0x000fe40000000000 */
[----:B------:R-:W-:Y:S02]  /*0820*/  VIADD R4, R238, 0xffffffc0 ;  /* 0xffffffc0ee047836 */ /* 0x000fe40000000000 */
[----:B------:R-:W-:Y:S02]  /*0830*/  IMAD R169, R0, 0x2, R2 ;  /* 0x0000000200a97824 */ /* 0x000fe400078e0202 */
[----:B------:R-:W-:Y:S01]  /*0840*/  IMAD R245, R5, 0x2, R176 ;  /* 0x0000000205f57824 */ /* 0x000fe200078e02b0 */
[----:B------:R-:W-:Y:S01]  /*0850*/  SHF.R.S32.HI R242, RZ, 0x1f, R4 ;  /* 0x0000001ffff27819 */ /* 0x000fe20000011404 */
[----:B------:R-:W-:-:S02]  /*0860*/  IMAD R0, R178, 0x2, R2 ;  /* 0x00000002b2007824 */ /* 0x000fc400078e0202 */
[----:B------:R-:W-:Y:S01]  /*0870*/  VIADD R246, R245, 0x40 ;  /* 0x00000040f5f67836 */ /* 0x000fe20000000000 */
[----:B------:R-:W-:Y:S01]  /*0880*/  SHF.L.U64.HI R242, R4, 0x2, R242 ;  /* 0x0000000204f27819 */ /* 0x000fe200000102f2 */
[----:B------:R-:W-:Y:S02]  /*0890*/  IMAD.SHL.U32 R164, R18, 0x2, RZ ;  /* 0x0000000212a47824 */ /* 0x000fe400078e00ff */
[C---:B------:R-:W-:Y:S02]  /*08a0*/  IMAD.IADD R170, R0.reuse, 0x1, R170 ;  /* 0x0000000100aa7824 */ /* 0x040fe400078e02aa */
[----:B------:R-:W-:Y:S02]  /*08b0*/  IMAD.IADD R192, R193, 0x1, R247 ;  /* 0x00000001c1c07824 */ /* 0x000fe400078e02f7 */
[----:B------:R-:W-:Y:S02]  /*08c0*/  @P2 VIADD R246, R245, 0xffffffc0 ;  /* 0xffffffc0f5f62836 */ /* 0x000fe40000000000 */
[----:B------:R-:W-:-:S02]  /*08d0*/  IMAD.IADD R172, R0, 0x1, R171 ;  /* 0x0000000100ac7824 */ /* 0x000fc400078e02ab */
[----:B------:R-:W-:Y:S02]  /*08e0*/  VIADD R252, R245, 0x420 ;  /* 0x00000420f5fc7836 */ /* 0x000fe40000000000 */
[----:B------:R-:W-:Y:S02]  /*08f0*/  IMAD.IADD R195, R193, 0x1, R194 ;  /* 0x00000001c1c37824 */ /* 0x000fe400078e02c2 */
[----:B------:R-:W-:Y:S02]  /*0900*/  IMAD.IADD R248, R247, 0x1, R245 ;  /* 0x00000001f7f87824 */ /* 0x000fe400078e02f5 */
[----:B------:R-:W-:Y:S01]  /*0910*/  IMAD.IADD R176, R176, 0x1, R164 ;  /* 0x00000001b0b07824 */ /* 0x000fe200078e02a4 */
[----:B------:R-:W-:Y:S01]  /*0920*/  IADD3 R164, R164, 0x4000, R177 ;  /* 0x00004000a4a47810 */ /* 0x000fe20007ffe0b1 */
[----:B------:R-:W-:Y:S02]  /*0930*/  IMAD.SHL.U32 R241, R4, 0x4, RZ ;  /* 0x0000000404f17824 */ /* 0x000fe400078e00ff */
[----:B------:R-:W-:-:S02]  /*0940*/  IMAD.IADD R171, R171, 0x1, R170 ;  /* 0x00000001abab7824 */ /* 0x000fc400078e02aa */
[----:B------:R-:W-:Y:S02]  /*0950*/  @P1 VIADD R252, R245, 0x3e0 ;  /* 0x000003e0f5fc1836 */ /* 0x000fe40000000000 */
[----:B------:R-:W-:Y:S02]  /*0960*/  IMAD.IADD R194, R194, 0x1, R192 ;  /* 0x00000001c2c27824 */ /* 0x000fe400078e02c0 */
[----:B-1-3--:R-:W-:-:S07]  /*0970*/  IMAD.IADD R247, R247, 0x1, R246 ;  /* 0x00000001f7f77824 */ /* 0x00afce00078e02f6 */
.L_x_186:
[----:B-1-3--:R-:W1:Y:S01]  /*0980*/  LDC.64 R4, c[0x0][0x2f0] ;  /* 0x0000bc00ff047b82 */ /* 0x00ae620000000a00 */
[----:B------:R-:W-:Y:S01]  /*0990*/  IMAD.SHL.U32 R14, R251, 0x4, RZ ;  /* 0x00000004fb0e7824 */ /* 0x000fe200078e00ff */
[----:B------:R-:W-:Y:S01]  /*09a0*/  SHF.R.S32.HI R40, RZ, 0x1f, R251 ;  /* 0x0000001fff287819 */ /* 0x000fe200000114fb */
[----:B------:R-:W-:-:S03]  /*09b0*/  IMAD.MOV.U32 R0, RZ, RZ, -0x1 ;  /* 0xffffffffff007424 */ /* 0x000fc600078e00ff */
[----:B------:R-:W-:Y:S02]  /*09c0*/  SHF.L.U64.HI R13, R251, 0x2, R40 ;  /* 0x00000002fb0d7819 */ /* 0x000fe40000010228 */
[----:B------:R-:W2:Y:S08]  /*09d0*/  LDC.64 R10, c[0x0][0x308] ;  /* 0x0000c200ff0a7b82 */ /* 0x000eb00000000a00 */
[----:B------:R-:W3:Y:S01]  /*09e0*/  LDC.U8 R15, c[0x0][0x3c2] ;  /* 0x0000f080ff0f7b82 */ /* 0x000ee20000000000 */
[----:B-1----:R-:W-:-:S07]  /*09f0*/  ISETP.NE.U32.AND P0, PT, R4, RZ, PT ;  /* 0x000000ff0400720c */ /* 0x002fce0003f05070 */
[----:B------:R-:W1:Y:S01]  /*0a00*/  LDC.64 R6, c[0x0][0x2f8] ;  /* 0x0000be00ff067b82 */ /* 0x000e620000000a00 */
        /* <DEDUP_REMOVED lines=8> */
[----:B----4-:R4:W2:Y:S01]  /*0a90*/  @P5 LDG.E R12, desc[UR12][R4.64+0x4] ;  /* 0x0000040c040c5981 */ /* 0x0108a2000c1e1900 */
[----:B------:R-:W-:-:S07]  /*0aa0*/  IMAD.MOV.U32 R232, RZ, RZ, RZ ;  /* 0x000000ffffe87224 */ /* 0x000fce00078e00ff */
[----:B------:R-:W-:-:S04]  /*0ab0*/  @P1 IADD3 R8, P3, R14, UR8, RZ ;  /* 0x000000080e081c10 */ /* 0x000fc8000ff7e0ff */
[----:B------:R-:W-:-:S05]  /*0ac0*/  @P1 IADD3.X R9, R13, UR9, RZ, P3, !PT ;  /* 0x000000090d091c10 */ /* 0x000fca0009ffe4ff */
[----:B------:R1:W2:Y:S01]  /*0ad0*/  @P1 LDG.E R232, desc[UR12][R8.64] ;  /* 0x0000000c08e81981 */ /* 0x0002a2000c1e1900 */
[----:B----4-:R-:W-:Y:S02]  /*0ae0*/  @P0 IADD3 R4, P2, R14, R10, RZ ;  /* 0x0000000a0e040210 */ /* 0x010fe40007f5e0ff */
[----:B---3--:R-:W-:Y:S01]  /*0af0*/  ISETP.NE.AND P3, PT, R15, RZ, PT ;  /* 0x000000ff0f00720c */ /* 0x008fe20003f65270 */
[----:B------:R-:W-:Y:S01]  /*0b00*/  IMAD.MOV.U32 R244, RZ, RZ, -0x1 ;  /* 0xfffffffffff47424 */ /* 0x000fe200078e00ff */
[----:B-1----:R-:W-:Y:S01]  /*0b10*/  ISETP.EQ.U32.AND P1, PT, R6, RZ, PT ;  /* 0x000000ff0600720c */ /* 0x002fe20003f22070 */
[----:B------:R-:W-:Y:S01]  /*0b20*/  @P0 IMAD.X R5, R13, 0x1, R11, P2 ;  /* 0x000000010d050824 */ /* 0x000fe200010e060b */
[----:B------:R-:W1:Y:S04]  /*0b30*/  @!P0 LDC R10, c[0x0][0x2cc] ;  /* 0x0000b300ff0a8b82 */ /* 0x000e680000000800 */
[----:B------:R3:W4:Y:S01]  /*0b40*/  @P0 LDG.E R2, desc[UR12][R4.64] ;  /* 0x0000000c04020981 */ /* 0x000722000c1e1900 */
[----:B------:R-:W-:-:S03]  /*0b50*/  ISETP.EQ.OR.EX P2, PT, R7, RZ, !P3, P1 ;  /* 0x000000ff0700720c */ /* 0x000fc60005f42710 */
[----:B------:R-:W1:Y:S01]  /*0b60*/  @!P0 LDC.64 R8, c[0x0][0x318] ;  /* 0x0000c600ff088b82 */ /* 0x000e620000000a00 */
[----:B---3--:R-:W-:-:S05]  /*0b70*/  IADD3 R4, P1, R14, R6, RZ ;  /* 0x000000060e047210 */ /* 0x008fca0007f3e0ff */
[----:B------:R-:W-:-:S05]  /*0b80*/  IMAD.X R5, R13, 0x1, R7, P1 ;  /* 0x000000010d057824 */ /* 0x000fca00008e0607 */
[----:B-----5:R3:W5:Y:S01]  /*0b90*/  @!P2 LDG.E R244, desc[UR12][R4.64] ;  /* 0x0000000c04f4a981 */ /* 0x020762000c1e1900 */
[----:B------:R-:W-:-:S04]  /*0ba0*/  ISETP.NE.U32.AND P2, PT, R6, RZ, PT ;  /* 0x000000ff0600720c */ /* 0x000fc80003f45070 */
[----:B------:R-:W-:Y:S02]  /*0bb0*/  ISETP.NE.AND.EX P2, PT, R7, RZ, PT, P2 ;  /* 0x000000ff0700720c */ /* 0x000fe40003f45320 */
[----:B-1----:R-:W-:-:S04]  /*0bc0*/  @!P0 ISETP.NE.U32.AND P1, PT, R8, RZ, PT ;  /* 0x000000ff0800820c */ /* 0x002fc80003f25070 */
[----:B------:R-:W-:-:S04]  /*0bd0*/  @!P0 ISETP.NE.AND.EX P1, PT, R9, RZ, PT, P1 ;  /* 0x000000ff0900820c */ /* 0x000fc80003f25310 */
[----:B------:R-:W-:Y:S01]  /*0be0*/  @!P0 SEL R6, R10, RZ, P1 ;  /* 0x000000ff0a068207 */ /* 0x000fe20000800000 */
[----:B--2---:R-:W-:-:S06]  /*0bf0*/  @P5 IMAD.IADD R212, R12, 0x1, -R0 ;  /* 0x000000010cd45824 */ /* 0x004fcc00078e0a00 */
[----:B------:R-:W1:Y:S01]  /*0c00*/  @!P5 LDC R212, c[0x0][0x2c4] ;  /* 0x0000b100ffd4db82 */ /* 0x000e620000000800 */
[----:B----4-:R-:W-:-:S07]  /*0c10*/  @P0 IMAD.IADD R186, R2, 0x1, -R232 ;  /* 0x0000000102ba0824 */ /* 0x010fce00078e0ae8 */
[----:B------:R-:W2:Y:S01]  /*0c20*/  LDC R2, c[0x0][0x2c8] ;  /* 0x0000b200ff027b82 */ /* 0x000ea20000000800 */
[----:B---3--:R-:W-:Y:S05]  /*0c30*/  @!P2 BRA `(.L_x_116) ;  /* 0x00000000000ca947 */ /* 0x008fea0003800000 */
[----:B--2---:R-:W2:Y:S02]  /*0c40*/  @P3 LDG.E R2, desc[UR12][R4.64+0x4] ;  /* 0x0000040c04023981 */ /* 0x004ea4000c1e1900 */
[----:B--2--5:R-:W-:-:S06]  /*0c50*/  @P3 IADD3 R2, R2, -R244, RZ ;  /* 0x800000f402023210 */ /* 0x024fcc0007ffe0ff */
[----:B------:R3:W5:Y:S02]  /*0c60*/  @!P3 LDG.E R2, desc[UR12][R4.64] ;  /* 0x0000000c0402b981 */ /* 0x000764000c1e1900 */
.L_x_116:
[----:B------:R-:W-:Y:S01]  /*0c70*/  IMAD.SHL.U32 R219, R233, 0x80, RZ ;  /* 0x00000080e9db7824 */ /* 0x000fe200078e00ff */
[----:B--2--5:R-:W-:-:S04]  /*0c80*/  @!P0 IADD3 R186, R6, R2, -R232 ;  /* 0x0000000206ba8210 */ /* 0x024fc80007ffe8e8 */
[----:B------:R-:W-:-:S13]  /*0c90*/  ISETP.GT.AND P0, PT, R186, R219, PT ;  /* 0x000000dbba00720c */ /* 0x000fda0003f04270 */
[----:B------:R-:W-:Y:S05]  /*0ca0*/  @!P0 BRA `(.L_x_117) ;  /* 0x00000074003c8947 */ /* 0x000fea0003800000 */
[----:B------:R-:W2:Y:S01]  /*0cb0*/  LDC R18, c[0x0][0x278] ;  /* 0x00009e00ff127b82 */ /* 0x000ea20000000800 */
[----:B------:R-:W4:Y:S01]  /*0cc0*/  S2R R43, SR_CTAID.Z ;  /* 0x00000000002b7919 */ /* 0x000f220000002700 */
[----:B------:R-:W-:Y:S02]  /*0cd0*/  ISETP.NE.AND P0, PT, R244, -0x1, PT ;  /* 0xfffffffff400780c */ /* 0x000fe40003f05270 */
[----:B------:R-:W-:Y:S01]  /*0ce0*/  ISETP.NE.AND P1, PT, R0, -0x1, PT ;  /* 0xffffffff0000780c */ /* 0x000fe20003f25270 */
[----:B------:R-:W5:Y:S03]  /*0cf0*/  S2R R35, SR_CTAID.X ;  /* 0x0000000000237919 */ /* 0x000f660000002500 */
[----:B------:R-:W1:Y:S08]  /*0d00*/  LDC.64 R8, c[0x0][0x228] ;  /* 0x00008a00ff087b82 */ /* 0x000e700000000a00 */
[----:B------:R-:W5:Y:S01]  /*0d10*/  LDC.64 R32, c[0x0][0x240] ;  /* 0x00009000ff207b82 */ /* 0x000f620000000a00 */
[----:B--2---:R-:W-:-:S07]  /*0d20*/  IABS R15, R18 ;  /* 0x00000012000f7213 */ /* 0x004fce0000000000 */
[----:B------:R-:W2:Y:S01]  /*0d30*/  LDC R10, c[0x0][0x394] ;  /* 0x0000e500ff0a7b82 */ /* 0x000ea20000000800 */
[----:B---3--:R-:W3:Y:S01]  /*0d40*/  I2F.RP R4, R15 ;  /* 0x0000000f00047306 */ /* 0x008ee20000209400 */
[----:B-1----:R-:W-:Y:S01]  /*0d50*/  IMAD R11, R40, R8, RZ ;  /* 0x00000008280b7224 */ /* 0x002fe200078e02ff */
[----:B----4-:R-:W-:-:S05]  /*0d60*/  IABS R7, R43 ;  /* 0x0000002b00077213 */ /* 0x010fca0000000000 */
[----:B------:R-:W1:Y:S01]  /*0d70*/  LDC R42, c[0x0][0x2d4] ;  /* 0x0000b500ff2a7b82 */ /* 0x000e620000000800 */
[----:B------:R-:W-:Y:S01]  /*0d80*/  SHF.R.S32.HI R41, RZ, 0x1f, R43 ;  /* 0x0000001fff297819 */ /* 0x000fe2000001142b */
[C---:B------:R-:W-:Y:S02]  /*0d90*/  IMAD R11, R251.reuse, R9, R11 ;  /* 0x00000009fb0b7224 */ /* 0x040fe400078e020b */
[----:B------:R-:W-:-:S04]  /*0da0*/  IMAD.WIDE.U32 R8, R251, R8, RZ ;  /* 0x00000008fb087225 */ /* 0x000fc800078e00ff */
[----:B------:R-:W4:Y:S01]  /*0db0*/  LDC R39, c[0x0][0x2dc] ;  /* 0x0000b700ff277b82 */ /* 0x000f220000000800 */
[----:B---3--:R-:W3:Y:S01]  /*0dc0*/  MUFU.RCP R4, R4 ;  /* 0x0000000400047308 */ /* 0x008ee20000001000 */
[----:B------:R-:W-:Y:S01]  /*0dd0*/  IMAD.IADD R29, R9, 0x1, R11 ;  /* 0x00000001091d7824 */ /* 0x000fe200078e020b */
[----:B------:R-:W-:-:S04]  /*0de0*/  LOP3.LUT R9, R43, R18, RZ, 0x3c, !PT ;  /* 0x000000122b097212 */ /* 0x000fc800078e3cff */
[----:B------:R-:W-:Y:S01]  /*0df0*/  ISETP.GE.AND P4, PT, R9, RZ, PT ;  /* 0x000000ff0900720c */ /* 0x000fe20003f86270 */
[----:B------:R-:W4:Y:S08]  /*0e00*/  LDC R226, c[0x0][0x270] ;  /* 0x00009c00ffe27b82 */ /* 0x000f300000000800 */
[----:B------:R-:W5:Y:S01]  /*0e10*/  LDC.U8 R19, c[0x0][0x3d8] ;  /* 0x0000f600ff137b82 */ /* 0x000f620000000000 */
[----:B-1----:R-:W-:-:S02]  /*0e20*/  SHF.R.S32.HI R16, RZ, 0x1f, R42 ;  /* 0x0000001fff107819 */ /* 0x002fc4000001142a */
[----:B---3--:R-:W-:-:S04]  /*0e30*/  IADD3 R4, R4, 0xffffffe, RZ ;  /* 0x0ffffffe04047810 */ /* 0x008fc80007ffe0ff */
[----:B------:R-:W1:Y:S01]  /*0e40*/  F2I.FTZ.U32.TRUNC.NTZ R5, R4 ;  /* 0x0000000400057305 */ /* 0x000e62000021f000 */
[----:B------:R-:W3:Y:S01]  /*0e50*/  @P0 LDC.64 R12, c[0x0][0x250] ;  /* 0x00009400ff0c0b82 */ /* 0x000ee20000000a00 */
[----:B----4-:R-:W-:-:S07]  /*0e60*/  IMAD.WIDE R26, R39, R226, RZ ;  /* 0x000000e2271a7225 */ /* 0x010fce00078e02ff */
[----:B------:R-:W4:Y:S01]  /*0e70*/  @P1 LDC.64 R20, c[0x0][0x420] ;  /* 0x00010800ff141b82 */ /* 0x000f220000000a00 */
[----:B-1----:R-:W-:Y:S01]  /*0e80*/  IADD3 R2, RZ, -R5, RZ ;  /* 0x80000005ff027210 */ /* 0x002fe20007ffe0ff */
[----:B------:R-:W-:Y:S01]  /*0e90*/  IMAD.MOV.U32 R4, RZ, RZ, RZ ;  /* 0x000000ffff047224 */ /* 0x000fe200078e00ff */
[----:B-----5:R-:W-:-:S05]  /*0ea0*/  ISETP.NE.AND P2, PT, R19, RZ, PT ;  /* 0x000000ff1300720c */ /* 0x020fca0003f45270 */
[----:B------:R-:W1:Y:S01]  /*0eb0*/  LDC R30, c[0x0][0x2c4] ;  /* 0x0000b100ff1e7b82 */ /* 0x000e620000000800 */
[----:B------:R-:W-:-:S04]  /*0ec0*/  IMAD R2, R2, R15, RZ ;  /* 0x0000000f02027224 */ /* 0x000fc800078e02ff */
[----:B------:R-:W-:Y:S01]  /*0ed0*/  IMAD.HI.U32 R2, R5, R2, R4 ;  /* 0x0000000205027227 */ /* 0x000fe200078e0004 */
[----:B------:R-:W-:Y:S02]  /*0ee0*/  IADD3 R4, R212, 0x3f, RZ ;  /* 0x0000003fd4047810 */ /* 0x000fe40007ffe0ff */
[----:B------:R-:W5:Y:S02]  /*0ef0*/  LDC.U8 R36, c[0x0][0x480] ;  /* 0x00012000ff247b82 */ /* 0x000f640000000000 */
[----:B------:R-:W-:Y:S01]  /*0f00*/  SHF.R.S32.HI R6, RZ, 0x1f, R4 ;  /* 0x0000001fff067819 */ /* 0x000fe20000011404 */
[----:B------:R-:W-:-:S03]  /*0f10*/  IMAD.HI.U32 R2, R2, R7, RZ ;  /* 0x0000000702027227 */ /* 0x000fc600078e00ff */
[----:B------:R-:W-:Y:S01]  /*0f20*/  LEA.HI R14, R6, R4, RZ, 0x6 ;  /* 0x00000004060e7211 */ /* 0x000fe200078f30ff */
[----:B------:R-:W-:Y:S01]  /*0f30*/  IMAD.MOV R5, RZ, RZ, -R2 ;  /* 0x000000ffff057224 */ /* 0x000fe200078e0a02 */
[----:B------:R-:W5:Y:S03]  /*0f40*/  @P2 LDC R28, c[0x0][0x2e4] ;  /* 0x0000b900ff1c2b82 */ /* 0x000f660000000800 */
[----:B------:R-:W-:Y:S01]  /*0f50*/  IMAD R4, R15, R5, R7 ;  /* 0x000000050f047224 */ /* 0x000fe200078e0207 */
[----:B------:R-:W-:Y:S01]  /*0f60*/  IADD3 R5, R212, 0x80, R219 ;  /* 0x00000080d4057810 */ /* 0x000fe20007ffe0db */
[----:B------:R-:W-:-:S03]  /*0f70*/  IMAD.WIDE.U32 R6, R0, R32, RZ ;  /* 0x0000002000067225 */ /* 0x000fc600078e00ff */
[----:B------:R-:W-:Y:S02]  /*0f80*/  ISETP.GT.U32.AND P3, PT, R15, R4, PT ;  /* 0x000000040f00720c */ /* 0x000fe40003f64070 */
[----:B--2---:R-:W-:Y:S02]  /*0f90*/  IADD3 R5, R5, R10, -R186 ;  /* 0x0000000a05057210 */ /* 0x004fe40007ffe8ba */
[----:B------:R-:W-:Y:S01]  /*0fa0*/  SEL R37, R8, R6, !P1 ;  /* 0x0000000608257207 */ /* 0x000fe20004800000 */
[----:B------:R-:W-:Y:S01]  /*0fb0*/  IMAD R8, R16, R251, RZ ;  /* 0x000000fb10087224 */ /* 0x000fe200078e02ff */
[----:B------:R-:W-:Y:S01]  /*0fc0*/  IADD3 R5, R5, 0x3f, RZ ;  /* 0x0000003f05057810 */ /* 0x000fe20007ffe0ff */
[----:B------:R-:W-:-:S03]  /*0fd0*/  IMAD.WIDE.U32 R16, R251, R42, RZ ;  /* 0x0000002afb107225 */ /* 0x000fc600078e00ff */
[----:B------:R-:W-:Y:S01]  /*0fe0*/  SHF.R.S32.HI R10, RZ, 0x1f, R5 ;  /* 0x0000001fff0a7819 */ /* 0x000fe20000011405 */
[----:B------:R-:W-:Y:S02]  /*0ff0*/  IMAD R6, R0, R33, RZ ;  /* 0x0000002100067224 */ /* 0x000fe400078e02ff */
[----:B------:R-:W-:Y:S01]  /*1000*/  @!P3 IADD3 R4, R4, -R15, RZ ;  /* 0x8000000f0404b210 */ /* 0x000fe20007ffe0ff */
[----:B------:R-:W-:Y:S01]  /*1010*/  @!P3 VIADD R2, R2, 0x1 ;  /* 0x000000010202b836 */ /* 0x000fe20000000000 */
[----:B------:R-:W-:Y:S02]  /*1020*/  LEA.HI R5, R10, R5, RZ, 0x6 ;  /* 0x000000050a057211 */ /* 0x000fe400078f30ff */
[----:B------:R-:W-:Y:S01]  /*1030*/  ISETP.GE.U32.AND P6, PT, R4, R15, PT ;  /* 0x0000000f0400720c */ /* 0x000fe20003fc6070 */
[----:B------:R-:W-:Y:S01]  /*1040*/  IMAD R4, R40, R42, R8 ;  /* 0x0000002a28047224 */ /* 0x000fe200078e0208 */
[----:B------:R-:W-:Y:S01]  /*1050*/  SHF.R.S32.HI R8, RZ, 0x6, R14 ;  /* 0x00000006ff087819 */ /* 0x000fe2000001140e */
[----:B------:R-:W-:Y:S01]  /*1060*/  IMAD R14, R27, R16, RZ ;  /* 0x000000101b0e7224 */ /* 0x000fe200078e02ff */
[----:B------:R-:W-:Y:S01]  /*1070*/  ISETP.NE.AND P3, PT, R18, RZ, PT ;  /* 0x000000ff1200720c */ /* 0x000fe20003f65270 */
[----:B------:R-:W-:Y:S01]  /*1080*/  IMAD.IADD R4, R17, 0x1, R4 ;  /* 0x0000000111047824 */ /* 0x000fe200078e0204 */
[----:B------:R-:W2:Y:S01]  /*1090*/  @!P1 LDC.64 R10, c[0x0][0x418] ;  /* 0x00010600ff0a9b82 */ /* 0x000ea20000000a00 */
[----:B------:R-:W-:-:S02]  /*10a0*/  SHF.R.S32.HI R5, RZ, 0x6, R5 ;  /* 0x00000006ff057819 */ /* 0x000fc40000011405 */
[----:B------:R-:W-:Y:S01]  /*10b0*/  IMAD R14, R26, R4, R14 ;  /* 0x000000041a0e7224 */ /* 0x000fe200078e020e */
[----:B------:R-:W-:Y:S02]  /*10c0*/  @P0 IADD3 R4, R232, R244, RZ ;  /* 0x000000f4e8040210 */ /* 0x000fe40007ffe0ff */
[----:B------:R-:W-:Y:S01]  /*10d0*/  @P1 IADD3 R29, R7, R6, RZ ;  /* 0x00000006071d1210 */ /* 0x000fe20007ffe0ff */
[----:B------:R-:W-:Y:S01]  /*10e0*/  @P6 VIADD R2, R2, 0x1 ;  /* 0x0000000102026836 */ /* 0x000fe20000000000 */
[----:B------:R-:W-:Y:S01]  /*10f0*/  VIMNMX R187, R8, R5, PT ;  /* 0x0000000508bb7248 */ /* 0x000fe20003fe0100 */
[C---:B---3--:R-:W-:Y:S02]  /*1100*/  @P0 IMAD R15, R4.reuse, R13, RZ ;  /* 0x0000000d040f0224 */ /* 0x048fe400078e02ff */
[----:B------:R-:W-:Y:S01]  /*1110*/  @P0 IMAD.WIDE.U32 R8, R4, R12, RZ ;  /* 0x0000000c04080225 */ /* 0x000fe200078e00ff */
[----:B------:R-:W-:-:S03]  /*1120*/  MOV R22, R2 ;  /* 0x0000000200167202 */ /* 0x000fc60000000f00 */
[C---:B------:R-:W-:Y:S01]  /*1130*/  IMAD.WIDE.U32 R6, R26.reuse, R16, RZ ;  /* 0x000000101a067225 */ /* 0x040fe200078e00ff */
[----:B------:R-:W-:Y:S01]  /*1140*/  @P0 MOV R31, R8 ;  /* 0x00000008001f0202 */ /* 0x000fe20000000f00 */
[----:B------:R-:W3:Y:S01]  /*1150*/  LDC.64 R16, c[0x0][0x488] ;  /* 0x00012200ff107b82 */ /* 0x000ee20000000a00 */
[----:B------:R-:W-:Y:S01]  /*1160*/  LEA R8, R187, 0xffffffc0, 0x6 ;  /* 0xffffffc0bb087811 */ /* 0x000fe200078e30ff */
[-C--:B------:R-:W-:Y:S01]  /*1170*/  IMAD R2, R27, R0.reuse, RZ ;  /* 0x000000001b027224 */ /* 0x080fe200078e02ff */
[----:B------:R-:W-:Y:S01]  /*1180*/  @P0 IADD3 R34, R9, R15, RZ ;  /* 0x0000000f09220210 */ /* 0x000fe20007ffe0ff */
[----:B------:R-:W-:-:S04]  /*1190*/  IMAD.WIDE.U32 R4, R26, R0, RZ ;  /* 0x000000001a047225 */ /* 0x000fc800078e00ff */
[----:B------:R-:W-:Y:S01]  /*11a0*/  @!P4 IMAD.MOV R22, RZ, RZ, -R22 ;  /* 0x000000ffff16c224 */ /* 0x000fe200078e0a16 */
[----:B------:R-:W-:Y:S01]  /*11b0*/  @!P3 LOP3.LUT R22, RZ, R18, RZ, 0x33, !PT ;  /* 0x00000012ff16b212 */ /* 0x000fe200078e33ff */
[----:B------:R-:W-:Y:S01]  /*11c0*/  IMAD.IADD R24, R7, 0x1, R14 ;  /* 0x0000000107187824 */ /* 0x000fe200078e020e */
[----:B------:R-:W3:Y:S01]  /*11d0*/  @P0 LDC.64 R18, c[0x0][0x248] ;  /* 0x00009200ff120b82 */ /* 0x000ee20000000a00 */
[----:B------:R-:W-:Y:S01]  /*11e0*/  @P1 IMAD.IADD R24, R5, 0x1, R2 ;  /* 0x0000000105181824 */ /* 0x000fe200078e0202 */
[C---:B------:R-:W-:Y:S01]  /*11f0*/  SHF.L.U32 R2, R251.reuse, 0x7, RZ ;  /* 0x00000007fb027819 */ /* 0x040fe200000006ff */
[C---:B-1----:R-:W-:Y:S01]  /*1200*/  @P2 IMAD R9, R251.reuse, R30, RZ ;  /* 0x0000001efb092224 */ /* 0x042fe200078e02ff */
[----:B------:R-:W-:Y:S02]  /*1210*/  SHF.L.U64.HI R5, R251, 0x7, R40 ;  /* 0x00000007fb057819 */ /* 0x000fe40000010228 */
[----:B------:R-:W-:Y:S02]  /*1220*/  SEL R2, R2, RZ, P5 ;  /* 0x000000ff02027207 */ /* 0x000fe40002800000 */
[----:B------:R-:W-:Y:S01]  /*1230*/  SEL R25, R6, R4, !P1 ;  /* 0x0000000406197207 */ /* 0x000fe20004800000 */
[----:B----4-:R-:W-:Y:S01]  /*1240*/  @P1 IMAD.WIDE.U32 R6, R0, R20, RZ ;  /* 0x0000001400061225 */ /* 0x010fe200078e00ff */
[----:B------:R-:W-:-:S02]  /*1250*/  SEL R5, R5, RZ, P5 ;  /* 0x000000ff05057207 */ /* 0x000fc40002800000 */
[----:B------:R-:W-:Y:S01]  /*1260*/  IADD3 R2, P3, R8, R2, RZ ;  /* 0x0000000208027210 */ /* 0x000fe20007f7e0ff */
[----:B--2---:R-:W-:Y:S01]  /*1270*/  @!P1 IMAD R4, R40, R10, RZ ;  /* 0x0000000a28049224 */ /* 0x004fe200078e02ff */
[----:B------:R-:W-:Y:S01]  /*1280*/  SHF.R.S32.HI R20, RZ, 0x1f, R8 ;  /* 0x0000001fff147819 */ /* 0x000fe20000011408 */
[----:B------:R-:W-:Y:S01]  /*1290*/  @P1 IMAD R23, R0, R21, R7 ;  /* 0x0000001500171224 */ /* 0x000fe200078e0207 */
[----:B------:R-:W-:Y:S01]  /*12a0*/  @P2 SEL R9, R9, R0, !P1 ;  /* 0x0000000009092207 */ /* 0x000fe20004800000 */
[----:B------:R-:W-:Y:S01]  /*12b0*/  @!P1 IMAD R11, R251, R11, R4 ;  /* 0x0000000bfb0b9224 */ /* 0x000fe200078e0204 */
[----:B-----5:R-:W-:Y:S01]  /*12c0*/  ISETP.NE.AND P5, PT, R36, RZ, PT ;  /* 0x000000ff2400720c */ /* 0x020fe20003fa5270 */
[----:B------:R-:W-:Y:S02]  /*12d0*/  IMAD.X R7, R20, 0x1, R5, P3 ;  /* 0x0000000114077824 */ /* 0x000fe400018e0605 */
[----:B------:R-:W-:Y:S01]  /*12e0*/  IMAD R21, R27, R2, RZ ;  /* 0x000000021b157224 */ /* 0x000fe200078e02ff */
[----:B------:R-:W-:Y:S01]  /*12f0*/  SHF.R.S32.HI R27, RZ, 0x1f, R219 ;  /* 0x0000001fff1b7819 */ /* 0x000fe200000114db */
[----:B------:R-:W-:-:S04]  /*1300*/  @!P1 IMAD.WIDE.U32 R4, R251, R10, RZ ;  /* 0x0000000afb049225 */ /* 0x000fc800078e00ff */
[----:B------:R-:W-:-:S04]  /*1310*/  IMAD.WIDE.U32 R14, R26, R2, RZ ;  /* 0x000000021a0e7225 */ /* 0x000fc800078e00ff */
[----:B------:R-:W-:Y:S01]  /*1320*/  IMAD R10, R26, R7, R21 ;  /* 0x000000071a0a7224 */ /* 0x000fe200078e0215 */
[----:B------:R-:W-:Y:S01]  /*1330*/  @P1 MOV R21, R6 ;  /* 0x0000000600151202 */ /* 0x000fe20000000f00 */
[----:B------:R-:W-:Y:S01]  /*1340*/  @!P2 IMAD R2, R251, R226, R43 ;  /* 0x000000e2fb02a224 */ /* 0x000fe200078e022b */
[----:B------:R-:W-:Y:S01]  /*1350*/  @!P1 MOV R21, R4 ;  /* 0x0000000400159202 */ /* 0x000fe20000000f00 */
[----:B------:R-:W-:Y:S02]  /*1360*/  @!P1 IMAD.IADD R23, R5, 0x1, R11 ;  /* 0x0000000105179824 */ /* 0x000fe400078e020b */
[----:B------:R-:W-:Y:S02]  /*1370*/  @P0 IMAD.IADD R6, R232, 0x1, R244 ;  /* 0x00000001e8060824 */ /* 0x000fe400078e02f4 */
[----:B---3--:R-:W-:-:S04]  /*1380*/  IMAD.WIDE.U32 R4, R35, R16, RZ ;  /* 0x0000001023047225 */ /* 0x008fc800078e00ff */
[----:B------:R-:W-:Y:S01]  /*1390*/  @P2 IMAD R11, R43, R28, R9 ;  /* 0x0000001c2b0b2224 */ /* 0x000fe200078e0209 */
[----:B------:R-:W-:Y:S01]  /*13a0*/  SEL R9, R4, RZ, P5 ;  /* 0x000000ff04097207 */ /* 0x000fe20002800000 */
[----:B------:R-:W-:Y:S02]  /*13b0*/  @!P2 IMAD R11, R2, R30, RZ ;  /* 0x0000001e020ba224 */ /* 0x000fe400078e02ff */
[C---:B------:R-:W-:Y:S02]  /*13c0*/  @P0 IMAD R2, R6.reuse, R19, RZ ;  /* 0x0000001306020224 */ /* 0x040fe400078e02ff */
[----:B------:R-:W-:Y:S02]  /*13d0*/  IMAD R5, R35, R17, R5 ;  /* 0x0000001123057224 */ /* 0x000fe400078e0205 */
[----:B------:R-:W-:Y:S02]  /*13e0*/  IMAD R36, R43, R39, RZ ;  /* 0x000000272b247224 */ /* 0x000fe400078e02ff */
[----:B------:R-:W-:Y:S01]  /*13f0*/  @P0 IMAD.WIDE.U32 R6, R6, R18, RZ ;  /* 0x0000001206060225 */ /* 0x000fe200078e00ff */
[----:B------:R-:W-:-:S02]  /*1400*/  SEL R28, R5, RZ, P5 ;  /* 0x000000ff051c7207 */ /* 0x000fc40002800000 */
[----:B------:R-:W-:Y:S01]  /*1410*/  SHF.R.S32.HI R38, RZ, 0x1f, R36 ;  /* 0x0000001fff267819 */ /* 0x000fe20000011424 */
        /* <DEDUP_REMOVED lines=15> */
.L_x_118:
        /* <DEDUP_REMOVED lines=13> */
.L_x_119:
[----:B------:R-:W-:Y:S02]  /*15e0*/  IADD3 R5, R15, R10, RZ ;  /* 0x0000000a0f057210 */ /* 0x000fe40007ffe0ff */
[----:B------:R-:W-:Y:S01]  /*15f0*/  SHF.R.S32.HI R35, RZ, 0x1f, R22 ;  /* 0x0000001fff237819 */ /* 0x000fe20000011416 */
[----:B------:R-:W-:Y:S05]  /*1600*/  @!P2 BRA `(.L_x_120) ;  /* 0x00000000001ca947 */ /* 0x000fea0003800000 */
[----:B------:R-:W1:Y:S01]  /*1610*/  LDC R4, c[0x0][0x2c0] ;  /* 0x0000b000ff047b82 */ /* 0x000e620000000800 */
[----:B------:R-:W-:-:S05]  /*1620*/  @!P1 IMAD R0, R251, R42, RZ ;  /* 0x0000002afb009224 */ /* 0x000fca00078e02ff */
[----:B------:R-:W-:Y:S02]  /*1630*/  LEA R0, R251, R0, 0x7 ;  /* 0x00000000fb007211 */ /* 0x000fe400078e38ff */
[----:B------:R-:W1:Y:S02]  /*1640*/  LDC R2, c[0x0][0x2e4] ;  /* 0x0000b900ff027b82 */ /* 0x000e640000000800 */
[----:B-1----:R-:W-:-:S05]  /*1650*/  LEA R2, R4, R2, 0x7 ;  /* 0x0000000204027211 */ /* 0x002fca00078e38ff */
[----:B------:R-:W-:Y:S01]  /*1660*/  IMAD R2, R2, R43, R0 ;  /* 0x0000002b02027224 */ /* 0x000fe200078e0200 */
[----:B------:R-:W-:Y:S06]  /*1670*/  BRA `(.L_x_121) ;  /* 0x0000000000087947 */ /* 0x000fec0003800000 */
.L_x_120:
[----:B------:R-:W-:-:S04]  /*1680*/  IMAD R2, R251, R226, R43 ;  /* 0x000000e2fb027224 */ /* 0x000fc800078e022b */
[----:B------:R-:W-:-:S07]  /*1690*/  IMAD R2, R2, R42, RZ ;  /* 0x0000002a02027224 */ /* 0x000fce00078e02ff */
.L_x_121:
[----:B------:R-:W1:Y:S01]  /*16a0*/  S2R R42, SR_TID.X ;  /* 0x00000000002a7919 */ /* 0x000e620000002100 */
[----:B------:R-:W-:Y:S01]  /*16b0*/  IMAD R226, R39, R226, RZ ;  /* 0x000000e227e27224 */ /* 0x000fe200078e02ff */
[----:B------:R-:W2:Y:S01]  /*16c0*/  LDC.64 R16, c[0x0][0x420] ;  /* 0x00010800ff107b82 */ /* 0x000ea20000000a00 */
[----:B------:R-:W-:Y:S01]  /*16d0*/  IADD3 R0, P3, R220, R8, RZ ;  /* 0x00000008dc007210 */ /* 0x000fe20007f7e0ff */
[----:B------:R-:W-:Y:S01]  /*16e0*/  ULDC.64 UR4, c[0x0][0x258] ;  /* 0x0000960000047ab9 */ /* 0x000fe20000000a00 */
[----:B------:R-:W-:Y:S01]  /*16f0*/  IMAD.SHL.U32 R225, R226, 0x40, RZ ;  /* 0x00000040e2e17824 */ /* 0x000fe200078e00ff */
[----:B------:R-:W-:Y:S01]  /*1700*/  SHF.R.S32.HI R211, RZ, 0x1f, R210 ;  /* 0x0000001fffd37819 */ /* 0x000fe200000114d2 */
[----:B------:R-:W-:Y:S01]  /*1710*/  ULDC UR10, c[0x0][0x398] ;  /* 0x0000e600000a7ab9 */ /* 0x000fe20000000800 */
[----:B------:R-:W-:Y:S01]  /*1720*/  ULDC.64 UR6, c[0x0][0x3e0] ;  /* 0x0000f80000067ab9 */ /* 0x000fe20000000a00 */
[----:B------:R-:W-:Y:S01]  /*1730*/  BSSY B1, `(.L_x_117) ;  /* 0x00006a6000017945 */ /* 0x000fe20003800000 */
[----:B------:R-:W-:-:S02]  /*1740*/  IADD3 R6, P2, P1, R14, R225, R36 ;  /* 0x000000e10e067210 */ /* 0x000fc4000795e024 */
[----:B------:R-:W-:Y:S02]  /*1750*/  SHF.R.S32.HI R36, RZ, 0x1f, R220 ;  /* 0x0000001fff247819 */ /* 0x000fe400000114dc */
[----:B------:R-:W-:-:S04]  /*1760*/  SHF.R.S32.HI R4, RZ, 0x1f, R225 ;  /* 0x0000001fff047819 */ /* 0x000fc800000114e1 */
[----:B------:R-:W-:Y:S01]  /*1770*/  IADD3.X R10, R5, R4, R38, P2, P1 ;  /* 0x00000004050a7210 */ /* 0x000fe200017e2426 */
[----:B------:R-:W-:Y:S01]  /*1780*/  IMAD.X R5, R36, 0x1, R20, P3 ;  /* 0x0000000124057824 */ /* 0x000fe200018e0614 */
[----:B------:R-:W-:Y:S01]  /*1790*/  IADD3 R4, P1, R210, R21, RZ ;  /* 0x00000015d2047210 */ /* 0x000fe20007f3e0ff */
[----:B------:R-:W3:Y:S01]  /*17a0*/  LDC.64 R38, c[0x0][0x478] ;  /* 0x00011e00ff267b82 */ /* 0x000ee20000000a00 */
[----:B------:R-:W-:Y:S01]  /*17b0*/  IADD3 R15, P3, P2, R9, R6, R25 ;  /* 0x00000006090f7210 */ /* 0x000fe20007a7e019 */
[C---:B------:R-:W-:Y:S01]  /*17c0*/  IMAD.IADD R25, R8.reuse, 0x1, R2 ;  /* 0x0000000108197824 */ /* 0x040fe200078e0202 */
[----:B------:R-:W-:Y:S01]  /*17d0*/  IADD3 R21, R8, R11, RZ ;  /* 0x0000000b08157210 */ /* 0x000fe20007ffe0ff */
[----:B------:R-:W-:Y:S01]  /*17e0*/  IMAD R2, R5, R32, RZ ;  /* 0x0000002005027224 */ /* 0x000fe200078e02ff */
[----:B------:R-:W-:Y:S01]  /*17f0*/  IADD3.X R14, R28, R10, R24, P3, P2 ;  /* 0x0000000a1c0e7210 */ /* 0x000fe20001fe4418 */
[----:B------:R-:W-:Y:S02]  /*1800*/  IMAD.X R5, R211, 0x1, R23, P1 ;  /* 0x00000001d3057824 */ /* 0x000fe400008e0617 */
[----:B------:R-:W-:-:S02]  /*1810*/  IMAD R9, R0, R33, R2 ;  /* 0x0000002100097224 */ /* 0x000fc400078e0202 */
[----:B------:R-:W-:Y:S01]  /*1820*/  IMAD.WIDE.U32 R6, R0, R32, R210 ;  /* 0x0000002000067225 */ /* 0x000fe200078e00d2 */
[----:B-1----:R-:W-:-:S03]  /*1830*/  SHF.R.S32.HI R23, RZ, 0x1f, R42 ;  /* 0x0000001fff177819 */ /* 0x002fc6000001142a */
[----:B--2---:R-:W-:Y:S01]  /*1840*/  IMAD R0, R20, R16, RZ ;  /* 0x0000001014007224 */ /* 0x004fe200078e02ff */
[----:B------:R-:W-:Y:S01]  /*1850*/  LEA.HI R11, R23, R42, RZ, 0x5 ;  /* 0x0000002a170b7211 */ /* 0x000fe200078f28ff */
[----:B------:R-:W-:Y:S01]  /*1860*/  IMAD.WIDE.U32 R4, R8, R16, R4 ;  /* 0x0000001008047225 */ /* 0x000fe200078e0004 */
[----:B------:R-:W-:-:S03]  /*1870*/  IADD3 R6, P1, R37, R6, RZ ;  /* 0x0000000625067210 */ /* 0x000fc60007f3e0ff */
[----:B------:R-:W-:Y:S01]  /*1880*/  IMAD R2, R8, R17, R0 ;  /* 0x0000001108027224 */ /* 0x000fe200078e0200 */
[----:B------:R-:W-:Y:S02]  /*1890*/  LOP3.LUT R0, R11, 0xffffffe0, RZ, 0xc0, !PT ;  /* 0xffffffe00b007812 */ /* 0x000fe400078ec0ff */
[----:B------:R-:W-:Y:S01]  /*18a0*/  SHF.R.S32.HI R8, RZ, 0x5, R11 ;  /* 0x00000005ff087819 */ /* 0x000fe2000001140b */
[----:B------:R-:W-:Y:S01]  /*18b0*/  IMAD R11, R41, UR4, RZ ;  /* 0x00000004290b7c24 */ /* 0x000fe2000f8e02ff */
[----:B------:R-:W-:Y:S01]  /*18c0*/  IADD3.X R7, R29, R7, R9, P1, !PT ;  /* 0x000000071d077210 */ /* 0x000fe20000ffe409 */
[----:B------:R-:W-:Y:S01]  /*18d0*/  IMAD.IADD R0, R42, 0x1, -R0 ;  /* 0x000000012a007824 */ /* 0x000fe200078e0a00 */
[----:B------:R-:W1:Y:S01]  /*18e0*/  LDC.64 R28, c[0x0][0x2b0] ;  /* 0x0000ac00ff1c7b82 */ /* 0x000e620000000a00 */
[C---:B------:R-:W-:Y:S02]  /*18f0*/  IMAD R11, R43.reuse, UR5, R11 ;  /* 0x000000052b0b7c24 */ /* 0x040fe4000f8e020b */
[----:B------:R-:W-:Y:S01]  /*1900*/  IMAD R8, R8, R226, R0 ;  /* 0x000000e208087224 */ /* 0x000fe200078e0200 */
[----:B------:R-:W-:Y:S01]  /*1910*/  IADD3 R0, -R186, R212, R219 ;  /* 0x000000d4ba007210 */ /* 0x000fe20007ffe1db */
[----:B------:R-:W-:Y:S01]  /*1920*/  IMAD.WIDE.U32 R6, R43, UR4, R6 ;  /* 0x000000042b067c25 */ /* 0x000fe2000f8e0006 */
[----:B------:R-:W-:-:S03]  /*1930*/  ULDC.64 UR4, c[0x0][0x428] ;  /* 0x00010a0000047ab9 */ /* 0x000fc60000000a00 */
[----:B------:R-:W-:Y:S01]  /*1940*/  VIADD R0, R0, -UR10 ;  /* 0x8000000a00007c36 */ /* 0x000fe20008000000 */
[----:B------:R-:W-:Y:S01]  /*1950*/  IADD3 R11, R7, R11, RZ ;  /* 0x0000000b070b7210 */ /* 0x000fe20007ffe0ff */
[----:B------:R-:W-:Y:S01]  /*1960*/  IMAD.IADD R5, R5, 0x1, R2 ;  /* 0x0000000105057824 */ /* 0x000fe200078e0202 */
[C---:B------:R-:W-:Y:S01]  /*1970*/  IADD3 R2, P1, R8.reuse, R15, RZ ;  /* 0x0000000f08027210 */ /* 0x040fe20007f3e0ff */
[----:B------:R-:W-:Y:S01]  /*1980*/  IMAD R9, R41, UR4, RZ ;  /* 0x0000000429097c24 */ /* 0x000fe2000f8e02ff */
[----:B------:R-:W-:Y:S01]  /*1990*/  SHF.R.S32.HI R10, RZ, 0x1f, R0 ;  /* 0x0000001fff0a7819 */ /* 0x000fe20000011400 */
[C---:B------:R-:W-:Y:S01]  /*19a0*/  IMAD.WIDE.U32 R4, R43.reuse, UR4, R4 ;  /* 0x000000042b047c25 */ /* 0x040fe2000f8e0004 */
[----:B------:R-:W-:Y:S02]  /*19b0*/  LEA.HI.X.SX32 R8, R8, R14, 0x1, P1 ;  /* 0x0000000e08087211 */ /* 0x000fe400008f0eff */
[----:B------:R-:W-:Y:S01]  /*19c0*/  LEA.HI R7, R10, R0, RZ, 0x6 ;  /* 0x000000000a077211 */ /* 0x000fe200078f30ff */
[----:B------:R-:W-:Y:S01]  /*19d0*/  IMAD R9, R43, UR5, R9 ;  /* 0x000000052b097c24 */ /* 0x000fe2000f8e0209 */
[----:B------:R-:W-:Y:S01]  /*19e0*/  ULDC.64 UR4, c[0x0][0x210] ;  /* 0x0000840000047ab9 */ /* 0x000fe20000000a00 */
[----:B------:R-:W-:Y:S01]  /*19f0*/  IMAD R0, R36, R16, RZ ;  /* 0x0000001024007224 */ /* 0x000fe200078e02ff */
[----:B------:R-:W-:Y:S01]  /*1a00*/  LEA R190, P2, R6, UR4, 0x1 ;  /* 0x0000000406be7c11 */ /* 0x000fe2000f8408ff */
[----:B------:R-:W-:-:S02]  /*1a10*/  IMAD.IADD R5, R5, 0x1, R9 ;  /* 0x0000000105057824 */ /* 0x000fc400078e0209 */
[----:B------:R-:W-:Y:S01]  /*1a20*/  IMAD R0, R220, R17, R0 ;  /* 0x00000011dc007224 */ /* 0x000fe200078e0200 */
[----:B------:R-:W-:Y:S01]  /*1a30*/  LEA.HI.X R191, R6, UR5, R11, 0x1, P2 ;  /* 0x0000000506bf7c11 */ /* 0x000fe200090f0c0b */
[----:B------:R-:W-:Y:S01]  /*1a40*/  ULDC.64 UR4, c[0x0][0x400] ;  /* 0x0001000000047ab9 */ /* 0x000fe20000000a00 */
[----:B------:R-:W-:Y:S01]  /*1a50*/  SHF.R.S32.HI R6, RZ, 0x6, R7 ;  /* 0x00000006ff067819 */ /* 0x000fe20000011407 */
[----:B------:R-:W-:Y:S01]  /*1a60*/  IMAD.WIDE.U32 R4, R220, R16, R4 ;  /* 0x00000010dc047225 */ /* 0x000fe200078e0004 */
[C---:B------:R-:W-:Y:S02]  /*1a70*/  LEA R185, P1, R2.reuse, UR4, 0x2 ;  /* 0x0000000402b97c11 */ /* 0x040fe4000f8210ff */
[----:B------:R-:W-:Y:S01]  /*1a80*/  VIMNMX R231, RZ, R6, !PT ;  /* 0x00000006ffe77248 */ /* 0x000fe20007fe0100 */
[----:B------:R-:W-:Y:S01]  /*1a90*/  IMAD.IADD R0, R5, 0x1, R0 ;  /* 0x0000000105007824 */ /* 0x000fe200078e0200 */
[----:B------:R-:W-:Y:S01]  /*1aa0*/  LEA.HI.X R184, R2, UR5, R8, 0x2, P1 ;  /* 0x0000000502b87c11 */ /* 0x000fe200088f1408 */
[----:B-1----:R-:W-:Y:S01]  /*1ab0*/  IMAD.WIDE R10, R21, 0x4, R28 ;  /* 0x00000004150a7825 */ /* 0x002fe200078e021c */
[----:B------:R-:W-:-:S02]  /*1ac0*/  ISETP.GT.AND P1, PT, R187, R231, PT ;  /* 0x000000e7bb00720c */ /* 0x000fc40003f24270 */
[C---:B------:R-:W-:Y:S01]  /*1ad0*/  LEA R188, P2, R4.reuse, UR6, 0x1 ;  /* 0x0000000604bc7c11 */ /* 0x040fe2000f8408ff */
[----:B---3--:R-:W-:Y:S01]  /*1ae0*/  IMAD.WIDE R6, R25, 0x4, R38 ;  /* 0x0000000419067825 */ /* 0x008fe200078e0226 */
[----:B------:R-:W-:Y:S02]  /*1af0*/  MOV R214, R10 ;  /* 0x0000000a00d67202 */ /* 0x000fe40000000f00 */
[----:B------:R-:W-:Y:S01]  /*1b00*/  LEA.HI.X R189, R4, UR7, R0, 0x1, P2 ;  /* 0x0000000704bd7c11 */ /* 0x000fe200090f0c00 */
[----:B------:R-:W-:Y:S01]  /*1b10*/  IMAD.MOV.U32 R213, RZ, RZ, R11 ;  /* 0x000000ffffd57224 */ /* 0x000fe200078e000b */
[----:B------:R-:W-:Y:S01]  /*1b20*/  MOV R215, R7 ;  /* 0x0000000700d77202 */ /* 0x000fe20000000f00 */
[----:B------:R-:W-:Y:S02]  /*1b30*/  IMAD.MOV.U32 R216, RZ, RZ, R6 ;  /* 0x000000ffffd87224 */ /* 0x000fe400078e0006 */
[----:B------:R-:W-:Y:S02]  /*1b40*/  VIADD R187, R187, 0xffffffff ;  /* 0xffffffffbbbb7836 */ /* 0x000fe40000000000 */
[----:B------:R-:W-:Y:S05]  /*1b50*/  @P1 BRA `(.L_x_122) ;  /* 0x0000000800d81947 */ /* 0x000fea0003800000 */
        /* <DEDUP_REMOVED lines=8> */
[----:B------:R-:W-:Y:S01]  /*1be0*/  @P0 MOV R14, R6 ;  /* 0x00000006000e0202 */ /* 0x000fe20000000f00 */
[----:B------:R-:W-:-:S05]  /*1bf0*/  @P0 IMAD.WIDE.U32 R8, R8, R4, RZ ;  /* 0x0000000408080225 */ /* 0x000fca00078e00ff */
[----:B------:R-:W-:Y:S02]  /*1c00*/  @P0 IADD3 R10, R9, R0, RZ ;  /* 0x00000000090a0210 */ /* 0x000fe40007ffe0ff */
[----:B------:R-:W-:Y:S01]  /*1c10*/  @P0 MOV R2, R8 ;  /* 0x0000000800020202 */ /* 0x000fe20000000f00 */
        /* <DEDUP_REMOVED lines=13> */
.L_x_123:
        /* <DEDUP_REMOVED lines=13> */
.L_x_124:
[-C--:B------:R-:W-:Y:S01]  /*1dc0*/  IMAD R0, R27, R4.reuse, RZ ;  /* 0x000000041b007224 */ /* 0x080fe200078e02ff */
[----:B------:R-:W-:Y:S01]  /*1dd0*/  ULDC UR4, c[0x0][0x2d0] ;  /* 0x0000b40000047ab9 */ /* 0x000fe20000000800 */
[C---:B------:R-:W-:Y:S01]  /*1de0*/  IMAD.WIDE.U32 R6, R219.reuse, R4, R210 ;  /* 0x00000004db067225 */ /* 0x040fe200078e00d2 */
[----:B------:R-:W-:Y:S03]  /*1df0*/  BSSY B0, `(.L_x_125) ;  /* 0x000001d000007945 */ /* 0x000fe60003800000 */
        /* <DEDUP_REMOVED lines=9> */
[----:B------:R-:W-:Y:S01]  /*1e90*/  IMAD.WIDE.U32 R6, R43, UR4, R6 ;  /* 0x000000042b067c25 */ /* 0x000fe2000f8e0006 */
[----:B------:R-:W-:-:S02]  /*1ea0*/  ISETP.GE.OR P1, PT, R220, R0, P0 ;  /* 0x00000000dc00720c */ /* 0x000fc40000726670 */
[-C--:B------:R-:W-:Y:S01]  /*1eb0*/  ISETP.GE.OR P2, PT, R2, R0.reuse, P0 ;  /* 0x000000000200720c */ /* 0x080fe20000746670 */
[----:B------:R-:W-:Y:S01]  /*1ec0*/  IMAD R2, R41, UR4, RZ ;  /* 0x0000000429027c24 */ /* 0x000fe2000f8e02ff */
[-C--:B------:R-:W-:Y:S02]  /*1ed0*/  ISETP.GE.OR P3, PT, R9, R0.reuse, P0 ;  /* 0x000000000900720c */ /* 0x080fe40000766670 */
[----:B------:R-:W-:Y:S01]  /*1ee0*/  ISETP.GE.OR P4, PT, R8, R0, P0 ;  /* 0x000000000800720c */ /* 0x000fe20000786670 */
[----:B------:R-:W-:-:S05]  /*1ef0*/  IMAD R0, R43, UR5, R2 ;  /* 0x000000052b007c24 */ /* 0x000fca000f8e0202 */
        /* <DEDUP_REMOVED lines=11> */
[----:B------:R1:W-:Y:S04]  /*1fb0*/  STG.E.128 desc[UR12][R10.64], RZ ;  /* 0x000000ff0a007986 */ /* 0x0003e8000c101d0c */
.L_x_126:
[----:B------:R-:W-:Y:S05]  /*1fc0*/  BSYNC B0 ;  /* 0x0000000000007941 */ /* 0x000fea0003800000 */
.L_x_125:
[----:B------:R-:W-:Y:S04]  /*1fd0*/  BSSY B0, `(.L_x_127) ;  /* 0x000000e000007945 */ /* 0x000fe80003800000 */
[----:B------:R-:W-:Y:S05]  /*1fe0*/  @P2 BRA `(.L_x_128) ;  /* 0x0000000000302947 */ /* 0x000fea0003800000 */
[----:B------:R-:W-:Y:S01]  /*1ff0*/  IADD3 R2, P0, R220, 0x20, RZ ;  /* 0x00000020dc027810 */ /* 0x000fe20007f1e0ff */
[----:B------:R-:W-:Y:S01]  /*2000*/  ULDC.64 UR4, c[0x0][0x3f0] ;  /* 0x0000fc0000047ab9 */ /* 0x000fe20000000a00 */
[----:B------:R-:W-:-:S03]  /*2010*/  MOV R9, R0 ;  /* 0x0000000000097202 */ /* 0x000fc60000000f00 */
[----:B------:R-:W-:-:S04]  /*2020*/  IMAD.X R8, RZ, RZ, R36, P0 ;  /* 0x000000ffff087224 */ /* 0x000fc800000e0624 */
[----:B-1----:R-:W-:Y:S02]  /*2030*/  IMAD R10, R8, R4, RZ ;  /* 0x00000004080a7224 */ /* 0x002fe400078e02ff */
[----:B------:R-:W-:-:S04]  /*2040*/  IMAD.MOV.U32 R8, RZ, RZ, R6 ;  /* 0x000000ffff087224 */ /* 0x000fc800078e0006 */
[----:B------:R-:W-:-:S04]  /*2050*/  IMAD.WIDE.U32 R8, R2, R4, R8 ;  /* 0x0000000402087225 */ /* 0x000fc800078e0008 */
[----:B------:R-:W-:Y:S01]  /*2060*/  IMAD R2, R2, R5, R10 ;  /* 0x0000000502027224 */ /* 0x000fe200078e020a */
[----:B------:R-:W-:-:S04]  /*2070*/  LEA R10, P0, R8, UR4, 0x1 ;  /* 0x00000004080a7c11 */ /* 0x000fc8000f8008ff */
[----:B------:R-:W-:-:S04]  /*2080*/  IADD3 R2, R9, R2, RZ ;  /* 0x0000000209027210 */ /* 0x000fc80007ffe0ff */
[----:B------:R-:W-:-:S05]  /*2090*/  LEA.HI.X R11, R8, UR5, R2, 0x1, P0 ;  /* 0x00000005080b7c11 */ /* 0x000fca00080f0c02 */
[----:B------:R2:W-:Y:S02]  /*20a0*/  STG.E.128 desc[UR12][R10.64], RZ ;  /* 0x000000ff0a007986 */ /* 0x0005e4000c101d0c */
.L_x_128:
[----:B------:R-:W-:Y:S05]  /*20b0*/  BSYNC B0 ;  /* 0x0000000000007941 */ /* 0x000fea0003800000 */
.L_x_127:
[----:B------:R-:W-:Y:S04]  /*20c0*/  BSSY B0, `(.L_x_129) ;  /* 0x000000e000007945 */ /* 0x000fe80003800000 */
[----:B------:R-:W-:Y:S05]  /*20d0*/  @P3 BRA `(.L_x_130) ;  /* 0x0000000000303947 */ /* 0x000fea0003800000 */
[----:B------:R-:W-:Y:S01]  /*20e0*/  IADD3 R2, P0, R220, 0x40, RZ ;  /* 0x00000040dc027810 */ /* 0x000fe20007f1e0ff */
[----:B------:R-:W-:Y:S01]  /*20f0*/  ULDC.64 UR4, c[0x0][0x3f0] ;  /* 0x0000fc0000047ab9 */ /* 0x000fe20000000a00 */
[----:B------:R-:W-:-:S03]  /*2100*/  MOV R9, R0 ;  /* 0x0000000000097202 */ /* 0x000fc60000000f00 */
[----:B------:R-:W-:-:S04]  /*2110*/  IMAD.X R8, RZ, RZ, R36, P0 ;  /* 0x000000ffff087224 */ /* 0x000fc800000e0624 */
[----:B-12---:R-:W-:Y:S02]  /*2120*/  IMAD R10, R8, R4, RZ ;  /* 0x00000004080a7224 */ /* 0x006fe400078e02ff */
[----:B------:R-:W-:-:S04]  /*2130*/  IMAD.MOV.U32 R8, RZ, RZ, R6 ;  /* 0x000000ffff087224 */ /* 0x000fc800078e0006 */
[----:B------:R-:W-:-:S04]  /*2140*/  IMAD.WIDE.U32 R8, R2, R4, R8 ;  /* 0x0000000402087225 */ /* 0x000fc800078e0008 */
[----:B------:R-:W-:Y:S01]  /*2150*/  IMAD R2, R2, R5, R10 ;  /* 0x0000000502027224 */ /* 0x000fe200078e020a */
[----:B------:R-:W-:-:S04]  /*2160*/  LEA R10, P0, R8, UR4, 0x1 ;  /* 0x00000004080a7c11 */ /* 0x000fc8000f8008ff */
[----:B------:R-:W-:-:S04]  /*2170*/  IADD3 R2, R9, R2, RZ ;  /* 0x0000000209027210 */ /* 0x000fc80007ffe0ff */
[----:B------:R-:W-:-:S05]  /*2180*/  LEA.HI.X R11, R8, UR5, R2, 0x1, P0 ;  /* 0x00000005080b7c11 */ /* 0x000fca00080f0c02 */
[----:B------:R3:W-:Y:S02]  /*2190*/  STG.E.128 desc[UR12][R10.64], RZ ;  /* 0x000000ff0a007986 */ /* 0x0007e4000c101d0c */
.L_x_130:
[----:B------:R-:W-:Y:S05]  /*21a0*/  BSYNC B0 ;  /* 0x0000000000007941 */ /* 0x000fea0003800000 */
.L_x_129:
[----:B------:R-:W-:Y:S04]  /*21b0*/  BSSY B0, `(.L_x_131) ;  /* 0x000000d000007945 */ /* 0x000fe80003800000 */
[----:B------:R-:W-:Y:S05]  /*21c0*/  @P4 BRA `(.L_x_132) ;  /* 0x00000000002c4947 */ /* 0x000fea0003800000 */
[----:B------:R-:W-:Y:S01]  /*21d0*/  IADD3 R2, P0, R220, 0x60, RZ ;  /* 0x00000060dc027810 */ /* 0x000fe20007f1e0ff */
[----:B------:R-:W-:-:S03]  /*21e0*/  ULDC.64 UR4, c[0x0][0x3f0] ;  /* 0x0000fc0000047ab9 */ /* 0x000fc60000000a00 */
[----:B------:R-:W-:-:S05]  /*21f0*/  IADD3.X R7, RZ, R36, RZ, P0, !PT ;  /* 0x00000024ff077210 */ /* 0x000fca00007fe4ff */
[----:B------:R-:W-:Y:S01]  /*2200*/  IMAD R8, R7, R4, RZ ;  /* 0x0000000407087224 */ /* 0x000fe200078e02ff */
[----:B------:R-:W-:-:S03]  /*2210*/  MOV R7, R0 ;  /* 0x0000000000077202 */ /* 0x000fc60000000f00 */
[----:B------:R-:W-:-:S04]  /*2220*/  IMAD.WIDE.U32 R6, R2, R4, R6 ;  /* 0x0000000402067225 */ /* 0x000fc800078e0006 */
[----:B------:R-:W-:Y:S01]  /*2230*/  IMAD R2, R2, R5, R8 ;  /* 0x0000000502027224 */ /* 0x000fe200078e0208 */
[----:B------:R-:W-:-:S04]  /*2240*/  LEA R4, P0, R6, UR4, 0x1 ;  /* 0x0000000406047c11 */ /* 0x000fc8000f8008ff */
[----:B------:R-:W-:-:S04]  /*2250*/  IADD3 R2, R7, R2, RZ ;  /* 0x0000000207027210 */ /* 0x000fc80007ffe0ff */
[----:B------:R-:W-:-:S05]  /*2260*/  LEA.HI.X R5, R6, UR5, R2, 0x1, P0 ;  /* 0x0000000506057c11 */ /* 0x000fca00080f0c02 */
[----:B------:R4:W-:Y:S02]  /*2270*/  STG.E.128 desc[UR12][R4.64], RZ ;  /* 0x000000ff04007986 */ /* 0x0009e4000c101d0c */
.L_x_132:
[----:B------:R-:W-:Y:S05]  /*2280*/  BSYNC B0 ;  /* 0x0000000000007941 */ /* 0x000fea0003800000 */
.L_x_131:
[-C--:B----4-:R-:W-:Y:S01]  /*2290*/  IMAD.WIDE.U32 R4, R219, R12.reuse, R210 ;  /* 0x0000000cdb047225 */ /* 0x090fe200078e00d2 */
[----:B------:R-:W-:Y:S01]  /*22a0*/  ULDC.64 UR4, c[0x0][0x470] ;  /* 0x00011c0000047ab9 */ /* 0x000fe20000000a00 */
[----:B------:R-:W-:Y:S02]  /*22b0*/  BSSY B0, `(.L_x_133) ;  /* 0x0000014000007945 */ /* 0x000fe40003800000 */
[----:B------:R-:W-:Y:S01]  /*22c0*/  IMAD R0, R27, R12, RZ ;  /* 0x0000000c1b007224 */ /* 0x000fe200078e02ff */
        /* <DEDUP_REMOVED lines=18> */
.L_x_134:
[----:B------:R-:W-:Y:S05]  /*23f0*/  BSYNC B0 ;  /* 0x0000000000007941 */ /* 0x000fea0003800000 */
.L_x_133:
[----:B------:R-:W-:Y:S04]  /*2400*/  BSSY B0, `(.L_x_135) ;  /* 0x000000e000007945 */ /* 0x000fe80003800000 */
[----:B------:R-:W-:Y:S05]  /*2410*/  @P2 BRA `(.L_x_136) ;  /* 0x0000000000302947 */ /* 0x000fea0003800000 */
[----:B------:R-:W-:Y:S01]  /*2420*/  IADD3 R2, P0, R220, 0x20, RZ ;  /* 0x00000020dc027810 */ /* 0x000fe20007f1e0ff */
[----:B------:R-:W-:Y:S01]  /*2430*/  ULDC.64 UR4, c[0x0][0x3f8] ;  /* 0x0000fe0000047ab9 */ /* 0x000fe20000000a00 */
[----:B------:R-:W-:-:S03]  /*2440*/  MOV R7, R0 ;  /* 0x0000000000077202 */ /* 0x000fc60000000f00 */
[----:B------:R-:W-:-:S04]  /*2450*/  IMAD.X R6, RZ, RZ, R36, P0 ;  /* 0x000000ffff067224 */ /* 0x000fc800000e0624 */
[----:B----4-:R-:W-:Y:S02]  /*2460*/  IMAD R8, R6, R12, RZ ;  /* 0x0000000c06087224 */ /* 0x010fe400078e02ff */
[----:B------:R-:W-:-:S04]  /*2470*/  IMAD.MOV.U32 R6, RZ, RZ, R4 ;  /* 0x000000ffff067224 */ /* 0x000fc800078e0004 */
[----:B------:R-:W-:-:S04]  /*2480*/  IMAD.WIDE.U32 R6, R2, R12, R6 ;  /* 0x0000000c02067225 */ /* 0x000fc800078e0006 */
[----:B------:R-:W-:Y:S01]  /*2490*/  IMAD R2, R2, R13, R8 ;  /* 0x0000000d02027224 */ /* 0x000fe200078e0208 */
[----:B------:R-:W-:-:S04]  /*24a0*/  LEA R8, P0, R6, UR4, 0x1 ;  /* 0x0000000406087c11 */ /* 0x000fc8000f8008ff */
[----:B------:R-:W-:-:S04]  /*24b0*/  IADD3 R2, R7, R2, RZ ;  /* 0x0000000207027210 */ /* 0x000fc80007ffe0ff */
[----:B------:R-:W-:-:S05]  /*24c0*/  LEA.HI.X R9, R6, UR5, R2, 0x1, P0 ;  /* 0x0000000506097c11 */ /* 0x000fca00080f0c02 */
[----:B------:R4:W-:Y:S02]  /*24d0*/  STG.E.128 desc[UR12][R8.64], RZ ;  /* 0x000000ff08007986 */ /* 0x0009e4000c101d0c */
.L_x_136:
[----:B------:R-:W-:Y:S05]  /*24e0*/  BSYNC B0 ;  /* 0x0000000000007941 */ /* 0x000fea0003800000 */
.L_x_135:
        /* <DEDUP_REMOVED lines=14> */
.L_x_138:
[----:B------:R-:W-:Y:S05]  /*25d0*/  BSYNC B0 ;  /* 0x0000000000007941 */ /* 0x000fea0003800000 */
.L_x_137:
        /* <DEDUP_REMOVED lines=12> */
[----:B------:R1:W-:Y:S01]  /*26a0*/  STG.E.128 desc[UR12][R4.64], RZ ;  /* 0x000000ff04007986 */ /* 0x0003e2000c101d0c */
[----:B------:R-:W-:Y:S05]  /*26b0*/  BRA `(.L_x_139) ;  /* 0x0000005800b47947 */ /* 0x000fea0003800000 */
.L_x_122:
[----:B------:R-:W-:Y:S01]  /*26c0*/  @P5 BAR.SYNC.DEFER_BLOCKING 0x0 ;  /* 0x0000000000005b1d */ /* 0x000fe20000010000 */
[----:B------:R-:W-:Y:S01]  /*26d0*/  IMAD R0, R233, -0x80, R186 ;  /* 0xffffff80e9007824 */ /* 0x000fe200078e02ba */
[C---:B------:R-:W-:Y:S01]  /*26e0*/  IADD3 R6, R220.reuse, 0x60, RZ ;  /* 0x00000060dc067810 */ /* 0x040fe20007ffe0ff */
[C---:B------:R-:W-:Y:S01]  /*26f0*/  VIADD R4, R220.reuse, 0x40 ;  /* 0x00000040dc047836 */ /* 0x040fe20000000000 */
[----:B------:R-:W-:Y:S01]  /*2700*/  LEA.HI R11, R187, R187, RZ, 0x1 ;  /* 0x000000bbbb0b7211 */ /* 0x000fe200078f08ff */
[----:B------:R-:W-:Y:S01]  /*2710*/  IMAD R2, R27, R12, RZ ;  /* 0x0000000c1b027224 */ /* 0x000fe200078e02ff */
[-C--:B------:R-:W-:Y:S01]  /*2720*/  ISETP.GE.AND P3, PT, R220, R0.reuse, PT ;  /* 0x00000000dc00720c */ /* 0x080fe20003f66270 */
[----:B------:R-:W-:Y:S01]  /*2730*/  IMAD R10, R187, -0x40, R212 ;  /* 0xffffffc0bb0a7824 */ /* 0x000fe200078e02d4 */
[-C--:B------:R-:W-:Y:S01]  /*2740*/  ISETP.GE.AND P0, PT, R6, R0.reuse, PT ;  /* 0x000000000600720c */ /* 0x080fe20003f06270 */
[----:B------:R-:W-:Y:S01]  /*2750*/  VIADD R6, R220, 0x20 ;  /* 0x00000020dc067836 */ /* 0x000fe20000000000 */
[----:B------:R-:W-:Y:S01]  /*2760*/  ISETP.GE.AND P6, PT, R4, R0, PT ;  /* 0x000000000400720c */ /* 0x000fe20003fc6270 */
[C---:B------:R-:W-:Y:S01]  /*2770*/  IMAD.WIDE.U32 R4, R219.reuse, R12, R210 ;  /* 0x0000000cdb047225 */ /* 0x040fe200078e00d2 */
[----:B------:R-:W-:Y:S01]  /*2780*/  P2R R20, PR, RZ, 0x1 ;  /* 0x00000001ff147803 */ /* 0x000fe20000000000 */
[----:B------:R-:W-:Y:S01]  /*2790*/  ULDC.64 UR4, c[0x0][0x268] ;  /* 0x00009a0000047ab9 */ /* 0x000fe20000000a00 */
[----:B------:R-:W-:Y:S01]  /*27a0*/  ISETP.GE.AND P4, PT, R6, R0, PT ;  /* 0x000000000600720c */ /* 0x000fe20003f86270 */
[----:B------:R-:W-:Y:S01]  /*27b0*/  IMAD R2, R219, R13, R2 ;  /* 0x0000000ddb027224 */ /* 0x000fe200078e0202 */
[----:B------:R-:W-:Y:S01]  /*27c0*/  LEA R0, R240, R177, 0x1 ;  /* 0x000000b1f0007211 */ /* 0x000fe200078e08ff */
[----:B------:R-:W-:Y:S01]  /*27d0*/  IMAD R8, R35, UR4, RZ ;  /* 0x0000000423087c24 */ /* 0x000fe2000f8e02ff */
[----:B------:R-:W-:Y:S01]  /*27e0*/  IADD3 R4, P0, R31, R4, RZ ;  /* 0x000000041f047210 */ /* 0x000fe20007f1e0ff */
[----:B------:R-:W-:Y:S01]  /*27f0*/  BSSY B0, `(.L_x_140) ;  /* 0x0000020000007945 */ /* 0x000fe20003800000 */
[----:B------:R-:W-:Y:S01]  /*2800*/  ISETP.GE.AND P2, PT, R6, R10, PT ;  /* 0x0000000a0600720c */ /* 0x000fe20003f46270 */
[-C--:B------:R-:W-:Y:S01]  /*2810*/  IMAD.WIDE.U32 R6, R219, R18.reuse, R210 ;  /* 0x00000012db067225 */ /* 0x080fe200078e00d2 */
[----:B------:R-:W-:Y:S01]  /*2820*/  IADD3.X R5, R34, R5, R2, P0, !PT ;  /* 0x0000000522057210 */ /* 0x000fe200007fe402 */
[----:B------:R1:W-:Y:S02]  /*2830*/  @P3 STS.128 [R0+0xa000], RZ ;  /* 0x00a000ff00003388 */ /* 0x0003e40000000c00 */
[----:B------:R-:W-:Y:S01]  /*2840*/  IMAD R2, R27, R18, RZ ;  /* 0x000000121b027224 */ /* 0x000fe200078e02ff */
[----:B------:R-:W-:Y:S01]  /*2850*/  IADD3 R14, P0, R26, R6, RZ ;  /* 0x000000061a0e7210 */ /* 0x000fe20007f1e0ff */
[----:B------:R-:W-:Y:S01]  /*2860*/  IMAD.WIDE.U32 R4, R22, UR4, R4 ;  /* 0x0000000416047c25 */ /* 0x000fe2000f8e0004 */
[----:B------:R-:W-:-:S02]  /*2870*/  ISETP.GE.AND P1, PT, R220, R10, PT ;  /* 0x0000000adc00720c */ /* 0x000fc40003f26270 */
[----:B------:R-:W-:Y:S01]  /*2880*/  LOP3.LUT R11, R11, 0xfffffffe, RZ, 0xc0, !PT ;  /* 0xfffffffe0b0b7812 */ /* 0x000fe200078ec0ff */
[----:B------:R-:W-:Y:S02]  /*2890*/  IMAD R9, R219, R19, R2 ;  /* 0x00000013db097224 */ /* 0x000fe400078e0202 */
[----:B------:R-:W-:-:S03]  /*28a0*/  IMAD R2, R22, UR5, R8 ;  /* 0x0000000516027c24 */ /* 0x000fc6000f8e0208 */
[----:B------:R-:W-:Y:S01]  /*28b0*/  IADD3.X R15, R30, R7, R9, P0, !PT ;  /* 0x000000071e0f7210 */ /* 0x000fe200007fe409 */
[----:B------:R-:W-:Y:S01]  /*28c0*/  IMAD.IADD R2, R5, 0x1, R2 ;  /* 0x0000000105027824 */ /* 0x000fe200078e0202 */
[----:B------:R-:W-:Y:S06]  /*28d0*/  @P3 BRA `(.L_x_141) ;  /* 0x0000000000443947 */ /* 0x000fec0003800000 */
        /* <DEDUP_REMOVED lines=17> */
.L_x_141:
[----:B------:R-:W-:Y:S05]  /*29f0*/  BSYNC B0 ;  /* 0x0000000000007941 */ /* 0x000fea0003800000 */
.L_x_140:
[----:B------:R4:W-:Y:S01]  /*2a00*/  @P4 STS.128 [R0+0xb000], RZ ;  /* 0x00b000ff00004388 */ /* 0x0009e20000000c00 */
[----:B------:R-:W-:Y:S04]  /*2a10*/  BSSY B0, `(.L_x_142) ;  /* 0x0000015000007945 */ /* 0x000fe80003800000 */
[----:B------:R-:W-:Y:S05]  /*2a20*/  @P4 BRA `(.L_x_143) ;  /* 0x00000000004c4947 */ /* 0x000fea0003800000 */
[----:B------:R-:W-:Y:S02]  /*2a30*/  ULDC UR4, c[0x0][0x2d0] ;  /* 0x0000b40000047ab9 */ /* 0x000fe40000000800 */
[----:B------:R-:W-:-:S13]  /*2a40*/  ISETP.GE.AND P0, PT, R210, UR4, PT ;  /* 0x00000004d2007c0c */ /* 0x000fda000bf06270 */
[----:B------:R1:W-:Y:S01]  /*2a50*/  @P0 STS.128 [R0+0xb000], RZ ;  /* 0x00b000ff00000388 */ /* 0x0003e20000000c00 */
[----:B------:R-:W-:Y:S05]  /*2a60*/  @P0 BRA `(.L_x_143) ;  /* 0x00000000003c0947 */ /* 0x000fea0003800000 */
[----:B---3--:R-:W-:Y:S01]  /*2a70*/  IADD3 R8, P0, R220, 0x20, RZ ;  /* 0x00000020dc087810 */ /* 0x008fe20007f1e0ff */
[----:B------:R-:W-:Y:S01]  /*2a80*/  ULDC.64 UR4, c[0x0][0x220] ;  /* 0x0000880000047ab9 */ /* 0x000fe20000000a00 */
[----:B------:R-:W-:-:S03]  /*2a90*/  MOV R7, R2 ;  /* 0x0000000200077202 */ /* 0x000fc60000000f00 */
[----:B------:R-:W-:-:S04]  /*2aa0*/  IMAD.X R6, RZ, RZ, R36, P0 ;  /* 0x000000ffff067224 */ /* 0x000fc800000e0624 */
[-C--:B------:R-:W-:Y:S02]  /*2ab0*/  IMAD R9, R6, R12.reuse, RZ ;  /* 0x0000000c06097224 */ /* 0x080fe400078e02ff */
[----:B------:R-:W-:Y:S02]  /*2ac0*/  IMAD.MOV.U32 R6, RZ, RZ, R4 ;  /* 0x000000ffff067224 */ /* 0x000fe400078e0004 */
[C---:B------:R-:W-:Y:S02]  /*2ad0*/  IMAD R9, R8.reuse, R13, R9 ;  /* 0x0000000d08097224 */ /* 0x040fe400078e0209 */
[----:B------:R-:W-:-:S03]  /*2ae0*/  IMAD.WIDE.U32 R6, R8, R12, R6 ;  /* 0x0000000c08067225 */ /* 0x000fc600078e0006 */
[----:B------:R-:W-:Y:S02]  /*2af0*/  LEA R8, P0, R6, UR4, 0x1 ;  /* 0x0000000406087c11 */ /* 0x000fe4000f8008ff */
[----:B------:R-:W-:-:S04]  /*2b00*/  IADD3 R9, R7, R9, RZ ;  /* 0x0000000907097210 */ /* 0x000fc80007ffe0ff */
[----:B------:R-:W-:-:S05]  /*2b10*/  LEA.HI.X R9, R6, UR5, R9, 0x1, P0 ;  /* 0x0000000506097c11 */ /* 0x000fca00080f0c09 */
[----:B------:R-:W-:Y:S01]  /*2b20*/  @!PT LDS RZ, [RZ] ;  /* 0x00000000fffff984 */ /* 0x000fe20000000800 */
[----:B------:R-:W-:Y:S01]  /*2b30*/  @!PT LDS RZ, [RZ] ;  /* 0x00000000fffff984 */ /* 0x000fe20000000800 */
[----:B------:R-:W-:Y:S01]  /*2b40*/  @!PT LDS RZ, [RZ] ;  /* 0x00000000fffff984 */ /* 0x000fe20000000800 */
[----:B------:R3:W-:Y:S02]  /*2b50*/  LDGSTS.E.BYPASS.LTC128B.128 [R0+0xb000], desc[UR12][R8.64] ;  /* 0x0b00000008007fae */ /* 0x0007e4000b901d4c */
.L_x_143:
[----:B------:R-:W-:Y:S05]  /*2b60*/  BSYNC B0 ;  /* 0x0000000000007941 */ /* 0x000fea0003800000 */
.L_x_142:
        /* <DEDUP_REMOVED lines=22> */
.L_x_145:
[----:B------:R-:W-:Y:S05]  /*2cd0*/  BSYNC B0 ;  /* 0x0000000000007941 */ /* 0x000fea0003800000 */
.L_x_144:
        /* <DEDUP_REMOVED lines=10> */
[----:B------:R-:W-:-:S03]  /*2d80*/  MOV R7, R2 ;  /* 0x0000000200077202 */ /* 0x000fc60000000f00 */
[----:B------:R-:W-:-:S04]  /*2d90*/  IMAD.X R6, RZ, RZ, R36, P0 ;  /* 0x000000ffff067224 */ /* 0x000fc800000e0624 */
[----:B---3--:R-:W-:Y:S02]  /*2da0*/  IMAD R8, R6, R12, RZ ;  /* 0x0000000c06087224 */ /* 0x008fe400078e02ff */
[----:B------:R-:W-:-:S04]  /*2db0*/  IMAD.MOV.U32 R6, RZ, RZ, R4 ;  /* 0x000000ffff067224 */ /* 0x000fc800078e0004 */
[----:B------:R-:W-:-:S04]  /*2dc0*/  IMAD.WIDE.U32 R6, R5, R12, R6 ;  /* 0x0000000c05067225 */ /* 0x000fc800078e0006 */
[----:B------:R-:W-:Y:S01]  /*2dd0*/  IMAD R5, R5, R13, R8 ;  /* 0x0000000d05057224 */ /* 0x000fe200078e0208 */
[----:B------:R-:W-:-:S04]  /*2de0*/  LEA R4, P0, R6, UR4, 0x1 ;  /* 0x0000000406047c11 */ /* 0x000fc8000f8008ff */
[----:B------:R-:W-:-:S04]  /*2df0*/  IADD3 R5, R7, R5, RZ ;  /* 0x0000000507057210 */ /* 0x000fc80007ffe0ff */
[----:B------:R-:W-:-:S05]  /*2e00*/  LEA.HI.X R5, R6, UR5, R5, 0x1, P0 ;  /* 0x0000000506057c11 */ /* 0x000fca00080f0c05 */
[----:B------:R-:W-:Y:S01]  /*2e10*/  @!PT LDS RZ, [RZ] ;  /* 0x00000000fffff984 */ /* 0x000fe20000000800 */
[----:B------:R-:W-:Y:S01]  /*2e20*/  @!PT LDS RZ, [RZ] ;  /* 0x00000000fffff984 */ /* 0x000fe20000000800 */
[----:B------:R-:W-:Y:S01]  /*2e30*/  @!PT LDS RZ, [RZ] ;  /* 0x00000000fffff984 */ /* 0x000fe20000000800 */
[----:B------:R3:W-:Y:S02]  /*2e40*/  LDGSTS.E.BYPASS.LTC128B.128 [R0+0xd000], desc[UR12][R4.64] ;  /* 0x0d00000004007fae */ /* 0x0007e4000b901d4c */
.L_x_147:
[----:B------:R-:W-:Y:S05]  /*2e50*/  BSYNC B0 ;  /* 0x0000000000007941 */ /* 0x000fea0003800000 */
.L_x_146:
        /* <DEDUP_REMOVED lines=13> */
.L_x_149:
[----:B------:R-:W-:Y:S05]  /*2f30*/  BSYNC B0 ;  /* 0x0000000000007941 */ /* 0x000fea0003800000 */
.L_x_148:
[----:B------:R1:W-:Y:S01]  /*2f40*/  @P2 STS.128 [R0+0x5000], RZ ;  /* 0x005000ff00002388 */ /* 0x0003e20000000c00 */
[----:B------:R-:W-:Y:S01]  /*2f50*/  ISETP.NE.AND P0, PT, R2, 0x1, PT ;  /* 0x000000010200780c */ /* 0x000fe20003f05270 */
[----:B------:R-:W-:Y:S01]  /*2f60*/  VIADD R2, R240, 0x1000 ;  /* 0x00001000f0027836 */ /* 0x000fe20000000000 */
[----:B------:R-:W-:Y:S02]  /*2f70*/  BSSY B0, `(.L_x_150) ;  /* 0x000000f000007945 */ /* 0x000fe40003800000 */
[----:B------:R-:W-:Y:S02]  /*2f80*/  P2R R21, PR, RZ, 0x1 ;  /* 0x00000001ff157803 */ /* 0x000fe40000000000 */
[----:B------:R-:W-:-:S05]  /*2f90*/  SEL R2, R2, R240, !P0 ;  /* 0x000000f002027207 */ /* 0x000fca0004000000 */
[----:B------:R-:W-:Y:S01]  /*2fa0*/  IMAD R183, R2, 0x2, R177 ;  /* 0x0000000202b77824 */ /* 0x000fe200078e02b1 */
[----:B------:R-:W-:Y:S06]  /*2fb0*/  @P2 BRA `(.L_x_151) ;  /* 0x0000000000282947 */ /* 0x000fec0003800000 */
[----:B------:R-:W-:Y:S02]  /*2fc0*/  ULDC UR4, c[0x0][0x2d0] ;  /* 0x0000b40000047ab9 */ /* 0x000fe40000000800 */
[----:B------:R-:W-:-:S13]  /*2fd0*/  ISETP.GE.AND P0, PT, R210, UR4, PT ;  /* 0x00000004d2007c0c */ /* 0x000fda000bf06270 */
[----:B------:R1:W-:Y:S01]  /*2fe0*/  @P0 STS.128 [R0+0x5000], RZ ;  /* 0x005000ff00000388 */ /* 0x0003e20000000c00 */
[----:B------:R-:W-:Y:S05]  /*2ff0*/  @P0 BRA `(.L_x_151) ;  /* 0x0000000000180947 */ /* 0x000fea0003800000 */
[----:B---3--:R-:W-:-:S04]  /*3000*/  LEA R4, P0, R16, R188, 0x6 ;  /* 0x000000bc10047211 */ /* 0x008fc800078030ff */
[----:B------:R-:W-:-:S05]  /*3010*/  LEA.HI.X R5, R16, R189, R17, 0x6, P0 ;  /* 0x000000bd10057211 */ /* 0x000fca00000f3411 */
[----:B------:R-:W-:Y:S01]  /*3020*/  @!PT LDS RZ, [RZ] ;  /* 0x00000000fffff984 */ /* 0x000fe20000000800 */
[----:B------:R-:W-:Y:S01]  /*3030*/  @!PT LDS RZ, [RZ] ;  /* 0x00000000fffff984 */ /* 0x000fe20000000800 */
[----:B------:R-:W-:Y:S01]  /*3040*/  @!PT LDS RZ, [RZ] ;  /* 0x00000000fffff984 */ /* 0x000fe20000000800 */
[----:B------:R3:W-:Y:S04]  /*3050*/  LDGSTS.E.BYPASS.LTC128B.128 [R0+0x5000], desc[UR12][R4.64] ;  /* 0x0500000004007fae */ /* 0x0007e8000b901d4c */
.L_x_151:
[----:B------:R-:W-:Y:S05]  /*3060*/  BSYNC B0 ;  /* 0x0000000000007941 */ /* 0x000fea0003800000 */
.L_x_150:
        /* <DEDUP_REMOVED lines=18> */
.L_x_153:
[----:B------:R-:W-:Y:S05]  /*3190*/  BSYNC B0 ;  /* 0x0000000000007941 */ /* 0x000fea0003800000 */
.L_x_152:
[----:B------:R1:W-:Y:S01]  /*31a0*/  @P2 STS [R183+0x1000], RZ ;  /* 0x001000ffb7002388 */ /* 0x0003e20000000800 */
[C---:B------:R-:W-:Y:S01]  /*31b0*/  ISETP.GE.AND P5, PT, R2.reuse, R10, PT ;  /* 0x0000000a0200720c */ /* 0x040fe20003fa6270 */
[----:B------:R-:W-:Y:S01]  /*31c0*/  BSSY B0, `(.L_x_154) ;  /* 0x0000015000007945 */ /* 0x000fe20003800000 */
[----:B---3--:R-:W-:Y:S01]  /*31d0*/  SHF.R.S32.HI R4, RZ, 0x1f, R2 ;  /* 0x0000001fff047819 */ /* 0x008fe20000011402 */
[----:B------:R1:W-:Y:S04]  /*31e0*/  @P2 STS [R183+0x1004], RZ ;  /* 0x001004ffb7002388 */ /* 0x0003e80000000800 */
[----:B------:R1:W-:Y:S04]  /*31f0*/  @P2 STS [R183+0x1008], RZ ;  /* 0x001008ffb7002388 */ /* 0x0003e80000000800 */
[----:B------:R1:W-:Y:S02]  /*3200*/  @P2 STS [R183+0x100c], RZ ;  /* 0x00100cffb7002388 */ /* 0x0003e40000000800 */
[----:B------:R-:W-:-:S04]  /*3210*/  @!P5 LEA R12, P0, R2, R214, 0x2 ;  /* 0x000000d6020cd211 */ /* 0x000fc800078010ff */
        /* <DEDUP_REMOVED lines=15> */
.L_x_155:
[----:B------:R-:W-:Y:S05]  /*3310*/  BSYNC B0 ;  /* 0x0000000000007941 */ /* 0x000fea0003800000 */
.L_x_154:
[----:B------:R2:W-:Y:S01]  /*3320*/  @P3 STS.128 [R0+0x6000], RZ ;  /* 0x006000ff00003388 */ /* 0x0005e20000000c00 */
[----:B------:R-:W-:Y:S01]  /*3330*/  VIADD R2, R238, 0x8 ;  /* 0x00000008ee027836 */ /* 0x000fe20000000000 */
[----:B------:R-:W-:Y:S01]  /*3340*/  ULDC.64 UR4, c[0x0][0x260] ;  /* 0x0000980000047ab9 */ /* 0x000fe20000000a00 */
[----:B------:R-:W-:Y:S01]  /*3350*/  SHF.R.S32.HI R17, RZ, 0x1f, R238 ;  /* 0x0000001fff117819 */ /* 0x000fe200000114ee */
[----:B------:R-:W-:Y:S01]  /*3360*/  IMAD R6, R35, UR4, RZ ;  /* 0x0000000423067c24 */ /* 0x000fe2000f8e02ff */
[----:B------:R-:W-:Y:S01]  /*3370*/  BSSY B0, `(.L_x_156) ;  /* 0x000001d000007945 */ /* 0x000fe20003800000 */
[----:B------:R-:W-:Y:S01]  /*3380*/  ISETP.GE.AND P0, PT, R2, R10, PT ;  /* 0x0000000a0200720c */ /* 0x000fe20003f06270 */
[----:B-1----:R-:W-:Y:S01]  /*3390*/  IMAD.WIDE.U32 R4, R22, UR4, R14 ;  /* 0x0000000416047c25 */ /* 0x002fe2000f8e000e */
[----:B------:R-:W-:Y:S02]  /*33a0*/  SHF.L.U32 R11, R238, 0x2, RZ ;  /* 0x00000002ee0b7819 */ /* 0x000fe400000006ff */
[----:B------:R-:W-:Y:S01]  /*33b0*/  P2R R16, PR, RZ, 0x1 ;  /* 0x00000001ff107803 */ /* 0x000fe20000000000 */
[----:B------:R-:W-:Y:S01]  /*33c0*/  IMAD R2, R22, UR5, R6 ;  /* 0x0000000516027c24 */ /* 0x000fe2000f8e0206 */
[C---:B------:R-:W-:Y:S01]  /*33d0*/  SHF.L.U64.HI R15, R238.reuse, 0x2, R17 ;  /* 0x00000002ee0f7819 */ /* 0x040fe20000010211 */
[----:B------:R-:W-:-:S02]  /*33e0*/  VIADD R6, R238, 0x20 ;  /* 0x00000020ee067836 */ /* 0x000fc40000000000 */
[----:B------:R-:W-:-:S03]  /*33f0*/  IMAD.IADD R2, R5, 0x1, R2 ;  /* 0x0000000105027824 */ /* 0x000fc600078e0202 */
[----:B------:R-:W-:-:S04]  /*3400*/  ISETP.GE.AND P0, PT, R6, R10, PT ;  /* 0x0000000a0600720c */ /* 0x000fc80003f06270 */
[----:B------:R-:W-:Y:S01]  /*3410*/  P2R R14, PR, RZ, 0x1 ;  /* 0x00000001ff0e7803 */ /* 0x000fe20000000000 */
[----:B--2---:R-:W-:Y:S08]  /*3420*/  @P3 BRA `(.L_x_157) ;  /* 0x0000000000443947 */ /* 0x004ff00003800000 */
        /* <DEDUP_REMOVED lines=17> */
.L_x_157:
[----:B------:R-:W-:Y:S05]  /*3540*/  BSYNC B0 ;  /* 0x0000000000007941 */ /* 0x000fea0003800000 */
.L_x_156:
        /* <DEDUP_REMOVED lines=8> */
[----:B--2---:R-:W-:Y:S01]  /*35d0*/  IADD3 R8, P0, R220, 0x20, RZ ;  /* 0x00000020dc087810 */ /* 0x004fe20007f1e0ff */
[----:B------:R-:W-:Y:S01]  /*35e0*/  ULDC.64 UR4, c[0x0][0x218] ;  /* 0x0000860000047ab9 */ /* 0x000fe20000000a00 */
[----:B------:R-:W-:-:S03]  /*35f0*/  MOV R7, R2 ;  /* 0x0000000200077202 */ /* 0x000fc60000000f00 */
[----:B------:R-:W-:-:S04]  /*3600*/  IMAD.X R6, RZ, RZ, R36, P0 ;  /* 0x000000ffff067224 */ /* 0x000fc800000e0624 */
[----:B------:R-:W-:Y:S02]  /*3610*/  IMAD R9, R6, R18, RZ ;  /* 0x0000001206097224 */ /* 0x000fe400078e02ff */
[----:B------:R-:W-:-:S04]  /*3620*/  IMAD.MOV.U32 R6, RZ, RZ, R4 ;  /* 0x000000ffff067224 */ /* 0x000fc800078e0004 */
[----:B------:R-:W-:-:S04]  /*3630*/  IMAD.WIDE.U32 R6, R8, R18, R6 ;  /* 0x0000001208067225 */ /* 0x000fc800078e0006 */
[----:B------:R-:W-:-:S05]  /*3640*/  IMAD R8, R8, R19, R9 ;  /* 0x0000001308087224 */ /* 0x000fca00078e0209 */
[----:B------:R-:W-:Y:S02]  /*3650*/  IADD3 R7, R7, R8, RZ ;  /* 0x0000000807077210 */ /* 0x000fe40007ffe0ff */
[----:B------:R-:W-:-:S04]  /*3660*/  LEA R8, P0, R6, UR4, 0x1 ;  /* 0x0000000406087c11 */ /* 0x000fc8000f8008ff */
[----:B------:R-:W-:-:S05]  /*3670*/  LEA.HI.X R9, R6, UR5, R7, 0x1, P0 ;  /* 0x0000000506097c11 */ /* 0x000fca00080f0c07 */
[----:B------:R-:W-:Y:S01]  /*3680*/  @!PT LDS RZ, [RZ] ;  /* 0x00000000fffff984 */ /* 0x000fe20000000800 */
[----:B------:R-:W-:Y:S01]  /*3690*/  @!PT LDS RZ, [RZ] ;  /* 0x00000000fffff984 */ /* 0x000fe20000000800 */
[----:B------:R-:W-:Y:S01]  /*36a0*/  @!PT LDS RZ, [RZ] ;  /* 0x00000000fffff984 */ /* 0x000fe20000000800 */
[----:B------:R2:W-:Y:S04]  /*36b0*/  LDGSTS.E.BYPASS.LTC128B.128 [R0+0x7000], desc[UR12][R8.64] ;  /* 0x0700000008007fae */ /* 0x0005e8000b901d4c */
.L_x_159:
[----:B------:R-:W-:Y:S05]  /*36c0*/  BSYNC B0 ;  /* 0x0000000000007941 */ /* 0x000fea0003800000 */
.L_x_158:
        /* <DEDUP_REMOVED lines=9> */
[----:B------:R-:W-:Y:S01]  /*3760*/  ULDC.64 UR4, c[0x0][0x218] ;  /* 0x0000860000047ab9 */ /* 0x000fe20000000a00 */
[----:B--2---:R-:W-:-:S03]  /*3770*/  MOV R9, R2 ;  /* 0x0000000200097202 */ /* 0x004fc60000000f00 */
        /* <DEDUP_REMOVED lines=12> */
.L_x_161:
[----:B------:R-:W-:Y:S05]  /*3840*/  BSYNC B0 ;  /* 0x0000000000007941 */ /* 0x000fea0003800000 */
.L_x_160:
        /* <DEDUP_REMOVED lines=23> */
.L_x_163:
[----:B------:R-:W-:Y:S05]  /*39c0*/  BSYNC B0 ;  /* 0x0000000000007941 */ /* 0x000fea0003800000 */
.L_x_162:
[----:B--2---:R-:W2:Y:S01]  /*39d0*/  LDL R4, [R1] ;  /* 0x0000000001047983 */ /* 0x004ea20000100800 */
[----:B------:R-:W-:Y:S01]  /*39e0*/  ISETP.NE.AND P3, PT, R16, RZ, PT ;  /* 0x000000ff1000720c */ /* 0x000fe20003f65270 */
[----:B------:R-:W-:Y:S01]  /*39f0*/  IMAD.MOV.U32 R206, RZ, RZ, 0x7f800000 ;  /* 0x7f800000ffce7424 */ /* 0x000fe200078e00ff */
[----:B------:R-:W-:Y:S01]  /*3a00*/  ISETP.NE.AND P0, PT, R14, RZ, PT ;  /* 0x000000ff0e00720c */ /* 0x000fe20003f05270 */
[----:B------:R-:W0:Y:S01]  /*3a10*/  LDGDEPBAR ;  /* 0x00000000000079af */ /* 0x000e220000000000 */
[----:B------:R-:W-:Y:S02]  /*3a20*/  IMAD.MOV.U32 R207, RZ, RZ, 0x7f800000 ;  /* 0x7f800000ffcf7424 */ /* 0x000fe400078e00ff */
[----:B------:R-:W-:Y:S01]  /*3a30*/  IMAD.MOV.U32 R208, RZ, RZ, 0x7f800000 ;  /* 0x7f800000ffd07424 */ /* 0x000fe200078e00ff */
[----:B------:R2:W5:Y:S01]  /*3a40*/  @!P5 LDG.E R206, desc[UR12][R12.64] ;  /* 0x0000000c0cced981 */ /* 0x000562000c1e1900 */
[----:B------:R-:W-:Y:S02]  /*3a50*/  IMAD.MOV.U32 R205, RZ, RZ, 0x7f800000 ;  /* 0x7f800000ffcd7424 */ /* 0x000fe400078e00ff */
[----:B------:R-:W-:Y:S01]  /*3a60*/  IMAD.X R7, R15, 0x1, R213, P1 ;  /* 0x000000010f077824 */ /* 0x000fe200008e06d5 */
[----:B-1--4-:R-:W-:Y:S01]  /*3a70*/  LEA.HI R0, R23, R42, RZ, 0x4 ;  /* 0x0000002a17007211 */ /* 0x012fe200078f20ff */
[----:B------:R-:W-:Y:S01]  /*3a80*/  IMAD R136, R178, 0x2, R177 ;  /* 0x00000002b2887824 */ /* 0x000fe200078e02b1 */
[----:B------:R-:W-:Y:S01]  /*3a90*/  ULDC UR4, c[0x0][0x2d0] ;  /* 0x0000b40000047ab9 */ /* 0x000fe20000000800 */
[C---:B------:R-:W-:Y:S01]  /*3aa0*/  IMAD.SHL.U32 R218, R226.reuse, 0x10, RZ ;  /* 0x00000010e2da7824 */ /* 0x040fe200078e00ff */
[----:B------:R1:W5:Y:S01]  /*3ab0*/  @!P2 LDG.E R207, desc[UR12][R6.64] ;  /* 0x0000000c06cfa981 */ /* 0x000362000c1e1900 */
[----:B------:R-:W-:Y:S01]  /*3ac0*/  IMAD.SHL.U32 R217, R226, 0x8, RZ ;  /* 0x00000008e2d97824 */ /* 0x000fe200078e00ff */
[----:B------:R-:W4:Y:S01]  /*3ad0*/  LDC R209, c[0x0][0x394] ;  /* 0x0000e500ffd17b82 */ /* 0x000f220000000800 */
[----:B------:R-:W-:Y:S01]  /*3ae0*/  VIADD R167, R175, 0x1000 ;  /* 0x00001000afa77836 */ /* 0x000fe20000000000 */
[----:B------:R1:W5:Y:S01]  /*3af0*/  @!P3 LDG.E R208, desc[UR12][R6.64+0x20] ;  /* 0x0000200c06d0b981 */ /* 0x000362000c1e1900 */
[----:B------:R-:W-:Y:S01]  /*3b00*/  IMAD.MOV.U32 R173, RZ, RZ, 0x20 ;  /* 0x00000020ffad7424 */ /* 0x000fe200078e00ff */
[----:B------:R-:W-:Y:S01]  /*3b10*/  LOP3.LUT R250, R250, 0xfffffff7, RZ, 0xc0, !PT ;  /* 0xfffffff7fafa7812 */ /* 0x000fe200078ec0ff */
[----:B------:R-:W-:Y:S01]  /*3b20*/  IMAD.MOV.U32 R165, RZ, RZ, 0x40 ;  /* 0x00000040ffa57424 */ /* 0x000fe200078e00ff */
[----:B------:R1:W5:Y:S01]  /*3b30*/  @!P0 LDG.E R205, desc[UR12][R6.64+0x80] ;  /* 0x0000800c06cd8981 */ /* 0x000362000c1e1900 */
[----:B------:R-:W-:Y:S01]  /*3b40*/  IMAD R230, R226, 0x18, RZ ;  /* 0x00000018e2e67824 */ /* 0x000fe200078e02ff */
[----:B------:R-:W-:Y:S01]  /*3b50*/  SHF.L.U64.HI R236, R238, 0x2, R17 ;  /* 0x00000002eeec7819 */ /* 0x000fe20000010211 */
[----:B------:R-:W-:Y:S01]  /*3b60*/  IMAD.SHL.U32 R229, R226, 0x20, RZ ;  /* 0x00000020e2e57824 */ /* 0x000fe200078e00ff */
[----:B------:R-:W-:-:S04]  /*3b70*/  DEPBAR.LE SB0, 0x1 ;  /* 0x000080400000791a */ /* 0x000fc80000000000 */
[----:B------:R-:W-:Y:S01]  /*3b80*/  BAR.SYNC.DEFER_BLOCKING 0x0 ;  /* 0x0000000000007b1d */ /* 0x000fe20000010000 */
[----:B------:R-:W-:Y:S01]  /*3b90*/  LOP3.LUT R0, R0, 0xfffffff0, RZ, 0xc0, !PT ;  /* 0xfffffff000007812 */ /* 0x000fe200078ec0ff */
[----:B------:R-:W-:Y:S01]  /*3ba0*/  VIADD R239, R218, 0x20 ;  /* 0x00000020daef7836 */ /* 0x000fe20000000000 */
[----:B------:R-:W-:-:S03]  /*3bb0*/  ISETP.NE.AND P3, PT, R21, RZ, PT ;  /* 0x000000ff1500720c */ /* 0x000fc60003f65270 */
[----:B------:R-:W-:Y:S01]  /*3bc0*/  IMAD.IADD R0, R42, 0x1, -R0 ;  /* 0x000000012a007824 */ /* 0x000fe200078e0a00 */
[----:B------:R-:W-:Y:S01]  /*3bd0*/  CS2R R94, SRZ ;  /* 0x00000000005e7805 */ /* 0x000fe2000001ff00 */
[C---:B------:R-:W-:Y:S01]  /*3be0*/  IMAD R228, R226.reuse, 0x28, RZ ;  /* 0x00000028e2e47824 */ /* 0x040fe200078e02ff */
[----:B------:R-:W-:Y:S01]  /*3bf0*/  CS2R R92, SRZ ;  /* 0x00000000005c7805 */ /* 0x000fe2000001ff00 */
[----:B------:R-:W-:Y:S01]  /*3c00*/  IMAD R227, R226, 0x30, RZ ;  /* 0x00000030e2e37824 */ /* 0x000fe200078e02ff */
[----:B------:R-:W-:Y:S01]  /*3c10*/  SHF.R.S32.HI R2, RZ, 0x1f, R0 ;  /* 0x0000001fff027819 */ /* 0x000fe20000011400 */
[----:B------:R-:W-:Y:S01]  /*3c20*/  IMAD.MOV R225, RZ, RZ, -R225 ;  /* 0x000000ffffe17224 */ /* 0x000fe200078e0ae1 */
[----:B------:R-:W-:Y:S01]  /*3c30*/  CS2R R98, SRZ ;  /* 0x0000000000627805 */ /* 0x000fe2000001ff00 */
[----:B------:R-:W-:Y:S01]  /*3c40*/  IMAD.SHL.U32 R237, R238, 0x4, RZ ;  /* 0x00000004eeed7824 */ /* 0x000fe200078e00ff */
[----:B------:R-:W-:Y:S01]  /*3c50*/  CS2R R96, SRZ ;  /* 0x0000000000607805 */ /* 0x000fe2000001ff00 */
[----:B------:R-:W-:Y:S01]  /*3c60*/  IMAD R174, R178, 0x2, R177 ;  /* 0x00000002b2ae7824 */ /* 0x000fe200078e02b1 */
[----:B------:R-:W-:-:S02]  /*3c70*/  CS2R R90, SRZ ;  /* 0x00000000005a7805 */ /* 0x000fc4000001ff00 */
[----:B------:R-:W-:Y:S02]  /*3c80*/  CS2R R88, SRZ ;  /* 0x0000000000587805 */ /* 0x000fe4000001ff00 */
[----:B------:R-:W-:Y:S02]  /*3c90*/  CS2R R86, SRZ ;  /* 0x0000000000567805 */ /* 0x000fe4000001ff00 */
[----:B------:R-:W-:Y:S02]  /*3ca0*/  CS2R R84, SRZ ;  /* 0x0000000000547805 */ /* 0x000fe4000001ff00 */
[----:B------:R-:W-:Y:S02]  /*3cb0*/  CS2R R78, SRZ ;  /* 0x00000000004e7805 */ /* 0x000fe4000001ff00 */
[----:B------:R-:W-:Y:S02]  /*3cc0*/  CS2R R76, SRZ ;  /* 0x00000000004c7805 */ /* 0x000fe4000001ff00 */
[----:B------:R-:W-:Y:S01]  /*3cd0*/  CS2R R82, SRZ ;  /* 0x0000000000527805 */ /* 0x000fe2000001ff00 */
[----:B------:R1:W1:Y:S01]  /*3ce0*/  LDSM.16.M88.4 R132, [R136+0xa000] ;  /* 0x00a000008884783b */ /* 0x0002620000000200 */
[----:B------:R-:W-:-:S02]  /*3cf0*/  CS2R R80, SRZ ;  /* 0x0000000000507805 */ /* 0x000fc4000001ff00 */
[----:B------:R-:W-:Y:S02]  /*3d00*/  CS2R R74, SRZ ;  /* 0x00000000004a7805 */ /* 0x000fe4000001ff00 */
[----:B------:R-:W-:Y:S01]  /*3d10*/  CS2R R72, SRZ ;  /* 0x0000000000487805 */ /* 0x000fe2000001ff00 */
[----:B------:R-:W1:Y:S01]  /*3d20*/  LDSM.16.M88.4 R136, [R136+0xa800] ;  /* 0x00a800008888783b */ /* 0x000e620000000200 */
[----:B------:R-:W-:Y:S02]  /*3d30*/  CS2R R70, SRZ ;  /* 0x0000000000467805 */ /* 0x000fe4000001ff00 */
[----:B------:R-:W-:Y:S02]  /*3d40*/  CS2R R68, SRZ ;  /* 0x0000000000447805 */ /* 0x000fe4000001ff00 */
[----:B------:R-:W-:Y:S01]  /*3d50*/  CS2R R62, SRZ ;  /* 0x00000000003e7805 */ /* 0x000fe2000001ff00 */
[----:B------:R1:W1:Y:S01]  /*3d60*/  LDSM.16.M88.4 R140, [R172] ;  /* 0x00000000ac8c783b */ /* 0x0002620000000200 */
[----:B------:R-:W-:-:S02]  /*3d70*/  CS2R R60, SRZ ;  /* 0x00000000003c7805 */ /* 0x000fc4000001ff00 */
[----:B------:R-:W-:Y:S02]  /*3d80*/  CS2R R66, SRZ ;  /* 0x0000000000427805 */ /* 0x000fe4000001ff00 */
[----:B------:R-:W-:Y:S01]  /*3d90*/  CS2R R64, SRZ ;  /* 0x0000000000407805 */ /* 0x000fe2000001ff00 */
[----:B------:R1:W1:Y:S01]  /*3da0*/  LDSM.16.M88.4 R144, [R172+0x800] ;  /* 0x00080000ac90783b */ /* 0x0002620000000200 */
        /* <DEDUP_REMOVED lines=13> */
[----:B------:R-:W-:Y:S01]  /*3e80*/  CS2R R36, SRZ ;  /* 0x0000000000247805 */ /* 0x000fe2000001ff00 */
[----:B------:R-:W-:Y:S01]  /*3e90*/  IMAD.MOV.U32 R196, RZ, RZ, R183 ;  /* 0x000000ffffc47224 */ /* 0x000fe200078e00b7 */
[----:B------:R1:W1:Y:S01]  /*3ea0*/  LDSM.16.M88.4 R160, [R171+0x800] ;  /* 0x00080000aba0783b */ /* 0x0002620000000200 */
[----:B------:R-:W-:Y:S01]  /*3eb0*/  LEA.HI R2, R2, R0, RZ, 0x3 ;  /* 0x0000000002027211 */ /* 0x000fe200078f18ff */
[----:B------:R-:W-:Y:S01]  /*3ec0*/  ULDC UR5, c[0x0][0x398] ;  /* 0x0000e60000057ab9 */ /* 0x000fe20000000800 */
[----:B------:R-:W-:Y:S02]  /*3ed0*/  ULDC UR6, c[0x0][0x2ec] ;  /* 0x0000bb0000067ab9 */ /* 0x000fe40000000800 */
[----:B------:R-:W-:Y:S01]  /*3ee0*/  LOP3.LUT R2, R2, 0xfffffff8, RZ, 0xc0, !PT ;  /* 0xfffffff802027812 */ /* 0x000fe200078ec0ff */
[----:B------:R-:W-:-:S04]  /*3ef0*/  IMAD.IADD R249, R217, 0x1, R239 ;  /* 0x00000001d9f97824 */ /* 0x000fc800078e02ef */
[----:B------:R-:W-:Y:S02]  /*3f00*/  IMAD.IADD R234, R0, 0x1, -R2 ;  /* 0x0000000100ea7824 */ /* 0x000fe400078e0a02 */
[----:B------:R-:W-:-:S03]  /*3f10*/  IMAD.IADD R223, R217, 0x1, R249 ;  /* 0x00000001d9df7824 */ /* 0x000fc600078e02f9 */
[C---:B------:R-:W-:Y:S01]  /*3f20*/  LOP3.LUT P1, RZ, R234.reuse, 0x4, RZ, 0xc0, !PT ;  /* 0x00000004eaff7812 */ /* 0x040fe2000782c0ff */
[----:B------:R-:W-:Y:S01]  /*3f30*/  IMAD.IADD R0, R219, 0x1, R212 ;  /* 0x00000001db007824 */ /* 0x000fe200078e02d4 */
[----:B------:R-:W-:Y:S01]  /*3f40*/  LOP3.LUT P0, RZ, R234, 0x2, RZ, 0xc0, !PT ;  /* 0x00000002eaff7812 */ /* 0x000fe2000780c0ff */
[----:B------:R-:W-:Y:S01]  /*3f50*/  IMAD.IADD R222, R217, 0x1, R223 ;  /* 0x00000001d9de7824 */ /* 0x000fe200078e02df */
[----:B------:R-:W-:Y:S02]  /*3f60*/  SEL R167, R167, R175, !P3 ;  /* 0x000000afa7a77207 */ /* 0x000fe40005800000 */
[----:B------:R-:W-:Y:S01]  /*3f70*/  IADD3 R0, -R186, 0x80, R0 ;  /* 0x00000080ba007810 */ /* 0x000fe20007ffe100 */
[----:B------:R-:W-:Y:S01]  /*3f80*/  IMAD.IADD R221, R217, 0x1, R222 ;  /* 0x00000001d9dd7824 */ /* 0x000fe200078e02de */
[----:B------:R-:W-:Y:S01]  /*3f90*/  SEL R173, R173, 0xffffffe0, !P0 ;  /* 0xffffffe0adad7807 */ /* 0x000fe20004000000 */
[----:B------:R-:W-:Y:S01]  /*3fa0*/  IMAD R226, R226, 0x38, RZ ;  /* 0x00000038e2e27824 */ /* 0x000fe200078e02ff */
[----:B------:R-:W-:Y:S01]  /*3fb0*/  CS2R R42, SRZ ;  /* 0x00000000002a7805 */ /* 0x000fe2000001ff00 */
[----:B------:R-:W-:Y:S01]  /*3fc0*/  VIADD R235, R0, -UR10 ;  /* 0x8000000a00eb7c36 */ /* 0x000fe20008000000 */
[----:B------:R-:W-:Y:S01]  /*3fd0*/  SEL R165, R165, 0xffffffc0, !P1 ;  /* 0xffffffc0a5a57807 */ /* 0x000fe20004800000 */
[----:B------:R-:W-:Y:S01]  /*3fe0*/  IMAD R167, R167, 0x2, R177 ;  /* 0x00000002a7a77824 */ /* 0x000fe200078e02b1 */
[----:B------:R-:W-:Y:S01]  /*3ff0*/  @P1 LOP3.LUT R250, R250, 0x8, RZ, 0xfc, !PT ;  /* 0x00000008fafa1812 */ /* 0x000fe200078efcff */
[----:B------:R-:W-:-:S02]  /*4000*/  IMAD.IADD R224, R217, 0x1, R221 ;  /* 0x00000001d9e07824 */ /* 0x000fc400078e02dd */
[----:B------:R-:W-:Y:S02]  /*4010*/  IMAD.IADD R168, R169, 0x1, R173 ;  /* 0x00000001a9a87824 */ /* 0x000fe400078e02ad */
[----:B--2---:R-:W-:-:S05]  /*4020*/  VIADD R2, R4, 0x1000 ;  /* 0x0000100004027836 */ /* 0x004fca0000000000 */
[----:B------:R-:W-:-:S05]  /*4030*/  SEL R2, R2, R4, !P3 ;  /* 0x0000000402027207 */ /* 0x000fca0005800000 */
[----:B-1--4-:R-:W-:-:S07]  /*4040*/  IMAD R166, R2, 0x2, R177 ;  /* 0x0000000202a67824 */ /* 0x012fce00078e02b1 */
.L_x_168:
[----:B------:R-:W0:Y:S01]  /*4050*/  LDGDEPBAR ;  /* 0x00000000000079af */ /* 0x000e220000000000 */
[----:B------:R-:W-:Y:S01]  /*4060*/  IADD3 R4, P0, R237, R216, RZ ;  /* 0x000000d8ed047210 */ /* 0x000fe20007f1e0ff */
[C---:B------:R-:W-:Y:S01]  /*4070*/  IMAD.IADD R124, R167.reuse, 0x1, R165 ;  /* 0x00000001a77c7824 */ /* 0x040fe200078e02a5 */
[----:B------:R-:W-:Y:S03]  /*4080*/  IADD3 R0, R167, R173, RZ ;  /* 0x000000ada7007210 */ /* 0x000fe60007ffe0ff */
[----:B------:R-:W-:Y:S01]  /*4090*/  IMAD.X R5, R236, 0x1, R215, P0 ;  /* 0x00000001ec057824 */ /* 0x000fe200000e06d7 */
[----:B------:R-:W-:Y:S04]  /*40a0*/  DEPBAR.LE SB0, 0x0 ;  /* 0x000080000000791a */ /* 0x000fe80000000000 */
[----:B------:R-:W-:Y:S06]  /*40b0*/  BAR.SYNC.DEFER_BLOCKING 0x0 ;  /* 0x0000000000007b1d */ /* 0x000fec0000010000 */
[----:B-----5:R-:W5:Y:S04]  /*40c0*/  LDG.E R182, desc[UR12][R4.64] ;  /* 0x0000000c04b67981 */ /* 0x020f68000c1e1900 */
[----:B------:R-:W5:Y:S04]  /*40d0*/  LDG.E R181, desc[UR12][R4.64+0x20] ;  /* 0x0000200c04b57981 */ /* 0x000f68000c1e1900 */
[----:B------:R-:W5:Y:S04]  /*40e0*/  LDG.E R180, desc[UR12][R4.64+0x80] ;  /* 0x0000800c04b47981 */ /* 0x000f68000c1e1900 */
[----:B------:R1:W5:Y:S04]  /*40f0*/  LDG.E R179, desc[UR12][R4.64+0xa0] ;  /* 0x0000a00c04b37981 */ /* 0x000368000c1e1900 */
[----:B------:R-:W-:Y:S04]  /*4100*/  LDSM.16.M88.4 R32, [R167] ;  /* 0x00000000a720783b */ /* 0x000fe80000000200 */
[----:B------:R-:W1:Y:S04]  /*4110*/  LDSM.16.M88.4 R16, [R174+0x6000] ;  /* 0x00600000ae10783b */ /* 0x000e680000000200 */
[----:B------:R-:W2:Y:S04]  /*4120*/  LDSM.16.M88.4 R28, [R167+0x1000] ;  /* 0x00100000a71c783b */ /* 0x000ea80000000200 */
[----:B------:R-:W4:Y:S04]  /*4130*/  LDSM.16.M88.4 R100, [R174+0x6800] ;  /* 0x00680000ae64783b */ /* 0x000f280000000200 */
[----:B------:R-:W-:Y:S04]  /*4140*/  LDSM.16.M88.4 R104, [R0] ;  /* 0x000000000068783b */ /* 0x000fe80000000200 */
[----:B------:R-:W3:Y:S04]  /*4150*/  LDSM.16.M88.4 R108, [R172+-0x4000] ;  /* 0xffc00000ac6c783b */ /* 0x000ee80000000200 */
[----:B------:R2:W3:Y:S04]  /*4160*/  LDSM.16.M88.4 R112, [R0+0x1000] ;  /* 0x001000000070783b */ /* 0x0004e80000000200 */
[----:B------:R-:W3:Y:S04]  /*4170*/  LDSM.16.M88.4 R116, [R172+-0x3800] ;  /* 0xffc80000ac74783b */ /* 0x000ee80000000200 */
[----:B------:R-:W-:Y:S04]  /*4180*/  LDSM.16.M88.4 R120, [R170+-0x4000] ;  /* 0xffc00000aa78783b */ /* 0x000fe80000000200 */
[----:B------:R-:W-:Y:S01]  /*4190*/  LDSM.16.M88.4 R128, [R170+-0x3800] ;  /* 0xffc80000aa80783b */ /* 0x000fe20000000200 */
[-C--:B-1----:R-:W-:Y:S03]  /*41a0*/  HMMA.16816.F32 R4, R32, R16.reuse, RZ ;  /* 0x000000102004723c */ /* 0x082fe600000018ff */
[----:B--2---:R-:W-:Y:S03]  /*41b0*/  IADD3 R0, R0, R165, RZ ;  /* 0x000000a500007210 */ /* 0x004fe60007ffe0ff */
[C---:B------:R-:W-:Y:S06]  /*41c0*/  HMMA.16816.F32 R8, R28.reuse, R16, RZ ;  /* 0x000000101c08723c */ /* 0x040fec00000018ff */
[-C--:B------:R-:W-:Y:S06]  /*41d0*/  HMMA.16816.F32 R12, R28, R18.reuse, RZ ;  /* 0x000000121c0c723c */ /* 0x080fec00000018ff */
[C---:B------:R-:W-:Y:S06]  /*41e0*/  HMMA.16816.F32 R16, R32.reuse, R18, RZ ;  /* 0x000000122010723c */ /* 0x040fec00000018ff */
[-C--:B----4-:R-:W-:Y:S06]  /*41f0*/  HMMA.16816.F32 R20, R32, R100.reuse, RZ ;  /* 0x000000642014723c */ /* 0x090fec00000018ff */
[C---:B------:R-:W-:Y:S06]  /*4200*/  HMMA.16816.F32 R24, R28.reuse, R100, RZ ;  /* 0x000000641c18723c */ /* 0x040fec00000018ff */
[-C--:B------:R-:W-:Y:S06]  /*4210*/  HMMA.16816.F32 R28, R28, R102.reuse, RZ ;  /* 0x000000661c1c723c */ /* 0x080fec00000018ff */
[----:B------:R-:W-:Y:S01]  /*4220*/  HMMA.16816.F32 R32, R32, R102, RZ ;  /* 0x000000662020723c */ /* 0x000fe200000018ff */
[----:B------:R-:W1:Y:S04]  /*4230*/  LDSM.16.M88.4 R100, [R124] ;  /* 0x000000007c64783b */ /* 0x000e680000000200 */
[----:B------:R-:W2:Y:S01]  /*4240*/  LDSM.16.M88.4 R124, [R124+0x1000] ;  /* 0x001000007c7c783b */ /* 0x000ea20000000200 */
[-C--:B---3--:R-:W-:Y:S06]  /*4250*/  HMMA.16816.F32 R4, R104, R108.reuse, R4 ;  /* 0x0000006c6804723c */ /* 0x088fec0000001804 */
[C---:B------:R-:W-:Y:S06]  /*4260*/  HMMA.16816.F32 R8, R112.reuse, R108, R8 ;  /* 0x0000006c7008723c */ /* 0x040fec0000001808 */
[-C--:B------:R-:W-:Y:S06]  /*4270*/  HMMA.16816.F32 R12, R112, R110.reuse, R12 ;  /* 0x0000006e700c723c */ /* 0x080fec000000180c */
[C---:B------:R-:W-:Y:S01]  /*4280*/  HMMA.16816.F32 R16, R104.reuse, R110, R16 ;  /* 0x0000006e6810723c */ /* 0x040fe20000001810 */
[----:B------:R-:W-:Y:S05]  /*4290*/  LDSM.16.M88.4 R108, [R171+-0x4000] ;  /* 0xffc00000ab6c783b */ /* 0x000fea0000000200 */
[-C--:B------:R-:W-:Y:S06]  /*42a0*/  HMMA.16816.F32 R20, R104, R116.reuse, R20 ;  /* 0x000000746814723c */ /* 0x080fec0000001814 */
[C---:B------:R-:W-:Y:S06]  /*42b0*/  HMMA.16816.F32 R24, R112.reuse, R116, R24 ;  /* 0x000000747018723c */ /* 0x040fec0000001818 */
[-C--:B------:R-:W-:Y:S01]  /*42c0*/  HMMA.16816.F32 R28, R112, R118.reuse, R28 ;  /* 0x00000076701c723c */ /* 0x080fe2000000181c */
[----:B------:R-:W-:Y:S05]  /*42d0*/  LDSM.16.M88.4 R112, [R0+0x1000] ;  /* 0x001000000070783b */ /* 0x000fea0000000200 */
[----:B------:R-:W-:Y:S01]  /*42e0*/  HMMA.16816.F32 R32, R104, R118, R32 ;  /* 0x000000766820723c */ /* 0x000fe20000001820 */
[----:B------:R-:W3:Y:S04]  /*42f0*/  LDSM.16.M88.4 R104, [R0] ;  /* 0x000000000068783b */ /* 0x000ee80000000200 */
[----:B------:R-:W4:Y:S01]  /*4300*/  LDSM.16.M88.4 R116, [R171+-0x3800] ;  /* 0xffc80000ab74783b */ /* 0x000f220000000200 */
[-C--:B-1----:R-:W-:Y:S06]  /*4310*/  HMMA.16816.F32 R4, R100, R120.reuse, R4 ;  /* 0x000000786404723c */ /* 0x082fec0000001804 */
[C---:B--2---:R-:W-:Y:S06]  /*4320*/  HMMA.16816.F32 R8, R124.reuse, R120, R8 ;  /* 0x000000787c08723c */ /* 0x044fec0000001808 */
[-C--:B------:R-:W-:Y:S05]  /*4330*/  HMMA.16816.F32 R12, R124, R122.reuse, R12 ;  /* 0x0000007a7c0c723c */ /* 0x080fea000000180c */
[----:B------:R-:W-:Y:S01]  /*4340*/  MOV R120, R185 ;  /* 0x000000b900787202 */ /* 0x000fe20000000f00 */
[C---:B------:R-:W-:Y:S05]  /*4350*/  HMMA.16816.F32 R16, R100.reuse, R122, R16 ;  /* 0x0000007a6410723c */ /* 0x040fea0000001810 */
[----:B------:R-:W-:Y:S01]  /*4360*/  IMAD.MOV.U32 R121, RZ, RZ, R184 ;  /* 0x000000ffff797224 */ /* 0x000fe200078e00b8 */
[-C--:B------:R-:W-:Y:S06]  /*4370*/  HMMA.16816.F32 R20, R100, R128.reuse, R20 ;  /* 0x000000806414723c */ /* 0x080fec0000001814 */
[C---:B------:R-:W-:Y:S06]  /*4380*/  HMMA.16816.F32 R24, R124.reuse, R128, R24 ;  /* 0x000000807c18723c */ /* 0x040fec0000001818 */
[-C--:B------:R-:W-:Y:S06]  /*4390*/  HMMA.16816.F32 R28, R124, R130.reuse, R28 ;  /* 0x000000827c1c723c */ /* 0x080fec000000181c */
[----:B------:R-:W-:Y:S06]  /*43a0*/  HMMA.16816.F32 R32, R100, R130, R32 ;  /* 0x000000826420723c */ /* 0x000fec0000001820 */
[-C--:B---3--:R-:W-:Y:S05]  /*43b0*/  HMMA.16816.F32 R4, R104, R108.reuse, R4 ;  /* 0x0000006c6804723c */ /* 0x088fea0000001804 */
[----:B------:R-:W-:Y:S01]  /*43c0*/  IMAD.SHL.U32 R100, R187, 0x40, RZ ;  /* 0x00000040bb647824 */ /* 0x000fe200078e00ff */
[C---:B------:R-:W-:Y:S04]  /*43d0*/  HMMA.16816.F32 R8, R112.reuse, R108, R8 ;  /* 0x0000006c7008723c */ /* 0x040fe80000001808 */
[----:B------:R-:W-:Y:S02]  /*43e0*/  ISETP.GE.AND P0, PT, R100, R235, PT ;  /* 0x000000eb6400720c */ /* 0x000fe40003f06270 */
[-C--:B------:R-:W-:Y:S06]  /*43f0*/  HMMA.16816.F32 R12, R112, R110.reuse, R12 ;  /* 0x0000006e700c723c */ /* 0x080fec000000180c */
[C---:B------:R-:W-:Y:S06]  /*4400*/  HMMA.16816.F32 R16, R104.reuse, R110, R16 ;  /* 0x0000006e6810723c */ /* 0x040fec0000001810 */
[-C--:B----4-:R-:W-:Y:S06]  /*4410*/  HMMA.16816.F32 R20, R104, R116.reuse, R20 ;  /* 0x000000746814723c */ /* 0x090fec0000001814 */
[C---:B------:R-:W-:Y:S06]  /*4420*/  HMMA.16816.F32 R24, R112.reuse, R116, R24 ;  /* 0x000000747018723c */ /* 0x040fec0000001818 */
[-C--:B------:R-:W-:Y:S01]  /*4430*/  HMMA.16816.F32 R28, R112, R118.reuse, R28 ;  /* 0x00000076701c723c */ /* 0x080fe2000000181c */
[----:B------:R-:W1:Y:S05]  /*4440*/  LDC R112, c[0x0][0x394] ;  /* 0x0000e500ff707b82 */ /* 0x000e6a0000000800 */
[----:B------:R-:W-:Y:S01]  /*4450*/  HMMA.16816.F32 R32, R104, R118, R32 ;  /* 0x000000766820723c */ /* 0x000fe20000001820 */
[----:B------:R-:W-:Y:S11]  /*4460*/  @!UPT UIADD3 URZ, URZ, URZ, URZ ;  /* 0x0000003f3f3ff290 */ /* 0x000ff6000fffe03f */
[----:B------:R-:W-:Y:S01]  /*4470*/  @!UPT UIADD3 URZ, URZ, URZ, URZ ;  /* 0x0000003f3f3ff290 */ /* 0x000fe2000fffe03f */
[----:B------:R-:W-:Y:S11]  /*4480*/  @!P0 BRA `(.L_x_164) ;  /* 0x0000000000248947 */ /* 0x000ff60003800000 */
[----:B------:R-:W-:Y:S01]  /*4490*/  IADD3 R2, R100, 0x40, RZ ;  /* 0x0000004064027810 */ /* 0x000fe20007ffe0ff */
[C---:B------:R-:W-:Y:S02]  /*44a0*/  IMAD.IADD R0, R219.reuse, 0x1, R212 ;  /* 0x00000001db007824 */ /* 0x040fe400078e02d4 */
[----:B------:R-:W-:Y:S02]  /*44b0*/  VIADD R101, R219, 0x80 ;  /* 0x00000080db657836 */ /* 0x000fe40000000000 */
[----:B-1----:R-:W-:Y:S01]  /*44c0*/  IMAD.MOV.U32 R112, RZ, RZ, R209 ;  /* 0x000000ffff707224 */ /* 0x002fe200078e00d1 */
[----:B------:R-:W-:Y:S02]  /*44d0*/  IADD3 R0, R209, R0, -R186 ;  /* 0x00000000d1007210 */ /* 0x000fe40007ffe8ba */
[----:B------:R-:W-:Y:S02]  /*44e0*/  ISETP.LT.AND P0, PT, R101, R186, PT ;  /* 0x000000ba6500720c */ /* 0x000fe40003f01270 */
[----:B------:R-:W-:Y:S11]  /*44f0*/  ISETP.GE.AND P1, PT, R2, R0, PT ;  /* 0x000000000200720c */ /* 0x000ff60003f26270 */
[----:B------:R-:W-:Y:S02]  /*4500*/  @!UPT UIADD3 URZ, URZ, URZ, URZ ;  /* 0x0000003f3f3ff290 */ /* 0x000fe4000fffe03f */
[----:B------:R-:W-:Y:S05]  /*4510*/  @!P1 BRA P0, `(.L_x_165) ;  /* 0x00000008000c9947 */ /* 0x000fea0000000000 */
.L_x_164:
[----:B------:R-:W-:Y:S01]  /*4520*/  IADD3 R102, R186, 0x1, -R212 ;  /* 0x00000001ba667810 */ /* 0x000fe20007ffe8d4 */
[----:B------:R-:W-:Y:S01]  /*4530*/  IMAD.IADD R100, R238, 0x1, R100 ;  /* 0x00000001ee647824 */ /* 0x000fe200078e0264 */
[----:B-1----:R-:W-:Y:S01]  /*4540*/  IADD3 R111, -R112, R186, -R212 ;  /* 0x000000ba706f7210 */ /* 0x002fe20007ffe9d4 */
[----:B------:R-:W-:Y:S02]  /*4550*/  IMAD R0, R233, 0x80, R243 ;  /* 0x00000080e9007824 */ /* 0x000fe400078e02f3 */
[----:B------:R-:W-:Y:S01]  /*4560*/  VIADD R102, R102, UR5 ;  /* 0x0000000566667c36 */ /* 0x000fe20008000000 */
[-C--:B------:R-:W-:Y:S01]  /*4570*/  VIADDMNMX R2, R111, R100.reuse, RZ, !PT ;  /* 0x000000646f027246 */ /* 0x080fe200078001ff */
[C---:B------:R-:W-:Y:S02]  /*4580*/  VIADD R110, R0.reuse, 0x1 ;  /* 0x00000001006e7836 */ /* 0x040fe40000000000 */
[----:B------:R-:W-:Y:S01]  /*4590*/  VIADD R109, R0, 0x8 ;  /* 0x00000008006d7836 */ /* 0x000fe20000000000 */
[----:B------:R-:W-:Y:S01]  /*45a0*/  VIADDMNMX R101, R102, R100, R186, PT ;  /* 0x0000006466657246 */ /* 0x000fe200038001ba */
[----:B------:R-:W-:Y:S01]  /*45b0*/  VIADD R108, R0, 0x9 ;  /* 0x00000009006c7836 */ /* 0x000fe20000000000 */
[-C--:B------:R-:W-:Y:S01]  /*45c0*/  ISETP.GE.AND P0, PT, R110, R2.reuse, PT ;  /* 0x000000026e00720c */ /* 0x080fe20003f06270 */
[C---:B------:R-:W-:Y:S01]  /*45d0*/  VIADD R107, R0.reuse, 0x10 ;  /* 0x00000010006b7836 */ /* 0x040fe20000000000 */
[CC--:B------:R-:W-:Y:S01]  /*45e0*/  ISETP.GE.AND P1, PT, R0.reuse, R2.reuse, PT ;  /* 0x000000020000720c */ /* 0x0c0fe20003f26270 */
[----:B------:R-:W-:Y:S01]  /*45f0*/  VIADD R106, R0, 0x11 ;  /* 0x00000011006a7836 */ /* 0x000fe20000000000 */
[-C--:B------:R-:W-:Y:S01]  /*4600*/  ISETP.GE.OR P0, PT, R110, R101.reuse, !P0 ;  /* 0x000000656e00720c */ /* 0x080fe20004706670 */
[C---:B------:R-:W-:Y:S01]  /*4610*/  VIADD R105, R0.reuse, 0x18 ;  /* 0x0000001800697836 */ /* 0x040fe20000000000 */
[-C--:B------:R-:W-:Y:S01]  /*4620*/  ISETP.GE.AND P5, PT, R109, R2.reuse, PT ;  /* 0x000000026d00720c */ /* 0x080fe20003fa6270 */
[----:B------:R-:W-:Y:S01]  /*4630*/  VIADD R104, R0, 0x19 ;  /* 0x0000001900687836 */ /* 0x000fe20000000000 */
[----:B------:R-:W-:Y:S01]  /*4640*/  FSEL R5, R5, -INF , !P0 ;  /* 0xff80000005057808 */ /* 0x000fe20004000000 */
[----:B------:R-:W-:Y:S01]  /*4650*/  VIADD R103, R100, 0x20 ;  /* 0x0000002064677836 */ /* 0x000fe20000000000 */
[-C--:B------:R-:W-:Y:S01]  /*4660*/  ISETP.GE.AND P6, PT, R108, R2.reuse, PT ;  /* 0x000000026c00720c */ /* 0x080fe20003fc6270 */
[----:B------:R-:W-:Y:S01]  /*4670*/  VIADD R113, R100, 0x28 ;  /* 0x0000002864717836 */ /* 0x000fe20000000000 */
[-C--:B------:R-:W-:Y:S01]  /*4680*/  ISETP.GE.AND P4, PT, R107, R2.reuse, PT ;  /* 0x000000026b00720c */ /* 0x080fe20003f86270 */
[----:B------:R-:W-:Y:S01]  /*4690*/  IMAD.MOV.U32 R209, RZ, RZ, R112 ;  /* 0x000000ffffd17224 */ /* 0x000fe200078e0070 */
[-C--:B------:R-:W-:Y:S02]  /*46a0*/  ISETP.GE.AND P3, PT, R106, R2.reuse, PT ;  /* 0x000000026a00720c */ /* 0x080fe40003f66270 */
[-C--:B------:R-:W-:Y:S02]  /*46b0*/  ISETP.GE.AND P2, PT, R105, R2.reuse, PT ;  /* 0x000000026900720c */ /* 0x080fe40003f46270 */
[----:B------:R-:W-:Y:S01]  /*46c0*/  ISETP.GE.AND P0, PT, R104, R2, PT ;  /* 0x000000026800720c */ /* 0x000fe20003f06270 */
[----:B------:R-:W-:Y:S01]  /*46d0*/  VIADD R2, R100, 0x8 ;  /* 0x0000000864027836 */ /* 0x000fe20000000000 */
[-C--:B------:R-:W-:Y:S02]  /*46e0*/  ISETP.GE.OR P1, PT, R0, R101.reuse, !P1 ;  /* 0x000000650000720c */ /* 0x080fe40004f26670 */
[C-C-:B------:R-:W-:Y:S02]  /*46f0*/  IADD3 R114, R102.reuse, 0x8, R100.reuse ;  /* 0x0000000866727810 */ /* 0x140fe40007ffe064 */
[C-C-:B------:R-:W-:Y:S02]  /*4700*/  IADD3 R115, R102.reuse, 0x20, R100.reuse ;  /* 0x0000002066737810 */ /* 0x140fe40007ffe064 */
[----:B------:R-:W-:Y:S02]  /*4710*/  IADD3 R116, R102, 0x28, R100 ;  /* 0x0000002866747810 */ /* 0x000fe40007ffe064 */
[-C--:B------:R-:W-:Y:S02]  /*4720*/  ISETP.GE.OR P0, PT, R104, R101.reuse, !P0 ;  /* 0x000000656800720c */ /* 0x080fe40004706670 */
[----:B------:R-:W-:Y:S02]  /*4730*/  FSEL R4, R4, -INF , !P1 ;  /* 0xff80000004047808 */ /* 0x000fe40004800000 */
[----:B------:R-:W-:Y:S02]  /*4740*/  VIADDMNMX R100, R111, R2, RZ, !PT ;  /* 0x000000026f647246 */ /* 0x000fe400078001ff */
[-C--:B------:R-:W-:Y:S02]  /*4750*/  ISETP.GE.OR P1, PT, R109, R101.reuse, !P5 ;  /* 0x000000656d00720c */ /* 0x080fe40006f26670 */
[-C--:B------:R-:W-:Y:S02]  /*4760*/  ISETP.GE.OR P5, PT, R108, R101.reuse, !P6 ;  /* 0x000000656c00720c */ /* 0x080fe400077a6670 */
[-C--:B------:R-:W-:Y:S02]  /*4770*/  ISETP.GE.OR P4, PT, R107, R101.reuse, !P4 ;  /* 0x000000656b00720c */ /* 0x080fe40006786670 */
[-C--:B------:R-:W-:Y:S02]  /*4780*/  ISETP.GE.OR P3, PT, R106, R101.reuse, !P3 ;  /* 0x000000656a00720c */ /* 0x080fe40005f66670 */
[----:B------:R-:W-:Y:S02]  /*4790*/  ISETP.GE.OR P2, PT, R105, R101, !P2 ;  /* 0x000000656900720c */ /* 0x000fe40005746670 */
[----:B------:R-:W-:Y:S02]  /*47a0*/  P2R R101, PR, RZ, 0x1 ;  /* 0x00000001ff657803 */ /* 0x000fe40000000000 */
[----:B------:R-:W-:Y:S02]  /*47b0*/  VIMNMX R2, R114, R186, PT ;  /* 0x000000ba72027248 */ /* 0x000fe40003fe0100 */
[-C--:B------:R-:W-:Y:S02]  /*47c0*/  ISETP.GE.AND P0, PT, R110, R100.reuse, PT ;  /* 0x000000646e00720c */ /* 0x080fe40003f06270 */
[----:B------:R-:W-:Y:S02]  /*47d0*/  FSEL R16, R16, -INF , !P1 ;  /* 0xff80000010107808 */ /* 0x000fe40004800000 */
[----:B------:R-:W-:Y:S02]  /*47e0*/  ISETP.GE.AND P1, PT, R0, R100, PT ;  /* 0x000000640000720c */ /* 0x000fe40003f26270 */
[----:B------:R-:W-:Y:S02]  /*47f0*/  FSEL R32, R32, -INF , !P2 ;  /* 0xff80000020207808 */ /* 0x000fe40005000000 */
[----:B------:R-:W-:Y:S02]  /*4800*/  FSEL R21, R21, -INF , !P3 ;  /* 0xff80000015157808 */ /* 0x000fe40005800000 */
[----:B------:R-:W-:Y:S02]  /*4810*/  ISETP.GE.OR P0, PT, R110, R2, !P0 ;  /* 0x000000026e00720c */ /* 0x000fe40004706670 */
[----:B------:R-:W-:Y:S02]  /*4820*/  ISETP.GE.AND P2, PT, R105, R100, PT ;  /* 0x000000646900720c */ /* 0x000fe40003f46270 */
[----:B------:R-:W-:Y:S02]  /*4830*/  ISETP.NE.AND P3, PT, R101, RZ, PT ;  /* 0x000000ff6500720c */ /* 0x000fe40003f65270 */
[----:B------:R-:W-:Y:S02]  /*4840*/  FSEL R17, R17, -INF , !P5 ;  /* 0xff80000011117808 */ /* 0x000fe40006800000 */
[----:B------:R-:W-:Y:S02]  /*4850*/  ISETP.GE.OR P1, PT, R0, R2, !P1 ;  /* 0x000000020000720c */ /* 0x000fe40004f26670 */
[----:B------:R-:W-:Y:S02]  /*4860*/  ISETP.GE.AND P5, PT, R109, R100, PT ;  /* 0x000000646d00720c */ /* 0x000fe40003fa6270 */
[----:B------:R-:W-:Y:S02]  /*4870*/  FSEL R7, R7, -INF , !P0 ;  /* 0xff80000007077808 */ /* 0x000fe40004000000 */
[----:B------:R-:W-:Y:S02]  /*4880*/  ISETP.GE.OR P2, PT, R105, R2, !P2 ;  /* 0x000000026900720c */ /* 0x000fe40005746670 */
[----:B------:R-:W-:Y:S02]  /*4890*/  VIADDMNMX R103, R111, R103, RZ, !PT ;  /* 0x000000676f677246 */ /* 0x000fe400078001ff */
[----:B------:R-:W-:Y:S02]  /*48a0*/  FSEL R20, R20, -INF , !P4 ;  /* 0xff80000014147808 */ /* 0x000fe40006000000 */
[----:B------:R-:W-:Y:S02]  /*48b0*/  FSEL R33, R33, -INF , !P3 ;  /* 0xff80000021217808 */ /* 0x000fe40005800000 */
[-C--:B------:R-:W-:Y:S02]  /*48c0*/  ISETP.GE.AND P0, PT, R104, R100.reuse, PT ;  /* 0x000000646800720c */ /* 0x080fe40003f06270 */
[-C--:B------:R-:W-:Y:S02]  /*48d0*/  ISETP.GE.AND P4, PT, R108, R100.reuse, PT ;  /* 0x000000646c00720c */ /* 0x080fe40003f86270 */
[-C--:B------:R-:W-:Y:S02]  /*48e0*/  ISETP.GE.AND P3, PT, R106, R100.reuse, PT ;  /* 0x000000646a00720c */ /* 0x080fe40003f66270 */
[----:B------:R-:W-:Y:S02]  /*48f0*/  FSEL R6, R6, -INF , !P1 ;  /* 0xff80000006067808 */ /* 0x000fe40004800000 */
[----:B------:R-:W-:Y:S02]  /*4900*/  VIADDMNMX R102, R111, R113, RZ, !PT ;  /* 0x000000716f667246 */ /* 0x000fe400078001ff */
[----:B------:R-:W-:Y:S02]  /*4910*/  ISETP.GE.AND P6, PT, R107, R100, PT ;  /* 0x000000646b00720c */ /* 0x000fe40003fc6270 */
[-C--:B------:R-:W-:Y:S02]  /*4920*/  ISETP.GE.OR P1, PT, R109, R2.reuse, !P5 ;  /* 0x000000026d00720c */ /* 0x080fe40006f26670 */
[----:B------:R-:W-:Y:S02]  /*4930*/  P2R R111, PR, RZ, 0x4 ;  /* 0x00000004ff6f7803 */ /* 0x000fe40000000000 */
[----:B------:R-:W-:Y:S02]  /*4940*/  ISETP.GE.OR P0, PT, R104, R2, !P0 ;  /* 0x000000026800720c */ /* 0x000fe40004706670 */
[----:B------:R-:W-:Y:S02]  /*4950*/  VIMNMX R100, R115, R186, PT ;  /* 0x000000ba73647248 */ /* 0x000fe40003fe0100 */
[-C--:B------:R-:W-:Y:S02]  /*4960*/  ISETP.GE.AND P2, PT, R110, R103.reuse, PT ;  /* 0x000000676e00720c */ /* 0x080fe40003f46270 */
[-C--:B------:R-:W-:Y:S02]  /*4970*/  ISETP.GE.OR P4, PT, R108, R2.reuse, !P4 ;  /* 0x000000026c00720c */ /* 0x080fe40006786670 */
[-C--:B------:R-:W-:Y:S02]  /*4980*/  ISETP.GE.OR P5, PT, R106, R2.reuse, !P3 ;  /* 0x000000026a00720c */ /* 0x080fe40005fa6670 */
[----:B------:R-:W-:Y:S02]  /*4990*/  ISETP.GE.OR P6, PT, R107, R2, !P6 ;  /* 0x000000026b00720c */ /* 0x000fe400077c6670 */
[----:B------:R-:W-:Y:S02]  /*49a0*/  FSEL R18, R18, -INF , !P1 ;  /* 0xff80000012127808 */ /* 0x000fe40004800000 */
[-C--:B------:R-:W-:Y:S02]  /*49b0*/  ISETP.GE.AND P3, PT, R0, R103.reuse, PT ;  /* 0x000000670000720c */ /* 0x080fe40003f66270 */
[----:B------:R-:W-:Y:S02]  /*49c0*/  VIMNMX R2, R116, R186, PT ;  /* 0x000000ba74027248 */ /* 0x000fe40003fe0100 */
[----:B------:R-:W-:Y:S02]  /*49d0*/  ISETP.GE.AND P1, PT, R0, R102, PT ;  /* 0x000000660000720c */ /* 0x000fe40003f26270 */
[----:B------:R-:W-:Y:S02]  /*49e0*/  P2R R101, PR, RZ, 0x1 ;  /* 0x00000001ff657803 */ /* 0x000fe40000000000 */
[C---:B------:R-:W-:Y:S02]  /*49f0*/  ISETP.GE.OR P2, PT, R110.reuse, R100, !P2 ;  /* 0x000000646e00720c */ /* 0x040fe40005746670 */
[----:B------:R-:W-:Y:S02]  /*4a00*/  FSEL R19, R19, -INF , !P4 ;  /* 0xff80000013137808 */ /* 0x000fe40006000000 */
[----:B------:R-:W-:Y:S02]  /*4a10*/  ISETP.GE.AND P0, PT, R110, R102, PT ;  /* 0x000000666e00720c */ /* 0x000fe40003f06270 */
[C---:B------:R-:W-:Y:S02]  /*4a20*/  ISETP.GE.OR P4, PT, R0.reuse, R100, !P3 ;  /* 0x000000640000720c */ /* 0x040fe40005f86670 */
[----:B------:R-:W-:Y:S02]  /*4a30*/  FSEL R23, R23, -INF , !P5 ;  /* 0xff80000017177808 */ /* 0x000fe40006800000 */
[-C--:B------:R-:W-:Y:S02]  /*4a40*/  ISETP.GE.OR P3, PT, R0, R2.reuse, !P1 ;  /* 0x000000020000720c */ /* 0x080fe40004f66670 */
[----:B------:R-:W-:Y:S02]  /*4a50*/  FSEL R22, R22, -INF , !P6 ;  /* 0xff80000016167808 */ /* 0x000fe40007000000 */
[----:B------:R-:W-:Y:S02]  /*4a60*/  ISETP.NE.AND P5, PT, R101, RZ, PT ;  /* 0x000000ff6500720c */ /* 0x000fe40003fa5270 */
[----:B------:R-:W-:Y:S02]  /*4a70*/  P2R R0, PR, RZ, 0x4 ;  /* 0x00000004ff007803 */ /* 0x000fe40000000000 */
[----:B------:R-:W-:Y:S02]  /*4a80*/  ISETP.GE.OR P6, PT, R110, R2, !P0 ;  /* 0x000000026e00720c */ /* 0x000fe400047c6670 */
[-C--:B------:R-:W-:Y:S02]  /*4a90*/  ISETP.GE.AND P2, PT, R109, R103.reuse, PT ;  /* 0x000000676d00720c */ /* 0x080fe40003f46270 */
[----:B------:R-:W-:Y:S02]  /*4aa0*/  ISETP.NE.AND P1, PT, R111, RZ, PT ;  /* 0x000000ff6f00720c */ /* 0x000fe40003f25270 */
[----:B------:R-:W-:Y:S02]  /*4ab0*/  ISETP.GE.AND P0, PT, R109, R102, PT ;  /* 0x000000666d00720c */ /* 0x000fe40003f06270 */
[----:B------:R-:W-:Y:S02]  /*4ac0*/  FSEL R35, R35, -INF , !P5 ;  /* 0xff80000023237808 */ /* 0x000fe40006800000 */
[----:B------:R-:W-:Y:S02]  /*4ad0*/  FSEL R8, R8, -INF , !P4 ;  /* 0xff80000008087808 */ /* 0x000fe40006000000 */
[C---:B------:R-:W-:Y:S02]  /*4ae0*/  ISETP.GE.OR P5, PT, R109.reuse, R100, !P2 ;  /* 0x000000646d00720c */ /* 0x040fe400057a6670 */
[----:B------:R-:W-:Y:S02]  /*4af0*/  FSEL R34, R34, -INF , !P1 ;  /* 0xff80000022227808 */ /* 0x000fe40004800000 */
[----:B------:R-:W-:Y:S02]  /*4b00*/  FSEL R10, R10, -INF , !P3 ;  /* 0xff8000000a0a7808 */ /* 0x000fe40005800000 */
[----:B------:R-:W-:Y:S02]  /*4b10*/  ISETP.NE.AND P2, PT, R0, RZ, PT ;  /* 0x000000ff0000720c */ /* 0x000fe40003f45270 */
[----:B------:R-:W-:Y:S02]  /*4b20*/  ISETP.GE.OR P4, PT, R109, R2, !P0 ;  /* 0x000000026d00720c */ /* 0x000fe40004786670 */
[CC--:B------:R-:W-:Y:S02]  /*4b30*/  ISETP.GE.AND P1, PT, R108.reuse, R103.reuse, PT ;  /* 0x000000676c00720c */ /* 0x0c0fe40003f26270 */
[C---:B------:R-:W-:Y:S02]  /*4b40*/  ISETP.GE.AND P3, PT, R108.reuse, R102, PT ;  /* 0x000000666c00720c */ /* 0x040fe40003f66270 */
[-C--:B------:R-:W-:Y:S02]  /*4b50*/  ISETP.GE.AND P0, PT, R107, R103.reuse, PT ;  /* 0x000000676b00720c */ /* 0x080fe40003f06270 */
[----:B------:R-:W-:Y:S02]  /*4b60*/  FSEL R9, R9, -INF , !P2 ;  /* 0xff80000009097808 */ /* 0x000fe40005000000 */
[C---:B------:R-:W-:Y:S02]  /*4b70*/  ISETP.GE.OR P1, PT, R108.reuse, R100, !P1 ;  /* 0x000000646c00720c */ /* 0x040fe40004f26670 */
[----:B------:R-:W-:Y:S02]  /*4b80*/  ISETP.GE.OR P3, PT, R108, R2, !P3 ;  /* 0x000000026c00720c */ /* 0x000fe40005f66670 */
[C---:B------:R-:W-:Y:S02]  /*4b90*/  ISETP.GE.AND P2, PT, R107.reuse, R102, PT ;  /* 0x000000666b00720c */ /* 0x040fe40003f46270 */
[----:B------:R-:W-:Y:S02]  /*4ba0*/  ISETP.GE.OR P0, PT, R107, R100, !P0 ;  /* 0x000000646b00720c */ /* 0x000fe40004706670 */
[----:B------:R-:W-:Y:S02]  /*4bb0*/  FSEL R11, R11, -INF , !P6 ;  /* 0xff8000000b0b7808 */ /* 0x000fe40007000000 */
[----:B------:R-:W-:Y:S02]  /*4bc0*/  FSEL R12, R12, -INF , !P5 ;  /* 0xff8000000c0c7808 */ /* 0x000fe40006800000 */
[----:B------:R-:W-:Y:S02]  /*4bd0*/  FSEL R14, R14, -INF , !P4 ;  /* 0xff8000000e0e7808 */ /* 0x000fe40006000000 */
[----:B------:R-:W-:Y:S02]  /*4be0*/  FSEL R13, R13, -INF , !P1 ;  /* 0xff8000000d0d7808 */ /* 0x000fe40004800000 */
[----:B------:R-:W-:Y:S02]  /*4bf0*/  ISETP.GE.OR P2, PT, R107, R2, !P2 ;  /* 0x000000026b00720c */ /* 0x000fe40005746670 */
[----:B------:R-:W-:Y:S02]  /*4c00*/  FSEL R15, R15, -INF , !P3 ;  /* 0xff8000000f0f7808 */ /* 0x000fe40005800000 */
[----:B------:R-:W-:Y:S02]  /*4c10*/  FSEL R24, R24, -INF , !P0 ;  /* 0xff80000018187808 */ /* 0x000fe40004000000 */
[-C--:B------:R-:W-:Y:S02]  /*4c20*/  ISETP.GE.AND P5, PT, R106, R103.reuse, PT ;  /* 0x000000676a00720c */ /* 0x080fe40003fa6270 */
[CC--:B------:R-:W-:Y:S02]  /*4c30*/  ISETP.GE.AND P4, PT, R105.reuse, R103.reuse, PT ;  /* 0x000000676900720c */ /* 0x0c0fe40003f86270 */
[----:B------:R-:W-:Y:S02]  /*4c40*/  ISETP.GE.AND P6, PT, R104, R103, PT ;  /* 0x000000676800720c */ /* 0x000fe40003fc6270 */
[-C--:B------:R-:W-:Y:S02]  /*4c50*/  ISETP.GE.AND P3, PT, R106, R102.reuse, PT ;  /* 0x000000666a00720c */ /* 0x080fe40003f66270 */
[CC--:B------:R-:W-:Y:S02]  /*4c60*/  ISETP.GE.AND P1, PT, R105.reuse, R102.reuse, PT ;  /* 0x000000666900720c */ /* 0x0c0fe40003f26270 */
[----:B------:R-:W-:Y:S02]  /*4c70*/  ISETP.GE.AND P0, PT, R104, R102, PT ;  /* 0x000000666800720c */ /* 0x000fe40003f06270 */
[----:B------:R-:W-:Y:S02]  /*4c80*/  FSEL R26, R26, -INF , !P2 ;  /* 0xff8000001a1a7808 */ /* 0x000fe40005000000 */
[C---:B------:R-:W-:Y:S02]  /*4c90*/  ISETP.GE.OR P5, PT, R106.reuse, R100, !P5 ;  /* 0x000000646a00720c */ /* 0x040fe40006fa6670 */
[----:B------:R-:W-:Y:S02]  /*4ca0*/  ISETP.GE.OR P3, PT, R106, R2, !P3 ;  /* 0x000000026a00720c */ /* 0x000fe40005f66670 */
[CC--:B------:R-:W-:Y:S02]  /*4cb0*/  ISETP.GE.OR P4, PT, R105.reuse, R100.reuse, !P4 ;  /* 0x000000646900720c */ /* 0x0c0fe40006786670 */
[C---:B------:R-:W-:Y:S02]  /*4cc0*/  ISETP.GE.OR P2, PT, R104.reuse, R100, !P6 ;  /* 0x000000646800720c */ /* 0x040fe40007746670 */
[-C--:B------:R-:W-:Y:S02]  /*4cd0*/  ISETP.GE.OR P1, PT, R105, R2.reuse, !P1 ;  /* 0x000000026900720c */ /* 0x080fe40004f26670 */
[----:B------:R-:W-:Y:S02]  /*4ce0*/  ISETP.GE.OR P0, PT, R104, R2, !P0 ;  /* 0x000000026800720c */ /* 0x000fe40004706670 */
[----:B------:R-:W-:Y:S02]  /*4cf0*/  FSEL R25, R25, -INF , !P5 ;  /* 0xff80000019197808 */ /* 0x000fe40006800000 */
[----:B------:R-:W-:Y:S02]  /*4d00*/  FSEL R27, R27, -INF , !P3 ;  /* 0xff8000001b1b7808 */ /* 0x000fe40005800000 */
[----:B------:R-:W-:Y:S02]  /*4d10*/  FSEL R28, R28, -INF , !P4 ;  /* 0xff8000001c1c7808 */ /* 0x000fe40006000000 */
[----:B------:R-:W-:Y:S02]  /*4d20*/  FSEL R29, R29, -INF , !P2 ;  /* 0xff8000001d1d7808 */ /* 0x000fe40005000000 */
[----:B------:R-:W-:Y:S02]  /*4d30*/  FSEL R30, R30, -INF , !P1 ;  /* 0xff8000001e1e7808 */ /* 0x000fe40004800000 */
[----:B------:R-:W-:Y:S07]  /*4d40*/  FSEL R31, R31, -INF , !P0 ;  /* 0xff8000001f1f7808 */ /* 0x000fee0004000000 */
.L_x_165:
[C---:B------:R-:W-:Y:S01]  /*4d50*/  FMUL.FTZ R100, R207.reuse, 1.4426950216293334961 ;  /* 0x3fb8aa3bcf647820 */ /* 0x040fe20000410000 */
[----:B------:R-:W-:Y:S01]  /*4d60*/  FSETP.NEU.FTZ.AND P0, PT, R207, -INF , PT ;  /* 0xff800000cf00780b */ /* 0x000fe20003f1d000 */
[----:B------:R-:W-:Y:S01]  /*4d70*/  FMUL.FTZ R0, R208, 1.4426950216293334961 ;  /* 0x3fb8aa3bd0007820 */ /* 0x000fe20000410000 */
[----:B------:R-:W-:Y:S01]  /*4d80*/  FMUL.FTZ R2, R205, 1.4426950216293334961 ;  /* 0x3fb8aa3bcd027820 */ /* 0x000fe20000410000 */
[----:B------:R-:W-:Y:S02]  /*4d90*/  LOP3.LUT P2, RZ, R234, 0x4, RZ, 0xc0, !PT ;  /* 0x00000004eaff7812 */ /* 0x000fe4000784c0ff */
[----:B------:R-:W-:Y:S02]  /*4da0*/  FSEL R100, R100, RZ, P0 ;  /* 0x000000ff64647208 */ /* 0x000fe40000000000 */
[----:B------:R-:W-:Y:S02]  /*4db0*/  FSETP.NEU.FTZ.AND P0, PT, R208, -INF , PT ;  /* 0xff800000d000780b */ /* 0x000fe40003f1d000 */
[----:B------:R-:W-:Y:S01]  /*4dc0*/  MOV R165, 0x40 ;  /* 0x0000004000a57802 */ /* 0x000fe20000000f00 */
[--C-:B------:R-:W-:Y:S01]  /*4dd0*/  FFMA.FTZ R4, R4, UR6, -R100.reuse ;  /* 0x0000000604047c23 */ /* 0x100fe20008010864 */
[--C-:B------:R-:W-:Y:S01]  /*4de0*/  FFMA.FTZ R32, R32, UR6, -R100.reuse ;  /* 0x0000000620207c23 */ /* 0x100fe20008010864 */
[--C-:B------:R-:W-:Y:S01]  /*4df0*/  FFMA.FTZ R5, R5, UR6, -R100.reuse ;  /* 0x0000000605057c23 */ /* 0x100fe20008010864 */
[--C-:B------:R-:W-:Y:S01]  /*4e00*/  FFMA.FTZ R16, R16, UR6, -R100.reuse ;  /* 0x0000000610107c23 */ /* 0x100fe20008010864 */
[----:B------:R1:W-:Y:S01]  /*4e10*/  MUFU.EX2 R108, R4 ;  /* 0x00000004006c7308 */ /* 0x0003e20000000800 */
[--C-:B------:R-:W-:Y:S01]  /*4e20*/  FFMA.FTZ R17, R17, UR6, -R100.reuse ;  /* 0x0000000611117c23 */ /* 0x100fe20008010864 */
[--C-:B------:R-:W-:Y:S01]  /*4e30*/  FFMA.FTZ R20, R20, UR6, -R100.reuse ;  /* 0x0000000614147c23 */ /* 0x100fe20008010864 */
[--C-:B------:R-:W-:Y:S01]  /*4e40*/  FFMA.FTZ R21, R21, UR6, -R100.reuse ;  /* 0x0000000615157c23 */ /* 0x100fe20008010864 */
[----:B------:R-:W-:Y:S01]  /*4e50*/  FFMA.FTZ R100, R33, UR6, -R100 ;  /* 0x0000000621647c23 */ /* 0x000fe20008010864 */
[----:B------:R-:W-:Y:S02]  /*4e60*/  SEL R165, R165, 0xffffffc0, !P2 ;  /* 0xffffffc0a5a57807 */ /* 0x000fe40005000000 */
[----:B------:R-:W-:Y:S03]  /*4e70*/  ISETP.GT.AND P3, PT, R187, R231, PT ;  /* 0x000000e7bb00720c */ /* 0x000fe60003f64270 */
[----:B------:R-:W2:Y:S10]  /*4e80*/  MUFU.EX2 R115, R5 ;  /* 0x0000000500737308 */ /* 0x000eb40000000800 */
[----:B------:R-:W-:Y:S01]  /*4e90*/  MUFU.EX2 R200, R16 ;  /* 0x0000001000c87308 */ /* 0x000fe20000000800 */
[----:B-1----:R-:W-:Y:S01]  /*4ea0*/  FSEL R4, R0, RZ, P0 ;  /* 0x000000ff00047208 */ /* 0x002fe20000000000 */
[----:B------:R-:W-:Y:S01]  /*4eb0*/  FMUL.FTZ R0, R206, 1.4426950216293334961 ;  /* 0x3fb8aa3bce007820 */ /* 0x000fe20000410000 */
[----:B------:R-:W-:Y:S03]  /*4ec0*/  FSETP.NEU.FTZ.AND P0, PT, R205, -INF , PT ;  /* 0xff800000cd00780b */ /* 0x000fe60003f1d000 */
[--C-:B------:R-:W-:Y:S01]  /*4ed0*/  FFMA.FTZ R34, R34, UR6, -R4.reuse ;  /* 0x0000000622227c23 */ /* 0x100fe20008010804 */
[----:B------:R-:W-:Y:S03]  /*4ee0*/  FSEL R2, R2, RZ, P0 ;  /* 0x000000ff02027208 */ /* 0x000fe60000000000 */
[----:B------:R-:W-:Y:S01]  /*4ef0*/  MUFU.EX2 R199, R17 ;  /* 0x0000001100c77308 */ /* 0x000fe20000000800 */
[--C-:B------:R-:W-:Y:S01]  /*4f00*/  FFMA.FTZ R6, R6, UR6, -R4.reuse ;  /* 0x0000000606067c23 */ /* 0x100fe20008010804 */
[--C-:B------:R-:W-:Y:S01]  /*4f10*/  FFMA.FTZ R7, R7, UR6, -R4.reuse ;  /* 0x0000000607077c23 */ /* 0x100fe20008010804 */
[--C-:B------:R-:W-:Y:S01]  /*4f20*/  FFMA.FTZ R18, R18, UR6, -R4.reuse ;  /* 0x0000000612127c23 */ /* 0x100fe20008010804 */
[--C-:B------:R-:W-:Y:S01]  /*4f30*/  FFMA.FTZ R19, R19, UR6, -R4.reuse ;  /* 0x0000000613137c23 */ /* 0x100fe20008010804 */
[--C-:B------:R-:W-:Y:S01]  /*4f40*/  FFMA.FTZ R22, R22, UR6, -R4.reuse ;  /* 0x0000000616167c23 */ /* 0x100fe20008010804 */
[--C-:B------:R-:W-:Y:S01]  /*4f50*/  FFMA.FTZ R23, R23, UR6, -R4.reuse ;  /* 0x0000000617177c23 */ /* 0x100fe20008010804 */
[----:B------:R-:W-:Y:S03]  /*4f60*/  FFMA.FTZ R4, R35, UR6, -R4 ;  /* 0x0000000623047c23 */ /* 0x000fe60008010804 */
[----:B------:R-:W-:Y:S01]  /*4f70*/  MUFU.EX2 R114, R6 ;  /* 0x0000000600727308 */ /* 0x000fe20000000800 */
[--C-:B------:R-:W-:Y:S01]  /*4f80*/  FFMA.FTZ R28, R28, UR6, -R2.reuse ;  /* 0x000000061c1c7c23 */ /* 0x100fe20008010802 */
[--C-:B------:R-:W-:Y:S01]  /*4f90*/  FFMA.FTZ R8, R8, UR6, -R2.reuse ;  /* 0x0000000608087c23 */ /* 0x100fe20008010802 */
[--C-:B------:R-:W-:Y:S01]  /*4fa0*/  FFMA.FTZ R9, R9, UR6, -R2.reuse ;  /* 0x0000000609097c23 */ /* 0x100fe20008010802 */
[--C-:B------:R-:W-:Y:S01]  /*4fb0*/  FFMA.FTZ R12, R12, UR6, -R2.reuse ;  /* 0x000000060c0c7c23 */ /* 0x100fe20008010802 */
[--C-:B------:R-:W-:Y:S01]  /*4fc0*/  FFMA.FTZ R13, R13, UR6, -R2.reuse ;  /* 0x000000060d0d7c23 */ /* 0x100fe20008010802 */
[--C-:B------:R-:W-:Y:S01]  /*4fd0*/  FFMA.FTZ R24, R24, UR6, -R2.reuse ;  /* 0x0000000618187c23 */ /* 0x100fe20008010802 */
[--C-:B------:R-:W-:Y:S03]  /*4fe0*/  FFMA.FTZ R25, R25, UR6, -R2.reuse ;  /* 0x0000000619197c23 */ /* 0x100fe60008010802 */
[----:B------:R-:W1:Y:S01]  /*4ff0*/  MUFU.EX2 R113, R7 ;  /* 0x0000000700717308 */ /* 0x000e620000000800 */
[----:B------:R-:W-:Y:S01]  /*5000*/  FFMA.FTZ R2, R29, UR6, -R2 ;  /* 0x000000061d027c23 */ /* 0x000fe20008010802 */
[----:B------:R-:W-:Y:S04]  /*5010*/  FSETP.NEU.FTZ.AND P0, PT, R206, -INF , PT ;  /* 0xff800000ce00780b */ /* 0x000fe80003f1d000 */
[----:B------:R-:W-:Y:S04]  /*5020*/  FSEL R0, R0, RZ, P0 ;  /* 0x000000ff00007208 */ /* 0x000fe80000000000 */
[----:B------:R1:W-:Y:S01]  /*5030*/  MUFU.EX2 R201, R4 ;  /* 0x0000000400c97308 */ /* 0x0003e20000000800 */
[--C-:B------:R-:W-:Y:S01]  /*5040*/  FFMA.FTZ R30, R30, UR6, -R0.reuse ;  /* 0x000000061e1e7c23 */ /* 0x100fe20008010800 */
[--C-:B------:R-:W-:Y:S01]  /*5050*/  FFMA.FTZ R10, R10, UR6, -R0.reuse ;  /* 0x000000060a0a7c23 */ /* 0x100fe20008010800 */
[--C-:B------:R-:W-:Y:S01]  /*5060*/  FFMA.FTZ R11, R11, UR6, -R0.reuse ;  /* 0x000000060b0b7c23 */ /* 0x100fe20008010800 */
[--C-:B------:R-:W-:Y:S01]  /*5070*/  FFMA.FTZ R14, R14, UR6, -R0.reuse ;  /* 0x000000060e0e7c23 */ /* 0x100fe20008010800 */
[--C-:B------:R-:W-:Y:S05]  /*5080*/  FFMA.FTZ R15, R15, UR6, -R0.reuse ;  /* 0x000000060f0f7c23 */ /* 0x100fea0008010800 */
[----:B------:R3:W-:Y:S01]  /*5090*/  MUFU.EX2 R127, R2 ;  /* 0x00000002007f7308 */ /* 0x0007e20000000800 */
[--C-:B------:R-:W-:Y:S01]  /*50a0*/  FFMA.FTZ R26, R26, UR6, -R0.reuse ;  /* 0x000000061a1a7c23 */ /* 0x100fe20008010800 */
[--C-:B------:R-:W-:Y:S01]  /*50b0*/  FFMA.FTZ R27, R27, UR6, -R0.reuse ;  /* 0x000000061b1b7c23 */ /* 0x100fe20008010800 */
[----:B------:R-:W-:Y:S07]  /*50c0*/  FFMA.FTZ R0, R31, UR6, -R0 ;  /* 0x000000061f007c23 */ /* 0x000fee0008010800 */
[----:B------:R-:W-:Y:S10]  /*50d0*/  MUFU.EX2 R198, R18 ;  /* 0x0000001200c67308 */ /* 0x000ff40000000800 */
[----:B------:R-:W4:Y:S10]  /*50e0*/  MUFU.EX2 R197, R19 ;  /* 0x0000001300c57308 */ /* 0x000f340000000800 */
[----:B------:R-:W-:Y:S10]  /*50f0*/  MUFU.EX2 R112, R8 ;  /* 0x0000000800707308 */ /* 0x000ff40000000800 */
        /* <DEDUP_REMOVED lines=13> */
[----:B------:R-:W4:Y:S10]  /*51d0*/  MUFU.EX2 R202, R34 ;  /* 0x0000002200ca7308 */ /* 0x000f340000000800 */
[----:B------:R4:W-:Y:S10]  /*51e0*/  MUFU.EX2 R122, R0 ;  /* 0x00000000007a7308 */ /* 0x0009f40000000800 */
[----:B------:R-:W-:Y:S10]  /*51f0*/  MUFU.EX2 R128, R24 ;  /* 0x0000001800807308 */ /* 0x000ff40000000800 */
[----:B------:R-:W4:Y:S10]  /*5200*/  MUFU.EX2 R126, R25 ;  /* 0x00000019007e7308 */ /* 0x000f340000000800 */
[----:B------:R-:W-:Y:S10]  /*5210*/  MUFU.EX2 R125, R26 ;  /* 0x0000001a007d7308 */ /* 0x000ff40000000800 */
[----:B------:R-:W4:Y:S10]  /*5220*/  MUFU.EX2 R124, R27 ;  /* 0x0000001b007c7308 */ /* 0x000f340000000800 */
[----:B------:R-:W4:Y:S10]  /*5230*/  MUFU.EX2 R130, R28 ;  /* 0x0000001c00827308 */ /* 0x000f340000000800 */
[----:B------:R-:W4:Y:S01]  /*5240*/  MUFU.EX2 R123, R30 ;  /* 0x0000001e007b7308 */ /* 0x000f220000000800 */
[----:B--2---:R-:W-:Y:S02]  /*5250*/  F2FP.F16.F32.PACK_AB R5, R115, R108 ;  /* 0x0000006c7305723e */ /* 0x004fe400000000ff */
[----:B-1----:R-:W-:Y:S02]  /*5260*/  F2FP.F16.F32.PACK_AB R4, R113, R114 ;  /* 0x000000727104723e */ /* 0x002fe400000000ff */
[----:B---3--:R-:W-:Y:S01]  /*5270*/  F2FP.F16.F32.PACK_AB R2, R199, R200 ;  /* 0x000000c8c702723e */ /* 0x008fe200000000ff */
[----:B------:R1:W-:Y:S01]  /*5280*/  STS [R193+0xe000], R5 ;  /* 0x00e00005c1007388 */ /* 0x0003e20000000800 */
[----:B----4-:R-:W-:Y:S02]  /*5290*/  F2FP.F16.F32.PACK_AB R6, R197, R198 ;  /* 0x000000c6c506723e */ /* 0x010fe400000000ff */
[----:B------:R-:W-:Y:S01]  /*52a0*/  F2FP.F16.F32.PACK_AB R0, R201, R202 ;  /* 0x000000cac900723e */ /* 0x000fe200000000ff */
[----:B------:R2:W-:Y:S04]  /*52b0*/  STS [R193+0xe400], R4 ;  /* 0x00e40004c1007388 */ /* 0x0005e80000000800 */
[----:B------:R3:W-:Y:S04]  /*52c0*/  STS [R195+0xe000], R2 ;  /* 0x00e00002c3007388 */ /* 0x0007e80000000800 */
[----:B------:R4:W-:Y:S01]  /*52d0*/  STS [R195+0xe400], R6 ;  /* 0x00e40006c3007388 */ /* 0x0009e20000000800 */
[----:B-1----:R-:W-:Y:S02]  /*52e0*/  F2FP.F16.F32.PACK_AB R5, R111, R112 ;  /* 0x000000706f05723e */ /* 0x002fe400000000ff */
[----:B--2---:R-:W-:Y:S03]  /*52f0*/  F2FP.F16.F32.PACK_AB R4, R109, R110 ;  /* 0x0000006e6d04723e */ /* 0x004fe600000000ff */
[----:B------:R1:W-:Y:S01]  /*5300*/  STS [R193+0xf000], R5 ;  /* 0x00f00005c1007388 */ /* 0x0003e20000000800 */
[----:B---3--:R-:W-:Y:S03]  /*5310*/  F2FP.F16.F32.PACK_AB R2, R119, R116 ;  /* 0x000000747702723e */ /* 0x008fe600000000ff */
[----:B------:R2:W-:Y:S01]  /*5320*/  STS [R193+0xf400], R4 ;  /* 0x00f40004c1007388 */ /* 0x0005e20000000800 */
[----:B----4-:R-:W-:Y:S03]  /*5330*/  F2FP.F16.F32.PACK_AB R6, R117, R118 ;  /* 0x000000767506723e */ /* 0x010fe600000000ff */
        /* <DEDUP_REMOVED lines=9> */
[----:B------:R4:W-:Y:S04]  /*53d0*/  STS [R194+0xe400], R0 ;  /* 0x00e40000c2007388 */ /* 0x0009e80000000800 */
[----:B------:R-:W-:Y:S01]  /*53e0*/  STS [R192+0xf000], R6 ;  /* 0x00f00006c0007388 */ /* 0x000fe20000000800 */
[----:B-1----:R-:W-:Y:S02]  /*53f0*/  F2FP.F16.F32.PACK_AB R5, R124, R125 ;  /* 0x0000007d7c05723e */ /* 0x002fe400000000ff */
[----:B--2---:R-:W-:Y:S03]  /*5400*/  F2FP.F16.F32.PACK_AB R4, R127, R130 ;  /* 0x000000827f04723e */ /* 0x004fe600000000ff */
[----:B------:R-:W-:Y:S01]  /*5410*/  STS [R192+0xf400], R5 ;  /* 0x00f40005c0007388 */ /* 0x000fe20000000800 */
[----:B---3--:R-:W-:Y:S03]  /*5420*/  F2FP.F16.F32.PACK_AB R2, R122, R123 ;  /* 0x0000007b7a02723e */ /* 0x008fe600000000ff */
[----:B------:R-:W-:Y:S01]  /*5430*/  STS [R194+0xf000], R4 ;  /* 0x00f00004c2007388 */ /* 0x000fe20000000800 */
[----:B----4-:R-:W-:Y:S03]  /*5440*/  LEA R0, R175, R177, 0x1 ;  /* 0x000000b1af007211 */ /* 0x010fe600078e08ff */
[----:B------:R1:W-:Y:S04]  /*5450*/  STS [R194+0xf400], R2 ;  /* 0x00f40002c2007388 */ /* 0x0003e80000000800 */
[----:B------:R-:W2:Y:S08]  /*5460*/  LDSM.16.M88.4 R32, [R0+0x4000] ;  /* 0x004000000020783b */ /* 0x000eb00000000200 */
[----:B------:R3:W4:Y:S01]  /*5470*/  LDSM.16.M88.4 R28, [R0+0x5000] ;  /* 0x00500000001c783b */ /* 0x0007220000000200 */
[-C--:B-1----:R-:W-:Y:S07]  /*5480*/  IADD3 R2, R173, R0.reuse, RZ ;  /* 0x00000000ad027210 */ /* 0x082fee0007ffe0ff */
[----:B------:R-:W1:Y:S01]  /*5490*/  LDSM.16.M88.4 R100, [R2+0x4000] ;  /* 0x004000000264783b */ /* 0x000e620000000200 */
[C---:B---3--:R-:W-:Y:S07]  /*54a0*/  IADD3 R0, R165.reuse, R0, RZ ;  /* 0x00000000a5007210 */ /* 0x048fee0007ffe0ff */
[----:B------:R-:W3:Y:S01]  /*54b0*/  LDSM.16.M88.4 R104, [R2+0x5000] ;  /* 0x005000000268783b */ /* 0x000ee20000000200 */
[-C--:B--2---:R-:W-:Y:S06]  /*54c0*/  HMMA.16816.F32 R4, R32, R132.reuse, RZ ;  /* 0x000000842004723c */ /* 0x084fec00000018ff */
[C---:B----4-:R-:W-:Y:S06]  /*54d0*/  HMMA.16816.F32 R8, R28.reuse, R132, RZ ;  /* 0x000000841c08723c */ /* 0x050fec00000018ff */
[-C--:B------:R-:W-:Y:S06]  /*54e0*/  HMMA.16816.F32 R12, R28, R134.reuse, RZ ;  /* 0x000000861c0c723c */ /* 0x080fec00000018ff */
[C---:B------:R-:W-:Y:S06]  /*54f0*/  HMMA.16816.F32 R16, R32.reuse, R134, RZ ;  /* 0x000000862010723c */ /* 0x040fec00000018ff */
[-C--:B------:R-:W-:Y:S06]  /*5500*/  HMMA.16816.F32 R20, R32, R136.reuse, RZ ;  /* 0x000000882014723c */ /* 0x080fec00000018ff */
[C---:B------:R-:W-:Y:S06]  /*5510*/  HMMA.16816.F32 R24, R28.reuse, R136, RZ ;  /* 0x000000881c18723c */ /* 0x040fec00000018ff */
[-C--:B------:R-:W-:Y:S06]  /*5520*/  HMMA.16816.F32 R28, R28, R138.reuse, RZ ;  /* 0x0000008a1c1c723c */ /* 0x080fec00000018ff */
[----:B------:R-:W-:Y:S06]  /*5530*/  HMMA.16816.F32 R32, R32, R138, RZ ;  /* 0x0000008a2020723c */ /* 0x000fec00000018ff */
[-C--:B-1----:R-:W-:Y:S06]  /*5540*/  HMMA.16816.F32 R4, R100, R140.reuse, R4 ;  /* 0x0000008c6404723c */ /* 0x082fec0000001804 */
[C---:B---3--:R-:W-:Y:S06]  /*5550*/  HMMA.16816.F32 R8, R104.reuse, R140, R8 ;  /* 0x0000008c6808723c */ /* 0x048fec0000001808 */
[-C--:B------:R-:W-:Y:S06]  /*5560*/  HMMA.16816.F32 R12, R104, R142.reuse, R12 ;  /* 0x0000008e680c723c */ /* 0x080fec000000180c */
[C---:B------:R-:W-:Y:S06]  /*5570*/  HMMA.16816.F32 R16, R100.reuse, R142, R16 ;  /* 0x0000008e6410723c */ /* 0x040fec0000001810 */
[-C--:B------:R-:W-:Y:S06]  /*5580*/  HMMA.16816.F32 R20, R100, R144.reuse, R20 ;  /* 0x000000906414723c */ /* 0x080fec0000001814 */
[C---:B------:R-:W-:Y:S06]  /*5590*/  HMMA.16816.F32 R24, R104.reuse, R144, R24 ;  /* 0x000000906818723c */ /* 0x040fec0000001818 */
[-C--:B------:R-:W-:Y:S01]  /*55a0*/  HMMA.16816.F32 R28, R104, R146.reuse, R28 ;  /* 0x00000092681c723c */ /* 0x080fe2000000181c */
[----:B------:R-:W-:Y:S05]  /*55b0*/  LDSM.16.M88.4 R104, [R0+0x5000] ;  /* 0x005000000068783b */ /* 0x000fea0000000200 */
[----:B------:R-:W-:Y:S03]  /*55c0*/  HMMA.16816.F32 R32, R100, R146, R32 ;  /* 0x000000926420723c */ /* 0x000fe60000001820 */
[----:B------:R-:W1:Y:S03]  /*55d0*/  LDSM.16.M88.4 R100, [R0+0x4000] ;  /* 0x004000000064783b */ /* 0x000e660000000200 */
[-C--:B-1----:R-:W-:Y:S06]  /*55e0*/  HMMA.16816.F32 R4, R100, R148.reuse, R4 ;  /* 0x000000946404723c */ /* 0x082fec0000001804 */
[C---:B------:R-:W-:Y:S06]  /*55f0*/  HMMA.16816.F32 R8, R104.reuse, R148, R8 ;  /* 0x000000946808723c */ /* 0x040fec0000001808 */
[-C--:B------:R-:W-:Y:S06]  /*5600*/  HMMA.16816.F32 R12, R104, R150.reuse, R12 ;  /* 0x00000096680c723c */ /* 0x080fec000000180c */
[C---:B------:R-:W-:Y:S06]  /*5610*/  HMMA.16816.F32 R16, R100.reuse, R150, R16 ;  /* 0x000000966410723c */ /* 0x040fec0000001810 */
[-C--:B------:R-:W-:Y:S06]  /*5620*/  HMMA.16816.F32 R20, R100, R152.reuse, R20 ;  /* 0x000000986414723c */ /* 0x080fec0000001814 */
[C---:B------:R-:W-:Y:S06]  /*5630*/  HMMA.16816.F32 R24, R104.reuse, R152, R24 ;  /* 0x000000986818723c */ /* 0x040fec0000001818 */
[-C--:B------:R-:W-:Y:S06]  /*5640*/  HMMA.16816.F32 R28, R104, R154.reuse, R28 ;  /* 0x0000009a681c723c */ /* 0x080fec000000181c */
[----:B------:R-:W-:Y:S05]  /*5650*/  HMMA.16816.F32 R32, R100, R154, R32 ;  /* 0x0000009a6420723c */ /* 0x000fea0000001820 */
[----:B------:R-:W-:Y:S05]  /*5660*/  IADD3 R104, R165, R2, RZ ;  /* 0x00000002a5687210 */ /* 0x000fea0007ffe0ff */
[----:B------:R-:W1:Y:S08]  /*5670*/  LDSM.16.M88.4 R100, [R104+0x4000] ;  /* 0x004000006864783b */ /* 0x000e700000000200 */
[----:B------:R-:W2:Y:S01]  /*5680*/  LDSM.16.M88.4 R104, [R104+0x5000] ;  /* 0x005000006868783b */ /* 0x000ea20000000200 */
[-C--:B-1----:R-:W-:Y:S06]  /*5690*/  HMMA.16816.F32 R4, R100, R156.reuse, R4 ;  /* 0x0000009c6404723c */ /* 0x082fec0000001804 */
[C---:B--2---:R-:W-:Y:S06]  /*56a0*/  HMMA.16816.F32 R8, R104.reuse, R156, R8 ;  /* 0x0000009c6808723c */ /* 0x044fec0000001808 */
[-C--:B------:R-:W-:Y:S06]  /*56b0*/  HMMA.16816.F32 R12, R104, R158.reuse, R12 ;  /* 0x0000009e680c723c */ /* 0x080fec000000180c */
[C---:B------:R-:W-:Y:S06]  /*56c0*/  HMMA.16816.F32 R16, R100.reuse, R158, R16 ;  /* 0x0000009e6410723c */ /* 0x040fec0000001810 */
[C---:B-----5:R-:W-:Y:S01]  /*56d0*/  FADD.FTZ R4, -R182.reuse, R4 ;  /* 0x00000004b6047221 */ /* 0x060fe20000010100 */
[-C--:B------:R-:W-:Y:S04]  /*56e0*/  HMMA.16816.F32 R20, R100, R160.reuse, R20 ;  /* 0x000000a06414723c */ /* 0x080fe80000001814 */
[----:B------:R-:W-:Y:S02]  /*56f0*/  FADD.FTZ R5, -R182, R5 ;  /* 0x00000005b6057221 */ /* 0x000fe40000010100 */
[C---:B------:R-:W-:Y:S05]  /*5700*/  HMMA.16816.F32 R24, R104.reuse, R160, R24 ;  /* 0x000000a06818723c */ /* 0x040fea0000001818 */
[----:B------:R-:W-:Y:S01]  /*5710*/  FMUL.FTZ R4, R108, R4 ;  /* 0x000000046c047220 */ /* 0x000fe20000410000 */
[-C--:B------:R-:W-:Y:S05]  /*5720*/  HMMA.16816.F32 R28, R104, R162.reuse, R28 ;  /* 0x000000a2681c723c */ /* 0x080fea000000181c */
[----:B------:R-:W-:Y:S01]  /*5730*/  FMUL.FTZ R5, R115, R5 ;  /* 0x0000000573057220 */ /* 0x000fe20000410000 */
[----:B------:R-:W-:Y:S05]  /*5740*/  HMMA.16816.F32 R32, R100, R162, R32 ;  /* 0x000000a26420723c */ /* 0x000fea0000001820 */
[C---:B------:R-:W-:Y:S01]  /*5750*/  FADD.FTZ R9, -R180.reuse, R9 ;  /* 0x00000009b4097221 */ /* 0x040fe20000010100 */
[C---:B------:R-:W-:Y:S01]  /*5760*/  FADD.FTZ R6, -R181.reuse, R6 ;  /* 0x00000006b5067221 */ /* 0x040fe20000010100 */
[----:B------:R-:W-:Y:S01]  /*5770*/  FADD.FTZ R7, -R181, R7 ;  /* 0x00000007b5077221 */ /* 0x000fe20000010100 */
[C---:B------:R-:W-:Y:S03]  /*5780*/  FADD.FTZ R8, -R180.reuse, R8 ;  /* 0x00000008b4087221 */ /* 0x040fe60000010100 */
[C---:B------:R-:W-:Y:S01]  /*5790*/  FADD.FTZ R10, -R179.reuse, R10 ;  /* 0x0000000ab30a7221 */ /* 0x040fe20000010100 */
[C---:B------:R-:W-:Y:S01]  /*57a0*/  FADD.FTZ R11, -R179.reuse, R11 ;  /* 0x0000000bb30b7221 */ /* 0x040fe20000010100 */
[C---:B------:R-:W-:Y:S01]  /*57b0*/  FADD.FTZ R12, -R180.reuse, R12 ;  /* 0x0000000cb40c7221 */ /* 0x040fe20000010100 */
[----:B------:R-:W-:Y:S01]  /*57c0*/  FADD.FTZ R13, -R180, R13 ;  /* 0x0000000db40d7221 */ /* 0x000fe20000010100 */
[C---:B------:R-:W-:Y:S01]  /*57d0*/  FADD.FTZ R14, -R179.reuse, R14 ;  /* 0x0000000eb30e7221 */ /* 0x040fe20000010100 */
[----:B------:R-:W-:Y:S01]  /*57e0*/  FADD.FTZ R15, -R179, R15 ;  /* 0x0000000fb30f7221 */ /* 0x000fe20000010100 */
[----:B------:R-:W-:Y:S01]  /*57f0*/  FMUL.FTZ R9, R111, R9 ;  /* 0x000000096f097220 */ /* 0x000fe20000410000 */
[----:B------:R-:W-:Y:S01]  /*5800*/  F2FP.F16.F32.PACK_AB R111, R5, R4 ;  /* 0x00000004056f723e */ /* 0x000fe200000000ff */
[----:B------:R-:W-:Y:S01]  /*5810*/  FMUL.FTZ R6, R114, R6 ;  /* 0x0000000672067220 */ /* 0x000fe20000410000 */
        /* <DEDUP_REMOVED lines=8> */
[C---:B------:R-:W-:Y:S01]  /*58a0*/  FADD.FTZ R16, -R182.reuse, R16 ;  /* 0x00000010b6107221 */ /* 0x040fe20000010100 */
[C---:B------:R-:W-:Y:S01]  /*58b0*/  FADD.FTZ R17, -R182.reuse, R17 ;  /* 0x00000011b6117221 */ /* 0x040fe20000010100 */
[C---:B------:R-:W-:Y:S01]  /*58c0*/  FADD.FTZ R18, -R181.reuse, R18 ;  /* 0x00000012b5127221 */ /* 0x040fe20000010100 */
[C---:B------:R-:W-:Y:S01]  /*58d0*/  FADD.FTZ R19, -R181.reuse, R19 ;  /* 0x00000013b5137221 */ /* 0x040fe20000010100 */
[C---:B------:R-:W-:Y:S01]  /*58e0*/  FADD.FTZ R20, -R182.reuse, R20 ;  /* 0x00000014b6147221 */ /* 0x040fe20000010100 */
[----:B------:R-:W-:Y:S01]  /*58f0*/  FADD.FTZ R21, -R182, R21 ;  /* 0x00000015b6157221 */ /* 0x000fe20000010100 */
[C---:B------:R-:W-:Y:S01]  /*5900*/  FADD.FTZ R22, -R181.reuse, R22 ;  /* 0x00000016b5167221 */ /* 0x040fe20000010100 */
[----:B------:R-:W-:Y:S01]  /*5910*/  FADD.FTZ R23, -R181, R23 ;  /* 0x00000017b5177221 */ /* 0x000fe20000010100 */
[C---:B------:R-:W-:Y:S01]  /*5920*/  FADD.FTZ R24, -R180.reuse, R24 ;  /* 0x00000018b4187221 */ /* 0x040fe20000010100 */
[C---:B------:R-:W-:Y:S01]  /*5930*/  FADD.FTZ R25, -R180.reuse, R25 ;  /* 0x00000019b4197221 */ /* 0x040fe20000010100 */
[----:B------:R-:W-:Y:S01]  /*5940*/  FADD.FTZ R26, -R179, R26 ;  /* 0x0000001ab31a7221 */ /* 0x000fe20000010100 */
[----:B------:R-:W-:Y:S01]  /*5950*/  F2FP.F16.F32.PACK_AB R110, R7, R6 ;  /* 0x00000006076e723e */ /* 0x000fe200000000ff */
[----:B------:R-:W-:Y:S01]  /*5960*/  FADD.FTZ R27, -R179, R27 ;  /* 0x0000001bb31b7221 */ /* 0x000fe20000010100 */
[C---:B------:R-:W-:Y:S01]  /*5970*/  FADD.FTZ R28, -R180.reuse, R28 ;  /* 0x0000001cb41c7221 */ /* 0x040fe20000010100 */
[----:B------:R-:W-:Y:S01]  /*5980*/  F2FP.F16.F32.PACK_AB R109, R9, R8 ;  /* 0x00000008096d723e */ /* 0x000fe200000000ff */
[----:B------:R-:W-:Y:S01]  /*5990*/  FADD.FTZ R29, -R180, R29 ;  /* 0x0000001db41d7221 */ /* 0x000fe20000010100 */
[----:B------:R-:W-:Y:S01]  /*59a0*/  FADD.FTZ R30, -R179, R30 ;  /* 0x0000001eb31e7221 */ /* 0x000fe20000010100 */
[----:B------:R-:W-:Y:S01]  /*59b0*/  F2FP.F16.F32.PACK_AB R108, R11, R10 ;  /* 0x0000000a0b6c723e */ /* 0x000fe200000000ff */
[----:B------:R-:W-:Y:S01]  /*59c0*/  FADD.FTZ R31, -R179, R31 ;  /* 0x0000001fb31f7221 */ /* 0x000fe20000010100 */
[C---:B------:R-:W-:Y:S01]  /*59d0*/  FADD.FTZ R32, -R182.reuse, R32 ;  /* 0x00000020b6207221 */ /* 0x040fe20000010100 */
[----:B------:R-:W-:Y:S01]  /*59e0*/  F2FP.F16.F32.PACK_AB R15, R15, R2 ;  /* 0x000000020f0f723e */ /* 0x000fe200000000ff */
        /* <DEDUP_REMOVED lines=18> */
[----:B------:R-:W-:Y:S01]  /*5b10*/  F2FP.F16.F32.PACK_AB R11, R11, R22 ;  /* 0x000000160b0b723e */ /* 0x000fe200000000ff */
        /* <DEDUP_REMOVED lines=12> */
[----:B------:R-:W-:Y:S02]  /*5be0*/  FMUL.FTZ R8, R201, R35 ;  /* 0x00000023c9087220 */ /* 0x000fe40000410000 */
[----:B------:R-:W-:Y:S03]  /*5bf0*/  F2FP.F16.F32.PACK_AB R2, R2, R32 ;  /* 0x000000200202723e */ /* 0x000fe600000000ff */
[----:B------:R-:W-:Y:S01]  /*5c00*/  F2FP.F16.F32.PACK_AB R8, R8, R34 ;  /* 0x000000220808723e */ /* 0x000fe200000000ff */
[----:B------:R-:W-:Y:S06]  /*5c10*/  @!P3 BRA `(.L_x_166) ;  /* 0x000000000088b947 */ /* 0x000fec0003800000 */
[----:B------:R-:W1:Y:S01]  /*5c20*/  LDC R18, c[0x0][0x240] ;  /* 0x00009000ff127b82 */ /* 0x000e620000000800 */
[----:B------:R-:W-:Y:S02]  /*5c30*/  ISETP.GE.AND P0, PT, R210, UR4, PT ;  /* 0x00000004d2007c0c */ /* 0x000fe4000bf06270 */
[----:B------:R-:W-:Y:S04]  /*5c40*/  LOP3.LUT R0, R187, 0x1, RZ, 0xc0, !PT ;  /* 0x00000001bb007812 */ /* 0x000fe800078ec0ff */
[----:B------:R-:W-:Y:S01]  /*5c50*/  ISETP.NE.U32.AND P1, PT, R0, 0x1, PT ;  /* 0x000000010000780c */ /* 0x000fe20003f25070 */
[----:B------:R-:W-:Y:S05]  /*5c60*/  IMAD.MOV.U32 R0, RZ, RZ, -0x2000 ;  /* 0xffffe000ff007424 */ /* 0x000fea00078e00ff */
[----:B------:R-:W-:Y:S01]  /*5c70*/  SEL R0, R0, 0x2000, !P1 ;  /* 0x0000200000007807 */ /* 0x000fe20004800000 */
[----:B------:R-:W2:Y:S04]  /*5c80*/  @!P0 LDC R17, c[0x0][0x244] ;  /* 0x00009100ff118b82 */ /* 0x000ea80000000800 */
        /* <DEDUP_REMOVED lines=9> */
[----:B------:R-:W-:Y:S01]  /*5d20*/  LEA.HI.X.SX32 R4, R4, R191, 0x1, P1 ;  /* 0x000000bf04047211 */ /* 0x000fe200008f0eff */
[----:B------:R-:W-:Y:S04]  /*5d30*/  IMAD.MOV.U32 R190, RZ, RZ, R5 ;  /* 0x000000ffffbe7224 */ /* 0x000fe800078e0005 */
[----:B------:R-:W-:Y:S01]  /*5d40*/  IMAD.MOV.U32 R191, RZ, RZ, R4 ;  /* 0x000000ffffbf7224 */ /* 0x000fe200078e0004 */
[C---:B------:R-:W-:Y:S04]  /*5d50*/  @!P0 LEA R4, P1, R18.reuse, R190, 0x6 ;  /* 0x000000be12048211 */ /* 0x040fe800078230ff */
        /* <DEDUP_REMOVED lines=14> */
.L_x_166:
[----:B------:R-:W-:Y:S01]  /*5e40*/  STS [R193+0xa000], R111 ;  /* 0x00a0006fc1007388 */ /* 0x000fe20000000800 */
[C---:B------:R-:W-:Y:S02]  /*5e50*/  IADD3 R0, R164.reuse, 0x40, RZ ;  /* 0x00000040a4007810 */ /* 0x040fe40007ffe0ff */
[----:B------:R-:W-:Y:S01]  /*5e60*/  @P2 IADD3 R0, R164, -0x40, RZ ;  /* 0xffffffc0a4002810 */ /* 0x000fe20007ffe0ff */
[----:B------:R-:W-:Y:S01]  /*5e70*/  STS [R193+0xa400], R110 ;  /* 0x00a4006ec1007388 */ /* 0x000fe20000000800 */
[----:B------:R-:W-:Y:S03]  /*5e80*/  LEA R117, R240, R177, 0x1 ;  /* 0x000000b1f0757211 */ /* 0x000fe600078e08ff */
[----:B------:R-:W-:Y:S04]  /*5e90*/  STS [R195+0xa000], R14 ;  /* 0x00a0000ec3007388 */ /* 0x000fe80000000800 */
        /* <DEDUP_REMOVED lines=12> */
[----:B------:R-:W-:Y:S01]  /*5f60*/  STS [R194+0xb400], R6 ;  /* 0x00b40006c2007388 */ /* 0x000fe20000000800 */
[----:B------:R-:W-:Y:S06]  /*5f70*/  BAR.SYNC.DEFER_BLOCKING 0x0 ;  /* 0x0000000000007b1d */ /* 0x000fec0000010000 */
[----:B---3--:R-:W-:Y:S04]  /*5f80*/  LDSM.16.MT88.4 R4, [R3+0xe000] ;  /* 0x00e000000304783b */ /* 0x008fe80000004200 */
[----:B------:R-:W1:Y:S04]  /*5f90*/  LDSM.16.MT88.4 R8, [R164] ;  /* 0x00000000a408783b */ /* 0x000e680000004200 */
[----:B------:R-:W2:Y:S04]  /*5fa0*/  LDSM.16.MT88.4 R12, [R3+0x10000] ;  /* 0x01000000030c783b */ /* 0x000ea80000004200 */
[----:B------:R-:W3:Y:S04]  /*5fb0*/  LDSM.16.MT88.4 R16, [R0] ;  /* 0x000000000010783b */ /* 0x000ee80000004200 */
[----:B------:R-:W-:Y:S04]  /*5fc0*/  LDSM.16.MT88.4 R20, [R3+0xe800] ;  /* 0x00e800000314783b */ /* 0x000fe80000004200 */
[----:B------:R-:W4:Y:S04]  /*5fd0*/  LDSM.16.MT88.4 R24, [R164+0x800] ;  /* 0x00080000a418783b */ /* 0x000f280000004200 */
[----:B------:R-:W5:Y:S04]  /*5fe0*/  LDSM.16.MT88.4 R28, [R3+0x10800] ;  /* 0x01080000031c783b */ /* 0x000f680000004200 */
[----:B------:R-:W5:Y:S01]  /*5ff0*/  LDSM.16.MT88.4 R32, [R0+0x800] ;  /* 0x000800000020783b */ /* 0x000f620000004200 */
        /* <DEDUP_REMOVED lines=13> */
[C---:B-----5:R-:W-:Y:S06]  /*60d0*/  HMMA.16816.F32 R40, R28.reuse, R24, R40 ;  /* 0x000000181c28723c */ /* 0x060fec0000001828 */
        /* <DEDUP_REMOVED lines=52> */
.L_x_167:
[----:B------:R-:W-:Y:S01]  /*6420*/  LDSM.16.M88.4 R16, [R169] ;  /* 0x00000000a910783b */ /* 0x000fe20000000200 */
[--C-:B------:R-:W-:Y:S01]  /*6430*/  IMAD.IADD R0, R176, 0x1, R165.reuse ;  /* 0x00000001b0007824 */ /* 0x100fe200078e02a5 */
[----:B------:R-:W-:Y:S01]  /*6440*/  LEA R185, P0, R225, R120, 0x2 ;  /* 0x00000078e1b97211 */ /* 0x000fe200078010ff */
[----:B------:R-:W-:Y:S01]  /*6450*/  IMAD.IADD R2, R169, 0x1, R165 ;  /* 0x00000001a9027824 */ /* 0x000fe200078e02a5 */
[----:B------:R-:W2:Y:S01]  /*6460*/  LDSM.16.MT88.4 R8, [R164+0x2000] ;  /* 0x00200000a408783b */ /* 0x000ea20000004200 */
[----:B------:R-:W-:Y:S01]  /*6470*/  IMAD.IADD R116, R165, 0x1, R168 ;  /* 0x00000001a5747824 */ /* 0x000fe200078e02a8 */
[----:B------:R-:W-:Y:S02]  /*6480*/  LEA.HI.X.SX32 R184, R225, R121, 0x2, P0 ;  /* 0x00000079e1b87211 */ /* 0x000fe400000f16ff */
[----:B------:R-:W1:Y:S04]  /*6490*/  LDSM.16.MT88.4 R20, [R0] ;  /* 0x000000000014783b */ /* 0x000e680000004200 */
[----:B------:R-:W-:Y:S04]  /*64a0*/  LDSM.16.M88.4 R24, [R168] ;  /* 0x00000000a818783b */ /* 0x000fe80000000200 */
[----:B------:R-:W3:Y:S04]  /*64b0*/  LDSM.16.MT88.4 R28, [R164+0x2800] ;  /* 0x00280000a41c783b */ /* 0x000ee80000004200 */
[----:B------:R-:W4:Y:S04]  /*64c0*/  LDSM.16.MT88.4 R32, [R0+0x800] ;  /* 0x000800000020783b */ /* 0x000f280000004200 */
[----:B------:R-:W-:Y:S04]  /*64d0*/  LDSM.16.MT88.4 R104, [R164+0x3000] ;  /* 0x00300000a468783b */ /* 0x000fe80000004200 */
[----:B------:R-:W4:Y:S04]  /*64e0*/  LDSM.16.M88.4 R100, [R2] ;  /* 0x000000000264783b */ /* 0x000f280000000200 */
[----:B------:R-:W-:Y:S04]  /*64f0*/  LDSM.16.MT88.4 R112, [R164+0x3800] ;  /* 0x00380000a470783b */ /* 0x000fe80000004200 */
[----:B------:R-:W-:Y:S01]  /*6500*/  LDSM.16.M88.4 R108, [R116] ;  /* 0x00000000746c783b */ /* 0x000fe20000000200 */
[C---:B--2---:R-:W-:Y:S06]  /*6510*/  HMMA.16816.F32 R4, R16.reuse, R8, RZ ;  /* 0x000000081004723c */ /* 0x044fec00000018ff */
[C---:B------:R-:W-:Y:S06]  /*6520*/  HMMA.16816.F32 R8, R16.reuse, R10, RZ ;  /* 0x0000000a1008723c */ /* 0x040fec00000018ff */
[C---:B-1----:R-:W-:Y:S06]  /*6530*/  HMMA.16816.F32 R12, R16.reuse, R20, RZ ;  /* 0x00000014100c723c */ /* 0x042fec00000018ff */
[----:B------:R-:W-:Y:S01]  /*6540*/  HMMA.16816.F32 R16, R16, R22, RZ ;  /* 0x000000161010723c */ /* 0x000fe200000018ff */
[----:B------:R-:W1:Y:S05]  /*6550*/  LDSM.16.MT88.4 R20, [R0+0x1000] ;  /* 0x001000000014783b */ /* 0x000e6a0000004200 */
[C---:B---3--:R-:W-:Y:S06]  /*6560*/  HMMA.16816.F32 R4, R24.reuse, R28, R4 ;  /* 0x0000001c1804723c */ /* 0x048fec0000001804 */
[C---:B------:R-:W-:Y:S01]  /*6570*/  HMMA.16816.F32 R8, R24.reuse, R30, R8 ;  /* 0x0000001e1808723c */ /* 0x040fe20000001808 */
[----:B------:R-:W-:Y:S05]  /*6580*/  LDSM.16.M88.4 R28, [R169+0x2000] ;  /* 0x00200000a91c783b */ /* 0x000fea0000000200 */
[C---:B----4-:R-:W-:Y:S06]  /*6590*/  HMMA.16816.F32 R12, R24.reuse, R32, R12 ;  /* 0x00000020180c723c */ /* 0x050fec000000180c */
[----:B------:R-:W-:Y:S01]  /*65a0*/  HMMA.16816.F32 R16, R24, R34, R16 ;  /* 0x000000221810723c */ /* 0x000fe20000001810 */
[----:B------:R-:W2:Y:S04]  /*65b0*/  LDSM.16.MT88.4 R24, [R0+0x1800] ;  /* 0x001800000018783b */ /* 0x000ea80000004200 */
[----:B------:R-:W3:Y:S01]  /*65c0*/  LDSM.16.MT88.4 R32, [R164+0x4000] ;  /* 0x00400000a420783b */ /* 0x000ee20000004200 */
[C---:B------:R-:W-:Y:S06]  /*65d0*/  HMMA.16816.F32 R4, R100.reuse, R104, R4 ;  /* 0x000000686404723c */ /* 0x040fec0000001804 */
[C---:B------:R-:W-:Y:S01]  /*65e0*/  HMMA.16816.F32 R8, R100.reuse, R106, R8 ;  /* 0x0000006a6408723c */ /* 0x040fe20000001808 */
[----:B------:R-:W-:Y:S05]  /*65f0*/  LDSM.16.MT88.4 R104, [R164+0x4800] ;  /* 0x00480000a468783b */ /* 0x000fea0000004200 */
[C---:B-1----:R-:W-:Y:S06]  /*6600*/  HMMA.16816.F32 R12, R100.reuse, R20, R12 ;  /* 0x00000014640c723c */ /* 0x042fec000000180c */
[----:B------:R-:W-:Y:S01]  /*6610*/  HMMA.16816.F32 R16, R100, R22, R16 ;  /* 0x000000166410723c */ /* 0x000fe20000001810 */
[----:B------:R-:W1:Y:S04]  /*6620*/  LDSM.16.MT88.4 R20, [R0+0x2000] ;  /* 0x002000000014783b */ /* 0x000e680000004200 */
[----:B------:R-:W4:Y:S01]  /*6630*/  LDSM.16.M88.4 R100, [R168+0x2000] ;  /* 0x00200000a864783b */ /* 0x000f220000000200 */
[C---:B------:R-:W-:Y:S06]  /*6640*/  HMMA.16816.F32 R4, R108.reuse, R112, R4 ;  /* 0x000000706c04723c */ /* 0x040fec0000001804 */
[C---:B------:R-:W-:Y:S01]  /*6650*/  HMMA.16816.F32 R8, R108.reuse, R114, R8 ;  /* 0x000000726c08723c */ /* 0x040fe20000001808 */
[----:B------:R-:W-:Y:S05]  /*6660*/  LDSM.16.MT88.4 R112, [R164+0x5000] ;  /* 0x00500000a470783b */ /* 0x000fea0000004200 */
[C---:B--2---:R-:W-:Y:S06]  /*6670*/  HMMA.16816.F32 R12, R108.reuse, R24, R12 ;  /* 0x000000186c0c723c */ /* 0x044fec000000180c */
[----:B------:R-:W-:Y:S01]  /*6680*/  HMMA.16816.F32 R16, R108, R26, R16 ;  /* 0x0000001a6c10723c */ /* 0x000fe20000001810 */
[----:B------:R-:W2:Y:S04]  /*6690*/  LDSM.16.MT88.4 R24, [R0+0x2800] ;  /* 0x002800000018783b */ /* 0x000ea80000004200 */
[----:B------:R4:W2:Y:S01]  /*66a0*/  LDSM.16.M88.4 R108, [R2+0x2000] ;  /* 0x00200000026c783b */ /* 0x0008a20000000200 */
[C---:B---3--:R-:W-:Y:S06]  /*66b0*/  HMMA.16816.F32 R4, R28.reuse, R32, R4 ;  /* 0x000000201c04723c */ /* 0x048fec0000001804 */
[C---:B------:R-:W-:Y:S01]  /*66c0*/  HMMA.16816.F32 R8, R28.reuse, R34, R8 ;  /* 0x000000221c08723c */ /* 0x040fe20000001808 */
[----:B------:R-:W-:Y:S05]  /*66d0*/  LDSM.16.MT88.4 R32, [R164+0x5800] ;  /* 0x00580000a420783b */ /* 0x000fea0000004200 */
[C---:B-1----:R-:W-:Y:S06]  /*66e0*/  HMMA.16816.F32 R12, R28.reuse, R20, R12 ;  /* 0x000000141c0c723c */ /* 0x042fec000000180c */
[----:B------:R-:W-:Y:S01]  /*66f0*/  HMMA.16816.F32 R16, R28, R22, R16 ;  /* 0x000000161c10723c */ /* 0x000fe20000001810 */
[----:B------:R-:W1:Y:S04]  /*6700*/  LDSM.16.MT88.4 R20, [R0+0x3000] ;  /* 0x003000000014783b */ /* 0x000e680000004200 */
[----:B------:R-:W3:Y:S01]  /*6710*/  LDSM.16.M88.4 R28, [R116+0x2000] ;  /* 0x00200000741c783b */ /* 0x000ee20000000200 */
[C---:B----4-:R-:W-:Y:S05]  /*6720*/  HMMA.16816.F32 R4, R100.reuse, R104, R4 ;  /* 0x000000686404723c */ /* 0x050fea0000001804 */
[----:B------:R-:W-:Y:S01]  /*6730*/  VIADD R2, R187, 0xffffffff ;  /* 0xffffffffbb027836 */ /* 0x000fe20000000000 */
[C---:B------:R-:W-:Y:S06]  /*6740*/  HMMA.16816.F32 R8, R100.reuse, R106, R8 ;  /* 0x0000006a6408723c */ /* 0x040fec0000001808 */
[C---:B--2---:R-:W-:Y:S06]  /*6750*/  HMMA.16816.F32 R12, R100.reuse, R24, R12 ;  /* 0x00000018640c723c */ /* 0x044fec000000180c */
[----:B------:R-:W-:Y:S01]  /*6760*/  HMMA.16816.F32 R16, R100, R26, R16 ;  /* 0x0000001a6410723c */ /* 0x000fe20000001810 */
[----:B------:R-:W2:Y:S04]  /*6770*/  LDSM.16.MT88.4 R24, [R0+0x3800] ;  /* 0x003800000018783b */ /* 0x000ea80000004200 */
[----:B------:R-:W-:Y:S01]  /*6780*/  LDSM.16.MT88.4 R100, [R3+0xd000] ;  /* 0x00d000000364783b */ /* 0x000fe20000004200 */
[C---:B------:R-:W-:Y:S06]  /*6790*/  HMMA.16816.F32 R4, R108.reuse, R112, R4 ;  /* 0x000000706c04723c */ /* 0x040fec0000001804 */
[C---:B------:R-:W-:Y:S06]  /*67a0*/  HMMA.16816.F32 R8, R108.reuse, R114, R8 ;  /* 0x000000726c08723c */ /* 0x040fec0000001808 */
[C---:B-1----:R-:W-:Y:S06]  /*67b0*/  HMMA.16816.F32 R12, R108.reuse, R20, R12 ;  /* 0x000000146c0c723c */ /* 0x042fec000000180c */
[----:B------:R-:W-:Y:S05]  /*67c0*/  HMMA.16816.F32 R16, R108, R22, R16 ;  /* 0x000000166c10723c */ /* 0x000fea0000001810 */
[----:B------:R-:W-:Y:S01]  /*67d0*/  IMAD.MOV.U32 R20, RZ, RZ, R185 ;  /* 0x000000ffff147224 */ /* 0x000fe200078e00b9 */
[C---:B---3--:R-:W-:Y:S05]  /*67e0*/  HMMA.16816.F32 R4, R28.reuse, R32, R4 ;  /* 0x000000201c04723c */ /* 0x048fea0000001804 */
[----:B------:R-:W-:Y:S01]  /*67f0*/  @P3 IADD3 R22, P1, R214, R241, RZ ;  /* 0x000000f1d6163210 */ /* 0x000fe20007f3e0ff */
[C---:B------:R-:W-:Y:S01]  /*6800*/  HMMA.16816.F32 R8, R28.reuse, R34, R8 ;  /* 0x000000221c08723c */ /* 0x040fe20000001808 */
[----:B------:R-:W-:Y:S04]  /*6810*/  LDSM.16.MT88.4 R32, [R3+0xc800] ;  /* 0x00c800000320783b */ /* 0x000fe80000004200 */
[----:B------:R-:W-:Y:S01]  /*6820*/  @P3 IMAD.X R23, R213, 0x1, R242, P1 ;  /* 0x00000001d5173824 */ /* 0x000fe200008e06f2 */
[C---:B--2---:R-:W-:Y:S04]  /*6830*/  HMMA.16816.F32 R12, R28.reuse, R24, R12 ;  /* 0x000000181c0c723c */ /* 0x044fe8000000180c */
[----:B------:R-:W5:Y:S01]  /*6840*/  @P3 LDG.E R207, desc[UR12][R22.64] ;  /* 0x0000000c16cf3981 */ /* 0x000f62000c1e1900 */
[----:B------:R-:W-:Y:S01]  /*6850*/  IMAD.MOV.U32 R21, RZ, RZ, R184 ;  /* 0x000000ffff157224 */ /* 0x000fe200078e00b8 */
[----:B------:R-:W-:Y:S02]  /*6860*/  HMMA.16816.F32 R16, R28, R26, R16 ;  /* 0x0000001a1c10723c */ /* 0x000fe40000001810 */
[----:B------:R-:W5:Y:S03]  /*6870*/  @P3 LDG.E R208, desc[UR12][R22.64+0x20] ;  /* 0x0000200c16d03981 */ /* 0x000f66000c1e1900 */
[-C--:B------:R-:W-:Y:S01]  /*6880*/  LEA R24, P0, R217, R20.reuse, 0x2 ;  /* 0x00000014d9187211 */ /* 0x080fe200078010ff */
[----:B------:R-:W5:Y:S01]  /*6890*/  @P3 LDG.E R205, desc[UR12][R22.64+0x80] ;  /* 0x0000800c16cd3981 */ /* 0x000f62000c1e1900 */
[-C--:B------:R-:W-:Y:S01]  /*68a0*/  LEA R26, P4, R229, R20.reuse, 0x2 ;  /* 0x00000014e51a7211 */ /* 0x080fe200078810ff */
[----:B------:R-:W-:Y:S02]  /*68b0*/  IMAD.IADD R0, R165, 0x1, R166 ;  /* 0x00000001a5007824 */ /* 0x000fe400078e02a6 */
[----:B------:R1:W5:Y:S01]  /*68c0*/  @P3 LDG.E R206, desc[UR12][R22.64+0xa0] ;  /* 0x0000a00c16ce3981 */ /* 0x000362000c1e1900 */
[-C--:B------:R-:W-:Y:S02]  /*68d0*/  LEA.HI.X.SX32 R25, R217, R21.reuse, 0x2, P0 ;  /* 0x00000015d9197211 */ /* 0x080fe400000f16ff */
[-C--:B------:R-:W-:Y:S01]  /*68e0*/  LEA.HI.X.SX32 R27, R229, R21.reuse, 0x2, P4 ;  /* 0x00000015e51b7211 */ /* 0x080fe200020f16ff */
[----:B------:R2:W-:Y:S04]  /*68f0*/  REDG.E.ADD.F32.FTZ.RN.STRONG.GPU desc[UR12][R20.64], R4 ;  /* 0x00000004140079a6 */ /* 0x0005e8000c10f38c */
[----:B------:R3:W-:Y:S04]  /*6900*/  REDG.E.ADD.F32.FTZ.RN.STRONG.GPU desc[UR12][R24.64], R5 ;  /* 0x00000005180079a6 */ /* 0x0007e8000c10f38c */
[----:B------:R-:W-:Y:S01]  /*6910*/  LDSM.16.MT88.4 R28, [R3+0xa800] ;  /* 0x00a80000031c783b */ /* 0x000fe20000004200 */
[CC--:B-1----:R-:W-:Y:S04]  /*6920*/  LEA R22, P1, R218.reuse, R20.reuse, 0x2 ;  /* 0x00000014da167211 */ /* 0x0c2fe800078210ff */
[-C--:B------:R-:W-:Y:S02]  /*6930*/  LEA.HI.X.SX32 R23, R218, R21.reuse, 0x2, P1 ;  /* 0x00000015da177211 */ /* 0x080fe400008f16ff */
[CC--:B--2---:R-:W-:Y:S03]  /*6940*/  LEA R4, P0, R230.reuse, R20.reuse, 0x2 ;  /* 0x00000014e6047211 */ /* 0x0c4fe600078010ff */
[----:B------:R1:W-:Y:S01]  /*6950*/  REDG.E.ADD.F32.FTZ.RN.STRONG.GPU desc[UR12][R22.64], R6 ;  /* 0x00000006160079a6 */ /* 0x0003e2000c10f38c */
[-C--:B---3--:R-:W-:Y:S05]  /*6960*/  LEA.HI.X.SX32 R5, R230, R21.reuse, 0x2, P0 ;  /* 0x00000015e6057211 */ /* 0x088fea00000f16ff */
[----:B------:R2:W-:Y:S04]  /*6970*/  REDG.E.ADD.F32.FTZ.RN.STRONG.GPU desc[UR12][R4.64], R7 ;  /* 0x00000007040079a6 */ /* 0x0005e8000c10f38c */
[----:B------:R3:W-:Y:S01]  /*6980*/  REDG.E.ADD.F32.FTZ.RN.STRONG.GPU desc[UR12][R26.64], R8 ;  /* 0x000000081a0079a6 */ /* 0x0007e2000c10f38c */
[CC--:B-1----:R-:W-:Y:S02]  /*6990*/  LEA R22, P2, R228.reuse, R20.reuse, 0x2 ;  /* 0x00000014e4167211 */ /* 0x0c2fe400078410ff */
[CC--:B------:R-:W-:Y:S02]  /*69a0*/  LEA R6, P1, R227.reuse, R20.reuse, 0x2 ;  /* 0x00000014e3067211 */ /* 0x0c0fe400078210ff */
[-C--:B------:R-:W-:Y:S02]  /*69b0*/  LEA.HI.X.SX32 R23, R228, R21.reuse, 0x2, P2 ;  /* 0x00000015e4177211 */ /* 0x080fe400010f16ff */
[CC--:B--2---:R-:W-:Y:S02]  /*69c0*/  LEA R4, P0, R226.reuse, R20.reuse, 0x2 ;  /* 0x00000014e2047211 */ /* 0x0c4fe400078010ff */
[-C--:B------:R-:W-:Y:S01]  /*69d0*/  LEA.HI.X.SX32 R7, R227, R21.reuse, 0x2, P1 ;  /* 0x00000015e3077211 */ /* 0x080fe200008f16ff */
[----:B------:R1:W-:Y:S01]  /*69e0*/  REDG.E.ADD.F32.FTZ.RN.STRONG.GPU desc[UR12][R22.64], R9 ;  /* 0x00000009160079a6 */ /* 0x0003e2000c10f38c */
[-C--:B------:R-:W-:Y:S02]  /*69f0*/  LEA.HI.X.SX32 R5, R226, R21.reuse, 0x2, P0 ;  /* 0x00000015e2057211 */ /* 0x080fe400000f16ff */
[CC--:B---3--:R-:W-:Y:S01]  /*6a00*/  LEA R26, P0, R239.reuse, R20.reuse, 0x2 ;  /* 0x00000014ef1a7211 */ /* 0x0c8fe200078010ff */
[----:B------:R2:W-:Y:S01]  /*6a10*/  REDG.E.ADD.F32.FTZ.RN.STRONG.GPU desc[UR12][R6.64], R10 ;  /* 0x0000000a060079a6 */ /* 0x0005e2000c10f38c */
[CC--:B------:R-:W-:Y:S02]  /*6a20*/  LEA R8, P2, R222.reuse, R20.reuse, 0x2 ;  /* 0x00000014de087211 */ /* 0x0c0fe400078410ff */
[-C--:B------:R-:W-:Y:S01]  /*6a30*/  LEA.HI.X.SX32 R27, R239, R21.reuse, 0x2, P0 ;  /* 0x00000015ef1b7211 */ /* 0x080fe200000f16ff */
[----:B------:R3:W-:Y:S04]  /*6a40*/  REDG.E.ADD.F32.FTZ.RN.STRONG.GPU desc[UR12][R4.64], R11 ;  /* 0x0000000b040079a6 */ /* 0x0007e8000c10f38c */
[----:B------:R-:W-:Y:S04]  /*6a50*/  REDG.E.ADD.F32.FTZ.RN.STRONG.GPU desc[UR12][R20.64+0x80], R12 ;  /* 0x0000800c140079a6 */ /* 0x000fe8000c10f38c */
[----:B------:R-:W-:Y:S04]  /*6a60*/  REDG.E.ADD.F32.FTZ.RN.STRONG.GPU desc[UR12][R24.64+0x80], R13 ;  /* 0x0000800d180079a6 */ /* 0x000fe8000c10f38c */
[----:B------:R-:W-:Y:S04]  /*6a70*/  REDG.E.ADD.F32.FTZ.RN.STRONG.GPU desc[UR12][R26.64], R14 ;  /* 0x0000000e1a0079a6 */ /* 0x000fe8000c10f38c */
[----:B------:R-:W-:Y:S01]  /*6a80*/  LDSM.16.MT88.4 R24, [R0] ;  /* 0x000000000018783b */ /* 0x000fe20000004200 */
[-C--:B-1----:R-:W-:Y:S02]  /*6a90*/  LEA R22, P5, R249, R20.reuse, 0x2 ;  /* 0x00000014f9167211 */ /* 0x082fe400078a10ff */
[-C--:B------:R-:W-:Y:S02]  /*6aa0*/  LEA.HI.X.SX32 R9, R222, R21.reuse, 0x2, P2 ;  /* 0x00000015de097211 */ /* 0x080fe400010f16ff */
[-C--:B--2---:R-:W-:Y:S02]  /*6ab0*/  LEA R10, P4, R223, R20.reuse, 0x2 ;  /* 0x00000014df0a7211 */ /* 0x084fe400078810ff */
[-C--:B------:R-:W-:Y:S02]  /*6ac0*/  LEA.HI.X.SX32 R23, R249, R21.reuse, 0x2, P5 ;  /* 0x00000015f9177211 */ /* 0x080fe400028f16ff */
[-C--:B---3--:R-:W-:Y:S02]  /*6ad0*/  LEA.HI.X.SX32 R11, R223, R21.reuse, 0x2, P4 ;  /* 0x00000015df0b7211 */ /* 0x088fe400020f16ff */
[CC--:B------:R-:W-:Y:S01]  /*6ae0*/  LEA R6, P1, R221.reuse, R20.reuse, 0x2 ;  /* 0x00000014dd067211 */ /* 0x0c0fe200078210ff */
[----:B------:R-:W-:Y:S01]  /*6af0*/  REDG.E.ADD.F32.FTZ.RN.STRONG.GPU desc[UR12][R22.64], R15 ;  /* 0x0000000f160079a6 */ /* 0x000fe2000c10f38c */
[C---:B------:R-:W-:Y:S02]  /*6b00*/  LEA R4, P0, R224.reuse, R20, 0x2 ;  /* 0x00000014e0047211 */ /* 0x040fe400078010ff */
[-C--:B------:R-:W-:Y:S01]  /*6b10*/  LEA.HI.X.SX32 R7, R221, R21.reuse, 0x2, P1 ;  /* 0x00000015dd077211 */ /* 0x080fe200008f16ff */
[----:B------:R-:W-:Y:S01]  /*6b20*/  REDG.E.ADD.F32.FTZ.RN.STRONG.GPU desc[UR12][R10.64], R16 ;  /* 0x000000100a0079a6 */ /* 0x000fe2000c10f38c */
[----:B------:R-:W-:Y:S02]  /*6b30*/  LEA.HI.X.SX32 R5, R224, R21, 0x2, P0 ;  /* 0x00000015e0057211 */ /* 0x000fe400000f16ff */
[----:B------:R-:W-:Y:S01]  /*6b40*/  ISETP.GT.AND P4, PT, R187, R231, PT ;  /* 0x000000e7bb00720c */ /* 0x000fe20003f84270 */
[----:B------:R-:W-:Y:S01]  /*6b50*/  REDG.E.ADD.F32.FTZ.RN.STRONG.GPU desc[UR12][R8.64], R17 ;  /* 0x00000011080079a6 */ /* 0x000fe2000c10f38c */
[----:B------:R-:W-:Y:S02]  /*6b60*/  @P3 IADD3 R216, P1, R216, -0x100, RZ ;  /* 0xffffff00d8d83810 */ /* 0x000fe40007f3e0ff */
[----:B------:R-:W-:Y:S01]  /*6b70*/  @P3 IADD3 R214, P2, R214, -0x100, RZ ;  /* 0xffffff00d6d63810 */ /* 0x000fe20007f5e0ff */
[----:B------:R-:W-:Y:S01]  /*6b80*/  REDG.E.ADD.F32.FTZ.RN.STRONG.GPU desc[UR12][R6.64], R18 ;  /* 0x00000012060079a6 */ /* 0x000fe2000c10f38c */
[----:B------:R-:W-:Y:S02]  /*6b90*/  @P3 IADD3.X R215, R215, -0x1, RZ, P1, !PT ;  /* 0xffffffffd7d73810 */ /* 0x000fe40000ffe4ff */
[----:B------:R-:W-:Y:S01]  /*6ba0*/  @P3 IADD3.X R213, R213, -0x1, RZ, P2, !PT ;  /* 0xffffffffd5d53810 */ /* 0x000fe200017fe4ff */
[----:B------:R-:W-:Y:S04]  /*6bb0*/  REDG.E.ADD.F32.FTZ.RN.STRONG.GPU desc[UR12][R4.64], R19 ;  /* 0x00000013040079a6 */ /* 0x000fe8000c10f38c */
[----:B------:R-:W-:Y:S04]  /*6bc0*/  LDSM.16.MT88.4 R4, [R3+0xa000] ;  /* 0x00a000000304783b */ /* 0x000fe80000004200 */
[----:B------:R-:W1:Y:S04]  /*6bd0*/  LDSM.16.MT88.4 R8, [R166] ;  /* 0x00000000a608783b */ /* 0x000e680000004200 */
[----:B------:R-:W2:Y:S04]  /*6be0*/  LDSM.16.MT88.4 R20, [R3+0xc000] ;  /* 0x00c000000314783b */ /* 0x000ea80000004200 */
[----:B------:R-:W3:Y:S04]  /*6bf0*/  LDSM.16.MT88.4 R12, [R166+0x800] ;  /* 0x00080000a60c783b */ /* 0x000ee80000004200 */
[----:B------:R-:W4:Y:S01]  /*6c00*/  LDSM.16.MT88.4 R16, [R0+0x800] ;  /* 0x000800000010783b */ /* 0x000f220000004200 */
[-C--:B-1----:R-:W-:Y:S06]  /*6c10*/  HMMA.16816.F32 R68, R4, R8.reuse, R68 ;  /* 0x000000080444723c */ /* 0x082fec0000001844 */
[C---:B--2---:R-:W-:Y:S06]  /*6c20*/  HMMA.16816.F32 R72, R20.reuse, R8, R72 ;  /* 0x000000081448723c */ /* 0x044fec0000001848 */
[-C--:B------:R-:W-:Y:S06]  /*6c30*/  HMMA.16816.F32 R76, R20, R10.reuse, R76 ;  /* 0x0000000a144c723c */ /* 0x080fec000000184c */
[C---:B------:R-:W-:Y:S01]  /*6c40*/  HMMA.16816.F32 R80, R4.reuse, R10, R80 ;  /* 0x0000000a0450723c */ /* 0x040fe20000001850 */
[----:B------:R-:W-:Y:S05]  /*6c50*/  LDSM.16.MT88.4 R8, [R3+0xb000] ;  /* 0x00b000000308783b */ /* 0x000fea0000004200 */
[-C--:B------:R-:W-:Y:S06]  /*6c60*/  HMMA.16816.F32 R84, R4, R24.reuse, R84 ;  /* 0x000000180454723c */ /* 0x080fec0000001854 */
[C---:B------:R-:W-:Y:S06]  /*6c70*/  HMMA.16816.F32 R88, R20.reuse, R24, R88 ;  /* 0x000000181458723c */ /* 0x040fec0000001858 */
[-C--:B------:R-:W-:Y:S01]  /*6c80*/  HMMA.16816.F32 R92, R20, R26.reuse, R92 ;  /* 0x0000001a145c723c */ /* 0x080fe2000000185c */
[----:B------:R-:W1:Y:S05]  /*6c90*/  LDSM.16.MT88.4 R20, [R166+0x1000] ;  /* 0x00100000a614783b */ /* 0x000e6a0000004200 */
[----:B------:R-:W-:Y:S01]  /*6ca0*/  HMMA.16816.F32 R96, R4, R26, R96 ;  /* 0x0000001a0460723c */ /* 0x000fe20000001860 */
[----:B------:R-:W2:Y:S04]  /*6cb0*/  LDSM.16.MT88.4 R4, [R0+0x1000] ;  /* 0x001000000004783b */ /* 0x000ea80000004200 */
[----:B------:R-:W-:Y:S01]  /*6cc0*/  LDSM.16.MT88.4 R24, [R166+0x1800] ;  /* 0x00180000a618783b */ /* 0x000fe20000004200 */
[-C--:B---3--:R-:W-:Y:S06]  /*6cd0*/  HMMA.16816.F32 R68, R28, R12.reuse, R68 ;  /* 0x0000000c1c44723c */ /* 0x088fec0000001844 */
[C---:B------:R-:W-:Y:S06]  /*6ce0*/  HMMA.16816.F32 R72, R32.reuse, R12, R72 ;  /* 0x0000000c2048723c */ /* 0x040fec0000001848 */
[-C--:B------:R-:W-:Y:S06]  /*6cf0*/  HMMA.16816.F32 R76, R32, R14.reuse, R76 ;  /* 0x0000000e204c723c */ /* 0x080fec000000184c */
[C---:B------:R-:W-:Y:S01]  /*6d00*/  HMMA.16816.F32 R80, R28.reuse, R14, R80 ;  /* 0x0000000e1c50723c */ /* 0x040fe20000001850 */
[----:B------:R-:W3:Y:S05]  /*6d10*/  LDSM.16.MT88.4 R12, [R3+0xb800] ;  /* 0x00b80000030c783b */ /* 0x000eea0000004200 */
[-C--:B----4-:R-:W-:Y:S06]  /*6d20*/  HMMA.16816.F32 R84, R28, R16.reuse, R84 ;  /* 0x000000101c54723c */ /* 0x090fec0000001854 */
[C---:B------:R-:W-:Y:S06]  /*6d30*/  HMMA.16816.F32 R88, R32.reuse, R16, R88 ;  /* 0x000000102058723c */ /* 0x040fec0000001858 */
[-C--:B------:R-:W-:Y:S01]  /*6d40*/  HMMA.16816.F32 R92, R32, R18.reuse, R92 ;  /* 0x00000012205c723c */ /* 0x080fe2000000185c */
[----:B------:R-:W4:Y:S05]  /*6d50*/  LDSM.16.MT88.4 R32, [R3+0xd800] ;  /* 0x00d800000320783b */ /* 0x000f2a0000004200 */
[----:B------:R-:W-:Y:S01]  /*6d60*/  HMMA.16816.F32 R96, R28, R18, R96 ;  /* 0x000000121c60723c */ /* 0x000fe20000001860 */
[----:B------:R2:W4:Y:S05]  /*6d70*/  LDSM.16.MT88.4 R16, [R0+0x1800] ;  /* 0x001800000010783b */ /* 0x00052a0000004200 */
[-C--:B-1----:R-:W-:Y:S06]  /*6d80*/  HMMA.16816.F32 R68, R8, R20.reuse, R68 ;  /* 0x000000140844723c */ /* 0x082fec0000001844 */
[C---:B------:R-:W-:Y:S06]  /*6d90*/  HMMA.16816.F32 R72, R100.reuse, R20, R72 ;  /* 0x000000146448723c */ /* 0x040fec0000001848 */
[-C--:B------:R-:W-:Y:S06]  /*6da0*/  HMMA.16816.F32 R76, R100, R22.reuse, R76 ;  /* 0x00000016644c723c */ /* 0x080fec000000184c */
[C---:B------:R-:W-:Y:S05]  /*6db0*/  HMMA.16816.F32 R80, R8.reuse, R22, R80 ;  /* 0x000000160850723c */ /* 0x040fea0000001850 */
[----:B--2---:R-:W-:Y:S01]  /*6dc0*/  LOP3.LUT R0, R187, 0x1, RZ, 0xc0, !PT ;  /* 0x00000001bb007812 */ /* 0x004fe200078ec0ff */
[-C--:B------:R-:W-:Y:S03]  /*6dd0*/  HMMA.16816.F32 R84, R8, R4.reuse, R84 ;  /* 0x000000040854723c */ /* 0x080fe60000001854 */
[----:B------:R-:W-:Y:S02]  /*6de0*/  ISETP.NE.U32.AND P0, PT, R0, 0x1, PT ;  /* 0x000000010000780c */ /* 0x000fe40003f05070 */
[C---:B------:R-:W-:Y:S01]  /*6df0*/  VIADD R0, R166.reuse, 0xffffe000 ;  /* 0xffffe000a6007836 */ /* 0x040fe20000000000 */
[C---:B------:R-:W-:Y:S05]  /*6e00*/  HMMA.16816.F32 R88, R100.reuse, R4, R88 ;  /* 0x000000046458723c */ /* 0x040fea0000001858 */
[----:B------:R-:W-:Y:S01]  /*6e10*/  IMAD.MOV.U32 R187, RZ, RZ, R2 ;  /* 0x000000ffffbb7224 */ /* 0x000fe200078e0002 */
[-C--:B------:R-:W-:Y:S05]  /*6e20*/  HMMA.16816.F32 R92, R100, R6.reuse, R92 ;  /* 0x00000006645c723c */ /* 0x080fea000000185c */
[----:B------:R-:W-:Y:S01]  /*6e30*/  @P0 VIADD R0, R166, 0x2000 ;  /* 0x00002000a6000836 */ /* 0x000fe20000000000 */
[----:B------:R-:W-:Y:S05]  /*6e40*/  HMMA.16816.F32 R96, R8, R6, R96 ;  /* 0x000000060860723c */ /* 0x000fea0000001860 */
[----:B------:R-:W-:Y:S01]  /*6e50*/  IMAD.MOV.U32 R166, RZ, RZ, R0 ;  /* 0x000000ffffa67224 */ /* 0x000fe200078e0000 */
[-C--:B---3--:R-:W-:Y:S06]  /*6e60*/  HMMA.16816.F32 R68, R12, R24.reuse, R68 ;  /* 0x000000180c44723c */ /* 0x088fec0000001844 */
[C---:B----4-:R-:W-:Y:S06]  /*6e70*/  HMMA.16816.F32 R72, R32.reuse, R24, R72 ;  /* 0x000000182048723c */ /* 0x050fec0000001848 */
[-C--:B------:R-:W-:Y:S06]  /*6e80*/  HMMA.16816.F32 R76, R32, R26.reuse, R76 ;  /* 0x0000001a204c723c */ /* 0x080fec000000184c */
        /* <DEDUP_REMOVED lines=43> */
[----:B------:R-:W-:Y:S01]  /*7140*/  F2FP.F16.F32.PACK_AB R11, R11, R82 ;  /* 0x000000520b0b723e */ /* 0x000fe200000000ff */
[----:B------:R-:W-:Y:S01]  /*7150*/  FMUL.FTZ R88, R88, UR4 ;  /* 0x0000000458587c20 */ /* 0x000fe20008410000 */
[----:B------:R-:W-:Y:S01]  /*7160*/  F2FP.F16.F32.PACK_AB R14, R14, R72 ;  /* 0x000000480e0e723e */ /* 0x000fe200000000ff */
[----:B------:R-:W-:Y:S01]  /*7170*/  FMUL.FTZ R6, R89, UR4 ;  /* 0x0000000459067c20 */ /* 0x000fe20008410000 */
[----:B------:R-:W-:Y:S01]  /*7180*/  F2FP.F16.F32.PACK_AB R13, R13, R74 ;  /* 0x0000004a0d0d723e */ /* 0x000fe200000000ff */
[----:B------:R-:W-:Y:S01]  /*7190*/  STS [R245], R16 ;  /* 0x00000010f5007388 */ /* 0x000fe20000000800 */
[----:B------:R-:W-:Y:S01]  /*71a0*/  F2FP.F16.F32.PACK_AB R10, R10, R76 ;  /* 0x0000004c0a0a723e */ /* 0x000fe200000000ff */
[----:B------:R-:W-:Y:S01]  /*71b0*/  FMUL.FTZ R92, R92, UR4 ;  /* 0x000000045c5c7c20 */ /* 0x000fe20008410000 */
[----:B------:R-:W-:Y:S01]  /*71c0*/  F2FP.F16.F32.PACK_AB R9, R9, R78 ;  /* 0x0000004e0909723e */ /* 0x000fe200000000ff */
[----:B------:R-:W-:Y:S01]  /*71d0*/  STS [R245+0x400], R15 ;  /* 0x0004000ff5007388 */ /* 0x000fe20000000800 */
[----:B------:R-:W-:Y:S01]  /*71e0*/  F2FP.F16.F32.PACK_AB R8, R8, R84 ;  /* 0x000000540808723e */ /* 0x000fe200000000ff */
[----:B------:R-:W-:Y:S01]  /*71f0*/  FMUL.FTZ R0, R93, UR4 ;  /* 0x000000045d007c20 */ /* 0x000fe20008410000 */
[----:B------:R-:W-:Y:S01]  /*7200*/  F2FP.F16.F32.PACK_AB R7, R7, R86 ;  /* 0x000000560707723e */ /* 0x000fe200000000ff */
[----:B------:R-:W-:Y:S01]  /*7210*/  FMUL.FTZ R94, R94, UR4 ;  /* 0x000000045e5e7c20 */ /* 0x000fe20008410000 */
[----:B------:R-:W-:Y:S01]  /*7220*/  FMUL.FTZ R17, R95, UR4 ;  /* 0x000000045f117c20 */ /* 0x000fe20008410000 */
[----:B------:R-:W-:Y:S01]  /*7230*/  F2FP.F16.F32.PACK_AB R4, R4, R96 ;  /* 0x000000600404723e */ /* 0x000fe200000000ff */
[----:B------:R-:W-:Y:S01]  /*7240*/  STS [R248], R12 ;  /* 0x0000000cf8007388 */ /* 0x000fe20000000800 */
[----:B------:R-:W-:-:S02]  /*7250*/  F2FP.F16.F32.PACK_AB R2, R2, R98 ;  /* 0x000000620202723e */ /* 0x000fc400000000ff */
[----:B------:R-:W-:Y:S01]  /*7260*/  F2FP.F16.F32.PACK_AB R5, R5, R90 ;  /* 0x0000005a0505723e */ /* 0x000fe200000000ff */
[----:B------:R-:W-:Y:S01]  /*7270*/  STS [R252], R11 ;  /* 0x0000000bfc007388 */ /* 0x000fe20000000800 */
[----:B------:R-:W-:Y:S02]  /*7280*/  F2FP.F16.F32.PACK_AB R6, R6, R88 ;  /* 0x000000580606723e */ /* 0x000fe400000000ff */
[----:B------:R-:W-:Y:S01]  /*7290*/  F2FP.F16.F32.PACK_AB R0, R0, R92 ;  /* 0x0000005c0000723e */ /* 0x000fe200000000ff */
[----:B------:R1:W-:Y:S01]  /*72a0*/  STS [R245+0x2000], R14 ;  /* 0x0020000ef5007388 */ /* 0x0003e20000000800 */
[----:B------:R-:W-:Y:S02]  /*72b0*/  F2FP.F16.F32.PACK_AB R17, R17, R94 ;  /* 0x0000005e1111723e */ /* 0x000fe400000000ff */
[----:B------:R-:W-:Y:S01]  /*72c0*/  F2FP.F16.F32.PACK_AB R50, R51, R50 ;  /* 0x000000323332723e */ /* 0x000fe200000000ff */
[----:B------:R-:W-:Y:S01]  /*72d0*/  STS [R245+0x2400], R13 ;  /* 0x0024000df5007388 */ /* 0x000fe20000000800 */
[----:B------:R-:W-:-:S02]  /*72e0*/  F2FP.F16.F32.PACK_AB R40, R41, R40 ;  /* 0x000000282928723e */ /* 0x000fc400000000ff */
[----:B------:R-:W-:Y:S01]  /*72f0*/  F2FP.F16.F32.PACK_AB R42, R43, R42 ;  /* 0x0000002a2b2a723e */ /* 0x000fe200000000ff */
[----:B------:R-:W-:Y:S01]  /*7300*/  STS [R248+0x2000], R10 ;  /* 0x0020000af8007388 */ /* 0x000fe20000000800 */
[----:B------:R-:W-:Y:S02]  /*7310*/  F2FP.F16.F32.PACK_AB R44, R45, R44 ;  /* 0x0000002c2d2c723e */ /* 0x000fe400000000ff */
[----:B------:R-:W-:Y:S01]  /*7320*/  F2FP.F16.F32.PACK_AB R46, R47, R46 ;  /* 0x0000002e2f2e723e */ /* 0x000fe200000000ff */
[----:B------:R-:W-:Y:S01]  /*7330*/  STS [R248+0x2400], R9 ;  /* 0x00240009f8007388 */ /* 0x000fe20000000800 */
[----:B------:R-:W-:Y:S02]  /*7340*/  F2FP.F16.F32.PACK_AB R52, R53, R52 ;  /* 0x000000343534723e */ /* 0x000fe400000000ff */
[----:B------:R-:W-:Y:S01]  /*7350*/  F2FP.F16.F32.PACK_AB R54, R55, R54 ;  /* 0x000000363736723e */ /* 0x000fe200000000ff */
[----:B------:R-:W-:Y:S01]  /*7360*/  STS [R246], R8 ;  /* 0x00000008f6007388 */ /* 0x000fe20000000800 */
[----:B------:R-:W-:-:S02]  /*7370*/  F2FP.F16.F32.PACK_AB R64, R65, R64 ;  /* 0x000000404140723e */ /* 0x000fc400000000ff */
[----:B------:R-:W-:Y:S01]  /*7380*/  F2FP.F16.F32.PACK_AB R66, R67, R66 ;  /* 0x000000424342723e */ /* 0x000fe200000000ff */
[----:B------:R-:W-:Y:S01]  /*7390*/  STS [R246+0x400], R7 ;  /* 0x00040007f6007388 */ /* 0x000fe20000000800 */
[----:B------:R-:W-:Y:S02]  /*73a0*/  F2FP.F16.F32.PACK_AB R56, R57, R56 ;  /* 0x000000383938723e */ /* 0x000fe400000000ff */
[----:B------:R-:W-:Y:S01]  /*73b0*/  F2FP.F16.F32.PACK_AB R58, R59, R58 ;  /* 0x0000003a3b3a723e */ /* 0x000fe200000000ff */
[----:B------:R-:W-:Y:S01]  /*73c0*/  STS [R247], R4 ;  /* 0x00000004f7007388 */ /* 0x000fe20000000800 */
[----:B-1----:R-:W1:Y:S01]  /*73d0*/  @P0 LDC.64 R14, c[0x0][0x458] ;  /* 0x00011600ff0e0b82 */ /* 0x002e620000000a00 */
[----:B------:R-:W-:Y:S02]  /*73e0*/  F2FP.F16.F32.PACK_AB R60, R61, R60 ;  /* 0x0000003c3d3c723e */ /* 0x000fe400000000ff */
[----:B------:R-:W-:Y:S01]  /*73f0*/  STS [R247+0x400], R2 ;  /* 0x00040002f7007388 */ /* 0x000fe20000000800 */
[----:B------:R-:W-:-:S02]  /*7400*/  F2FP.F16.F32.PACK_AB R62, R63, R62 ;  /* 0x0000003e3f3e723e */ /* 0x000fc400000000ff */
[----:B------:R-:W-:Y:S01]  /*7410*/  SHF.R.S32.HI R11, RZ, 0x1f, R251 ;  /* 0x0000001fff0b7819 */ /* 0x000fe200000114fb */
[----:B------:R2:W-:Y:S04]  /*7420*/  STS [R246+0x2400], R5 ;  /* 0x00240005f6007388 */ /* 0x0005e80000000800 */
[----:B------:R3:W-:Y:S04]  /*7430*/  STS [R246+0x2000], R6 ;  /* 0x00200006f6007388 */ /* 0x0007e80000000800 */
[----:B------:R4:W-:Y:S04]  /*7440*/  STS [R247+0x2000], R0 ;  /* 0x00200000f7007388 */ /* 0x0009e80000000800 */
[----:B------:R1:W-:Y:S04]  /*7450*/  STS [R247+0x2400], R17 ;  /* 0x00240011f7007388 */ /* 0x0003e80000000800 */
[----:B------:R1:W-:Y:S04]  /*7460*/  STS [R245+0x4000], R36 ;  /* 0x00400024f5007388 */ /* 0x0003e80000000800 */
[----:B------:R1:W-:Y:S04]  /*7470*/  STS [R245+0x4400], R38 ;  /* 0x00440026f5007388 */ /* 0x0003e80000000800 */
[----:B------:R1:W-:Y:S01]  /*7480*/  STS [R248+0x4000], R48 ;  /* 0x00400030f8007388 */ /* 0x0003e20000000800 */
[----:B--2---:R-:W2:Y:S03]  /*7490*/  @P0 LDC.64 R4, c[0x0][0x450] ;  /* 0x00011400ff040b82 */ /* 0x004ea60000000a00 */
[----:B------:R1:W-:Y:S01]  /*74a0*/  STS [R252+0x4000], R50 ;  /* 0x00400032fc007388 */ /* 0x0003e20000000800 */
[----:B---3--:R-:W-:-:S03]  /*74b0*/  @P0 IADD3 R6, R232, R244, RZ ;  /* 0x000000f4e8060210 */ /* 0x008fc60007ffe0ff */
[----:B------:R3:W-:Y:S01]  /*74c0*/  STS [R245+0x6000], R40 ;  /* 0x00600028f5007388 */ /* 0x0007e20000000800 */
[----:B----4-:R-:W-:-:S03]  /*74d0*/  @P0 IADD3 R0, R232, R244, RZ ;  /* 0x000000f4e8000210 */ /* 0x010fc60007ffe0ff */
[----:B------:R3:W-:Y:S04]  /*74e0*/  STS [R245+0x6400], R42 ;  /* 0x0064002af5007388 */ /* 0x0007e80000000800 */
[----:B------:R3:W-:Y:S04]  /*74f0*/  STS [R248+0x6000], R44 ;  /* 0x0060002cf8007388 */ /* 0x0007e80000000800 */
[----:B------:R3:W-:Y:S04]  /*7500*/  STS [R248+0x6400], R46 ;  /* 0x0064002ef8007388 */ /* 0x0007e80000000800 */
[----:B------:R3:W-:Y:S01]  /*7510*/  STS [R246+0x4000], R52 ;  /* 0x00400034f6007388 */ /* 0x0007e20000000800 */
[----:B--2---:R-:W-:-:S02]  /*7520*/  @P0 IMAD R2, R0, R5, RZ ;  /* 0x0000000500020224 */ /* 0x004fc400078e02ff */
[----:B------:R-:W-:Y:S01]  /*7530*/  @P0 IMAD.WIDE.U32 R8, R0, R4, RZ ;  /* 0x0000000400080225 */ /* 0x000fe200078e00ff */
[----:B------:R3:W-:Y:S03]  /*7540*/  STS [R246+0x4400], R54 ;  /* 0x00440036f6007388 */ /* 0x0007e60000000800 */
[C---:B-1----:R-:W-:Y:S01]  /*7550*/  @P0 IMAD R0, R6.reuse, R15, RZ ;  /* 0x0000000f06000224 */ /* 0x042fe200078e02ff */
[----:B------:R3:W-:Y:S01]  /*7560*/  STS [R247+0x4000], R64 ;  /* 0x00400040f7007388 */ /* 0x0007e20000000800 */
[----:B------:R-:W-:Y:S01]  /*7570*/  @P0 IMAD.WIDE.U32 R6, R6, R14, RZ ;  /* 0x0000000e06060225 */ /* 0x000fe200078e00ff */
[----:B------:R-:W-:Y:S02]  /*7580*/  @P0 IADD3 R10, R9, R2, RZ ;  /* 0x00000002090a0210 */ /* 0x000fe40007ffe0ff */
[----:B------:R3:W-:Y:S01]  /*7590*/  STS [R247+0x4400], R66 ;  /* 0x00440042f7007388 */ /* 0x0007e20000000800 */
[----:B------:R-:W-:Y:S01]  /*75a0*/  @P0 IMAD.MOV.U32 R2, RZ, RZ, R8 ;  /* 0x000000ffff020224 */ /* 0x000fe200078e0008 */
[----:B------:R-:W-:Y:S01]  /*75b0*/  @P0 IADD3 R26, R7, R0, RZ ;  /* 0x00000000071a0210 */ /* 0x000fe20007ffe0ff */
[----:B------:R-:W-:Y:S01]  /*75c0*/  @P0 IMAD.MOV.U32 R25, RZ, RZ, R6 ;  /* 0x000000ffff190224 */ /* 0x000fe200078e0006 */
[----:B------:R3:W-:Y:S04]  /*75d0*/  STS [R246+0x6000], R56 ;  /* 0x00600038f6007388 */ /* 0x0007e80000000800 */
[----:B------:R3:W-:Y:S01]  /*75e0*/  STS [R246+0x6400], R58 ;  /* 0x0064003af6007388 */ /* 0x0007e20000000800 */
        /* <DEDUP_REMOVED lines=13> */
.L_x_169:
        /* <DEDUP_REMOVED lines=13> */
.L_x_170:
[----:B------:R1:W-:Y:S01]  /*7790*/  STS [R247+0x6000], R60 ;  /* 0x0060003cf7007388 */ /* 0x0003e20000000800 */
[----:B------:R-:W-:Y:S01]  /*77a0*/  SHF.R.S32.HI R24, RZ, 0x1f, R219 ;  /* 0x0000001fff187819 */ /* 0x000fe200000114db */
[--C-:B------:R-:W-:Y:S01]  /*77b0*/  IMAD.MOV.U32 R8, RZ, RZ, R210.reuse ;  /* 0x000000ffff087224 */ /* 0x100fe200078e00d2 */
[----:B------:R-:W-:Y:S01]  /*77c0*/  SHF.R.S32.HI R9, RZ, 0x1f, R210 ;  /* 0x0000001fff097819 */ /* 0x000fe200000114d2 */
[----:B------:R1:W-:Y:S01]  /*77d0*/  STS [R247+0x6400], R62 ;  /* 0x0064003ef7007388 */ /* 0x0003e20000000800 */
[----:B------:R-:W-:Y:S01]  /*77e0*/  ULDC UR4, c[0x0][0x2d0] ;  /* 0x0000b40000047ab9 */ /* 0x000fe20000000800 */
[-C--:B------:R-:W-:Y:S01]  /*77f0*/  IMAD R0, R24, R4.reuse, RZ ;  /* 0x0000000418007224 */ /* 0x080fe200078e02ff */
[----:B------:R-:W-:Y:S01]  /*7800*/  IADD3 R11, R220, 0x40, RZ ;  /* 0x00000040dc0b7810 */ /* 0x000fe20007ffe0ff */
[----:B------:R-:W-:Y:S01]  /*7810*/  BAR.SYNC.DEFER_BLOCKING 0x0 ;  /* 0x0000000000007b1d */ /* 0x000fe20000010000 */
[----:B------:R-:W-:Y:S01]  /*7820*/  IMAD.WIDE.U32 R6, R219, R4, R8 ;  /* 0x00000004db067225 */ /* 0x000fe200078e0008 */
[----:B------:R-:W-:-:S03]  /*7830*/  SHF.R.S32.HI R27, RZ, 0x1f, R220 ;  /* 0x0000001fff1b7819 */ /* 0x000fc600000114dc */
[----:B------:R-:W-:Y:S01]  /*7840*/  IMAD R0, R219, R5, R0 ;  /* 0x00000005db007224 */ /* 0x000fe200078e0200 */
[----:B------:R-:W-:Y:S01]  /*7850*/  IADD3 R6, P0, R2, R6, RZ ;  /* 0x0000000602067210 */ /* 0x000fe20007f1e0ff */
[----:B------:R-:W-:Y:S01]  /*7860*/  VIADD R2, R220, 0x20 ;  /* 0x00000020dc027836 */ /* 0x000fe20000000000 */
[----:B------:R-:W3:Y:S01]  /*7870*/  S2R R41, SR_CTAID.Z ;  /* 0x0000000000297919 */ /* 0x000ee20000002700 */
[----:B------:R-:W-:Y:S01]  /*7880*/  BSSY B0, `(.L_x_171) ;  /* 0x000001f000007945 */ /* 0x000fe20003800000 */
[----:B------:R-:W-:Y:S01]  /*7890*/  IADD3.X R7, R10, R7, R0, P0, !PT ;  /* 0x000000070a077210 */ /* 0x000fe200007fe400 */
[----:B------:R-:W-:Y:S01]  /*78a0*/  IMAD R0, R233, -0x80, R186 ;  /* 0xffffff80e9007824 */ /* 0x000fe200078e02ba */
[----:B------:R-:W-:Y:S01]  /*78b0*/  ISETP.GE.AND P0, PT, R210, UR4, PT ;  /* 0x00000004d2007c0c */ /* 0x000fe2000bf06270 */
[C---:B------:R-:W-:Y:S01]  /*78c0*/  VIADD R10, R220.reuse, 0x60 ;  /* 0x00000060dc0a7836 */ /* 0x040fe20000000000 */
[----:B------:R-:W-:Y:S02]  /*78d0*/  ULDC.64 UR4, c[0x0][0x468] ;  /* 0x00011a0000047ab9 */ /* 0x000fe40000000a00 */
[----:B------:R-:W-:-:S02]  /*78e0*/  ISETP.GE.OR P1, PT, R220, R0, P0 ;  /* 0x00000000dc00720c */ /* 0x000fc40000726670 */
[-C--:B------:R-:W-:Y:S02]  /*78f0*/  ISETP.GE.OR P2, PT, R2, R0.reuse, P0 ;  /* 0x000000000200720c */ /* 0x080fe40000746670 */
[-C--:B------:R-:W-:Y:S02]  /*7900*/  ISETP.GE.OR P3, PT, R11, R0.reuse, P0 ;  /* 0x000000000b00720c */ /* 0x080fe40000766670 */
[----:B------:R-:W-:Y:S01]  /*7910*/  ISETP.GE.OR P4, PT, R10, R0, P0 ;  /* 0x000000000a00720c */ /* 0x000fe20000786670 */
[----:B------:R1:W2:Y:S04]  /*7920*/  LDS.128 R20, [R117+0x7000] ;  /* 0x0070000075147984 */ /* 0x0002a80000000c00 */
[----:B------:R1:W4:Y:S04]  /*7930*/  LDS.128 R28, [R117+0xb000] ;  /* 0x00b00000751c7984 */ /* 0x0003280000000c00 */
[----:B------:R1:W1:Y:S04]  /*7940*/  LDS.128 R32, [R117+0xc000] ;  /* 0x00c0000075207984 */ /* 0x0002680000000c00 */
[----:B------:R1:W1:Y:S01]  /*7950*/  LDS.128 R36, [R117+0xd000] ;  /* 0x00d0000075247984 */ /* 0x0002620000000c00 */
[----:B---3--:R-:W-:Y:S01]  /*7960*/  SHF.R.S32.HI R40, RZ, 0x1f, R41 ;  /* 0x0000001fff287819 */ /* 0x008fe20000011429 */
[----:B------:R-:W-:-:S04]  /*7970*/  IMAD.WIDE.U32 R6, R41, UR4, R6 ;  /* 0x0000000429067c25 */ /* 0x000fc8000f8e0006 */
[----:B------:R-:W-:-:S04]  /*7980*/  IMAD R2, R40, UR4, RZ ;  /* 0x0000000428027c24 */ /* 0x000fc8000f8e02ff */
[----:B------:R-:W-:-:S05]  /*7990*/  IMAD R0, R41, UR5, R2 ;  /* 0x0000000529007c24 */ /* 0x000fca000f8e0202 */
[----:B------:R-:W-:Y:S01]  /*79a0*/  IADD3 R0, R0, R7, RZ ;  /* 0x0000000700007210 */ /* 0x000fe20007ffe0ff */
[----:B------:R-:W-:Y:S06]  /*79b0*/  @P1 BRA `(.L_x_172) ;  /* 0x00000000002c1947 */ /* 0x000fec0003800000 */
[----:B------:R-:W3:Y:S01]  /*79c0*/  LDS.128 R16, [R117+0x6000] ;  /* 0x0060000075107984 */ /* 0x000ee20000000c00 */
        /* <DEDUP_REMOVED lines=9> */
[----:B---3--:R3:W-:Y:S04]  /*7a60*/  STG.E.128 desc[UR12][R12.64], R16 ;  /* 0x000000100c007986 */ /* 0x0087e8000c101d0c */
.L_x_172:
[----:B------:R-:W-:Y:S05]  /*7a70*/  BSYNC B0 ;  /* 0x0000000000007941 */ /* 0x000fea0003800000 */
.L_x_171:
[----:B------:R-:W-:Y:S04]  /*7a80*/  BSSY B0, `(.L_x_173) ;  /* 0x000000e000007945 */ /* 0x000fe80003800000 */
        /* <DEDUP_REMOVED lines=12> */
[----:B--2---:R2:W-:Y:S02]  /*7b50*/  STG.E.128 desc[UR12][R12.64], R20 ;  /* 0x000000140c007986 */ /* 0x0045e4000c101d0c */
.L_x_174:
[----:B------:R-:W-:Y:S05]  /*7b60*/  BSYNC B0 ;  /* 0x0000000000007941 */ /* 0x000fea0003800000 */
.L_x_173:
[----:B---3--:R3:W1:Y:S01]  /*7b70*/  LDS.128 R16, [R117+0x8000] ;  /* 0x0080000075107984 */ /* 0x0086620000000c00 */
[----:B------:R-:W-:Y:S04]  /*7b80*/  BSSY B0, `(.L_x_175) ;  /* 0x000000e000007945 */ /* 0x000fe80003800000 */
[----:B------:R-:W-:Y:S05]  /*7b90*/  @P3 BRA `(.L_x_176) ;  /* 0x0000000000303947 */ /* 0x000fea0003800000 */
[----:B------:R-:W-:Y:S01]  /*7ba0*/  IADD3 R2, P0, R220, 0x40, RZ ;  /* 0x00000040dc027810 */ /* 0x000fe20007f1e0ff */
[----:B------:R-:W-:Y:S01]  /*7bb0*/  ULDC.64 UR4, c[0x0][0x3f0] ;  /* 0x0000fc0000047ab9 */ /* 0x000fe20000000a00 */
[----:B------:R-:W-:-:S03]  /*7bc0*/  MOV R11, R0 ;  /* 0x00000000000b7202 */ /* 0x000fc60000000f00 */
[----:B------:R-:W-:-:S04]  /*7bd0*/  IMAD.X R10, RZ, RZ, R27, P0 ;  /* 0x000000ffff0a7224 */ /* 0x000fc800000e061b */
[----:B--2---:R-:W-:Y:S02]  /*7be0*/  IMAD R12, R10, R4, RZ ;  /* 0x000000040a0c7224 */ /* 0x004fe400078e02ff */
[----:B------:R-:W-:-:S04]  /*7bf0*/  IMAD.MOV.U32 R10, RZ, RZ, R6 ;  /* 0x000000ffff0a7224 */ /* 0x000fc800078e0006 */
[----:B------:R-:W-:-:S04]  /*7c00*/  IMAD.WIDE.U32 R10, R2, R4, R10 ;  /* 0x00000004020a7225 */ /* 0x000fc800078e000a */
[----:B------:R-:W-:Y:S01]  /*7c10*/  IMAD R2, R2, R5, R12 ;  /* 0x0000000502027224 */ /* 0x000fe200078e020c */
[----:B------:R-:W-:-:S04]  /*7c20*/  LEA R12, P0, R10, UR4, 0x1 ;  /* 0x000000040a0c7c11 */ /* 0x000fc8000f8008ff */
[----:B------:R-:W-:-:S04]  /*7c30*/  IADD3 R2, R2, R11, RZ ;  /* 0x0000000b02027210 */ /* 0x000fc80007ffe0ff */
[----:B------:R-:W-:-:S05]  /*7c40*/  LEA.HI.X R13, R10, UR5, R2, 0x1, P0 ;  /* 0x000000050a0d7c11 */ /* 0x000fca00080f0c02 */
[----:B-1----:R1:W-:Y:S02]  /*7c50*/  STG.E.128 desc[UR12][R12.64], R16 ;  /* 0x000000100c007986 */ /* 0x0023e4000c101d0c */
.L_x_176:
[----:B------:R-:W-:Y:S05]  /*7c60*/  BSYNC B0 ;  /* 0x0000000000007941 */ /* 0x000fea0003800000 */
.L_x_175:
[----:B-1----:R1:W1:Y:S01]  /*7c70*/  LDS.128 R16, [R117+0x9000] ;  /* 0x0090000075107984 */ /* 0x0022620000000c00 */
        /* <DEDUP_REMOVED lines=12> */
[----:B-1----:R1:W-:Y:S02]  /*7d40*/  STG.E.128 desc[UR12][R4.64], R16 ;  /* 0x0000001004007986 */ /* 0x0023e4000c101d0c */
.L_x_178:
[----:B------:R-:W-:Y:S05]  /*7d50*/  BSYNC B0 ;  /* 0x0000000000007941 */ /* 0x000fea0003800000 */
.L_x_177:
        /* <DEDUP_REMOVED lines=23> */
.L_x_180:
[----:B------:R-:W-:Y:S05]  /*7ed0*/  BSYNC B0 ;  /* 0x0000000000007941 */ /* 0x000fea0003800000 */
.L_x_179:
        /* <DEDUP_REMOVED lines=13> */
[----:B----4-:R1:W-:Y:S02]  /*7fb0*/  STG.E.128 desc[UR12][R8.64], R28 ;  /* 0x0000001c08007986 */ /* 0x0103e4000c101d0c */
.L_x_182:
[----:B------:R-:W-:Y:S05]  /*7fc0*/  BSYNC B0 ;  /* 0x0000000000007941 */ /* 0x000fea0003800000 */
.L_x_181:
        /* <DEDUP_REMOVED lines=13> */
[----:B------:R1:W-:Y:S02]  /*80a0*/  STG.E.128 desc[UR12][R8.64], R32 ;  /* 0x0000002008007986 */ /* 0x0003e4000c101d0c */
.L_x_184:
[----:B------:R-:W-:Y:S05]  /*80b0*/  BSYNC B0 ;  /* 0x0000000000007941 */ /* 0x000fea0003800000 */
.L_x_183:
        /* <DEDUP_REMOVED lines=13> */
.L_x_139:
[----:B------:R-:W-:Y:S05]  /*8190*/  BSYNC B1 ;  /* 0x0000000000017941 */ /* 0x000fea0003800000 */
.L_x_117:
[----:B------:R-:W2:Y:S02]  /*81a0*/  LDC R0, c[0x0][0xc] ;  /* 0x00000300ff007b82 */ /* 0x000ea40000000800 */
[----:B--2---:R-:W-:-:S04]  /*81b0*/  IADD3 R233, R0, R233, RZ ;  /* 0x000000e900e97210 */ /* 0x004fc80007ffe0ff */
[----:B------:R-:W-:-:S13]  /*81c0*/  ISETP.GE.AND P0, PT, R233, UR11, PT ;  /* 0x0000000be9007c0c */ /* 0x000fda000bf06270 */
[----:B------:R-:W-:Y:S05]  /*81d0*/  @P0 BRA `(.L_x_185) ;  /* 0x0000000000040947 */ /* 0x000fea0003800000 */
[----:B------:R-:W-:Y:S05]  /*81e0*/  BRA `(.L_x_186) ;  /* 0xffffff8400e47947 */ /* 0x000fea000383ffff */
.L_x_185:
[----:B------:R-:W-:Y:S05]  /*81f0*/  EXIT ;  /* 0x000000000000794d */ /* 0x000fea0003800000 */
.L_x_187:
        /* <DEDUP_REMOVED lines=16> */
.L_x_2457:


//--------------------- .text._ZN5flash44flash_bwd_dq_dk_dv_loop_seqk_parallel_kernelI23Flash_bwd_kernel_traitsILi64ELi64ELi128ELi8ELi2ELi4ELi4ELb1ELb0EN7cutlass6half_tE19Flash_kernel_traitsILi64ELi64ELi128ELi8ES3_EELb0ELb0ELb0ELb0ELb1ELb1ELb0EEEvNS_16Flash_bwd_paramsE --------------------------
	.section	.text._ZN5flash44flash_bwd_dq_dk_dv_loop_seqk_parallel_kernelI23Flash_bwd_kernel_traitsILi64ELi64ELi128ELi8ELi2ELi4ELi4ELb1ELb0EN7cutlass6half_tE19Flash_kernel_traitsILi64ELi64ELi128ELi8ES3_EELb0ELb0ELb0ELb0ELb1ELb1ELb0EEEvNS_16Flash_bwd_paramsE,"ax",@progbits
	.align	128
        .global         _ZN5flash44flash_bwd_dq_dk_dv_loop_seqk_parallel_kernelI23Flash_bwd_kernel_traitsILi64ELi64ELi128ELi8ELi2ELi4ELi4ELb1ELb0EN7cutlass6half_tE19Flash_kernel_traitsILi64ELi64ELi128ELi8ES3_EELb0ELb0ELb0ELb0ELb1ELb1ELb0EEEvNS_16Flash_bwd_paramsE
        .type           _ZN5flash44flash_bwd_dq_dk_dv_loop_seqk_parallel_kernelI23Flash_bwd_kernel_traitsILi64ELi64ELi128ELi8ELi2ELi4ELi4ELb1ELb0EN7cutlass6half_tE19Flash_kernel_traitsILi64ELi64ELi128ELi8ES3_EELb0ELb0ELb0ELb0ELb1ELb1ELb0EEEvNS_16Flash_bwd_paramsE,@function
        .size           _ZN5flash44flash_bwd_dq_dk_dv_loop_seqk_parallel_kernelI23Flash_bwd_kernel_traitsILi64ELi64ELi128ELi8ELi2ELi4ELi4ELb1ELb0EN7cutlass6half_tE19Flash_kernel_traitsILi64ELi64ELi128ELi8ES3_EELb0ELb0ELb0ELb0ELb1ELb1ELb0EEEvNS_16Flash_bwd_paramsE,(.L_x_2458 - _ZN5flash44flash_bwd_dq_dk_dv_loop_seqk_parallel_kernelI23Flash_bwd_kernel_traitsILi64ELi64ELi128ELi8ELi2ELi4ELi4ELb1ELb0EN7cutlass6half_tE19Flash_kernel_traitsILi64ELi64ELi128ELi8ES3_EELb0ELb0ELb0ELb0ELb1ELb1ELb0EEEvNS_16Flash_bwd_paramsE)
        .other          _ZN5flash44flash_bwd_dq_dk_dv_loop_seqk_parallel_kernelI23Flash_bwd_kernel_traitsILi64ELi64ELi128ELi8ELi2ELi4ELi4ELb1ELb0EN7cutlass6half_tE19Flash_kernel_traitsILi64ELi64ELi128ELi8ES3_EELb0ELb0ELb0ELb0ELb1ELb1ELb0EEEvNS_16Flash_bwd_paramsE,@"STO_CUDA_ENTRY STV_DEFAULT"
_ZN5flash44flash_bwd_dq_dk_dv_loop_seqk_parallel_kernelI23Flash_bwd_kernel_traitsILi64ELi64ELi128ELi8ELi2ELi4ELi4ELb1ELb0EN7cutlass6half_tE19Flash_kernel_traitsILi64ELi64ELi128ELi8ES3_EELb0ELb0ELb0ELb0ELb1ELb1ELb0EEEvNS_16Flash_bwd_paramsE:
.text._ZN5flash44flash_bwd_dq_dk_dv_loop_seqk_parallel_kernelI23Flash_bwd_kernel_traitsILi64ELi64ELi128ELi8ELi2ELi4ELi4ELb1ELb0EN7cutlass6half_tE19Flash_kernel_traitsILi64ELi64ELi128ELi8ES3_EELb0ELb0ELb0ELb0ELb1ELb1ELb0EEEvNS_16Flash_bwd_paramsE:
[----:B------:R-:W-:Y:S08]  /*0000*/  LDC R1, c[0x0][0x28] ;  /* 0x00000a00ff017b82 */ /* 0x000ff00000000800 */
[----:B------:R-:W1:Y:S01]  /*0010*/  S2UR UR23, SR_CTAID.X ;  /* 0x00000000001779c3 */ /* 0x000e620000002500 */
[----:B------:R-:W-:Y:S02]  /*0020*/  ULDC UR5, c[0x0][0x2c8] ;  /* 0x0000b20000057ab9 */ /* 0x000fe40000000800 */
[----:B------:R-:W-:-:S04]  /*0030*/  UIADD3 UR5, UR5, 0x7f, URZ ;  /* 0x0000007f05057890 */ /* 0x000fc8000fffe03f */
[----:B------:R-:W-:-:S04]  /*0040*/  USHF.R.S32.HI UR4, URZ, 0x1f, UR5 ;  /* 0x0000001f3f047899 */ /* 0x000fc80008011405 */
[----:B------:R-:W-:-:S04]  /*0050*/  ULEA.HI UR4, UR4, UR5, URZ, 0x7 ;  /* 0x0000000504047291 */ /* 0x000fc8000f8f383f */
[----:B------:R-:W-:-:S04]  /*0060*/  USHF.R.S32.HI UR4, URZ, 0x7, UR4 ;  /* 0x000000073f047899 */ /* 0x000fc80008011404 */
[----:B-1----:R-:W-:-:S06]  /*0070*/  UISETP.GE.AND UP0, UPT, UR23, UR4, UPT ;  /* 0x000000041700728c */ /* 0x002fcc000bf06270 */
[----:B------:R-:W-:-:S13]  /*0080*/  PLOP3.LUT P0, PT, PT, PT, UP0, 0x80, 0x0 ;  /* 0x000000000000781c */ /* 0x000fda0003f0f008 */
[----:B------:R-:W-:Y:S05]  /*0090*/  @P0 EXIT ;  /* 0x000000000000094d */ /* 0x000fea0003800000 */
[----:B------:R-:W1:Y:S01]  /*00a0*/  S2R R9, SR_TID.X ;  /* 0x0000000000097919 */ /* 0x000e620000002100 */
[----:B------:R-:W2:Y:S01]  /*00b0*/  S2UR UR5, SR_CgaCtaId ;  /* 0x00000000000579c3 */ /* 0x000ea20000008800 */
[----:B------:R-:W-:Y:S01]  /*00c0*/  UMOV UR4, 0x400 ;  /* 0x0000040000047882 */ /* 0x000fe20000000000 */
[----:B------:R-:W-:Y:S01]  /*00d0*/  IMAD.MOV.U32 R216, RZ, RZ, -0x10 ;  /* 0xfffffff0ffd87424 */ /* 0x000fe200078e00ff */
[----:B------:R-:W-:Y:S01]  /*00e0*/  ULDC.64 UR24, c[0x0][0x208] ;  /* 0x0000820000187ab9 */ /* 0x000fe20000000a00 */
[----:B------:R-:W-:-:S04]  /*00f0*/  UMOV UR21, 0xffffe000 ;  /* 0xffffe00000157882 */ /* 0x000fc80000000000 */
[----:B------:R-:W3:Y:S08]  /*0100*/  S2UR UR20, SR_CTAID.Y ;  /* 0x00000000001479c3 */ /* 0x000ef00000002600 */
[----:B------:R-:W4:Y:S08]  /*0110*/  S2UR UR22, SR_CTAID.Z ;  /* 0x00000000001679c3 */ /* 0x000f300000002700 */
[----:B------:R-:W5:Y:S01]  /*0120*/  S2UR UR19, SR_CTAID.Z ;  /* 0x00000000001379c3 */ /* 0x000f620000002700 */
[----:B--2---:R-:W-:-:S04]  /*0130*/  ULEA UR5, UR5, UR4, 0x18 ;  /* 0x0000000405057291 */ /* 0x004fc8000f8ec03f */
[----:B------:R-:W-:Y:S01]  /*0140*/  UIADD3 UR6, UR5, 0x6000, URZ ;  /* 0x0000600005067890 */ /* 0x000fe2000fffe03f */
[----:B-1----:R-:W-:Y:S02]  /*0150*/  SHF.R.S32.HI R12, RZ, 0x1f, R9 ;  /* 0x0000001fff0c7819 */ /* 0x002fe40000011409 */
[----:B------:R-:W1:Y:S01]  /*0160*/  S2UR UR18, SR_CTAID.Y ;  /* 0x00000000001279c3 */ /* 0x000e620000002600 */
[----:B------:R-:W-:Y:S01]  /*0170*/  UIADD3 UR4, UR5, 0xa000, URZ ;  /* 0x0000a00005047890 */ /* 0x000fe2000fffe03f */
[CC--:B------:R-:W-:Y:S01]  /*0180*/  LEA.HI R3, R12.reuse, R9.reuse, RZ, 0x5 ;  /* 0x000000090c037211 */ /* 0x0c0fe200078f28ff */
[----:B---3--:R-:W-:Y:S01]  /*0190*/  USHF.R.S32.HI UR29, URZ, 0x1f, UR20 ;  /* 0x0000001f3f1d7899 */ /* 0x008fe20008011414 */
[----:B------:R-:W-:Y:S01]  /*01a0*/  LEA.HI R15, R12, R9, RZ, 0x3 ;  /* 0x000000090c0f7211 */ /* 0x000fe200078f18ff */
[----:B------:R-:W-:Y:S01]  /*01b0*/  UIMAD.WIDE UR40, UR20, 0x80, URZ ;  /* 0x00000080142878a5 */ /* 0x000fe2000f8e023f */
[--C-:B------:R-:W-:Y:S01]  /*01c0*/  SHF.R.S32.HI R192, RZ, 0x5, R3.reuse ;  /* 0x00000005ffc07819 */ /* 0x100fe20000011403 */
[----:B----4-:R-:W-:Y:S01]  /*01d0*/  USHF.R.S32.HI UR28, URZ, 0x1f, UR22 ;  /* 0x0000001f3f1c7899 */ /* 0x010fe20008011416 */
[----:B------:R-:W-:-:S02]  /*01e0*/  SHF.R.S32.HI R7, RZ, 0x1f, R3 ;  /* 0x0000001fff077819 */ /* 0x000fc40000011403 */
[----:B------:R-:W-:Y:S02]  /*01f0*/  SHF.R.S32.HI R194, RZ, 0x3, R15 ;  /* 0x00000003ffc27819 */ /* 0x000fe4000001140f */
[CC--:B------:R-:W-:Y:S02]  /*0200*/  LEA.HI R2, R12.reuse, R9.reuse, RZ, 0x2 ;  /* 0x000000090c027211 */ /* 0x0c0fe400078f10ff */
[----:B------:R-:W-:Y:S01]  /*0210*/  LEA.HI R4, R12, R9, RZ, 0x4 ;  /* 0x000000090c047211 */ /* 0x000fe200078f20ff */
[----:B------:R-:W-:Y:S01]  /*0220*/  IMAD.SHL.U32 R5, R194, 0x40, RZ ;  /* 0x00000040c2057824 */ /* 0x000fe200078e00ff */
[----:B------:R-:W-:Y:S01]  /*0230*/  LOP3.LUT R8, R15, 0xfffffff8, RZ, 0xc0, !PT ;  /* 0xfffffff80f087812 */ /* 0x000fe200078ec0ff */
[----:B-----5:R-:W-:Y:S01]  /*0240*/  USHF.R.S32.HI UR27, URZ, 0x1f, UR19 ;  /* 0x0000001f3f1b7899 */ /* 0x020fe20008011413 */
[----:B------:R-:W-:Y:S02]  /*0250*/  LEA.HI R7, R7, R192, RZ, 0x2 ;  /* 0x000000c007077211 */ /* 0x000fe400078f10ff */
[----:B------:R-:W-:Y:S01]  /*0260*/  SHF.R.S32.HI R13, RZ, 0x2, R2 ;  /* 0x00000002ff0d7819 */ /* 0x000fe20000011402 */
[----:B------:R-:W-:Y:S01]  /*0270*/  IMAD.IADD R8, R9, 0x1, -R8 ;  /* 0x0000000109087824 */ /* 0x000fe200078e0a08 */
[----:B------:R-:W-:Y:S01]  /*0280*/  SHF.R.S32.HI R0, RZ, 0x1f, R2 ;  /* 0x0000001fff007819 */ /* 0x000fe20000011402 */
[----:B-1----:R-:W-:Y:S01]  /*0290*/  USHF.R.S32.HI UR26, URZ, 0x1f, UR18 ;  /* 0x0000001f3f1a7899 */ /* 0x002fe20008011412 */
[----:B------:R-:W-:Y:S01]  /*02a0*/  LOP3.LUT R10, R3, 0xffffffe0, RZ, 0xc0, !PT ;  /* 0xffffffe0030a7812 */ /* 0x000fe200078ec0ff */
[----:B------:R-:W-:Y:S01]  /*02b0*/  IMAD.SHL.U32 R196, R8, 0x8, RZ ;  /* 0x0000000808c47824 */ /* 0x000fe200078e00ff */
[----:B------:R-:W-:-:S02]  /*02c0*/  LOP3.LUT R6, R4, 0xfffffff0, RZ, 0xc0, !PT ;  /* 0xfffffff004067812 */ /* 0x000fc400078ec0ff */
[----:B------:R-:W-:Y:S01]  /*02d0*/  SHF.R.S32.HI R19, RZ, 0x4, R4 ;  /* 0x00000004ff137819 */ /* 0x000fe20000011404 */
[C---:B------:R-:W-:Y:S01]  /*02e0*/  IMAD.IADD R191, R9.reuse, 0x1, -R10 ;  /* 0x0000000109bf7824 */ /* 0x040fe200078e0a0a */
[----:B------:R-:W-:Y:S01]  /*02f0*/  LOP3.LUT R2, R2, 0x7ffffffc, RZ, 0xc0, !PT ;  /* 0x7ffffffc02027812 */ /* 0x000fe200078ec0ff */
[----:B------:R-:W-:Y:S01]  /*0300*/  IMAD.IADD R17, R9, 0x1, -R6 ;  /* 0x0000000109117824 */ /* 0x000fe200078e0a06 */
[----:B------:R-:W-:Y:S02]  /*0310*/  LOP3.LUT R7, R7, 0xfffffffc, RZ, 0xc0, !PT ;  /* 0xfffffffc07077812 */ /* 0x000fe400078ec0ff */
[----:B------:R-:W-:Y:S02]  /*0320*/  LEA.HI R11, R12, R9, RZ, 0x6 ;  /* 0x000000090c0b7211 */ /* 0x000fe400078f30ff */
[----:B------:R-:W-:Y:S02]  /*0330*/  LEA.HI R4, R4, R19, RZ, 0x1 ;  /* 0x0000001304047211 */ /* 0x000fe400078f08ff */
[----:B------:R-:W-:Y:S01]  /*0340*/  LEA.HI R12, R12, R9, RZ, 0x7 ;  /* 0x000000090c0c7211 */ /* 0x000fe200078f38ff */
[----:B------:R-:W-:Y:S01]  /*0350*/  IMAD.IADD R9, R9, 0x1, -R2 ;  /* 0x0000000109097824 */ /* 0x000fe200078e0a02 */
[----:B------:R-:W-:Y:S01]  /*0360*/  LEA.HI R0, R0, R13, RZ, 0x3 ;  /* 0x0000000d00007211 */ /* 0x000fe200078f18ff */
[----:B------:R-:W-:Y:S01]  /*0370*/  IMAD.IADD R2, R192, 0x1, -R7 ;  /* 0x00000001c0027824 */ /* 0x000fe200078e0a07 */
[----:B------:R-:W-:Y:S01]  /*0380*/  LOP3.LUT R5, R5, 0x1c0, RZ, 0xc0, !PT ;  /* 0x000001c005057812 */ /* 0x000fe200078ec0ff */
[----:B------:R-:W-:Y:S01]  /*0390*/  IMAD.SHL.U32 R9, R9, 0x2, RZ ;  /* 0x0000000209097824 */ /* 0x000fe200078e00ff */
[----:B------:R-:W-:Y:S01]  /*03a0*/  LOP3.LUT P4, RZ, R8, 0x2, RZ, 0xc0, !PT ;  /* 0x0000000208ff7812 */ /* 0x000fe2000788c0ff */
[----:B------:R-:W-:Y:S01]  /*03b0*/  IMAD.SHL.U32 R7, R2, 0x10, RZ ;  /* 0x0000001002077824 */ /* 0x000fe200078e00ff */
[C---:B------:R-:W-:Y:S01]  /*03c0*/  LOP3.LUT P3, RZ, R8.reuse, 0x4, RZ, 0xc0, !PT ;  /* 0x0000000408ff7812 */ /* 0x040fe2000786c0ff */
[----:B------:R-:W-:Y:S01]  /*03d0*/  IMAD.SHL.U32 R8, R8, 0x40, RZ ;  /* 0x0000004008087824 */ /* 0x000fe200078e00ff */
[----:B------:R-:W-:-:S02]  /*03e0*/  LOP3.LUT R4, R4, 0xfffffffe, RZ, 0xc0, !PT ;  /* 0xfffffffe04047812 */ /* 0x000fc400078ec0ff */
[----:B------:R-:W-:Y:S02]  /*03f0*/  LOP3.LUT R0, R0, 0xfffffff8, RZ, 0xc0, !PT ;  /* 0xfffffff800007812 */ /* 0x000fe400078ec0ff */
[----:B------:R-:W-:Y:S01]  /*0400*/  SHF.R.U32.HI R6, RZ, 0x3, R5 ;  /* 0x00000003ff067819 */ /* 0x000fe20000011605 */
[----:B------:R-:W-:Y:S01]  /*0410*/  IMAD.IADD R4, R19, 0x1, -R4 ;  /* 0x0000000113047824 */ /* 0x000fe200078e0a04 */
[----:B------:R-:W-:Y:S01]  /*0420*/  LOP3.LUT R5, R5, 0x38, R196, 0xf8, !PT ;  /* 0x0000003805057812 */ /* 0x000fe200078ef8c4 */
[----:B------:R-:W-:Y:S01]  /*0430*/  IMAD.IADD R0, R13, 0x1, -R0 ;  /* 0x000000010d007824 */ /* 0x000fe200078e0a00 */
[----:B------:R-:W-:Y:S02]  /*0440*/  SHF.R.S32.HI R10, RZ, 0x1f, R17 ;  /* 0x0000001fff0a7819 */ /* 0x000fe40000011411 */
[----:B------:R-:W-:Y:S01]  /*0450*/  LOP3.LUT R8, R8, 0x1c0, RZ, 0xc0, !PT ;  /* 0x000001c008087812 */ /* 0x000fe200078ec0ff */
[----:B------:R-:W-:Y:S01]  /*0460*/  IMAD.SHL.U32 R200, R0, 0x40, RZ ;  /* 0x0000004000c87824 */ /* 0x000fe200078e00ff */
[----:B------:R-:W-:-:S02]  /*0470*/  LOP3.LUT R6, R5, R6, RZ, 0x3c, !PT ;  /* 0x0000000605067212 */ /* 0x000fc400078e3cff */
[----:B------:R-:W-:Y:S02]  /*0480*/  LEA.HI R5, R10, R17, RZ, 0x3 ;  /* 0x000000110a057211 */ /* 0x000fe400078f18ff */
[----:B------:R-:W-:Y:S02]  /*0490*/  SHF.R.S32.HI R11, RZ, 0x6, R11 ;  /* 0x00000006ff0b7819 */ /* 0x000fe4000001140b */
[C---:B------:R-:W-:Y:S02]  /*04a0*/  LOP3.LUT R10, R8.reuse, 0x8, R15, 0xf8, !PT ;  /* 0x00000008080a7812 */ /* 0x040fe400078ef80f */
[----:B------:R-:W-:Y:S01]  /*04b0*/  LOP3.LUT R182, R8, 0x30, R7, 0xf8, !PT ;  /* 0x0000003008b67812 */ /* 0x000fe200078ef807 */
[----:B------:R-:W-:Y:S01]  /*04c0*/  IMAD R193, R11, 0x200, R6 ;  /* 0x000002000bc17824 */ /* 0x000fe200078e0206 */
[----:B------:R-:W-:Y:S01]  /*04d0*/  SHF.R.U32.HI R13, RZ, 0x3, R8 ;  /* 0x00000003ff0d7819 */ /* 0x000fe20000011608 */
[----:B------:R-:W-:Y:S01]  /*04e0*/  IMAD.SHL.U32 R8, R4, 0x200, RZ ;  /* 0x0000020004087824 */ /* 0x000fe200078e00ff */
[----:B------:R-:W-:-:S02]  /*04f0*/  SHF.R.S32.HI R12, RZ, 0x7, R12 ;  /* 0x00000007ff0c7819 */ /* 0x000fc4000001140c */
[----:B------:R-:W-:Y:S02]  /*0500*/  LOP3.LUT R7, R0, 0x1, RZ, 0xc0, !PT ;  /* 0x0000000100077812 */ /* 0x000fe400078ec0ff */
[----:B------:R-:W-:Y:S02]  /*0510*/  LEA.HI R3, R3, R192, RZ, 0x1 ;  /* 0x000000c003037211 */ /* 0x000fe400078f08ff */
[----:B------:R-:W-:Y:S01]  /*0520*/  LOP3.LUT R175, R10, R13, RZ, 0x3c, !PT ;  /* 0x0000000d0aaf7212 */ /* 0x000fe200078e3cff */
[C---:B------:R-:W-:Y:S01]  /*0530*/  IMAD R10, R11.reuse, 0x800, R8 ;  /* 0x000008000b0a7824 */ /* 0x040fe200078e0208 */
[----:B------:R-:W-:Y:S01]  /*0540*/  LOP3.LUT R182, R182, 0x8, R15, 0xf8, !PT ;  /* 0x00000008b6b67812 */ /* 0x000fe200078ef80f */
[----:B------:R-:W-:Y:S01]  /*0550*/  IMAD.SHL.U32 R11, R11, 0x20, RZ ;  /* 0x000000200b0b7824 */ /* 0x000fe200078e00ff */
[----:B------:R-:W-:Y:S01]  /*0560*/  ISETP.NE.U32.AND P0, PT, R7, 0x1, PT ;  /* 0x000000010700780c */ /* 0x000fe20003f05070 */
[C---:B------:R-:W-:Y:S01]  /*0570*/  IMAD.SHL.U32 R15, R12.reuse, 0x8, RZ ;  /* 0x000000080c0f7824 */ /* 0x040fe200078e00ff */
[----:B------:R-:W-:Y:S01]  /*0580*/  LOP3.LUT R3, R3, 0xfffffffe, RZ, 0xc0, !PT ;  /* 0xfffffffe03037812 */ /* 0x000fe200078ec0ff */
[----:B------:R-:W-:Y:S01]  /*0590*/  IMAD R7, R12, 0x1000, R9 ;  /* 0x000010000c077824 */ /* 0x000fe200078e0209 */
[----:B------:R-:W-:Y:S01]  /*05a0*/  LOP3.LUT R200, R200, 0x1c0, RZ, 0xc0, !PT ;  /* 0x000001c0c8c87812 */ /* 0x000fe200078ec0ff */
[----:B------:R-:W-:Y:S01]  /*05b0*/  IMAD.IADD R175, R10, 0x1, R175 ;  /* 0x000000010aaf7824 */ /* 0x000fe200078e02af */
[----:B------:R-:W-:Y:S01]  /*05c0*/  R2P PR, R0, 0x6 ;  /* 0x0000000600007804 */ /* 0x000fe20000000000 */
[----:B------:R-:W-:Y:S01]  /*05d0*/  IMAD.IADD R0, R192, 0x1, -R3 ;  /* 0x00000001c0007824 */ /* 0x000fe200078e0a03 */
[----:B------:R-:W-:Y:S01]  /*05e0*/  LOP3.LUT R15, R15, 0x8, RZ, 0xc0, !PT ;  /* 0x000000080f0f7812 */ /* 0x000fe200078ec0ff */
[----:B------:R-:W-:Y:S01]  /*05f0*/  IMAD.SHL.U32 R10, R4, 0x10, RZ ;  /* 0x00000010040a7824 */ /* 0x000fe200078e00ff */
[----:B------:R-:W-:Y:S01]  /*0600*/  SHF.R.U32.HI R6, RZ, 0x3, R200 ;  /* 0x00000003ff067819 */ /* 0x000fe200000116c8 */
[----:B------:R-:W-:Y:S01]  /*0610*/  IMAD R9, R2, 0x400, R9 ;  /* 0x0000040002097824 */ /* 0x000fe200078e0209 */
[----:B------:R-:W-:-:S02]  /*0620*/  LOP3.LUT R11, R200, 0x20, R11, 0xf8, !PT ;  /* 0x00000020c80b7812 */ /* 0x000fc400078ef80b */
[C---:B------:R-:W-:Y:S01]  /*0630*/  LOP3.LUT R190, R5.reuse, 0xfffffff8, RZ, 0xc0, !PT ;  /* 0xfffffff805be7812 */ /* 0x040fe200078ec0ff */
[----:B------:R-:W-:Y:S01]  /*0640*/  IMAD.SHL.U32 R5, R5, 0x40, RZ ;  /* 0x0000004005057824 */ /* 0x000fe200078e00ff */
[----:B------:R-:W-:Y:S02]  /*0650*/  LOP3.LUT R200, R6, R200, R15, 0x1e, !PT ;  /* 0x000000c806c87212 */ /* 0x000fe400078e1e0f */
[----:B------:R-:W-:Y:S01]  /*0660*/  LOP3.LUT R11, R11, R6, RZ, 0x3c, !PT ;  /* 0x000000060b0b7212 */ /* 0x000fe200078e3cff */
[----:B------:R-:W-:Y:S01]  /*0670*/  IMAD R6, R0, 0x400, R7 ;  /* 0x0000040000067824 */ /* 0x000fe200078e0207 */
[----:B------:R-:W-:Y:S01]  /*0680*/  LOP3.LUT R182, R8, R182, R13, 0xf6, !PT ;  /* 0x000000b608b67212 */ /* 0x000fe200078ef60d */
[----:B------:R-:W-:Y:S01]  /*0690*/  IMAD.IADD R190, R17, 0x1, -R190 ;  /* 0x0000000111be7824 */ /* 0x000fe200078e0abe */
[----:B------:R-:W-:Y:S01]  /*06a0*/  LOP3.LUT R3, R15, 0x10, R10, 0xf8, !PT ;  /* 0x000000100f037812 */ /* 0x000fe200078ef80a */
[----:B------:R-:W-:Y:S01]  /*06b0*/  IMAD.IADD R201, R11, 0x1, R6 ;  /* 0x000000010bc97824 */ /* 0x000fe200078e0206 */
[----:B------:R-:W-:Y:S01]  /*06c0*/  SHF.R.S32.HI R6, RZ, 0x1f, R191 ;  /* 0x0000001fff067819 */ /* 0x000fe200000114bf */
[----:B------:R-:W-:Y:S01]  /*06d0*/  IMAD.SHL.U32 R7, R190, 0x40, RZ ;  /* 0x00000040be077824 */ /* 0x000fe200078e00ff */
[----:B------:R-:W-:Y:S01]  /*06e0*/  LOP3.LUT R5, R5, 0xfffffe00, RZ, 0xc0, !PT ;  /* 0xfffffe0005057812 */ /* 0x000fe200078ec0ff */
[----:B------:R-:W-:Y:S01]  /*06f0*/  IMAD.SHL.U32 R8, R4, 0x8, RZ ;  /* 0x0000000804087824 */ /* 0x000fe200078e00ff */
[----:B------:R-:W-:Y:S01]  /*0700*/  LEA.HI R6, R6, R191, RZ, 0x2 ;  /* 0x000000bf06067211 */ /* 0x000fe200078f10ff */
[----:B------:R-:W-:Y:S01]  /*0710*/  IMAD.IADD R200, R9, 0x1, R200 ;  /* 0x0000000109c87824 */ /* 0x000fe200078e02c8 */
[----:B------:R-:W-:Y:S01]  /*0720*/  LOP3.LUT R7, R7, 0x1c0, RZ, 0xc0, !PT ;  /* 0x000001c007077812 */ /* 0x000fe200078ec0ff */
[----:B------:R-:W-:Y:S01]  /*0730*/  IMAD R2, R2, 0x400, R5 ;  /* 0x0000040002027824 */ /* 0x000fe200078e0205 */
[----:B------:R-:W-:-:S02]  /*0740*/  SHF.R.S32.HI R189, RZ, 0x2, R6 ;  /* 0x00000002ffbd7819 */ /* 0x000fc40000011406 */
[----:B------:R-:W-:Y:S02]  /*0750*/  SHF.R.U32.HI R4, RZ, 0x3, R7 ;  /* 0x00000003ff047819 */ /* 0x000fe40000011607 */
[----:B------:R-:W-:Y:S01]  /*0760*/  LOP3.LUT R183, R7, 0x8, R8, 0xf8, !PT ;  /* 0x0000000807b77812 */ /* 0x000fe200078ef808 */
[----:B------:R-:W-:Y:S01]  /*0770*/  IMAD R189, R0, 0x10, R189 ;  /* 0x0000001000bd7824 */ /* 0x000fe200078e02bd */
[----:B------:R-:W-:Y:S01]  /*0780*/  LOP3.LUT R3, R4, R3, R7, 0x1e, !PT ;  /* 0x0000000304037212 */ /* 0x000fe200078e1e07 */
[----:B------:R-:W-:Y:S01]  /*0790*/  IMAD R0, R0, 0x400, R5 ;  /* 0x0000040000007824 */ /* 0x000fe200078e0205 */
[----:B------:R-:W-:Y:S01]  /*07a0*/  LOP3.LUT R183, R183, R4, RZ, 0x3c, !PT ;  /* 0x00000004b7b77212 */ /* 0x000fe200078e3cff */
[----:B------:R-:W-:Y:S01]  /*07b0*/  VIADD R198, R189, 0xffffffc0 ;  /* 0xffffffc0bdc67836 */ /* 0x000fe20000000000 */
[----:B------:R-:W-:Y:S01]  /*07c0*/  LOP3.LUT R184, R3, R5, RZ, 0xfc, !PT ;  /* 0x0000000503b87212 */ /* 0x000fe200078efcff */
[----:B------:R-:W-:Y:S01]  /*07d0*/  IMAD.MOV.U32 R3, RZ, RZ, 0x20 ;  /* 0x00000020ff037424 */ /* 0x000fe200078e00ff */
[----:B------:R-:W-:Y:S01]  /*07e0*/  LEA R175, R175, UR5, 0x1 ;  /* 0x00000005afaf7c11 */ /* 0x000fe2000f8e08ff */
[----:B------:R-:W-:Y:S01]  /*07f0*/  IMAD.IADD R185, R0, 0x1, R183 ;  /* 0x0000000100b97824 */ /* 0x000fe200078e02b7 */
[----:B------:R-:W-:Y:S01]  /*0800*/  LEA R201, R201, UR5, 0x1 ;  /* 0x00000005c9c97c11 */ /* 0x000fe2000f8e08ff */
[----:B------:R-:W-:Y:S01]  /*0810*/  IMAD.MOV.U32 R0, RZ, RZ, 0x40 ;  /* 0x00000040ff007424 */ /* 0x000fe200078e00ff */
[----:B------:R-:W-:Y:S01]  /*0820*/  SEL R172, R3, 0xffffffe0, !P4 ;  /* 0xffffffe003ac7807 */ /* 0x000fe20006000000 */
[----:B------:R-:W-:Y:S01]  /*0830*/  IMAD.IADD R183, R183, 0x1, R2 ;  /* 0x00000001b7b77824 */ /* 0x000fe200078e0202 */
[----:B------:R-:W-:-:S02]  /*0840*/  SEL R3, R3, 0xffffffe0, !P1 ;  /* 0xffffffe003037807 */ /* 0x000fc40004800000 */
[----:B------:R-:W-:Y:S01]  /*0850*/  SEL R0, R0, 0xffffffc0, !P3 ;  /* 0xffffffc000007807 */ /* 0x000fe20005800000 */
[----:B------:R-:W-:Y:S01]  /*0860*/  IMAD.IADD R174, R172, 0x1, R175 ;  /* 0x00000001acae7824 */ /* 0x000fe200078e02af */
[----:B------:R-:W-:Y:S01]  /*0870*/  SEL R216, R216, 0x10, !P0 ;  /* 0x00000010d8d87807 */ /* 0x000fe20004000000 */
[C---:B------:R-:W-:Y:S01]  /*0880*/  IMAD.IADD R205, R201.reuse, 0x1, R3 ;  /* 0x00000001c9cd7824 */ /* 0x040fe200078e0203 */
[----:B------:R-:W-:Y:S01]  /*0890*/  LEA R200, R200, UR6, 0x1 ;  /* 0x00000006c8c87c11 */ /* 0x000fe2000f8e08ff */
[----:B------:R-:W-:Y:S01]  /*08a0*/  IMAD.IADD R173, R0, 0x1, R175 ;  /* 0x0000000100ad7824 */ /* 0x000fe200078e02af */
[----:B------:R-:W-:Y:S01]  /*08b0*/  SHF.R.S32.HI R195, RZ, 0x1f, R198 ;  /* 0x0000001fffc37819 */ /* 0x000fe200000114c6 */
[----:B------:R-:W-:Y:S01]  /*08c0*/  IMAD.IADD R206, R201, 0x1, R216 ;  /* 0x00000001c9ce7824 */ /* 0x000fe200078e02d8 */
[----:B------:R-:W-:Y:S01]  /*08d0*/  SHF.R.S32.HI R2, RZ, 0x1f, R189 ;  /* 0x0000001fff027819 */ /* 0x000fe200000114bd */
[----:B------:R-:W-:Y:S01]  /*08e0*/  VIADD R203, R200, 0x420 ;  /* 0x00000420c8cb7836 */ /* 0x000fe20000000000 */
[----:B------:R-:W-:Y:S01]  /*08f0*/  SHF.L.U64.HI R195, R198, 0x2, R195 ;  /* 0x00000002c6c37819 */ /* 0x000fe200000102c3 */
[----:B------:R-:W-:Y:S01]  /*0900*/  VIADD R202, R200, 0x40 ;  /* 0x00000040c8ca7836 */ /* 0x000fe20000000000 */
[----:B------:R-:W-:Y:S01]  /*0910*/  SHF.L.U64.HI R199, R189, 0x2, R2 ;  /* 0x00000002bdc77819 */ /* 0x000fe20000010202 */
[----:B------:R-:W-:Y:S01]  /*0920*/  IMAD.SHL.U32 R198, R198, 0x4, RZ ;  /* 0x00000004c6c67824 */ /* 0x000fe200078e00ff */
[----:B------:R-:W-:Y:S01]  /*0930*/  LEA R182, R182, UR5, 0x1 ;  /* 0x00000005b6b67c11 */ /* 0x000fe2000f8e08ff */
[----:B------:R-:W-:Y:S01]  /*0940*/  IMAD.IADD R172, R172, 0x1, R173 ;  /* 0x00000001acac7824 */ /* 0x000fe200078e02ad */
[----:B------:R-:W-:Y:S01]  /*0950*/  LEA R183, R183, UR4, 0x1 ;  /* 0x00000004b7b77c11 */ /* 0x000fe2000f8e08ff */
[----:B------:R-:W-:-:S02]  /*0960*/  IMAD.IADD R204, R3, 0x1, R200 ;  /* 0x0000000103cc7824 */ /* 0x000fc400078e02c8 */
[C---:B------:R-:W-:Y:S02]  /*0970*/  @P1 VIADD R203, R200.reuse, 0x3e0 ;  /* 0x000003e0c8cb1836 */ /* 0x040fe40000000000 */
[----:B------:R-:W-:Y:S02]  /*0980*/  @P2 VIADD R202, R200, 0xffffffc0 ;  /* 0xffffffc0c8ca2836 */ /* 0x000fe40000000000 */
[----:B------:R-:W-:Y:S01]  /*0990*/  IMAD.IADD R216, R216, 0x1, R205 ;  /* 0x00000001d8d87824 */ /* 0x000fe200078e02cd */
[----:B------:R-:W-:Y:S01]  /*09a0*/  LEA R181, R184, UR5, 0x1 ;  /* 0x00000005b8b57c11 */ /* 0x000fe2000f8e08ff */
[----:B------:R-:W-:Y:S01]  /*09b0*/  ULDC.64 UR16, c[0x0][0x300] ;  /* 0x0000c00000107ab9 */ /* 0x000fe20000000a00 */
[----:B------:R-:W-:Y:S01]  /*09c0*/  IADD3 R208, R3, R202, RZ ;  /* 0x000000ca03d07210 */ /* 0x000fe20007ffe0ff */
[----:B------:R-:W-:-:S06]  /*09d0*/  ULDC.64 UR14, c[0x0][0x308] ;  /* 0x0000c200000e7ab9 */ /* 0x000fcc0000000a00 */
.L_x_196:
[----:B------:R-:W-:Y:S02]  /*09e0*/  ISETP.NE.U32.AND P0, PT, RZ, UR16, PT ;  /* 0x00000010ff007c0c */ /* 0x000fe4000bf05070 */
[----:B------:R-:W-:Y:S02]  /*09f0*/  ISETP.NE.U32.AND P1, PT, RZ, UR14, PT ;  /* 0x0000000eff007c0c */ /* 0x000fe4000bf25070 */
[----:B------:R-:W-:Y:S02]  /*0a00*/  ISETP.NE.AND.EX P0, PT, RZ, UR17, PT, P0 ;  /* 0x00000011ff007c0c */ /* 0x000fe4000bf05300 */
[----:B------:R-:W-:-:S11]  /*0a10*/  ISETP.NE.AND.EX P1, PT, RZ, UR15, PT, P1 ;  /* 0x0000000fff007c0c */ /* 0x000fd6000bf25310 */
[----:B--2---:R-:W1:Y:S01]  /*0a20*/  @P0 S2R R2, SR_CTAID.Y ;  /* 0x0000000000020919 */ /* 0x004e620000002600 */
[----:B------:R-:W1:Y:S01]  /*0a30*/  @P0 LDC.64 R6, c[0x0][0x300] ;  /* 0x0000c000ff060b82 */ /* 0x000e620000000a00 */
[----:B------:R-:W2:Y:S07]  /*0a40*/  @P1 S2R R0, SR_CTAID.Y ;  /* 0x0000000000001919 */ /* 0x000eae0000002600 */
[----:B------:R-:W2:Y:S01]  /*0a50*/  @P1 LDC.64 R4, c[0x0][0x308] ;  /* 0x0000c200ff041b82 */ /* 0x000ea20000000a00 */
[----:B-1----:R-:W-:-:S07]  /*0a60*/  @P0 IMAD.WIDE R6, R2, 0x4, R6 ;  /* 0x0000000402060825 */ /* 0x002fce00078e0206 */
[----:B------:R-:W1:Y:S01]  /*0a70*/  @!P1 LDC.64 R2, c[0x0][0x2c8] ;  /* 0x0000b200ff029b82 */ /* 0x000e620000000a00 */
[----:B------:R-:W3:Y:S01]  /*0a80*/  @P0 LDG.E R6, desc[UR24][R6.64] ;  /* 0x0000001806060981 */ /* 0x000ee2000c1e1900 */
[----:B--2---:R-:W-:-:S06]  /*0a90*/  @P1 IMAD.WIDE R8, R0, 0x4, R4 ;  /* 0x0000000400081825 */ /* 0x004fcc00078e0204 */
[----:B------:R-:W2:Y:S01]  /*0aa0*/  @!P1 LDC.64 R4, c[0x0][0x318] ;  /* 0x0000c600ff049b82 */ /* 0x000ea20000000a00 */
[----:B------:R-:W4:Y:S01]  /*0ab0*/  @P1 LDG.E R0, desc[UR24][R8.64] ;  /* 0x0000001808001981 */ /* 0x000f22000c1e1900 */
[----:B------:R-:W-:Y:S01]  /*0ac0*/  UMOV UR10, URZ ;  /* 0x0000003f000a7c82 */ /* 0x000fe20008000000 */
[----:B------:R-:W-:Y:S01]  /*0ad0*/  USHF.L.U32 UR4, UR23, 0x7, URZ ;  /* 0x0000000717047899 */ /* 0x000fe2000800063f */
[----:B---3--:R-:W-:Y:S02]  /*0ae0*/  @P0 R2UR UR10, R6 ;  /* 0x00000000060a02ca */ /* 0x008fe400000e0000 */
[----:B--2---:R-:W-:-:S04]  /*0af0*/  @!P1 ISETP.NE.U32.AND P0, PT, R4, RZ, PT ;  /* 0x000000ff0400920c */ /* 0x004fc80003f05070 */
[----:B------:R-:W-:-:S04]  /*0b00*/  @!P1 ISETP.NE.AND.EX P0, PT, R5, RZ, PT, P0 ;  /* 0x000000ff0500920c */ /* 0x000fc80003f05300 */
[----:B-1----:R-:W-:-:S03]  /*0b10*/  @!P1 SEL R3, R3, RZ, P0 ;  /* 0x000000ff03039207 */ /* 0x002fc60000000000 */
[----:B----4-:R-:W-:Y:S01]  /*0b20*/  @P1 VIADD R0, R0, -UR10 ;  /* 0x8000000a00001c36 */ /* 0x010fe20008000000 */
[----:B------:R-:W-:-:S04]  /*0b30*/  @!P1 IADD3 R0, R3, -UR10, R2 ;  /* 0x8000000a03009c10 */ /* 0x000fc8000fffe002 */
[----:B------:R-:W-:-:S13]  /*0b40*/  ISETP.LE.AND P0, PT, R0, UR4, PT ;  /* 0x0000000400007c0c */ /* 0x000fda000bf03270 */
[----:B-----5:R-:W-:Y:S05]  /*0b50*/  @P0 BRA `(.L_x_188) ;  /* 0x0000004400680947 */ /* 0x020fea0003800000 */
[----:B------:R-:W1:Y:S01]  /*0b60*/  LDC R0, c[0x0][0x278] ;  /* 0x00009e00ff007b82 */ /* 0x000e620000000800 */
[----:B------:R-:W2:Y:S01]  /*0b70*/  S2R R2, SR_CTAID.Z ;  /* 0x0000000000027919 */ /* 0x000ea20000002700 */
[----:B------:R-:W-:Y:S01]  /*0b80*/  IMAD.MOV.U32 R6, RZ, RZ, RZ ;  /* 0x000000ffff067224 */ /* 0x000fe200078e00ff */
[----:B------:R-:W-:Y:S01]  /*0b90*/  ULDC.64 UR6, c[0x0][0x2f0] ;  /* 0x0000bc0000067ab9 */ /* 0x000fe20000000a00 */
[----:B------:R-:W-:Y:S01]  /*0ba0*/  ULDC UR33, c[0x0][0x2c4] ;  /* 0x0000b10000217ab9 */ /* 0x000fe20000000800 */
[----:B------:R-:W-:Y:S02]  /*0bb0*/  UISETP.NE.U32.AND UP1, UPT, UR6, URZ, UPT ;  /* 0x0000003f0600728c */ /* 0x000fe4000bf25070 */
[----:B------:R-:W-:Y:S01]  /*0bc0*/  UIADD3 UR9, UR33, 0x3f, URZ ;  /* 0x0000003f21097890 */ /* 0x000fe2000fffe03f */
[----:B------:R-:W-:Y:S01]  /*0bd0*/  ULDC.U8 UR6, c[0x0][0x3d8] ;  /* 0x0000f60000067ab9 */ /* 0x000fe20000000000 */
[----:B------:R-:W-:Y:S01]  /*0be0*/  ULDC UR32, c[0x0][0x270] ;  /* 0x00009c0000207ab9 */ /* 0x000fe20000000800 */
[----:B------:R-:W-:-:S02]  /*0bf0*/  UISETP.NE.AND UP0, UPT, UR6, URZ, UPT ;  /* 0x0000003f0600728c */ /* 0x000fc4000bf05270 */
[----:B------:R-:W-:Y:S01]  /*0c00*/  USHF.R.S32.HI UR46, URZ, 0x1f, UR9 ;  /* 0x0000001f3f2e7899 */ /* 0x000fe20008011409 */
[----:B------:R-:W-:Y:S01]  /*0c10*/  ULDC UR31, c[0x0][0x2dc] ;  /* 0x0000b700001f7ab9 */ /* 0x000fe20000000800 */
[----:B------:R-:W-:Y:S02]  /*0c20*/  UISETP.NE.AND.EX UP1, UPT, UR7, URZ, UPT, UP1 ;  /* 0x0000003f0700728c */ /* 0x000fe4000bf25310 */
[----:B------:R-:W-:Y:S02]  /*0c30*/  ULEA.HI UR46, UR46, UR9, URZ, 0x6 ;  /* 0x000000092e2e7291 */ /* 0x000fe4000f8f303f */
[----:B------:R-:W-:Y:S02]  /*0c40*/  UIMAD UR39, UR22, UR31, URZ ;  /* 0x0000001f162772a4 */ /* 0x000fe4000f8e023f */
[----:B------:R-:W-:Y:S01]  /*0c50*/  ULOP3.LUT UR42, UR46, 0xffffffc0, URZ, 0xc0, !UPT ;  /* 0xffffffc02e2a7892 */ /* 0x000fe2000f8ec03f */
[----:B-1----:R-:W-:Y:S01]  /*0c60*/  IABS R5, R0 ;  /* 0x0000000000057213 */ /* 0x002fe20000000000 */
[----:B------:R-:W-:Y:S01]  /*0c70*/  @UP0 UIMAD UR8, UR20, UR33, URZ ;  /* 0x00000021140802a4 */ /* 0x000fe2000f8e023f */
[----:B------:R-:W-:Y:S01]  /*0c80*/  ISETP.NE.AND P1, PT, R0, RZ, PT ;  /* 0x000000ff0000720c */ /* 0x000fe20003f25270 */
[----:B------:R-:W-:Y:S01]  /*0c90*/  @!UP0 UIMAD UR6, UR20, UR32, UR22 ;  /* 0x00000020140682a4 */ /* 0x000fe2000f8e0216 */
[----:B------:R-:W1:Y:S01]  /*0ca0*/  I2F.RP R4, R5 ;  /* 0x0000000500047306 */ /* 0x000e620000209400 */
[----:B------:R-:W-:Y:S01]  /*0cb0*/  UIADD3 UR42, UR42, -0x40, URZ ;  /* 0xffffffc02a2a7890 */ /* 0x000fe2000fffe03f */
[----:B------:R-:W-:Y:S01]  /*0cc0*/  ULDC.U8 UR7, c[0x0][0x480] ;  /* 0x0001200000077ab9 */ /* 0x000fe20000000000 */
[----:B------:R-:W-:Y:S01]  /*0cd0*/  @UP0 ULDC UR45, c[0x0][0x2e4] ;  /* 0x0000b900002d0ab9 */ /* 0x000fe20000000800 */
[----:B--2---:R-:W-:Y:S01]  /*0ce0*/  IABS R2, R2 ;  /* 0x0000000200027213 */ /* 0x004fe20000000000 */
[----:B------:R-:W-:-:S02]  /*0cf0*/  @UP0 UIMAD UR45, UR22, UR45, UR8 ;  /* 0x0000002d162d02a4 */ /* 0x000fc4000f8e0208 */
[----:B------:R-:W-:Y:S02]  /*0d00*/  USHF.R.S32.HI UR49, URZ, 0x1f, UR10 ;  /* 0x0000001f3f317899 */ /* 0x000fe4000801140a */
[----:B------:R-:W-:Y:S02]  /*0d10*/  USHF.R.S32.HI UR44, URZ, 0x1f, UR4 ;  /* 0x0000001f3f2c7899 */ /* 0x000fe40008011404 */
[----:B------:R-:W-:Y:S02]  /*0d20*/  USHF.R.S32.HI UR37, URZ, 0x1f, UR32 ;  /* 0x0000001f3f257899 */ /* 0x000fe40008011420 */
[----:B------:R-:W-:Y:S01]  /*0d30*/  USHF.R.S32.HI UR36, URZ, 0x1f, UR39 ;  /* 0x0000001f3f247899 */ /* 0x000fe20008011427 */
[----:B-1----:R-:W1:Y:S01]  /*0d40*/  MUFU.RCP R7, R4 ;  /* 0x0000000400077308 */ /* 0x002e620000001000 */
[----:B------:R-:W-:Y:S02]  /*0d50*/  USEL UR35, UR40, URZ, UP1 ;  /* 0x0000003f28237287 */ /* 0x000fe40008800000 */
[----:B------:R-:W-:-:S02]  /*0d60*/  USEL UR34, UR41, URZ, UP1 ;  /* 0x0000003f29227287 */ /* 0x000fc40008800000 */
[----:B------:R-:W-:Y:S02]  /*0d70*/  @!UP0 UIMAD UR45, UR6, UR33, URZ ;  /* 0x00000021062d82a4 */ /* 0x000fe4000f8e023f */
[----:B------:R-:W-:Y:S01]  /*0d80*/  USHF.R.S32.HI UR43, URZ, 0x1f, UR42 ;  /* 0x0000001f3f2b7899 */ /* 0x000fe2000801142a */
[----:B-1----:R-:W-:Y:S01]  /*0d90*/  VIADD R7, R7, 0xffffffe ;  /* 0x0ffffffe07077836 */ /* 0x002fe20000000000 */
[----:B------:R-:W1:Y:S05]  /*0da0*/  S2R R4, SR_CTAID.X ;  /* 0x0000000000047919 */ /* 0x000e6a0000002500 */
[----:B------:R-:W2:Y:S02]  /*0db0*/  F2I.FTZ.U32.TRUNC.NTZ R7, R7 ;  /* 0x0000000700077305 */ /* 0x000ea4000021f000 */
[----:B--2---:R-:W-:-:S04]  /*0dc0*/  IMAD.MOV R3, RZ, RZ, -R7 ;  /* 0x000000ffff037224 */ /* 0x004fc800078e0a07 */
[----:B------:R-:W-:-:S04]  /*0dd0*/  IMAD R3, R3, R5, RZ ;  /* 0x0000000503037224 */ /* 0x000fc800078e02ff */
[----:B------:R-:W-:-:S06]  /*0de0*/  IMAD.HI.U32 R3, R7, R3, R6 ;  /* 0x0000000307037227 */ /* 0x000fcc00078e0006 */
[----:B------:R-:W-:-:S04]  /*0df0*/  IMAD.HI.U32 R14, R3, R2, RZ ;  /* 0x00000002030e7227 */ /* 0x000fc800078e00ff */
[----:B------:R-:W-:-:S04]  /*0e00*/  IMAD.MOV R6, RZ, RZ, -R14 ;  /* 0x000000ffff067224 */ /* 0x000fc800078e0a0e */
[C---:B------:R-:W-:Y:S02]  /*0e10*/  IMAD R6, R5.reuse, R6, R2 ;  /* 0x0000000605067224 */ /* 0x040fe400078e0202 */
[----:B------:R-:W1:Y:S03]  /*0e20*/  LDC.64 R2, c[0x0][0x488] ;  /* 0x00012200ff027b82 */ /* 0x000e660000000a00 */
[----:B------:R-:W-:-:S13]  /*0e30*/  ISETP.GT.U32.AND P2, PT, R5, R6, PT ;  /* 0x000000060500720c */ /* 0x000fda0003f44070 */
[----:B------:R-:W-:Y:S01]  /*0e40*/  @!P2 IADD3 R6, R6, -R5, RZ ;  /* 0x800000050606a210 */ /* 0x000fe20007ffe0ff */
[----:B------:R-:W-:-:S03]  /*0e50*/  @!P2 VIADD R14, R14, 0x1 ;  /* 0x000000010e0ea836 */ /* 0x000fc60000000000 */
[----:B------:R-:W-:Y:S02]  /*0e60*/  ISETP.GE.U32.AND P3, PT, R6, R5, PT ;  /* 0x000000050600720c */ /* 0x000fe40003f66070 */
[----:B------:R-:W-:Y:S01]  /*0e70*/  LOP3.LUT R5, R0, UR22, RZ, 0x3c, !PT ;  /* 0x0000001600057c12 */ /* 0x000fe2000f8e3cff */
[----:B-1----:R-:W-:-:S03]  /*0e80*/  IMAD.WIDE.U32 R12, R4, R2, RZ ;  /* 0x00000002040c7225 */ /* 0x002fc600078e00ff */
[----:B------:R-:W-:Y:S01]  /*0e90*/  ISETP.GE.AND P0, PT, R5, RZ, PT ;  /* 0x000000ff0500720c */ /* 0x000fe20003f06270 */
[----:B------:R-:W-:-:S06]  /*0ea0*/  IMAD R3, R4, R3, R13 ;  /* 0x0000000304037224 */ /* 0x000fcc00078e020d */
[----:B------:R-:W-:Y:S01]  /*0eb0*/  @P3 VIADD R14, R14, 0x1 ;  /* 0x000000010e0e3836 */ /* 0x000fe20000000000 */
[----:B------:R-:W-:-:S04]  /*0ec0*/  ISETP.NE.AND P3, PT, RZ, UR7, PT ;  /* 0x00000007ff007c0c */ /* 0x000fc8000bf65270 */
[----:B------:R-:W-:Y:S02]  /*0ed0*/  SEL R12, R12, RZ, P3 ;  /* 0x000000ff0c0c7207 */ /* 0x000fe40001800000 */
[----:B------:R-:W-:Y:S02]  /*0ee0*/  @!P0 IADD3 R14, -R14, RZ, RZ ;  /* 0x000000ff0e0e8210 */ /* 0x000fe40007ffe1ff */
[----:B------:R-:W-:Y:S02]  /*0ef0*/  PLOP3.LUT P0, PT, PT, PT, UP0, 0x80, 0x0 ;  /* 0x000000000000781c */ /* 0x000fe40003f0f008 */
[----:B------:R-:W-:Y:S02]  /*0f00*/  @!P1 LOP3.LUT R14, RZ, R0, RZ, 0x33, !PT ;  /* 0x00000000ff0e9212 */ /* 0x000fe400078e33ff */
[----:B------:R-:W-:Y:S02]  /*0f10*/  SEL R0, R3, RZ, P3 ;  /* 0x000000ff03007207 */ /* 0x000fe40001800000 */
[----:B------:R-:W-:-:S07]  /*0f20*/  SHF.R.S32.HI R13, RZ, 0x1f, R14 ;  /* 0x0000001fff0d7819 */ /* 0x000fce000001140e */
[----:B------:R-:W-:Y:S05]  /*0f30*/  @!P0 BRA `(.L_x_189) ;  /* 0x0000000000208947 */ /* 0x000fea0003800000 */
[----:B------:R-:W-:Y:S01]  /*0f40*/  ULDC UR30, c[0x0][0x2d4] ;  /* 0x0000b500001e7ab9 */ /* 0x000fe20000000800 */
[----:B------:R-:W-:Y:S01]  /*0f50*/  ULDC UR7, c[0x0][0x2c0] ;  /* 0x0000b00000077ab9 */ /* 0x000fe20000000800 */
[----:B------:R-:W-:Y:S01]  /*0f60*/  UIADD3 UR8, UR30, 0x80, URZ ;  /* 0x000000801e087890 */ /* 0x000fe2000fffe03f */
[----:B------:R-:W-:Y:S02]  /*0f70*/  ULDC UR6, c[0x0][0x2e4] ;  /* 0x0000b90000067ab9 */ /* 0x000fe40000000800 */
[----:B------:R-:W-:Y:S02]  /*0f80*/  ULEA UR6, UR7, UR6, 0x7 ;  /* 0x0000000607067291 */ /* 0x000fe4000f8e383f */
[----:B------:R-:W-:-:S04]  /*0f90*/  UIMAD UR8, UR8, UR20, URZ ;  /* 0x00000014080872a4 */ /* 0x000fc8000f8e023f */
[----:B------:R-:W-:Y:S01]  /*0fa0*/  UIMAD UR38, UR6, UR22, UR8 ;  /* 0x00000016062672a4 */ /* 0x000fe2000f8e0208 */
[----:B------:R-:W-:Y:S11]  /*0fb0*/  BRA `(.L_x_190) ;  /* 0x00000000000c7947 */ /* 0x000ff60003800000 */
.L_x_189:
[----:B------:R-:W-:Y:S01]  /*0fc0*/  UIMAD UR38, UR20, UR32, UR22 ;  /* 0x00000020142672a4 */ /* 0x000fe2000f8e0216 */
[----:B------:R-:W-:-:S03]  /*0fd0*/  ULDC UR30, c[0x0][0x2d4] ;  /* 0x0000b500001e7ab9 */ /* 0x000fc60000000800 */
[----:B------:R-:W-:-:S12]  /*0fe0*/  UIMAD UR38, UR38, UR30, URZ ;  /* 0x0000001e262672a4 */ /* 0x000fd8000f8e023f */
.L_x_190:
[----:B------:R-:W1:Y:S01]  /*0ff0*/  LDC.64 R6, c[0x0][0x240] ;  /* 0x00009000ff067b82 */ /* 0x000e620000000a00 */
[----:B------:R-:W-:Y:S01]  /*1000*/  SHF.R.S32.HI R17, RZ, 0x1f, R194 ;  /* 0x0000001fff117819 */ /* 0x000fe200000114c2 */
[----:B------:R-:W-:Y:S01]  /*1010*/  ULDC.64 UR8, c[0x0][0x250] ;  /* 0x0000940000087ab9 */ /* 0x000fe20000000a00 */
[C---:B------:R-:W-:Y:S01]  /*1020*/  IADD3 R21, P0, R194.reuse, UR42, RZ ;  /* 0x0000002ac2157c10 */ /* 0x040fe2000ff1e0ff */
[----:B------:R-:W-:Y:S01]  /*1030*/  ULDC.64 UR6, c[0x0][0x248] ;  /* 0x0000920000067ab9 */ /* 0x000fe20000000a00 */
[--C-:B------:R-:W-:Y:S01]  /*1040*/  SHF.R.S32.HI R197, RZ, 0x1f, R196.reuse ;  /* 0x0000001fffc57819 */ /* 0x100fe200000114c4 */
[C---:B------:R-:W-:Y:S01]  /*1050*/  IMAD R3, R17.reuse, UR8, RZ ;  /* 0x0000000811037c24 */ /* 0x040fe2000f8e02ff */
[C---:B------:R-:W-:Y:S01]  /*1060*/  IADD3.X R19, R17.reuse, UR43, RZ, P0, !PT ;  /* 0x0000002b11137c10 */ /* 0x040fe200087fe4ff */
[----:B------:R-:W2:Y:S01]  /*1070*/  LDC.64 R8, c[0x0][0x418] ;  /* 0x00010600ff087b82 */ /* 0x000ea20000000a00 */
[----:B------:R-:W-:Y:S01]  /*1080*/  IMAD R17, R17, UR6, RZ ;  /* 0x0000000611117c24 */ /* 0x000fe2000f8e02ff */
[----:B------:R-:W-:Y:S01]  /*1090*/  UIADD3 UR4, UP0, UR4, UR10, URZ ;  /* 0x0000000a04047290 */ /* 0x000fe2000ff1e03f */
[C---:B------:R-:W-:Y:S01]  /*10a0*/  IMAD R22, R194.reuse, UR9, R3 ;  /* 0x00000009c2167c24 */ /* 0x040fe2000f8e0203 */
[----:B------:R-:W-:Y:S01]  /*10b0*/  ULDC.64 UR12, c[0x0][0x428] ;  /* 0x00010a00000c7ab9 */ /* 0x000fe20000000a00 */
[C---:B------:R-:W-:Y:S01]  /*10c0*/  IMAD.WIDE.U32 R24, R194.reuse, UR6, RZ ;  /* 0x00000006c2187c25 */ /* 0x040fe2000f8e00ff */
[----:B------:R-:W-:Y:S01]  /*10d0*/  ULDC.64 UR10, c[0x0][0x258] ;  /* 0x00009600000a7ab9 */ /* 0x000fe20000000a00 */
[----:B------:R-:W-:Y:S01]  /*10e0*/  UIMAD UR48, UR28, UR12, URZ ;  /* 0x0000000c1c3072a4 */ /* 0x000fe2000f8e023f */
[----:B------:R-:W3:Y:S01]  /*10f0*/  LDC.64 R10, c[0x0][0x228] ;  /* 0x00008a00ff0a7b82 */ /* 0x000ee20000000a00 */
[C---:B------:R-:W-:Y:S01]  /*1100*/  IMAD R17, R194.reuse, UR7, R17 ;  /* 0x00000007c2117c24 */ /* 0x040fe2000f8e0211 */
[----:B------:R-:W-:Y:S01]  /*1110*/  UIMAD UR47, UR28, UR10, URZ ;  /* 0x0000000a1c2f72a4 */ /* 0x000fe2000f8e023f */
[----:B------:R-:W-:Y:S01]  /*1120*/  IMAD.WIDE.U32 R26, R194, UR8, RZ ;  /* 0x00000008c21a7c25 */ /* 0x000fe2000f8e00ff */
[----:B------:R-:W-:Y:S01]  /*1130*/  UIMAD UR48, UR22, UR13, UR48 ;  /* 0x0000000d163072a4 */ /* 0x000fe2000f8e0230 */
[----:B------:R-:W-:Y:S01]  /*1140*/  LEA R215, R193, UR5, 0x1 ;  /* 0x00000005c1d77c11 */ /* 0x000fe2000f8e08ff */
[----:B------:R-:W-:Y:S01]  /*1150*/  UIMAD UR47, UR22, UR11, UR47 ;  /* 0x0000000b162f72a4 */ /* 0x000fe2000f8e022f */
[----:B------:R-:W-:Y:S01]  /*1160*/  IMAD.IADD R17, R25, 0x1, R17 ;  /* 0x0000000119117824 */ /* 0x000fe200078e0211 */
[----:B------:R-:W4:Y:S01]  /*1170*/  LDC.64 R4, c[0x0][0x420] ;  /* 0x00010800ff047b82 */ /* 0x000f220000000a00 */
[-C--:B-1----:R-:W-:Y:S01]  /*1180*/  IMAD R16, R19, R6.reuse, RZ ;  /* 0x0000000613107224 */ /* 0x082fe200078e02ff */
[----:B------:R-:W-:Y:S01]  /*1190*/  UIADD3.X UR44, UR49, UR44, URZ, UP0, !UPT ;  /* 0x0000002c312c7290 */ /* 0x000fe200087fe43f */
[----:B------:R-:W-:Y:S01]  /*11a0*/  IMAD.WIDE.U32 R28, R21, R6, R196 ;  /* 0x00000006151c7225 */ /* 0x000fe200078e00c4 */
[----:B------:R-:W-:-:S02]  /*11b0*/  ULEA.HI.SX32 UR46, UR46, 0xffffffff, 0x1a ;  /* 0xffffffff2e2e7891 */ /* 0x000fc4000f8fd23f */
[----:B------:R-:W-:Y:S01]  /*11c0*/  UIMAD UR49, UR44, UR8, URZ ;  /* 0x000000082c3172a4 */ /* 0x000fe2000f8e023f */
[----:B------:R-:W-:Y:S01]  /*11d0*/  IMAD R15, R21, R7, R16 ;  /* 0x00000007150f7224 */ /* 0x000fe200078e0210 */
[----:B------:R-:W1:Y:S01]  /*11e0*/  LDC.64 R2, c[0x0][0x238] ;  /* 0x00008e00ff027b82 */ /* 0x000e620000000a00 */
[C---:B--2---:R-:W-:Y:S01]  /*11f0*/  IMAD R18, R8.reuse, UR29, RZ ;  /* 0x0000001d08127c24 */ /* 0x044fe2000f8e02ff */
[----:B------:R-:W-:Y:S01]  /*1200*/  UIMAD UR49, UR4, UR9, UR49 ;  /* 0x00000009043172a4 */ /* 0x000fe2000f8e0231 */
[----:B------:R-:W-:Y:S01]  /*1210*/  IMAD.MOV.U32 R16, RZ, RZ, R24 ;  /* 0x000000ffff107224 */ /* 0x000fe200078e0018 */
[----:B------:R-:W-:Y:S01]  /*1220*/  UIADD3 UR45, UR42, UR45, URZ ;  /* 0x0000002d2a2d7290 */ /* 0x000fe2000fffe03f */
[----:B------:R-:W-:-:S04]  /*1230*/  IMAD.WIDE.U32 R24, R8, UR20, R196 ;  /* 0x0000001408187c25 */ /* 0x000fc8000f8e00c4 */
[----:B------:R-:W-:Y:S02]  /*1240*/  IMAD.IADD R29, R29, 0x1, R15 ;  /* 0x000000011d1d7824 */ /* 0x000fe400078e020f */
[----:B---3--:R-:W-:Y:S02]  /*1250*/  IMAD R8, R10, UR29, RZ ;  /* 0x0000001d0a087c24 */ /* 0x008fe4000f8e02ff */
[----:B------:R-:W-:Y:S02]  /*1260*/  IMAD R9, R9, UR20, R18 ;  /* 0x0000001409097c24 */ /* 0x000fe4000f8e0212 */
[----:B------:R-:W-:Y:S02]  /*1270*/  IMAD.IADD R23, R27, 0x1, R22 ;  /* 0x000000011b177824 */ /* 0x000fe400078e0216 */
[----:B------:R-:W-:Y:S02]  /*1280*/  IMAD.MOV.U32 R22, RZ, RZ, R26 ;  /* 0x000000ffff167224 */ /* 0x000fe400078e001a */
[----:B------:R-:W-:-:S02]  /*1290*/  IMAD R8, R11, UR20, R8 ;  /* 0x000000140b087c24 */ /* 0x000fc4000f8e0208 */
[----:B------:R-:W-:-:S04]  /*12a0*/  IMAD.WIDE.U32 R26, R10, UR20, R28 ;  /* 0x000000140a1a7c25 */ /* 0x000fc8000f8e001c */
[----:B------:R-:W-:Y:S02]  /*12b0*/  IMAD.IADD R25, R25, 0x1, R9 ;  /* 0x0000000119197824 */ /* 0x000fe400078e0209 */
[-C--:B----4-:R-:W-:Y:S02]  /*12c0*/  IMAD R10, R19, R4.reuse, RZ ;  /* 0x00000004130a7224 */ /* 0x090fe400078e02ff */
[----:B------:R-:W-:Y:S02]  /*12d0*/  IMAD.IADD R27, R27, 0x1, R8 ;  /* 0x000000011b1b7824 */ /* 0x000fe400078e0208 */
[----:B-1----:R-:W-:Y:S02]  /*12e0*/  IMAD R8, R2, UR29, RZ ;  /* 0x0000001d02087c24 */ /* 0x002fe4000f8e02ff */
[C---:B------:R-:W-:Y:S02]  /*12f0*/  IMAD R9, R21.reuse, R5, R10 ;  /* 0x0000000515097224 */ /* 0x040fe400078e020a */
[----:B------:R-:W-:-:S04]  /*1300*/  IMAD.WIDE.U32 R24, R21, R4, R24 ;  /* 0x0000000415187225 */ /* 0x000fc800078e0018 */
[----:B------:R-:W-:Y:S02]  /*1310*/  IMAD R3, R3, UR20, R8 ;  /* 0x0000001403037c24 */ /* 0x000fe4000f8e0208 */
[----:B------:R-:W-:Y:S02]  /*1320*/  IMAD.IADD R25, R25, 0x1, R9 ;  /* 0x0000000119197824 */ /* 0x000fe400078e0209 */
[----:B------:R-:W-:-:S04]  /*1330*/  IMAD.WIDE.U32 R8, R2, UR20, R196 ;  /* 0x0000001402087c25 */ /* 0x000fc8000f8e00c4 */
[----:B------:R-:W-:Y:S02]  /*1340*/  IMAD.IADD R9, R9, 0x1, R3 ;  /* 0x0000000109097824 */ /* 0x000fe400078e0203 */
[----:B------:R-:W1:Y:S01]  /*1350*/  LDC.64 R2, c[0x0][0x230] ;  /* 0x00008c00ff027b82 */ /* 0x000e620000000a00 */
[----:B------:R-:W-:Y:S01]  /*1360*/  IMAD.U32 R18, RZ, RZ, UR10 ;  /* 0x0000000aff127e24 */ /* 0x000fe2000f8e00ff */
[----:B------:R-:W-:Y:S01]  /*1370*/  ULDC.64 UR10, c[0x0][0x268] ;  /* 0x00009a00000a7ab9 */ /* 0x000fe20000000a00 */
[----:B------:R-:W-:Y:S01]  /*1380*/  IMAD.U32 R20, RZ, RZ, UR12 ;  /* 0x0000000cff147e24 */ /* 0x000fe2000f8e00ff */
[----:B------:R-:W-:Y:S01]  /*1390*/  ULDC.64 UR12, c[0x0][0x210] ;  /* 0x00008400000c7ab9 */ /* 0x000fe20000000a00 */
[----:B------:R-:W-:Y:S02]  /*13a0*/  IMAD R11, R13, UR10, RZ ;  /* 0x0000000a0d0b7c24 */ /* 0x000fe4000f8e02ff */
[----:B------:R-:W-:Y:S02]  /*13b0*/  IMAD.U32 R15, RZ, RZ, UR8 ;  /* 0x00000008ff0f7e24 */ /* 0x000fe4000f8e00ff */
[----:B------:R-:W-:-:S04]  /*13c0*/  IMAD.WIDE.U32 R20, R20, UR22, R24 ;  /* 0x0000001614147c25 */ /* 0x000fc8000f8e0018 */
[C---:B------:R-:W-:Y:S02]  /*13d0*/  IMAD R11, R14.reuse, UR11, R11 ;  /* 0x0000000b0e0b7c24 */ /* 0x040fe4000f8e020b */
[----:B------:R-:W-:Y:S01]  /*13e0*/  IMAD.WIDE.U32 R24, R14, UR10, R8 ;  /* 0x0000000a0e187c25 */ /* 0x000fe2000f8e0008 */
[----:B------:R-:W-:Y:S02]  /*13f0*/  ULDC.64 UR10, c[0x0][0x3e0] ;  /* 0x0000f800000a7ab9 */ /* 0x000fe40000000a00 */
[----:B------:R-:W-:Y:S01]  /*1400*/  LEA R220, P1, R20, UR10, 0x1 ;  /* 0x0000000a14dc7c11 */ /* 0x000fe2000f8208ff */
[----:B------:R-:W-:-:S04]  /*1410*/  IMAD.WIDE.U32 R22, R15, UR4, R22 ;  /* 0x000000040f167c25 */ /* 0x000fc8000f8e0016 */
[----:B------:R-:W-:Y:S01]  /*1420*/  VIADD R10, R21, UR48 ;  /* 0x00000030150a7c36 */ /* 0x000fe20008000000 */
[----:B------:R-:W-:Y:S01]  /*1430*/  IADD3 R15, P0, R24, R22, RZ ;  /* 0x00000016180f7210 */ /* 0x000fe20007f1e0ff */
[----:B------:R-:W-:-:S03]  /*1440*/  IMAD.WIDE.U32 R18, R18, UR22, R26 ;  /* 0x0000001612127c25 */ /* 0x000fc6000f8e001a */
[----:B------:R-:W-:Y:S01]  /*1450*/  LEA.HI.X R221, R20, UR11, R10, 0x1, P1 ;  /* 0x0000000b14dd7c11 */ /* 0x000fe200088f0c0a */
[----:B------:R-:W-:Y:S01]  /*1460*/  IMAD.IADD R11, R25, 0x1, R11 ;  /* 0x00000001190b7824 */ /* 0x000fe200078e020b */
[----:B------:R-:W-:Y:S01]  /*1470*/  LEA R10, P1, R4, R220, 0x6 ;  /* 0x000000dc040a7211 */ /* 0x000fe200078230ff */
[----:B------:R-:W-:Y:S01]  /*1480*/  VIADD R8, R19, UR47 ;  /* 0x0000002f13087c36 */ /* 0x000fe20008000000 */
[----:B------:R-:W-:Y:S01]  /*1490*/  LEA R222, P2, R18, UR12, 0x1 ;  /* 0x0000000c12de7c11 */ /* 0x000fe2000f8408ff */
[----:B------:R-:W-:Y:S01]  /*14a0*/  ULDC.64 UR10, c[0x0][0x220] ;  /* 0x00008800000a7ab9 */ /* 0x000fe20000000a00 */
[----:B------:R-:W-:Y:S01]  /*14b0*/  IADD3.X R22, R11, UR49, R23, P0, !PT ;  /* 0x000000310b167c10 */ /* 0x000fe200087fe417 */
[----:B------:R-:W-:Y:S01]  /*14c0*/  IMAD.U32 R9, RZ, RZ, UR6 ;  /* 0x00000006ff097e24 */ /* 0x000fe2000f8e00ff */
[----:B------:R-:W-:Y:S01]  /*14d0*/  LEA.HI.X R11, R4, R221, R5, 0x6, P1 ;  /* 0x000000dd040b7211 */ /* 0x000fe200008f3405 */
[----:B-1----:R-:W-:Y:S01]  /*14e0*/  IMAD R4, R2, UR29, RZ ;  /* 0x0000001d02047c24 */ /* 0x002fe2000f8e02ff */
[----:B------:R-:W-:Y:S01]  /*14f0*/  LEA.HI.X R223, R18, UR13, R8, 0x1, P2 ;  /* 0x0000000d12df7c11 */ /* 0x000fe200090f0c08 */
[----:B------:R-:W-:Y:S01]  /*1500*/  USHF.L.U32 UR12, UR8, 0x6, URZ ;  /* 0x00000006080c7899 */ /* 0x000fe2000800063f */
[C---:B------:R-:W-:Y:S01]  /*1510*/  LEA R18, P2, R15.reuse, UR10, 0x1 ;  /* 0x0000000a0f127c11 */ /* 0x040fe2000f8408ff */
[----:B------:R-:W-:Y:S01]  /*1520*/  IMAD.WIDE.U32 R20, R2, UR20, R196 ;  /* 0x0000001402147c25 */ /* 0x000fe2000f8e00c4 */
[C---:B------:R-:W-:Y:S01]  /*1530*/  LEA R8, P0, R6.reuse, R222, 0x6 ;  /* 0x000000de06087211 */ /* 0x040fe200078030ff */
[----:B------:R-:W-:Y:S01]  /*1540*/  USHF.L.U64.HI UR13, UR8, 0x6, UR9 ;  /* 0x00000006080d7899 */ /* 0x000fe20008010209 */
[----:B------:R-:W-:Y:S01]  /*1550*/  LEA.HI.X R19, R15, UR11, R22, 0x1, P2 ;  /* 0x0000000b0f137c11 */ /* 0x000fe200090f0c16 */
[----:B------:R-:W-:Y:S01]  /*1560*/  @P3 BAR.SYNC.DEFER_BLOCKING 0x0 ;  /* 0x0000000000003b1d */ /* 0x000fe20000010000 */
[----:B------:R-:W-:Y:S01]  /*1570*/  IMAD R3, R3, UR20, R4 ;  /* 0x0000001403037c24 */ /* 0x000fe2000f8e0204 */
[----:B------:R-:W-:Y:S01]  /*1580*/  USHF.L.U32 UR47, UR6, 0x6, URZ ;  /* 0x00000006062f7899 */ /* 0x000fe2000800063f */
[----:B------:R-:W-:Y:S01]  /*1590*/  IMAD.WIDE.U32 R16, R9, UR4, R16 ;  /* 0x0000000409107c25 */ /* 0x000fe2000f8e0010 */
[----:B------:R-:W-:-:S02]  /*15a0*/  LEA.HI.X R9, R6, R223, R7, 0x6, P0 ;  /* 0x000000df06097211 */ /* 0x000fc400000f3407 */
[----:B------:R-:W-:Y:S01]  /*15b0*/  ULDC.64 UR10, c[0x0][0x260] ;  /* 0x00009800000a7ab9 */ /* 0x000fe20000000a00 */
[----:B------:R-:W-:Y:S01]  /*15c0*/  IMAD.IADD R21, R21, 0x1, R3 ;  /* 0x0000000115157824 */ /* 0x000fe200078e0203 */
[----:B------:R-:W-:Y:S01]  /*15d0*/  IADD3 R6, P0, R18, UR12, RZ ;  /* 0x0000000c12067c10 */ /* 0x000fe2000ff1e0ff */
[----:B------:R-:W-:Y:S01]  /*15e0*/  IMAD R13, R13, UR10, RZ ;  /* 0x0000000a0d0d7c24 */ /* 0x000fe2000f8e02ff */
[----:B------:R-:W-:Y:S01]  /*15f0*/  ULDC.64 UR8, c[0x0][0x218] ;  /* 0x0000860000087ab9 */ /* 0x000fe20000000a00 */
[C---:B------:R-:W-:Y:S01]  /*1600*/  IMAD.WIDE.U32 R2, R14.reuse, UR10, R20 ;  /* 0x0000000a0e027c25 */ /* 0x040fe2000f8e0014 */
[----:B------:R-:W-:Y:S01]  /*1610*/  ULEA.HI UR10, UR46, UR46, URZ, 0x1 ;  /* 0x0000002e2e0a7291 */ /* 0x000fe2000f8f083f */
[----:B------:R-:W-:Y:S01]  /*1620*/  IADD3.X R7, R19, UR13, RZ, P0, !PT ;  /* 0x0000000d13077c10 */ /* 0x000fe200087fe4ff */
[----:B------:R-:W-:Y:S01]  /*1630*/  ULDC.64 UR48, c[0x0][0x2b0] ;  /* 0x0000ac0000307ab9 */ /* 0x000fe20000000a00 */
[----:B------:R-:W-:Y:S01]  /*1640*/  IMAD R13, R14, UR11, R13 ;  /* 0x0000000b0e0d7c24 */ /* 0x000fe2000f8e020d */
[----:B------:R-:W-:Y:S01]  /*1650*/  UIMAD UR11, UR44, UR6, URZ ;  /* 0x000000062c0b72a4 */ /* 0x000fe2000f8e023f */
[----:B------:R-:W-:Y:S01]  /*1660*/  IADD3 R4, P0, R6, UR12, RZ ;  /* 0x0000000c06047c10 */ /* 0x000fe2000ff1e0ff */
[----:B------:R-:W-:Y:S01]  /*1670*/  ULOP3.LUT UR10, UR10, 0xfffffffe, URZ, 0xc0, !UPT ;  /* 0xfffffffe0a0a7892 */ /* 0x000fe2000f8ec03f */
[----:B------:R-:W-:Y:S01]  /*1680*/  IMAD.IADD R13, R3, 0x1, R13 ;  /* 0x00000001030d7824 */ /* 0x000fe200078e020d */
[----:B------:R-:W-:Y:S01]  /*1690*/  UIMAD UR11, UR4, UR7, UR11 ;  /* 0x00000007040b72a4 */ /* 0x000fe2000f8e020b */
[----:B------:R-:W-:Y:S01]  /*16a0*/  IADD3.X R5, R7, UR13, RZ, P0, !PT ;  /* 0x0000000d07057c10 */ /* 0x000fe200087fe4ff */
[----:B------:R-:W-:Y:S01]  /*16b0*/  UIADD3 UR10, UR46, -UR10, URZ ;  /* 0x8000000a2e0a7290 */ /* 0x000fe2000fffe03f */
[----:B------:R-:W-:Y:S01]  /*16c0*/  IADD3 R2, P0, R2, R16, RZ ;  /* 0x0000001002027210 */ /* 0x000fe20007f1e0ff */
[----:B------:R-:W-:Y:S01]  /*16d0*/  @!PT LDS RZ, [RZ] ;  /* 0x00000000fffff984 */ /* 0x000fe20000000800 */
[----:B------:R-:W-:Y:S01]  /*16e0*/  @!PT LDS RZ, [RZ] ;  /* 0x00000000fffff984 */ /* 0x000fe20000000800 */
[----:B------:R-:W-:Y:S01]  /*16f0*/  @!PT LDS RZ, [RZ] ;  /* 0x00000000fffff984 */ /* 0x000fe20000000800 */
[----:B------:R-:W-:Y:S01]  /*1700*/  LDGSTS.E.BYPASS.LTC128B.128 [R215+0xa000], desc[UR24][R18.64] ;  /* 0x0a00000012d77fae */ /* 0x000fe2000b901d58 */
[----:B------:R-:W-:Y:S01]  /*1710*/  USHF.L.U64.HI UR6, UR6, 0x6, UR7 ;  /* 0x0000000606067899 */ /* 0x000fe20008010207 */
[----:B------:R-:W-:Y:S01]  /*1720*/  IADD3 R14, P1, R4, UR12, RZ ;  /* 0x0000000c040e7c10 */ /* 0x000fe2000ff3e0ff */
[----:B------:R-:W-:Y:S01]  /*1730*/  UISETP.NE.AND UP0, UPT, UR10, 0x1, UPT ;  /* 0x000000010a00788c */ /* 0x000fe2000bf05270 */
[----:B------:R1:W-:Y:S01]  /*1740*/  LDGSTS.E.BYPASS.LTC128B.128 [R215+0xb000], desc[UR24][R6.64] ;  /* 0x0b00000006d77fae */ /* 0x0003e2000b901d58 */
[----:B------:R-:W-:Y:S01]  /*1750*/  IADD3.X R13, R13, UR11, R17, P0, !PT ;  /* 0x0000000b0d0d7c10 */ /* 0x000fe200087fe411 */
[----:B------:R-:W-:Y:S01]  /*1760*/  UIMAD.WIDE UR48, UR45, 0x4, UR48 ;  /* 0x000000042d3078a5 */ /* 0x000fe2000f8e0230 */
[----:B------:R-:W-:Y:S01]  /*1770*/  IADD3.X R15, R5, UR13, RZ, P1, !PT ;  /* 0x0000000d050f7c10 */ /* 0x000fe20008ffe4ff */
[----:B------:R2:W-:Y:S01]  /*1780*/  LDGSTS.E.BYPASS.LTC128B.128 [R215+0xc000], desc[UR24][R4.64] ;  /* 0x0c00000004d77fae */ /* 0x0005e2000b901d58 */
[----:B------:R-:W-:Y:S01]  /*1790*/  PLOP3.LUT P2, PT, PT, PT, UP0, 0x80, 0x0 ;  /* 0x000000000000781c */ /* 0x000fe20003f4f008 */
[----:B------:R-:W-:-:S02]  /*17a0*/  IMAD.SHL.U32 R209, R189, 0x4, RZ ;  /* 0x00000004bdd17824 */ /* 0x000fc400078e00ff */
[----:B------:R3:W-:Y:S04]  /*17b0*/  LDGSTS.E.BYPASS.LTC128B.128 [R215+0xd000], desc[UR24][R14.64] ;  /* 0x0d0000000ed77fae */ /* 0x0007e8000b901d58 */
[----:B------:R-:W0:Y:S04]  /*17c0*/  LDGDEPBAR ;  /* 0x00000000000079af */ /* 0x000e280000000000 */
[----:B------:R-:W-:Y:S04]  /*17d0*/  LDGSTS.E.BYPASS.LTC128B.128 [R215+0x4000], desc[UR24][R220.64] ;  /* 0x04000000dcd77fae */ /* 0x000fe8000b901d58 */
[----:B------:R-:W-:Y:S01]  /*17e0*/  LDGSTS.E.BYPASS.LTC128B.128 [R215+0x5000], desc[UR24][R10.64] ;  /* 0x050000000ad77fae */ /* 0x000fe2000b901d58 */
[----:B-1----:R-:W-:Y:S01]  /*17f0*/  LEA R6, P0, R2, UR8, 0x1 ;  /* 0x0000000802067c11 */ /* 0x002fe2000f8008ff */
[----:B------:R-:W-:-:S02]  /*1800*/  UIMAD UR10, UR32, UR31, URZ ;  /* 0x0000001f200a72a4 */ /* 0x000fc4000f8e023f */
[----:B------:R-:W-:Y:S01]  /*1810*/  USHF.R.S32.HI UR7, URZ, 0x1f, UR31 ;  /* 0x0000001f3f077899 */ /* 0x000fe2000801141f */
[----:B------:R-:W-:Y:S01]  /*1820*/  LEA.HI.X R7, R2, UR9, R13, 0x1, P0 ;  /* 0x0000000902077c11 */ /* 0x000fe200080f0c0d */
[----:B------:R-:W-:Y:S01]  /*1830*/  VIADD R2, R193, 0x1000 ;  /* 0x00001000c1027836 */ /* 0x000fe20000000000 */
[----:B--2---:R-:W-:Y:S01]  /*1840*/  IADD3 R4, P0, R6, UR47, RZ ;  /* 0x0000002f06047c10 */ /* 0x004fe2000ff1e0ff */
[----:B------:R-:W-:Y:S01]  /*1850*/  UMOV UR8, UR48 ;  /* 0x0000003000087c82 */ /* 0x000fe20008000000 */
[----:B------:R-:W-:Y:S01]  /*1860*/  IMAD.U32 R3, RZ, RZ, UR39 ;  /* 0x00000027ff037e24 */ /* 0x000fe2000f8e00ff */
[----:B---3--:R-:W-:Y:S01]  /*1870*/  IADD3 R14, P1, R209, UR8, RZ ;  /* 0x00000008d10e7c10 */ /* 0x008fe2000ff3e0ff */
[----:B------:R-:W-:Y:S01]  /*1880*/  UIMAD UR7, UR7, UR32, URZ ;  /* 0x00000020070772a4 */ /* 0x000fe2000f8e023f */
[----:B------:R-:W-:Y:S01]  /*1890*/  IADD3.X R5, R7, UR6, RZ, P0, !PT ;  /* 0x0000000607057c10 */ /* 0x000fe200087fe4ff */
[----:B------:R-:W-:Y:S01]  /*18a0*/  UMOV UR9, UR49 ;  /* 0x0000003100097c82 */ /* 0x000fe20008000000 */
[----:B------:R-:W-:-:S02]  /*18b0*/  SEL R2, R2, R193, !P2 ;  /* 0x000000c102027207 */ /* 0x000fc40005000000 */
[----:B------:R-:W-:Y:S02]  /*18c0*/  IADD3 R16, P0, R4, UR47, RZ ;  /* 0x0000002f04107c10 */ /* 0x000fe4000ff1e0ff */
[----:B------:R-:W-:Y:S02]  /*18d0*/  LEA R214, R2, UR5, 0x1 ;  /* 0x0000000502d67c11 */ /* 0x000fe4000f8e08ff */
[----:B------:R-:W-:Y:S02]  /*18e0*/  IADD3.X R17, R5, UR6, RZ, P0, !PT ;  /* 0x0000000605117c10 */ /* 0x000fe400087fe4ff */
[----:B------:R-:W-:Y:S01]  /*18f0*/  IADD3 R18, P0, R16, UR47, RZ ;  /* 0x0000002f10127c10 */ /* 0x000fe2000ff1e0ff */
[----:B------:R-:W-:Y:S01]  /*1900*/  LDGSTS.E.BYPASS.LTC128B.128 [R214], desc[UR24][R222.64] ;  /* 0x00000000ded67fae */ /* 0x000fe2000b901d58 */
[----:B------:R-:W-:Y:S02]  /*1910*/  IADD3.X R15, R199, UR9, RZ, P1, !PT ;  /* 0x00000009c70f7c10 */ /* 0x000fe40008ffe4ff */
[----:B------:R-:W-:Y:S01]  /*1920*/  IADD3.X R19, R17, UR6, RZ, P0, !PT ;  /* 0x0000000611137c10 */ /* 0x000fe200087fe4ff */
[----:B------:R-:W-:Y:S01]  /*1930*/  USHF.L.U32 UR6, UR10, 0x6, URZ ;  /* 0x000000060a067899 */ /* 0x000fe2000800063f */
[----:B------:R-:W-:Y:S04]  /*1940*/  LDGSTS.E.BYPASS.LTC128B.128 [R214+0x1000], desc[UR24][R8.64] ;  /* 0x0100000008d67fae */ /* 0x000fe8000b901d58 */
[----:B------:R-:W-:Y:S04]  /*1950*/  LDGSTS.E.BYPASS.LTC128B.128 [R215+0x6000], desc[UR24][R6.64] ;  /* 0x0600000006d77fae */ /* 0x000fe8000b901d58 */
[----:B------:R1:W-:Y:S04]  /*1960*/  LDGSTS.E.BYPASS.LTC128B.128 [R215+0x7000], desc[UR24][R4.64] ;  /* 0x0700000004d77fae */ /* 0x0003e8000b901d58 */
[----:B------:R2:W-:Y:S04]  /*1970*/  LDGSTS.E.BYPASS.LTC128B.128 [R215+0x8000], desc[UR24][R16.64] ;  /* 0x0800000010d77fae */ /* 0x0005e8000b901d58 */
[----:B------:R2:W-:Y:S04]  /*1980*/  LDGSTS.E.BYPASS.LTC128B.128 [R215+0x9000], desc[UR24][R18.64] ;  /* 0x0900000012d77fae */ /* 0x0005e8000b901d58 */
[----:B------:R-:W0:Y:S01]  /*1990*/  LDGDEPBAR ;  /* 0x00000000000079af */ /* 0x000e220000000000 */
[----:B------:R-:W-:Y:S01]  /*19a0*/  USHF.R.S32.HI UR11, URZ, 0x1f, UR6 ;  /* 0x0000001f3f0b7899 */ /* 0x000fe20008011406 */
[----:B------:R-:W-:Y:S01]  /*19b0*/  IMAD.U32 R2, RZ, RZ, UR36 ;  /* 0x00000024ff027e24 */ /* 0x000fe2000f8e00ff */
[----:B------:R-:W-:Y:S01]  /*19c0*/  UIMAD.WIDE UR12, UR20, UR30, UR42 ;  /* 0x0000001e140c72a5 */ /* 0x000fe2000f8e022a */
[----:B------:R2:W5:Y:S01]  /*19d0*/  LDG.E R213, desc[UR24][R14.64] ;  /* 0x000000180ed57981 */ /* 0x000562000c1e1900 */
[----:B------:R-:W-:-:S02]  /*19e0*/  UIMAD.WIDE.U32 UR48, UR31, UR32, URZ ;  /* 0x000000201f3072a5 */ /* 0x000fc4000f8e003f */
[----:B------:R-:W-:Y:S01]  /*19f0*/  UIMAD UR7, UR37, UR31, UR7 ;  /* 0x0000001f250772a4 */ /* 0x000fe2000f8e0207 */
[----:B------:R2:W5:Y:S04]  /*1a00*/  LDG.E R212, desc[UR24][R14.64+0x20] ;  /* 0x000020180ed47981 */ /* 0x000568000c1e1900 */
[----:B------:R2:W5:Y:S01]  /*1a10*/  LDG.E R211, desc[UR24][R14.64+0x80] ;  /* 0x000080180ed37981 */ /* 0x000562000c1e1900 */
[----:B-1----:R-:W-:Y:S01]  /*1a20*/  IMAD R4, R192, UR10, R191 ;  /* 0x0000000ac0047c24 */ /* 0x002fe2000f8e02bf */
[----:B------:R-:W-:Y:S02]  /*1a30*/  UIADD3 UR35, UP0, UR12, UR35, URZ ;  /* 0x000000230c237290 */ /* 0x000fe4000ff1e03f */
[----:B------:R2:W5:Y:S01]  /*1a40*/  LDG.E R210, desc[UR24][R14.64+0xa0] ;  /* 0x0000a0180ed27981 */ /* 0x000562000c1e1900 */
[----:B------:R-:W-:Y:S01]  /*1a50*/  UIADD3 UR7, UR49, UR7, URZ ;  /* 0x0000000731077290 */ /* 0x000fe2000fffe03f */
[----:B------:R-:W-:-:S02]  /*1a60*/  CS2R R94, SRZ ;  /* 0x00000000005e7805 */ /* 0x000fc4000001ff00 */
[----:B------:R-:W-:Y:S01]  /*1a70*/  IADD3 R3, P1, P0, R4, UR6, R3 ;  /* 0x0000000604037c10 */ /* 0x000fe2000f83e003 */
[----:B------:R-:W-:Y:S01]  /*1a80*/  UIADD3.X UR34, UR13, UR34, URZ, UP0, !UPT ;  /* 0x000000220d227290 */ /* 0x000fe200087fe43f */
[----:B------:R-:W-:Y:S01]  /*1a90*/  SHF.R.S32.HI R5, RZ, 0x1f, R4 ;  /* 0x0000001fff057819 */ /* 0x000fe20000011404 */
[----:B------:R-:W-:Y:S01]  /*1aa0*/  UIMAD UR7, UR7, UR35, URZ ;  /* 0x00000023070772a4 */ /* 0x000fe2000f8e023f */
[----:B------:R-:W-:-:S04]  /*1ab0*/  DEPBAR.LE SB0, 0x1 ;  /* 0x000080400000791a */ /* 0x000fc80000000000 */
[----:B------:R-:W-:Y:S01]  /*1ac0*/  IADD3.X R5, R5, UR11, R2, P1, P0 ;  /* 0x0000000b05057c10 */ /* 0x000fe20008fe0402 */
[----:B------:R-:W-:Y:S01]  /*1ad0*/  IMAD.U32 R2, RZ, RZ, UR48 ;  /* 0x00000030ff027e24 */ /* 0x000fe2000f8e00ff */
[----:B------:R-:W-:Y:S01]  /*1ae0*/  IADD3 R12, P0, R3, R12, RZ ;  /* 0x0000000c030c7210 */ /* 0x000fe20007f1e0ff */
[----:B------:R-:W-:Y:S01]  /*1af0*/  UIMAD UR34, UR34, UR48, UR7 ;  /* 0x00000030222272a4 */ /* 0x000fe2000f8e0207 */
[----:B------:R-:W-:Y:S01]  /*1b00*/  BAR.SYNC.DEFER_BLOCKING 0x0 ;  /* 0x0000000000007b1d */ /* 0x000fe20000010000 */
[----:B------:R-:W-:Y:S01]  /*1b10*/  UISETP.GE.AND UP0, UPT, UR33, 0x1, UPT ;  /* 0x000000012100788c */ /* 0x000fe2000bf06270 */
[----:B------:R-:W-:Y:S01]  /*1b20*/  IMAD.U32 R3, RZ, RZ, UR49 ;  /* 0x00000031ff037e24 */ /* 0x000fe2000f8e00ff */
[----:B------:R-:W-:Y:S01]  /*1b30*/  UIADD3 UR38, UR42, UR38, URZ ;  /* 0x000000262a267290 */ /* 0x000fe2000fffe03f */
[----:B------:R-:W-:Y:S01]  /*1b40*/  IMAD.X R13, R5, 0x1, R0, P0 ;  /* 0x00000001050d7824 */ /* 0x000fe200000e0600 */
[----:B------:R-:W-:Y:S01]  /*1b50*/  CS2R R92, SRZ ;  /* 0x00000000005c7805 */ /* 0x000fe2000001ff00 */
[----:B------:R-:W-:Y:S01]  /*1b60*/  ULDC.64 UR6, c[0x0][0x400] ;  /* 0x0001000000067ab9 */ /* 0x000fe20000000a00 */
[----:B------:R-:W-:Y:S01]  /*1b70*/  CS2R R98, SRZ ;  /* 0x0000000000627805 */ /* 0x000fe2000001ff00 */
[----:B------:R-:W-:Y:S01]  /*1b80*/  IMAD.WIDE.U32 R12, R2, UR35, R12 ;  /* 0x00000023020c7c25 */ /* 0x000fe2000f8e000c */
[----:B------:R-:W-:-:S02]  /*1b90*/  CS2R R96, SRZ ;  /* 0x0000000000607805 */ /* 0x000fc4000001ff00 */
[----:B------:R-:W-:Y:S02]  /*1ba0*/  CS2R R90, SRZ ;  /* 0x00000000005a7805 */ /* 0x000fe4000001ff00 */
[----:B------:R-:W-:Y:S01]  /*1bb0*/  CS2R R88, SRZ ;  /* 0x0000000000587805 */ /* 0x000fe2000001ff00 */
[----:B------:R-:W-:Y:S01]  /*1bc0*/  VIADD R0, R13, UR34 ;  /* 0x000000220d007c36 */ /* 0x000fe20008000000 */
[----:B------:R-:W-:Y:S02]  /*1bd0*/  LEA R218, P0, R12, UR6, 0x2 ;  /* 0x000000060cda7c11 */ /* 0x000fe4000f8010ff */
[----:B------:R-:W-:Y:S02]  /*1be0*/  CS2R R86, SRZ ;  /* 0x0000000000567805 */ /* 0x000fe4000001ff00 */
[----:B------:R-:W-:Y:S02]  /*1bf0*/  CS2R R84, SRZ ;  /* 0x0000000000547805 */ /* 0x000fe4000001ff00 */
[----:B------:R-:W-:-:S02]  /*1c00*/  CS2R R78, SRZ ;  /* 0x00000000004e7805 */ /* 0x000fc4000001ff00 */
[----:B------:R-:W-:Y:S01]  /*1c10*/  LEA.HI.X R219, R12, UR7, R0, 0x2, P0 ;  /* 0x000000070cdb7c11 */ /* 0x000fe200080f1400 */
[----:B------:R-:W-:Y:S01]  /*1c20*/  ULDC.64 UR6, c[0x0][0x478] ;  /* 0x00011e0000067ab9 */ /* 0x000fe20000000a00 */
[----:B------:R-:W-:Y:S01]  /*1c30*/  PLOP3.LUT P0, PT, PT, PT, UP0, 0x80, 0x0 ;  /* 0x000000000000781c */ /* 0x000fe20003f0f008 */
[----:B------:R-:W-:Y:S01]  /*1c40*/  UIMAD.WIDE UR6, UR38, 0x4, UR6 ;  /* 0x00000004260678a5 */ /* 0x000fe2000f8e0206 */
[----:B------:R-:W-:Y:S02]  /*1c50*/  CS2R R76, SRZ ;  /* 0x00000000004c7805 */ /* 0x000fe4000001ff00 */
[----:B------:R-:W-:Y:S02]  /*1c60*/  CS2R R82, SRZ ;  /* 0x0000000000527805 */ /* 0x000fe4000001ff00 */
[----:B------:R-:W-:Y:S01]  /*1c70*/  CS2R R80, SRZ ;  /* 0x0000000000507805 */ /* 0x000fe2000001ff00 */
[----:B------:R2:W1:Y:S01]  /*1c80*/  LDSM.16.M88.4 R140, [R175+0xa000] ;  /* 0x00a00000af8c783b */ /* 0x0004620000000200 */
[----:B------:R-:W-:-:S02]  /*1c90*/  CS2R R74, SRZ ;  /* 0x00000000004a7805 */ /* 0x000fc4000001ff00 */
[----:B------:R-:W-:Y:S02]  /*1ca0*/  CS2R R72, SRZ ;  /* 0x0000000000487805 */ /* 0x000fe4000001ff00 */
[----:B------:R-:W-:Y:S01]  /*1cb0*/  CS2R R70, SRZ ;  /* 0x0000000000467805 */ /* 0x000fe2000001ff00 */
[----:B------:R2:W3:Y:S01]  /*1cc0*/  LDSM.16.M88.4 R144, [R175+0xa800] ;  /* 0x00a80000af90783b */ /* 0x0004e20000000200 */
[----:B------:R-:W-:Y:S02]  /*1cd0*/  CS2R R68, SRZ ;  /* 0x0000000000447805 */ /* 0x000fe4000001ff00 */
[----:B------:R-:W-:Y:S02]  /*1ce0*/  CS2R R62, SRZ ;  /* 0x00000000003e7805 */ /* 0x000fe4000001ff00 */
[----:B------:R-:W-:Y:S01]  /*1cf0*/  CS2R R60, SRZ ;  /* 0x00000000003c7805 */ /* 0x000fe2000001ff00 */
[----:B------:R2:W4:Y:S01]  /*1d00*/  LDSM.16.M88.4 R148, [R174+0xa000] ;  /* 0x00a00000ae94783b */ /* 0x0005220000000200 */
[----:B------:R-:W-:-:S02]  /*1d10*/  CS2R R66, SRZ ;  /* 0x0000000000427805 */ /* 0x000fc4000001ff00 */
[----:B------:R-:W-:Y:S02]  /*1d20*/  CS2R R64, SRZ ;  /* 0x0000000000407805 */ /* 0x000fe4000001ff00 */
[----:B------:R-:W-:Y:S01]  /*1d30*/  CS2R R58, SRZ ;  /* 0x00000000003a7805 */ /* 0x000fe2000001ff00 */
[----:B------:R2:W1:Y:S01]  /*1d40*/  LDSM.16.M88.4 R152, [R174+0xa800] ;  /* 0x00a80000ae98783b */ /* 0x0004620000000200 */
[----:B------:R-:W-:Y:S02]  /*1d50*/  CS2R R56, SRZ ;  /* 0x0000000000387805 */ /* 0x000fe4000001ff00 */
[----:B------:R-:W-:Y:S02]  /*1d60*/  CS2R R54, SRZ ;  /* 0x0000000000367805 */ /* 0x000fe4000001ff00 */
[----:B------:R-:W-:Y:S01]  /*1d70*/  CS2R R52, SRZ ;  /* 0x0000000000347805 */ /* 0x000fe2000001ff00 */
[----:B------:R2:W1:Y:S01]  /*1d80*/  LDSM.16.M88.4 R156, [R173+0xa000] ;  /* 0x00a00000ad9c783b */ /* 0x0004620000000200 */
        /* <DEDUP_REMOVED lines=9> */
[----:B------:R-:W-:Y:S01]  /*1e20*/  CS2R R36, SRZ ;  /* 0x0000000000247805 */ /* 0x000fe2000001ff00 */
[----:B------:R2:W1:Y:S01]  /*1e30*/  LDSM.16.M88.4 R168, [R172+0xa800] ;  /* 0x00a80000aca8783b */ /* 0x0004620000000200 */
[----:B------:R-:W-:Y:S05]  /*1e40*/  @!P0 BRA `(.L_x_191) ;  /* 0x0000002400d08947 */ /* 0x000fea0003800000 */
[----:B------:R-:W1:Y:S01]  /*1e50*/  LDC R207, c[0x0][0x2dc] ;  /* 0x0000b700ffcf7b82 */ /* 0x000e620000000800 */
[----:B------:R-:W-:Y:S01]  /*1e60*/  USHF.L.U32 UR31, UR10, 0x4, URZ ;  /* 0x000000040a1f7899 */ /* 0x000fe2000800063f */
[----:B------:R-:W-:Y:S01]  /*1e70*/  VIADD R3, R184, 0x1000 ;  /* 0x00001000b8037836 */ /* 0x000fe20000000000 */
[----:B------:R-:W-:Y:S01]  /*1e80*/  USHF.L.U32 UR32, UR10, 0x3, URZ ;  /* 0x000000030a207899 */ /* 0x000fe2000800063f */
[----:B------:R-:W-:Y:S01]  /*1e90*/  VIADD R0, R185, 0x1000 ;  /* 0x00001000b9007836 */ /* 0x000fe20000000000 */
[----:B------:R-:W-:Y:S01]  /*1ea0*/  UIADD3 UR42, UR31, 0x20, URZ ;  /* 0x000000201f2a7890 */ /* 0x000fe2000fffe03f */
[C---:B------:R-:W-:Y:S01]  /*1eb0*/  LOP3.LUT P1, RZ, R190.reuse, 0x4, RZ, 0xc0, !PT ;  /* 0x00000004beff7812 */ /* 0x040fe2000782c0ff */
[----:B------:R-:W-:Y:S01]  /*1ec0*/  IMAD.MOV.U32 R177, RZ, RZ, 0x20 ;  /* 0x00000020ffb17424 */ /* 0x000fe200078e00ff */
[----:B------:R-:W-:Y:S01]  /*1ed0*/  LOP3.LUT P0, RZ, R190, 0x2, RZ, 0xc0, !PT ;  /* 0x00000002beff7812 */ /* 0x000fe2000780c0ff */
[----:B------:R-:W-:Y:S01]  /*1ee0*/  UIADD3 UR39, UR32, UR42, URZ ;  /* 0x0000002a20277290 */ /* 0x000fe2000fffe03f */
[----:B------:R-:W-:Y:S01]  /*1ef0*/  MOV R178, 0x40 ;  /* 0x0000004000b27802 */ /* 0x000fe20000000f00 */
[----:B------:R-:W-:Y:S01]  /*1f00*/  VIADD R5, R181, 0x6000 ;  /* 0x00006000b5057836 */ /* 0x000fe20000000000 */
[----:B------:R-:W-:Y:S01]  /*1f10*/  MOV R95, RZ ;  /* 0x000000ff005f7202 */ /* 0x000fe20000000f00 */
[----:B------:R-:W-:Y:S01]  /*1f20*/  UIADD3 UR38, UR32, UR39, URZ ;  /* 0x0000002720267290 */ /* 0x000fe2000fffe03f */
[----:B------:R-:W-:Y:S01]  /*1f30*/  SEL R180, R3, R184, !P2 ;  /* 0x000000b803b47207 */ /* 0x000fe20005000000 */
[----:B------:R-:W-:Y:S01]  /*1f40*/  UIMAD UR30, UR10, 0x18, URZ ;  /* 0x000000180a1e78a4 */ /* 0x000fe2000f8e023f */
[----:B------:R-:W-:Y:S01]  /*1f50*/  SEL R179, R0, R185, !P2 ;  /* 0x000000b900b37207 */ /* 0x000fe20005000000 */
[----:B------:R-:W-:-:S02]  /*1f60*/  USHF.L.U32 UR13, UR10, 0x5, URZ ;  /* 0x000000050a0d7899 */ /* 0x000fc4000800063f */
[----:B------:R-:W-:Y:S02]  /*1f70*/  UIMAD UR12, UR10, 0x28, URZ ;  /* 0x000000280a0c78a4 */ /* 0x000fe4000f8e023f */
[----:B------:R-:W-:Y:S02]  /*1f80*/  UIMAD UR11, UR10, 0x30, URZ ;  /* 0x000000300a0b78a4 */ /* 0x000fe4000f8e023f */
[----:B------:R-:W-:Y:S02]  /*1f90*/  UIMAD UR43, UR10, 0x38, URZ ;  /* 0x000000380a2b78a4 */ /* 0x000fe4000f8e023f */
[----:B------:R-:W-:Y:S01]  /*1fa0*/  UIADD3 UR37, UR32, UR38, URZ ;  /* 0x0000002620257290 */ /* 0x000fe2000fffe03f */
[----:B------:R-:W-:-:S03]  /*1fb0*/  SEL R177, R177, 0xffffffe0, !P0 ;  /* 0xffffffe0b1b17807 */ /* 0x000fc60004000000 */
[----:B------:R-:W-:Y:S01]  /*1fc0*/  UIADD3 UR36, UR32, UR37, URZ ;  /* 0x0000002520247290 */ /* 0x000fe2000fffe03f */
[----:B------:R-:W-:Y:S01]  /*1fd0*/  SEL R178, R178, 0xffffffc0, !P1 ;  /* 0xffffffc0b2b27807 */ /* 0x000fe20004800000 */
[----:B------:R-:W-:Y:S01]  /*1fe0*/  ULDC UR33, c[0x0][0x270] ;  /* 0x00009c0000217ab9 */ /* 0x000fe20000000800 */
[----:B------:R-:W-:Y:S01]  /*1ff0*/  LEA R180, R180, UR5, 0x1 ;  /* 0x00000005b4b47c11 */ /* 0x000fe2000f8e08ff */
[----:B------:R-:W-:Y:S01]  /*2000*/  IMAD.IADD R3, R183, 0x1, R177 ;  /* 0x00000001b7037824 */ /* 0x000fe200078e02b1 */
[----:B------:R-:W-:Y:S01]  /*2010*/  LEA R179, R179, UR5, 0x1 ;  /* 0x00000005b3b37c11 */ /* 0x000fe2000f8e08ff */
[--C-:B------:R-:W-:Y:S01]  /*2020*/  IMAD.IADD R176, R5, 0x1, R178.reuse ;  /* 0x0000000105b07824 */ /* 0x100fe200078e02b2 */
[----:B------:R-:W-:Y:S01]  /*2030*/  UIADD3 UR35, UR32, UR36, URZ ;  /* 0x0000002420237290 */ /* 0x000fe2000fffe03f */
[----:B------:R-:W-:Y:S01]  /*2040*/  IMAD.IADD R2, R183, 0x1, R178 ;  /* 0x00000001b7027824 */ /* 0x000fe200078e02b2 */
[----:B------:R-:W-:Y:S01]  /*2050*/  ULDC UR34, c[0x0][0x2ec] ;  /* 0x0000bb0000227ab9 */ /* 0x000fe20000000800 */
[----:B------:R-:W-:-:S09]  /*2060*/  IMAD.IADD R0, R178, 0x1, R3 ;  /* 0x00000001b2007824 */ /* 0x000fd200078e0203 */
.L_x_194:
[----:B------:R-:W0:Y:S01]  /*2070*/  LDGDEPBAR ;  /* 0x00000000000079af */ /* 0x000e220000000000 */
[----:B------:R-:W-:Y:S01]  /*2080*/  IADD3 R187, R179, R177, RZ ;  /* 0x000000b1b3bb7210 */ /* 0x000fe20007ffe0ff */
[----:B-----5:R-:W-:Y:S01]  /*2090*/  FMUL.FTZ R217, R213, 1.4426950216293334961 ;  /* 0x3fb8aa3bd5d97820 */ /* 0x020fe20000410000 */
[-C--:B------:R-:W-:Y:S01]  /*20a0*/  IADD3 R188, R179, R178.reuse, RZ ;  /* 0x000000b2b3bc7210 */ /* 0x080fe20007ffe0ff */
[----:B------:R-:W-:Y:S01]  /*20b0*/  FMUL.FTZ R224, R212, 1.4426950216293334961 ;  /* 0x3fb8aa3bd4e07820 */ /* 0x000fe20000410000 */
[----:B------:R-:W-:Y:S01]  /*20c0*/  IADD3 R186, R178, R187, RZ ;  /* 0x000000bbb2ba7210 */ /* 0x000fe20007ffe0ff */
[----:B------:R-:W-:Y:S01]  /*20d0*/  FMUL.FTZ R252, R211, 1.4426950216293334961 ;  /* 0x3fb8aa3bd3fc7820 */ /* 0x000fe20000410000 */
[----:B------:R-:W-:Y:S01]  /*20e0*/  FSETP.NEU.FTZ.AND P0, PT, R213, -INF , PT ;  /* 0xff800000d500780b */ /* 0x000fe20003f1d000 */
[----:B------:R-:W-:Y:S01]  /*20f0*/  UISETP.GE.AND UP2, UPT, UR46, 0x1, UPT ;  /* 0x000000012e00788c */ /* 0x000fe2000bf46270 */
[----:B------:R-:W-:Y:S01]  /*2100*/  FSETP.NEU.FTZ.AND P2, PT, R210, -INF , PT ;  /* 0xff800000d200780b */ /* 0x000fe20003f5d000 */
[----:B------:R-:W-:Y:S04]  /*2110*/  DEPBAR.LE SB0, 0x0 ;  /* 0x000080000000791a */ /* 0x000fe80000000000 */
[----:B------:R-:W-:Y:S06]  /*2120*/  BAR.SYNC.DEFER_BLOCKING 0x0 ;  /* 0x0000000000007b1d */ /* 0x000fec0000010000 */
[----:B------:R-:W-:Y:S08]  /*2130*/  LDSM.16.M88.4 R100, [R179] ;  /* 0x00000000b364783b */ /* 0x000ff00000000200 */
[----:B------:R-:W1:Y:S08]  /*2140*/  LDSM.16.M88.4 R104, [R175+0x6000] ;  /* 0x00600000af68783b */ /* 0x000e700000000200 */
[----:B------:R-:W2:Y:S08]  /*2150*/  LDSM.16.M88.4 R108, [R179+0x1000] ;  /* 0x00100000b36c783b */ /* 0x000eb00000000200 */
[----:B------:R-:W3:Y:S08]  /*2160*/  LDSM.16.M88.4 R112, [R175+0x6800] ;  /* 0x00680000af70783b */ /* 0x000ef00000000200 */
[----:B------:R-:W-:Y:S08]  /*2170*/  LDSM.16.M88.4 R116, [R187] ;  /* 0x00000000bb74783b */ /* 0x000ff00000000200 */
[----:B------:R-:W4:Y:S01]  /*2180*/  LDSM.16.M88.4 R120, [R174+0x6000] ;  /* 0x00600000ae78783b */ /* 0x000f220000000200 */
[-C--:B-1----:R-:W-:Y:S07]  /*2190*/  HMMA.16816.F32 R4, R100, R104.reuse, RZ ;  /* 0x000000686404723c */ /* 0x082fee00000018ff */
[----:B------:R-:W1:Y:S01]  /*21a0*/  LDSM.16.M88.4 R124, [R187+0x1000] ;  /* 0x00100000bb7c783b */ /* 0x000e620000000200 */
[C---:B--2---:R-:W-:Y:S07]  /*21b0*/  HMMA.16816.F32 R8, R108.reuse, R104, RZ ;  /* 0x000000686c08723c */ /* 0x044fee00000018ff */
[----:B------:R-:W2:Y:S01]  /*21c0*/  LDSM.16.M88.4 R128, [R174+0x6800] ;  /* 0x00680000ae80783b */ /* 0x000ea20000000200 */
[-C--:B------:R-:W-:Y:S07]  /*21d0*/  HMMA.16816.F32 R12, R108, R106.reuse, RZ ;  /* 0x0000006a6c0c723c */ /* 0x080fee00000018ff */
[----:B------:R-:W-:Y:S01]  /*21e0*/  LDSM.16.M88.4 R132, [R188] ;  /* 0x00000000bc84783b */ /* 0x000fe20000000200 */
[C---:B------:R-:W-:Y:S07]  /*21f0*/  HMMA.16816.F32 R16, R100.reuse, R106, RZ ;  /* 0x0000006a6410723c */ /* 0x040fee00000018ff */
[----:B------:R-:W2:Y:S01]  /*2200*/  LDSM.16.M88.4 R136, [R173+0x6000] ;  /* 0x00600000ad88783b */ /* 0x000ea20000000200 */
[-C--:B---3--:R-:W-:Y:S06]  /*2210*/  HMMA.16816.F32 R20, R100, R112.reuse, RZ ;  /* 0x000000706414723c */ /* 0x088fec00000018ff */
[C---:B------:R-:W-:Y:S01]  /*2220*/  HMMA.16816.F32 R24, R108.reuse, R112, RZ ;  /* 0x000000706c18723c */ /* 0x040fe200000018ff */
[----:B------:R-:W-:Y:S05]  /*2230*/  LDSM.16.M88.4 R104, [R173+0x6800] ;  /* 0x00680000ad68783b */ /* 0x000fea0000000200 */
[-C--:B------:R-:W-:Y:S03]  /*2240*/  HMMA.16816.F32 R28, R108, R114.reuse, RZ ;  /* 0x000000726c1c723c */ /* 0x080fe600000018ff */
[----:B------:R-:W-:Y:S03]  /*2250*/  LDSM.16.M88.4 R108, [R186] ;  /* 0x00000000ba6c783b */ /* 0x000fe60000000200 */
[----:B------:R-:W-:Y:S05]  /*2260*/  HMMA.16816.F32 R32, R100, R114, RZ ;  /* 0x000000726420723c */ /* 0x000fea00000018ff */
[----:B------:R-:W3:Y:S01]  /*2270*/  LDSM.16.M88.4 R100, [R188+0x1000] ;  /* 0x00100000bc64783b */ /* 0x000ee20000000200 */
[-C--:B----4-:R-:W-:Y:S06]  /*2280*/  HMMA.16816.F32 R4, R116, R120.reuse, R4 ;  /* 0x000000787404723c */ /* 0x090fec0000001804 */
[C---:B-1----:R-:W-:Y:S01]  /*2290*/  HMMA.16816.F32 R8, R124.reuse, R120, R8 ;  /* 0x000000787c08723c */ /* 0x042fe20000001808 */
[----:B------:R-:W1:Y:S05]  /*22a0*/  LDSM.16.M88.4 R112, [R172+0x6000] ;  /* 0x00600000ac70783b */ /* 0x000e6a0000000200 */
[-C--:B------:R-:W-:Y:S05]  /*22b0*/  HMMA.16816.F32 R12, R124, R122.reuse, R12 ;  /* 0x0000007a7c0c723c */ /* 0x080fea000000180c */
[----:B------:R-:W-:Y:S01]  /*22c0*/  LEA R120, R185, UR5, 0x1 ;  /* 0x00000005b9787c11 */ /* 0x000fe2000f8e08ff */
[C---:B------:R-:W-:Y:S05]  /*22d0*/  HMMA.16816.F32 R16, R116.reuse, R122, R16 ;  /* 0x0000007a7410723c */ /* 0x040fea0000001810 */
[----:B------:R-:W-:Y:S01]  /*22e0*/  FSEL R121, R217, RZ, P0 ;  /* 0x000000ffd9797208 */ /* 0x000fe20000000000 */
[-C--:B--2---:R-:W-:Y:S03]  /*22f0*/  HMMA.16816.F32 R20, R116, R128.reuse, R20 ;  /* 0x000000807414723c */ /* 0x084fe60000001814 */
[----:B------:R-:W-:Y:S03]  /*2300*/  FSETP.NEU.FTZ.AND P0, PT, R212, -INF , PT ;  /* 0xff800000d400780b */ /* 0x000fe60003f1d000 */
[C---:B------:R-:W-:Y:S05]  /*2310*/  HMMA.16816.F32 R24, R124.reuse, R128, R24 ;  /* 0x000000807c18723c */ /* 0x040fea0000001818 */
[----:B------:R-:W-:Y:S01]  /*2320*/  FSEL R122, R224, RZ, P0 ;  /* 0x000000ffe07a7208 */ /* 0x000fe20000000000 */
[-C--:B------:R-:W-:Y:S03]  /*2330*/  HMMA.16816.F32 R28, R124, R130.reuse, R28 ;  /* 0x000000827c1c723c */ /* 0x080fe6000000181c */
[----:B------:R-:W-:Y:S03]  /*2340*/  FSETP.NEU.FTZ.AND P0, PT, R211, -INF , PT ;  /* 0xff800000d300780b */ /* 0x000fe60003f1d000 */
[----:B------:R-:W-:Y:S01]  /*2350*/  HMMA.16816.F32 R32, R116, R130, R32 ;  /* 0x000000827420723c */ /* 0x000fe20000001820 */
[----:B------:R-:W2:Y:S04]  /*2360*/  LDSM.16.M88.4 R116, [R186+0x1000] ;  /* 0x00100000ba74783b */ /* 0x000ea80000000200 */
[C---:B------:R-:W-:Y:S01]  /*2370*/  IADD3 R125, R120.reuse, R177, RZ ;  /* 0x000000b1787d7210 */ /* 0x040fe20007ffe0ff */
[-C--:B------:R-:W-:Y:S05]  /*2380*/  HMMA.16816.F32 R4, R132, R136.reuse, R4 ;  /* 0x000000888404723c */ /* 0x080fea0000001804 */
[----:B------:R-:W-:Y:S01]  /*2390*/  IADD3 R124, R120, R178, RZ ;  /* 0x000000b2787c7210 */ /* 0x000fe20007ffe0ff */
[C---:B---3--:R-:W-:Y:S05]  /*23a0*/  HMMA.16816.F32 R8, R100.reuse, R136, R8 ;  /* 0x000000886408723c */ /* 0x048fea0000001808 */
[----:B------:R-:W-:Y:S01]  /*23b0*/  FSEL R252, R252, RZ, P0 ;  /* 0x000000fffcfc7208 */ /* 0x000fe20000000000 */
[-C--:B------:R-:W-:Y:S05]  /*23c0*/  HMMA.16816.F32 R12, R100, R138.reuse, R12 ;  /* 0x0000008a640c723c */ /* 0x080fea000000180c */
[----:B------:R-:W-:Y:S01]  /*23d0*/  IADD3 R246, P0, R209, UR6, RZ ;  /* 0x00000006d1f67c10 */ /* 0x000fe2000ff1e0ff */
[C---:B------:R-:W-:Y:S05]  /*23e0*/  HMMA.16816.F32 R16, R132.reuse, R138, R16 ;  /* 0x0000008a8410723c */ /* 0x040fea0000001810 */
[----:B------:R-:W-:Y:S01]  /*23f0*/  IADD3.X R247, R199, UR7, RZ, P0, !PT ;  /* 0x00000007c7f77c10 */ /* 0x000fe200087fe4ff */
[-C--:B------:R-:W-:Y:S04]  /*2400*/  HMMA.16816.F32 R20, R132, R104.reuse, R20 ;  /* 0x000000688414723c */ /* 0x080fe80000001814 */
[----:B------:R-:W3:Y:S02]  /*2410*/  LDG.E R230, desc[UR24][R246.64] ;  /* 0x00000018f6e67981 */ /* 0x000ee4000c1e1900 */
[C---:B------:R-:W-:Y:S02]  /*2420*/  HMMA.16816.F32 R24, R100.reuse, R104, R24 ;  /* 0x000000686418723c */ /* 0x040fe40000001818 */
[----:B------:R-:W5:Y:S04]  /*2430*/  LDG.E R241, desc[UR24][R246.64+0x80] ;  /* 0x00008018f6f17981 */ /* 0x000f68000c1e1900 */
[-C--:B------:R-:W-:Y:S01]  /*2440*/  HMMA.16816.F32 R28, R100, R106.reuse, R28 ;  /* 0x0000006a641c723c */ /* 0x080fe2000000181c */
[----:B------:R-:W4:Y:S05]  /*2450*/  LDSM.16.M88.4 R100, [R172+0x6800] ;  /* 0x00680000ac64783b */ /* 0x000f2a0000000200 */
[----:B------:R-:W-:Y:S03]  /*2460*/  HMMA.16816.F32 R32, R132, R106, R32 ;  /* 0x0000006a8420723c */ /* 0x000fe60000001820 */
[----:B------:R-:W5:Y:S03]  /*2470*/  LDG.E R240, desc[UR24][R246.64+0xa0] ;  /* 0x0000a018f6f07981 */ /* 0x000f66000c1e1900 */
[-C--:B-1----:R-:W-:Y:S06]  /*2480*/  HMMA.16816.F32 R4, R108, R112.reuse, R4 ;  /* 0x000000706c04723c */ /* 0x082fec0000001804 */
[C---:B--2---:R-:W-:Y:S06]  /*2490*/  HMMA.16816.F32 R8, R116.reuse, R112, R8 ;  /* 0x000000707408723c */ /* 0x044fec0000001808 */
[-C--:B------:R-:W-:Y:S06]  /*24a0*/  HMMA.16816.F32 R12, R116, R114.reuse, R12 ;  /* 0x00000072740c723c */ /* 0x080fec000000180c */
[C---:B------:R-:W-:Y:S06]  /*24b0*/  HMMA.16816.F32 R16, R108.reuse, R114, R16 ;  /* 0x000000726c10723c */ /* 0x040fec0000001810 */
[--C-:B------:R-:W-:Y:S01]  /*24c0*/  FFMA.FTZ R228, R5, UR34, -R121.reuse ;  /* 0x0000002205e47c23 */ /* 0x100fe20008010879 */
[--C-:B------:R-:W-:Y:S01]  /*24d0*/  FFMA.FTZ R227, R4, UR34, -R121.reuse ;  /* 0x0000002204e37c23 */ /* 0x100fe20008010879 */
[----:B------:R-:W-:Y:S02]  /*24e0*/  FFMA.FTZ R225, R6, UR34, -R122 ;  /* 0x0000002206e17c23 */ /* 0x000fe4000801087a */
[----:B------:R1:W-:Y:S01]  /*24f0*/  MUFU.EX2 R224, R228 ;  /* 0x000000e400e07308 */ /* 0x0003e20000000800 */
[-C--:B----4-:R-:W-:Y:S03]  /*2500*/  HMMA.16816.F32 R20, R108, R100.reuse, R20 ;  /* 0x000000646c14723c */ /* 0x090fe60000001814 */
[----:B------:R-:W-:Y:S01]  /*2510*/  FFMA.FTZ R233, R9, UR34, -R252 ;  /* 0x0000002209e97c23 */ /* 0x000fe200080108fc */
[----:B------:R-:W-:Y:S02]  /*2520*/  FFMA.FTZ R226, R7, UR34, -R122 ;  /* 0x0000002207e27c23 */ /* 0x000fe4000801087a */
[C---:B------:R-:W-:Y:S03]  /*2530*/  HMMA.16816.F32 R24, R116.reuse, R100, R24 ;  /* 0x000000647418723c */ /* 0x040fe60000001818 */
[----:B------:R-:W2:Y:S02]  /*2540*/  MUFU.EX2 R217, R227 ;  /* 0x000000e300d97308 */ /* 0x000ea40000000800 */
[----:B------:R-:W-:Y:S01]  /*2550*/  FFMA.FTZ R231, R12, UR34, -R252 ;  /* 0x000000220ce77c23 */ /* 0x000fe200080108fc */
[-C--:B------:R-:W-:Y:S07]  /*2560*/  HMMA.16816.F32 R28, R116, R102.reuse, R28 ;  /* 0x00000066741c723c */ /* 0x080fee000000181c */
[----:B------:R-:W-:Y:S01]  /*2570*/  MUFU.EX2 R225, R225 ;  /* 0x000000e100e17308 */ /* 0x000fe20000000800 */
[----:B-1----:R-:W-:Y:S01]  /*2580*/  FMUL.FTZ R228, R210, 1.4426950216293334961 ;  /* 0x3fb8aa3bd2e47820 */ /* 0x002fe20000410000 */
[----:B------:R-:W-:Y:S08]  /*2590*/  HMMA.16816.F32 R32, R108, R102, R32 ;  /* 0x000000666c20723c */ /* 0x000ff00000001820 */
[----:B------:R-:W1:Y:S03]  /*25a0*/  MUFU.EX2 R226, R226 ;  /* 0x000000e200e27308 */ /* 0x000e660000000800 */
[----:B------:R-:W-:Y:S01]  /*25b0*/  FSEL R123, R228, RZ, P2 ;  /* 0x000000ffe47b7208 */ /* 0x000fe20001000000 */
[--C-:B------:R-:W-:Y:S01]  /*25c0*/  FFMA.FTZ R237, R16, UR34, -R121.reuse ;  /* 0x0000002210ed7c23 */ /* 0x100fe20008010879 */
[----:B--2---:R-:W-:Y:S02]  /*25d0*/  F2FP.F16.F32.PACK_AB R186, R224, R217 ;  /* 0x000000d9e0ba723e */ /* 0x004fe400000000ff */
[----:B------:R-:W-:Y:S01]  /*25e0*/  PLOP3.LUT P2, PT, PT, PT, UP2, 0x80, 0x0 ;  /* 0x000000000000781c */ /* 0x000fe20003f4f028 */
[----:B------:R-:W-:Y:S01]  /*25f0*/  FFMA.FTZ R238, R17, UR34, -R121 ;  /* 0x0000002211ee7c23 */ /* 0x000fe20008010879 */
[--C-:B------:R-:W-:Y:S01]  /*2600*/  FFMA.FTZ R239, R18, UR34, -R122.reuse ;  /* 0x0000002212ef7c23 */ /* 0x100fe2000801087a */
[----:B------:R2:W-:Y:S01]  /*2610*/  MUFU.EX2 R228, R233 ;  /* 0x000000e900e47308 */ /* 0x0005e20000000800 */
[--C-:B------:R-:W-:Y:S01]  /*2620*/  FFMA.FTZ R242, R19, UR34, -R122.reuse ;  /* 0x0000002213f27c23 */ /* 0x100fe2000801087a */
[----:B------:R-:W-:Y:S01]  /*2630*/  FFMA.FTZ R251, R23, UR34, -R122 ;  /* 0x0000002217fb7c23 */ /* 0x000fe2000801087a */
[--C-:B------:R-:W-:Y:S01]  /*2640*/  FFMA.FTZ R227, R8, UR34, -R252.reuse ;  /* 0x0000002208e37c23 */ /* 0x100fe200080108fc */
[--C-:B------:R-:W-:Y:S01]  /*2650*/  FFMA.FTZ R229, R10, UR34, -R123.reuse ;  /* 0x000000220ae57c23 */ /* 0x100fe2000801087b */
[--C-:B------:R-:W-:Y:S01]  /*2660*/  FFMA.FTZ R232, R11, UR34, -R123.reuse ;  /* 0x000000220be87c23 */ /* 0x100fe2000801087b */
[----:B------:R-:W-:Y:S01]  /*2670*/  STS [R201+0xe000], R186 ;  /* 0x00e000bac9007388 */ /* 0x000fe20000000800 */
[--C-:B------:R-:W-:Y:S03]  /*2680*/  FFMA.FTZ R234, R13, UR34, -R252.reuse ;  /* 0x000000220dea7c23 */ /* 0x100fe600080108fc */
[----:B------:R-:W-:Y:S01]  /*2690*/  MUFU.EX2 R237, R237 ;  /* 0x000000ed00ed7308 */ /* 0x000fe20000000800 */
[----:B------:R-:W-:Y:S01]  /*26a0*/  FFMA.FTZ R248, R25, UR34, -R252 ;  /* 0x0000002219f87c23 */ /* 0x000fe200080108fc */
[--C-:B------:R-:W-:Y:S01]  /*26b0*/  FFMA.FTZ R235, R14, UR34, -R123.reuse ;  /* 0x000000220eeb7c23 */ /* 0x100fe2000801087b */
[--C-:B------:R-:W-:Y:S01]  /*26c0*/  FFMA.FTZ R131, R34, UR34, -R122.reuse ;  /* 0x0000002222837c23 */ /* 0x100fe2000801087a */
[----:B-1----:R-:W-:Y:S01]  /*26d0*/  F2FP.F16.F32.PACK_AB R34, R226, R225 ;  /* 0x000000e1e222723e */ /* 0x002fe200000000ff */
[--C-:B------:R-:W-:Y:S01]  /*26e0*/  FFMA.FTZ R236, R15, UR34, -R123.reuse ;  /* 0x000000220fec7c23 */ /* 0x100fe2000801087b */
[----:B------:R-:W-:Y:S01]  /*26f0*/  FFMA.FTZ R250, R27, UR34, -R123 ;  /* 0x000000221bfa7c23 */ /* 0x000fe2000801087b */
[--C-:B------:R-:W-:Y:S03]  /*2700*/  FFMA.FTZ R243, R20, UR34, -R121.reuse ;  /* 0x0000002214f37c23 */ /* 0x100fe60008010879 */
[----:B------:R-:W-:Y:S01]  /*2710*/  MUFU.EX2 R238, R238 ;  /* 0x000000ee00ee7308 */ /* 0x000fe20000000800 */
[----:B--2---:R1:W2:Y:S01]  /*2720*/  LDG.E R233, desc[UR24][R246.64+0x20] ;  /* 0x00002018f6e97981 */ /* 0x0042a2000c1e1900 */
[----:B------:R-:W-:Y:S01]  /*2730*/  FFMA.FTZ R244, R21, UR34, -R121 ;  /* 0x0000002215f47c23 */ /* 0x000fe20008010879 */
[--C-:B------:R-:W-:Y:S01]  /*2740*/  FFMA.FTZ R245, R22, UR34, -R122.reuse ;  /* 0x0000002216f57c23 */ /* 0x100fe2000801087a */
[--C-:B------:R-:W-:Y:S01]  /*2750*/  FFMA.FTZ R249, R26, UR34, -R123.reuse ;  /* 0x000000221af97c23 */ /* 0x100fe2000801087b */
[----:B------:R4:W-:Y:S01]  /*2760*/  STS [R201+0xe400], R34 ;  /* 0x00e40022c9007388 */ /* 0x0009e20000000800 */
[--C-:B------:R-:W-:Y:S01]  /*2770*/  FFMA.FTZ R137, R30, UR34, -R123.reuse ;  /* 0x000000221e897c23 */ /* 0x100fe2000801087b */
[----:B------:R-:W-:Y:S03]  /*2780*/  FFMA.FTZ R123, R31, UR34, -R123 ;  /* 0x000000221f7b7c23 */ /* 0x000fe6000801087b */
[----:B------:R-:W-:Y:S01]  /*2790*/  MUFU.EX2 R239, R239 ;  /* 0x000000ef00ef7308 */ /* 0x000fe20000000800 */
[----:B------:R-:W-:Y:S01]  /*27a0*/  FFMA.FTZ R122, R35, UR34, -R122 ;  /* 0x00000022237a7c23 */ /* 0x000fe2000801087a */
[--C-:B------:R-:W-:Y:S01]  /*27b0*/  FFMA.FTZ R129, R32, UR34, -R121.reuse ;  /* 0x0000002220817c23 */ /* 0x100fe20008010879 */
[----:B------:R-:W-:Y:S07]  /*27c0*/  FFMA.FTZ R121, R33, UR34, -R121 ;  /* 0x0000002221797c23 */ /* 0x000fee0008010879 */
[----:B------:R-:W4:Y:S10]  /*27d0*/  MUFU.EX2 R242, R242 ;  /* 0x000000f200f27308 */ /* 0x000f340000000800 */
[----:B------:R-:W4:Y:S01]  /*27e0*/  MUFU.EX2 R227, R227 ;  /* 0x000000e300e37308 */ /* 0x000f220000000800 */
[--C-:B-1----:R-:W-:Y:S09]  /*27f0*/  FFMA.FTZ R247, R24, UR34, -R252.reuse ;  /* 0x0000002218f77c23 */ /* 0x102ff200080108fc */
[----:B------:R1:W-:Y:S01]  /*2800*/  MUFU.EX2 R246, R251 ;  /* 0x000000fb00f67308 */ /* 0x0003e20000000800 */
[----:B----4-:R-:W-:Y:S05]  /*2810*/  F2FP.F16.F32.PACK_AB R27, R242, R239 ;  /* 0x000000eff21b723e */ /* 0x010fea00000000ff */
[----:B------:R-:W-:Y:S04]  /*2820*/  STS [R206+0xe400], R27 ;  /* 0x00e4001bce007388 */ /* 0x000fe80000000800 */
[----:B------:R-:W-:Y:S01]  /*2830*/  MUFU.EX2 R229, R229 ;  /* 0x000000e500e57308 */ /* 0x000fe20000000800 */
[----:B------:R-:W-:Y:S09]  /*2840*/  F2FP.F16.F32.PACK_AB R30, R228, R227 ;  /* 0x000000e3e41e723e */ /* 0x000ff200000000ff */
[----:B------:R-:W4:Y:S01]  /*2850*/  MUFU.EX2 R232, R232 ;  /* 0x000000e800e87308 */ /* 0x000f220000000800 */
[--C-:B-1----:R-:W-:Y:S01]  /*2860*/  FFMA.FTZ R251, R28, UR34, -R252.reuse ;  /* 0x000000221cfb7c23 */ /* 0x102fe200080108fc */
[----:B------:R-:W-:Y:S01]  /*2870*/  FFMA.FTZ R252, R29, UR34, -R252 ;  /* 0x000000221dfc7c23 */ /* 0x000fe200080108fc */
[----:B------:R-:W-:Y:S07]  /*2880*/  F2FP.F16.F32.PACK_AB R29, R238, R237 ;  /* 0x000000edee1d723e */ /* 0x000fee00000000ff */
[----:B------:R-:W-:Y:S01]  /*2890*/  MUFU.EX2 R231, R231 ;  /* 0x000000e700e77308 */ /* 0x000fe20000000800 */
[----:B------:R1:W-:Y:S04]  /*28a0*/  STS [R206+0xe000], R29 ;  /* 0x00e0001dce007388 */ /* 0x0003e80000000800 */
[----:B------:R1:W-:Y:S05]  /*28b0*/  STS [R201+0xf000], R30 ;  /* 0x00f0001ec9007388 */ /* 0x0003ea0000000800 */
[----:B------:R-:W1:Y:S01]  /*28c0*/  MUFU.EX2 R234, R234 ;  /* 0x000000ea00ea7308 */ /* 0x000e620000000800 */
[----:B----4-:R-:W-:Y:S05]  /*28d0*/  F2FP.F16.F32.PACK_AB R26, R232, R229 ;  /* 0x000000e5e81a723e */ /* 0x010fea00000000ff */
[----:B------:R4:W-:Y:S04]  /*28e0*/  STS [R201+0xf400], R26 ;  /* 0x00f4001ac9007388 */ /* 0x0009e80000000800 */
[----:B------:R-:W-:Y:S10]  /*28f0*/  MUFU.EX2 R235, R235 ;  /* 0x000000eb00eb7308 */ /* 0x000ff40000000800 */
[----:B------:R-:W4:Y:S01]  /*2900*/  MUFU.EX2 R236, R236 ;  /* 0x000000ec00ec7308 */ /* 0x000f220000000800 */
[----:B-1----:R-:W-:Y:S05]  /*2910*/  F2FP.F16.F32.PACK_AB R25, R234, R231 ;  /* 0x000000e7ea19723e */ /* 0x002fea00000000ff */
[----:B------:R1:W-:Y:S04]  /*2920*/  STS [R206+0xf000], R25 ;  /* 0x00f00019ce007388 */ /* 0x0003e80000000800 */
[----:B------:R-:W-:Y:S10]  /*2930*/  MUFU.EX2 R243, R243 ;  /* 0x000000f300f37308 */ /* 0x000ff40000000800 */
[----:B------:R-:W-:Y:S01]  /*2940*/  MUFU.EX2 R244, R244 ;  /* 0x000000f400f47308 */ /* 0x000fe20000000800 */
[----:B----4-:R-:W-:Y:S05]  /*2950*/  F2FP.F16.F32.PACK_AB R33, R236, R235 ;  /* 0x000000ebec21723e */ /* 0x010fea00000000ff */
[----:B------:R-:W-:Y:S04]  /*2960*/  STS [R206+0xf400], R33 ;  /* 0x00f40021ce007388 */ /* 0x000fe80000000800 */
[----:B------:R-:W4:Y:S10]  /*2970*/  MUFU.EX2 R245, R245 ;  /* 0x000000f500f57308 */ /* 0x000f340000000800 */
[----:B------:R1:W-:Y:S10]  /*2980*/  MUFU.EX2 R138, R122 ;  /* 0x0000007a008a7308 */ /* 0x0003f40000000800 */
[----:B------:R-:W-:Y:S01]  /*2990*/  MUFU.EX2 R130, R121 ;  /* 0x0000007900827308 */ /* 0x000fe20000000800 */
[----:B----4-:R-:W-:Y:S05]  /*29a0*/  F2FP.F16.F32.PACK_AB R34, R246, R245 ;  /* 0x000000f5f622723e */ /* 0x010fea00000000ff */
[----:B------:R-:W-:Y:S04]  /*29b0*/  STS [R205+0xe400], R34 ;  /* 0x00e40022cd007388 */ /* 0x000fe80000000800 */
[----:B------:R-:W4:Y:S01]  /*29c0*/  MUFU.EX2 R129, R129 ;  /* 0x0000008100817308 */ /* 0x000f220000000800 */
[----:B-1----:R-:W-:Y:S05]  /*29d0*/  F2FP.F16.F32.PACK_AB R122, R244, R243 ;  /* 0x000000f3f47a723e */ /* 0x002fea00000000ff */
[----:B------:R-:W-:Y:S04]  /*29e0*/  STS [R205+0xe000], R122 ;  /* 0x00e0007acd007388 */ /* 0x000fe80000000800 */
[----:B------:R-:W1:Y:S10]  /*29f0*/  MUFU.EX2 R131, R131 ;  /* 0x0000008300837308 */ /* 0x000e740000000800 */
[----:B------:R-:W-:Y:S01]  /*2a00*/  MUFU.EX2 R247, R247 ;  /* 0x000000f700f77308 */ /* 0x000fe20000000800 */
[----:B----4-:R-:W-:Y:S05]  /*2a10*/  F2FP.F16.F32.PACK_AB R31, R130, R129 ;  /* 0x00000081821f723e */ /* 0x010fea00000000ff */
[----:B------:R-:W-:Y:S04]  /*2a20*/  STS [R216+0xe000], R31 ;  /* 0x00e0001fd8007388 */ /* 0x000fe80000000800 */
[----:B------:R-:W4:Y:S01]  /*2a30*/  MUFU.EX2 R248, R248 ;  /* 0x000000f800f87308 */ /* 0x000f220000000800 */
[----:B-1----:R-:W-:Y:S05]  /*2a40*/  F2FP.F16.F32.PACK_AB R29, R138, R131 ;  /* 0x000000838a1d723e */ /* 0x002fea00000000ff */
[----:B------:R-:W-:Y:S04]  /*2a50*/  STS [R216+0xe400], R29 ;  /* 0x00e4001dd8007388 */ /* 0x000fe80000000800 */
        /* <DEDUP_REMOVED lines=9> */
[----:B------:R-:W4:Y:S01]  /*2af0*/  MUFU.EX2 R137, R137 ;  /* 0x0000008900897308 */ /* 0x000f220000000800 */
[----:B-1----:R-:W-:Y:S05]  /*2b00*/  F2FP.F16.F32.PACK_AB R27, R252, R251 ;  /* 0x000000fbfc1b723e */ /* 0x002fea00000000ff */
[----:B------:R-:W-:Y:S01]  /*2b10*/  STS [R216+0xf000], R27 ;  /* 0x00f0001bd8007388 */ /* 0x000fe20000000800 */
[----:B----4-:R-:W-:Y:S05]  /*2b20*/  F2FP.F16.F32.PACK_AB R25, R186, R137 ;  /* 0x00000089ba19723e */ /* 0x010fea00000000ff */
        /* <DEDUP_REMOVED lines=41> */
[----:B------:R-:W-:Y:S01]  /*2dc0*/  FADD.FTZ R121, -R230, R5 ;  /* 0x00000005e6797221 */ /* 0x000fe20000010100 */
[-C--:B------:R-:W-:Y:S05]  /*2dd0*/  HMMA.16816.F32 R28, R104, R170.reuse, R28 ;  /* 0x000000aa681c723c */ /* 0x080fea000000181c */
[----:B------:R-:W-:Y:S01]  /*2de0*/  FMUL.FTZ R217, R217, R122 ;  /* 0x0000007ad9d97220 */ /* 0x000fe20000410000 */
[----:B------:R-:W-:Y:S05]  /*2df0*/  HMMA.16816.F32 R32, R100, R170, R32 ;  /* 0x000000aa6420723c */ /* 0x000fea0000001820 */
[----:B------:R-:W-:Y:S01]  /*2e00*/  FMUL.FTZ R224, R224, R121 ;  /* 0x00000079e0e07220 */ /* 0x000fe20000410000 */
[C---:B------:R-:W-:Y:S01]  /*2e10*/  FADD.FTZ R122, -R230.reuse, R16 ;  /* 0x00000010e67a7221 */ /* 0x040fe20000010100 */
[C---:B------:R-:W-:Y:S01]  /*2e20*/  FADD.FTZ R121, -R230.reuse, R17 ;  /* 0x00000011e6797221 */ /* 0x040fe20000010100 */
[----:B------:R-:W-:Y:S03]  /*2e30*/  FADD.FTZ R188, -R230, R20 ;  /* 0x00000014e6bc7221 */ /* 0x000fe60000010100 */
[----:B------:R-:W-:Y:S01]  /*2e40*/  F2FP.F16.F32.PACK_AB R224, R224, R217 ;  /* 0x000000d9e0e0723e */ /* 0x000fe200000000ff */
[----:B------:R-:W-:Y:S01]  /*2e50*/  FADD.FTZ R123, -R230, R21 ;  /* 0x00000015e67b7221 */ /* 0x000fe20000010100 */
[----:B------:R-:W-:Y:S01]  /*2e60*/  FMUL.FTZ R237, R237, R122 ;  /* 0x0000007aeded7220 */ /* 0x000fe20000410000 */
[----:B------:R-:W-:Y:S01]  /*2e70*/  FMUL.FTZ R238, R238, R121 ;  /* 0x00000079eeee7220 */ /* 0x000fe20000410000 */
[----:B------:R-:W-:Y:S01]  /*2e80*/  FMUL.FTZ R243, R243, R188 ;  /* 0x000000bcf3f37220 */ /* 0x000fe20000410000 */
[----:B------:R-:W-:Y:S03]  /*2e90*/  FMUL.FTZ R244, R244, R123 ;  /* 0x0000007bf4f47220 */ /* 0x000fe60000410000 */
[----:B------:R-:W-:Y:S02]  /*2ea0*/  F2FP.F16.F32.PACK_AB R237, R238, R237 ;  /* 0x000000edeeed723e */ /* 0x000fe400000000ff */
[----:B------:R-:W-:Y:S01]  /*2eb0*/  F2FP.F16.F32.PACK_AB R244, R244, R243 ;  /* 0x000000f3f4f4723e */ /* 0x000fe200000000ff */
[C---:B------:R-:W-:Y:S02]  /*2ec0*/  FADD.FTZ R243, -R233.reuse, R7 ;  /* 0x00000007e9f37221 */ /* 0x040fe40000010100 */
[C---:B------:R-:W-:Y:S01]  /*2ed0*/  FADD.FTZ R238, -R230.reuse, R32 ;  /* 0x00000020e6ee7221 */ /* 0x040fe20000010100 */
[----:B------:R-:W-:Y:S01]  /*2ee0*/  FADD.FTZ R217, -R230, R33 ;  /* 0x00000021e6d97221 */ /* 0x000fe20000010100 */
[----:B------:R-:W-:Y:S01]  /*2ef0*/  FADD.FTZ R230, -R233, R6 ;  /* 0x00000006e9e67221 */ /* 0x000fe20000010100 */
[----:B------:R-:W-:Y:S01]  /*2f00*/  FMUL.FTZ R243, R226, R243 ;  /* 0x000000f3e2f37220 */ /* 0x000fe20000410000 */
[----:B------:R-:W-:Y:S01]  /*2f10*/  FMUL.FTZ R238, R129, R238 ;  /* 0x000000ee81ee7220 */ /* 0x000fe20000410000 */
[----:B------:R-:W-:Y:S01]  /*2f20*/  FMUL.FTZ R217, R130, R217 ;  /* 0x000000d982d97220 */ /* 0x000fe20000410000 */
[----:B------:R-:W-:Y:S01]  /*2f30*/  FMUL.FTZ R230, R225, R230 ;  /* 0x000000e6e1e67220 */ /* 0x000fe20000410000 */
[C---:B------:R-:W-:Y:S01]  /*2f40*/  FADD.FTZ R226, -R233.reuse, R18 ;  /* 0x00000012e9e27221 */ /* 0x040fe20000010100 */
[----:B------:R-:W-:Y:S02]  /*2f50*/  FADD.FTZ R225, -R233, R19 ;  /* 0x00000013e9e17221 */ /* 0x000fe40000010100 */
[----:B------:R-:W-:Y:S01]  /*2f60*/  F2FP.F16.F32.PACK_AB R217, R217, R238 ;  /* 0x000000eed9d9723e */ /* 0x000fe200000000ff */
[----:B------:R-:W-:Y:S01]  /*2f70*/  FMUL.FTZ R226, R239, R226 ;  /* 0x000000e2efe27220 */ /* 0x000fe20000410000 */
[----:B------:R-:W-:Y:S01]  /*2f80*/  FMUL.FTZ R225, R242, R225 ;  /* 0x000000e1f2e17220 */ /* 0x000fe20000410000 */
[C---:B------:R-:W-:Y:S01]  /*2f90*/  FADD.FTZ R238, -R233.reuse, R22 ;  /* 0x00000016e9ee7221 */ /* 0x040fe20000010100 */
[C---:B------:R-:W-:Y:S01]  /*2fa0*/  FADD.FTZ R239, -R233.reuse, R23 ;  /* 0x00000017e9ef7221 */ /* 0x040fe20000010100 */
[C---:B------:R-:W-:Y:S01]  /*2fb0*/  FADD.FTZ R242, -R233.reuse, R34 ;  /* 0x00000022e9f27221 */ /* 0x040fe20000010100 */
[----:B------:R-:W-:Y:S01]  /*2fc0*/  FADD.FTZ R233, -R233, R35 ;  /* 0x00000023e9e97221 */ /* 0x000fe20000010100 */
[----:B------:R-:W-:Y:S01]  /*2fd0*/  F2FP.F16.F32.PACK_AB R230, R243, R230 ;  /* 0x000000e6f3e6723e */ /* 0x000fe200000000ff */
[----:B------:R-:W-:Y:S01]  /*2fe0*/  FMUL.FTZ R238, R245, R238 ;  /* 0x000000eef5ee7220 */ /* 0x000fe20000410000 */
[----:B------:R-:W-:Y:S01]  /*2ff0*/  FMUL.FTZ R239, R246, R239 ;  /* 0x000000eff6ef7220 */ /* 0x000fe20000410000 */
[----:B------:R-:W-:Y:S01]  /*3000*/  FMUL.FTZ R242, R131, R242 ;  /* 0x000000f283f27220 */ /* 0x000fe20000410000 */
[----:B------:R-:W-:Y:S01]  /*3010*/  FMUL.FTZ R233, R138, R233 ;  /* 0x000000e98ae97220 */ /* 0x000fe20000410000 */
[----:B------:R-:W-:Y:S06]  /*3020*/  @!P2 BRA `(.L_x_192) ;  /* 0x000000000048a947 */ /* 0x000fec0003800000 */
[----:B------:R-:W1:Y:S01]  /*3030*/  LDC R7, c[0x0][0x240] ;  /* 0x00009000ff077b82 */ /* 0x000e620000000800 */
[----:B------:R-:W-:Y:S04]  /*3040*/  ULOP3.LUT UR10, UR46, 0x1, URZ, 0xc0, !UPT ;  /* 0x000000012e0a7892 */ /* 0x000fe8000f8ec03f */
[----:B------:R-:W-:Y:S03]  /*3050*/  UISETP.NE.U32.AND UP0, UPT, UR10, 0x1, UPT ;  /* 0x000000010a00788c */ /* 0x000fe6000bf05070 */
[----:B------:R-:W2:Y:S01]  /*3060*/  LDC R5, c[0x0][0x244] ;  /* 0x00009100ff057b82 */ /* 0x000ea20000000800 */
[----:B------:R-:W-:Y:S06]  /*3070*/  USEL UR10, UR21, 0x2000, !UP0 ;  /* 0x00002000150a7887 */ /* 0x000fec000c000000 */
[----:B------:R-:W-:Y:S02]  /*3080*/  VIADD R214, R214, UR10 ;  /* 0x0000000ad6d67c36 */ /* 0x000fe40008000000 */
[----:B------:R-:W-:Y:S02]  /*3090*/  VIADD R179, R179, UR10 ;  /* 0x0000000ab3b37c36 */ /* 0x000fe40008000000 */
        /* <DEDUP_REMOVED lines=11> */
.L_x_192:
[C---:B-----5:R-:W-:Y:S01]  /*3150*/  FADD.FTZ R9, -R241.reuse, R9 ;  /* 0x00000009f1097221 */ /* 0x060fe20000010100 */
[C---:B------:R-:W-:Y:S01]  /*3160*/  FADD.FTZ R11, -R240.reuse, R11 ;  /* 0x0000000bf00b7221 */ /* 0x040fe20000010100 */
[C---:B------:R-:W-:Y:S01]  /*3170*/  FADD.FTZ R8, -R241.reuse, R8 ;  /* 0x00000008f1087221 */ /* 0x040fe20000010100 */
[----:B------:R-:W-:Y:S01]  /*3180*/  FADD.FTZ R10, -R240, R10 ;  /* 0x0000000af00a7221 */ /* 0x000fe20000010100 */
[----:B------:R-:W-:Y:S01]  /*3190*/  FMUL.FTZ R9, R228, R9 ;  /* 0x00000009e4097220 */ /* 0x000fe20000410000 */
[----:B------:R-:W-:Y:S01]  /*31a0*/  FMUL.FTZ R11, R232, R11 ;  /* 0x0000000be80b7220 */ /* 0x000fe20000410000 */
[----:B------:R-:W-:Y:S01]  /*31b0*/  FADD.FTZ R12, -R241, R12 ;  /* 0x0000000cf10c7221 */ /* 0x000fe20000010100 */
[----:B------:R-:W-:Y:S01]  /*31c0*/  FMUL.FTZ R8, R227, R8 ;  /* 0x00000008e3087220 */ /* 0x000fe20000410000 */
[C---:B------:R-:W-:Y:S01]  /*31d0*/  FADD.FTZ R14, -R240.reuse, R14 ;  /* 0x0000000ef00e7221 */ /* 0x040fe20000010100 */
        /* <DEDUP_REMOVED lines=11> */
[----:B------:R-:W-:Y:S01]  /*3290*/  FADD.FTZ R29, -R241, R29 ;  /* 0x0000001df11d7221 */ /* 0x000fe20000010100 */
[----:B------:R-:W-:Y:S01]  /*32a0*/  F2FP.F16.F32.PACK_AB R10, R11, R10 ;  /* 0x0000000a0b0a723e */ /* 0x000fe200000000ff */
[----:B------:R-:W-:Y:S01]  /*32b0*/  STS [R206+0xa000], R237 ;  /* 0x00a000edce007388 */ /* 0x000fe20000000800 */
[----:B------:R-:W-:Y:S01]  /*32c0*/  F2FP.F16.F32.PACK_AB R13, R13, R12 ;  /* 0x0000000c0d0d723e */ /* 0x000fe200000000ff */
[----:B------:R-:W-:Y:S01]  /*32d0*/  FADD.FTZ R28, -R241, R28 ;  /* 0x0000001cf11c7221 */ /* 0x000fe20000010100 */
[----:B------:R-:W-:Y:S01]  /*32e0*/  F2FP.F16.F32.PACK_AB R15, R15, R14 ;  /* 0x0000000e0f0f723e */ /* 0x000fe200000000ff */
[----:B------:R-:W-:Y:S01]  /*32f0*/  STS [R206+0xa400], R225 ;  /* 0x00a400e1ce007388 */ /* 0x000fe20000000800 */
[C---:B------:R-:W-:Y:S01]  /*3300*/  FADD.FTZ R25, -R241.reuse, R25 ;  /* 0x00000019f1197221 */ /* 0x040fe20000010100 */
[C---:B------:R-:W-:Y:S01]  /*3310*/  FADD.FTZ R26, -R240.reuse, R26 ;  /* 0x0000001af01a7221 */ /* 0x040fe20000010100 */
[----:B------:R-:W-:Y:S01]  /*3320*/  FADD.FTZ R27, -R240, R27 ;  /* 0x0000001bf01b7221 */ /* 0x000fe20000010100 */
[----:B------:R-:W-:Y:S01]  /*3330*/  STS [R201+0xb000], R8 ;  /* 0x00b00008c9007388 */ /* 0x000fe20000000800 */
[----:B------:R-:W-:Y:S01]  /*3340*/  FADD.FTZ R24, -R241, R24 ;  /* 0x00000018f1187221 */ /* 0x000fe20000010100 */
[----:B------:R-:W-:Y:S01]  /*3350*/  F2FP.F16.F32.PACK_AB R238, R239, R238 ;  /* 0x000000eeefee723e */ /* 0x000fe200000000ff */
[----:B------:R-:W-:Y:S01]  /*3360*/  FMUL.FTZ R29, R252, R29 ;  /* 0x0000001dfc1d7220 */ /* 0x000fe20000410000 */
[----:B------:R-:W-:Y:S01]  /*3370*/  STS [R201+0xb400], R10 ;  /* 0x00b4000ac9007388 */ /* 0x000fe20000000800 */
[----:B------:R-:W-:Y:S01]  /*3380*/  FMUL.FTZ R28, R251, R28 ;  /* 0x0000001cfb1c7220 */ /* 0x000fe20000410000 */
[----:B------:R-:W-:Y:S01]  /*3390*/  FMUL.FTZ R25, R248, R25 ;  /* 0x00000019f8197220 */ /* 0x000fe20000410000 */
[----:B------:R-:W-:Y:S01]  /*33a0*/  FMUL.FTZ R26, R249, R26 ;  /* 0x0000001af91a7220 */ /* 0x000fe20000410000 */
[----:B------:R-:W-:Y:S01]  /*33b0*/  STS [R206+0xb000], R13 ;  /* 0x00b0000dce007388 */ /* 0x000fe20000000800 */
[----:B------:R-:W-:Y:S01]  /*33c0*/  FMUL.FTZ R27, R250, R27 ;  /* 0x0000001bfa1b7220 */ /* 0x000fe20000410000 */
[----:B------:R-:W-:Y:S01]  /*33d0*/  FMUL.FTZ R24, R247, R24 ;  /* 0x00000018f7187220 */ /* 0x000fe20000410000 */
[C---:B------:R-:W-:Y:S01]  /*33e0*/  FADD.FTZ R30, -R240.reuse, R30 ;  /* 0x0000001ef01e7221 */ /* 0x040fe20000010100 */
[----:B------:R-:W-:Y:S01]  /*33f0*/  STS [R206+0xb400], R15 ;  /* 0x00b4000fce007388 */ /* 0x000fe20000000800 */
[----:B------:R-:W-:Y:S01]  /*3400*/  FADD.FTZ R31, -R240, R31 ;  /* 0x0000001ff01f7221 */ /* 0x000fe20000010100 */
[----:B------:R-:W-:Y:S01]  /*3410*/  F2FP.F16.F32.PACK_AB R233, R233, R242 ;  /* 0x000000f2e9e9723e */ /* 0x000fe200000000ff */
[----:B------:R-:W-:Y:S01]  /*3420*/  FMUL.FTZ R30, R137, R30 ;  /* 0x0000001e891e7220 */ /* 0x000fe20000410000 */
[----:B------:R-:W-:Y:S01]  /*3430*/  STS [R205+0xa000], R244 ;  /* 0x00a000f4cd007388 */ /* 0x000fe20000000800 */
[----:B------:R-:W-:Y:S01]  /*3440*/  F2FP.F16.F32.PACK_AB R101, R29, R28 ;  /* 0x0000001c1d65723e */ /* 0x000fe200000000ff */
[----:B------:R-:W-:Y:S01]  /*3450*/  FMUL.FTZ R31, R186, R31 ;  /* 0x0000001fba1f7220 */ /* 0x000fe20000410000 */
[----:B------:R-:W-:Y:S01]  /*3460*/  F2FP.F16.F32.PACK_AB R24, R25, R24 ;  /* 0x000000181918723e */ /* 0x000fe200000000ff */
[----:B------:R-:W-:Y:S01]  /*3470*/  STS [R205+0xa400], R238 ;  /* 0x00a400eecd007388 */ /* 0x000fe20000000800 */
[----:B------:R-:W-:Y:S02]  /*3480*/  F2FP.F16.F32.PACK_AB R28, R27, R26 ;  /* 0x0000001a1b1c723e */ /* 0x000fe400000000ff */
[----:B------:R-:W-:Y:S01]  /*3490*/  F2FP.F16.F32.PACK_AB R103, R31, R30 ;  /* 0x0000001e1f67723e */ /* 0x000fe200000000ff */
[----:B------:R-:W-:Y:S01]  /*34a0*/  STS [R216+0xa000], R217 ;  /* 0x00a000d9d8007388 */ /* 0x000fe20000000800 */
[----:B------:R-:W-:Y:S03]  /*34b0*/  IADD3 R100, R181, R178, RZ ;  /* 0x000000b2b5647210 */ /* 0x000fe60007ffe0ff */
[----:B------:R-:W-:Y:S04]  /*34c0*/  STS [R216+0xa400], R233 ;  /* 0x00a400e9d8007388 */ /* 0x000fe80000000800 */
[----:B------:R-:W-:Y:S04]  /*34d0*/  STS [R205+0xb000], R24 ;  /* 0x00b00018cd007388 */ /* 0x000fe80000000800 */
[----:B------:R-:W-:Y:S04]  /*34e0*/  STS [R205+0xb400], R28 ;  /* 0x00b4001ccd007388 */ /* 0x000fe80000000800 */
[----:B------:R-:W-:Y:S04]  /*34f0*/  STS [R216+0xb000], R101 ;  /* 0x00b00065d8007388 */ /* 0x000fe80000000800 */
[----:B------:R-:W-:Y:S01]  /*3500*/  STS [R216+0xb400], R103 ;  /* 0x00b40067d8007388 */ /* 0x000fe20000000800 */
[----:B------:R-:W-:Y:S06]  /*3510*/  BAR.SYNC.DEFER_BLOCKING 0x0 ;  /* 0x0000000000007b1d */ /* 0x000fec0000010000 */
[----:B-1----:R-:W-:Y:S04]  /*3520*/  LDSM.16.MT88.4 R4, [R182+0xe000] ;  /* 0x00e00000b604783b */ /* 0x002fe80000004200 */
[----:B------:R-:W1:Y:S04]  /*3530*/  LDSM.16.MT88.4 R8, [R181+0x4000] ;  /* 0x00400000b508783b */ /* 0x000e680000004200 */
[----:B------:R-:W2:Y:S04]  /*3540*/  LDSM.16.MT88.4 R12, [R182+0x10000] ;  /* 0x01000000b60c783b */ /* 0x000ea80000004200 */
[----:B------:R-:W3:Y:S04]  /*3550*/  LDSM.16.MT88.4 R16, [R100+0x4000] ;  /* 0x004000006410783b */ /* 0x000ee80000004200 */
        /* <DEDUP_REMOVED lines=37> */
[-C--:B---3--:R-:W-:Y:S05]  /*37b0*/  HMMA.16816.F32 R36, R20, R24.reuse, R36 ;  /* 0x000000181424723c */ /* 0x088fea0000001824 */
[----:B------:R-:W-:Y:S01]  /*37c0*/  IMAD R5, R207, UR33, RZ ;  /* 0x00000021cf057c24 */ /* 0x000fe2000f8e02ff */
[C---:B------:R-:W-:Y:S05]  /*37d0*/  HMMA.16816.F32 R40, R28.reuse, R24, R40 ;  /* 0x000000181c28723c */ /* 0x040fea0000001828 */
[----:B------:R-:W-:Y:S01]  /*37e0*/  LEA R5, -R5, RZ, 0x6 ;  /* 0x000000ff05057211 */ /* 0x000fe200078e31ff */
[-C--:B------:R-:W-:Y:S05]  /*37f0*/  HMMA.16816.F32 R44, R28, R26.reuse, R44 ;  /* 0x0000001a1c2c723c */ /* 0x080fea000000182c */
[C---:B------:R-:W-:Y:S01]  /*3800*/  LEA R218, P0, R5.reuse, R218, 0x2 ;  /* 0x000000da05da7211 */ /* 0x040fe200078010ff */
[C---:B------:R-:W-:Y:S05]  /*3810*/  HMMA.16816.F32 R48, R20.reuse, R26, R48 ;  /* 0x0000001a1430723c */ /* 0x040fea0000001830 */
[----:B------:R-:W-:Y:S01]  /*3820*/  LEA.HI.X.SX32 R219, R5, R219, 0x2, P0 ;  /* 0x000000db05db7211 */ /* 0x000fe200000f16ff */
        /* <DEDUP_REMOVED lines=20> */
.L_x_193:
[----:B------:R-:W-:Y:S01]  /*3970*/  LDSM.16.M88.4 R20, [R183] ;  /* 0x00000000b714783b */ /* 0x000fe20000000200 */
[----:B------:R-:W-:Y:S03]  /*3980*/  ULOP3.LUT UR10, UR46, 0x1, URZ, 0xc0, !UPT ;  /* 0x000000012e0a7892 */ /* 0x000fe6000f8ec03f */
[----:B-1----:R-:W1:Y:S01]  /*3990*/  LDSM.16.MT88.4 R8, [R181+0x6000] ;  /* 0x00600000b508783b */ /* 0x002e620000004200 */
[----:B------:R-:W-:Y:S02]  /*39a0*/  UISETP.NE.U32.AND UP0, UPT, UR10, 0x1, UPT ;  /* 0x000000010a00788c */ /* 0x000fe4000bf05070 */
[----:B------:R-:W-:Y:S01]  /*39b0*/  UIADD3 UR10, UR46, -0x1, URZ ;  /* 0xffffffff2e0a7890 */ /* 0x000fe2000fffe03f */
[----:B------:R-:W2:Y:S04]  /*39c0*/  LDSM.16.MT88.4 R16, [R176] ;  /* 0x00000000b010783b */ /* 0x000ea80000004200 */
[----:B------:R-:W-:Y:S04]  /*39d0*/  LDSM.16.M88.4 R24, [R3] ;  /* 0x000000000318783b */ /* 0x000fe80000000200 */
[----:B------:R-:W3:Y:S04]  /*39e0*/  LDSM.16.MT88.4 R28, [R181+0x6800] ;  /* 0x00680000b51c783b */ /* 0x000ee80000004200 */
[----:B------:R-:W4:Y:S04]  /*39f0*/  LDSM.16.MT88.4 R32, [R176+0x800] ;  /* 0x00080000b020783b */ /* 0x000f280000004200 */
[----:B------:R-:W-:Y:S04]  /*3a00*/  LDSM.16.M88.4 R100, [R2] ;  /* 0x000000000264783b */ /* 0x000fe80000000200 */
[----:B------:R-:W4:Y:S04]  /*3a10*/  LDSM.16.MT88.4 R104, [R181+0x7000] ;  /* 0x00700000b568783b */ /* 0x000f280000004200 */
[----:B------:R-:W-:Y:S04]  /*3a20*/  LDSM.16.M88.4 R108, [R0] ;  /* 0x00000000006c783b */ /* 0x000fe80000000200 */
        /* <DEDUP_REMOVED lines=26> */
[----:B------:R-:W2:Y:S01]  /*3bd0*/  LDSM.16.M88.4 R108, [R2+0x2000] ;  /* 0x00200000026c783b */ /* 0x000ea20000000200 */
[C---:B---3--:R-:W-:Y:S06]  /*3be0*/  HMMA.16816.F32 R4, R28.reuse, R32, R4 ;  /* 0x000000201c04723c */ /* 0x048fec0000001804 */
[C---:B------:R-:W-:Y:S01]  /*3bf0*/  HMMA.16816.F32 R8, R28.reuse, R34, R8 ;  /* 0x000000221c08723c */ /* 0x040fe20000001808 */
[----:B------:R-:W-:Y:S05]  /*3c00*/  LDSM.16.MT88.4 R32, [R181+0x9800] ;  /* 0x00980000b520783b */ /* 0x000fea0000004200 */
[C---:B-1----:R-:W-:Y:S06]  /*3c10*/  HMMA.16816.F32 R12, R28.reuse, R20, R12 ;  /* 0x000000141c0c723c */ /* 0x042fec000000180c */
[----:B------:R-:W-:Y:S01]  /*3c20*/  HMMA.16816.F32 R16, R28, R22, R16 ;  /* 0x000000161c10723c */ /* 0x000fe20000001810 */
[----:B------:R-:W1:Y:S04]  /*3c30*/  LDSM.16.MT88.4 R20, [R176+0x3000] ;  /* 0x00300000b014783b */ /* 0x000e680000004200 */
[----:B------:R-:W3:Y:S01]  /*3c40*/  LDSM.16.M88.4 R28, [R0+0x2000] ;  /* 0x00200000001c783b */ /* 0x000ee20000000200 */
[C---:B----4-:R-:W-:Y:S06]  /*3c50*/  HMMA.16816.F32 R4, R100.reuse, R104, R4 ;  /* 0x000000686404723c */ /* 0x050fec0000001804 */
[C---:B------:R-:W-:Y:S06]  /*3c60*/  HMMA.16816.F32 R8, R100.reuse, R106, R8 ;  /* 0x0000006a6408723c */ /* 0x040fec0000001808 */
[C---:B--2---:R-:W-:Y:S06]  /*3c70*/  HMMA.16816.F32 R12, R100.reuse, R24, R12 ;  /* 0x00000018640c723c */ /* 0x044fec000000180c */
[----:B------:R-:W-:Y:S01]  /*3c80*/  HMMA.16816.F32 R16, R100, R26, R16 ;  /* 0x0000001a6410723c */ /* 0x000fe20000001810 */
[----:B------:R-:W2:Y:S05]  /*3c90*/  LDSM.16.MT88.4 R24, [R176+0x3800] ;  /* 0x00380000b018783b */ /* 0x000eaa0000004200 */
[C---:B------:R-:W-:Y:S01]  /*3ca0*/  HMMA.16816.F32 R4, R108.reuse, R112, R4 ;  /* 0x000000706c04723c */ /* 0x040fe20000001804 */
[----:B------:R-:W-:Y:S05]  /*3cb0*/  IMAD.U32 R101, RZ, RZ, UR32 ;  /* 0x00000020ff657e24 */ /* 0x000fea000f8e00ff */
[C---:B------:R-:W-:Y:S06]  /*3cc0*/  HMMA.16816.F32 R8, R108.reuse, R114, R8 ;  /* 0x000000726c08723c */ /* 0x040fec0000001808 */
[C---:B-1----:R-:W-:Y:S06]  /*3cd0*/  HMMA.16816.F32 R12, R108.reuse, R20, R12 ;  /* 0x000000146c0c723c */ /* 0x042fec000000180c */
[----:B------:R-:W-:Y:S06]  /*3ce0*/  HMMA.16816.F32 R16, R108, R22, R16 ;  /* 0x000000166c10723c */ /* 0x000fec0000001810 */
[C---:B---3--:R-:W-:Y:S05]  /*3cf0*/  HMMA.16816.F32 R4, R28.reuse, R32, R4 ;  /* 0x000000201c04723c */ /* 0x048fea0000001804 */
[----:B------:R-:W-:Y:S01]  /*3d00*/  VIADD R108, R180, 0x40 ;  /* 0x00000040b46c7836 */ /* 0x000fe20000000000 */
[C---:B------:R-:W-:Y:S05]  /*3d10*/  HMMA.16816.F32 R8, R28.reuse, R34, R8 ;  /* 0x000000221c08723c */ /* 0x040fea0000001808 */
[----:B------:R-:W-:Y:S01]  /*3d20*/  @P2 IADD3 R32, P0, R198, UR8, RZ ;  /* 0x00000008c6202c10 */ /* 0x000fe2000ff1e0ff */
[C---:B--2---:R-:W-:Y:S01]  /*3d30*/  HMMA.16816.F32 R12, R28.reuse, R24, R12 ;  /* 0x000000181c0c723c */ /* 0x044fe2000000180c */
[----:B------:R-:W-:Y:S01]  /*3d40*/  IMAD.U32 R35, RZ, RZ, UR31 ;  /* 0x0000001fff237e24 */ /* 0x000fe2000f8e00ff */
[----:B------:R-:W-:Y:S03]  /*3d50*/  @UP2 UIADD3 UR8, UP1, UR8, -0x100, URZ ;  /* 0xffffff0008082890 */ /* 0x000fe6000ff3e03f */
[----:B------:R-:W-:Y:S01]  /*3d60*/  @P2 IADD3.X R33, R195, UR9, RZ, P0, !PT ;  /* 0x00000009c3212c10 */ /* 0x000fe200087fe4ff */
[----:B------:R-:W-:Y:S01]  /*3d70*/  HMMA.16816.F32 R16, R28, R26, R16 ;  /* 0x0000001a1c10723c */ /* 0x000fe20000001810 */
[----:B------:R-:W-:Y:S01]  /*3d80*/  IMAD.U32 R25, RZ, RZ, UR32 ;  /* 0x00000020ff197e24 */ /* 0x000fe2000f8e00ff */
[----:B------:R-:W-:Y:S02]  /*3d90*/  @UP2 UIADD3.X UR9, UR9, -0x1, URZ, UP1, !UPT ;  /* 0xffffffff09092890 */ /* 0x000fe40008ffe43f */
[----:B------:R-:W5:Y:S01]  /*3da0*/  @P2 LDG.E R213, desc[UR24][R32.64] ;  /* 0x0000001820d52981 */ /* 0x000f62000c1e1900 */
[-C--:B------:R-:W-:Y:S01]  /*3db0*/  LEA R102, P3, R35, R218.reuse, 0x2 ;  /* 0x000000da23667211 */ /* 0x080fe200078610ff */
[C---:B------:R-:W-:Y:S01]  /*3dc0*/  @P1 VIADD R108, R180.reuse, 0xffffffc0 ;  /* 0xffffffc0b46c1836 */ /* 0x040fe20000000000 */
[-C--:B------:R-:W-:Y:S01]  /*3dd0*/  LEA R34, P0, R25, R218.reuse, 0x2 ;  /* 0x000000da19227211 */ /* 0x080fe200078010ff */
[----:B------:R-:W5:Y:S03]  /*3de0*/  @P2 LDG.E R212, desc[UR24][R32.64+0x20] ;  /* 0x0000201820d42981 */ /* 0x000f66000c1e1900 */
        /* <DEDUP_REMOVED lines=8> */
[----:B------:R2:W-:Y:S01]  /*3e70*/  REDG.E.ADD.F32.FTZ.RN.STRONG.GPU desc[UR24][R218.64], R4 ;  /* 0x00000004da0079a6 */ /* 0x0005e2000c10f398 */
[-C--:B------:R-:W-:Y:S01]  /*3e80*/  LEA.HI.X.SX32 R103, R31, R219.reuse, 0x2, P3 ;  /* 0x000000db1f677211 */ /* 0x080fe200018f16ff */
[----:B------:R-:W-:Y:S01]  /*3e90*/  IMAD.U32 R29, RZ, RZ, UR13 ;  /* 0x0000000dff1d7e24 */ /* 0x000fe2000f8e00ff */
[-C--:B------:R-:W-:Y:S01]  /*3ea0*/  LEA.HI.X.SX32 R105, R25, R219.reuse, 0x2, P2 ;  /* 0x000000db19697211 */ /* 0x080fe200010f16ff */
[----:B------:R3:W-:Y:S01]  /*3eb0*/  REDG.E.ADD.F32.FTZ.RN.STRONG.GPU desc[UR24][R34.64], R5 ;  /* 0x00000005220079a6 */ /* 0x0007e2000c10f398 */
[----:B------:R-:W-:Y:S01]  /*3ec0*/  IMAD.U32 R25, RZ, RZ, UR12 ;  /* 0x0000000cff197e24 */ /* 0x000fe2000f8e00ff */
[-C--:B------:R-:W-:Y:S01]  /*3ed0*/  LEA R106, P0, R27, R218.reuse, 0x2 ;  /* 0x000000da1b6a7211 */ /* 0x080fe200078010ff */
[----:B------:R-:W-:Y:S01]  /*3ee0*/  IMAD.U32 R101, RZ, RZ, UR12 ;  /* 0x0000000cff657e24 */ /* 0x000fe2000f8e00ff */
[----:B------:R4:W-:Y:S01]  /*3ef0*/  REDG.E.ADD.F32.FTZ.RN.STRONG.GPU desc[UR24][R102.64], R6 ;  /* 0x00000006660079a6 */ /* 0x0009e2000c10f398 */
[----:B------:R-:W-:Y:S01]  /*3f00*/  IMAD.U32 R31, RZ, RZ, UR11 ;  /* 0x0000000bff1f7e24 */ /* 0x000fe2000f8e00ff */
[-C--:B------:R-:W-:Y:S01]  /*3f10*/  LEA.HI.X.SX32 R107, R29, R219.reuse, 0x2, P0 ;  /* 0x000000db1d6b7211 */ /* 0x080fe200000f16ff */
[----:B------:R-:W-:Y:S01]  /*3f20*/  IMAD.U32 R29, RZ, RZ, UR43 ;  /* 0x0000002bff1d7e24 */ /* 0x000fe2000f8e00ff */
[-C--:B------:R-:W-:Y:S01]  /*3f30*/  LEA R24, P3, R25, R218.reuse, 0x2 ;  /* 0x000000da19187211 */ /* 0x080fe200078610ff */
[----:B------:R4:W-:Y:S01]  /*3f40*/  REDG.E.ADD.F32.FTZ.RN.STRONG.GPU desc[UR24][R104.64], R7 ;  /* 0x00000007680079a6 */ /* 0x0009e2000c10f398 */
[----:B------:R-:W-:Y:S02]  /*3f50*/  IMAD.U32 R27, RZ, RZ, UR42 ;  /* 0x0000002aff1b7e24 */ /* 0x000fe4000f8e00ff */
[-C--:B------:R-:W-:Y:S01]  /*3f60*/  LEA.HI.X.SX32 R25, R101, R219.reuse, 0x2, P3 ;  /* 0x000000db65197211 */ /* 0x080fe200018f16ff */
[----:B------:R-:W-:Y:S01]  /*3f70*/  REDG.E.ADD.F32.FTZ.RN.STRONG.GPU desc[UR24][R106.64], R8 ;  /* 0x000000086a0079a6 */ /* 0x000fe2000c10f398 */
[----:B------:R-:W-:Y:S02]  /*3f80*/  IMAD.U32 R101, RZ, RZ, UR39 ;  /* 0x00000027ff657e24 */ /* 0x000fe4000f8e00ff */
[----:B-1----:R-:W-:Y:S01]  /*3f90*/  IMAD.U32 R33, RZ, RZ, UR11 ;  /* 0x0000000bff217e24 */ /* 0x002fe2000f8e00ff */
[----:B------:R1:W-:Y:S04]  /*3fa0*/  REDG.E.ADD.F32.FTZ.RN.STRONG.GPU desc[UR24][R24.64], R9 ;  /* 0x00000009180079a6 */ /* 0x0003e8000c10f398 */
[-C--:B------:R-:W-:Y:S01]  /*3fb0*/  LEA R28, P2, R33, R218.reuse, 0x2 ;  /* 0x000000da211c7211 */ /* 0x080fe200078410ff */
[----:B------:R-:W-:Y:S01]  /*3fc0*/  IMAD.U32 R33, RZ, RZ, UR38 ;  /* 0x00000026ff217e24 */ /* 0x000fe2000f8e00ff */
[-C--:B--2---:R-:W-:Y:S01]  /*3fd0*/  LEA R4, P0, R29, R218.reuse, 0x2 ;  /* 0x000000da1d047211 */ /* 0x084fe200078010ff */
[----:B------:R-:W-:Y:S01]  /*3fe0*/  LDSM.16.MT88.4 R20, [R108] ;  /* 0x000000006c14783b */ /* 0x000fe20000004200 */
[-C--:B------:R-:W-:Y:S01]  /*3ff0*/  LEA.HI.X.SX32 R29, R31, R219.reuse, 0x2, P2 ;  /* 0x000000db1f1d7211 */ /* 0x080fe200010f16ff */
[----:B---3--:R-:W-:Y:S02]  /*4000*/  IMAD.U32 R5, RZ, RZ, UR43 ;  /* 0x0000002bff057e24 */ /* 0x008fe4000f8e00ff */
[----:B------:R-:W-:Y:S02]  /*4010*/  IMAD.U32 R31, RZ, RZ, UR37 ;  /* 0x00000025ff1f7e24 */ /* 0x000fe4000f8e00ff */
[----:B------:R2:W-:Y:S01]  /*4020*/  REDG.E.ADD.F32.FTZ.RN.STRONG.GPU desc[UR24][R28.64], R10 ;  /* 0x0000000a1c0079a6 */ /* 0x0005e2000c10f398 */
[-C--:B------:R-:W-:Y:S02]  /*4030*/  LEA.HI.X.SX32 R5, R5, R219.reuse, 0x2, P0 ;  /* 0x000000db05057211 */ /* 0x080fe400000f16ff */
[-C--:B----4-:R-:W-:Y:S01]  /*4040*/  LEA R6, P2, R27, R218.reuse, 0x2 ;  /* 0x000000da1b067211 */ /* 0x090fe200078410ff */
[----:B------:R-:W-:Y:S01]  /*4050*/  IMAD.U32 R27, RZ, RZ, UR39 ;  /* 0x00000027ff1b7e24 */ /* 0x000fe2000f8e00ff */
[----:B------:R-:W-:Y:S01]  /*4060*/  MOV R7, UR42 ;  /* 0x0000002a00077c02 */ /* 0x000fe20008000f00 */
[----:B------:R3:W-:Y:S01]  /*4070*/  REDG.E.ADD.F32.FTZ.RN.STRONG.GPU desc[UR24][R4.64], R11 ;  /* 0x0000000b040079a6 */ /* 0x0007e2000c10f398 */
[-C--:B------:R-:W-:Y:S02]  /*4080*/  LEA R32, P3, R31, R218.reuse, 0x2 ;  /* 0x000000da1f207211 */ /* 0x080fe400078610ff */
[-C--:B------:R-:W-:Y:S01]  /*4090*/  LEA.HI.X.SX32 R7, R7, R219.reuse, 0x2, P2 ;  /* 0x000000db07077211 */ /* 0x080fe200010f16ff */
[----:B------:R-:W-:Y:S01]  /*40a0*/  REDG.E.ADD.F32.FTZ.RN.STRONG.GPU desc[UR24][R218.64+0x80], R12 ;  /* 0x0000800cda0079a6 */ /* 0x000fe2000c10f398 */
[-C--:B------:R-:W-:Y:S03]  /*40b0*/  LEA R26, P0, R27, R218.reuse, 0x2 ;  /* 0x000000da1b1a7211 */ /* 0x080fe600078010ff */
[----:B------:R4:W-:Y:S01]  /*40c0*/  REDG.E.ADD.F32.FTZ.RN.STRONG.GPU desc[UR24][R34.64+0x80], R13 ;  /* 0x0000800d220079a6 */ /* 0x0009e2000c10f398 */
[-C--:B------:R-:W-:Y:S01]  /*40d0*/  LEA.HI.X.SX32 R27, R101, R219.reuse, 0x2, P0 ;  /* 0x000000db651b7211 */ /* 0x080fe200000f16ff */
[----:B-1----:R-:W-:Y:S02]  /*40e0*/  IMAD.U32 R25, RZ, RZ, UR36 ;  /* 0x00000024ff197e24 */ /* 0x002fe4000f8e00ff */
[----:B------:R-:W-:Y:S01]  /*40f0*/  REDG.E.ADD.F32.FTZ.RN.STRONG.GPU desc[UR24][R6.64], R14 ;  /* 0x0000000e060079a6 */ /* 0x000fe2000c10f398 */
[----:B------:R-:W-:Y:S02]  /*4100*/  IMAD.U32 R9, RZ, RZ, UR35 ;  /* 0x00000023ff097e24 */ /* 0x000fe4000f8e00ff */
[-C--:B------:R-:W-:Y:S01]  /*4110*/  LEA R100, P2, R25, R218.reuse, 0x2 ;  /* 0x000000da19647211 */ /* 0x080fe200078410ff */
[----:B------:R-:W-:Y:S02]  /*4120*/  REDG.E.ADD.F32.FTZ.RN.STRONG.GPU desc[UR24][R26.64], R15 ;  /* 0x0000000f1a0079a6 */ /* 0x000fe4000c10f398 */
[-C--:B------:R-:W-:Y:S02]  /*4130*/  LEA R104, P0, R9, R218.reuse, 0x2 ;  /* 0x000000da09687211 */ /* 0x080fe400078010ff */
[----:B------:R-:W-:Y:S01]  /*4140*/  LDSM.16.MT88.4 R24, [R182+0xa800] ;  /* 0x00a80000b618783b */ /* 0x000fe20000004200 */
[----:B--2---:R-:W-:Y:S01]  /*4150*/  IMAD.U32 R29, RZ, RZ, UR38 ;  /* 0x00000026ff1d7e24 */ /* 0x004fe2000f8e00ff */
[----:B------:R-:W-:Y:S04]  /*4160*/  LEA R28, P4, R33, R218, 0x2 ;  /* 0x000000da211c7211 */ /* 0x000fe800078810ff */
[-C--:B------:R-:W-:Y:S01]  /*4170*/  LEA.HI.X.SX32 R29, R29, R219.reuse, 0x2, P4 ;  /* 0x000000db1d1d7211 */ /* 0x080fe200020f16ff */
[----:B---3--:R-:W-:Y:S02]  /*4180*/  IMAD.U32 R5, RZ, RZ, UR37 ;  /* 0x00000025ff057e24 */ /* 0x008fe4000f8e00ff */
[----:B------:R-:W-:Y:S02]  /*4190*/  IMAD.U32 R11, RZ, RZ, UR35 ;  /* 0x00000023ff0b7e24 */ /* 0x000fe4000f8e00ff */
[----:B------:R-:W-:Y:S01]  /*41a0*/  REDG.E.ADD.F32.FTZ.RN.STRONG.GPU desc[UR24][R28.64], R16 ;  /* 0x000000101c0079a6 */ /* 0x000fe2000c10f398 */
[-C--:B------:R-:W-:Y:S02]  /*41b0*/  LEA.HI.X.SX32 R33, R5, R219.reuse, 0x2, P3 ;  /* 0x000000db05217211 */ /* 0x080fe400018f16ff */
[-C--:B------:R-:W-:Y:S01]  /*41c0*/  LEA.HI.X.SX32 R105, R11, R219.reuse, 0x2, P0 ;  /* 0x000000db0b697211 */ /* 0x080fe200000f16ff */
[----:B------:R-:W-:Y:S01]  /*41d0*/  LDSM.16.MT88.4 R4, [R182+0xa000] ;  /* 0x00a00000b604783b */ /* 0x000fe20000004200 */
[----:B----4-:R-:W-:Y:S02]  /*41e0*/  MOV R13, UR36 ;  /* 0x00000024000d7c02 */ /* 0x010fe40008000f00 */
[----:B------:R-:W-:Y:S01]  /*41f0*/  PLOP3.LUT P0, PT, PT, PT, UP0, 0x80, 0x0 ;  /* 0x000000000000781c */ /* 0x000fe20003f0f008 */
[----:B------:R-:W-:Y:S01]  /*4200*/  REDG.E.ADD.F32.FTZ.RN.STRONG.GPU desc[UR24][R32.64], R17 ;  /* 0x00000011200079a6 */ /* 0x000fe2000c10f398 */
[----:B------:R-:W-:Y:S01]  /*4210*/  LEA.HI.X.SX32 R101, R13, R219, 0x2, P2 ;  /* 0x000000db0d657211 */ /* 0x000fe200010f16ff */
[----:B------:R-:W-:Y:S01]  /*4220*/  @UP2 UIADD3 UR6, UP0, UR6, -0x100, URZ ;  /* 0xffffff0006062890 */ /* 0x000fe2000ff1e03f */
[----:B------:R-:W-:Y:S01]  /*4230*/  ISETP.LT.AND P2, PT, RZ, UR46, PT ;  /* 0x0000002eff007c0c */ /* 0x000fe2000bf41270 */
[----:B------:R-:W1:Y:S01]  /*4240*/  LDSM.16.MT88.4 R8, [R180] ;  /* 0x00000000b408783b */ /* 0x000e620000004200 */
[----:B------:R-:W-:Y:S01]  /*4250*/  UMOV UR46, UR10 ;  /* 0x0000000a002e7c82 */ /* 0x000fe20008000000 */
[----:B------:R-:W-:Y:S02]  /*4260*/  @UP2 UIADD3.X UR7, UR7, -0x1, URZ, UP0, !UPT ;  /* 0xffffffff07072890 */ /* 0x000fe400087fe43f */
[----:B------:R-:W-:Y:S04]  /*4270*/  REDG.E.ADD.F32.FTZ.RN.STRONG.GPU desc[UR24][R100.64], R18 ;  /* 0x00000012640079a6 */ /* 0x000fe8000c10f398 */
[----:B------:R-:W-:Y:S04]  /*4280*/  REDG.E.ADD.F32.FTZ.RN.STRONG.GPU desc[UR24][R104.64], R19 ;  /* 0x00000013680079a6 */ /* 0x000fe8000c10f398 */
[----:B------:R-:W2:Y:S04]  /*4290*/  LDSM.16.MT88.4 R12, [R182+0xc000] ;  /* 0x00c00000b60c783b */ /* 0x000ea80000004200 */
[----:B------:R-:W3:Y:S04]  /*42a0*/  LDSM.16.MT88.4 R28, [R180+0x800] ;  /* 0x00080000b41c783b */ /* 0x000ee80000004200 */
[----:B------:R-:W4:Y:S04]  /*42b0*/  LDSM.16.MT88.4 R32, [R182+0xc800] ;  /* 0x00c80000b620783b */ /* 0x000f280000004200 */
[----:B------:R-:W4:Y:S04]  /*42c0*/  LDSM.16.MT88.4 R100, [R108+0x800] ;  /* 0x000800006c64783b */ /* 0x000f280000004200 */
[----:B------:R-:W-:Y:S04]  /*42d0*/  LDSM.16.MT88.4 R16, [R180+0x1000] ;  /* 0x00100000b410783b */ /* 0x000fe80000004200 */
[----:B------:R-:W-:Y:S01]  /*42e0*/  LDSM.16.MT88.4 R104, [R182+0xd000] ;  /* 0x00d00000b668783b */ /* 0x000fe20000004200 */
[-C--:B-1----:R-:W-:Y:S06]  /*42f0*/  HMMA.16816.F32 R68, R4, R8.reuse, R68 ;  /* 0x000000080444723c */ /* 0x082fec0000001844 */
[C---:B--2---:R-:W-:Y:S06]  /*4300*/  HMMA.16816.F32 R72, R12.reuse, R8, R72 ;  /* 0x000000080c48723c */ /* 0x044fec0000001848 */
[-C--:B------:R-:W-:Y:S06]  /*4310*/  HMMA.16816.F32 R76, R12, R10.reuse, R76 ;  /* 0x0000000a0c4c723c */ /* 0x080fec000000184c */
[C---:B------:R-:W-:Y:S01]  /*4320*/  HMMA.16816.F32 R80, R4.reuse, R10, R80 ;  /* 0x0000000a0450723c */ /* 0x040fe20000001850 */
[----:B------:R-:W1:Y:S05]  /*4330*/  LDSM.16.MT88.4 R8, [R182+0xb000] ;  /* 0x00b00000b608783b */ /* 0x000e6a0000004200 */
[-C--:B------:R-:W-:Y:S06]  /*4340*/  HMMA.16816.F32 R84, R4, R20.reuse, R84 ;  /* 0x000000140454723c */ /* 0x080fec0000001854 */
[C---:B------:R-:W-:Y:S06]  /*4350*/  HMMA.16816.F32 R88, R12.reuse, R20, R88 ;  /* 0x000000140c58723c */ /* 0x040fec0000001858 */
[-C--:B------:R-:W-:Y:S01]  /*4360*/  HMMA.16816.F32 R92, R12, R22.reuse, R92 ;  /* 0x000000160c5c723c */ /* 0x080fe2000000185c */
[----:B------:R-:W2:Y:S05]  /*4370*/  LDSM.16.MT88.4 R12, [R108+0x1000] ;  /* 0x001000006c0c783b */ /* 0x000eaa0000004200 */
[----:B------:R-:W-:Y:S01]  /*4380*/  HMMA.16816.F32 R96, R4, R22, R96 ;  /* 0x000000160460723c */ /* 0x000fe20000001860 */
[----:B------:R-:W-:Y:S04]  /*4390*/  LDSM.16.MT88.4 R4, [R182+0xb800] ;  /* 0x00b80000b604783b */ /* 0x000fe80000004200 */
[----:B------:R-:W2:Y:S01]  /*43a0*/  LDSM.16.MT88.4 R20, [R180+0x1800] ;  /* 0x00180000b414783b */ /* 0x000ea20000004200 */
[-C--:B---3--:R-:W-:Y:S06]  /*43b0*/  HMMA.16816.F32 R68, R24, R28.reuse, R68 ;  /* 0x0000001c1844723c */ /* 0x088fec0000001844 */
[C---:B----4-:R-:W-:Y:S06]  /*43c0*/  HMMA.16816.F32 R72, R32.reuse, R28, R72 ;  /* 0x0000001c2048723c */ /* 0x050fec0000001848 */
[-C--:B------:R-:W-:Y:S06]  /*43d0*/  HMMA.16816.F32 R76, R32, R30.reuse, R76 ;  /* 0x0000001e204c723c */ /* 0x080fec000000184c */
[C---:B------:R-:W-:Y:S01]  /*43e0*/  HMMA.16816.F32 R80, R24.reuse, R30, R80 ;  /* 0x0000001e1850723c */ /* 0x040fe20000001850 */
[----:B------:R-:W3:Y:S05]  /*43f0*/  LDSM.16.MT88.4 R28, [R182+0xd800] ;  /* 0x00d80000b61c783b */ /* 0x000eea0000004200 */
[-C--:B------:R-:W-:Y:S06]  /*4400*/  HMMA.16816.F32 R84, R24, R100.reuse, R84 ;  /* 0x000000641854723c */ /* 0x080fec0000001854 */
[C---:B------:R-:W-:Y:S06]  /*4410*/  HMMA.16816.F32 R88, R32.reuse, R100, R88 ;  /* 0x000000642058723c */ /* 0x040fec0000001858 */
[-C--:B------:R-:W-:Y:S01]  /*4420*/  HMMA.16816.F32 R92, R32, R102.reuse, R92 ;  /* 0x00000066205c723c */ /* 0x080fe2000000185c */
[----:B------:R-:W4:Y:S05]  /*4430*/  LDSM.16.MT88.4 R32, [R108+0x1800] ;  /* 0x001800006c20783b */ /* 0x000f2a0000004200 */
[----:B------:R-:W-:Y:S06]  /*4440*/  HMMA.16816.F32 R96, R24, R102, R96 ;  /* 0x000000661860723c */ /* 0x000fec0000001860 */
[-C--:B-1----:R-:W-:Y:S06]  /*4450*/  HMMA.16816.F32 R68, R8, R16.reuse, R68 ;  /* 0x000000100844723c */ /* 0x082fec0000001844 */
[C---:B------:R-:W-:Y:S06]  /*4460*/  HMMA.16816.F32 R72, R104.reuse, R16, R72 ;  /* 0x000000106848723c */ /* 0x040fec0000001848 */
[-C--:B------:R-:W-:Y:S06]  /*4470*/  HMMA.16816.F32 R76, R104, R18.reuse, R76 ;  /* 0x00000012684c723c */ /* 0x080fec000000184c */
[C---:B------:R-:W-:Y:S06]  /*4480*/  HMMA.16816.F32 R80, R8.reuse, R18, R80 ;  /* 0x000000120850723c */ /* 0x040fec0000001850 */
[-C--:B--2---:R-:W-:Y:S06]  /*4490*/  HMMA.16816.F32 R84, R8, R12.reuse, R84 ;  /* 0x0000000c0854723c */ /* 0x084fec0000001854 */
[C---:B------:R-:W-:Y:S06]  /*44a0*/  HMMA.16816.F32 R88, R104.reuse, R12, R88 ;  /* 0x0000000c6858723c */ /* 0x040fec0000001858 */
[-C--:B------:R-:W-:Y:S06]  /*44b0*/  HMMA.16816.F32 R92, R104, R14.reuse, R92 ;  /* 0x0000000e685c723c */ /* 0x080fec000000185c */
[----:B------:R-:W-:Y:S06]  /*44c0*/  HMMA.16816.F32 R96, R8, R14, R96 ;  /* 0x0000000e0860723c */ /* 0x000fec0000001860 */
[-C--:B------:R-:W-:Y:S06]  /*44d0*/  HMMA.16816.F32 R68, R4, R20.reuse, R68 ;  /* 0x000000140444723c */ /* 0x080fec0000001844 */
[C---:B---3--:R-:W-:Y:S06]  /*44e0*/  HMMA.16816.F32 R72, R28.reuse, R20, R72 ;  /* 0x000000141c48723c */ /* 0x048fec0000001848 */
[-C--:B------:R-:W-:Y:S06]  /*44f0*/  HMMA.16816.F32 R76, R28, R22.reuse, R76 ;  /* 0x000000161c4c723c */ /* 0x080fec000000184c */
[C---:B------:R-:W-:Y:S06]  /*4500*/  HMMA.16816.F32 R80, R4.reuse, R22, R80 ;  /* 0x000000160450723c */ /* 0x040fec0000001850 */
[-C--:B----4-:R-:W-:Y:S06]  /*4510*/  HMMA.16816.F32 R84, R4, R32.reuse, R84 ;  /* 0x000000200454723c */ /* 0x090fec0000001854 */
[C---:B------:R-:W-:Y:S06]  /*4520*/  HMMA.16816.F32 R88, R28.reuse, R32, R88 ;  /* 0x000000201c58723c */ /* 0x040fec0000001858 */
[-C--:B------:R-:W-:Y:S06]  /*4530*/  HMMA.16816.F32 R92, R28, R34.reuse, R92 ;  /* 0x000000221c5c723c */ /* 0x080fec000000185c */
[----:B------:R-:W-:Y:S07]  /*4540*/  HMMA.16816.F32 R96, R4, R34, R96 ;  /* 0x000000220460723c */ /* 0x000fee0000001860 */
[C---:B------:R-:W-:Y:S04]  /*4550*/  VIADD R4, R180.reuse, 0xffffe000 ;  /* 0xffffe000b4047836 */ /* 0x040fe80000000000 */
[----:B------:R-:W-:Y:S04]  /*4560*/  @P0 VIADD R4, R180, 0x2000 ;  /* 0x00002000b4040836 */ /* 0x000fe80000000000 */
[----:B------:R-:W-:Y:S01]  /*4570*/  IMAD.MOV.U32 R180, RZ, RZ, R4 ;  /* 0x000000ffffb47224 */ /* 0x000fe200078e0004 */
[----:B------:R-:W-:Y:S08]  /*4580*/  @P2 BRA `(.L_x_194) ;  /* 0xffffffd800b82947 */ /* 0x000ff0000383ffff */
.L_x_191:
[----:B------:R-:W-:Y:S01]  /*4590*/  BAR.SYNC.DEFER_BLOCKING 0x0 ;  /* 0x0000000000007b1d */ /* 0x000fe20000010000 */
[----:B------:R-:W-:Y:S02]  /*45a0*/  SHF.R.S32.HI R0, RZ, 0x1f, R194 ;  /* 0x0000001fff007819 */ /* 0x000fe400000114c2 */
[----:B------:R-:W-:Y:S02]  /*45b0*/  F2FP.F16.F32.PACK_AB R37, R37, R36 ;  /* 0x000000242525723e */ /* 0x000fe400000000ff */
[----:B------:R-:W-:Y:S01]  /*45c0*/  F2FP.F16.F32.PACK_AB R39, R39, R38 ;  /* 0x000000262727723e */ /* 0x000fe200000000ff */
[----:B------:R-:W-:Y:S01]  /*45d0*/  ULDC UR6, c[0x0][0x390] ;  /* 0x0000e40000067ab9 */ /* 0x000fe20000000800 */
[----:B------:R-:W-:Y:S01]  /*45e0*/  ULDC.64 UR8, c[0x0][0x450] ;  /* 0x0001140000087ab9 */ /* 0x000fe20000000a00 */
        /* <DEDUP_REMOVED lines=32> */
[----:B------:R-:W-:Y:S01]  /*47f0*/  ULDC.64 UR6, c[0x0][0x458] ;  /* 0x0001160000067ab9 */ /* 0x000fe20000000a00 */
[----:B------:R-:W-:Y:S01]  /*4800*/  F2FP.F16.F32.PACK_AB R69, R69, R68 ;  /* 0x000000444545723e */ /* 0x000fe200000000ff */
[----:B------:R-:W-:Y:S01]  /*4810*/  IMAD R3, R0, UR6, RZ ;  /* 0x0000000600037c24 */ /* 0x000fe2000f8e02ff */
[----:B------:R-:W-:Y:S01]  /*4820*/  F2FP.F16.F32.PACK_AB R71, R71, R70 ;  /* 0x000000464747723e */ /* 0x000fe200000000ff */
[C---:B------:R-:W-:Y:S01]  /*4830*/  IMAD.WIDE.U32 R4, R194.reuse, UR6, RZ ;  /* 0x00000006c2047c25 */ /* 0x040fe2000f8e00ff */
[----:B------:R-:W-:Y:S01]  /*4840*/  F2FP.F16.F32.PACK_AB R81, R81, R80 ;  /* 0x000000505151723e */ /* 0x000fe200000000ff */
[----:B------:R-:W-:Y:S01]  /*4850*/  STS [R200], R69 ;  /* 0x00000045c8007388 */ /* 0x000fe20000000800 */
[----:B------:R-:W-:Y:S01]  /*4860*/  F2FP.F16.F32.PACK_AB R82, R83, R82 ;  /* 0x000000525352723e */ /* 0x000fe200000000ff */
[----:B------:R-:W-:Y:S01]  /*4870*/  IMAD R12, R194, UR7, R3 ;  /* 0x00000007c20c7c24 */ /* 0x000fe2000f8e0203 */
[----:B------:R-:W-:Y:S01]  /*4880*/  F2FP.F16.F32.PACK_AB R73, R73, R72 ;  /* 0x000000484949723e */ /* 0x000fe200000000ff */
[----:B------:R-:W3:Y:S01]  /*4890*/  LDC.64 R2, c[0x0][0x438] ;  /* 0x00010e00ff027b82 */ /* 0x000ee20000000a00 */
[----:B------:R-:W-:Y:S01]  /*48a0*/  F2FP.F16.F32.PACK_AB R75, R75, R74 ;  /* 0x0000004a4b4b723e */ /* 0x000fe200000000ff */
[----:B------:R-:W-:Y:S01]  /*48b0*/  STS [R200+0x400], R71 ;  /* 0x00040047c8007388 */ /* 0x000fe20000000800 */
[----:B------:R-:W-:Y:S01]  /*48c0*/  F2FP.F16.F32.PACK_AB R77, R77, R76 ;  /* 0x0000004c4d4d723e */ /* 0x000fe200000000ff */
[----:B------:R-:W-:Y:S01]  /*48d0*/  IMAD.IADD R13, R5, 0x1, R12 ;  /* 0x00000001050d7824 */ /* 0x000fe200078e020c */
[----:B------:R-:W-:Y:S01]  /*48e0*/  F2FP.F16.F32.PACK_AB R79, R79, R78 ;  /* 0x0000004e4f4f723e */ /* 0x000fe200000000ff */
[----:B------:R-:W-:Y:S01]  /*48f0*/  STS [R204], R81 ;  /* 0x00000051cc007388 */ /* 0x000fe20000000800 */
[----:B------:R-:W-:Y:S01]  /*4900*/  F2FP.F16.F32.PACK_AB R85, R85, R84 ;  /* 0x000000545555723e */ /* 0x000fe200000000ff */
[----:B------:R-:W-:Y:S01]  /*4910*/  IMAD R7, R0, UR8, RZ ;  /* 0x0000000800077c24 */ /* 0x000fe2000f8e02ff */
[----:B------:R-:W-:Y:S01]  /*4920*/  F2FP.F16.F32.PACK_AB R87, R87, R86 ;  /* 0x000000565757723e */ /* 0x000fe200000000ff */
[----:B------:R-:W-:Y:S01]  /*4930*/  STS [R203], R82 ;  /* 0x00000052cb007388 */ /* 0x000fe20000000800 */
[----:B------:R-:W-:Y:S01]  /*4940*/  F2FP.F16.F32.PACK_AB R97, R97, R96 ;  /* 0x000000606161723e */ /* 0x000fe200000000ff */
[----:B------:R-:W-:Y:S01]  /*4950*/  IMAD.MOV.U32 R12, RZ, RZ, R4 ;  /* 0x000000ffff0c7224 */ /* 0x000fe200078e0004 */
[----:B------:R-:W-:Y:S01]  /*4960*/  F2FP.F16.F32.PACK_AB R99, R99, R98 ;  /* 0x000000626363723e */ /* 0x000fe200000000ff */
[----:B------:R-:W-:Y:S01]  /*4970*/  STS [R200+0x2000], R73 ;  /* 0x00200049c8007388 */ /* 0x000fe20000000800 */
[----:B------:R-:W-:Y:S01]  /*4980*/  F2FP.F16.F32.PACK_AB R89, R89, R88 ;  /* 0x000000585959723e */ /* 0x000fe200000000ff */
[----:B------:R-:W4:Y:S01]  /*4990*/  LDC.64 R4, c[0x0][0x468] ;  /* 0x00011a00ff047b82 */ /* 0x000f220000000a00 */
[----:B------:R-:W-:Y:S01]  /*49a0*/  F2FP.F16.F32.PACK_AB R91, R91, R90 ;  /* 0x0000005a5b5b723e */ /* 0x000fe200000000ff */
[----:B------:R-:W-:Y:S01]  /*49b0*/  STS [R200+0x2400], R75 ;  /* 0x0024004bc8007388 */ /* 0x000fe20000000800 */
[----:B------:R-:W-:Y:S01]  /*49c0*/  F2FP.F16.F32.PACK_AB R93, R93, R92 ;  /* 0x0000005c5d5d723e */ /* 0x000fe200000000ff */
[C---:B------:R-:W-:Y:S01]  /*49d0*/  IMAD.WIDE.U32 R8, R194.reuse, UR8, RZ ;  /* 0x00000008c2087c25 */ /* 0x040fe2000f8e00ff */
[----:B------:R-:W-:Y:S01]  /*49e0*/  F2FP.F16.F32.PACK_AB R95, R95, R94 ;  /* 0x0000005e5f5f723e */ /* 0x000fe200000000ff */
[----:B------:R-:W-:Y:S01]  /*49f0*/  STS [R204+0x2000], R77 ;  /* 0x0020004dcc007388 */ /* 0x000fe20000000800 */
[----:B------:R-:W-:Y:S01]  /*4a00*/  F2FP.F16.F32.PACK_AB R49, R49, R48 ;  /* 0x000000303131723e */ /* 0x000fe200000000ff */
[----:B------:R-:W-:Y:S01]  /*4a10*/  IMAD R0, R194, UR9, R7 ;  /* 0x00000009c2007c24 */ /* 0x000fe2000f8e0207 */
[----:B------:R-:W-:Y:S01]  /*4a20*/  F2FP.F16.F32.PACK_AB R50, R51, R50 ;  /* 0x000000323332723e */ /* 0x000fe200000000ff */
[----:B------:R-:W-:Y:S01]  /*4a30*/  STS [R204+0x2400], R79 ;  /* 0x0024004fcc007388 */ /* 0x000fe20000000800 */
[----:B------:R-:W-:Y:S01]  /*4a40*/  F2FP.F16.F32.PACK_AB R41, R41, R40 ;  /* 0x000000282929723e */ /* 0x000fe200000000ff */
[----:B------:R-:W1:Y:S01]  /*4a50*/  LDC.64 R6, c[0x0][0x440] ;  /* 0x00011000ff067b82 */ /* 0x000e620000000a00 */
[----:B------:R-:W-:Y:S01]  /*4a60*/  F2FP.F16.F32.PACK_AB R43, R43, R42 ;  /* 0x0000002a2b2b723e */ /* 0x000fe200000000ff */
[----:B------:R-:W-:Y:S01]  /*4a70*/  STS [R202], R85 ;  /* 0x00000055ca007388 */ /* 0x000fe20000000800 */
[----:B------:R-:W-:Y:S01]  /*4a80*/  F2FP.F16.F32.PACK_AB R45, R45, R44 ;  /* 0x0000002c2d2d723e */ /* 0x000fe200000000ff */
[----:B------:R-:W-:Y:S01]  /*4a90*/  IMAD.IADD R9, R9, 0x1, R0 ;  /* 0x0000000109097824 */ /* 0x000fe200078e0200 */
[----:B------:R-:W-:Y:S01]  /*4aa0*/  F2FP.F16.F32.PACK_AB R47, R47, R46 ;  /* 0x0000002e2f2f723e */ /* 0x000fe200000000ff */
[----:B------:R-:W-:Y:S01]  /*4ab0*/  STS [R202+0x400], R87 ;  /* 0x00040057ca007388 */ /* 0x000fe20000000800 */
[----:B------:R-:W-:Y:S01]  /*4ac0*/  F2FP.F16.F32.PACK_AB R53, R53, R52 ;  /* 0x000000343535723e */ /* 0x000fe200000000ff */
[----:B---3--:R-:W-:Y:S01]  /*4ad0*/  IMAD R0, R2, UR26, RZ ;  /* 0x0000001a02007c24 */ /* 0x008fe2000f8e02ff */
[----:B------:R-:W-:Y:S01]  /*4ae0*/  F2FP.F16.F32.PACK_AB R55, R55, R54 ;  /* 0x000000363737723e */ /* 0x000fe200000000ff */
[----:B------:R-:W-:Y:S01]  /*4af0*/  STS [R208], R97 ;  /* 0x00000061d0007388 */ /* 0x000fe20000000800 */
[----:B------:R-:W-:Y:S01]  /*4b00*/  F2FP.F16.F32.PACK_AB R65, R65, R64 ;  /* 0x000000404141723e */ /* 0x000fe200000000ff */
[----:B------:R-:W-:Y:S01]  /*4b10*/  IMAD R0, R3, UR18, R0 ;  /* 0x0000001203007c24 */ /* 0x000fe2000f8e0200 */
[----:B------:R-:W-:Y:S01]  /*4b20*/  F2FP.F16.F32.PACK_AB R67, R67, R66 ;  /* 0x000000424343723e */ /* 0x000fe200000000ff */
[----:B------:R-:W-:Y:S01]  /*4b30*/  STS [R208+0x400], R99 ;  /* 0x00040063d0007388 */ /* 0x000fe20000000800 */
[----:B------:R-:W-:Y:S01]  /*4b40*/  F2FP.F16.F32.PACK_AB R57, R57, R56 ;  /* 0x000000383939723e */ /* 0x000fe200000000ff */
[----:B------:R-:W-:Y:S01]  /*4b50*/  UIMAD UR10, UR44, UR8, URZ ;  /* 0x000000082c0a72a4 */ /* 0x000fe2000f8e023f */
[----:B------:R-:W-:Y:S01]  /*4b60*/  F2FP.F16.F32.PACK_AB R59, R59, R58 ;  /* 0x0000003a3b3b723e */ /* 0x000fe200000000ff */
[----:B------:R-:W-:Y:S01]  /*4b70*/  STS [R202+0x2000], R89 ;  /* 0x00200059ca007388 */ /* 0x000fe20000000800 */
[----:B------:R-:W-:Y:S01]  /*4b80*/  F2FP.F16.F32.PACK_AB R61, R61, R60 ;  /* 0x0000003c3d3d723e */ /* 0x000fe200000000ff */
[----:B------:R-:W-:Y:S01]  /*4b90*/  UIMAD UR10, UR4, UR9, UR10 ;  /* 0x00000009040a72a4 */ /* 0x000fe2000f8e020a */
[----:B------:R-:W-:Y:S01]  /*4ba0*/  F2FP.F16.F32.PACK_AB R63, R63, R62 ;  /* 0x0000003e3f3f723e */ /* 0x000fe200000000ff */
[----:B------:R-:W-:Y:S01]  /*4bb0*/  STS [R202+0x2400], R91 ;  /* 0x0024005bca007388 */ /* 0x000fe20000000800 */
[----:B--2---:R-:W-:Y:S01]  /*4bc0*/  SHF.R.S32.HI R15, RZ, 0x1f, R196 ;  /* 0x0000001fff0f7819 */ /* 0x004fe200000114c4 */
[----:B------:R-:W-:Y:S01]  /*4bd0*/  UIMAD UR44, UR44, UR6, URZ ;  /* 0x000000062c2c72a4 */ /* 0x000fe2000f8e023f */
[----:B------:R-:W-:Y:S01]  /*4be0*/  MOV R14, R196 ;  /* 0x000000c4000e7202 */ /* 0x000fe20000000f00 */
[----:B------:R-:W-:Y:S01]  /*4bf0*/  STS [R208+0x2000], R93 ;  /* 0x0020005dd0007388 */ /* 0x000fe20000000800 */
[----:B------:R-:W-:-:S03]  /*4c00*/  MOV R20, UR8 ;  /* 0x0000000800147c02 */ /* 0x000fc60008000f00 */
[----:B------:R-:W-:Y:S01]  /*4c10*/  STS [R208+0x2400], R95 ;  /* 0x0024005fd0007388 */ /* 0x000fe20000000800 */
[----:B------:R-:W-:Y:S02]  /*4c20*/  IMAD.WIDE.U32 R16, R2, UR18, R14 ;  /* 0x0000001202107c25 */ /* 0x000fe4000f8e000e */
[----:B------:R-:W2:Y:S01]  /*4c30*/  LDC.64 R2, c[0x0][0x470] ;  /* 0x00011c00ff027b82 */ /* 0x000ea20000000a00 */
[----:B------:R3:W-:Y:S01]  /*4c40*/  STS [R200+0x4000], R37 ;  /* 0x00400025c8007388 */ /* 0x0007e20000000800 */
[----:B------:R-:W-:Y:S02]  /*4c50*/  IMAD.IADD R17, R17, 0x1, R0 ;  /* 0x0000000111117824 */ /* 0x000fe400078e0200 */
[----:B----4-:R-:W-:Y:S01]  /*4c60*/  IMAD R0, R4, UR27, RZ ;  /* 0x0000001b04007c24 */ /* 0x010fe2000f8e02ff */
[----:B------:R4:W-:Y:S01]  /*4c70*/  STS [R200+0x4400], R39 ;  /* 0x00440027c8007388 */ /* 0x0009e20000000800 */
[----:B------:R-:W-:-:S03]  /*4c80*/  IMAD.WIDE.U32 R20, R20, UR4, R8 ;  /* 0x0000000414147c25 */ /* 0x000fc6000f8e0008 */
[----:B------:R-:W-:Y:S01]  /*4c90*/  STS [R204+0x4000], R49 ;  /* 0x00400031cc007388 */ /* 0x000fe20000000800 */
[----:B------:R-:W-:Y:S02]  /*4ca0*/  IMAD R5, R5, UR19, R0 ;  /* 0x0000001305057c24 */ /* 0x000fe4000f8e0200 */
[----:B-1----:R-:W-:Y:S01]  /*4cb0*/  IMAD R0, R6, UR26, RZ ;  /* 0x0000001a06007c24 */ /* 0x002fe2000f8e02ff */
[----:B------:R-:W-:Y:S01]  /*4cc0*/  STS [R203+0x4000], R50 ;  /* 0x00400032cb007388 */ /* 0x000fe20000000800 */
[----:B------:R-:W-:-:S03]  /*4cd0*/  IMAD.WIDE.U32 R22, R4, UR19, R16 ;  /* 0x0000001304167c25 */ /* 0x000fc6000f8e0010 */
[----:B------:R1:W-:Y:S01]  /*4ce0*/  STS [R200+0x6000], R41 ;  /* 0x00600029c8007388 */ /* 0x0003e20000000800 */
[----:B------:R-:W-:-:S03]  /*4cf0*/  IMAD.WIDE.U32 R28, R6, UR18, R14 ;  /* 0x00000012061c7c25 */ /* 0x000fc6000f8e000e */
[----:B------:R-:W-:Y:S01]  /*4d00*/  STS [R200+0x6400], R43 ;  /* 0x0064002bc8007388 */ /* 0x000fe20000000800 */
[----:B------:R-:W-:Y:S01]  /*4d10*/  IMAD R7, R7, UR18, R0 ;  /* 0x0000001207077c24 */ /* 0x000fe2000f8e0200 */
[----:B------:R-:W-:Y:S01]  /*4d20*/  IADD3 R0, P0, R22, R20, RZ ;  /* 0x0000001416007210 */ /* 0x000fe20007f1e0ff */
[----:B--2---:R-:W-:Y:S01]  /*4d30*/  IMAD R20, R2, UR27, RZ ;  /* 0x0000001b02147c24 */ /* 0x004fe2000f8e02ff */
[----:B------:R2:W-:Y:S01]  /*4d40*/  STS [R204+0x6000], R45 ;  /* 0x0060002dcc007388 */ /* 0x0005e20000000800 */
[----:B---3--:R-:W-:Y:S01]  /*4d50*/  IMAD.IADD R37, R23, 0x1, R5 ;  /* 0x0000000117257824 */ /* 0x008fe200078e0205 */
[----:B------:R-:W-:Y:S01]  /*4d60*/  IADD3 R29, R29, R7, RZ ;  /* 0x000000071d1d7210 */ /* 0x000fe20007ffe0ff */
[----:B------:R-:W-:Y:S01]  /*4d70*/  IMAD R3, R3, UR19, R20 ;  /* 0x0000001303037c24 */ /* 0x000fe2000f8e0214 */
[----:B------:R3:W-:Y:S01]  /*4d80*/  STS [R204+0x6400], R47 ;  /* 0x0064002fcc007388 */ /* 0x0007e20000000800 */
[----:B----4-:R-:W-:Y:S02]  /*4d90*/  MOV R39, UR6 ;  /* 0x0000000600277c02 */ /* 0x010fe40008000f00 */
[----:B------:R-:W-:Y:S01]  /*4da0*/  IADD3.X R37, R37, UR10, R21, P0, !PT ;  /* 0x0000000a25257c10 */ /* 0x000fe200087fe415 */
[----:B------:R-:W-:Y:S01]  /*4db0*/  STS [R202+0x4000], R53 ;  /* 0x00400035ca007388 */ /* 0x000fe20000000800 */
[----:B------:R-:W-:Y:S01]  /*4dc0*/  ULDC.64 UR10, c[0x0][0x3f0] ;  /* 0x0000fc00000a7ab9 */ /* 0x000fe20000000a00 */
[----:B------:R-:W-:Y:S01]  /*4dd0*/  IMAD.WIDE.U32 R38, R39, UR4, R12 ;  /* 0x0000000427267c25 */ /* 0x000fe2000f8e000c */
[----:B------:R-:W-:Y:S01]  /*4de0*/  UIMAD UR4, UR4, UR7, UR44 ;  /* 0x00000007040472a4 */ /* 0x000fe2000f8e022c */
[----:B------:R-:W-:Y:S01]  /*4df0*/  STS [R202+0x4400], R55 ;  /* 0x00440037ca007388 */ /* 0x000fe20000000800 */
[----:B------:R-:W-:Y:S01]  /*4e00*/  LEA R36, P1, R0, UR10, 0x1 ;  /* 0x0000000a00247c11 */ /* 0x000fe2000f8208ff */
[----:B------:R-:W-:-:S02]  /*4e10*/  USHF.L.U32 UR10, UR8, 0x6, URZ ;  /* 0x00000006080a7899 */ /* 0x000fc4000800063f */
[----:B------:R-:W-:Y:S01]  /*4e20*/  STS [R208+0x4000], R65 ;  /* 0x00400041d0007388 */ /* 0x000fe20000000800 */
[----:B-1----:R-:W-:Y:S01]  /*4e30*/  IMAD.WIDE.U32 R40, R2, UR19, R28 ;  /* 0x0000001302287c25 */ /* 0x002fe2000f8e001c */
[----:B------:R-:W-:Y:S01]  /*4e40*/  LEA.HI.X R37, R0, UR11, R37, 0x1, P1 ;  /* 0x0000000b00257c11 */ /* 0x000fe200088f0c25 */
[----:B------:R-:W-:Y:S01]  /*4e50*/  USHF.L.U64.HI UR11, UR8, 0x6, UR9 ;  /* 0x00000006080b7899 */ /* 0x000fe20008010209 */
[----:B------:R-:W-:Y:S01]  /*4e60*/  STS [R208+0x4400], R67 ;  /* 0x00440043d0007388 */ /* 0x000fe20000000800 */
[----:B------:R-:W-:Y:S01]  /*4e70*/  IMAD.IADD R3, R41, 0x1, R3 ;  /* 0x0000000129037824 */ /* 0x000fe200078e0203 */
[----:B------:R-:W-:Y:S01]  /*4e80*/  IADD3 R2, P0, R40, R38, RZ ;  /* 0x0000002628027210 */ /* 0x000fe20007f1e0ff */
[----:B------:R-:W-:Y:S01]  /*4e90*/  ULDC.64 UR8, c[0x0][0x3f8] ;  /* 0x0000fe0000087ab9 */ /* 0x000fe20000000a00 */
[----:B------:R-:W-:Y:S01]  /*4ea0*/  STS [R202+0x6000], R57 ;  /* 0x00600039ca007388 */ /* 0x000fe20000000800 */
[----:B------:R-:W-:Y:S02]  /*4eb0*/  IADD3 R40, P1, R36, UR10, RZ ;  /* 0x0000000a24287c10 */ /* 0x000fe4000ff3e0ff */
[----:B------:R-:W-:Y:S01]  /*4ec0*/  IADD3.X R3, R3, UR4, R39, P0, !PT ;  /* 0x0000000403037c10 */ /* 0x000fe200087fe427 */
[----:B------:R-:W-:Y:S01]  /*4ed0*/  STS [R202+0x6400], R59 ;  /* 0x0064003bca007388 */ /* 0x000fe20000000800 */
[----:B------:R-:W-:Y:S01]  /*4ee0*/  USHF.L.U32 UR4, UR6, 0x6, URZ ;  /* 0x0000000606047899 */ /* 0x000fe2000800063f */
[----:B------:R-:W-:Y:S01]  /*4ef0*/  LEA R38, P0, R2, UR8, 0x1 ;  /* 0x0000000802267c11 */ /* 0x000fe2000f8008ff */
[----:B------:R-:W-:Y:S01]  /*4f00*/  USHF.L.U64.HI UR6, UR6, 0x6, UR7 ;  /* 0x0000000606067899 */ /* 0x000fe20008010207 */
[----:B------:R-:W-:Y:S01]  /*4f10*/  STS [R208+0x6000], R61 ;  /* 0x0060003dd0007388 */ /* 0x000fe20000000800 */
[----:B------:R-:W-:-:S02]  /*4f20*/  IADD3.X R41, R37, UR11, RZ, P1, !PT ;  /* 0x0000000b25297c10 */ /* 0x000fc40008ffe4ff */
[----:B------:R-:W-:Y:S01]  /*4f30*/  LEA.HI.X R39, R2, UR9, R3, 0x1, P0 ;  /* 0x0000000902277c11 */ /* 0x000fe200080f0c03 */
[----:B------:R-:W-:Y:S01]  /*4f40*/  STS [R208+0x6400], R63 ;  /* 0x0064003fd0007388 */ /* 0x000fe20000000800 */
[----:B------:R-:W-:Y:S01]  /*4f50*/  BAR.SYNC.DEFER_BLOCKING 0x0 ;  /* 0x0000000000007b1d */ /* 0x000fe20000010000 */
[----:B------:R-:W-:Y:S02]  /*4f60*/  IADD3 R2, P0, R38, UR4, RZ ;  /* 0x0000000426027c10 */ /* 0x000fe4000ff1e0ff */
[----:B------:R-:W-:Y:S02]  /*4f70*/  IADD3 R44, P1, R40, UR10, RZ ;  /* 0x0000000a282c7c10 */ /* 0x000fe4000ff3e0ff */
[----:B------:R-:W-:Y:S02]  /*4f80*/  IADD3.X R3, R39, UR6, RZ, P0, !PT ;  /* 0x0000000627037c10 */ /* 0x000fe400087fe4ff */
[----:B--2---:R-:W-:Y:S02]  /*4f90*/  IADD3.X R45, R41, UR11, RZ, P1, !PT ;  /* 0x0000000b292d7c10 */ /* 0x004fe40008ffe4ff */
[----:B------:R-:W-:-:S02]  /*4fa0*/  IADD3 R46, P0, R2, UR4, RZ ;  /* 0x00000004022e7c10 */ /* 0x000fc4000ff1e0ff */
[----:B------:R-:W-:Y:S02]  /*4fb0*/  IADD3 R42, P1, R44, UR10, RZ ;  /* 0x0000000a2c2a7c10 */ /* 0x000fe4000ff3e0ff */
[----:B---3--:R-:W-:Y:S02]  /*4fc0*/  IADD3.X R47, R3, UR6, RZ, P0, !PT ;  /* 0x00000006032f7c10 */ /* 0x008fe400087fe4ff */
[----:B------:R-:W-:Y:S01]  /*4fd0*/  IADD3.X R43, R45, UR11, RZ, P1, !PT ;  /* 0x0000000b2d2b7c10 */ /* 0x000fe20008ffe4ff */
[----:B------:R-:W1:Y:S04]  /*4fe0*/  LDS.128 R8, [R215+0x6000] ;  /* 0x00600000d7087984 */ /* 0x000e680000000c00 */
[----:B------:R-:W2:Y:S04]  /*4ff0*/  LDS.128 R16, [R215+0x7000] ;  /* 0x00700000d7107984 */ /* 0x000ea80000000c00 */
[----:B------:R-:W3:Y:S04]  /*5000*/  LDS.128 R12, [R215+0x8000] ;  /* 0x00800000d70c7984 */ /* 0x000ee80000000c00 */
[----:B------:R-:W4:Y:S04]  /*5010*/  LDS.128 R4, [R215+0x9000] ;  /* 0x00900000d7047984 */ /* 0x000f280000000c00 */
[----:B------:R-:W4:Y:S04]  /*5020*/  LDS.128 R24, [R215+0xa000] ;  /* 0x00a00000d7187984 */ /* 0x000f280000000c00 */
[----:B------:R-:W4:Y:S04]  /*5030*/  LDS.128 R20, [R215+0xb000] ;  /* 0x00b00000d7147984 */ /* 0x000f280000000c00 */
[----:B------:R-:W4:Y:S04]  /*5040*/  LDS.128 R28, [R215+0xc000] ;  /* 0x00c00000d71c7984 */ /* 0x000f280000000c00 */
[----:B------:R-:W4:Y:S04]  /*5050*/  LDS.128 R32, [R215+0xd000] ;  /* 0x00d00000d7207984 */ /* 0x000f280000000c00 */
[----:B-1----:R1:W-:Y:S04]  /*5060*/  STG.E.128 desc[UR24][R36.64], R8 ;  /* 0x0000000824007986 */ /* 0x0023e8000c101d18 */
[----:B--2---:R2:W-:Y:S04]  /*5070*/  STG.E.128 desc[UR24][R40.64], R16 ;  /* 0x0000001028007986 */ /* 0x0045e8000c101d18 */
[----:B---3--:R2:W-:Y:S04]  /*5080*/  STG.E.128 desc[UR24][R44.64], R12 ;  /* 0x0000000c2c007986 */ /* 0x0085e8000c101d18 */
[----:B----4-:R2:W-:Y:S04]  /*5090*/  STG.E.128 desc[UR24][R42.64], R4 ;  /* 0x000000042a007986 */ /* 0x0105e8000c101d18 */
[----:B------:R2:W-:Y:S04]  /*50a0*/  STG.E.128 desc[UR24][R38.64], R24 ;  /* 0x0000001826007986 */ /* 0x0005e8000c101d18 */
[----:B------:R2:W-:Y:S04]  /*50b0*/  STG.E.128 desc[UR24][R2.64], R20 ;  /* 0x0000001402007986 */ /* 0x0005e8000c101d18 */
[----:B------:R2:W-:Y:S01]  /*50c0*/  STG.E.128 desc[UR24][R46.64], R28 ;  /* 0x0000001c2e007986 */ /* 0x0005e2000c101d18 */
[----:B-1----:R-:W-:-:S04]  /*50d0*/  IADD3 R8, P0, R46, UR4, RZ ;  /* 0x000000042e087c10 */ /* 0x002fc8000ff1e0ff */
[----:B------:R-:W-:-:S05]  /*50e0*/  IADD3.X R9, R47, UR6, RZ, P0, !PT ;  /* 0x000000062f097c10 */ /* 0x000fca00087fe4ff */
[----:B------:R2:W-:Y:S04]  /*50f0*/  STG.E.128 desc[UR24][R8.64], R32 ;  /* 0x0000002008007986 */ /* 0x0005e8000c101d18 */
.L_x_188:
[----:B------:R-:W-:Y:S02]  /*5100*/  ULDC UR6, c[0x0][0x2c8] ;  /* 0x0000b20000067ab9 */ /* 0x000fe40000000800 */
[----:B------:R-:W-:-:S04]  /*5110*/  UIADD3 UR6, UR6, 0x7f, URZ ;  /* 0x0000007f06067890 */ /* 0x000fc8000fffe03f */
[----:B------:R-:W-:-:S04]  /*5120*/  USHF.R.S32.HI UR4, URZ, 0x1f, UR6 ;  /* 0x0000001f3f047899 */ /* 0x000fc80008011406 */
[----:B------:R-:W-:-:S03]  /*5130*/  ULEA.HI UR4, UR4, UR6, URZ, 0x7 ;  /* 0x0000000604047291 */ /* 0x000fc6000f8f383f */
[----:B------:R-:W-:Y:S01]  /*5140*/  ULDC UR6, c[0x0][0xc] ;  /* 0x0000030000067ab9 */ /* 0x000fe20000000800 */
[----:B------:R-:W-:Y:S02]  /*5150*/  USHF.R.S32.HI UR4, URZ, 0x7, UR4 ;  /* 0x000000073f047899 */ /* 0x000fe40008011404 */
[----:B------:R-:W-:-:S04]  /*5160*/  UIADD3 UR23, UR6, UR23, URZ ;  /* 0x0000001706177290 */ /* 0x000fc8000fffe03f */
[----:B------:R-:W-:-:S06]  /*5170*/  UISETP.GE.AND UP0, UPT, UR23, UR4, UPT ;  /* 0x000000041700728c */ /* 0x000fcc000bf06270 */
[----:B------:R-:W-:-:S13]  /*5180*/  PLOP3.LUT P0, PT, PT, PT, UP0, 0x80, 0x0 ;  /* 0x000000000000781c */ /* 0x000fda0003f0f008 */
[----:B------:R-:W-:Y:S05]  /*5190*/  @P0 BRA `(.L_x_195) ;  /* 0x0000000000040947 */ /* 0x000fea0003800000 */
[----:B------:R-:W-:Y:S05]  /*51a0*/  BRA `(.L_x_196) ;  /* 0xffffffb8000c7947 */ /* 0x000fea000383ffff */
.L_x_195:
[----:B------:R-:W-:Y:S05]  /*51b0*/  EXIT ;  /* 0x000000000000794d */ /* 0x000fea0003800000 */
.L_x_197:
        /* <DEDUP_REMOVED lines=12> */
.L_x_2458:


//--------------------- .text._ZN5flash44flash_bwd_dq_dk_dv_loop_seqk_parallel_kernelI23Flash_bwd_kernel_traitsILi64ELi64ELi128ELi8ELi2ELi4ELi4ELb1ELb0EN7cutlass6half_tE19Flash_kernel_traitsILi64ELi64ELi128ELi8ES3_EELb0ELb0ELb0ELb1ELb0ELb0ELb0EEEvNS_16Flash_bwd_paramsE --------------------------
	.section	.text._ZN5flash44flash_bwd_dq_dk_dv_loop_seqk_parallel_kernelI23Flash_bwd_kernel_traitsILi64ELi64ELi128ELi8ELi2ELi4ELi4ELb1ELb0EN7cutlass6half_tE19Flash_kernel_traitsILi64ELi64ELi128ELi8ES3_EELb0ELb0ELb0ELb1ELb0ELb0ELb0EEEvNS_16Flash_bwd_paramsE,"ax",@progbits
	.align	128
        .global         _ZN5flash44flash_bwd_dq_dk_dv_loop_seqk_parallel_kernelI23Flash_bwd_kernel_traitsILi64ELi64ELi128ELi8ELi2ELi4ELi4ELb1ELb0EN7cutlass6half_tE19Flash_kernel_traitsILi64ELi64ELi128ELi8ES3_EELb0ELb0ELb0ELb1ELb0ELb0ELb0EEEvNS_16Flash_bwd_paramsE
        .type           _ZN5flash44flash_bwd_dq_dk_dv_loop_seqk_parallel_kernelI23Flash_bwd_kernel_traitsILi64ELi64ELi128ELi8ELi2ELi4ELi4ELb1ELb0EN7cutlass6half_tE19Flash_kernel_traitsILi64ELi64ELi128ELi8ES3_EELb0ELb0ELb0ELb1ELb0ELb0ELb0EEEvNS_16Flash_bwd_paramsE,@function
        .size           _ZN5flash44flash_bwd_dq_dk_dv_loop_seqk_parallel_kernelI23Flash_bwd_kernel_traitsILi64ELi64ELi128ELi8ELi2ELi4ELi4ELb1ELb0EN7cutlass6half_tE19Flash_kernel_traitsILi64ELi64ELi128ELi8ES3_EELb0ELb0ELb0ELb1ELb0ELb0ELb0EEEvNS_16Flash_bwd_paramsE,(.L_x_2459 - _ZN5flash44flash_bwd_dq_dk_dv_loop_seqk_parallel_kernelI23Flash_bwd_kernel_traitsILi64ELi64ELi128ELi8ELi2ELi4ELi4ELb1ELb0EN7cutlass6half_tE19Flash_kernel_traitsILi64ELi64ELi128ELi8ES3_EELb0ELb0ELb0ELb1ELb0ELb0ELb0EEEvNS_16Flash_bwd_paramsE)
        .other          _ZN5flash44flash_bwd_dq_dk_dv_loop_seqk_parallel_kernelI23Flash_bwd_kernel_traitsILi64ELi64ELi128ELi8ELi2ELi4ELi4ELb1ELb0EN7cutlass6half_tE19Flash_kernel_traitsILi64ELi64ELi128ELi8ES3_EELb0ELb0ELb0ELb1ELb0ELb0ELb0EEEvNS_16Flash_bwd_paramsE,@"STO_CUDA_ENTRY STV_DEFAULT"
_ZN5flash44flash_bwd_dq_dk_dv_loop_seqk_parallel_kernelI23Flash_bwd_kernel_traitsILi64ELi64ELi128ELi8ELi2ELi4ELi4ELb1ELb0EN7cutlass6half_tE19Flash_kernel_traitsILi64ELi64ELi128ELi8ES3_EELb0ELb0ELb0ELb1ELb0ELb0ELb0EEEvNS_16Flash_bwd_paramsE:
.text._ZN5flash44flash_bwd_dq_dk_dv_loop_seqk_parallel_kernelI23Flash_bwd_kernel_traitsILi64ELi64ELi128ELi8ELi2ELi4ELi4ELb1ELb0EN7cutlass6half_tE19Flash_kernel_traitsILi64ELi64ELi128ELi8ES3_EELb0ELb0ELb0ELb1ELb0ELb0ELb0EEEvNS_16Flash_bwd_paramsE:
        /* <DEDUP_REMOVED lines=20> */
[----:B-1----:R-:W-:Y:S01]  /*0140*/  SHF.R.S32.HI R11, RZ, 0x1f, R8 ;  /* 0x0000001fff0b7819 */ /* 0x002fe20000011408 */
[----:B------:R-:W-:-:S03]  /*0150*/  IMAD.U32 R174, RZ, RZ, UR6 ;  /* 0x00000006ffae7e24 */ /* 0x000fc6000f8e00ff */
        /* <DEDUP_REMOVED lines=80> */
[----:B------:R-:W-:Y:S02]  /*0660*/  LEA.HI R6, R6, R193, RZ, 0x2 ;  /* 0x000000c106067211 */ /* 0x000fe400078f10ff */
[----:B------:R-:W-:Y:S02]  /*0670*/  SHF.R.U32.HI R0, RZ, 0x3, R8 ;  /* 0x00000003ff007819 */ /* 0x000fe40000011608 */
[----:B------:R-:W-:Y:S02]  /*0680*/  LOP3.LUT R177, R8, 0x8, R177, 0xf8, !PT ;  /* 0x0000000808b17812 */ /* 0x000fe400078ef8b1 */
[----:B------:R-:W-:Y:S02]  /*0690*/  LOP3.LUT R192, R192, 0xfffffe00, RZ, 0xc0, !PT ;  /* 0xfffffe00c0c07812 */ /* 0x000fe400078ec0ff */
[----:B------:R-:W-:-:S02]  /*06a0*/  LOP3.LUT R202, R9, R11, R202, 0x1e, !PT ;  /* 0x0000000b09ca7212 */ /* 0x000fc400078e1eca */
[----:B------:R-:W-:Y:S01]  /*06b0*/  LOP3.LUT R10, R10, R9, RZ, 0x3c, !PT ;  /* 0x000000090a0a7212 */ /* 0x000fe200078e3cff */
[----:B------:R-:W-:Y:S01]  /*06c0*/  IMAD R2, R2, 0x400, R192 ;  /* 0x0000040002027824 */ /* 0x000fe200078e02c0 */
[----:B------:R-:W-:Y:S01]  /*06d0*/  SHF.R.S32.HI R6, RZ, 0x2, R6 ;  /* 0x00000002ff067819 */ /* 0x000fe20000011406 */
[----:B------:R-:W-:Y:S01]  /*06e0*/  IMAD.IADD R202, R5, 0x1, R202 ;  /* 0x0000000105ca7824 */ /* 0x000fe200078e02ca */
[----:B------:R-:W-:Y:S01]  /*06f0*/  LOP3.LUT R7, R0, R7, R8, 0x1e, !PT ;  /* 0x0000000700077212 */ /* 0x000fe200078e1e08 */
        /* <DEDUP_REMOVED lines=16> */
[----:B------:R-:W-:Y:S01]  /*0800*/  IMAD.SHL.U32 R173, R192, 0x2, RZ ;  /* 0x00000002c0ad7824 */ /* 0x000fe200078e00ff */
[----:B------:R-:W-:Y:S01]  /*0810*/  LOP3.LUT R14, R14, 0x8, R17, 0xf8, !PT ;  /* 0x000000080e0e7812 */ /* 0x000fe200078ef811 */
[----:B------:R-:W-:Y:S01]  /*0820*/  VIADD R204, R202, 0x40 ;  /* 0x00000040cacc7836 */ /* 0x000fe20000000000 */
[----:B------:R-:W-:Y:S01]  /*0830*/  SHF.R.S32.HI R195, RZ, 0x1f, R196 ;  /* 0x0000001fffc37819 */ /* 0x000fe200000114c4 */
[----:B------:R-:W-:Y:S01]  /*0840*/  IMAD.IADD R178, R0, 0x1, R5 ;  /* 0x0000000100b27824 */ /* 0x000fe200078e0205 */
[----:B------:R-:W-:Y:S01]  /*0850*/  SEL R2, R2, 0x10, !P0 ;  /* 0x0000001002027807 */ /* 0x000fe20004000000 */
[----:B------:R-:W-:Y:S01]  /*0860*/  IMAD.IADD R207, R203, 0x1, R213 ;  /* 0x00000001cbcf7824 */ /* 0x000fe200078e02d5 */
[----:B------:R-:W-:Y:S01]  /*0870*/  LOP3.LUT R175, R13, R14, R175, 0xf6, !PT ;  /* 0x0000000e0daf7212 */ /* 0x000fe200078ef6af */
[----:B------:R-:W-:Y:S01]  /*0880*/  @P2 VIADD R204, R202, 0xffffffc0 ;  /* 0xffffffc0cacc2836 */ /* 0x000fe20000000000 */
[----:B------:R-:W-:Y:S01]  /*0890*/  SHF.L.U64.HI R195, R196, 0x2, R195 ;  /* 0x00000002c4c37819 */ /* 0x000fe200000102c3 */
[----:B------:R-:W-:Y:S01]  /*08a0*/  VIADD R205, R202, 0x420 ;  /* 0x00000420cacd7836 */ /* 0x000fe20000000000 */
[----:B------:R-:W-:Y:S01]  /*08b0*/  IADD3 R174, R173, 0x4000, R174 ;  /* 0x00004000adae7810 */ /* 0x000fe20007ffe0ae */
        /* <DEDUP_REMOVED lines=12> */
.L_x_266:
        /* <DEDUP_REMOVED lines=47> */
.L_x_198:
[----:B------:R-:W-:Y:S01]  /*0c70*/  IMAD.SHL.U32 R17, R199, 0x80, RZ ;  /* 0x00000080c7117824 */ /* 0x000fe200078e00ff */
[----:B-----5:R-:W-:-:S04]  /*0c80*/  @!P3 IADD3 R226, R0, R2, -R225 ;  /* 0x0000000200e2b210 */ /* 0x020fc80007ffe8e1 */
[----:B------:R-:W-:-:S13]  /*0c90*/  ISETP.GT.AND P1, PT, R226, R17, PT ;  /* 0x00000011e200720c */ /* 0x000fda0003f24270 */
[----:B------:R-:W-:Y:S05]  /*0ca0*/  @!P1 BRA `(.L_x_199) ;  /* 0x0000007400089947 */ /* 0x000fea0003800000 */
[----:B--2---:R-:W2:Y:S01]  /*0cb0*/  LDC R7, c[0x0][0x278] ;  /* 0x00009e00ff077b82 */ /* 0x004ea20000000800 */
[----:B------:R-:W-:Y:S01]  /*0cc0*/  IABS R4, R200 ;  /* 0x000000c800047213 */ /* 0x000fe20000000000 */
[C---:B------:R-:W-:Y:S01]  /*0cd0*/  IMAD.SHL.U32 R13, R197.reuse, 0x80, RZ ;  /* 0x00000080c50d7824 */ /* 0x040fe200078e00ff */
[----:B------:R-:W-:Y:S01]  /*0ce0*/  ISETP.NE.AND P1, PT, R228, -0x1, PT ;  /* 0xffffffffe400780c */ /* 0x000fe20003f25270 */
[----:B------:R-:W-:Y:S01]  /*0cf0*/  ULDC UR4, c[0x0][0x2dc] ;  /* 0x0000b70000047ab9 */ /* 0x000fe20000000800 */
[----:B------:R-:W-:Y:S01]  /*0d00*/  SHF.L.U64.HI R10, R197, 0x7, R15 ;  /* 0x00000007c50a7819 */ /* 0x000fe2000001020f */
[----:B------:R-:W-:Y:S01]  /*0d10*/  ULDC UR14, c[0x0][0x270] ;  /* 0x00009c00000e7ab9 */ /* 0x000fe20000000800 */
[----:B------:R-:W-:Y:S01]  /*0d20*/  SEL R13, R13, RZ, P0 ;  /* 0x000000ff0d0d7207 */ /* 0x000fe20000000000 */
[----:B------:R-:W3:Y:S01]  /*0d30*/  LDC.64 R2, c[0x0][0x228] ;  /* 0x00008a00ff027b82 */ /* 0x000ee20000000a00 */
[----:B------:R-:W-:Y:S01]  /*0d40*/  ISETP.NE.AND P2, PT, R14, -0x1, PT ;  /* 0xffffffff0e00780c */ /* 0x000fe20003f45270 */
[----:B------:R-:W-:Y:S01]  /*0d50*/  UIMAD.WIDE UR8, UR4, UR14, URZ ;  /* 0x0000000e040872a5 */ /* 0x000fe2000f8e023f */
[----:B------:R-:W-:-:S02]  /*0d60*/  SEL R10, R10, RZ, P0 ;  /* 0x000000ff0a0a7207 */ /* 0x000fc40000000000 */
[----:B------:R-:W-:-:S03]  /*0d70*/  SHF.R.S32.HI R201, RZ, 0x1f, R200 ;  /* 0x0000001fffc97819 */ /* 0x000fc600000114c8 */
[----:B------:R-:W4:Y:S01]  /*0d80*/  LDC R22, c[0x0][0x2d4] ;  /* 0x0000b500ff167b82 */ /* 0x000f220000000800 */
[----:B--2---:R-:W-:-:S07]  /*0d90*/  IABS R6, R7 ;  /* 0x0000000700067213 */ /* 0x004fce0000000000 */
[----:B------:R-:W2:Y:S01]  /*0da0*/  LDC R30, c[0x0][0x2c4] ;  /* 0x0000b100ff1e7b82 */ /* 0x000ea20000000800 */
[----:B------:R-:W5:Y:S01]  /*0db0*/  I2F.RP R5, R6 ;  /* 0x0000000600057306 */ /* 0x000f620000209400 */
[-C--:B---3--:R-:W-:Y:S02]  /*0dc0*/  IMAD R20, R15, R2.reuse, RZ ;  /* 0x000000020f147224 */ /* 0x088fe400078e02ff */
[----:B------:R-:W-:-:S04]  /*0dd0*/  IMAD.WIDE.U32 R28, R197, R2, RZ ;  /* 0x00000002c51c7225 */ /* 0x000fc800078e00ff */
[C---:B------:R-:W-:Y:S02]  /*0de0*/  IMAD R20, R197.reuse, R3, R20 ;  /* 0x00000003c5147224 */ /* 0x040fe400078e0214 */
[----:B------:R-:W3:Y:S01]  /*0df0*/  LDC.U8 R3, c[0x0][0x3d8] ;  /* 0x0000f600ff037b82 */ /* 0x000ee20000000000 */
[----:B----4-:R-:W-:Y:S01]  /*0e00*/  IMAD.WIDE.U32 R38, R197, R22, RZ ;  /* 0x00000016c5267225 */ /* 0x010fe200078e00ff */
[----:B-----5:R-:W4:Y:S01]  /*0e10*/  MUFU.RCP R8, R5 ;  /* 0x0000000500087308 */ /* 0x020f220000001000 */
[----:B------:R-:W-:Y:S02]  /*0e20*/  IADD3 R20, R29, R20, RZ ;  /* 0x000000141d147210 */ /* 0x000fe40007ffe0ff */
[----:B------:R-:W-:-:S03]  /*0e30*/  IMAD R32, R38, UR9, RZ ;  /* 0x0000000926207c24 */ /* 0x000fc6000f8e02ff */
[----:B------:R-:W5:Y:S01]  /*0e40*/  LDC.U8 R29, c[0x0][0x480] ;  /* 0x00012000ff1d7b82 */ /* 0x000f620000000000 */
[----:B----4-:R-:W-:-:S04]  /*0e50*/  IADD3 R8, R8, 0xffffffe, RZ ;  /* 0x0ffffffe08087810 */ /* 0x010fc80007ffe0ff */
[----:B------:R-:W4:Y:S01]  /*0e60*/  F2I.FTZ.U32.TRUNC.NTZ R9, R8 ;  /* 0x0000000800097305 */ /* 0x000f22000021f000 */
[----:B---3--:R-:W-:-:S13]  /*0e70*/  ISETP.NE.AND P3, PT, R3, RZ, PT ;  /* 0x000000ff0300720c */ /* 0x008fda0003f65270 */
[----:B------:R-:W3:Y:S01]  /*0e80*/  @P3 LDC R27, c[0x0][0x2e4] ;  /* 0x0000b900ff1b3b82 */ /* 0x000ee20000000800 */
[----:B----4-:R-:W-:Y:S01]  /*0e90*/  IMAD.MOV R0, RZ, RZ, -R9 ;  /* 0x000000ffff007224 */ /* 0x010fe200078e0a09 */
[----:B------:R-:W-:Y:S01]  /*0ea0*/  MOV R8, RZ ;  /* 0x000000ff00087202 */ /* 0x000fe20000000f00 */
[----:B--2---:R-:W-:Y:S02]  /*0eb0*/  @P3 IMAD R33, R197, R30, RZ ;  /* 0x0000001ec5213224 */ /* 0x004fe400078e02ff */
[----:B------:R-:W-:-:S04]  /*0ec0*/  IMAD R0, R0, R6, RZ ;  /* 0x0000000600007224 */ /* 0x000fc800078e02ff */
[----:B------:R-:W-:-:S06]  /*0ed0*/  IMAD.HI.U32 R9, R9, R0, R8 ;  /* 0x0000000009097227 */ /* 0x000fcc00078e0008 */
[----:B------:R-:W-:-:S04]  /*0ee0*/  IMAD.HI.U32 R0, R9, R4, RZ ;  /* 0x0000000409007227 */ /* 0x000fc800078e00ff */
[----:B-1----:R-:W-:Y:S01]  /*0ef0*/  VIADD R9, R227, 0x3f ;  /* 0x0000003fe3097836 */ /* 0x002fe20000000000 */
[----:B------:R-:W-:-:S04]  /*0f00*/  IADD3 R11, -R0, RZ, RZ ;  /* 0x000000ff000b7210 */ /* 0x000fc80007ffe1ff */
[----:B------:R-:W-:Y:S01]  /*0f10*/  SHF.R.S32.HI R16, RZ, 0x1f, R9 ;  /* 0x0000001fff107819 */ /* 0x000fe20000011409 */
[----:B------:R-:W-:Y:S02]  /*0f20*/  IMAD R11, R6, R11, R4 ;  /* 0x0000000b060b7224 */ /* 0x000fe400078e0204 */
[----:B------:R-:W1:Y:S01]  /*0f30*/  LDC.64 R4, c[0x0][0x240] ;  /* 0x00009000ff047b82 */ /* 0x000e620000000a00 */
[----:B------:R-:W-:Y:S02]  /*0f40*/  LEA.HI R16, R16, R9, RZ, 0x6 ;  /* 0x0000000910107211 */ /* 0x000fe400078f30ff */
[----:B------:R-:W-:Y:S02]  /*0f50*/  ISETP.GT.U32.AND P4, PT, R6, R11, PT ;  /* 0x0000000b0600720c */ /* 0x000fe40003f84070 */
[----:B------:R-:W-:-:S03]  /*0f60*/  LOP3.LUT R18, R16, 0xffffffc0, RZ, 0xc0, !PT ;  /* 0xffffffc010127812 */ /* 0x000fc600078ec0ff */
[----:B------:R-:W2:Y:S01]  /*0f70*/  @P1 LDC.64 R8, c[0x0][0x250] ;  /* 0x00009400ff081b82 */ /* 0x000ea20000000a00 */
[----:B------:R-:W-:-:S04]  /*0f80*/  IADD3 R18, R18, -0x40, RZ ;  /* 0xffffffc012127810 */ /* 0x000fc80007ffe0ff */
[----:B------:R-:W-:Y:S02]  /*0f90*/  IADD3 R26, P0, R18, R13, RZ ;  /* 0x0000000d121a7210 */ /* 0x000fe40007f1e0ff */
[----:B------:R-:W-:Y:S01]  /*0fa0*/  SHF.R.S32.HI R19, RZ, 0x1f, R18 ;  /* 0x0000001fff137819 */ /* 0x000fe20000011412 */
[----:B------:R-:W-:Y:S01]  /*0fb0*/  @!P4 VIADD R0, R0, 0x1 ;  /* 0x000000010000c836 */ /* 0x000fe20000000000 */
[-C--:B------:R-:W-:Y:S01]  /*0fc0*/  @!P4 IADD3 R11, R11, -R6.reuse, RZ ;  /* 0x800000060b0bc210 */ /* 0x080fe20007ffe0ff */
[----:B------:R-:W-:Y:S01]  /*0fd0*/  IMAD R25, R26, UR9, RZ ;  /* 0x000000091a197c24 */ /* 0x000fe2000f8e02ff */
[----:B------:R-:W-:Y:S01]  /*0fe0*/  ISETP.NE.AND P4, PT, R7, RZ, PT ;  /* 0x000000ff0700720c */ /* 0x000fe20003f85270 */
[----:B------:R-:W-:Y:S01]  /*0ff0*/  IMAD.X R10, R19, 0x1, R10, P0 ;  /* 0x00000001130a7824 */ /* 0x000fe200000e060a */
[----:B------:R-:W-:Y:S02]  /*1000*/  ISETP.GE.U32.AND P5, PT, R11, R6, PT ;  /* 0x000000060b00720c */ /* 0x000fe40003fa6070 */
[----:B------:R-:W-:Y:S01]  /*1010*/  LOP3.LUT R6, R200, R7, RZ, 0x3c, !PT ;  /* 0x00000007c8067212 */ /* 0x000fe200078e3cff */
[----:B-1----:R-:W-:-:S03]  /*1020*/  IMAD.WIDE.U32 R12, R14, R4, RZ ;  /* 0x000000040e0c7225 */ /* 0x002fc600078e00ff */
[----:B------:R-:W-:Y:S01]  /*1030*/  ISETP.GE.AND P0, PT, R6, RZ, PT ;  /* 0x000000ff0600720c */ /* 0x000fe20003f06270 */
[----:B------:R-:W-:Y:S01]  /*1040*/  IMAD R2, R14, R5, RZ ;  /* 0x000000050e027224 */ /* 0x000fe200078e02ff */
[----:B------:R-:W-:Y:S01]  /*1050*/  SEL R21, R28, R12, !P2 ;  /* 0x0000000c1c157207 */ /* 0x000fe20005000000 */
[----:B------:R-:W-:Y:S01]  /*1060*/  IMAD R25, R10, UR8, R25 ;  /* 0x000000080a197c24 */ /* 0x000fe2000f8e0219 */
[----:B------:R-:W1:Y:S01]  /*1070*/  S2R R28, SR_CTAID.X ;  /* 0x00000000001c7919 */ /* 0x000e620000002500 */
[----:B------:R-:W4:Y:S01]  /*1080*/  @!P2 LDC.64 R10, c[0x0][0x418] ;  /* 0x00010600ff0aab82 */ /* 0x000f220000000a00 */
[----:B------:R-:W-:Y:S02]  /*1090*/  @P2 IADD3 R20, R13, R2, RZ ;  /* 0x000000020d142210 */ /* 0x000fe40007ffe0ff */
[----:B------:R-:W-:Y:S02]  /*10a0*/  @P1 IADD3 R2, R225, R228, RZ ;  /* 0x000000e4e1021210 */ /* 0x000fe40007ffe0ff */
[----:B------:R-:W-:-:S02]  /*10b0*/  @P5 IADD3 R0, R0, 0x1, RZ ;  /* 0x0000000100005810 */ /* 0x000fc40007ffe0ff */
[----:B------:R-:W-:Y:S01]  /*10c0*/  SHF.R.S32.HI R6, RZ, 0x1f, R22 ;  /* 0x0000001fff067819 */ /* 0x000fe20000011416 */
[----:B------:R-:W3:Y:S01]  /*10d0*/  @P2 LDC.64 R12, c[0x0][0x420] ;  /* 0x00010800ff0c2b82 */ /* 0x000ee20000000a00 */
[C---:B--2---:R-:W-:Y:S02]  /*10e0*/  @P1 IMAD R23, R2.reuse, R9, RZ ;  /* 0x0000000902171224 */ /* 0x044fe400078e02ff */
[----:B------:R-:W-:Y:S01]  /*10f0*/  @!P0 IMAD.MOV R0, RZ, RZ, -R0 ;  /* 0x000000ffff008224 */ /* 0x000fe200078e0a00 */
[----:B------:R-:W-:Y:S01]  /*1100*/  @!P4 LOP3.LUT R0, RZ, R7, RZ, 0x33, !PT ;  /* 0x00000007ff00c212 */ /* 0x000fe200078e33ff */
[----:B------:R-:W-:Y:S01]  /*1110*/  @P1 IMAD.WIDE.U32 R2, R2, R8, RZ ;  /* 0x0000000802021225 */ /* 0x000fe200078e00ff */
[----:B-----5:R-:W-:Y:S02]  /*1120*/  ISETP.NE.AND P0, PT, R29, RZ, PT ;  /* 0x000000ff1d00720c */ /* 0x020fe40003f05270 */
[----:B------:R-:W-:Y:S01]  /*1130*/  SHF.R.S32.HI R29, RZ, 0x1f, R17 ;  /* 0x0000001fff1d7819 */ /* 0x000fe20000011411 */
[----:B------:R-:W-:Y:S01]  /*1140*/  IMAD R31, R6, R197, RZ ;  /* 0x000000c5061f7224 */ /* 0x000fe200078e02ff */
[----:B------:R-:W-:Y:S01]  /*1150*/  @P1 IADD3 R23, R3, R23, RZ ;  /* 0x0000001703171210 */ /* 0x000fe20007ffe0ff */
[----:B------:R-:W1:Y:S01]  /*1160*/  LDC.64 R6, c[0x0][0x488] ;  /* 0x00012200ff067b82 */ /* 0x000e620000000a00 */
[----:B------:R-:W-:Y:S01]  /*1170*/  @P1 MOV R24, R2 ;  /* 0x0000000200181202 */ /* 0x000fe20000000f00 */
[----:B------:R-:W-:-:S02]  /*1180*/  IMAD R31, R15, R22, R31 ;  /* 0x000000160f1f7224 */ /* 0x000fc400078e021f */
[----:B----4-:R-:W-:Y:S02]  /*1190*/  @!P2 IMAD R36, R15, R10, RZ ;  /* 0x0000000a0f24a224 */ /* 0x010fe400078e02ff */
[----:B------:R-:W-:Y:S02]  /*11a0*/  IMAD.IADD R31, R39, 0x1, R31 ;  /* 0x00000001271f7824 */ /* 0x000fe400078e021f */
[----:B------:R-:W2:Y:S01]  /*11b0*/  @P1 LDC.64 R2, c[0x0][0x248] ;  /* 0x00009200ff021b82 */ /* 0x000ea20000000a00 */
[----:B------:R-:W-:-:S04]  /*11c0*/  IMAD.WIDE.U32 R38, R38, UR8, RZ ;  /* 0x0000000826267c25 */ /* 0x000fc8000f8e00ff */
[----:B------:R-:W-:Y:S02]  /*11d0*/  IMAD R32, R31, UR8, R32 ;  /* 0x000000081f207c24 */ /* 0x000fe4000f8e0220 */
[----:B---3--:R-:W-:-:S04]  /*11e0*/  @P2 IMAD.WIDE.U32 R34, R14, R12, RZ ;  /* 0x0000000c0e222225 */ /* 0x008fc800078e00ff */
[----:B------:R-:W-:Y:S01]  /*11f0*/  @!P2 IMAD R31, R197, R11, R36 ;  /* 0x0000000bc51fa224 */ /* 0x000fe200078e0224 */
[----:B------:R-:W-:Y:S01]  /*1200*/  IADD3 R11, R39, R32, RZ ;  /* 0x00000020270b7210 */ /* 0x000fe20007ffe0ff */
[----:B------:R-:W-:Y:S01]  /*1210*/  IMAD.WIDE.U32 R36, R14, UR8, RZ ;  /* 0x000000080e247c25 */ /* 0x000fe2000f8e00ff */
[----:B------:R-:W-:-:S03]  /*1220*/  @P3 SEL R32, R33, R14, !P2 ;  /* 0x0000000e21203207 */ /* 0x000fc60005000000 */
[----:B------:R-:W-:Y:S02]  /*1230*/  IMAD R12, R14, UR9, RZ ;  /* 0x000000090e0c7c24 */ /* 0x000fe4000f8e02ff */
[----:B------:R-:W-:Y:S01]  /*1240*/  @!P2 IMAD.WIDE.U32 R40, R197, R10, RZ ;  /* 0x0000000ac528a225 */ /* 0x000fe200078e00ff */
[----:B------:R-:W-:Y:S02]  /*1250*/  SEL R10, R38, R36, !P2 ;  /* 0x00000024260a7207 */ /* 0x000fe40005000000 */
[----:B------:R-:W-:Y:S01]  /*1260*/  @P2 IADD3 R11, R37, R12, RZ ;  /* 0x0000000c250b2210 */ /* 0x000fe20007ffe0ff */
[----:B------:R-:W-:Y:S01]  /*1270*/  @P2 IMAD R13, R14, R13, R35 ;  /* 0x0000000d0e0d2224 */ /* 0x000fe200078e0223 */
[----:B------:R-:W-:Y:S01]  /*1280*/  @!P2 IADD3 R13, R41, R31, RZ ;  /* 0x0000001f290da210 */ /* 0x000fe20007ffe0ff */
[----:B------:R-:W-:Y:S01]  /*1290*/  @P2 IMAD.MOV.U32 R12, RZ, RZ, R34 ;  /* 0x000000ffff0c2224 */ /* 0x000fe200078e0022 */
[----:B------:R-:W-:Y:S01]  /*12a0*/  @!P2 MOV R12, R40 ;  /* 0x00000028000ca202 */ /* 0x000fe20000000f00 */
[----:B-1----:R-:W-:-:S04]  /*12b0*/  IMAD.WIDE.U32 R34, R28, R6, RZ ;  /* 0x000000061c227225 */ /* 0x002fc800078e00ff */
[----:B------:R-:W-:Y:S02]  /*12c0*/  @P1 IMAD.IADD R6, R225, 0x1, R228 ;  /* 0x00000001e1061824 */ /* 0x000fe400078e02e4 */
[----:B------:R-:W-:Y:S02]  /*12d0*/  @!P3 IMAD R31, R197, UR14, R200 ;  /* 0x0000000ec51fbc24 */ /* 0x000fe4000f8e02c8 */
[----:B------:R-:W-:Y:S02]  /*12e0*/  @P3 IMAD R27, R200, R27, R32 ;  /* 0x0000001bc81b3224 */ /* 0x000fe400078e0220 */
[----:B------:R-:W-:Y:S02]  /*12f0*/  IMAD R28, R28, R7, R35 ;  /* 0x000000071c1c7224 */ /* 0x000fe400078e0223 */
[----:B--2---:R-:W-:Y:S02]  /*1300*/  @P1 IMAD R33, R6, R3, RZ ;  /* 0x0000000306211224 */ /* 0x004fe400078e02ff */
[----:B------:R-:W-:Y:S01]  /*1310*/  @!P3 IMAD R27, R31, R30, RZ ;  /* 0x0000001e1f1bb224 */ /* 0x000fe200078e02ff */
[----:B------:R-:W-:Y:S01]  /*1320*/  SEL R31, R34, RZ, P0 ;  /* 0x000000ff221f7207 */ /* 0x000fe20000000000 */
[----:B------:R-:W-:Y:S01]  /*1330*/  IMAD R32, R200, UR4, RZ ;  /* 0x00000004c8207c24 */ /* 0x000fe2000f8e02ff */
[----:B------:R-:W-:Y:S01]  /*1340*/  SEL R28, R28, RZ, P0 ;  /* 0x000000ff1c1c7207 */ /* 0x000fe20000000000 */
[----:B------:R-:W-:-:S03]  /*1350*/  @P1 IMAD.WIDE.U32 R6, R6, R2, RZ ;  /* 0x0000000206061225 */ /* 0x000fc600078e00ff */
[----:B------:R-:W-:Y:S01]  /*1360*/  SHF.R.S32.HI R30, RZ, 0x1f, R32 ;  /* 0x0000001fff1e7819 */ /* 0x000fe20000011420 */
[----:B------:R-:W-:Y:S01]  /*1370*/  IMAD.WIDE.U32 R34, R26, UR8, RZ ;  /* 0x000000081a227c25 */ /* 0x000fe2000f8e00ff */
        /* <DEDUP_REMOVED lines=15> */
.L_x_200:
        /* <DEDUP_REMOVED lines=13> */
.L_x_201:
        /* <DEDUP_REMOVED lines=10> */
.L_x_202:
[----:B------:R-:W-:-:S04]  /*15e0*/  IMAD R39, R197, UR14, R200 ;  /* 0x0000000ec5277c24 */ /* 0x000fc8000f8e02c8 */
[----:B------:R-:W-:-:S07]  /*15f0*/  IMAD R39, R39, R22, RZ ;  /* 0x0000001627277224 */ /* 0x000fce00078e02ff */
.L_x_203:
[----:B------:R-:W1:Y:S01]  /*1600*/  LDC.64 R6, c[0x0][0x420] ;  /* 0x00010800ff067b82 */ /* 0x000e620000000a00 */
[----:B------:R-:W-:Y:S01]  /*1610*/  UIMAD UR14, UR4, UR14, URZ ;  /* 0x0000000e040e72a4 */ /* 0x000fe2000f8e023f */
[----:B------:R-:W-:Y:S01]  /*1620*/  IADD3 R40, P1, R188, R12, RZ ;  /* 0x0000000cbc287210 */ /* 0x000fe20007f3e0ff */
[----:B------:R-:W-:Y:S01]  /*1630*/  ULDC.64 UR10, c[0x0][0x210] ;  /* 0x00008400000a7ab9 */ /* 0x000fe20000000a00 */
[----:B------:R-:W-:Y:S01]  /*1640*/  SHF.R.S32.HI R189, RZ, 0x1f, R188 ;  /* 0x0000001fffbd7819 */ /* 0x000fe200000114bc */
[----:B------:R-:W-:Y:S01]  /*1650*/  USHF.L.U32 UR15, UR14, 0x6, URZ ;  /* 0x000000060e0f7899 */ /* 0x000fe2000800063f */
[----:B------:R-:W-:Y:S01]  /*1660*/  IADD3 R39, R18, R39, RZ ;  /* 0x0000002712277210 */ /* 0x000fe20007ffe0ff */
[----:B------:R-:W-:Y:S01]  /*1670*/  ULDC.64 UR8, c[0x0][0x3e0] ;  /* 0x0000f80000087ab9 */ /* 0x000fe20000000a00 */
[----:B------:R-:W2:Y:S01]  /*1680*/  LDC.64 R216, c[0x0][0x478] ;  /* 0x00011e00ffd87b82 */ /* 0x000ea20000000a00 */
[----:B------:R-:W-:Y:S01]  /*1690*/  IMAD.X R41, R189, 0x1, R13, P1 ;  /* 0x00000001bd297824 */ /* 0x000fe200008e060d */
[----:B------:R-:W-:Y:S01]  /*16a0*/  SHF.R.S32.HI R13, RZ, 0x1f, R187 ;  /* 0x0000001fff0d7819 */ /* 0x000fe200000114bb */
[----:B------:R-:W-:Y:S01]  /*16b0*/  USHF.R.S32.HI UR4, URZ, 0x1f, UR15 ;  /* 0x0000001f3f047899 */ /* 0x000fe2000801140f */
[----:B------:R-:W-:Y:S01]  /*16c0*/  IADD3 R32, P4, P3, R34, UR15, R32 ;  /* 0x0000000f22207c10 */ /* 0x000fe2000fb9e020 */
[----:B------:R-:W-:Y:S01]  /*16d0*/  BSSY B1, `(.L_x_199) ;  /* 0x000069f000017945 */ /* 0x000fe20003800000 */
[----:B------:R-:W-:-:S02]  /*16e0*/  IADD3 R27, R18, R27, RZ ;  /* 0x0000001b121b7210 */ /* 0x000fc40007ffe0ff */
[----:B------:R-:W-:Y:S02]  /*16f0*/  IADD3 R10, P2, P1, R31, R32, R10 ;  /* 0x000000201f0a7210 */ /* 0x000fe4000795e00a */
[----:B------:R-:W-:Y:S02]  /*1700*/  IADD3 R31, P5, R187, R18, RZ ;  /* 0x00000012bb1f7210 */ /* 0x000fe40007fbe0ff */
[----:B------:R-:W-:Y:S01]  /*1710*/  IADD3.X R30, R37, UR4, R30, P4, P3 ;  /* 0x00000004251e7c10 */ /* 0x000fe2000a7e641e */
[----:B------:R-:W-:Y:S01]  /*1720*/  ULDC.64 UR4, c[0x0][0x428] ;  /* 0x00010a0000047ab9 */ /* 0x000fe20000000a00 */
[----:B------:R-:W-:Y:S01]  /*1730*/  ISETP.GE.AND P4, PT, R227, 0x1, PT ;  /* 0x00000001e300780c */ /* 0x000fe20003f86270 */
[----:B------:R-:W-:Y:S01]  /*1740*/  IMAD.WIDE.U32 R36, R31, R4, R188 ;  /* 0x000000041f247225 */ /* 0x000fe200078e00bc */
[----:B------:R-:W-:Y:S02]  /*1750*/  IADD3.X R11, R28, R30, R11, P2, P1 ;  /* 0x0000001e1c0b7210 */ /* 0x000fe400017e240b */
[----:B------:R-:W-:Y:S01]  /*1760*/  LEA.HI.SX32 R224, R16, 0xffffffff, 0x1a ;  /* 0xffffffff10e07811 */ /* 0x000fe200078fd2ff */
[----:B-1----:R-:W-:-:S02]  /*1770*/  IMAD R12, R19, R6, RZ ;  /* 0x00000006130c7224 */ /* 0x002fc400078e02ff */
[----:B------:R-:W-:Y:S02]  /*1780*/  IMAD.X R19, R13, 0x1, R19, P5 ;  /* 0x000000010d137824 */ /* 0x000fe400028e0613 */
[C---:B------:R-:W-:Y:S02]  /*1790*/  IMAD R12, R18.reuse, R7, R12 ;  /* 0x00000007120c7224 */ /* 0x040fe400078e020c */
[----:B------:R-:W-:Y:S01]  /*17a0*/  IMAD.WIDE.U32 R40, R18, R6, R40 ;  /* 0x0000000612287225 */ /* 0x000fe200078e0028 */
[----:B------:R-:W-:-:S03]  /*17b0*/  IADD3 R18, P2, R21, R36, RZ ;  /* 0x0000002415127210 */ /* 0x000fc60007f5e0ff */
[----:B------:R-:W-:Y:S02]  /*17c0*/  IMAD R14, R19, R4, RZ ;  /* 0x00000004130e7224 */ /* 0x000fe400078e02ff */
[----:B------:R-:W-:Y:S02]  /*17d0*/  IMAD.IADD R41, R41, 0x1, R12 ;  /* 0x0000000129297824 */ /* 0x000fe400078e020c */
[----:B------:R-:W-:Y:S02]  /*17e0*/  IMAD R12, R186, UR14, R193 ;  /* 0x0000000eba0c7c24 */ /* 0x000fe4000f8e02c1 */
[----:B------:R-:W-:Y:S02]  /*17f0*/  IMAD R35, R201, UR4, RZ ;  /* 0x00000004c9237c24 */ /* 0x000fe4000f8e02ff */
[----:B------:R-:W-:Y:S01]  /*1800*/  IMAD R19, R31, R5, R14 ;  /* 0x000000051f137224 */ /* 0x000fe200078e020e */
[----:B------:R-:W-:Y:S01]  /*1810*/  IADD3 R10, P1, R12, R10, RZ ;  /* 0x0000000a0c0a7210 */ /* 0x000fe20007f3e0ff */
[----:B------:R-:W1:Y:S01]  /*1820*/  LDC.64 R30, c[0x0][0x2b0] ;  /* 0x0000ac00ff1e7b82 */ /* 0x000e620000000a00 */
[----:B------:R-:W-:-:S02]  /*1830*/  IMAD R14, R200, UR5, R35 ;  /* 0x00000005c80e7c24 */ /* 0x000fc4000f8e0223 */
[----:B------:R-:W-:Y:S01]  /*1840*/  IMAD.WIDE.U32 R34, R200, UR4, R40 ;  /* 0x00000004c8227c25 */ /* 0x000fe2000f8e0028 */
[----:B------:R-:W-:Y:S01]  /*1850*/  ULDC.64 UR4, c[0x0][0x258] ;  /* 0x0000960000047ab9 */ /* 0x000fe20000000a00 */
[----:B------:R-:W-:Y:S02]  /*1860*/  IADD3.X R19, R20, R37, R19, P2, !PT ;  /* 0x0000002514137210 */ /* 0x000fe400017fe413 */
[----:B------:R-:W-:Y:S01]  /*1870*/  LEA.HI.X.SX32 R235, R12, R11, 0x1, P1 ;  /* 0x0000000b0ceb7211 */ /* 0x000fe200008f0eff */
[----:B------:R-:W-:Y:S02]  /*1880*/  IMAD.IADD R35, R35, 0x1, R14 ;  /* 0x0000000123237824 */ /* 0x000fe400078e020e */
[----:B------:R-:W-:Y:S02]  /*1890*/  IMAD R21, R201, UR4, RZ ;  /* 0x00000004c9157c24 */ /* 0x000fe4000f8e02ff */
[----:B------:R-:W-:Y:S02]  /*18a0*/  IMAD R12, R13, R6, RZ ;  /* 0x000000060d0c7224 */ /* 0x000fe400078e02ff */
[----:B------:R-:W-:-:S02]  /*18b0*/  IMAD R11, R200, UR5, R21 ;  /* 0x00000005c80b7c24 */ /* 0x000fc4000f8e0215 */
[----:B------:R-:W-:Y:S01]  /*18c0*/  IMAD.WIDE.U32 R18, R200, UR4, R18 ;  /* 0x00000004c8127c25 */ /* 0x000fe2000f8e0012 */
[----:B------:R-:W-:Y:S02]  /*18d0*/  ULDC.64 UR4, c[0x0][0x400] ;  /* 0x0001000000047ab9 */ /* 0x000fe40000000a00 */
[----:B------:R-:W-:Y:S01]  /*18e0*/  LEA R234, P1, R10, UR4, 0x2 ;  /* 0x000000040aea7c11 */ /* 0x000fe2000f8210ff */
[----:B------:R-:W-:Y:S01]  /*18f0*/  IMAD R12, R187, R7, R12 ;  /* 0x00000007bb0c7224 */ /* 0x000fe200078e020c */
[----:B------:R-:W-:Y:S01]  /*1900*/  IADD3 R11, R19, R11, RZ ;  /* 0x0000000b130b7210 */ /* 0x000fe20007ffe0ff */
[----:B------:R-:W-:Y:S01]  /*1910*/  IMAD.WIDE.U32 R34, R187, R6, R34 ;  /* 0x00000006bb227225 */ /* 0x000fe200078e0022 */
[----:B------:R-:W-:Y:S02]  /*1920*/  LEA R232, P3, R18, UR10, 0x1 ;  /* 0x0000000a12e87c11 */ /* 0x000fe4000f8608ff */
[----:B------:R-:W-:Y:S01]  /*1930*/  LEA.HI.X R235, R10, UR5, R235, 0x2, P1 ;  /* 0x000000050aeb7c11 */ /* 0x000fe200088f14eb */
[----:B------:R-:W-:Y:S01]  /*1940*/  IMAD.IADD R12, R35, 0x1, R12 ;  /* 0x00000001230c7824 */ /* 0x000fe200078e020c */
[----:B------:R-:W-:Y:S01]  /*1950*/  LEA R230, P2, R34, UR8, 0x1 ;  /* 0x0000000822e67c11 */ /* 0x000fe2000f8408ff */
[----:B--2---:R-:W-:Y:S01]  /*1960*/  IMAD.WIDE R216, R39, 0x4, R216 ;  /* 0x0000000427d87825 */ /* 0x004fe200078e02d8 */
[----:B------:R-:W-:-:S02]  /*1970*/  LEA.HI.X R233, R18, UR11, R11, 0x1, P3 ;  /* 0x0000000b12e97c11 */ /* 0x000fc400098f0c0b */
[----:B------:R-:W-:Y:S01]  /*1980*/  LEA.HI.X R231, R34, UR9, R12, 0x1, P2 ;  /* 0x0000000922e77c11 */ /* 0x000fe200090f0c0c */
[----:B-1----:R-:W-:Y:S01]  /*1990*/  IMAD.WIDE R18, R27, 0x4, R30 ;  /* 0x000000041b127825 */ /* 0x002fe200078e021e */
[----:B------:R-:W-:Y:S07]  /*19a0*/  @!P4 BRA `(.L_x_204) ;  /* 0x0000005800fcc947 */ /* 0x000fee0003800000 */
[----:B------:R-:W-:Y:S01]  /*19b0*/  IMAD R12, R199, -0x80, R226 ;  /* 0xffffff80c70c7824 */ /* 0x000fe200078e02e2 */
[----:B------:R-:W-:Y:S01]  /*19c0*/  @P0 BAR.SYNC.DEFER_BLOCKING 0x0 ;  /* 0x0000000000000b1d */ /* 0x000fe20000010000 */
[----:B------:R-:W-:Y:S02]  /*19d0*/  VIADD R11, R187, 0x40 ;  /* 0x00000040bb0b7836 */ /* 0x000fe40000000000 */
[----:B------:R-:W-:Y:S01]  /*19e0*/  IMAD.WIDE.U32 R30, R17, R8, R188 ;  /* 0x00000008111e7225 */ /* 0x000fe200078e00bc */
[-C--:B------:R-:W-:Y:S02]  /*19f0*/  ISETP.GE.AND P2, PT, R187, R12.reuse, PT ;  /* 0x0000000cbb00720c */ /* 0x080fe40003f46270 */
[----:B------:R-:W-:Y:S01]  /*1a00*/  ISETP.GE.AND P5, PT, R11, R12, PT ;  /* 0x0000000c0b00720c */ /* 0x000fe20003fa6270 */
[----:B------:R-:W-:Y:S01]  /*1a10*/  IMAD R14, R29, R8, RZ ;  /* 0x000000081d0e7224 */ /* 0x000fe200078e02ff */
[----:B------:R-:W-:Y:S01]  /*1a20*/  IADD3 R22, P1, R24, R30, RZ ;  /* 0x0000001e18167210 */ /* 0x000fe20007f3e0ff */
[----:B------:R-:W-:Y:S01]  /*1a30*/  VIADD R11, R187, 0x60 ;  /* 0x00000060bb0b7836 */ /* 0x000fe20000000000 */
[----:B------:R-:W-:Y:S01]  /*1a40*/  ULDC.64 UR4, c[0x0][0x268] ;  /* 0x00009a0000047ab9 */ /* 0x000fe20000000a00 */
[----:B------:R-:W-:Y:S01]  /*1a50*/  IMAD R14, R17, R9, R14 ;  /* 0x00000009110e7224 */ /* 0x000fe200078e020e */
[----:B------:R-:W-:Y:S01]  /*1a60*/  BSSY B0, `(.L_x_205) ;  /* 0x0000028000007945 */ /* 0x000fe20003800000 */
[----:B------:R-:W-:Y:S01]  /*1a70*/  VIADD R21, R187, 0x20 ;  /* 0x00000020bb157836 */ /* 0x000fe20000000000 */
[----:B------:R-:W-:Y:S01]  /*1a80*/  ISETP.GE.AND P4, PT, R11, R12, PT ;  /* 0x0000000c0b00720c */ /* 0x000fe20003f86270 */
[----:B------:R-:W-:Y:S01]  /*1a90*/  IMAD R10, R224, -0x40, R227 ;  /* 0xffffffc0e00a7824 */ /* 0x000fe200078e02e3 */
[----:B------:R-:W-:Y:S01]  /*1aa0*/  P2R R11, PR, RZ, 0x4 ;  /* 0x00000004ff0b7803 */ /* 0x000fe20000000000 */
[----:B------:R-:W-:Y:S01]  /*1ab0*/  IMAD R27, R25, UR4, RZ ;  /* 0x00000004191b7c24 */ /* 0x000fe2000f8e02ff */
[----:B------:R-:W-:Y:S01]  /*1ac0*/  IADD3.X R23, R23, R31, R14, P1, !PT ;  /* 0x0000001f17177210 */ /* 0x000fe20000ffe40e */
[----:B------:R-:W-:Y:S01]  /*1ad0*/  IMAD.WIDE.U32 R30, R17, R2, R188 ;  /* 0x00000002111e7225 */ /* 0x000fe200078e00bc */
[----:B------:R-:W-:-:S02]  /*1ae0*/  ISETP.NE.AND P1, PT, R11, RZ, PT ;  /* 0x000000ff0b00720c */ /* 0x000fc40003f25270 */
[----:B------:R-:W-:Y:S01]  /*1af0*/  ISETP.GE.AND P6, PT, R21, R12, PT ;  /* 0x0000000c1500720c */ /* 0x000fe20003fc6270 */
[----:B------:R-:W-:Y:S01]  /*1b00*/  IMAD R12, R29, R2, RZ ;  /* 0x000000021d0c7224 */ /* 0x000fe200078e02ff */
[----:B------:R-:W-:Y:S01]  /*1b10*/  ISETP.GE.AND P2, PT, R21, R10, PT ;  /* 0x0000000a1500720c */ /* 0x000fe20003f46270 */
[----:B------:R-:W-:Y:S01]  /*1b20*/  IMAD R27, R0, UR5, R27 ;  /* 0x00000005001b7c24 */ /* 0x000fe2000f8e021b */
[----:B------:R-:W-:Y:S01]  /*1b30*/  LEA R21, R194, UR6, 0x1 ;  /* 0x00000006c2157c11 */ /* 0x000fe2000f8e08ff */
[----:B------:R-:W-:Y:S01]  /*1b40*/  IMAD R12, R17, R3, R12 ;  /* 0x00000003110c7224 */ /* 0x000fe200078e020c */
[----:B------:R-:W-:Y:S01]  /*1b50*/  IADD3 R28, P0, R26, R30, RZ ;  /* 0x0000001e1a1c7210 */ /* 0x000fe20007f1e0ff */
[----:B------:R-:W-:Y:S01]  /*1b60*/  IMAD.WIDE.U32 R34, R0, UR4, R22 ;  /* 0x0000000400227c25 */ /* 0x000fe2000f8e0016 */
[----:B------:R-:W-:Y:S02]  /*1b70*/  LEA.HI R14, R224, R224, RZ, 0x1 ;  /* 0x000000e0e00e7211 */ /* 0x000fe400078f08ff */
[----:B------:R-:W-:Y:S01]  /*1b80*/  ISETP.GE.AND P3, PT, R187, R10, PT ;  /* 0x0000000abb00720c */ /* 0x000fe20003f66270 */
[----:B------:R1:W-:Y:S01]  /*1b90*/  @P1 STS.128 [R21+0xa000], RZ ;  /* 0x00a000ff15001388 */ /* 0x0003e20000000c00 */
        /* <DEDUP_REMOVED lines=20> */
.L_x_206:
[----:B------:R-:W-:Y:S05]  /*1ce0*/  BSYNC B0 ;  /* 0x0000000000007941 */ /* 0x000fea0003800000 */
.L_x_205:
        /* <DEDUP_REMOVED lines=10> */
[----:B---3--:R-:W-:-:S05]  /*1d90*/  IADD3.X R33, RZ, R13, RZ, P0, !PT ;  /* 0x0000000dff217210 */ /* 0x008fca00007fe4ff */
[-C--:B------:R-:W-:Y:S02]  /*1da0*/  IMAD R12, R33, R8.reuse, RZ ;  /* 0x00000008210c7224 */ /* 0x080fe400078e02ff */
        /* <DEDUP_REMOVED lines=9> */
.L_x_208:
[----:B------:R-:W-:Y:S05]  /*1e40*/  BSYNC B0 ;  /* 0x0000000000007941 */ /* 0x000fea0003800000 */
.L_x_207:
        /* <DEDUP_REMOVED lines=9> */
[----:B------:R-:W-:Y:S02]  /*1ee0*/  MOV R26, R34 ;  /* 0x00000022001a7202 */ /* 0x000fe40000000f00 */
[----:B------:R-:W-:-:S05]  /*1ef0*/  IADD3.X R33, RZ, R13, RZ, P0, !PT ;  /* 0x0000000dff217210 */ /* 0x000fca00007fe4ff */
        /* <DEDUP_REMOVED lines=10> */
.L_x_210:
[----:B------:R-:W-:Y:S05]  /*1fa0*/  BSYNC B0 ;  /* 0x0000000000007941 */ /* 0x000fea0003800000 */
.L_x_209:
        /* <DEDUP_REMOVED lines=21> */
.L_x_212:
[----:B------:R-:W-:Y:S05]  /*2100*/  BSYNC B0 ;  /* 0x0000000000007941 */ /* 0x000fea0003800000 */
.L_x_211:
        /* <DEDUP_REMOVED lines=13> */
.L_x_214:
[----:B------:R-:W-:Y:S05]  /*21e0*/  BSYNC B0 ;  /* 0x0000000000007941 */ /* 0x000fea0003800000 */
.L_x_213:
[----:B------:R1:W-:Y:S01]  /*21f0*/  @P2 STS.128 [R21+0x5000], RZ ;  /* 0x005000ff15002388 */ /* 0x0003e20000000c00 */
[----:B---3--:R-:W-:Y:S01]  /*2200*/  VIADD R9, R194, 0x1000 ;  /* 0x00001000c2097836 */ /* 0x008fe20000000000 */
[----:B------:R-:W-:Y:S01]  /*2210*/  ISETP.NE.AND P1, PT, R23, 0x1, PT ;  /* 0x000000011700780c */ /* 0x000fe20003f25270 */
[----:B------:R-:W-:Y:S03]  /*2220*/  BSSY B0, `(.L_x_215) ;  /* 0x000000e000007945 */ /* 0x000fe60003800000 */
[----:B------:R-:W-:-:S04]  /*2230*/  SEL R9, R9, R194, !P1 ;  /* 0x000000c209097207 */ /* 0x000fc80004800000 */
[----:B------:R-:W-:Y:S01]  /*2240*/  LEA R223, R9, UR6, 0x1 ;  /* 0x0000000609df7c11 */ /* 0x000fe2000f8e08ff */
[----:B------:R-:W-:Y:S05]  /*2250*/  @P2 BRA `(.L_x_216) ;  /* 0x0000000000282947 */ /* 0x000fea0003800000 */
        /* <DEDUP_REMOVED lines=10> */
.L_x_216:
[----:B------:R-:W-:Y:S05]  /*2300*/  BSYNC B0 ;  /* 0x0000000000007941 */ /* 0x000fea0003800000 */
.L_x_215:
[----:B------:R1:W-:Y:S01]  /*2310*/  @P3 STS [R223], RZ ;  /* 0x000000ffdf003388 */ /* 0x0003e20000000800 */
[----:B------:R-:W-:Y:S03]  /*2320*/  BSSY B0, `(.L_x_217) ;  /* 0x0000010000007945 */ /* 0x000fe60003800000 */
        /* <DEDUP_REMOVED lines=15> */
.L_x_218:
[----:B------:R-:W-:Y:S05]  /*2420*/  BSYNC B0 ;  /* 0x0000000000007941 */ /* 0x000fea0003800000 */
.L_x_217:
[----:B------:R1:W-:Y:S01]  /*2430*/  @P2 STS [R223+0x1000], RZ ;  /* 0x001000ffdf002388 */ /* 0x0003e20000000800 */
[----:B------:R-:W-:Y:S03]  /*2440*/  BSSY B0, `(.L_x_219) ;  /* 0x0000012000007945 */ /* 0x000fe60003800000 */
[----:B------:R1:W-:Y:S04]  /*2450*/  @P2 STS [R223+0x1004], RZ ;  /* 0x001004ffdf002388 */ /* 0x0003e80000000800 */
[----:B------:R1:W-:Y:S04]  /*2460*/  @P2 STS [R223+0x1008], RZ ;  /* 0x001008ffdf002388 */ /* 0x0003e80000000800 */
[----:B------:R1:W-:Y:S01]  /*2470*/  @P2 STS [R223+0x100c], RZ ;  /* 0x00100cffdf002388 */ /* 0x0003e20000000800 */
[----:B------:R-:W-:Y:S05]  /*2480*/  @P2 BRA `(.L_x_220) ;  /* 0x0000000000342947 */ /* 0x000fea0003800000 */
        /* <DEDUP_REMOVED lines=13> */
.L_x_220:
[----:B------:R-:W-:Y:S05]  /*2560*/  BSYNC B0 ;  /* 0x0000000000007941 */ /* 0x000fea0003800000 */
.L_x_219:
[----:B------:R-:W-:Y:S01]  /*2570*/  ISETP.NE.AND P0, PT, R11, RZ, PT ;  /* 0x000000ff0b00720c */ /* 0x000fe20003f05270 */
[----:B------:R-:W-:Y:S01]  /*2580*/  ULDC.64 UR4, c[0x0][0x260] ;  /* 0x0000980000047ab9 */ /* 0x000fe20000000a00 */
[----:B------:R-:W-:Y:S01]  /*2590*/  BSSY B0, `(.L_x_221) ;  /* 0x0000017000007945 */ /* 0x000fe20003800000 */
[----:B------:R-:W-:Y:S02]  /*25a0*/  IMAD R25, R25, UR4, RZ ;  /* 0x0000000419197c24 */ /* 0x000fe4000f8e02ff */
[----:B------:R-:W-:-:S04]  /*25b0*/  IMAD.WIDE.U32 R28, R0, UR4, R28 ;  /* 0x00000004001c7c25 */ /* 0x000fc8000f8e001c */
[----:B-1----:R-:W-:-:S04]  /*25c0*/  IMAD R7, R0, UR5, R25 ;  /* 0x0000000500077c24 */ /* 0x002fc8000f8e0219 */
[----:B------:R1:W-:Y:S01]  /*25d0*/  @P0 STS.128 [R21+0x6000], RZ ;  /* 0x006000ff15000388 */ /* 0x0003e20000000c00 */
[----:B------:R-:W-:Y:S01]  /*25e0*/  IADD3 R7, R29, R7, RZ ;  /* 0x000000071d077210 */ /* 0x000fe20007ffe0ff */
[----:B------:R-:W-:Y:S06]  /*25f0*/  @P0 BRA `(.L_x_222) ;  /* 0x0000000000400947 */ /* 0x000fec0003800000 */
        /* <DEDUP_REMOVED lines=16> */
.L_x_222:
[----:B------:R-:W-:Y:S05]  /*2700*/  BSYNC B0 ;  /* 0x0000000000007941 */ /* 0x000fea0003800000 */
.L_x_221:
        /* <DEDUP_REMOVED lines=21> */
.L_x_224:
[----:B------:R-:W-:Y:S05]  /*2860*/  BSYNC B0 ;  /* 0x0000000000007941 */ /* 0x000fea0003800000 */
.L_x_223:
        /* <DEDUP_REMOVED lines=21> */
.L_x_226:
[----:B------:R-:W-:Y:S05]  /*29c0*/  BSYNC B0 ;  /* 0x0000000000007941 */ /* 0x000fea0003800000 */
.L_x_225:
        /* <DEDUP_REMOVED lines=21> */
.L_x_228:
[----:B------:R-:W-:Y:S05]  /*2b20*/  BSYNC B0 ;  /* 0x0000000000007941 */ /* 0x000fea0003800000 */
.L_x_227:
[----:B-1----:R-:W-:Y:S01]  /*2b30*/  VIADD R5, R191, 0x28 ;  /* 0x00000028bf057836 */ /* 0x002fe20000000000 */
[----:B------:R-:W-:Y:S01]  /*2b40*/  ULDC.64 UR4, c[0x0][0x3c8] ;  /* 0x0000f20000047ab9 */ /* 0x000fe20000000a00 */
[----:B------:R-:W-:Y:S01]  /*2b50*/  IMAD.MOV.U32 R215, RZ, RZ, R18 ;  /* 0x000000ffffd77224 */ /* 0x000fe200078e0012 */
[----:B------:R-:W-:Y:S01]  /*2b60*/  ISETP.NE.U32.AND P4, PT, RZ, UR4, PT ;  /* 0x00000004ff007c0c */ /* 0x000fe2000bf85070 */
[----:B------:R-:W0:Y:S01]  /*2b70*/  LDGDEPBAR ;  /* 0x00000000000079af */ /* 0x000e220000000000 */
[-C--:B------:R-:W-:Y:S01]  /*2b80*/  ISETP.GE.AND P2, PT, R5, R10.reuse, PT ;  /* 0x0000000a0500720c */ /* 0x080fe20003f46270 */
[C---:B------:R-:W-:Y:S01]  /*2b90*/  VIADD R7, R191.reuse, 0x20 ;  /* 0x00000020bf077836 */ /* 0x040fe20000000000 */
[----:B------:R-:W-:Y:S01]  /*2ba0*/  ISETP.NE.AND.EX P4, PT, RZ, UR5, PT, P4 ;  /* 0x00000005ff007c0c */ /* 0x000fe2000bf85340 */
[----:B------:R-:W-:Y:S01]  /*2bb0*/  IMAD.MOV.U32 R214, RZ, RZ, R19 ;  /* 0x000000ffffd67224 */ /* 0x000fe200078e0013 */
[----:B------:R-:W-:Y:S01]  /*2bc0*/  SHF.R.S32.HI R0, RZ, 0x1f, R5 ;  /* 0x0000001fff007819 */ /* 0x000fe20000011405 */
[----:B------:R-:W-:Y:S01]  /*2bd0*/  VIADD R9, R191, 0x8 ;  /* 0x00000008bf097836 */ /* 0x000fe20000000000 */
[-C--:B------:R-:W-:Y:S01]  /*2be0*/  ISETP.GE.AND P3, PT, R7, R10.reuse, PT ;  /* 0x0000000a0700720c */ /* 0x080fe20003f66270 */
[----:B------:R-:W-:Y:S01]  /*2bf0*/  IMAD.MOV.U32 R221, RZ, RZ, 0x7f800000 ;  /* 0x7f800000ffdd7424 */ /* 0x000fe200078e00ff */
[-C--:B------:R-:W-:Y:S01]  /*2c00*/  ISETP.GE.AND P6, PT, R191, R10.reuse, PT ;  /* 0x0000000abf00720c */ /* 0x080fe20003fc6270 */
[----:B------:R-:W-:Y:S01]  /*2c10*/  IMAD.MOV.U32 R222, RZ, RZ, 0x7f800000 ;  /* 0x7f800000ffde7424 */ /* 0x000fe200078e00ff */
[----:B------:R-:W-:Y:S01]  /*2c20*/  ISETP.GE.AND P5, PT, R9, R10, PT ;  /* 0x0000000a0900720c */ /* 0x000fe20003fa6270 */
[----:B------:R-:W-:-:S02]  /*2c30*/  IMAD.MOV.U32 R220, RZ, RZ, 0x7f800000 ;  /* 0x7f800000ffdc7424 */ /* 0x000fc400078e00ff */
[----:B------:R-:W-:Y:S01]  /*2c40*/  IMAD.MOV.U32 R219, RZ, RZ, 0x7f800000 ;  /* 0x7f800000ffdb7424 */ /* 0x000fe200078e00ff */
[CC--:B------:R-:W-:Y:S01]  /*2c50*/  @!P2 LEA R6, P0, R5.reuse, R215.reuse, 0x2 ;  /* 0x000000d70506a211 */ /* 0x0c0fe200078010ff */
[----:B------:R-:W1:Y:S01]  /*2c60*/  @P4 LDC.64 R2, c[0x0][0x3d0] ;  /* 0x0000f400ff024b82 */ /* 0x000e620000000a00 */
[----:B------:R-:W-:Y:S02]  /*2c70*/  USHF.L.U32 UR21, UR14, 0x4, URZ ;  /* 0x000000040e157899 */ /* 0x000fe4000800063f */
[----:B------:R-:W-:Y:S01]  /*2c80*/  @!P2 LEA.HI.X R7, R5, R214, R0, 0x2, P0 ;  /* 0x000000d60507a211 */ /* 0x000fe200000f1400 */
[C---:B------:R-:W-:Y:S01]  /*2c90*/  IMAD.SHL.U32 R0, R191.reuse, 0x4, RZ ;  /* 0x00000004bf007824 */ /* 0x040fe200078e00ff */
[----:B------:R-:W-:Y:S01]  /*2ca0*/  SHF.L.U64.HI R5, R191, 0x2, R198 ;  /* 0x00000002bf057819 */ /* 0x000fe200000102c6 */
[----:B------:R-:W-:Y:S02]  /*2cb0*/  USHF.L.U32 UR22, UR14, 0x3, URZ ;  /* 0x000000030e167899 */ /* 0x000fe4000800063f */
[----:B------:R1:W5:Y:S01]  /*2cc0*/  @!P2 LDG.E R220, desc[UR16][R6.64] ;  /* 0x0000001006dca981 */ /* 0x000362000c1e1900 */
[----:B------:R-:W-:Y:S01]  /*2cd0*/  IADD3 R8, P0, R0, R215, RZ ;  /* 0x000000d700087210 */ /* 0x000fe20007f1e0ff */
[----:B------:R-:W-:-:S04]  /*2ce0*/  DEPBAR.LE SB0, 0x1 ;  /* 0x000080400000791a */ /* 0x000fc80000000000 */
[----:B------:R-:W-:Y:S01]  /*2cf0*/  IMAD.X R9, R5, 0x1, R214, P0 ;  /* 0x0000000105097824 */ /* 0x000fe200000e06d6 */
[----:B------:R-:W2:Y:S01]  /*2d00*/  @P4 LDC R0, c[0x0][0x2e8] ;  /* 0x0000ba00ff004b82 */ /* 0x000ea20000000800 */
[----:B------:R-:W-:Y:S02]  /*2d10*/  IMAD.MOV.U32 R218, RZ, RZ, RZ ;  /* 0x000000ffffda7224 */ /* 0x000fe400078e00ff */
[----:B------:R-:W-:Y:S01]  /*2d20*/  VIADD R17, R17, 0x80 ;  /* 0x0000008011117836 */ /* 0x000fe20000000000 */
[----:B------:R1:W5:Y:S01]  /*2d30*/  @!P6 LDG.E R221, desc[UR16][R8.64] ;  /* 0x0000001008dde981 */ /* 0x000362000c1e1900 */
[----:B------:R-:W-:Y:S01]  /*2d40*/  IMAD.MOV.U32 R182, RZ, RZ, 0x40 ;  /* 0x00000040ffb67424 */ /* 0x000fe200078e00ff */
[C---:B------:R-:W-:Y:S01]  /*2d50*/  SHF.L.U64.HI R210, R191.reuse, 0x2, R198 ;  /* 0x00000002bfd27819 */ /* 0x040fe200000102c6 */
[----:B------:R-:W-:Y:S01]  /*2d60*/  IMAD.SHL.U32 R211, R191, 0x4, RZ ;  /* 0x00000004bfd37824 */ /* 0x000fe200078e00ff */
[----:B------:R1:W5:Y:S02]  /*2d70*/  @!P5 LDG.E R222, desc[UR16][R8.64+0x20] ;  /* 0x0000201008ded981 */ /* 0x000364000c1e1900 */
[-C--:B-1----:R-:W-:Y:S01]  /*2d80*/  @P4 IMAD R4, R15, R2.reuse, RZ ;  /* 0x000000020f044224 */ /* 0x082fe200078e02ff */
[----:B------:R-:W-:Y:S01]  /*2d90*/  CS2R R94, SRZ ;  /* 0x00000000005e7805 */ /* 0x000fe2000001ff00 */
[----:B------:R-:W-:Y:S01]  /*2da0*/  @P4 IMAD.WIDE.U32 R10, R197, R2, R200 ;  /* 0x00000002c50a4225 */ /* 0x000fe200078e00c8 */
[----:B------:R1:W5:Y:S01]  /*2db0*/  @!P3 LDG.E R219, desc[UR16][R8.64+0x80] ;  /* 0x0000801008dbb981 */ /* 0x000362000c1e1900 */
[----:B------:R-:W-:-:S02]  /*2dc0*/  CS2R R92, SRZ ;  /* 0x00000000005c7805 */ /* 0x000fc4000001ff00 */
[----:B------:R-:W-:Y:S01]  /*2dd0*/  CS2R R98, SRZ ;  /* 0x0000000000627805 */ /* 0x000fe2000001ff00 */
[----:B------:R-:W-:Y:S01]  /*2de0*/  @P4 IMAD R3, R197, R3, R4 ;  /* 0x00000003c5034224 */ /* 0x000fe200078e0204 */
[----:B------:R-:W-:Y:S01]  /*2df0*/  BAR.SYNC.DEFER_BLOCKING 0x0 ;  /* 0x0000000000007b1d */ /* 0x000fe20000010000 */
[----:B------:R-:W-:Y:S02]  /*2e00*/  @P4 LEA R12, P0, R10, UR4, 0x2 ;  /* 0x000000040a0c4c11 */ /* 0x000fe4000f8010ff */
[----:B------:R-:W-:Y:S01]  /*2e10*/  @P4 IMAD.IADD R3, R11, 0x1, R3 ;  /* 0x000000010b034824 */ /* 0x000fe200078e0203 */
[----:B------:R-:W-:Y:S01]  /*2e20*/  CS2R R96, SRZ ;  /* 0x0000000000607805 */ /* 0x000fe2000001ff00 */
[----:B------:R-:W-:Y:S01]  /*2e30*/  IMAD.MOV.U32 R212, RZ, RZ, 0x40 ;  /* 0x00000040ffd47424 */ /* 0x000fe200078e00ff */
[----:B------:R-:W-:Y:S02]  /*2e40*/  CS2R R90, SRZ ;  /* 0x00000000005a7805 */ /* 0x000fe4000001ff00 */
[----:B------:R-:W-:-:S02]  /*2e50*/  CS2R R88, SRZ ;  /* 0x0000000000587805 */ /* 0x000fc4000001ff00 */
[----:B------:R-:W-:Y:S02]  /*2e60*/  @P4 LEA.HI.X R13, R10, UR5, R3, 0x2, P0 ;  /* 0x000000050a0d4c11 */ /* 0x000fe400080f1403 */
[----:B------:R-:W-:Y:S02]  /*2e70*/  CS2R R86, SRZ ;  /* 0x0000000000567805 */ /* 0x000fe4000001ff00 */
[----:B------:R-:W-:Y:S02]  /*2e80*/  CS2R R84, SRZ ;  /* 0x0000000000547805 */ /* 0x000fe4000001ff00 */
[----:B------:R-:W-:Y:S02]  /*2e90*/  CS2R R78, SRZ ;  /* 0x00000000004e7805 */ /* 0x000fe4000001ff00 */
[----:B------:R-:W-:Y:S02]  /*2ea0*/  CS2R R76, SRZ ;  /* 0x00000000004c7805 */ /* 0x000fe4000001ff00 */
[----:B------:R-:W-:-:S02]  /*2eb0*/  CS2R R82, SRZ ;  /* 0x0000000000527805 */ /* 0x000fc4000001ff00 */
[----:B------:R-:W-:Y:S02]  /*2ec0*/  CS2R R80, SRZ ;  /* 0x0000000000507805 */ /* 0x000fe4000001ff00 */
        /* <DEDUP_REMOVED lines=8> */
[----:B------:R-:W-:Y:S01]  /*2f50*/  CS2R R58, SRZ ;  /* 0x00000000003a7805 */ /* 0x000fe2000001ff00 */
[----:B------:R-:W3:Y:S01]  /*2f60*/  @P4 LDG.E R3, desc[UR16][R12.64] ;  /* 0x000000100c034981 */ /* 0x000ee2000c1e1900 */
[----:B------:R-:W-:Y:S02]  /*2f70*/  CS2R R56, SRZ ;  /* 0x0000000000387805 */ /* 0x000fe4000001ff00 */
[----:B------:R-:W-:-:S02]  /*2f80*/  CS2R R54, SRZ ;  /* 0x0000000000367805 */ /* 0x000fc4000001ff00 */
[----:B------:R-:W-:Y:S01]  /*2f90*/  CS2R R52, SRZ ;  /* 0x0000000000347805 */ /* 0x000fe2000001ff00 */
[----:B------:R-:W4:Y:S01]  /*2fa0*/  S2R R2, SR_TID.X ;  /* 0x0000000000027919 */ /* 0x000f220000002100 */
[----:B------:R-:W-:Y:S02]  /*2fb0*/  CS2R R46, SRZ ;  /* 0x00000000002e7805 */ /* 0x000fe4000001ff00 */
[----:B------:R-:W-:Y:S02]  /*2fc0*/  CS2R R44, SRZ ;  /* 0x00000000002c7805 */ /* 0x000fe4000001ff00 */
[----:B------:R-:W-:Y:S01]  /*2fd0*/  CS2R R50, SRZ ;  /* 0x0000000000327805 */ /* 0x000fe2000001ff00 */
[----:B------:R-:W1:Y:S01]  /*2fe0*/  LDSM.16.M88.4 R148, [R179] ;  /* 0x00000000b394783b */ /* 0x000e620000000200 */
[----:B------:R-:W-:Y:S02]  /*2ff0*/  CS2R R48, SRZ ;  /* 0x0000000000307805 */ /* 0x000fe4000001ff00 */
[----:B------:R-:W-:-:S02]  /*3000*/  CS2R R42, SRZ ;  /* 0x00000000002a7805 */ /* 0x000fc4000001ff00 */
[----:B------:R-:W-:Y:S01]  /*3010*/  CS2R R40, SRZ ;  /* 0x0000000000287805 */ /* 0x000fe2000001ff00 */
[----:B------:R-:W1:Y:S01]  /*3020*/  LDSM.16.M88.4 R152, [R179+0x800] ;  /* 0x00080000b398783b */ /* 0x000e620000000200 */
[----:B------:R-:W-:Y:S02]  /*3030*/  CS2R R38, SRZ ;  /* 0x0000000000267805 */ /* 0x000fe4000001ff00 */
[----:B------:R-:W-:Y:S01]  /*3040*/  CS2R R36, SRZ ;  /* 0x0000000000247805 */ /* 0x000fe2000001ff00 */
[----:B------:R-:W-:Y:S01]  /*3050*/  IMAD.MOV.U32 R229, RZ, RZ, R223 ;  /* 0x000000ffffe57224 */ /* 0x000fe200078e00df */
[----:B------:R-:W1:Y:S01]  /*3060*/  LDSM.16.M88.4 R156, [R178] ;  /* 0x00000000b29c783b */ /* 0x000e620000000200 */
[----:B------:R-:W-:Y:S02]  /*3070*/  UIADD3 UR11, -UR15, URZ, URZ ;  /* 0x0000003f0f0b7290 */ /* 0x000fe4000fffe13f */
[----:B------:R-:W-:Y:S01]  /*3080*/  UIMAD UR20, UR14, 0x18, URZ ;  /* 0x000000180e1478a4 */ /* 0x000fe2000f8e023f */
[----:B------:R-:W1:Y:S01]  /*3090*/  LDSM.16.M88.4 R160, [R178+0x800] ;  /* 0x00080000b2a0783b */ /* 0x000e620000000200 */
[----:B------:R-:W-:-:S02]  /*30a0*/  USHF.L.U32 UR19, UR14, 0x5, URZ ;  /* 0x000000050e137899 */ /* 0x000fc4000800063f */
[----:B------:R-:W-:Y:S01]  /*30b0*/  UIMAD UR18, UR14, 0x28, URZ ;  /* 0x000000280e1278a4 */ /* 0x000fe2000f8e023f */
[----:B------:R-:W1:Y:S01]  /*30c0*/  LDSM.16.M88.4 R164, [R176] ;  /* 0x00000000b0a4783b */ /* 0x000e620000000200 */
[----:B------:R-:W-:Y:S01]  /*30d0*/  UIMAD UR25, UR14, 0x38, URZ ;  /* 0x000000380e1978a4 */ /* 0x000fe2000f8e023f */
[----:B------:R-:W-:Y:S02]  /*30e0*/  ULDC UR23, c[0x0][0x2d0] ;  /* 0x0000b40000177ab9 */ /* 0x000fe40000000800 */
[----:B------:R-:W1:Y:S01]  /*30f0*/  LDSM.16.M88.4 R168, [R176+0x800] ;  /* 0x00080000b0a8783b */ /* 0x000e620000000200 */
[----:B------:R-:W-:Y:S01]  /*3100*/  ULDC UR24, c[0x0][0x2ec] ;  /* 0x0000bb0000187ab9 */ /* 0x000fe20000000800 */
[----:B----4-:R-:W-:-:S04]  /*3110*/  SHF.R.S32.HI R5, RZ, 0x1f, R2 ;  /* 0x0000001fff057819 */ /* 0x010fc80000011402 */
[----:B------:R-:W-:-:S04]  /*3120*/  LEA.HI R5, R5, R2, RZ, 0x4 ;  /* 0x0000000205057211 */ /* 0x000fc800078f20ff */
[----:B------:R-:W-:-:S05]  /*3130*/  LOP3.LUT R5, R5, 0xfffffff0, RZ, 0xc0, !PT ;  /* 0xfffffff005057812 */ /* 0x000fca00078ec0ff */
[----:B------:R-:W-:Y:S01]  /*3140*/  IMAD.IADD R5, R2, 0x1, -R5 ;  /* 0x0000000102057824 */ /* 0x000fe200078e0a05 */
[----:B--2---:R-:W3:Y:S04]  /*3150*/  @P4 MUFU.RCP R0, R0 ;  /* 0x0000000000004308 */ /* 0x004ee80000001000 */
[----:B------:R-:W-:-:S04]  /*3160*/  SHF.R.S32.HI R2, RZ, 0x1f, R5 ;  /* 0x0000001fff027819 */ /* 0x000fc80000011405 */
[----:B------:R-:W-:-:S04]  /*3170*/  LEA.HI R2, R2, R5, RZ, 0x3 ;  /* 0x0000000502027211 */ /* 0x000fc800078f18ff */
[----:B------:R-:W-:Y:S01]  /*3180*/  LOP3.LUT R2, R2, 0xfffffff8, RZ, 0xc0, !PT ;  /* 0xfffffff802027812 */ /* 0x000fe200078ec0ff */
[----:B------:R-:W-:Y:S01]  /*3190*/  UIADD3 UR10, UR21, 0x20, URZ ;  /* 0x00000020150a7890 */ /* 0x000fe2000fffe03f */
[----:B------:R-:W-:-:S03]  /*31a0*/  IMAD R4, R199, 0x80, R190 ;  /* 0x00000080c7047824 */ /* 0x000fc600078e02be */
[----:B------:R-:W-:Y:S01]  /*31b0*/  IMAD.IADD R2, R5, 0x1, -R2 ;  /* 0x0000000105027824 */ /* 0x000fe200078e0a02 */
[----:B------:R-:W-:Y:S01]  /*31c0*/  UIADD3 UR9, UR22, UR10, URZ ;  /* 0x0000000a16097290 */ /* 0x000fe2000fffe03f */
[----:B------:R-:W-:Y:S01]  /*31d0*/  IADD3 R227, -R227, R191, -R4 ;  /* 0x000000bfe3e37210 */ /* 0x000fe20007ffe904 */
[----:B------:R-:W-:Y:S02]  /*31e0*/  VIADD R4, R181, 0x1000 ;  /* 0x00001000b5047836 */ /* 0x000fe40000000000 */
[C---:B------:R-:W-:Y:S02]  /*31f0*/  LOP3.LUT P0, RZ, R2.reuse, 0x2, RZ, 0xc0, !PT ;  /* 0x0000000202ff7812 */ /* 0x040fe4000780c0ff */
[----:B------:R-:W-:Y:S01]  /*3200*/  LOP3.LUT P3, RZ, R2, 0x4, RZ, 0xc0, !PT ;  /* 0x0000000402ff7812 */ /* 0x000fe2000786c0ff */
[----:B------:R-:W-:Y:S01]  /*3210*/  IMAD.MOV.U32 R2, RZ, RZ, 0x20 ;  /* 0x00000020ff027424 */ /* 0x000fe200078e00ff */
[----:B------:R-:W-:Y:S01]  /*3220*/  UIADD3 UR8, UR22, UR9, URZ ;  /* 0x0000000916087290 */ /* 0x000fe2000fffe03f */
[----:B------:R-:W-:-:S03]  /*3230*/  SEL R4, R4, R181, !P1 ;  /* 0x000000b504047207 */ /* 0x000fc60004800000 */
[----:B------:R-:W-:Y:S01]  /*3240*/  UIADD3 UR5, UR22, UR8, URZ ;  /* 0x0000000816057290 */ /* 0x000fe2000fffe03f */
[----:B------:R-:W-:Y:S01]  /*3250*/  SEL R2, R2, 0xffffffe0, !P0 ;  /* 0xffffffe002027807 */ /* 0x000fe20004000000 */
[----:B------:R-:W-:Y:S01]  /*3260*/  IMAD.IADD R227, R227, 0x1, R226 ;  /* 0x00000001e3e37824 */ /* 0x000fe200078e02e2 */
[----:B------:R-:W-:Y:S01]  /*3270*/  ISETP.GE.AND P2, PT, R17, R226, PT ;  /* 0x000000e21100720c */ /* 0x000fe20003f46270 */
[----:B------:R-:W-:Y:S01]  /*3280*/  UIADD3 UR4, UR22, UR5, URZ ;  /* 0x0000000516047290 */ /* 0x000fe2000fffe03f */
[----:B------:R-:W-:Y:S01]  /*3290*/  SEL R182, R182, 0xffffffc0, !P3 ;  /* 0xffffffc0b6b67807 */ /* 0x000fe20005800000 */
[----:B------:R-:W-:Y:S02]  /*32a0*/  UIMAD UR15, UR14, 0x30, URZ ;  /* 0x000000300e0f78a4 */ /* 0x000fe4000f8e023f */
[----:B------:R-:W-:Y:S01]  /*32b0*/  UIADD3 UR14, UR22, UR4, URZ ;  /* 0x00000004160e7290 */ /* 0x000fe2000fffe03f */
[----:B---3--:R-:W-:Y:S01]  /*32c0*/  @P4 FMUL.FTZ R218, R3, R0 ;  /* 0x0000000003da4220 */ /* 0x008fe20000410000 */
[----:B------:R-:W-:Y:S01]  /*32d0*/  VIADD R3, R192, 0x1000 ;  /* 0x00001000c0037836 */ /* 0x000fe20000000000 */
[----:B------:R-:W-:-:S04]  /*32e0*/  LEA R0, R180, UR6, 0x1 ;  /* 0x00000006b4007c11 */ /* 0x000fc8000f8e08ff */
[----:B------:R-:W-:Y:S01]  /*32f0*/  SEL R3, R3, R192, !P1 ;  /* 0x000000c003037207 */ /* 0x000fe20004800000 */
[----:B------:R-:W2:Y:S03]  /*3300*/  LDSM.16.M88.4 R140, [R0+0xa000] ;  /* 0x00a00000008c783b */ /* 0x000ea60000000200 */
[----:B------:R-:W-:Y:S01]  /*3310*/  LEA R172, R3, UR6, 0x1 ;  /* 0x0000000603ac7c11 */ /* 0x000fe2000f8e08ff */
[----:B------:R3:W4:Y:S01]  /*3320*/  LDSM.16.M88.4 R144, [R0+0xa800] ;  /* 0x00a800000090783b */ /* 0x0007220000000200 */
[----:B------:R-:W-:Y:S01]  /*3330*/  LEA R3, R4, UR6, 0x1 ;  /* 0x0000000604037c11 */ /* 0x000fe2000f8e08ff */
[----:B-1-3--:R-:W-:-:S07]  /*3340*/  IMAD.IADD R0, R177, 0x1, R2 ;  /* 0x00000001b1007824 */ /* 0x00afce00078e0202 */
.L_x_231:
[----:B------:R-:W0:Y:S01]  /*3350*/  LDGDEPBAR ;  /* 0x00000000000079af */ /* 0x000e220000000000 */
[----:B------:R-:W-:Y:S01]  /*3360*/  LEA R185, R180, UR6, 0x1 ;  /* 0x00000006b4b97c11 */ /* 0x000fe2000f8e08ff */
[----:B------:R-:W-:Y:S02]  /*3370*/  IMAD.IADD R183, R3, 0x1, R2 ;  /* 0x0000000103b77824 */ /* 0x000fe400078e0202 */
[----:B-----5:R-:W-:Y:S01]  /*3380*/  FMUL.FTZ R240, R221, 1.4426950216293334961 ;  /* 0x3fb8aa3bddf07820 */ /* 0x020fe20000410000 */
[--C-:B------:R-:W-:Y:S01]  /*3390*/  IMAD.IADD R184, R3, 0x1, R182.reuse ;  /* 0x0000000103b87824 */ /* 0x100fe200078e02b6 */
[----:B------:R-:W-:Y:S01]  /*33a0*/  FSETP.NEU.FTZ.AND P5, PT, R221, -INF , PT ;  /* 0xff800000dd00780b */ /* 0x000fe20003fbd000 */
[----:B------:R-:W-:Y:S02]  /*33b0*/  IMAD.IADD R182, R183, 0x1, R182 ;  /* 0x00000001b7b67824 */ /* 0x000fe400078e02b6 */
[----:B------:R-:W-:Y:S01]  /*33c0*/  FMUL.FTZ R244, R220, 1.4426950216293334961 ;  /* 0x3fb8aa3bdcf47820 */ /* 0x000fe20000410000 */
[----:B------:R-:W-:Y:S04]  /*33d0*/  DEPBAR.LE SB0, 0x0 ;  /* 0x000080000000791a */ /* 0x000fe80000000000 */
[----:B------:R-:W-:Y:S06]  /*33e0*/  BAR.SYNC.DEFER_BLOCKING 0x0 ;  /* 0x0000000000007b1d */ /* 0x000fec0000010000 */
[----:B------:R-:W-:Y:S08]  /*33f0*/  LDSM.16.M88.4 R100, [R3] ;  /* 0x000000000364783b */ /* 0x000ff00000000200 */
[----:B------:R-:W1:Y:S08]  /*3400*/  LDSM.16.M88.4 R104, [R185+0x6000] ;  /* 0x00600000b968783b */ /* 0x000e700000000200 */
[----:B------:R-:W3:Y:S08]  /*3410*/  LDSM.16.M88.4 R108, [R3+0x1000] ;  /* 0x00100000036c783b */ /* 0x000ef00000000200 */
[----:B------:R-:W2:Y:S08]  /*3420*/  LDSM.16.M88.4 R112, [R185+0x6800] ;  /* 0x00680000b970783b */ /* 0x000eb00000000200 */
[----:B------:R-:W-:Y:S08]  /*3430*/  LDSM.16.M88.4 R116, [R183] ;  /* 0x00000000b774783b */ /* 0x000ff00000000200 */
[----:B------:R-:W4:Y:S01]  /*3440*/  LDSM.16.M88.4 R120, [R179+-0x4000] ;  /* 0xffc00000b378783b */ /* 0x000f220000000200 */
[-C--:B-1----:R-:W-:Y:S07]  /*3450*/  HMMA.16816.F32 R4, R100, R104.reuse, RZ ;  /* 0x000000686404723c */ /* 0x082fee00000018ff */
[----:B------:R-:W1:Y:S01]  /*3460*/  LDSM.16.M88.4 R124, [R183+0x1000] ;  /* 0x00100000b77c783b */ /* 0x000e620000000200 */
[C---:B---3--:R-:W-:Y:S07]  /*3470*/  HMMA.16816.F32 R8, R108.reuse, R104, RZ ;  /* 0x000000686c08723c */ /* 0x048fee00000018ff */
[----:B------:R-:W3:Y:S01]  /*3480*/  LDSM.16.M88.4 R128, [R179+-0x3800] ;  /* 0xffc80000b380783b */ /* 0x000ee20000000200 */
[-C--:B------:R-:W-:Y:S07]  /*3490*/  HMMA.16816.F32 R12, R108, R106.reuse, RZ ;  /* 0x0000006a6c0c723c */ /* 0x080fee00000018ff */
[----:B------:R-:W-:Y:S01]  /*34a0*/  LDSM.16.M88.4 R132, [R184] ;  /* 0x00000000b884783b */ /* 0x000fe20000000200 */
[C---:B------:R-:W-:Y:S07]  /*34b0*/  HMMA.16816.F32 R16, R100.reuse, R106, RZ ;  /* 0x0000006a6410723c */ /* 0x040fee00000018ff */
[----:B------:R-:W3:Y:S01]  /*34c0*/  LDSM.16.M88.4 R136, [R178+-0x4000] ;  /* 0xffc00000b288783b */ /* 0x000ee20000000200 */
[-C--:B--2---:R-:W-:Y:S06]  /*34d0*/  HMMA.16816.F32 R20, R100, R112.reuse, RZ ;  /* 0x000000706414723c */ /* 0x084fec00000018ff */
[C---:B------:R-:W-:Y:S01]  /*34e0*/  HMMA.16816.F32 R24, R108.reuse, R112, RZ ;  /* 0x000000706c18723c */ /* 0x040fe200000018ff */
[----:B------:R-:W2:Y:S05]  /*34f0*/  LDSM.16.M88.4 R104, [R184+0x1000] ;  /* 0x00100000b868783b */ /* 0x000eaa0000000200 */
[-C--:B------:R-:W-:Y:S03]  /*3500*/  HMMA.16816.F32 R28, R108, R114.reuse, RZ ;  /* 0x000000726c1c723c */ /* 0x080fe600000018ff */
[----:B------:R-:W-:Y:S03]  /*3510*/  LDSM.16.M88.4 R108, [R182] ;  /* 0x00000000b66c783b */ /* 0x000fe60000000200 */
[----:B------:R-:W-:Y:S05]  /*3520*/  HMMA.16816.F32 R32, R100, R114, RZ ;  /* 0x000000726420723c */ /* 0x000fea00000018ff */
[----:B------:R-:W2:Y:S01]  /*3530*/  LDSM.16.M88.4 R100, [R178+-0x3800] ;  /* 0xffc80000b264783b */ /* 0x000ea20000000200 */
[-C--:B----4-:R-:W-:Y:S06]  /*3540*/  HMMA.16816.F32 R4, R116, R120.reuse, R4 ;  /* 0x000000787404723c */ /* 0x090fec0000001804 */
[C---:B-1----:R-:W-:Y:S01]  /*3550*/  HMMA.16816.F32 R8, R124.reuse, R120, R8 ;  /* 0x000000787c08723c */ /* 0x042fe20000001808 */
[----:B------:R-:W1:Y:S05]  /*3560*/  LDSM.16.M88.4 R112, [R176+-0x4000] ;  /* 0xffc00000b070783b */ /* 0x000e6a0000000200 */
[-C--:B------:R-:W-:Y:S06]  /*3570*/  HMMA.16816.F32 R12, R124, R122.reuse, R12 ;  /* 0x0000007a7c0c723c */ /* 0x080fec000000180c */
[C---:B------:R-:W-:Y:S01]  /*3580*/  HMMA.16816.F32 R16, R116.reuse, R122, R16 ;  /* 0x0000007a7410723c */ /* 0x040fe20000001810 */
[----:B------:R-:W4:Y:S05]  /*3590*/  LDSM.16.M88.4 R120, [R182+0x1000] ;  /* 0x00100000b678783b */ /* 0x000f2a0000000200 */
[-C--:B---3--:R-:W-:Y:S06]  /*35a0*/  HMMA.16816.F32 R20, R116, R128.reuse, R20 ;  /* 0x000000807414723c */ /* 0x088fec0000001814 */
[C---:B------:R-:W-:Y:S06]  /*35b0*/  HMMA.16816.F32 R24, R124.reuse, R128, R24 ;  /* 0x000000807c18723c */ /* 0x040fec0000001818 */
[-C--:B------:R-:W-:Y:S06]  /*35c0*/  HMMA.16816.F32 R28, R124, R130.reuse, R28 ;  /* 0x000000827c1c723c */ /* 0x080fec000000181c */
[----:B------:R-:W-:Y:S05]  /*35d0*/  HMMA.16816.F32 R32, R116, R130, R32 ;  /* 0x000000827420723c */ /* 0x000fea0000001820 */
[----:B------:R-:W-:Y:S01]  /*35e0*/  IMAD R125, R199, 0x80, R190 ;  /* 0x00000080c77d7824 */ /* 0x000fe200078e02be */
[-C--:B------:R-:W-:Y:S05]  /*35f0*/  HMMA.16816.F32 R4, R132, R136.reuse, R4 ;  /* 0x000000888404723c */ /* 0x080fea0000001804 */
[----:B------:R-:W-:Y:S01]  /*3600*/  IMAD R117, R224, 0x40, R227 ;  /* 0x00000040e0757824 */ /* 0x000fe200078e02e3 */
[C---:B--2---:R-:W-:Y:S05]  /*3610*/  HMMA.16816.F32 R8, R104.reuse, R136, R8 ;  /* 0x000000886808723c */ /* 0x044fea0000001808 */
[C---:B------:R-:W-:Y:S01]  /*3620*/  VIADD R236, R117.reuse, 0x7 ;  /* 0x0000000775ec7836 */ /* 0x040fe20000000000 */
[-C--:B------:R-:W-:Y:S04]  /*3630*/  HMMA.16816.F32 R12, R104, R138.reuse, R12 ;  /* 0x0000008a680c723c */ /* 0x080fe8000000180c */
[----:B------:R-:W-:Y:S01]  /*3640*/  ISETP.GE.AND P6, PT, R236, RZ, PT ;  /* 0x000000ffec00720c */ /* 0x000fe20003fc6270 */
[C---:B------:R-:W-:Y:S01]  /*3650*/  VIADD R238, R117.reuse, 0x8 ;  /* 0x0000000875ee7836 */ /* 0x040fe20000000000 */
[C---:B------:R-:W-:Y:S04]  /*3660*/  HMMA.16816.F32 R16, R132.reuse, R138, R16 ;  /* 0x0000008a8410723c */ /* 0x040fe80000001810 */
[----:B------:R-:W-:Y:S01]  /*3670*/  ISETP.GE.AND P0, PT, R238, RZ, PT ;  /* 0x000000ffee00720c */ /* 0x000fe20003f06270 */
[C---:B------:R-:W-:Y:S01]  /*3680*/  VIADD R250, R117.reuse, 0xffffffff ;  /* 0xffffffff75fa7836 */ /* 0x040fe20000000000 */
[-C--:B------:R-:W-:Y:S04]  /*3690*/  HMMA.16816.F32 R20, R132, R100.reuse, R20 ;  /* 0x000000648414723c */ /* 0x080fe80000001814 */
[----:B------:R-:W-:Y:S01]  /*36a0*/  ISETP.GE.AND P4, PT, R250, RZ, PT ;  /* 0x000000fffa00720c */ /* 0x000fe20003f86270 */
[C---:B------:R-:W-:Y:S01]  /*36b0*/  VIADD R246, R117.reuse, 0x1f ;  /* 0x0000001f75f67836 */ /* 0x040fe20000000000 */
[C---:B------:R-:W-:Y:S05]  /*36c0*/  HMMA.16816.F32 R24, R104.reuse, R100, R24 ;  /* 0x000000646818723c */ /* 0x040fea0000001818 */
[----:B------:R-:W-:Y:S01]  /*36d0*/  IADD3 R237, R117, 0x28, RZ ;  /* 0x0000002875ed7810 */ /* 0x000fe20007ffe0ff */
[-C--:B------:R-:W-:Y:S03]  /*36e0*/  HMMA.16816.F32 R28, R104, R102.reuse, R28 ;  /* 0x00000066681c723c */ /* 0x080fe6000000181c */
[----:B------:R-:W-:Y:S02]  /*36f0*/  ISETP.GE.AND P1, PT, R237, RZ, PT ;  /* 0x000000ffed00720c */ /* 0x000fe40003f26270 */
[----:B------:R-:W-:Y:S01]  /*3700*/  @!P6 IADD3 R236, -R117, -0x7, RZ ;  /* 0xfffffff975ece810 */ /* 0x000fe20007ffe1ff */
[----:B------:R-:W-:Y:S01]  /*3710*/  HMMA.16816.F32 R32, R132, R102, R32 ;  /* 0x000000668420723c */ /* 0x000fe20000001820 */
[----:B------:R-:W2:Y:S03]  /*3720*/  LDSM.16.M88.4 R100, [R176+-0x3800] ;  /* 0xffc80000b064783b */ /* 0x000ea60000000200 */
[----:B------:R-:W-:Y:S01]  /*3730*/  ISETP.GE.AND P6, PT, R246, RZ, PT ;  /* 0x000000fff600720c */ /* 0x000fe20003fc6270 */
[----:B------:R-:W-:Y:S01]  /*3740*/  @P2 VIADD R239, R125, 0x1 ;  /* 0x000000017def2836 */ /* 0x000fe20000000000 */
[-C--:B-1----:R-:W-:Y:S05]  /*3750*/  HMMA.16816.F32 R4, R108, R112.reuse, R4 ;  /* 0x000000706c04723c */ /* 0x082fea0000001804 */
[C---:B------:R-:W-:Y:S01]  /*3760*/  @!P0 IADD3 R238, -R117.reuse, -0x8, RZ ;  /* 0xfffffff875ee8810 */ /* 0x040fe20007ffe1ff */
[C---:B----4-:R-:W-:Y:S05]  /*3770*/  HMMA.16816.F32 R8, R120.reuse, R112, R8 ;  /* 0x000000707808723c */ /* 0x050fea0000001808 */
[----:B------:R-:W-:Y:S01]  /*3780*/  I2FP.F32.S32 R126, R236 ;  /* 0x000000ec007e7245 */ /* 0x000fe20000201400 */
[----:B------:R-:W-:Y:S01]  /*3790*/  FMUL.FTZ R236, R222, 1.4426950216293334961 ;  /* 0x3fb8aa3bdeec7820 */ /* 0x000fe20000410000 */
[----:B------:R-:W-:Y:S01]  /*37a0*/  I2FP.F32.S32 R127, R238 ;  /* 0x000000ee007f7245 */ /* 0x000fe20000201400 */
[C---:B------:R-:W-:Y:S01]  /*37b0*/  VIADD R245, R117.reuse, 0x20 ;  /* 0x0000002075f57836 */ /* 0x040fe20000000000 */
[-C--:B------:R-:W-:Y:S03]  /*37c0*/  HMMA.16816.F32 R12, R120, R114.reuse, R12 ;  /* 0x00000072780c723c */ /* 0x080fe6000000180c */
[----:B------:R-:W-:Y:S01]  /*37d0*/  FSEL R118, R240, RZ, P5 ;  /* 0x000000fff0767208 */ /* 0x000fe20002800000 */
[C---:B------:R-:W-:Y:S01]  /*37e0*/  VIADD R240, R117.reuse, 0x27 ;  /* 0x0000002775f07836 */ /* 0x040fe20000000000 */
[C---:B------:R-:W-:Y:S01]  /*37f0*/  @!P1 IADD3 R237, -R117.reuse, -0x28, RZ ;  /* 0xffffffd875ed9810 */ /* 0x040fe20007ffe1ff */
[C---:B------:R-:W-:Y:S01]  /*3800*/  VIADD R242, R117.reuse, 0x18 ;  /* 0x0000001875f27836 */ /* 0x040fe20000000000 */
[----:B------:R-:W-:Y:S01]  /*3810*/  @!P4 IADD3 R250, -R117, 0x1, RZ ;  /* 0x0000000175fac810 */ /* 0x000fe20007ffe1ff */
[C---:B------:R-:W-:Y:S04]  /*3820*/  HMMA.16816.F32 R16, R108.reuse, R114, R16 ;  /* 0x000000726c10723c */ /* 0x040fe80000001810 */
[----:B------:R-:W-:Y:S01]  /*3830*/  FFMA.FTZ R7, R126, -R218, R7 ;  /* 0x800000da7e077223 */ /* 0x000fe20000010007 */
[----:B------:R-:W-:Y:S01]  /*3840*/  @P2 ISETP.GE.AND P5, PT, R239, R226, PT ;  /* 0x000000e2ef00220c */ /* 0x000fe20003fa6270 */
[----:B------:R-:W-:Y:S01]  /*3850*/  FFMA.FTZ R6, R127, -R218, R6 ;  /* 0x800000da7f067223 */ /* 0x000fe20000010006 */
[----:B------:R-:W-:Y:S01]  /*3860*/  FSETP.NEU.FTZ.AND P1, PT, R222, -INF , PT ;  /* 0xff800000de00780b */ /* 0x000fe20003f3d000 */
[----:B------:R-:W-:Y:S01]  /*3870*/  FMUL.FTZ R239, R219, 1.4426950216293334961 ;  /* 0x3fb8aa3bdbef7820 */ /* 0x000fe20000410000 */
[----:B------:R-:W-:Y:S02]  /*3880*/  @P2 ISETP.GE.AND P4, PT, R125, R226, PT ;  /* 0x000000e27d00220c */ /* 0x000fe40003f86270 */
[----:B------:R-:W-:Y:S01]  /*3890*/  FSEL R119, R236, RZ, P1 ;  /* 0x000000ffec777208 */ /* 0x000fe20000800000 */
[----:B------:R-:W-:Y:S01]  /*38a0*/  VIADD R129, R117, 0xffffffef ;  /* 0xffffffef75817836 */ /* 0x000fe20000000000 */
[----:B------:R-:W-:Y:S01]  /*38b0*/  @P2 FSEL R7, R7, -INF , !P5 ;  /* 0xff80000007072808 */ /* 0x000fe20006800000 */
[----:B------:R-:W-:Y:S01]  /*38c0*/  VIADD R243, R117, 0x17 ;  /* 0x0000001775f37836 */ /* 0x000fe20000000000 */
[----:B------:R-:W-:Y:S01]  /*38d0*/  @P2 FSEL R6, R6, -INF , !P4 ;  /* 0xff80000006062808 */ /* 0x000fe20006000000 */
[-C--:B--2---:R-:W-:Y:S03]  /*38e0*/  HMMA.16816.F32 R20, R108, R100.reuse, R20 ;  /* 0x000000646c14723c */ /* 0x084fe60000001814 */
[----:B------:R-:W-:Y:S01]  /*38f0*/  FSETP.NEU.FTZ.AND P1, PT, R219, -INF , PT ;  /* 0xff800000db00780b */ /* 0x000fe20003f3d000 */
[--C-:B------:R-:W-:Y:S01]  /*3900*/  FFMA.FTZ R248, R7, UR24, -R119.reuse ;  /* 0x0000001807f87c23 */ /* 0x100fe20008010877 */
[----:B------:R-:W-:Y:S01]  /*3910*/  FFMA.FTZ R236, R6, UR24, -R119 ;  /* 0x0000001806ec7c23 */ /* 0x000fe20008010877 */
[C---:B------:R-:W-:Y:S01]  /*3920*/  @!P6 IADD3 R246, -R117.reuse, -0x1f, RZ ;  /* 0xffffffe175f6e810 */ /* 0x040fe20007ffe1ff */
[----:B------:R-:W-:Y:S01]  /*3930*/  VIADD R133, R117, 0x10 ;  /* 0x0000001075857836 */ /* 0x000fe20000000000 */
[----:B------:R-:W-:Y:S01]  /*3940*/  FSEL R6, R239, RZ, P1 ;  /* 0x000000ffef067208 */ /* 0x000fe20000800000 */
[C---:B------:R-:W-:Y:S01]  /*3950*/  HMMA.16816.F32 R24, R120.reuse, R100, R24 ;  /* 0x000000647818723c */ /* 0x040fe20000001818 */
[----:B------:R1:W-:Y:S03]  /*3960*/  MUFU.EX2 R239, R248 ;  /* 0x000000f800ef7308 */ /* 0x0003e60000000800 */
[----:B------:R-:W-:Y:S01]  /*3970*/  ISETP.GE.AND P6, PT, R240, RZ, PT ;  /* 0x000000fff000720c */ /* 0x000fe20003fc6270 */
[----:B------:R-:W-:Y:S01]  /*3980*/  VIADD R135, R117, 0xf ;  /* 0x0000000f75877836 */ /* 0x000fe20000000000 */
[----:B------:R-:W-:Y:S01]  /*3990*/  ISETP.GE.AND P0, PT, R245, RZ, PT ;  /* 0x000000fff500720c */ /* 0x000fe20003f06270 */
[-C--:B------:R-:W-:Y:S04]  /*39a0*/  HMMA.16816.F32 R28, R120, R102.reuse, R28 ;  /* 0x00000066781c723c */ /* 0x080fe8000000181c */
[----:B------:R-:W-:Y:S01]  /*39b0*/  MUFU.EX2 R236, R236 ;  /* 0x000000ec00ec7308 */ /* 0x000fe20000000800 */
[----:B------:R-:W-:Y:S02]  /*39c0*/  ISETP.GE.AND P1, PT, R242, RZ, PT ;  /* 0x000000fff200720c */ /* 0x000fe40003f26270 */
[----:B------:R-:W-:Y:S01]  /*39d0*/  I2FP.F32.S32 R250, R250 ;  /* 0x000000fa00fa7245 */ /* 0x000fe20000201400 */
[----:B------:R-:W-:Y:S04]  /*39e0*/  HMMA.16816.F32 R32, R108, R102, R32 ;  /* 0x000000666c20723c */ /* 0x000fe80000001820 */
[----:B------:R-:W-:Y:S01]  /*39f0*/  @!P6 IADD3 R240, -R117, -0x27, RZ ;  /* 0xffffffd975f0e810 */ /* 0x000fe20007ffe1ff */
[CC--:B------:R-:W-:Y:S01]  /*3a00*/  FFMA.FTZ R5, R250.reuse, -R218.reuse, R5 ;  /* 0x800000dafa057223 */ /* 0x0c0fe20000010005 */
[----:B------:R-:W-:Y:S01]  /*3a10*/  I2FP.F32.S32 R237, R237 ;  /* 0x000000ed00ed7245 */ /* 0x000fe20000201400 */
[----:B------:R-:W-:Y:S01]  /*3a20*/  FFMA.FTZ R19, R250, -R218, R19 ;  /* 0x800000dafa137223 */ /* 0x000fe20000010013 */
[----:B------:R-:W-:Y:S03]  /*3a30*/  ISETP.GE.AND P6, PT, R243, RZ, PT ;  /* 0x000000fff300720c */ /* 0x000fe60003fc6270 */
[----:B-1----:R-:W-:Y:S01]  /*3a40*/  I2FP.F32.S32 R248, R240 ;  /* 0x000000f000f87245 */ /* 0x002fe20000201400 */
[----:B------:R-:W-:Y:S01]  /*3a50*/  FFMA.FTZ R10, R237, -R218, R10 ;  /* 0x800000daed0a7223 */ /* 0x000fe2000001000a */
[----:B------:R-:W-:Y:S02]  /*3a60*/  I2FP.F32.S32 R246, R246 ;  /* 0x000000f600f67245 */ /* 0x000fe40000201400 */
[----:B------:R-:W-:Y:S01]  /*3a70*/  @P2 FSEL R5, R5, -INF , !P5 ;  /* 0xff80000005052808 */ /* 0x000fe20006800000 */
[-C--:B------:R-:W-:Y:S01]  /*3a80*/  FFMA.FTZ R11, R248, -R218.reuse, R11 ;  /* 0x800000daf80b7223 */ /* 0x080fe2000001000b */
[C---:B------:R-:W-:Y:S01]  /*3a90*/  @!P0 IADD3 R245, -R117.reuse, -0x20, RZ ;  /* 0xffffffe075f58810 */ /* 0x040fe20007ffe1ff */
[-C--:B------:R-:W-:Y:S01]  /*3aa0*/  FFMA.FTZ R9, R246, -R218.reuse, R9 ;  /* 0x800000daf6097223 */ /* 0x080fe20000010009 */
[----:B------:R-:W-:Y:S01]  /*3ab0*/  VIADD R248, R117, 0xfffffff8 ;  /* 0xfffffff875f87836 */ /* 0x000fe20000000000 */
[----:B------:R-:W-:Y:S01]  /*3ac0*/  IABS R247, R117 ;  /* 0x0000007500f77213 */ /* 0x000fe20000000000 */
[----:B------:R-:W-:Y:S01]  /*3ad0*/  FFMA.FTZ R237, R5, UR24, -R118 ;  /* 0x0000001805ed7c23 */ /* 0x000fe20008010876 */
[----:B------:R-:W-:Y:S01]  /*3ae0*/  FSETP.NEU.FTZ.AND P0, PT, R220, -INF , PT ;  /* 0xff800000dc00780b */ /* 0x000fe20003f1d000 */
[-C--:B------:R-:W-:Y:S01]  /*3af0*/  FFMA.FTZ R15, R246, -R218.reuse, R15 ;  /* 0x800000daf60f7223 */ /* 0x080fe2000001000f */
[----:B------:R-:W-:Y:S01]  /*3b00*/  @P2 FSEL R9, R9, -INF , !P5 ;  /* 0xff80000009092808 */ /* 0x000fe20006800000 */
[-C--:B------:R-:W-:Y:S01]  /*3b10*/  FFMA.FTZ R28, R127, -R218.reuse, R28 ;  /* 0x800000da7f1c7223 */ /* 0x080fe2000001001c */
[----:B------:R-:W-:Y:S01]  /*3b20*/  @P2 FSEL R11, R11, -INF , !P5 ;  /* 0xff8000000b0b2808 */ /* 0x000fe20006800000 */
[----:B------:R-:W-:Y:S01]  /*3b30*/  MUFU.EX2 R237, R237 ;  /* 0x000000ed00ed7308 */ /* 0x000fe20000000800 */
[----:B------:R-:W-:Y:S01]  /*3b40*/  FSEL R5, R244, RZ, P0 ;  /* 0x000000fff4057208 */ /* 0x000fe20000000000 */
[----:B------:R-:W-:Y:S01]  /*3b50*/  FFMA.FTZ R244, R9, UR24, -R6 ;  /* 0x0000001809f47c23 */ /* 0x000fe20008010806 */
[----:B------:R-:W-:Y:S01]  /*3b60*/  I2FP.F32.S32 R247, R247 ;  /* 0x000000f700f77245 */ /* 0x000fe20000201400 */
[-C--:B------:R-:W-:Y:S01]  /*3b70*/  FFMA.FTZ R29, R126, -R218.reuse, R29 ;  /* 0x800000da7e1d7223 */ /* 0x080fe2000001001d */
[----:B------:R-:W-:Y:S01]  /*3b80*/  I2FP.F32.S32 R245, R245 ;  /* 0x000000f500f57245 */ /* 0x000fe20000201400 */
[--C-:B------:R-:W-:Y:S01]  /*3b90*/  FFMA.FTZ R251, R11, UR24, -R5.reuse ;  /* 0x000000180bfb7c23 */ /* 0x100fe20008010805 */
[----:B------:R-:W-:Y:S03]  /*3ba0*/  @P2 FSEL R10, R10, -INF , !P4 ;  /* 0xff8000000a0a2808 */ /* 0x000fe60006000000 */
[----:B------:R-:W-:Y:S01]  /*3bb0*/  MUFU.EX2 R240, R244 ;  /* 0x000000f400f07308 */ /* 0x000fe20000000800 */
[----:B------:R-:W-:Y:S01]  /*3bc0*/  @P2 IADD3 R249, R125, 0x8, RZ ;  /* 0x000000087df92810 */ /* 0x000fe20007ffe0ff */
[-C--:B------:R-:W-:Y:S01]  /*3bd0*/  FFMA.FTZ R4, R247, -R218.reuse, R4 ;  /* 0x800000daf7047223 */ /* 0x080fe20000010004 */
[----:B------:R-:W-:Y:S01]  /*3be0*/  ISETP.GE.AND P5, PT, R248, RZ, PT ;  /* 0x000000fff800720c */ /* 0x000fe20003fa6270 */
[----:B------:R-:W-:Y:S01]  /*3bf0*/  FFMA.FTZ R8, R245, -R218, R8 ;  /* 0x800000daf5087223 */ /* 0x000fe20000010008 */
[----:B------:R-:W-:Y:S01]  /*3c00*/  @!P1 IADD3 R242, -R117, -0x18, RZ ;  /* 0xffffffe875f29810 */ /* 0x000fe20007ffe1ff */
[--C-:B------:R-:W-:Y:S01]  /*3c10*/  FFMA.FTZ R252, R10, UR24, -R5.reuse ;  /* 0x000000180afc7c23 */ /* 0x100fe20008010805 */
[----:B------:R-:W-:Y:S01]  /*3c20*/  @P2 ISETP.GE.AND P0, PT, R249, R226, PT ;  /* 0x000000e2f900220c */ /* 0x000fe20003f06270 */
[----:B------:R-:W-:Y:S01]  /*3c30*/  @P2 VIADD R249, R125, 0x9 ;  /* 0x000000097df92836 */ /* 0x000fe20000000000 */
[----:B------:R-:W-:Y:S01]  /*3c40*/  I2FP.F32.S32 R139, R242 ;  /* 0x000000f2008b7245 */ /* 0x000fe20000201400 */
[-C--:B------:R-:W-:Y:S01]  /*3c50*/  FFMA.FTZ R14, R245, -R218.reuse, R14 ;  /* 0x800000daf50e7223 */ /* 0x080fe2000001000e */
[----:B------:R1:W-:Y:S01]  /*3c60*/  MUFU.EX2 R242, R252 ;  /* 0x000000fc00f27308 */ /* 0x0003e20000000800 */
[----:B------:R-:W-:Y:S01]  /*3c70*/  @P2 FSEL R4, R4, -INF , !P4 ;  /* 0xff80000004042808 */ /* 0x000fe20006000000 */
[-C--:B------:R-:W-:Y:S01]  /*3c80*/  FFMA.FTZ R18, R247, -R218.reuse, R18 ;  /* 0x800000daf7127223 */ /* 0x080fe20000010012 */
[----:B------:R-:W-:Y:S01]  /*3c90*/  @P2 FSEL R8, R8, -INF , !P4 ;  /* 0xff80000008082808 */ /* 0x000fe20006000000 */
[----:B------:R-:W-:Y:S01]  /*3ca0*/  FFMA.FTZ R12, R139, -R218, R12 ;  /* 0x800000da8b0c7223 */ /* 0x000fe2000001000c */
[----:B------:R-:W-:Y:S01]  /*3cb0*/  @P2 ISETP.GE.AND P4, PT, R249, R226, PT ;  /* 0x000000e2f900220c */ /* 0x000fe20003f86270 */
[C---:B------:R-:W-:Y:S01]  /*3cc0*/  VIADD R249, R117.reuse, 0xfffffff7 ;  /* 0xfffffff775f97836 */ /* 0x040fe20000000000 */
[----:B------:R-:W-:Y:S01]  /*3cd0*/  @!P5 IADD3 R248, -R117, 0x8, RZ ;  /* 0x0000000875f8d810 */ /* 0x000fe20007ffe1ff */
[----:B------:R-:W-:Y:S01]  /*3ce0*/  FFMA.FTZ R26, R139, -R218, R26 ;  /* 0x800000da8b1a7223 */ /* 0x000fe2000001001a */
[----:B------:R-:W-:Y:S01]  /*3cf0*/  ISETP.GE.AND P5, PT, R129, RZ, PT ;  /* 0x000000ff8100720c */ /* 0x000fe20003fa6270 */
[----:B------:R-:W-:Y:S01]  /*3d00*/  FFMA.FTZ R238, R4, UR24, -R118 ;  /* 0x0000001804ee7c23 */ /* 0x000fe20008010876 */
[----:B------:R-:W-:Y:S01]  /*3d10*/  ISETP.GE.AND P1, PT, R249, RZ, PT ;  /* 0x000000fff900720c */ /* 0x000fe20003f26270 */
[----:B------:R-:W-:Y:S01]  /*3d20*/  FFMA.FTZ R241, R8, UR24, -R6 ;  /* 0x0000001808f17c23 */ /* 0x000fe20008010806 */
[----:B------:R-:W-:Y:S02]  /*3d30*/  @P2 FSEL R14, R14, -INF , !P0 ;  /* 0xff8000000e0e2808 */ /* 0x000fe40004000000 */
[----:B------:R-:W-:Y:S01]  /*3d40*/  I2FP.F32.S32 R131, R248 ;  /* 0x000000f800837245 */ /* 0x000fe20000201400 */
[----:B------:R-:W-:Y:S01]  /*3d50*/  MUFU.EX2 R238, R238 ;  /* 0x000000ee00ee7308 */ /* 0x000fe20000000800 */
[C---:B-1----:R-:W-:Y:S01]  /*3d60*/  VIADD R252, R117.reuse, 0xfffffff0 ;  /* 0xfffffff075fc7836 */ /* 0x042fe20000000000 */
[----:B------:R-:W-:Y:S01]  /*3d70*/  @!P6 IADD3 R243, -R117, -0x17, RZ ;  /* 0xffffffe975f3e810 */ /* 0x000fe20007ffe1ff */
[----:B------:R-:W-:Y:S01]  /*3d80*/  FFMA.FTZ R246, R14, UR24, -R5 ;  /* 0x000000180ef67c23 */ /* 0x000fe20008010805 */
[CC--:B------:R-:W-:Y:S01]  /*3d90*/  FFMA.FTZ R16, R131.reuse, -R218.reuse, R16 ;  /* 0x800000da83107223 */ /* 0x0c0fe20000010010 */
[----:B------:R-:W-:Y:S01]  /*3da0*/  @P2 FSEL R12, R12, -INF , !P0 ;  /* 0xff8000000c0c2808 */ /* 0x000fe20004000000 */
[-C--:B------:R-:W-:Y:S01]  /*3db0*/  FFMA.FTZ R22, R131, -R218.reuse, R22 ;  /* 0x800000da83167223 */ /* 0x080fe20000010016 */
[C---:B------:R-:W-:Y:S03]  /*3dc0*/  @!P5 IADD3 R129, -R117.reuse, 0x11, RZ ;  /* 0x000000117581d810 */ /* 0x040fe60007ffe1ff */
[----:B------:R-:W-:Y:S01]  /*3dd0*/  MUFU.EX2 R241, R241 ;  /* 0x000000f100f17308 */ /* 0x000fe20000000800 */
[----:B------:R-:W-:Y:S01]  /*3de0*/  @!P1 IADD3 R249, -R117, 0x9, RZ ;  /* 0x0000000975f99810 */ /* 0x000fe20007ffe1ff */
[----:B------:R-:W-:Y:S01]  /*3df0*/  FFMA.FTZ R244, R12, UR24, -R6 ;  /* 0x000000180cf47c23 */ /* 0x000fe20008010806 */
[----:B------:R-:W-:Y:S02]  /*3e00*/  ISETP.GE.AND P6, PT, R252, RZ, PT ;  /* 0x000000fffc00720c */ /* 0x000fe40003fc6270 */
[----:B------:R-:W-:Y:S02]  /*3e10*/  ISETP.GE.AND P5, PT, R133, RZ, PT ;  /* 0x000000ff8500720c */ /* 0x000fe40003fa6270 */
[----:B------:R-:W-:Y:S03]  /*3e20*/  I2FP.F32.S32 R14, R129 ;  /* 0x00000081000e7245 */ /* 0x000fe60000201400 */
[----:B------:R-:W-:Y:S01]  /*3e30*/  MUFU.EX2 R244, R244 ;  /* 0x000000f400f47308 */ /* 0x000fe20000000800 */
[----:B------:R-:W-:Y:S01]  /*3e40*/  @P2 VIADD R129, R125, 0x11 ;  /* 0x000000117d812836 */ /* 0x000fe20000000000 */
[----:B------:R-:W-:Y:S02]  /*3e50*/  I2FP.F32.S32 R10, R243 ;  /* 0x000000f3000a7245 */ /* 0x000fe40000201400 */
[----:B------:R-:W-:Y:S01]  /*3e60*/  I2FP.F32.S32 R134, R249 ;  /* 0x000000f900867245 */ /* 0x000fe20000201400 */
[-C--:B------:R-:W-:Y:S01]  /*3e70*/  FFMA.FTZ R21, R14, -R218.reuse, R21 ;  /* 0x800000da0e157223 */ /* 0x080fe20000010015 */
[----:B------:R-:W-:Y:S01]  /*3e80*/  @P2 FSEL R16, R16, -INF , !P0 ;  /* 0xff80000010102808 */ /* 0x000fe20004000000 */
[-C--:B------:R-:W-:Y:S03]  /*3e90*/  FFMA.FTZ R13, R10, -R218.reuse, R13 ;  /* 0x800000da0a0d7223 */ /* 0x080fe6000001000d */
[----:B------:R1:W-:Y:S01]  /*3ea0*/  MUFU.EX2 R243, R251 ;  /* 0x000000fb00f37308 */ /* 0x0003e20000000800 */
[----:B------:R-:W-:Y:S01]  /*3eb0*/  @P2 FSEL R18, R18, -INF , !P0 ;  /* 0xff80000012122808 */ /* 0x000fe20004000000 */
[C---:B------:R-:W-:Y:S01]  /*3ec0*/  FFMA.FTZ R17, R134.reuse, -R218, R17 ;  /* 0x800000da86117223 */ /* 0x040fe20000010011 */
[----:B------:R-:W-:Y:S01]  /*3ed0*/  @P2 ISETP.GE.AND P0, PT, R129, R226, PT ;  /* 0x000000e28100220c */ /* 0x000fe20003f06270 */
[-C--:B------:R-:W-:Y:S01]  /*3ee0*/  FFMA.FTZ R23, R134, -R218.reuse, R23 ;  /* 0x800000da86177223 */ /* 0x080fe20000010017 */
[----:B------:R-:W-:Y:S01]  /*3ef0*/  @P2 FSEL R13, R13, -INF , !P4 ;  /* 0xff8000000d0d2808 */ /* 0x000fe20006000000 */
[----:B------:R-:W-:Y:S01]  /*3f00*/  @P2 VIADD R249, R125, 0x10 ;  /* 0x000000107df92836 */ /* 0x000fe20000000000 */
[----:B------:R-:W-:Y:S01]  /*3f10*/  @P2 FSEL R21, R21, -INF , !P0 ;  /* 0xff80000015152808 */ /* 0x000fe20004000000 */
[----:B------:R-:W-:Y:S01]  /*3f20*/  FFMA.FTZ R27, R10, -R218, R27 ;  /* 0x800000da0a1b7223 */ /* 0x000fe2000001001b */
[----:B------:R-:W-:Y:S01]  /*3f30*/  @P2 FSEL R15, R15, -INF , !P4 ;  /* 0xff8000000f0f2808 */ /* 0x000fe20006000000 */
[--C-:B------:R-:W-:Y:S01]  /*3f40*/  FFMA.FTZ R248, R16, UR24, -R118.reuse ;  /* 0x0000001810f87c23 */ /* 0x100fe20008010876 */
[----:B------:R-:W-:Y:S01]  /*3f50*/  @P2 FSEL R17, R17, -INF , !P4 ;  /* 0xff80000011112808 */ /* 0x000fe20006000000 */
[--C-:B------:R-:W-:Y:S01]  /*3f60*/  FFMA.FTZ R131, R21, UR24, -R118.reuse ;  /* 0x0000001815837c23 */ /* 0x100fe20008010876 */
[----:B------:R-:W-:Y:S01]  /*3f70*/  @!P6 IADD3 R252, -R117, 0x10, RZ ;  /* 0x0000001075fce810 */ /* 0x000fe20007ffe1ff */
[----:B------:R-:W-:Y:S01]  /*3f80*/  FFMA.FTZ R250, R18, UR24, -R119 ;  /* 0x0000001812fa7c23 */ /* 0x000fe20008010877 */
[----:B------:R-:W-:Y:S01]  /*3f90*/  @P2 FSEL R19, R19, -INF , !P4 ;  /* 0xff80000013132808 */ /* 0x000fe20006000000 */
[----:B------:R-:W-:Y:S01]  /*3fa0*/  MUFU.EX2 R248, R248 ;  /* 0x000000f800f87308 */ /* 0x000fe20000000800 */
[----:B------:R-:W-:Y:S01]  /*3fb0*/  @!P5 IADD3 R133, -R117, -0x10, RZ ;  /* 0xfffffff07585d810 */ /* 0x000fe20007ffe1ff */
[----:B-1----:R-:W-:Y:S01]  /*3fc0*/  FFMA.FTZ R251, R17, UR24, -R118 ;  /* 0x0000001811fb7c23 */ /* 0x002fe20008010876 */
[----:B------:R-:W-:Y:S01]  /*3fd0*/  ISETP.GE.AND P4, PT, R135, RZ, PT ;  /* 0x000000ff8700720c */ /* 0x000fe20003f86270 */
[----:B------:R-:W-:Y:S01]  /*3fe0*/  FFMA.FTZ R245, R13, UR24, -R6 ;  /* 0x000000180df57c23 */ /* 0x000fe20008010806 */
[----:B------:R-:W-:Y:S01]  /*3ff0*/  IADD3 R184, P1, R211, R216, RZ ;  /* 0x000000d8d3b87210 */ /* 0x000fe20007f3e0ff */
[----:B------:R-:W-:Y:S01]  /*4000*/  FFMA.FTZ R247, R15, UR24, -R5 ;  /* 0x000000180ff77c23 */ /* 0x000fe20008010805 */
[----:B------:R-:W-:Y:S01]  /*4010*/  I2FP.F32.S32 R7, R252 ;  /* 0x000000fc00077245 */ /* 0x000fe20000201400 */
[--C-:B------:R-:W-:Y:S01]  /*4020*/  FFMA.FTZ R252, R19, UR24, -R119.reuse ;  /* 0x0000001813fc7c23 */ /* 0x100fe20008010877 */
[----:B------:R-:W-:Y:S01]  /*4030*/  I2FP.F32.S32 R21, R133 ;  /* 0x0000008500157245 */ /* 0x000fe20000201400 */
[----:B------:R-:W1:Y:S01]  /*4040*/  MUFU.EX2 R251, R251 ;  /* 0x000000fb00fb7308 */ /* 0x000e620000000800 */
[----:B------:R-:W-:Y:S01]  /*4050*/  @P2 FSEL R23, R23, -INF , !P0 ;  /* 0xff80000017172808 */ /* 0x000fe20004000000 */
[-C--:B------:R-:W-:Y:S01]  /*4060*/  FFMA.FTZ R20, R7, -R218.reuse, R20 ;  /* 0x800000da07147223 */ /* 0x080fe20000010014 */
[----:B------:R-:W-:Y:S01]  /*4070*/  IADD3.X R185, R210, R217, RZ, P1, !PT ;  /* 0x000000d9d2b97210 */ /* 0x000fe20000ffe4ff */
[----:B------:R-:W-:Y:S01]  /*4080*/  FFMA.FTZ R24, R21, -R218, R24 ;  /* 0x800000da15187223 */ /* 0x000fe20000010018 */
[----:B------:R-:W-:Y:S01]  /*4090*/  @P2 ISETP.GE.AND P1, PT, R249, R226, PT ;  /* 0x000000e2f900220c */ /* 0x000fe20003f26270 */
[--C-:B------:R-:W-:Y:S01]  /*40a0*/  FFMA.FTZ R134, R23, UR24, -R119.reuse ;  /* 0x0000001817867c23 */ /* 0x100fe20008010877 */
[C---:B------:R-:W-:Y:S01]  /*40b0*/  VIADD R23, R117.reuse, 0xffffffe8 ;  /* 0xffffffe875177836 */ /* 0x040fe20000000000 */
[----:B------:R-:W-:Y:S01]  /*40c0*/  @!P4 IADD3 R135, -R117, -0xf, RZ ;  /* 0xfffffff17587c810 */ /* 0x000fe20007ffe1ff */
[----:B------:R-:W2:Y:S01]  /*40d0*/  LDG.E R249, desc[UR16][R184.64] ;  /* 0x00000010b8f97981 */ /* 0x000ea2000c1e1900 */
[----:B------:R-:W-:Y:S01]  /*40e0*/  @P2 FSEL R22, R22, -INF , !P1 ;  /* 0xff80000016162808 */ /* 0x000fe20004800000 */
[-C--:B------:R-:W-:Y:S01]  /*40f0*/  FFMA.FTZ R34, R7, -R218.reuse, R34 ;  /* 0x800000da07227223 */ /* 0x080fe20000010022 */
[----:B------:R-:W-:Y:S01]  /*4100*/  @P2 FSEL R20, R20, -INF , !P1 ;  /* 0xff80000014142808 */ /* 0x000fe20004800000 */
[----:B------:R-:W3:Y:S01]  /*4110*/  LDG.E R129, desc[UR16][R184.64+0x20] ;  /* 0x00002010b8817981 */ /* 0x000ee2000c1e1900 */
[----:B------:R-:W-:Y:S01]  /*4120*/  @P2 FSEL R24, R24, -INF , !P1 ;  /* 0xff80000018182808 */ /* 0x000fe20004800000 */
[----:B------:R-:W-:Y:S01]  /*4130*/  FFMA.FTZ R138, R22, UR24, -R119 ;  /* 0x00000018168a7c23 */ /* 0x000fe20008010877 */
[----:B------:R-:W-:Y:S01]  /*4140*/  @P2 FSEL R26, R26, -INF , !P1 ;  /* 0xff8000001a1a2808 */ /* 0x000fe20004800000 */
[----:B------:R-:W5:Y:S01]  /*4150*/  LDG.E R137, desc[UR16][R184.64+0x80] ;  /* 0x00008010b8897981 */ /* 0x000f62000c1e1900 */
[----:B------:R-:W-:Y:S01]  /*4160*/  ISETP.GE.AND P1, PT, R23, RZ, PT ;  /* 0x000000ff1700720c */ /* 0x000fe20003f26270 */
[----:B------:R-:W-:Y:S01]  /*4170*/  MUFU.EX2 R250, R250 ;  /* 0x000000fa00fa7308 */ /* 0x000fe20000000800 */
[----:B------:R-:W-:Y:S01]  /*4180*/  I2FP.F32.S32 R22, R135 ;  /* 0x0000008700167245 */ /* 0x000fe20000201400 */
[----:B------:R-:W-:Y:S01]  /*4190*/  FFMA.FTZ R122, R26, UR24, -R5 ;  /* 0x000000181a7a7c23 */ /* 0x000fe20008010805 */
[----:B------:R-:W-:Y:S01]  /*41a0*/  @P2 IADD3 R26, R125, 0x18, RZ ;  /* 0x000000187d1a2810 */ /* 0x000fe20007ffe0ff */
[----:B------:R4:W5:Y:S01]  /*41b0*/  LDG.E R135, desc[UR16][R184.64+0xa0] ;  /* 0x0000a010b8877981 */ /* 0x000962000c1e1900 */
[----:B------:R-:W-:Y:S01]  /*41c0*/  @P2 FSEL R27, R27, -INF , !P0 ;  /* 0xff8000001b1b2808 */ /* 0x000fe20004000000 */
[-C--:B------:R-:W-:Y:S01]  /*41d0*/  FFMA.FTZ R25, R22, -R218.reuse, R25 ;  /* 0x800000da16197223 */ /* 0x080fe20000010019 */
[-C--:B------:R-:W-:Y:S03]  /*41e0*/  FFMA.FTZ R30, R21, -R218.reuse, R30 ;  /* 0x800000da151e7223 */ /* 0x080fe6000001001e */
[----:B------:R-:W4:Y:S01]  /*41f0*/  MUFU.EX2 R252, R252 ;  /* 0x000000fc00fc7308 */ /* 0x000f220000000800 */
[----:B------:R-:W-:Y:S01]  /*4200*/  FFMA.FTZ R35, R14, -R218, R35 ;  /* 0x800000da0e237223 */ /* 0x000fe20000010023 */
[----:B-1----:R-:W-:Y:S01]  /*4210*/  F2FP.F16.F32.PACK_AB R21, R251, R248 ;  /* 0x000000f8fb15723e */ /* 0x002fe200000000ff */
[----:B------:R-:W-:Y:S01]  /*4220*/  FFMA.FTZ R130, R20, UR24, -R118 ;  /* 0x0000001814827c23 */ /* 0x000fe20008010876 */
[----:B------:R-:W-:Y:S01]  /*4230*/  @!P1 IADD3 R23, -R117, 0x18, RZ ;  /* 0x0000001875179810 */ /* 0x000fe20007ffe1ff */
[----:B------:R-:W-:Y:S01]  /*4240*/  FFMA.FTZ R27, R27, UR24, -R5 ;  /* 0x000000181b1b7c23 */ /* 0x000fe20008010805 */
[----:B------:R-:W-:Y:S01]  /*4250*/  @P2 FSEL R25, R25, -INF , !P0 ;  /* 0xff80000019192808 */ /* 0x000fe20004000000 */
[----:B------:R-:W-:Y:S01]  /*4260*/  FFMA.FTZ R31, R22, -R218, R31 ;  /* 0x800000da161f7223 */ /* 0x000fe2000001001f */
[-C--:B------:R-:W-:Y:S01]  /*4270*/  @P2 ISETP.GE.AND P0, PT, R26, R226.reuse, PT ;  /* 0x000000e21a00220c */ /* 0x080fe20003f06270 */
[----:B------:R-:W-:Y:S01]  /*4280*/  @P2 VIADD R26, R125, 0x19 ;  /* 0x000000197d1a2836 */ /* 0x000fe20000000000 */
[----:B------:R-:W-:Y:S01]  /*4290*/  I2FP.F32.S32 R23, R23 ;  /* 0x0000001700177245 */ /* 0x000fe20000201400 */
[----:B------:R-:W-:Y:S01]  /*42a0*/  FFMA.FTZ R139, R25, UR24, -R6 ;  /* 0x00000018198b7c23 */ /* 0x000fe20008010806 */
[----:B------:R-:W-:Y:S01]  /*42b0*/  @P2 FSEL R28, R28, -INF , !P0 ;  /* 0xff8000001c1c2808 */ /* 0x000fe20004000000 */
[----:B------:R-:W-:Y:S01]  /*42c0*/  VIADD R25, R117, 0xffffffe7 ;  /* 0xffffffe775197836 */ /* 0x000fe20000000000 */
[----:B------:R-:W-:Y:S01]  /*42d0*/  @P2 ISETP.GE.AND P1, PT, R26, R226, PT ;  /* 0x000000e21a00220c */ /* 0x000fe20003f26270 */
[----:B------:R-:W-:Y:S01]  /*42e0*/  FFMA.FTZ R32, R23, -R218, R32 ;  /* 0x800000da17207223 */ /* 0x000fe20000010020 */
[----:B------:R-:W-:Y:S01]  /*42f0*/  @P2 FSEL R34, R34, -INF , !P0 ;  /* 0xff80000022222808 */ /* 0x000fe20004000000 */
[----:B------:R-:W-:Y:S01]  /*4300*/  FFMA.FTZ R26, R28, UR24, -R6 ;  /* 0x000000181c1a7c23 */ /* 0x000fe20008010806 */
[----:B------:R-:W-:Y:S01]  /*4310*/  ISETP.GE.AND P4, PT, R25, RZ, PT ;  /* 0x000000ff1900720c */ /* 0x000fe20003f86270 */
[----:B------:R1:W-:Y:S01]  /*4320*/  MUFU.EX2 R133, R138 ;  /* 0x0000008a00857308 */ /* 0x0003e20000000800 */
[----:B------:R-:W-:Y:S02]  /*4330*/  @P2 FSEL R32, R32, -INF , !P0 ;  /* 0xff80000020202808 */ /* 0x000fe40004000000 */
[----:B------:R-:W-:Y:S02]  /*4340*/  @P2 FSEL R30, R30, -INF , !P0 ;  /* 0xff8000001e1e2808 */ /* 0x000fe40004000000 */
[----:B------:R-:W-:Y:S01]  /*4350*/  @P2 FSEL R35, R35, -INF , !P1 ;  /* 0xff80000023232808 */ /* 0x000fe20004800000 */
[----:B------:R-:W-:Y:S01]  /*4360*/  FFMA.FTZ R23, R32, UR24, -R118 ;  /* 0x0000001820177c23 */ /* 0x000fe20008010876 */
[----:B------:R-:W-:Y:S03]  /*4370*/  F2FP.F16.F32.PACK_AB R22, R243, R242 ;  /* 0x000000f2f316723e */ /* 0x000fe600000000ff */
[----:B------:R4:W-:Y:S01]  /*4380*/  MUFU.EX2 R125, R26 ;  /* 0x0000001a007d7308 */ /* 0x0009e20000000800 */
[----:B------:R-:W-:Y:S02]  /*4390*/  @P2 FSEL R29, R29, -INF , !P1 ;  /* 0xff8000001d1d2808 */ /* 0x000fe40004800000 */
[----:B------:R-:W-:Y:S02]  /*43a0*/  @P2 FSEL R31, R31, -INF , !P1 ;  /* 0xff8000001f1f2808 */ /* 0x000fe40004800000 */
[----:B------:R-:W-:Y:S02]  /*43b0*/  @!P4 IADD3 R25, -R117, 0x19, RZ ;  /* 0x000000197519c810 */ /* 0x000fe40007ffe1ff */
[----:B------:R-:W-:Y:S03]  /*43c0*/  LEA R117, R181, UR6, 0x1 ;  /* 0x00000006b5757c11 */ /* 0x000fe6000f8e08ff */
[----:B------:R4:W-:Y:S01]  /*43d0*/  MUFU.EX2 R127, R23 ;  /* 0x00000017007f7308 */ /* 0x0009e20000000800 */
[----:B------:R-:W-:Y:S01]  /*43e0*/  I2FP.F32.S32 R25, R25 ;  /* 0x0000001900197245 */ /* 0x000fe20000201400 */
[--C-:B-1----:R-:W-:Y:S01]  /*43f0*/  FFMA.FTZ R138, R24, UR24, -R6.reuse ;  /* 0x00000018188a7c23 */ /* 0x102fe20008010806 */
[----:B------:R-:W-:Y:S01]  /*4400*/  FFMA.FTZ R6, R29, UR24, -R6 ;  /* 0x000000181d067c23 */ /* 0x000fe20008010806 */
[----:B------:R-:W-:Y:S01]  /*4410*/  IMAD.IADD R121, R2, 0x1, R117 ;  /* 0x0000000102797824 */ /* 0x000fe200078e0275 */
[----:B------:R-:W-:Y:S01]  /*4420*/  SEL R182, R212, 0xffffffc0, !P3 ;  /* 0xffffffc0d4b67807 */ /* 0x000fe20005800000 */
[----:B------:R-:W-:Y:S01]  /*4430*/  FFMA.FTZ R33, R25, -R218, R33 ;  /* 0x800000da19217223 */ /* 0x000fe20000010021 */
[----:B------:R-:W-:Y:S03]  /*4440*/  FFMA.FTZ R25, R30, UR24, -R5 ;  /* 0x000000181e197c23 */ /* 0x000fe60008010805 */
[----:B------:R-:W1:Y:S01]  /*4450*/  MUFU.EX2 R245, R245 ;  /* 0x000000f500f57308 */ /* 0x000e620000000800 */
[--C-:B----4-:R-:W-:Y:S01]  /*4460*/  FFMA.FTZ R26, R34, UR24, -R119.reuse ;  /* 0x00000018221a7c23 */ /* 0x110fe20008010877 */
[----:B------:R-:W-:Y:S01]  /*4470*/  F2FP.F16.F32.PACK_AB R34, R239, R236 ;  /* 0x000000ecef22723e */ /* 0x000fe200000000ff */
[----:B------:R-:W-:Y:S01]  /*4480*/  FFMA.FTZ R119, R35, UR24, -R119 ;  /* 0x0000001823777c23 */ /* 0x000fe20008010877 */
[----:B------:R-:W-:Y:S01]  /*4490*/  @P2 FSEL R33, R33, -INF , !P1 ;  /* 0xff80000021212808 */ /* 0x000fe20004800000 */
[----:B------:R-:W-:Y:S01]  /*44a0*/  FFMA.FTZ R5, R31, UR24, -R5 ;  /* 0x000000181f057c23 */ /* 0x000fe20008010805 */
[----:B------:R-:W-:Y:S01]  /*44b0*/  IMAD.IADD R120, R182, 0x1, R117 ;  /* 0x00000001b6787824 */ /* 0x000fe200078e0275 */
[----:B------:R-:W-:Y:S03]  /*44c0*/  STS [R203+0xe400], R34 ;  /* 0x00e40022cb007388 */ /* 0x000fe60000000800 */
[----:B------:R4:W-:Y:S01]  /*44d0*/  MUFU.EX2 R185, R26 ;  /* 0x0000001a00b97308 */ /* 0x0009e20000000800 */
[----:B------:R-:W-:Y:S01]  /*44e0*/  F2FP.F16.F32.PACK_AB R23, R237, R238 ;  /* 0x000000eeed17723e */ /* 0x000fe200000000ff */
[----:B------:R-:W-:Y:S01]  /*44f0*/  FFMA.FTZ R118, R33, UR24, -R118 ;  /* 0x0000001821767c23 */ /* 0x000fe20008010876 */
[----:B------:R-:W-:Y:S02]  /*4500*/  F2FP.F16.F32.PACK_AB R33, R252, R250 ;  /* 0x000000fafc21723e */ /* 0x000fe400000000ff */
[----:B------:R-:W-:Y:S01]  /*4510*/  ISETP.GE.AND P6, PT, R224, 0x1, PT ;  /* 0x00000001e000780c */ /* 0x000fe20003fc6270 */
[----:B------:R4:W-:Y:S04]  /*4520*/  STS [R203+0xe000], R23 ;  /* 0x00e00017cb007388 */ /* 0x0009e80000000800 */
[----:B------:R-:W-:Y:S01]  /*4530*/  MUFU.EX2 R246, R246 ;  /* 0x000000f600f67308 */ /* 0x000fe20000000800 */
[----:B-1----:R-:W-:Y:S01]  /*4540*/  F2FP.F16.F32.PACK_AB R31, R245, R244 ;  /* 0x000000f4f51f723e */ /* 0x002fe200000000ff */
[----:B------:R1:W-:Y:S04]  /*4550*/  STS [R208+0xe000], R21 ;  /* 0x00e00015d0007388 */ /* 0x0003e80000000800 */
[----:B------:R-:W-:Y:S04]  /*4560*/  STS [R208+0xe400], R33 ;  /* 0x00e40021d0007388 */ /* 0x000fe80000000800 */
[----:B------:R-:W1:Y:S01]  /*4570*/  MUFU.EX2 R247, R247 ;  /* 0x000000f700f77308 */ /* 0x000e620000000800 */
[----:B----4-:R-:W-:Y:S01]  /*4580*/  F2FP.F16.F32.PACK_AB R26, R240, R241 ;  /* 0x000000f1f01a723e */ /* 0x010fe200000000ff */
[----:B------:R4:W-:Y:S04]  /*4590*/  STS [R203+0xf400], R22 ;  /* 0x00f40016cb007388 */ /* 0x0009e80000000800 */
[----:B------:R4:W-:Y:S04]  /*45a0*/  STS [R203+0xf000], R26 ;  /* 0x00f0001acb007388 */ /* 0x0009e80000000800 */
[----:B------:R-:W-:Y:S01]  /*45b0*/  MUFU.EX2 R130, R130 ;  /* 0x0000008200827308 */ /* 0x000fe20000000800 */
[----:B------:R-:W-:Y:S09]  /*45c0*/  STS [R208+0xf000], R31 ;  /* 0x00f0001fd0007388 */ /* 0x000ff20000000800 */
[----:B------:R-:W4:Y:S01]  /*45d0*/  MUFU.EX2 R131, R131 ;  /* 0x0000008300837308 */ /* 0x000f220000000800 */
[----:B-1----:R-:W-:Y:S05]  /*45e0*/  F2FP.F16.F32.PACK_AB R29, R247, R246 ;  /* 0x000000f6f71d723e */ /* 0x002fea00000000ff */
[----:B------:R-:W-:Y:S04]  /*45f0*/  STS [R208+0xf400], R29 ;  /* 0x00f4001dd0007388 */ /* 0x000fe80000000800 */
[----:B------:R-:W1:Y:S10]  /*4600*/  MUFU.EX2 R134, R134 ;  /* 0x0000008600867308 */ /* 0x000e740000000800 */
[----:B------:R4:W-:Y:S10]  /*4610*/  MUFU.EX2 R123, R27 ;  /* 0x0000001b007b7308 */ /* 0x0009f40000000800 */
[----:B------:R1:W-:Y:S10]  /*4620*/  MUFU.EX2 R183, R25 ;  /* 0x0000001900b77308 */ /* 0x0003f40000000800 */
[----:B------:R-:W1:Y:S01]  /*4630*/  MUFU.EX2 R184, R118 ;  /* 0x0000007600b87308 */ /* 0x000e620000000800 */
[----:B----4-:R-:W-:Y:S05]  /*4640*/  F2FP.F16.F32.PACK_AB R27, R131, R130 ;  /* 0x00000082831b723e */ /* 0x010fea00000000ff */
[----:B------:R-:W-:Y:S04]  /*4650*/  STS [R207+0xe000], R27 ;  /* 0x00e0001bcf007388 */ /* 0x000fe80000000800 */
[----:B------:R-:W4:Y:S01]  /*4660*/  MUFU.EX2 R132, R119 ;  /* 0x0000007700847308 */ /* 0x000f220000000800 */
[----:B-1----:R-:W-:Y:S05]  /*4670*/  F2FP.F16.F32.PACK_AB R25, R134, R133 ;  /* 0x000000858619723e */ /* 0x002fea00000000ff */
[----:B------:R-:W-:Y:S04]  /*4680*/  STS [R207+0xe400], R25 ;  /* 0x00e40019cf007388 */ /* 0x000fe80000000800 */
[----:B------:R-:W-:Y:S01]  /*4690*/  MUFU.EX2 R138, R138 ;  /* 0x0000008a008a7308 */ /* 0x000fe20000000800 */
[----:B------:R-:W-:Y:S05]  /*46a0*/  F2FP.F16.F32.PACK_AB R23, R184, R127 ;  /* 0x0000007fb817723e */ /* 0x000fea00000000ff */
[----:B------:R-:W-:Y:S04]  /*46b0*/  STS [R209+0xe000], R23 ;  /* 0x00e00017d1007388 */ /* 0x000fe80000000800 */
[----:B------:R-:W1:Y:S01]  /*46c0*/  MUFU.EX2 R139, R139 ;  /* 0x0000008b008b7308 */ /* 0x000e620000000800 */
[----:B----4-:R-:W-:Y:S05]  /*46d0*/  F2FP.F16.F32.PACK_AB R21, R132, R185 ;  /* 0x000000b98415723e */ /* 0x010fea00000000ff */
[----:B------:R-:W-:Y:S04]  /*46e0*/  STS [R209+0xe400], R21 ;  /* 0x00e40015d1007388 */ /* 0x000fe80000000800 */
[----:B------:R-:W4:Y:S10]  /*46f0*/  MUFU.EX2 R122, R122 ;  /* 0x0000007a007a7308 */ /* 0x000f340000000800 */
[----:B------:R-:W4:Y:S01]  /*4700*/  MUFU.EX2 R126, R6 ;  /* 0x00000006007e7308 */ /* 0x000f220000000800 */
[----:B-1----:R-:W-:Y:S05]  /*4710*/  F2FP.F16.F32.PACK_AB R34, R139, R138 ;  /* 0x0000008a8b22723e */ /* 0x002fea00000000ff */
[----:B------:R-:W-:Y:S04]  /*4720*/  STS [R207+0xf000], R34 ;  /* 0x00f00022cf007388 */ /* 0x000fe80000000800 */
[----:B------:R-:W1:Y:S01]  /*4730*/  MUFU.EX2 R128, R5 ;  /* 0x0000000500807308 */ /* 0x000e620000000800 */
[----:B----4-:R-:W-:Y:S05]  /*4740*/  F2FP.F16.F32.PACK_AB R30, R123, R122 ;  /* 0x0000007a7b1e723e */ /* 0x010fea00000000ff */
[----:B------:R-:W-:Y:S01]  /*4750*/  STS [R207+0xf400], R30 ;  /* 0x00f4001ecf007388 */ /* 0x000fe20000000800 */
[----:B------:R-:W-:Y:S05]  /*4760*/  F2FP.F16.F32.PACK_AB R22, R126, R125 ;  /* 0x0000007d7e16723e */ /* 0x000fea00000000ff */
[----:B------:R-:W-:Y:S01]  /*4770*/  STS [R209+0xf000], R22 ;  /* 0x00f00016d1007388 */ /* 0x000fe20000000800 */
[----:B-1----:R-:W-:Y:S05]  /*4780*/  F2FP.F16.F32.PACK_AB R26, R128, R183 ;  /* 0x000000b7801a723e */ /* 0x002fea00000000ff */
[----:B------:R-:W-:Y:S04]  /*4790*/  STS [R209+0xf400], R26 ;  /* 0x00f4001ad1007388 */ /* 0x000fe80000000800 */
[----:B------:R-:W1:Y:S08]  /*47a0*/  LDSM.16.M88.4 R100, [R117+0x4000] ;  /* 0x004000007564783b */ /* 0x000e700000000200 */
[----:B------:R-:W4:Y:S08]  /*47b0*/  LDSM.16.M88.4 R104, [R117+0x5000] ;  /* 0x005000007568783b */ /* 0x000f300000000200 */
[----:B------:R-:W2:Y:S08]  /*47c0*/  LDSM.16.M88.4 R108, [R121+0x4000] ;  /* 0x00400000796c783b */ /* 0x000eb00000000200 */
[----:B------:R4:W3:Y:S08]  /*47d0*/  LDSM.16.M88.4 R112, [R121+0x5000] ;  /* 0x005000007970783b */ /* 0x0008f00000000200 */
[----:B------:R-:W-:Y:S01]  /*47e0*/  LDSM.16.M88.4 R116, [R120+0x5000] ;  /* 0x005000007874783b */ /* 0x000fe20000000200 */
[-C--:B-1----:R-:W-:Y:S03]  /*47f0*/  HMMA.16816.F32 R4, R100, R140.reuse, RZ ;  /* 0x0000008c6404723c */ /* 0x082fe600000018ff */
[----:B----4-:R-:W-:Y:S03]  /*4800*/  IMAD.IADD R121, R182, 0x1, R121 ;  /* 0x00000001b6797824 */ /* 0x010fe600078e0279 */
[C---:B------:R-:W-:Y:S06]  /*4810*/  HMMA.16816.F32 R8, R104.reuse, R140, RZ ;  /* 0x0000008c6808723c */ /* 0x040fec00000018ff */
[-C--:B------:R-:W-:Y:S06]  /*4820*/  HMMA.16816.F32 R12, R104, R142.reuse, RZ ;  /* 0x0000008e680c723c */ /* 0x080fec00000018ff */
[C---:B------:R-:W-:Y:S06]  /*4830*/  HMMA.16816.F32 R16, R100.reuse, R142, RZ ;  /* 0x0000008e6410723c */ /* 0x040fec00000018ff */
[-C--:B------:R-:W-:Y:S06]  /*4840*/  HMMA.16816.F32 R20, R100, R144.reuse, RZ ;  /* 0x000000906414723c */ /* 0x080fec00000018ff */
[C---:B------:R-:W-:Y:S06]  /*4850*/  HMMA.16816.F32 R24, R104.reuse, R144, RZ ;  /* 0x000000906818723c */ /* 0x040fec00000018ff */
[-C--:B------:R-:W-:Y:S01]  /*4860*/  HMMA.16816.F32 R28, R104, R146.reuse, RZ ;  /* 0x00000092681c723c */ /* 0x080fe200000018ff */
[----:B------:R-:W1:Y:S05]  /*4870*/  LDSM.16.M88.4 R104, [R120+0x4000] ;  /* 0x004000007868783b */ /* 0x000e6a0000000200 */
[----:B------:R-:W-:Y:S03]  /*4880*/  HMMA.16816.F32 R32, R100, R146, RZ ;  /* 0x000000926420723c */ /* 0x000fe600000018ff */
[----:B------:R-:W4:Y:S03]  /*4890*/  LDSM.16.M88.4 R100, [R121+0x4000] ;  /* 0x004000007964783b */ /* 0x000f260000000200 */
[-C--:B--2---:R-:W-:Y:S06]  /*48a0*/  HMMA.16816.F32 R4, R108, R148.reuse, R4 ;  /* 0x000000946c04723c */ /* 0x084fec0000001804 */
[C---:B---3--:R-:W-:Y:S06]  /*48b0*/  HMMA.16816.F32 R8, R112.reuse, R148, R8 ;  /* 0x000000947008723c */ /* 0x048fec0000001808 */
[-C--:B------:R-:W-:Y:S06]  /*48c0*/  HMMA.16816.F32 R12, R112, R150.reuse, R12 ;  /* 0x00000096700c723c */ /* 0x080fec000000180c */
[C---:B------:R-:W-:Y:S06]  /*48d0*/  HMMA.16816.F32 R16, R108.reuse, R150, R16 ;  /* 0x000000966c10723c */ /* 0x040fec0000001810 */
[-C--:B------:R-:W-:Y:S06]  /*48e0*/  HMMA.16816.F32 R20, R108, R152.reuse, R20 ;  /* 0x000000986c14723c */ /* 0x080fec0000001814 */
[C---:B------:R-:W-:Y:S06]  /*48f0*/  HMMA.16816.F32 R24, R112.reuse, R152, R24 ;  /* 0x000000987018723c */ /* 0x040fec0000001818 */
[-C--:B------:R-:W-:Y:S01]  /*4900*/  HMMA.16816.F32 R28, R112, R154.reuse, R28 ;  /* 0x0000009a701c723c */ /* 0x080fe2000000181c */
[----:B------:R-:W2:Y:S05]  /*4910*/  LDSM.16.M88.4 R112, [R121+0x5000] ;  /* 0x005000007970783b */ /* 0x000eaa0000000200 */
[----:B------:R-:W-:Y:S06]  /*4920*/  HMMA.16816.F32 R32, R108, R154, R32 ;  /* 0x0000009a6c20723c */ /* 0x000fec0000001820 */
[-C--:B-1----:R-:W-:Y:S06]  /*4930*/  HMMA.16816.F32 R4, R104, R156.reuse, R4 ;  /* 0x0000009c6804723c */ /* 0x082fec0000001804 */
[C---:B------:R-:W-:Y:S06]  /*4940*/  HMMA.16816.F32 R8, R116.reuse, R156, R8 ;  /* 0x0000009c7408723c */ /* 0x040fec0000001808 */
[-C--:B------:R-:W-:Y:S06]  /*4950*/  HMMA.16816.F32 R12, R116, R158.reuse, R12 ;  /* 0x0000009e740c723c */ /* 0x080fec000000180c */
[C---:B------:R-:W-:Y:S06]  /*4960*/  HMMA.16816.F32 R16, R104.reuse, R158, R16 ;  /* 0x0000009e6810723c */ /* 0x040fec0000001810 */
[-C--:B------:R-:W-:Y:S06]  /*4970*/  HMMA.16816.F32 R20, R104, R160.reuse, R20 ;  /* 0x000000a06814723c */ /* 0x080fec0000001814 */
[C---:B------:R-:W-:Y:S06]  /*4980*/  HMMA.16816.F32 R24, R116.reuse, R160, R24 ;  /* 0x000000a07418723c */ /* 0x040fec0000001818 */
[-C--:B------:R-:W-:Y:S06]  /*4990*/  HMMA.16816.F32 R28, R116, R162.reuse, R28 ;  /* 0x000000a2741c723c */ /* 0x080fec000000181c */
[----:B------:R-:W-:Y:S06]  /*49a0*/  HMMA.16816.F32 R32, R104, R162, R32 ;  /* 0x000000a26820723c */ /* 0x000fec0000001820 */
[-C--:B----4-:R-:W-:Y:S06]  /*49b0*/  HMMA.16816.F32 R4, R100, R164.reuse, R4 ;  /* 0x000000a46404723c */ /* 0x090fec0000001804 */
[C---:B--2---:R-:W-:Y:S06]  /*49c0*/  HMMA.16816.F32 R8, R112.reuse, R164, R8 ;  /* 0x000000a47008723c */ /* 0x044fec0000001808 */
        /* <DEDUP_REMOVED lines=17> */
[----:B------:R-:W-:Y:S01]  /*4ae0*/  F2FP.F16.F32.PACK_AB R251, R251, R248 ;  /* 0x000000f8fbfb723e */ /* 0x000fe200000000ff */
[----:B------:R-:W-:Y:S01]  /*4af0*/  FMUL.FTZ R237, R130, R5 ;  /* 0x0000000582ed7220 */ /* 0x000fe20000410000 */
[----:B------:R-:W-:Y:S01]  /*4b00*/  FMUL.FTZ R130, R131, R21 ;  /* 0x0000001583827220 */ /* 0x000fe20000410000 */
[----:B------:R-:W-:Y:S03]  /*4b10*/  FADD.FTZ R21, -R129, R6 ;  /* 0x0000000681157221 */ /* 0x000fe60000010100 */
        /* <DEDUP_REMOVED lines=8> */
[C---:B------:R-:W-:Y:S01]  /*4ba0*/  FADD.FTZ R21, -R129.reuse, R18 ;  /* 0x0000001281157221 */ /* 0x040fe20000010100 */
[----:B------:R-:W-:Y:S01]  /*4bb0*/  FADD.FTZ R34, -R129, R34 ;  /* 0x0000002281227221 */ /* 0x000fe20000010100 */
[----:B------:R-:W-:Y:S01]  /*4bc0*/  F2FP.F16.F32.PACK_AB R248, R249, R248 ;  /* 0x000000f8f9f8723e */ /* 0x000fe200000000ff */
[----:B------:R-:W-:Y:S01]  /*4bd0*/  FADD.FTZ R249, -R129, R23 ;  /* 0x0000001781f97221 */ /* 0x000fe20000010100 */
[----:B------:R-:W-:Y:S01]  /*4be0*/  F2FP.F16.F32.PACK_AB R236, R239, R236 ;  /* 0x000000ecefec723e */ /* 0x000fe200000000ff */
[----:B------:R-:W-:Y:S01]  /*4bf0*/  FMUL.FTZ R239, R252, R33 ;  /* 0x00000021fcef7220 */ /* 0x000fe20000410000 */
[C---:B------:R-:W-:Y:S01]  /*4c00*/  FADD.FTZ R252, -R129.reuse, R22 ;  /* 0x0000001681fc7221 */ /* 0x040fe20000010100 */
[----:B------:R-:W-:Y:S01]  /*4c10*/  FADD.FTZ R35, -R129, R35 ;  /* 0x0000002381237221 */ /* 0x000fe20000010100 */
[----:B------:R-:W-:Y:S01]  /*4c20*/  F2FP.F16.F32.PACK_AB R237, R130, R237 ;  /* 0x000000ed82ed723e */ /* 0x000fe200000000ff */
[----:B------:R-:W-:Y:S01]  /*4c30*/  FMUL.FTZ R250, R250, R21 ;  /* 0x00000015fafa7220 */ /* 0x000fe20000410000 */
[----:B------:R-:W-:Y:S01]  /*4c40*/  FMUL.FTZ R252, R133, R252 ;  /* 0x000000fc85fc7220 */ /* 0x000fe20000410000 */
[----:B------:R-:W-:Y:S01]  /*4c50*/  FMUL.FTZ R249, R134, R249 ;  /* 0x000000f986f97220 */ /* 0x000fe20000410000 */
[----:B------:R-:W-:Y:S01]  /*4c60*/  FMUL.FTZ R34, R185, R34 ;  /* 0x00000022b9227220 */ /* 0x000fe20000410000 */
[----:B------:R-:W-:Y:S01]  /*4c70*/  FMUL.FTZ R35, R132, R35 ;  /* 0x0000002384237220 */ /* 0x000fe20000410000 */
        /* <DEDUP_REMOVED lines=33> */
.L_x_229:
[C---:B-----5:R-:W-:Y:S01]  /*4e90*/  FADD.FTZ R5, -R137.reuse, R12 ;  /* 0x0000000c89057221 */ /* 0x060fe20000010100 */
[C---:B------:R-:W-:Y:S01]  /*4ea0*/  FADD.FTZ R4, -R137.reuse, R13 ;  /* 0x0000000d89047221 */ /* 0x040fe20000010100 */
[C---:B---3--:R-:W-:Y:S01]  /*4eb0*/  FADD.FTZ R6, -R137.reuse, R25 ;  /* 0x0000001989067221 */ /* 0x048fe20000010100 */
[----:B------:R-:W-:Y:S01]  /*4ec0*/  FADD.FTZ R7, -R137, R24 ;  /* 0x0000001889077221 */ /* 0x000fe20000010100 */
[----:B------:R-:W-:Y:S01]  /*4ed0*/  FMUL.FTZ R5, R244, R5 ;  /* 0x00000005f4057220 */ /* 0x000fe20000410000 */
[----:B------:R-:W-:Y:S01]  /*4ee0*/  FMUL.FTZ R4, R245, R4 ;  /* 0x00000004f5047220 */ /* 0x000fe20000410000 */
[----:B------:R-:W-:Y:S01]  /*4ef0*/  FMUL.FTZ R6, R139, R6 ;  /* 0x000000068b067220 */ /* 0x000fe20000410000 */
[----:B------:R-:W-:Y:S01]  /*4f00*/  FMUL.FTZ R7, R138, R7 ;  /* 0x000000078a077220 */ /* 0x000fe20000410000 */
[C---:B------:R-:W-:Y:S01]  /*4f10*/  FADD.FTZ R8, -R137.reuse, R8 ;  /* 0x0000000889087221 */ /* 0x040fe20000010100 */
[----:B------:R-:W-:Y:S01]  /*4f20*/  FADD.FTZ R9, -R137, R9 ;  /* 0x0000000989097221 */ /* 0x000fe20000010100 */
[----:B------:R-:W-:Y:S01]  /*4f30*/  F2FP.F16.F32.PACK_AB R5, R4, R5 ;  /* 0x000000050405723e */ /* 0x000fe200000000ff */
[----:B------:R-:W-:Y:S01]  /*4f40*/  FADD.FTZ R4, -R135, R11 ;  /* 0x0000000b87047221 */ /* 0x000fe20000010100 */
[----:B------:R-:W-:Y:S01]  /*4f50*/  FMUL.FTZ R8, R241, R8 ;  /* 0x00000008f1087220 */ /* 0x000fe20000410000 */
[----:B------:R-:W-:Y:S01]  /*4f60*/  FMUL.FTZ R9, R240, R9 ;  /* 0x00000009f0097220 */ /* 0x000fe20000410000 */
[----:B------:R-:W-:Y:S01]  /*4f70*/  F2FP.F16.F32.PACK_AB R24, R6, R7 ;  /* 0x000000070618723e */ /* 0x000fe200000000ff */
[C---:B------:R-:W-:Y:S01]  /*4f80*/  FADD.FTZ R7, -R135.reuse, R10 ;  /* 0x0000000a87077221 */ /* 0x040fe20000010100 */
[----:B------:R-:W-:Y:S01]  /*4f90*/  FADD.FTZ R6, -R135, R15 ;  /* 0x0000000f87067221 */ /* 0x000fe20000010100 */
[----:B------:R-:W-:Y:S01]  /*4fa0*/  FMUL.FTZ R4, R243, R4 ;  /* 0x00000004f3047220 */ /* 0x000fe20000410000 */
[----:B------:R-:W-:Y:S01]  /*4fb0*/  F2FP.F16.F32.PACK_AB R8, R9, R8 ;  /* 0x000000080908723e */ /* 0x000fe200000000ff */
[----:B------:R-:W-:Y:S01]  /*4fc0*/  FADD.FTZ R9, -R135, R14 ;  /* 0x0000000e87097221 */ /* 0x000fe20000010100 */
[----:B------:R-:W-:Y:S01]  /*4fd0*/  FMUL.FTZ R7, R242, R7 ;  /* 0x00000007f2077220 */ /* 0x000fe20000410000 */
[----:B------:R-:W-:Y:S01]  /*4fe0*/  F2FP.F16.F32.PACK_AB R239, R239, R250 ;  /* 0x000000faefef723e */ /* 0x000fe200000000ff */
[----:B------:R-:W-:Y:S01]  /*4ff0*/  STS [R203+0xa000], R238 ;  /* 0x00a000eecb007388 */ /* 0x000fe20000000800 */
[----:B------:R-:W-:Y:S01]  /*5000*/  FMUL.FTZ R6, R247, R6 ;  /* 0x00000006f7067220 */ /* 0x000fe20000410000 */
[----:B------:R-:W-:Y:S01]  /*5010*/  FMUL.FTZ R9, R246, R9 ;  /* 0x00000009f6097220 */ /* 0x000fe20000410000 */
[----:B------:R-:W-:Y:S01]  /*5020*/  F2FP.F16.F32.PACK_AB R4, R4, R7 ;  /* 0x000000070404723e */ /* 0x000fe200000000ff */
[----:B------:R-:W-:Y:S01]  /*5030*/  STS [R203+0xa400], R236 ;  /* 0x00a400eccb007388 */ /* 0x000fe20000000800 */
[C---:B------:R-:W-:Y:S01]  /*5040*/  FADD.FTZ R29, -R137.reuse, R29 ;  /* 0x0000001d891d7221 */ /* 0x040fe20000010100 */
[----:B------:R-:W-:Y:S01]  /*5050*/  FADD.FTZ R28, -R137, R28 ;  /* 0x0000001c891c7221 */ /* 0x000fe20000010100 */
[----:B------:R-:W-:Y:S01]  /*5060*/  F2FP.F16.F32.PACK_AB R9, R6, R9 ;  /* 0x000000090609723e */ /* 0x000fe200000000ff */
[----:B------:R-:W-:Y:S01]  /*5070*/  STS [R208+0xa000], R251 ;  /* 0x00a000fbd0007388 */ /* 0x000fe20000000800 */
[C---:B------:R-:W-:Y:S01]  /*5080*/  FADD.FTZ R11, -R135.reuse, R26 ;  /* 0x0000001a870b7221 */ /* 0x040fe20000010100 */
        /* <DEDUP_REMOVED lines=8> */
[C---:B------:R-:W-:Y:S01]  /*5110*/  FADD.FTZ R30, -R135.reuse, R30 ;  /* 0x0000001e871e7221 */ /* 0x040fe20000010100 */
[----:B------:R-:W-:Y:S01]  /*5120*/  FADD.FTZ R31, -R135, R31 ;  /* 0x0000001f871f7221 */ /* 0x000fe20000010100 */
[----:B------:R-:W-:Y:S01]  /*5130*/  STS [R203+0xb400], R4 ;  /* 0x00b40004cb007388 */ /* 0x000fe20000000800 */
[----:B------:R-:W-:Y:S01]  /*5140*/  F2FP.F16.F32.PACK_AB R34, R35, R34 ;  /* 0x000000222322723e */ /* 0x000fe200000000ff */
[----:B------:R-:W-:Y:S01]  /*5150*/  FMUL.FTZ R30, R183, R30 ;  /* 0x0000001eb71e7220 */ /* 0x000fe20000410000 */
[----:B------:R-:W-:Y:S01]  /*5160*/  F2FP.F16.F32.PACK_AB R102, R29, R28 ;  /* 0x0000001c1d66723e */ /* 0x000fe200000000ff */
[----:B------:R-:W-:Y:S01]  /*5170*/  STS [R208+0xb000], R5 ;  /* 0x00b00005d0007388 */ /* 0x000fe20000000800 */
[----:B------:R-:W-:Y:S01]  /*5180*/  FMUL.FTZ R31, R128, R31 ;  /* 0x0000001f801f7220 */ /* 0x000fe20000410000 */
[----:B------:R-:W-:Y:S02]  /*5190*/  F2FP.F16.F32.PACK_AB R28, R10, R11 ;  /* 0x0000000b0a1c723e */ /* 0x000fe400000000ff */
[----:B------:R-:W-:Y:S01]  /*51a0*/  STS [R208+0xb400], R9 ;  /* 0x00b40009d0007388 */ /* 0x000fe20000000800 */
[C---:B------:R-:W-:Y:S02]  /*51b0*/  IADD3 R100, R174.reuse, 0x40, RZ ;  /* 0x00000040ae647810 */ /* 0x040fe40007ffe0ff */
[----:B------:R-:W-:Y:S01]  /*51c0*/  F2FP.F16.F32.PACK_AB R104, R31, R30 ;  /* 0x0000001e1f68723e */ /* 0x000fe200000000ff */
[----:B------:R-:W-:Y:S01]  /*51d0*/  STS [R207+0xa000], R237 ;  /* 0x00a000edcf007388 */ /* 0x000fe20000000800 */
[----:B------:R-:W-:Y:S02]  /*51e0*/  @P3 IADD3 R100, R174, -0x40, RZ ;  /* 0xffffffc0ae643810 */ /* 0x000fe40007ffe0ff */
[----:B------:R-:W-:Y:S01]  /*51f0*/  LEA R115, R194, UR6, 0x1 ;  /* 0x00000006c2737c11 */ /* 0x000fe2000f8e08ff */
        /* <DEDUP_REMOVED lines=80> */
.L_x_230:
[----:B------:R-:W-:Y:S01]  /*5700*/  LDSM.16.M88.4 R20, [R177] ;  /* 0x00000000b114783b */ /* 0x000fe20000000200 */
[--C-:B------:R-:W-:Y:S02]  /*5710*/  IMAD.IADD R112, R173, 0x1, R182.reuse ;  /* 0x00000001ad707824 */ /* 0x100fe400078e02b6 */
[----:B------:R-:W-:Y:S01]  /*5720*/  IMAD.IADD R114, R177, 0x1, R182 ;  /* 0x00000001b1727824 */ /* 0x000fe200078e02b6 */
[----:B------:R-:W2:Y:S01]  /*5730*/  LDSM.16.MT88.4 R8, [R174+0x2000] ;  /* 0x00200000ae08783b */ /* 0x000ea20000004200 */
[C---:B------:R-:W-:Y:S03]  /*5740*/  IMAD.IADD R113, R182.reuse, 0x1, R0 ;  /* 0x00000001b6717824 */ /* 0x040fe600078e0200 */
        /* <DEDUP_REMOVED lines=63> */
[----:B------:R-:W-:Y:S01]  /*5b40*/  @P6 IMAD.X R31, R214, 0x1, R195, P1 ;  /* 0x00000001d61f6824 */ /* 0x000fe200008e06c3 */
[----:B------:R-:W-:Y:S01]  /*5b50*/  HMMA.16816.F32 R16, R32, R26, R16 ;  /* 0x0000001a2010723c */ /* 0x000fe20000001810 */
[----:B------:R-:W-:Y:S03]  /*5b60*/  IMAD.U32 R25, RZ, RZ, UR22 ;  /* 0x00000016ff197e24 */ /* 0x000fe6000f8e00ff */
[----:B------:R-:W5:Y:S01]  /*5b70*/  @P6 LDG.E R221, desc[UR16][R30.64] ;  /* 0x000000101edd6981 */ /* 0x000f62000c1e1900 */
[----:B------:R-:W-:Y:S01]  /*5b80*/  LEA.HI.X.SX32 R235, R101, R235, 0x2, P0 ;  /* 0x000000eb65eb7211 */ /* 0x000fe200000f16ff */
[----:B------:R-:W-:Y:S01]  /*5b90*/  IMAD.U32 R101, RZ, RZ, UR20 ;  /* 0x00000014ff657e24 */ /* 0x000fe2000f8e00ff */
[-C--:B------:R-:W-:Y:S01]  /*5ba0*/  LEA R100, P4, R25, R234.reuse, 0x2 ;  /* 0x000000ea19647211 */ /* 0x080fe200078810ff */
[----:B------:R-:W5:Y:S03]  /*5bb0*/  @P6 LDG.E R222, desc[UR16][R30.64+0x20] ;  /* 0x000020101ede6981 */ /* 0x000f66000c1e1900 */
[-C--:B------:R-:W-:Y:S01]  /*5bc0*/  LEA R24, P0, R101, R234.reuse, 0x2 ;  /* 0x000000ea65187211 */ /* 0x080fe200078010ff */
[----:B------:R-:W5:Y:S01]  /*5bd0*/  @P6 LDG.E R219, desc[UR16][R30.64+0x80] ;  /* 0x000080101edb6981 */ /* 0x000f62000c1e1900 */
[-C--:B------:R-:W-:Y:S01]  /*5be0*/  LEA R28, P1, R103, R234.reuse, 0x2 ;  /* 0x000000ea671c7211 */ /* 0x080fe200078210ff */
[----:B------:R-:W-:Y:S01]  /*5bf0*/  IMAD.U32 R25, RZ, RZ, UR20 ;  /* 0x00000014ff197e24 */ /* 0x000fe2000f8e00ff */
[-C--:B------:R-:W-:Y:S01]  /*5c00*/  LEA.HI.X.SX32 R101, R105, R235.reuse, 0x2, P4 ;  /* 0x000000eb69657211 */ /* 0x080fe200020f16ff */
[----:B------:R1:W5:Y:S01]  /*5c10*/  @P6 LDG.E R220, desc[UR16][R30.64+0xa0] ;  /* 0x0000a0101edc6981 */ /* 0x000362000c1e1900 */
[-C--:B------:R-:W-:Y:S01]  /*5c20*/  LEA.HI.X.SX32 R29, R29, R235.reuse, 0x2, P1 ;  /* 0x000000eb1d1d7211 */ /* 0x080fe200008f16ff */
[----:B------:R-:W-:Y:S01]  /*5c30*/  IMAD.U32 R27, RZ, RZ, UR19 ;  /* 0x00000013ff1b7e24 */ /* 0x000fe2000f8e00ff */
[-C--:B------:R-:W-:Y:S01]  /*5c40*/  LEA.HI.X.SX32 R25, R25, R235.reuse, 0x2, P0 ;  /* 0x000000eb19197211 */ /* 0x080fe200000f16ff */
[----:B------:R-:W-:Y:S01]  /*5c50*/  REDG.E.ADD.F32.FTZ.RN.STRONG.GPU desc[UR16][R234.64], R4 ;  /* 0x00000004ea0079a6 */ /* 0x000fe2000c10f390 */
[----:B------:R-:W-:Y:S02]  /*5c60*/  IMAD.U32 R33, RZ, RZ, UR15 ;  /* 0x0000000fff217e24 */ /* 0x000fe4000f8e00ff */
[----:B------:R-:W-:Y:S01]  /*5c70*/  IMAD.U32 R103, RZ, RZ, UR18 ;  /* 0x00000012ff677e24 */ /* 0x000fe2000f8e00ff */
[----:B------:R2:W-:Y:S01]  /*5c80*/  REDG.E.ADD.F32.FTZ.RN.STRONG.GPU desc[UR16][R100.64], R5 ;  /* 0x00000005640079a6 */ /* 0x0005e2000c10f390 */
[----:B------:R-:W-:Y:S01]  /*5c90*/  IMAD.U32 R105, RZ, RZ, UR19 ;  /* 0x00000013ff697e24 */ /* 0x000fe2000f8e00ff */
[-C--:B------:R-:W-:Y:S01]  /*5ca0*/  LEA R32, P0, R27, R234.reuse, 0x2 ;  /* 0x000000ea1b207211 */ /* 0x080fe200078010ff */
[----:B------:R-:W-:Y:S01]  /*5cb0*/  IMAD.U32 R35, RZ, RZ, UR18 ;  /* 0x00000012ff237e24 */ /* 0x000fe2000f8e00ff */
[----:B------:R3:W-:Y:S01]  /*5cc0*/  REDG.E.ADD.F32.FTZ.RN.STRONG.GPU desc[UR16][R28.64], R6 ;  /* 0x000000061c0079a6 */ /* 0x0007e2000c10f390 */
[-C--:B------:R-:W-:Y:S01]  /*5cd0*/  LEA R108, P4, R103, R234.reuse, 0x2 ;  /* 0x000000ea676c7211 */ /* 0x080fe200078810ff */
[----:B------:R-:W-:Y:S01]  /*5ce0*/  IMAD.U32 R103, RZ, RZ, UR9 ;  /* 0x00000009ff677e24 */ /* 0x000fe2000f8e00ff */
[----:B------:R-:W-:Y:S01]  /*5cf0*/  MOV R27, UR15 ;  /* 0x0000000f001b7c02 */ /* 0x000fe20008000f00 */
[----:B------:R4:W-:Y:S01]  /*5d00*/  REDG.E.ADD.F32.FTZ.RN.STRONG.GPU desc[UR16][R24.64], R7 ;  /* 0x00000007180079a6 */ /* 0x0009e2000c10f390 */
[-C--:B------:R-:W-:Y:S01]  /*5d10*/  LEA.HI.X.SX32 R109, R35, R235.reuse, 0x2, P4 ;  /* 0x000000eb236d7211 */ /* 0x080fe200020f16ff */
[----:B------:R-:W-:Y:S02]  /*5d20*/  IMAD.U32 R35, RZ, RZ, UR8 ;  /* 0x00000008ff237e24 */ /* 0x000fe4000f8e00ff */
[----:B-1----:R-:W-:Y:S02]  /*5d30*/  IMAD.U32 R31, RZ, RZ, UR25 ;  /* 0x00000019ff1f7e24 */ /* 0x002fe4000f8e00ff */
[----:B--2---:R-:W-:Y:S01]  /*5d40*/  IMAD.U32 R5, RZ, RZ, UR25 ;  /* 0x00000019ff057e24 */ /* 0x004fe2000f8e00ff */
[-C--:B---3--:R-:W-:Y:S02]  /*5d50*/  LEA R28, P1, R33, R234.reuse, 0x2 ;  /* 0x000000ea211c7211 */ /* 0x088fe400078210ff */
[-C--:B------:R-:W-:Y:S01]  /*5d60*/  LEA.HI.X.SX32 R33, R105, R235.reuse, 0x2, P0 ;  /* 0x000000eb69217211 */ /* 0x080fe200000f16ff */
[----:B------:R-:W-:Y:S01]  /*5d70*/  IMAD.U32 R105, RZ, RZ, UR9 ;  /* 0x00000009ff697e24 */ /* 0x000fe2000f8e00ff */
[-C--:B------:R-:W-:Y:S01]  /*5d80*/  LEA.HI.X.SX32 R29, R27, R235.reuse, 0x2, P1 ;  /* 0x000000eb1b1d7211 */ /* 0x080fe200008f16ff */
[----:B------:R-:W-:Y:S01]  /*5d90*/  IMAD.U32 R27, RZ, RZ, UR4 ;  /* 0x00000004ff1b7e24 */ /* 0x000fe2000f8e00ff */
[-C--:B------:R-:W-:Y:S01]  /*5da0*/  LEA R6, P0, R31, R234.reuse, 0x2 ;  /* 0x000000ea1f067211 */ /* 0x080fe200078010ff */
[----:B------:R1:W-:Y:S01]  /*5db0*/  REDG.E.ADD.F32.FTZ.RN.STRONG.GPU desc[UR16][R32.64], R8 ;  /* 0x00000008200079a6 */ /* 0x0003e2000c10f390 */
[----:B------:R-:W-:Y:S02]  /*5dc0*/  IMAD.U32 R31, RZ, RZ, UR5 ;  /* 0x00000005ff1f7e24 */ /* 0x000fe4000f8e00ff */
[-C--:B----4-:R-:W-:Y:S01]  /*5dd0*/  LEA.HI.X.SX32 R7, R5, R235.reuse, 0x2, P0 ;  /* 0x000000eb05077211 */ /* 0x090fe200000f16ff */
[----:B------:R2:W-:Y:S01]  /*5de0*/  REDG.E.ADD.F32.FTZ.RN.STRONG.GPU desc[UR16][R108.64], R9 ;  /* 0x000000096c0079a6 */ /* 0x0005e2000c10f390 */
[----:B------:R-:W-:Y:S01]  /*5df0*/  IMAD.U32 R5, RZ, RZ, UR10 ;  /* 0x0000000aff057e24 */ /* 0x000fe2000f8e00ff */
[-C--:B------:R-:W-:Y:S01]  /*5e00*/  LEA R102, P4, R31, R234.reuse, 0x2 ;  /* 0x000000ea1f667211 */ /* 0x080fe200078810ff */
[----:B------:R-:W-:Y:S01]  /*5e10*/  IMAD.U32 R25, RZ, RZ, UR14 ;  /* 0x0000000eff197e24 */ /* 0x000fe2000f8e00ff */
[----:B------:R3:W-:Y:S01]  /*5e20*/  REDG.E.ADD.F32.FTZ.RN.STRONG.GPU desc[UR16][R28.64], R10 ;  /* 0x0000000a1c0079a6 */ /* 0x0007e2000c10f390 */
[-C--:B------:R-:W-:Y:S02]  /*5e30*/  LEA R34, P0, R105, R234.reuse, 0x2 ;  /* 0x000000ea69227211 */ /* 0x080fe400078010ff */
[-C--:B------:R-:W-:Y:S01]  /*5e40*/  LEA R30, P1, R5, R234.reuse, 0x2 ;  /* 0x000000ea051e7211 */ /* 0x080fe200078210ff */
[----:B------:R4:W-:Y:S03]  /*5e50*/  REDG.E.ADD.F32.FTZ.RN.STRONG.GPU desc[UR16][R6.64], R11 ;  /* 0x0000000b060079a6 */ /* 0x0009e6000c10f390 */
[-C--:B------:R-:W-:Y:S01]  /*5e60*/  LEA.HI.X.SX32 R31, R107, R235.reuse, 0x2, P1 ;  /* 0x000000eb6b1f7211 */ /* 0x080fe200008f16ff */
[----:B------:R-:W-:Y:S01]  /*5e70*/  REDG.E.ADD.F32.FTZ.RN.STRONG.GPU desc[UR16][R234.64+0x80], R12 ;  /* 0x0000800cea0079a6 */ /* 0x000fe2000c10f390 */
[-C--:B------:R-:W-:Y:S03]  /*5e80*/  LEA R106, P1, R27, R234.reuse, 0x2 ;  /* 0x000000ea1b6a7211 */ /* 0x080fe600078210ff */
[----:B------:R-:W-:Y:S04]  /*5e90*/  REDG.E.ADD.F32.FTZ.RN.STRONG.GPU desc[UR16][R100.64+0x80], R13 ;  /* 0x0000800d640079a6 */ /* 0x000fe8000c10f390 */
[----:B------:R-:W-:Y:S01]  /*5ea0*/  REDG.E.ADD.F32.FTZ.RN.STRONG.GPU desc[UR16][R30.64], R14 ;  /* 0x0000000e1e0079a6 */ /* 0x000fe2000c10f390 */
[-C--:B-1----:R-:W-:Y:S02]  /*5eb0*/  LEA R32, P5, R35, R234.reuse, 0x2 ;  /* 0x000000ea23207211 */ /* 0x082fe400078a10ff */
[-C--:B------:R-:W-:Y:S02]  /*5ec0*/  LEA.HI.X.SX32 R35, R103, R235.reuse, 0x2, P0 ;  /* 0x000000eb67237211 */ /* 0x080fe400000f16ff */
[----:B------:R-:W-:Y:S01]  /*5ed0*/  MOV R33, UR8 ;  /* 0x0000000800217c02 */ /* 0x000fe20008000f00 */
[----:B--2---:R-:W-:Y:S01]  /*5ee0*/  IMAD.U32 R9, RZ, RZ, UR4 ;  /* 0x00000004ff097e24 */ /* 0x004fe2000f8e00ff */
[----:B------:R-:W-:Y:S01]  /*5ef0*/  LEA R108, P0, R25, R234, 0x2 ;  /* 0x000000ea196c7211 */ /* 0x000fe200078010ff */
[----:B------:R-:W-:Y:S01]  /*5f00*/  REDG.E.ADD.F32.FTZ.RN.STRONG.GPU desc[UR16][R34.64], R15 ;  /* 0x0000000f220079a6 */ /* 0x000fe2000c10f390 */
[----:B---3--:R-:W-:Y:S01]  /*5f10*/  IMAD.U32 R29, RZ, RZ, UR5 ;  /* 0x00000005ff1d7e24 */ /* 0x008fe2000f8e00ff */
[-C--:B------:R-:W-:Y:S02]  /*5f20*/  LEA.HI.X.SX32 R33, R33, R235.reuse, 0x2, P5 ;  /* 0x000000eb21217211 */ /* 0x080fe400028f16ff */
[-C--:B------:R-:W-:Y:S01]  /*5f30*/  LEA.HI.X.SX32 R107, R9, R235.reuse, 0x2, P1 ;  /* 0x000000eb096b7211 */ /* 0x080fe200008f16ff */
[----:B----4-:R-:W-:Y:S01]  /*5f40*/  IMAD.U32 R7, RZ, RZ, UR14 ;  /* 0x0000000eff077e24 */ /* 0x010fe2000f8e00ff */
[-C--:B------:R-:W-:Y:S01]  /*5f50*/  LEA.HI.X.SX32 R103, R29, R235.reuse, 0x2, P4 ;  /* 0x000000eb1d677211 */ /* 0x080fe200020f16ff */
[----:B------:R-:W-:Y:S01]  /*5f60*/  REDG.E.ADD.F32.FTZ.RN.STRONG.GPU desc[UR16][R32.64], R16 ;  /* 0x00000010200079a6 */ /* 0x000fe2000c10f390 */
[----:B------:R-:W-:Y:S02]  /*5f70*/  ISETP.GT.AND P5, PT, R224, RZ, PT ;  /* 0x000000ffe000720c */ /* 0x000fe40003fa4270 */
[----:B------:R-:W-:Y:S01]  /*5f80*/  LEA.HI.X.SX32 R109, R7, R235, 0x2, P0 ;  /* 0x000000eb076d7211 */ /* 0x000fe200000f16ff */
        /* <DEDUP_REMOVED lines=9> */
[----:B------:R-:W2:Y:S04]  /*6020*/  LDSM.16.MT88.4 R24, [R104] ;  /* 0x000000006818783b */ /* 0x000ea80000004200 */
[----:B------:R-:W-:Y:S04]  /*6030*/  LDSM.16.MT88.4 R28, [R175+0xa800] ;  /* 0x00a80000af1c783b */ /* 0x000fe80000004200 */
[----:B------:R-:W3:Y:S04]  /*6040*/  LDSM.16.MT88.4 R12, [R172+0x800] ;  /* 0x00080000ac0c783b */ /* 0x000ee80000004200 */
[----:B------:R-:W4:Y:S04]  /*6050*/  LDSM.16.MT88.4 R32, [R175+0xc800] ;  /* 0x00c80000af20783b */ /* 0x000f280000004200 */
[----:B------:R-:W4:Y:S04]  /*6060*/  LDSM.16.MT88.4 R100, [R104+0x800] ;  /* 0x000800006864783b */ /* 0x000f280000004200 */
[----:B------:R-:W-:Y:S01]  /*6070*/  LDSM.16.MT88.4 R16, [R172+0x1000] ;  /* 0x00100000ac10783b */ /* 0x000fe20000004200 */
[-C--:B-1----:R-:W-:Y:S06]  /*6080*/  HMMA.16816.F32 R68, R4, R8.reuse, R68 ;  /* 0x000000080444723c */ /* 0x082fec0000001844 */
[C---:B------:R-:W-:Y:S06]  /*6090*/  HMMA.16816.F32 R72, R20.reuse, R8, R72 ;  /* 0x000000081448723c */ /* 0x040fec0000001848 */
[-C--:B------:R-:W-:Y:S06]  /*60a0*/  HMMA.16816.F32 R76, R20, R10.reuse, R76 ;  /* 0x0000000a144c723c */ /* 0x080fec000000184c */
[C---:B------:R-:W-:Y:S01]  /*60b0*/  HMMA.16816.F32 R80, R4.reuse, R10, R80 ;  /* 0x0000000a0450723c */ /* 0x040fe20000001850 */
[----:B------:R-:W1:Y:S05]  /*60c0*/  LDSM.16.MT88.4 R8, [R175+0xb000] ;  /* 0x00b00000af08783b */ /* 0x000e6a0000004200 */
[-C--:B--2---:R-:W-:Y:S06]  /*60d0*/  HMMA.16816.F32 R84, R4, R24.reuse, R84 ;  /* 0x000000180454723c */ /* 0x084fec0000001854 */
[C---:B------:R-:W-:Y:S06]  /*60e0*/  HMMA.16816.F32 R88, R20.reuse, R24, R88 ;  /* 0x000000181458723c */ /* 0x040fec0000001858 */
[-C--:B------:R-:W-:Y:S01]  /*60f0*/  HMMA.16816.F32 R92, R20, R26.reuse, R92 ;  /* 0x0000001a145c723c */ /* 0x080fe2000000185c */
[----:B------:R-:W2:Y:S05]  /*6100*/  LDSM.16.MT88.4 R20, [R175+0xd000] ;  /* 0x00d00000af14783b */ /* 0x000eaa0000004200 */
[----:B------:R-:W-:Y:S01]  /*6110*/  HMMA.16816.F32 R96, R4, R26, R96 ;  /* 0x0000001a0460723c */ /* 0x000fe20000001860 */
[----:B------:R-:W2:Y:S04]  /*6120*/  LDSM.16.MT88.4 R4, [R104+0x1000] ;  /* 0x001000006804783b */ /* 0x000ea80000004200 */
[----:B------:R-:W-:Y:S01]  /*6130*/  LDSM.16.MT88.4 R24, [R172+0x1800] ;  /* 0x00180000ac18783b */ /* 0x000fe20000004200 */
        /* <DEDUP_REMOVED lines=12> */
[C---:B--2---:R-:W-:Y:S06]  /*6200*/  HMMA.16816.F32 R72, R20.reuse, R16, R72 ;  /* 0x000000101448723c */ /* 0x044fec0000001848 */
        /* <DEDUP_REMOVED lines=109> */
[C---:B--2---:R-:W-:Y:S01]  /*68e0*/  @P0 IMAD R24, R0.reuse, R3, RZ ;  /* 0x0000000300180224 */ /* 0x044fe200078e02ff */
[----:B------:R-:W-:Y:S01]  /*68f0*/  SHF.R.S32.HI R9, RZ, 0x1f, R197 ;  /* 0x0000001fff097819 */ /* 0x000fe200000114c5 */
[----:B------:R1:W-:Y:S01]  /*6900*/  STS [R213+0x2000], R92 ;  /* 0x0020005cd5007388 */ /* 0x0003e20000000800 */
[----:B------:R-:W-:-:S03]  /*6910*/  @P0 IMAD.WIDE.U32 R26, R0, R2, RZ ;  /* 0x00000002001a0225 */ /* 0x000fc600078e00ff */
[----:B------:R1:W-:Y:S01]  /*6920*/  STS [R213+0x2400], R94 ;  /* 0x0024005ed5007388 */ /* 0x0003e20000000800 */
[C---:B---3--:R-:W-:Y:S01]  /*6930*/  @P0 IMAD R0, R228.reuse, R5, RZ ;  /* 0x00000005e4000224 */ /* 0x048fe200078e02ff */
[----:B------:R-:W-:Y:S01]  /*6940*/  @P0 IADD3 R24, R27, R24, RZ ;  /* 0x000000181b180210 */ /* 0x000fe20007ffe0ff */
[----:B------:R-:W-:Y:S01]  /*6950*/  @P0 IMAD.WIDE.U32 R30, R228, R4, RZ ;  /* 0x00000004e41e0225 */ /* 0x000fe200078e00ff */
[----:B------:R1:W-:Y:S04]  /*6960*/  STS [R202+0x4000], R37 ;  /* 0x00400025ca007388 */ /* 0x0003e80000000800 */
        /* <DEDUP_REMOVED lines=28> */
.L_x_232:
        /* <DEDUP_REMOVED lines=12> */
.L_x_233:
[----:B------:R-:W-:Y:S01]  /*6bf0*/  BAR.SYNC.DEFER_BLOCKING 0x0 ;  /* 0x0000000000007b1d */ /* 0x000fe20000010000 */
[--C-:B------:R-:W-:Y:S01]  /*6c00*/  SHF.R.S32.HI R35, RZ, 0x1f, R188.reuse ;  /* 0x0000001fff237819 */ /* 0x100fe200000114bc */
[----:B------:R-:W-:Y:S01]  /*6c10*/  IMAD.MOV.U32 R34, RZ, RZ, R188 ;  /* 0x000000ffff227224 */ /* 0x000fe200078e00bc */
[----:B------:R-:W-:Y:S01]  /*6c20*/  SHF.R.S32.HI R29, RZ, 0x1f, R28 ;  /* 0x0000001fff1d7819 */ /* 0x000fe2000001141c */
[----:B------:R-:W-:Y:S01]  /*6c30*/  IMAD R226, R199, -0x80, R226 ;  /* 0xffffff80c7e27824 */ /* 0x000fe200078e02e2 */
[----:B------:R-:W-:Y:S01]  /*6c40*/  IADD3 R25, R187, 0x40, RZ ;  /* 0x00000040bb197810 */ /* 0x000fe20007ffe0ff */
[-C--:B------:R-:W-:Y:S01]  /*6c50*/  IMAD.WIDE.U32 R32, R28, R2.reuse, R34 ;  /* 0x000000021c207225 */ /* 0x080fe200078e0022 */
[----:B------:R-:W-:Y:S01]  /*6c60*/  ULDC UR4, c[0x0][0x2d0] ;  /* 0x0000b40000047ab9 */ /* 0x000fe20000000800 */
[----:B------:R-:W-:Y:S01]  /*6c70*/  SHF.R.S32.HI R6, RZ, 0x1f, R200 ;  /* 0x0000001fff067819 */ /* 0x000fe200000114c8 */
[----:B------:R-:W-:Y:S01]  /*6c80*/  BSSY B0, `(.L_x_234) ;  /* 0x0000022000007945 */ /* 0x000fe20003800000 */
[----:B------:R-:W-:Y:S01]  /*6c90*/  IMAD R7, R29, R2, RZ ;  /* 0x000000021d077224 */ /* 0x000fe200078e02ff */
[----:B------:R-:W-:Y:S01]  /*6ca0*/  IADD3 R36, P0, R26, R32, RZ ;  /* 0x000000201a247210 */ /* 0x000fe20007f1e0ff */
[----:B------:R-:W-:Y:S01]  /*6cb0*/  VIADD R27, R187, 0x20 ;  /* 0x00000020bb1b7836 */ /* 0x000fe20000000000 */
[----:B------:R-:W-:Y:S01]  /*6cc0*/  ISETP.GE.AND P4, PT, R188, UR4, PT ;  /* 0x00000004bc007c0c */ /* 0x000fe2000bf86270 */
[----:B------:R-:W-:Y:S01]  /*6cd0*/  IMAD R7, R28, R3, R7 ;  /* 0x000000031c077224 */ /* 0x000fe200078e0207 */
[----:B------:R-:W-:-:S02]  /*6ce0*/  ULDC.64 UR4, c[0x0][0x468] ;  /* 0x00011a0000047ab9 */ /* 0x000fc40000000a00 */
[-C--:B------:R-:W-:Y:S01]  /*6cf0*/  ISETP.GE.OR P3, PT, R27, R226.reuse, P4 ;  /* 0x000000e21b00720c */ /* 0x080fe20002766670 */
[----:B------:R-:W-:Y:S01]  /*6d00*/  IMAD R31, R6, UR4, RZ ;  /* 0x00000004061f7c24 */ /* 0x000fe2000f8e02ff */
[----:B-1----:R-:W-:Y:S01]  /*6d10*/  IADD3.X R37, R24, R33, R7, P0, !PT ;  /* 0x0000002118257210 */ /* 0x002fe200007fe407 */
[----:B------:R-:W-:Y:S01]  /*6d20*/  VIADD R7, R187, 0x60 ;  /* 0x00000060bb077836 */ /* 0x000fe20000000000 */
[-C--:B------:R-:W-:Y:S01]  /*6d30*/  ISETP.GE.OR P2, PT, R25, R226.reuse, P4 ;  /* 0x000000e21900720c */ /* 0x080fe20002746670 */
[C---:B------:R-:W-:Y:S01]  /*6d40*/  IMAD R31, R200.reuse, UR5, R31 ;  /* 0x00000005c81f7c24 */ /* 0x040fe2000f8e021f */
[----:B------:R1:W2:Y:S02]  /*6d50*/  LDS.128 R20, [R115+0x7000] ;  /* 0x0070000073147984 */ /* 0x0002a40000000c00 */
[-C--:B------:R-:W-:Y:S01]  /*6d60*/  ISETP.GE.OR P1, PT, R7, R226.reuse, P4 ;  /* 0x000000e20700720c */ /* 0x080fe20002726670 */
[----:B------:R-:W-:Y:S01]  /*6d70*/  IMAD.WIDE.U32 R36, R200, UR4, R36 ;  /* 0x00000004c8247c25 */ /* 0x000fe2000f8e0024 */
[----:B------:R-:W-:Y:S01]  /*6d80*/  ISETP.GE.OR P4, PT, R187, R226, P4 ;  /* 0x000000e2bb00720c */ /* 0x000fe20002786670 */
[----:B------:R1:W3:Y:S01]  /*6d90*/  LDS.128 R16, [R115+0xb000] ;  /* 0x00b0000073107984 */ /* 0x0002e20000000c00 */
[----:B------:R-:W-:-:S02]  /*6da0*/  SHF.R.S32.HI R7, RZ, 0x1f, R187 ;  /* 0x0000001fff077819 */ /* 0x000fc400000114bb */
[----:B------:R-:W-:Y:S01]  /*6db0*/  IADD3 R31, R37, R31, RZ ;  /* 0x0000001f251f7210 */ /* 0x000fe20007ffe0ff */
[----:B------:R1:W4:Y:S04]  /*6dc0*/  LDS.128 R12, [R115+0xc000] ;  /* 0x00c00000730c7984 */ /* 0x0003280000000c00 */
[----:B------:R1:W1:Y:S04]  /*6dd0*/  LDS.128 R8, [R115+0xd000] ;  /* 0x00d0000073087984 */ /* 0x0002680000000c00 */
        /* <DEDUP_REMOVED lines=12> */
.L_x_235:
[----:B------:R-:W-:Y:S05]  /*6ea0*/  BSYNC B0 ;  /* 0x0000000000007941 */ /* 0x000fea0003800000 */
.L_x_234:
        /* <DEDUP_REMOVED lines=13> */
[----:B------:R2:W-:Y:S02]  /*6f80*/  STG.E.128 desc[UR16][R24.64], R20 ;  /* 0x0000001418007986 */ /* 0x0005e4000c101d10 */
.L_x_237:
[----:B------:R-:W-:Y:S05]  /*6f90*/  BSYNC B0 ;  /* 0x0000000000007941 */ /* 0x000fea0003800000 */
.L_x_236:
        /* <DEDUP_REMOVED lines=15> */
.L_x_239:
[----:B------:R-:W-:Y:S05]  /*7090*/  BSYNC B0 ;  /* 0x0000000000007941 */ /* 0x000fea0003800000 */
.L_x_238:
        /* <DEDUP_REMOVED lines=15> */
.L_x_241:
[----:B------:R-:W-:Y:S05]  /*7190*/  BSYNC B0 ;  /* 0x0000000000007941 */ /* 0x000fea0003800000 */
.L_x_240:
        /* <DEDUP_REMOVED lines=21> */
[----:B-1----:R1:W-:Y:S02]  /*72f0*/  STG.E.128 desc[UR16][R28.64], R20 ;  /* 0x000000141c007986 */ /* 0x0023e4000c101d10 */
.L_x_243:
[----:B------:R-:W-:Y:S05]  /*7300*/  BSYNC B0 ;  /* 0x0000000000007941 */ /* 0x000fea0003800000 */
.L_x_242:
        /* <DEDUP_REMOVED lines=13> */
.L_x_245:
[----:B------:R-:W-:Y:S05]  /*73e0*/  BSYNC B0 ;  /* 0x0000000000007941 */ /* 0x000fea0003800000 */
.L_x_244:
[----:B------:R-:W-:Y:S04]  /*73f0*/  BSSY B0, `(.L_x_246) ;  /* 0x000000d000007945 */ /* 0x000fe80003800000 */
[----:B------:R-:W-:Y:S05]  /*7400*/  @P2 BRA `(.L_x_247) ;  /* 0x00000000002c2947 */ /* 0x000fea0003800000 */
[----:B------:R-:W-:Y:S01]  /*7410*/  IADD3 R0, P0, R187, 0x40, RZ ;  /* 0x00000040bb007810 */ /* 0x000fe20007f1e0ff */
[----:B------:R-:W-:Y:S01]  /*7420*/  ULDC.64 UR4, c[0x0][0x3f8] ;  /* 0x0000fe0000047ab9 */ /* 0x000fe20000000a00 */
[----:B------:R-:W-:Y:S02]  /*7430*/  MOV R2, R24 ;  /* 0x0000001800027202 */ /* 0x000fe40000000f00 */
[----:B-1-3--:R-:W-:-:S03]  /*7440*/  IADD3.X R17, RZ, R7, RZ, P0, !PT ;  /* 0x00000007ff117210 */ /* 0x00afc600007fe4ff */
[----:B------:R-:W-:-:S04]  /*7450*/  IMAD.WIDE.U32 R18, R0, R4, R2 ;  /* 0x0000000400127225 */ /* 0x000fc800078e0002 */
[----:B------:R-:W-:Y:S01]  /*7460*/  IMAD R17, R17, R4, RZ ;  /* 0x0000000411117224 */ /* 0x000fe200078e02ff */
[----:B------:R-:W-:-:S03]  /*7470*/  LEA R16, P0, R18, UR4, 0x1 ;  /* 0x0000000412107c11 */ /* 0x000fc6000f8008ff */
[----:B------:R-:W-:-:S05]  /*7480*/  IMAD R17, R0, R5, R17 ;  /* 0x0000000500117224 */ /* 0x000fca00078e0211 */
[----:B------:R-:W-:-:S04]  /*7490*/  IADD3 R17, R19, R17, RZ ;  /* 0x0000001113117210 */ /* 0x000fc80007ffe0ff */
[----:B------:R-:W-:-:S05]  /*74a0*/  LEA.HI.X R17, R18, UR5, R17, 0x1, P0 ;  /* 0x0000000512117c11 */ /* 0x000fca00080f0c11 */
[----:B----4-:R1:W-:Y:S02]  /*74b0*/  STG.E.128 desc[UR16][R16.64], R12 ;  /* 0x0000000c10007986 */ /* 0x0103e4000c101d10 */
.L_x_247:
[----:B------:R-:W-:Y:S05]  /*74c0*/  BSYNC B0 ;  /* 0x0000000000007941 */ /* 0x000fea0003800000 */
.L_x_246:
[----:B------:R-:W-:Y:S05]  /*74d0*/  @P1 BRA `(.L_x_248) ;  /* 0x0000000800f81947 */ /* 0x000fea0003800000 */
[----:B------:R-:W-:Y:S01]  /*74e0*/  IADD3 R0, P0, R187, 0x60, RZ ;  /* 0x00000060bb007810 */ /* 0x000fe20007f1e0ff */
        /* <DEDUP_REMOVED lines=9> */
[----:B------:R1:W-:Y:S01]  /*7580*/  STG.E.128 desc[UR16][R4.64], R8 ;  /* 0x0000000804007986 */ /* 0x0003e2000c101d10 */
[----:B------:R-:W-:Y:S05]  /*7590*/  BRA `(.L_x_248) ;  /* 0x0000000800c87947 */ /* 0x000fea0003800000 */
.L_x_204:
[----:B------:R-:W-:Y:S01]  /*75a0*/  ISETP.NE.AND P0, PT, R228, -0x1, PT ;  /* 0xffffffffe400780c */ /* 0x000fe20003f05270 */
[----:B------:R-:W-:-:S12]  /*75b0*/  IMAD.SHL.U32 R11, R199, 0x80, RZ ;  /* 0x00000080c70b7824 */ /* 0x000fd800078e00ff */
        /* <DEDUP_REMOVED lines=10> */
[----:B------:R-:W-:Y:S01]  /*7660*/  @P0 IMAD.IADD R0, R9, 0x1, R0 ;  /* 0x0000000109000824 */ /* 0x000fe200078e0200 */
[----:B------:R-:W-:Y:S01]  /*7670*/  SHF.R.S32.HI R9, RZ, 0x1f, R11 ;  /* 0x0000001fff097819 */ /* 0x000fe2000001140b */
        /* <DEDUP_REMOVED lines=13> */
.L_x_249:
        /* <DEDUP_REMOVED lines=13> */
.L_x_250:
[-C--:B------:R-:W-:Y:S01]  /*7820*/  IMAD R6, R9, R4.reuse, RZ ;  /* 0x0000000409067224 */ /* 0x080fe200078e02ff */
[----:B------:R-:W-:Y:S01]  /*7830*/  ULDC UR4, c[0x0][0x2d0] ;  /* 0x0000b40000047ab9 */ /* 0x000fe20000000800 */
[C---:B------:R-:W-:Y:S01]  /*7840*/  IMAD.WIDE.U32 R14, R11.reuse, R4, R188 ;  /* 0x000000040b0e7225 */ /* 0x040fe200078e00bc */
[----:B------:R-:W-:Y:S01]  /*7850*/  ISETP.GE.AND P4, PT, R188, UR4, PT ;  /* 0x00000004bc007c0c */ /* 0x000fe2000bf86270 */
[----:B------:R-:W-:Y:S01]  /*7860*/  ULDC.64 UR4, c[0x0][0x468] ;  /* 0x00011a0000047ab9 */ /* 0x000fe20000000a00 */
[----:B------:R-:W-:Y:S01]  /*7870*/  BSSY B0, `(.L_x_251) ;  /* 0x000001c000007945 */ /* 0x000fe20003800000 */
[----:B------:R-:W-:Y:S01]  /*7880*/  IMAD R7, R11, R5, R6 ;  /* 0x000000050b077224 */ /* 0x000fe200078e0206 */
[----:B------:R-:W-:Y:S01]  /*7890*/  IADD3 R16, P0, R12, R14, RZ ;  /* 0x0000000e0c107210 */ /* 0x000fe20007f1e0ff */
[----:B------:R-:W-:Y:S01]  /*78a0*/  IMAD R226, R199, -0x80, R226 ;  /* 0xffffff80c7e27824 */ /* 0x000fe200078e02e2 */
[----:B------:R-:W-:Y:S01]  /*78b0*/  SHF.R.S32.HI R6, RZ, 0x1f, R200 ;  /* 0x0000001fff067819 */ /* 0x000fe200000114c8 */
[C---:B------:R-:W-:Y:S01]  /*78c0*/  VIADD R13, R187.reuse, 0x40 ;  /* 0x00000040bb0d7836 */ /* 0x040fe20000000000 */
[----:B------:R-:W-:Y:S01]  /*78d0*/  IADD3.X R17, R10, R15, R7, P0, !PT ;  /* 0x0000000f0a117210 */ /* 0x000fe200007fe407 */
[C---:B------:R-:W-:Y:S01]  /*78e0*/  VIADD R15, R187.reuse, 0x20 ;  /* 0x00000020bb0f7836 */ /* 0x040fe20000000000 */
[----:B------:R-:W-:-:S02]  /*78f0*/  IADD3 R7, R187, 0x60, RZ ;  /* 0x00000060bb077810 */ /* 0x000fc40007ffe0ff */
[-C--:B------:R-:W-:Y:S01]  /*7900*/  ISETP.GE.OR P2, PT, R13, R226.reuse, P4 ;  /* 0x000000e20d00720c */ /* 0x080fe20002746670 */
[----:B------:R-:W-:Y:S01]  /*7910*/  IMAD.WIDE.U32 R16, R200, UR4, R16 ;  /* 0x00000004c8107c25 */ /* 0x000fe2000f8e0010 */
[-C--:B------:R-:W-:Y:S02]  /*7920*/  ISETP.GE.OR P3, PT, R15, R226.reuse, P4 ;  /* 0x000000e20f00720c */ /* 0x080fe40002766670 */
[-C--:B------:R-:W-:Y:S01]  /*7930*/  ISETP.GE.OR P1, PT, R7, R226.reuse, P4 ;  /* 0x000000e20700720c */ /* 0x080fe20002726670 */
[----:B------:R-:W-:Y:S01]  /*7940*/  IMAD R15, R6, UR4, RZ ;  /* 0x00000004060f7c24 */ /* 0x000fe2000f8e02ff */
[----:B------:R-:W-:Y:S02]  /*7950*/  ISETP.GE.OR P4, PT, R187, R226, P4 ;  /* 0x000000e2bb00720c */ /* 0x000fe40002786670 */
[----:B------:R-:W-:Y:S01]  /*7960*/  SHF.R.S32.HI R7, RZ, 0x1f, R187 ;  /* 0x0000001fff077819 */ /* 0x000fe200000114bb */
[----:B------:R-:W-:-:S04]  /*7970*/  IMAD R15, R200, UR5, R15 ;  /* 0x00000005c80f7c24 */ /* 0x000fc8000f8e020f */
[----:B------:R-:W-:-:S06]  /*7980*/  IMAD.IADD R15, R15, 0x1, R17 ;  /* 0x000000010f0f7824 */ /* 0x000fcc00078e0211 */
        /* <DEDUP_REMOVED lines=10> */
.L_x_252:
[----:B------:R-:W-:Y:S05]  /*7a30*/  BSYNC B0 ;  /* 0x0000000000007941 */ /* 0x000fea0003800000 */
.L_x_251:
        /* <DEDUP_REMOVED lines=13> */
.L_x_254:
[----:B------:R-:W-:Y:S05]  /*7b10*/  BSYNC B0 ;  /* 0x0000000000007941 */ /* 0x000fea0003800000 */
.L_x_253:
        /* <DEDUP_REMOVED lines=13> */
.L_x_256:
[----:B------:R-:W-:Y:S05]  /*7bf0*/  BSYNC B0 ;  /* 0x0000000000007941 */ /* 0x000fea0003800000 */
.L_x_255:
        /* <DEDUP_REMOVED lines=13> */
.L_x_258:
[----:B------:R-:W-:Y:S05]  /*7cd0*/  BSYNC B0 ;  /* 0x0000000000007941 */ /* 0x000fea0003800000 */
.L_x_257:
[-C--:B--23--:R-:W-:Y:S01]  /*7ce0*/  IMAD.WIDE.U32 R12, R11, R2.reuse, R188 ;  /* 0x000000020b0c7225 */ /* 0x08cfe200078e00bc */
[----:B------:R-:W-:Y:S01]  /*7cf0*/  ULDC.64 UR4, c[0x0][0x470] ;  /* 0x00011c0000047ab9 */ /* 0x000fe20000000a00 */
[----:B------:R-:W-:Y:S02]  /*7d00*/  BSSY B0, `(.L_x_259) ;  /* 0x0000013000007945 */ /* 0x000fe40003800000 */
[----:B----4-:R-:W-:Y:S01]  /*7d10*/  IMAD R4, R9, R2, RZ ;  /* 0x0000000209047224 */ /* 0x010fe200078e02ff */
[----:B------:R-:W-:Y:S01]  /*7d20*/  IADD3 R12, P0, R8, R12, RZ ;  /* 0x0000000c080c7210 */ /* 0x000fe20007f1e0ff */
[----:B------:R-:W-:Y:S02]  /*7d30*/  IMAD R5, R6, UR4, RZ ;  /* 0x0000000406057c24 */ /* 0x000fe4000f8e02ff */
[----:B------:R-:W-:Y:S02]  /*7d40*/  IMAD R11, R11, R3, R4 ;  /* 0x000000030b0b7224 */ /* 0x000fe400078e0204 */
[----:B------:R-:W-:-:S03]  /*7d50*/  IMAD R5, R200, UR5, R5 ;  /* 0x00000005c8057c24 */ /* 0x000fc6000f8e0205 */
[----:B------:R-:W-:-:S03]  /*7d60*/  IADD3.X R13, R0, R13, R11, P0, !PT ;  /* 0x0000000d000d7210 */ /* 0x000fc600007fe40b */
        /* <DEDUP_REMOVED lines=12> */
.L_x_260:
[----:B------:R-:W-:Y:S05]  /*7e30*/  BSYNC B0 ;  /* 0x0000000000007941 */ /* 0x000fea0003800000 */
.L_x_259:
        /* <DEDUP_REMOVED lines=13> */
.L_x_262:
[----:B------:R-:W-:Y:S05]  /*7f10*/  BSYNC B0 ;  /* 0x0000000000007941 */ /* 0x000fea0003800000 */
.L_x_261:
        /* <DEDUP_REMOVED lines=13> */
.L_x_264:
[----:B------:R-:W-:Y:S05]  /*7ff0*/  BSYNC B0 ;  /* 0x0000000000007941 */ /* 0x000fea0003800000 */
.L_x_263:
        /* <DEDUP_REMOVED lines=12> */
.L_x_248:
[----:B------:R-:W-:Y:S05]  /*80c0*/  BSYNC B1 ;  /* 0x0000000000017941 */ /* 0x000fea0003800000 */
.L_x_199:
[----:B------:R-:W2:Y:S02]  /*80d0*/  LDC R0, c[0x0][0xc] ;  /* 0x00000300ff007b82 */ /* 0x000ea40000000800 */
[----:B--2---:R-:W-:-:S04]  /*80e0*/  IADD3 R199, R0, R199, RZ ;  /* 0x000000c700c77210 */ /* 0x004fc80007ffe0ff */
[----:B------:R-:W-:-:S13]  /*80f0*/  ISETP.GE.AND P0, PT, R199, UR7, PT ;  /* 0x00000007c7007c0c */ /* 0x000fda000bf06270 */
[----:B------:R-:W-:Y:S05]  /*8100*/  @P0 BRA `(.L_x_265) ;  /* 0x0000000000040947 */ /* 0x000fea0003800000 */
[----:B------:R-:W-:Y:S05]  /*8110*/  BRA `(.L_x_266) ;  /* 0xffffff8800187947 */ /* 0x000fea000383ffff */
.L_x_265:
[----:B------:R-:W-:Y:S05]  /*8120*/  EXIT ;  /* 0x000000000000794d */ /* 0x000fea0003800000 */
.L_x_267:
        /* <DEDUP_REMOVED lines=13> */
.L_x_2459:


//--------------------- .text._ZN5flash44flash_bwd_dq_dk_dv_loop_seqk_parallel_kernelI23Flash_bwd_kernel_traitsILi64ELi64ELi128ELi8ELi2ELi4ELi4ELb1ELb0EN7cutlass6half_tE19Flash_kernel_traitsILi64ELi64ELi128ELi8ES3_EELb0ELb0ELb1ELb0ELb0ELb1ELb0EEEvNS_16Flash_bwd_paramsE --------------------------
	.section	.text._ZN5flash44flash_bwd_dq_dk_dv_loop_seqk_parallel_kernelI23Flash_bwd_kernel_traitsILi64ELi64ELi128ELi8ELi2ELi4ELi4ELb1ELb0EN7cutlass6half_tE19Flash_kernel_traitsILi64ELi64ELi128ELi8ES3_EELb0ELb0ELb1ELb0ELb0ELb1ELb0EEEvNS_16Flash_bwd_paramsE,"ax",@progbits
	.align	128
        .global         _ZN5flash44flash_bwd_dq_dk_dv_loop_seqk_parallel_kernelI23Flash_bwd_kernel_traitsILi64ELi64ELi128ELi8ELi2ELi4ELi4ELb1ELb0EN7cutlass6half_tE19Flash_kernel_traitsILi64ELi64ELi128ELi8ES3_EELb0ELb0ELb1ELb0ELb0ELb1ELb0EEEvNS_16Flash_bwd_paramsE
        .type           _ZN5flash44flash_bwd_dq_dk_dv_loop_seqk_parallel_kernelI23Flash_bwd_kernel_traitsILi64ELi64ELi128ELi8ELi2ELi4ELi4ELb1ELb0EN7cutlass6half_tE19Flash_kernel_traitsILi64ELi64ELi128ELi8ES3_EELb0ELb0ELb1ELb0ELb0ELb1ELb0EEEvNS_16Flash_bwd_paramsE,@function
        .size           _ZN5flash44flash_bwd_dq_dk_dv_loop_seqk_parallel_kernelI23Flash_bwd_kernel_traitsILi64ELi64ELi128ELi8ELi2ELi4ELi4ELb1ELb0EN7cutlass6half_tE19Flash_kernel_traitsILi64ELi64ELi128ELi8ES3_EELb0ELb0ELb1ELb0ELb0ELb1ELb0EEEvNS_16Flash_bwd_paramsE,(.L_x_2460 - _ZN5flash44flash_bwd_dq_dk_dv_loop_seqk_parallel_kernelI23Flash_bwd_kernel_traitsILi64ELi64ELi128ELi8ELi2ELi4ELi4ELb1ELb0EN7cutlass6half_tE19Flash_kernel_traitsILi64ELi64ELi128ELi8ES3_EELb0ELb0ELb1ELb0ELb0ELb1ELb0EEEvNS_16Flash_bwd_paramsE)
        .other          _ZN5flash44flash_bwd_dq_dk_dv_loop_seqk_parallel_kernelI23Flash_bwd_kernel_traitsILi64ELi64ELi128ELi8ELi2ELi4ELi4ELb1ELb0EN7cutlass6half_tE19Flash_kernel_traitsILi64ELi64ELi128ELi8ES3_EELb0ELb0ELb1ELb0ELb0ELb1ELb0EEEvNS_16Flash_bwd_paramsE,@"STO_CUDA_ENTRY STV_DEFAULT"
_ZN5flash44flash_bwd_dq_dk_dv_loop_seqk_parallel_kernelI23Flash_bwd_kernel_traitsILi64ELi64ELi128ELi8ELi2ELi4ELi4ELb1ELb0EN7cutlass6half_tE19Flash_kernel_traitsILi64ELi64ELi128ELi8ES3_EELb0ELb0ELb1ELb0ELb0ELb1ELb0EEEvNS_16Flash_bwd_paramsE:
.text._ZN5flash44flash_bwd_dq_dk_dv_loop_seqk_parallel_kernelI23Flash_bwd_kernel_traitsILi64ELi64ELi128ELi8ELi2ELi4ELi4ELb1ELb0EN7cutlass6half_tE19Flash_kernel_traitsILi64ELi64ELi128ELi8ES3_EELb0ELb0ELb1ELb0ELb0ELb1ELb0EEEvNS_16Flash_bwd_paramsE:
        /* <DEDUP_REMOVED lines=20> */
[CC--:B------:R-:W-:Y:S02]  /*0140*/  LEA.HI R4, R16.reuse, R11.reuse, RZ, 0x5 ;  /* 0x0000000b10047211 */ /* 0x0c0fe400078f28ff */
        /* <DEDUP_REMOVED lines=11> */
[----:B------:R-:W-:Y:S01]  /*0200*/  SHF.R.S32.HI R9, RZ, 0x2, R18 ;  /* 0x00000002ff097819 */ /* 0x000fe20000011412 */
        /* <DEDUP_REMOVED lines=17> */
[----:B------:R-:W-:Y:S01]  /*0320*/  IMAD.IADD R0, R11, 0x1, -R0 ;  /* 0x000000010b007824 */ /* 0x000fe200078e0a00 */
[----:B------:R-:W-:Y:S02]  /*0330*/  LEA.HI R235, R5, R2, RZ, 0x2 ;  /* 0x0000000205eb7211 */ /* 0x000fe400078f10ff */
[----:B------:R-:W-:Y:S01]  /*0340*/  LOP3.LUT R2, R3, 0x1c0, RZ, 0xc0, !PT ;  /* 0x000001c003027812 */ /* 0x000fe200078ec0ff */
[C---:B------:R-:W-:Y:S01]  /*0350*/  IMAD.SHL.U32 R242, R0.reuse, 0x8, RZ ;  /* 0x0000000800f27824 */ /* 0x040fe200078e00ff */
[----:B------:R-:W-:Y:S01]  /*0360*/  LOP3.LUT P4, RZ, R0, 0x2, RZ, 0xc0, !PT ;  /* 0x0000000200ff7812 */ /* 0x000fe2000788c0ff */
[----:B------:R-:W-:Y:S01]  /*0370*/  IMAD.IADD R4, R11, 0x1, -R4 ;  /* 0x000000010b047824 */ /* 0x000fe200078e0a04 */
[----:B------:R-:W-:-:S02]  /*0380*/  SHF.R.U32.HI R3, RZ, 0x3, R2 ;  /* 0x00000003ff037819 */ /* 0x000fc40000011602 */
[C---:B------:R-:W-:Y:S01]  /*0390*/  LOP3.LUT P3, RZ, R0.reuse, 0x4, RZ, 0xc0, !PT ;  /* 0x0000000400ff7812 */ /* 0x040fe2000786c0ff */
[----:B------:R-:W-:Y:S01]  /*03a0*/  IMAD.SHL.U32 R0, R0, 0x40, RZ ;  /* 0x0000004000007824 */ /* 0x000fe200078e00ff */
[----:B------:R-:W-:Y:S02]  /*03b0*/  LOP3.LUT R2, R2, 0x38, R242, 0xf8, !PT ;  /* 0x0000003802027812 */ /* 0x000fe400078ef8f2 */
[----:B------:R-:W-:Y:S02]  /*03c0*/  SHF.R.S32.HI R5, RZ, 0x1f, R4 ;  /* 0x0000001fff057819 */ /* 0x000fe40000011404 */
[----:B------:R-:W-:Y:S01]  /*03d0*/  LOP3.LUT R10, R2, R3, RZ, 0x3c, !PT ;  /* 0x00000003020a7212 */ /* 0x000fe200078e3cff */
[----:B------:R-:W-:Y:S01]  /*03e0*/  IMAD.SHL.U32 R2, R14, 0x10, RZ ;  /* 0x000000100e027824 */ /* 0x000fe200078e00ff */
[----:B------:R-:W-:Y:S01]  /*03f0*/  LEA.HI R6, R16, R11, RZ, 0x6 ;  /* 0x0000000b10067211 */ /* 0x000fe200078f30ff */
[----:B------:R-:W-:Y:S01]  /*0400*/  IMAD.SHL.U32 R3, R12, 0x200, RZ ;  /* 0x000002000c037824 */ /* 0x000fe200078e00ff */
[----:B------:R-:W-:-:S02]  /*0410*/  LOP3.LUT R0, R0, 0x1c0, RZ, 0xc0, !PT ;  /* 0x000001c000007812 */ /* 0x000fc400078ec0ff */
[----:B------:R-:W-:Y:S02]  /*0420*/  LEA.HI R13, R5, R4, RZ, 0x3 ;  /* 0x00000004050d7211 */ /* 0x000fe400078f18ff */
[----:B------:R-:W-:Y:S02]  /*0430*/  SHF.R.S32.HI R5, RZ, 0x6, R6 ;  /* 0x00000006ff057819 */ /* 0x000fe40000011406 */
[C---:B------:R-:W-:Y:S02]  /*0440*/  LOP3.LUT R178, R0.reuse, 0x8, R17, 0xf8, !PT ;  /* 0x0000000800b27812 */ /* 0x040fe400078ef811 */
[----:B------:R-:W-:Y:S01]  /*0450*/  LOP3.LUT R7, R13, 0xfffffff8, RZ, 0xc0, !PT ;  /* 0xfffffff80d077812 */ /* 0x000fe200078ec0ff */
[C---:B------:R-:W-:Y:S01]  /*0460*/  IMAD R249, R5.reuse, 0x200, R10 ;  /* 0x0000020005f97824 */ /* 0x040fe200078e020a */
[----:B------:R-:W-:Y:S01]  /*0470*/  LOP3.LUT R8, R0, 0x30, R2, 0xf8, !PT ;  /* 0x0000003000087812 */ /* 0x000fe200078ef802 */
[----:B------:R-:W-:Y:S01]  /*0480*/  IMAD R2, R5, 0x800, R3 ;  /* 0x0000080005027824 */ /* 0x000fe200078e0203 */
[----:B------:R-:W-:Y:S01]  /*0490*/  LOP3.LUT R6, R9, 0x1, RZ, 0xc0, !PT ;  /* 0x0000000109067812 */ /* 0x000fe200078ec0ff */
[----:B------:R-:W-:Y:S01]  /*04a0*/  IMAD.IADD R7, R4, 0x1, -R7 ;  /* 0x0000000104077824 */ /* 0x000fe200078e0a07 */
[----:B------:R-:W-:Y:S01]  /*04b0*/  SHF.R.U32.HI R0, RZ, 0x3, R0 ;  /* 0x00000003ff007819 */ /* 0x000fe20000011600 */
[----:B------:R-:W-:Y:S01]  /*04c0*/  IMAD R215, R249, 0x2, R177 ;  /* 0x00000002f9d77824 */ /* 0x000fe200078e02b1 */
[----:B------:R-:W-:-:S02]  /*04d0*/  ISETP.NE.U32.AND P0, PT, R6, 0x1, PT ;  /* 0x000000010600780c */ /* 0x000fc40003f05070 */
[----:B------:R-:W-:Y:S02]  /*04e0*/  LOP3.LUT R178, R178, R0, RZ, 0x3c, !PT ;  /* 0x00000000b2b27212 */ /* 0x000fe400078e3cff */
        /* <DEDUP_REMOVED lines=10> */
[----:B------:R-:W-:Y:S01]  /*0590*/  SHF.R.S32.HI R235, RZ, 0x2, R235 ;  /* 0x00000002ffeb7819 */ /* 0x000fe200000114eb */
[----:B------:R-:W-:Y:S01]  /*05a0*/  IMAD.SHL.U32 R10, R0, 0x2, RZ ;  /* 0x00000002000a7824 */ /* 0x000fe200078e00ff */
[----:B------:R-:W-:Y:S01]  /*05b0*/  LOP3.LUT R0, R6, 0x1c0, RZ, 0xc0, !PT ;  /* 0x000001c006007812 */ /* 0x000fe200078ec0ff */
[----:B------:R-:W-:Y:S01]  /*05c0*/  IMAD.SHL.U32 R5, R2, 0x8, RZ ;  /* 0x0000000802057824 */ /* 0x000fe200078e00ff */
[----:B------:R-:W-:Y:S01]  /*05d0*/  LOP3.LUT R239, R4, 0x6, R239, 0xf8, !PT ;  /* 0x0000000604ef7812 */ /* 0x000fe200078ef8ef */
[----:B------:R-:W-:Y:S01]  /*05e0*/  IMAD R6, R2, 0x1000, R10 ;  /* 0x0000100002067824 */ /* 0x000fe200078e020a */
[----:B------:R-:W-:Y:S01]  /*05f0*/  SEL R171, R245, 0xffffffe0, !P4 ;  /* 0xffffffe0f5ab7807 */ /* 0x000fe20006000000 */
        /* <DEDUP_REMOVED lines=17> */
[----:B------:R-:W-:Y:S02]  /*0710*/  LOP3.LUT R5, R2, 0x8, R5, 0xf8, !PT ;  /* 0x0000000802057812 */ /* 0x000fe400078ef805 */
[----:B------:R-:W-:Y:S01]  /*0720*/  LOP3.LUT R4, R4, 0xfffffe00, RZ, 0xc0, !PT ;  /* 0xfffffe0004047812 */ /* 0x000fe200078ec0ff */
[----:B------:R-:W-:Y:S01]  /*0730*/  IMAD R193, R9, 0x2, R177 ;  /* 0x0000000209c17824 */ /* 0x000fe200078e02b1 */
[----:B------:R-:W-:-:S02]  /*0740*/  LOP3.LUT R7, R0, R11, R2, 0x1e, !PT ;  /* 0x0000000b00077212 */ /* 0x000fc400078e1e02 */
[----:B------:R-:W-:Y:S01]  /*0750*/  LOP3.LUT R0, R5, R0, RZ, 0x3c, !PT ;  /* 0x0000000005007212 */ /* 0x000fe200078e3cff */
[----:B------:R-:W-:Y:S01]  /*0760*/  IMAD R2, R15, 0x400, R4 ;  /* 0x000004000f027824 */ /* 0x000fe200078e0204 */
[----:B------:R-:W-:Y:S01]  /*0770*/  LOP3.LUT R251, R7, R4, RZ, 0xfc, !PT ;  /* 0x0000000407fb7212 */ /* 0x000fe200078efcff */
[C---:B------:R-:W-:Y:S01]  /*0780*/  IMAD R5, R14.reuse, 0x400, R10 ;  /* 0x000004000e057824 */ /* 0x040fe200078e020a */
[----:B------:R-:W-:Y:S01]  /*0790*/  SEL R245, R245, 0xffffffe0, !P1 ;  /* 0xffffffe0f5f57807 */ /* 0x000fe20004800000 */
[----:B------:R-:W-:Y:S01]  /*07a0*/  IMAD R6, R14, 0x400, R4 ;  /* 0x000004000e067824 */ /* 0x000fe200078e0204 */
[----:B------:R-:W-:Y:S01]  /*07b0*/  SEL R194, R194, 0x10, !P0 ;  /* 0x00000010c2c27807 */ /* 0x000fe20004000000 */
[----:B------:R-:W-:Y:S01]  /*07c0*/  IMAD.IADD R175, R2, 0x1, R0 ;  /* 0x0000000102af7824 */ /* 0x000fe200078e0200 */
[----:B------:R-:W-:Y:S01]  /*07d0*/  SHF.R.S32.HI R252, RZ, 0x1f, R235 ;  /* 0x0000001ffffc7819 */ /* 0x000fe200000114eb */
[----:B------:R-:W-:Y:S02]  /*07e0*/  IMAD.IADD R5, R5, 0x1, R8 ;  /* 0x0000000105057824 */ /* 0x000fe400078e0208 */
[----:B------:R-:W-:-:S02]  /*07f0*/  IMAD.IADD R0, R0, 0x1, R6 ;  /* 0x0000000100007824 */ /* 0x000fc400078e0206 */
[----:B------:R-:W-:Y:S02]  /*0800*/  VIADD R2, R177, 0xa000 ;  /* 0x0000a000b1027836 */ /* 0x000fe40000000000 */
[----:B------:R-:W-:Y:S02]  /*0810*/  VIADD R4, R235, 0xffffffc0 ;  /* 0xffffffc0eb047836 */ /* 0x000fe40000000000 */
[----:B------:R-:W-:Y:S02]  /*0820*/  IMAD R169, R0, 0x2, R2 ;  /* 0x0000000200a97824 */ /* 0x000fe400078e0202 */
[----:B------:R-:W-:Y:S01]  /*0830*/  IMAD R241, R5, 0x2, R176 ;  /* 0x0000000205f17824 */ /* 0x000fe200078e02b0 */
[----:B------:R-:W-:Y:S01]  /*0840*/  SHF.R.S32.HI R238, RZ, 0x1f, R4 ;  /* 0x0000001fffee7819 */ /* 0x000fe20000011404 */
[----:B------:R-:W-:Y:S02]  /*0850*/  IMAD R0, R178, 0x2, R2 ;  /* 0x00000002b2007824 */ /* 0x000fe400078e0202 */
[----:B------:R-:W-:Y:S01]  /*0860*/  VIADD R244, R241, 0x40 ;  /* 0x00000040f1f47836 */ /* 0x000fe20000000000 */
[----:B------:R-:W-:Y:S01]  /*0870*/  SHF.L.U64.HI R238, R4, 0x2, R238 ;  /* 0x0000000204ee7819 */ /* 0x000fe200000102ee */
[----:B------:R-:W-:-:S02]  /*0880*/  IMAD.SHL.U32 R164, R251, 0x2, RZ ;  /* 0x00000002fba47824 */ /* 0x000fc400078e00ff */
[C---:B------:R-:W-:Y:S02]  /*0890*/  IMAD.IADD R170, R0.reuse, 0x1, R170 ;  /* 0x0000000100aa7824 */ /* 0x040fe400078e02aa */
[----:B------:R-:W-:Y:S02]  /*08a0*/  IMAD.IADD R192, R193, 0x1, R245 ;  /* 0x00000001c1c07824 */ /* 0x000fe400078e02f5 */
[C---:B------:R-:W-:Y:S02]  /*08b0*/  @P2 VIADD R244, R241.reuse, 0xffffffc0 ;  /* 0xffffffc0f1f42836 */ /* 0x040fe40000000000 */
[----:B------:R-:W-:Y:S02]  /*08c0*/  IMAD.IADD R172, R0, 0x1, R171 ;  /* 0x0000000100ac7824 */ /* 0x000fe400078e02ab */
[----:B------:R-:W-:Y:S02]  /*08d0*/  VIADD R250, R241, 0x420 ;  /* 0x00000420f1fa7836 */ /* 0x000fe40000000000 */
[----:B------:R-:W-:-:S02]  /*08e0*/  IMAD.IADD R195, R193, 0x1, R194 ;  /* 0x00000001c1c37824 */ /* 0x000fc400078e02c2 */
[----:B------:R-:W-:Y:S02]  /*08f0*/  IMAD.IADD R246, R245, 0x1, R241 ;  /* 0x00000001f5f67824 */ /* 0x000fe400078e02f1 */
[----:B------:R-:W-:Y:S01]  /*0900*/  IMAD.IADD R176, R176, 0x1, R164 ;  /* 0x00000001b0b07824 */ /* 0x000fe200078e02a4 */
[----:B------:R-:W-:Y:S01]  /*0910*/  IADD3 R164, R164, 0x4000, R177 ;  /* 0x00004000a4a47810 */ /* 0x000fe20007ffe0b1 */
[----:B------:R-:W-:Y:S02]  /*0920*/  IMAD.SHL.U32 R237, R4, 0x4, RZ ;  /* 0x0000000404ed7824 */ /* 0x000fe400078e00ff */
[----:B------:R-:W-:Y:S02]  /*0930*/  IMAD.IADD R171, R171, 0x1, R170 ;  /* 0x00000001abab7824 */ /* 0x000fe400078e02aa */
[----:B------:R-:W-:Y:S02]  /*0940*/  @P1 VIADD R250, R241, 0x3e0 ;  /* 0x000003e0f1fa1836 */ /* 0x000fe40000000000 */
[----:B------:R-:W-:-:S02]  /*0950*/  IMAD.IADD R194, R194, 0x1, R192 ;  /* 0x00000001c2c27824 */ /* 0x000fc400078e02c0 */
[----:B---3--:R-:W-:-:S07]  /*0960*/  IMAD.IADD R245, R245, 0x1, R244 ;  /* 0x00000001f5f57824 */ /* 0x008fce00078e02f4 */
.L_x_314:
[----:B-1-3--:R-:W1:Y:S01]  /*0970*/  LDC.64 R4, c[0x0][0x2f0] ;  /* 0x0000bc00ff047b82 */ /* 0x00ae620000000a00 */
[C---:B------:R-:W-:Y:S01]  /*0980*/  IMAD.SHL.U32 R14, R248.reuse, 0x4, RZ ;  /* 0x00000004f80e7824 */ /* 0x040fe200078e00ff */
[----:B------:R-:W-:Y:S01]  /*0990*/  ISETP.NE.U32.AND P3, PT, RZ, UR8, PT ;  /* 0x00000008ff007c0c */ /* 0x000fe2000bf65070 */
[----:B------:R-:W-:Y:S01]  /*09a0*/  IMAD.MOV.U32 R0, RZ, RZ, -0x1 ;  /* 0xffffffffff007424 */ /* 0x000fe200078e00ff */
[----:B------:R-:W-:Y:S02]  /*09b0*/  SHF.R.S32.HI R40, RZ, 0x1f, R248 ;  /* 0x0000001fff287819 */ /* 0x000fe400000114f8 */
[----:B------:R-:W-:Y:S02]  /*09c0*/  ISETP.NE.AND.EX P3, PT, RZ, UR9, PT, P3 ;  /* 0x00000009ff007c0c */ /* 0x000fe4000bf65330 */
[----:B------:R-:W2:Y:S01]  /*09d0*/  LDC.64 R10, c[0x0][0x308] ;  /* 0x0000c200ff0a7b82 */ /* 0x000ea20000000a00 */
[----:B------:R-:W-:-:S07]  /*09e0*/  SHF.L.U64.HI R13, R248, 0x2, R40 ;  /* 0x00000002f80d7819 */ /* 0x000fce0000010228 */
[----:B------:R-:W3:Y:S01]  /*09f0*/  LDC.U8 R15, c[0x0][0x3c2] ;  /* 0x0000f080ff0f7b82 */ /* 0x000ee20000000000 */
[----:B-1----:R-:W-:-:S07]  /*0a00*/  ISETP.NE.U32.AND P5, PT, R4, RZ, PT ;  /* 0x000000ff0400720c */ /* 0x002fce0003fa5070 */
[----:B------:R-:W1:Y:S01]  /*0a10*/  LDC.64 R6, c[0x0][0x2f8] ;  /* 0x0000be00ff067b82 */ /* 0x000e620000000a00 */
[----:B------:R-:W-:Y:S02]  /*0a20*/  IADD3 R4, P0, R14, R4, RZ ;  /* 0x000000040e047210 */ /* 0x000fe40007f1e0ff */
[----:B------:R-:W-:-:S03]  /*0a30*/  ISETP.NE.AND.EX P5, PT, R5, RZ, PT, P5 ;  /* 0x000000ff0500720c */ /* 0x000fc60003fa5350 */
[----:B------:R-:W-:Y:S01]  /*0a40*/  IMAD.X R5, R13, 0x1, R5, P0 ;  /* 0x000000010d057824 */ /* 0x000fe200000e0605 */
[----:B--2---:R-:W-:-:S04]  /*0a50*/  ISETP.NE.U32.AND P2, PT, R10, RZ, PT ;  /* 0x000000ff0a00720c */ /* 0x004fc80003f45070 */
[----:B------:R-:W-:Y:S02]  /*0a60*/  ISETP.NE.AND.EX P2, PT, R11, RZ, PT, P2 ;  /* 0x000000ff0b00720c */ /* 0x000fe40003f45320 */
[----:B----4-:R-:W-:-:S03]  /*0a70*/  @P3 IADD3 R8, P1, R14, UR8, RZ ;  /* 0x000000080e083c10 */ /* 0x010fc6000ff3e0ff */
[----:B------:R-:W2:Y:S04]  /*0a80*/  @P5 LDG.E R0, desc[UR12][R4.64] ;  /* 0x0000000c04005981 */ /* 0x000ea8000c1e1900 */
[----:B------:R4:W2:Y:S01]  /*0a90*/  @P5 LDG.E R12, desc[UR12][R4.64+0x4] ;  /* 0x0000040c040c5981 */ /* 0x0008a2000c1e1900 */
[----:B------:R-:W-:Y:S01]  /*0aa0*/  IMAD.MOV.U32 R230, RZ, RZ, RZ ;  /* 0x000000ffffe67224 */ /* 0x000fe200078e00ff */
        /* <DEDUP_REMOVED lines=27> */
.L_x_268:
        /* <DEDUP_REMOVED lines=45> */
[----:B------:R-:W4:Y:S03]  /*0f30*/  @P2 LDC R34, c[0x0][0x2e4] ;  /* 0x0000b900ff222b82 */ /* 0x000f260000000800 */
        /* <DEDUP_REMOVED lines=13> */
[----:B------:R-:W-:Y:S01]  /*1010*/  LEA.HI R5, R10, R5, RZ, 0x6 ;  /* 0x000000050a057211 */ /* 0x000fe200078f30ff */
[----:B------:R-:W-:Y:S01]  /*1020*/  IMAD R10, R27, R16, RZ ;  /* 0x000000101b0a7224 */ /* 0x000fe200078e02ff */
[----:B------:R-:W-:Y:S01]  /*1030*/  ISETP.GE.U32.AND P6, PT, R4, R15, PT ;  /* 0x0000000f0400720c */ /* 0x000fe20003fc6070 */
[----:B------:R-:W-:Y:S01]  /*1040*/  IMAD R4, R40, R42, R8 ;  /* 0x0000002a28047224 */ /* 0x000fe200078e0208 */
[----:B------:R-:W-:Y:S02]  /*1050*/  SHF.R.S32.HI R8, RZ, 0x6, R14 ;  /* 0x00000006ff087819 */ /* 0x000fe4000001140e */
[----:B------:R-:W2:Y:S01]  /*1060*/  @!P1 LDC.64 R14, c[0x0][0x418] ;  /* 0x00010600ff0e9b82 */ /* 0x000ea20000000a00 */
[----:B------:R-:W-:Y:S01]  /*1070*/  IMAD.IADD R4, R17, 0x1, R4 ;  /* 0x0000000111047824 */ /* 0x000fe200078e0204 */
[----:B------:R-:W-:-:S02]  /*1080*/  ISETP.NE.AND P4, PT, R18, RZ, PT ;  /* 0x000000ff1200720c */ /* 0x000fc40003f85270 */
[----:B------:R-:W-:Y:S01]  /*1090*/  SHF.R.S32.HI R5, RZ, 0x6, R5 ;  /* 0x00000006ff057819 */ /* 0x000fe20000011405 */
[----:B------:R-:W-:Y:S01]  /*10a0*/  IMAD R10, R26, R4, R10 ;  /* 0x000000041a0a7224 */ /* 0x000fe200078e020a */
[----:B------:R-:W-:Y:S02]  /*10b0*/  @P0 IADD3 R4, R230, R240, RZ ;  /* 0x000000f0e6040210 */ /* 0x000fe40007ffe0ff */
[----:B------:R-:W-:Y:S01]  /*10c0*/  @P1 IADD3 R28, R7, R6, RZ ;  /* 0x00000006071c1210 */ /* 0x000fe20007ffe0ff */
[----:B------:R-:W-:Y:S01]  /*10d0*/  @P6 VIADD R2, R2, 0x1 ;  /* 0x0000000102026836 */ /* 0x000fe20000000000 */
[----:B------:R-:W-:Y:S01]  /*10e0*/  VIMNMX R187, R8, R5, PT ;  /* 0x0000000508bb7248 */ /* 0x000fe20003fe0100 */
[C---:B---3--:R-:W-:Y:S01]  /*10f0*/  @P0 IMAD R11, R4.reuse, R13, RZ ;  /* 0x0000000d040b0224 */ /* 0x048fe200078e02ff */
[----:B-----5:R-:W-:Y:S01]  /*1100*/  ISETP.NE.AND P6, PT, R37, RZ, PT ;  /* 0x000000ff2500720c */ /* 0x020fe20003fc5270 */
        /* <DEDUP_REMOVED lines=8> */
[----:B------:R-:W-:Y:S01]  /*1190*/  IMAD.WIDE.U32 R4, R26, R0, RZ ;  /* 0x000000001a047225 */ /* 0x000fe200078e00ff */
[----:B------:R-:W-:-:S03]  /*11a0*/  SHF.R.S32.HI R11, RZ, 0x1f, R8 ;  /* 0x0000001fff0b7819 */ /* 0x000fc60000011408 */
[----:B------:R-:W-:Y:S01]  /*11b0*/  @!P3 IMAD.MOV R20, RZ, RZ, -R20 ;  /* 0x000000ffff14b224 */ /* 0x000fe200078e0a14 */
[----:B------:R-:W-:Y:S01]  /*11c0*/  @!P4 LOP3.LUT R20, RZ, R18, RZ, 0x33, !PT ;  /* 0x00000012ff14c212 */ /* 0x000fe200078e33ff */
[----:B------:R-:W-:Y:S01]  /*11d0*/  IMAD.IADD R25, R7, 0x1, R10 ;  /* 0x0000000107197824 */ /* 0x000fe200078e020a */
[----:B------:R-:W5:Y:S01]  /*11e0*/  @P0 LDC.64 R18, c[0x0][0x248] ;  /* 0x00009200ff120b82 */ /* 0x000f620000000a00 */
        /* <DEDUP_REMOVED lines=10> */
[----:B------:R-:W-:Y:S01]  /*1290*/  @P2 SEL R9, R9, R0, !P1 ;  /* 0x0000000009092207 */ /* 0x000fe20004800000 */
[----:B------:R-:W-:Y:S02]  /*12a0*/  @P1 IMAD R24, R0, R23, R7 ;  /* 0x0000001700181224 */ /* 0x000fe400078e0207 */
[C---:B------:R-:W-:Y:S02]  /*12b0*/  @!P1 IMAD R10, R248.reuse, R15, R4 ;  /* 0x0000000ff80a9224 */ /* 0x040fe400078e0204 */
[----:B------:R-:W-:Y:S02]  /*12c0*/  IMAD.X R7, R11, 0x1, R5, P3 ;  /* 0x000000010b077824 */ /* 0x000fe400018e0605 */
[----:B------:R-:W-:Y:S02]  /*12d0*/  IMAD R21, R27, R2, RZ ;  /* 0x000000021b157224 */ /* 0x000fe400078e02ff */
[----:B------:R-:W-:-:S04]  /*12e0*/  @!P1 IMAD.WIDE.U32 R4, R248, R14, RZ ;  /* 0x0000000ef8049225 */ /* 0x000fc800078e00ff */
[C---:B------:R-:W-:Y:S01]  /*12f0*/  IMAD R22, R26.reuse, R7, R21 ;  /* 0x000000071a167224 */ /* 0x040fe200078e0215 */
[----:B------:R-:W-:Y:S01]  /*1300*/  @P1 MOV R21, R6 ;  /* 0x0000000600151202 */ /* 0x000fe20000000f00 */
[----:B------:R-:W-:Y:S01]  /*1310*/  IMAD.WIDE.U32 R14, R26, R2, RZ ;  /* 0x000000021a0e7225 */ /* 0x000fe200078e00ff */
[----:B------:R-:W-:-:S03]  /*1320*/  @!P1 MOV R21, R4 ;  /* 0x0000000400159202 */ /* 0x000fc60000000f00 */
[----:B------:R-:W-:Y:S02]  /*1330*/  @!P1 IMAD.IADD R24, R5, 0x1, R10 ;  /* 0x0000000105189824 */ /* 0x000fe400078e020a */
[----:B------:R-:W-:Y:S02]  /*1340*/  @!P2 IMAD R2, R248, R224, R44 ;  /* 0x000000e0f802a224 */ /* 0x000fe400078e022c */
[----:B---3--:R-:W-:-:S04]  /*1350*/  IMAD.WIDE.U32 R4, R36, R16, RZ ;  /* 0x0000001024047225 */ /* 0x008fc800078e00ff */
[----:B------:R-:W-:Y:S01]  /*1360*/  @P0 IMAD.IADD R6, R230, 0x1, R240 ;  /* 0x00000001e6060824 */ /* 0x000fe200078e02f0 */
[----:B------:R-:W-:Y:S01]  /*1370*/  SEL R10, R4, RZ, P6 ;  /* 0x000000ff040a7207 */ /* 0x000fe20003000000 */
[----:B------:R-:W-:Y:S01]  /*1380*/  @P2 IMAD R9, R44, R34, R9 ;  /* 0x000000222c092224 */ /* 0x000fe200078e0209 */
[----:B------:R-:W-:Y:S01]  /*1390*/  SHF.R.S32.HI R34, RZ, 0x1f, R217 ;  /* 0x0000001fff227819 */ /* 0x000fe200000114d9 */
[----:B------:R-:W-:Y:S02]  /*13a0*/  @!P2 IMAD R9, R2, R35, RZ ;  /* 0x000000230209a224 */ /* 0x000fe400078e02ff */
[----:B------:R-:W-:Y:S02]  /*13b0*/  IMAD R5, R36, R17, R5 ;  /* 0x0000001124057224 */ /* 0x000fe400078e0205 */
[----:B-----5:R-:W-:Y:S02]  /*13c0*/  @P0 IMAD R2, R6, R19, RZ ;  /* 0x0000001306020224 */ /* 0x020fe400078e02ff */
[----:B------:R-:W-:Y:S01]  /*13d0*/  IMAD R17, R44, R39, RZ ;  /* 0x000000272c117224 */ /* 0x000fe200078e02ff */
[----:B------:R-:W-:Y:S01]  /*13e0*/  SEL R26, R5, RZ, P6 ;  /* 0x000000ff051a7207 */ /* 0x000fe20003000000 */
[----:B------:R-:W-:-:S03]  /*13f0*/  @P0 IMAD.WIDE.U32 R6, R6, R18, RZ ;  /* 0x0000001206060225 */ /* 0x000fc600078e00ff */
        /* <DEDUP_REMOVED lines=16> */
.L_x_270:
        /* <DEDUP_REMOVED lines=13> */
.L_x_271:
        /* <DEDUP_REMOVED lines=10> */
.L_x_272:
[----:B------:R-:W-:-:S04]  /*1670*/  IMAD R2, R248, R224, R44 ;  /* 0x000000e0f8027224 */ /* 0x000fc800078e022c */
[----:B------:R-:W-:-:S07]  /*1680*/  IMAD R2, R2, R42, RZ ;  /* 0x0000002a02027224 */ /* 0x000fce00078e02ff */
.L_x_273:
[----:B------:R-:W1:Y:S01]  /*1690*/  S2R R42, SR_TID.X ;  /* 0x00000000002a7919 */ /* 0x000e620000002100 */
[----:B------:R-:W2:Y:S01]  /*16a0*/  LDC.64 R22, c[0x0][0x420] ;  /* 0x00010800ff167b82 */ /* 0x000ea20000000a00 */
[----:B------:R-:W-:Y:S01]  /*16b0*/  IMAD R224, R39, R224, RZ ;  /* 0x000000e027e07224 */ /* 0x000fe200078e02ff */
[----:B------:R-:W-:Y:S01]  /*16c0*/  IADD3 R0, P3, R218, R8, RZ ;  /* 0x00000008da007210 */ /* 0x000fe20007f7e0ff */
[----:B------:R-:W-:Y:S01]  /*16d0*/  ULDC.64 UR4, c[0x0][0x258] ;  /* 0x0000960000047ab9 */ /* 0x000fe20000000a00 */
[----:B------:R-:W-:Y:S01]  /*16e0*/  SHF.R.S32.HI R39, RZ, 0x1f, R218 ;  /* 0x0000001fff277819 */ /* 0x000fe200000114da */
[----:B------:R-:W-:Y:S01]  /*16f0*/  IMAD.SHL.U32 R223, R224, 0x40, RZ ;  /* 0x00000040e0df7824 */ /* 0x000fe200078e00ff */
[----:B------:R-:W-:Y:S01]  /*1700*/  SHF.R.S32.HI R243, RZ, 0x1f, R242 ;  /* 0x0000001ffff37819 */ /* 0x000fe200000114f2 */
[----:B------:R-:W-:Y:S01]  /*1710*/  ULDC UR10, c[0x0][0x398] ;  /* 0x0000e600000a7ab9 */ /* 0x000fe20000000800 */
[----:B------:R-:W-:Y:S01]  /*1720*/  IADD3 R16, R8, R9, RZ ;  /* 0x0000000908107210 */ /* 0x000fe20007ffe0ff */
[----:B------:R-:W-:Y:S01]  /*1730*/  ULDC.64 UR6, c[0x0][0x3e0] ;  /* 0x0000f80000067ab9 */ /* 0x000fe20000000a00 */
[----:B------:R-:W-:Y:S01]  /*1740*/  IADD3 R6, P2, P1, R14, R223, R17 ;  /* 0x000000df0e067210 */ /* 0x000fe2000795e011 */
[----:B------:R-:W-:Y:S01]  /*1750*/  IMAD.IADD R17, R8, 0x1, R2 ;  /* 0x0000000108117824 */ /* 0x000fe200078e0202 */
[----:B------:R-:W-:Y:S01]  /*1760*/  SHF.R.S32.HI R4, RZ, 0x1f, R223 ;  /* 0x0000001fff047819 */ /* 0x000fe200000114df */
[----:B------:R-:W-:Y:S03]  /*1770*/  BSSY B1, `(.L_x_269) ;  /* 0x0000610000017945 */ /* 0x000fe60003800000 */
[----:B------:R-:W-:Y:S01]  /*1780*/  IADD3.X R14, R5, R4, R27, P2, P1 ;  /* 0x00000004050e7210 */ /* 0x000fe200017e241b */
[----:B------:R-:W-:Y:S01]  /*1790*/  IMAD.X R5, R39, 0x1, R11, P3 ;  /* 0x0000000127057824 */ /* 0x000fe200018e060b */
[----:B------:R-:W-:Y:S01]  /*17a0*/  IADD3 R15, P2, P1, R10, R6, R29 ;  /* 0x000000060a0f7210 */ /* 0x000fe2000795e01d */
[----:B------:R-:W-:Y:S01]  /*17b0*/  IMAD.WIDE.U32 R6, R0, R32, R242 ;  /* 0x0000002000067225 */ /* 0x000fe200078e00f2 */
[----:B------:R-:W-:-:S02]  /*17c0*/  IADD3 R4, P3, R242, R21, RZ ;  /* 0x00000015f2047210 */ /* 0x000fc40007f7e0ff */
[----:B------:R-:W-:Y:S01]  /*17d0*/  IADD3.X R14, R26, R14, R25, P2, P1 ;  /* 0x0000000e1a0e7210 */ /* 0x000fe200017e2419 */
[----:B------:R-:W-:Y:S01]  /*17e0*/  IMAD R2, R5, R32, RZ ;  /* 0x0000002005027224 */ /* 0x000fe200078e02ff */
[----:B------:R-:W3:Y:S01]  /*17f0*/  LDC.64 R26, c[0x0][0x478] ;  /* 0x00011e00ff1a7b82 */ /* 0x000ee20000000a00 */
[----:B------:R-:W-:Y:S01]  /*1800*/  IMAD.X R5, R243, 0x1, R24, P3 ;  /* 0x00000001f3057824 */ /* 0x000fe200018e0618 */
[----:B------:R-:W-:Y:S01]  /*1810*/  IADD3 R6, P3, R38, R6, RZ ;  /* 0x0000000626067210 */ /* 0x000fe20007f7e0ff */
[----:B------:R-:W-:Y:S02]  /*1820*/  IMAD R10, R0, R33, R2 ;  /* 0x00000021000a7224 */ /* 0x000fe400078e0202 */
[-C--:B--2---:R-:W-:Y:S01]  /*1830*/  IMAD R0, R11, R22.reuse, RZ ;  /* 0x000000160b007224 */ /* 0x084fe200078e02ff */
[----:B-1----:R-:W-:Y:S01]  /*1840*/  SHF.R.S32.HI R43, RZ, 0x1f, R42 ;  /* 0x0000001fff2b7819 */ /* 0x002fe2000001142a */
[----:B------:R-:W-:Y:S01]  /*1850*/  IMAD.WIDE.U32 R4, R8, R22, R4 ;  /* 0x0000001608047225 */ /* 0x000fe200078e0004 */
[----:B------:R-:W-:Y:S01]  /*1860*/  IADD3.X R7, R28, R7, R10, P3, !PT ;  /* 0x000000071c077210 */ /* 0x000fe20001ffe40a */
[----:B------:R-:W1:Y:S01]  /*1870*/  LDC.64 R24, c[0x0][0x2b0] ;  /* 0x0000ac00ff187b82 */ /* 0x000e620000000a00 */
[----:B------:R-:W-:Y:S01]  /*1880*/  LEA.HI R11, R43, R42, RZ, 0x5 ;  /* 0x0000002a2b0b7211 */ /* 0x000fe200078f28ff */
[----:B------:R-:W-:-:S02]  /*1890*/  IMAD R9, R8, R23, R0 ;  /* 0x0000001708097224 */ /* 0x000fc400078e0200 */
[----:B------:R-:W-:Y:S01]  /*18a0*/  IMAD.WIDE.U32 R6, R44, UR4, R6 ;  /* 0x000000042c067c25 */ /* 0x000fe2000f8e0006 */
[----:B------:R-:W-:Y:S02]  /*18b0*/  LOP3.LUT R2, R11, 0xffffffe0, RZ, 0xc0, !PT ;  /* 0xffffffe00b027812 */ /* 0x000fe400078ec0ff */
[----:B------:R-:W-:Y:S01]  /*18c0*/  SHF.R.S32.HI R0, RZ, 0x5, R11 ;  /* 0x00000005ff007819 */ /* 0x000fe2000001140b */
[----:B------:R-:W-:Y:S02]  /*18d0*/  IMAD R11, R41, UR4, RZ ;  /* 0x00000004290b7c24 */ /* 0x000fe4000f8e02ff */
[----:B------:R-:W-:Y:S01]  /*18e0*/  IMAD.IADD R8, R42, 0x1, -R2 ;  /* 0x000000012a087824 */ /* 0x000fe200078e0a02 */
[----:B------:R-:W-:Y:S01]  /*18f0*/  IADD3 R2, -R186, R209, R217 ;  /* 0x000000d1ba027210 */ /* 0x000fe20007ffe1d9 */
[----:B------:R-:W-:Y:S01]  /*1900*/  IMAD R11, R44, UR5, R11 ;  /* 0x000000052c0b7c24 */ /* 0x000fe2000f8e020b */
[----:B------:R-:W-:Y:S01]  /*1910*/  ULDC.64 UR4, c[0x0][0x428] ;  /* 0x00010a0000047ab9 */ /* 0x000fe20000000a00 */
[----:B------:R-:W-:-:S02]  /*1920*/  IMAD.IADD R5, R5, 0x1, R9 ;  /* 0x0000000105057824 */ /* 0x000fc400078e0209 */
[----:B------:R-:W-:Y:S01]  /*1930*/  VIADD R2, R2, -UR10 ;  /* 0x8000000a02027c36 */ /* 0x000fe20008000000 */
[----:B------:R-:W-:Y:S01]  /*1940*/  IADD3 R11, R7, R11, RZ ;  /* 0x0000000b070b7210 */ /* 0x000fe20007ffe0ff */
[----:B------:R-:W-:Y:S02]  /*1950*/  IMAD R9, R41, UR4, RZ ;  /* 0x0000000429097c24 */ /* 0x000fe4000f8e02ff */
[----:B------:R-:W-:Y:S01]  /*1960*/  IMAD.WIDE.U32 R4, R44, UR4, R4 ;  /* 0x000000042c047c25 */ /* 0x000fe2000f8e0004 */
[----:B------:R-:W-:-:S03]  /*1970*/  SHF.R.S32.HI R10, RZ, 0x1f, R2 ;  /* 0x0000001fff0a7819 */ /* 0x000fc60000011402 */
[----:B------:R-:W-:Y:S01]  /*1980*/  IMAD R9, R44, UR5, R9 ;  /* 0x000000052c097c24 */ /* 0x000fe2000f8e0209 */
[----:B------:R-:W-:Y:S01]  /*1990*/  ULDC.64 UR4, c[0x0][0x210] ;  /* 0x0000840000047ab9 */ /* 0x000fe20000000a00 */
[----:B------:R-:W-:Y:S01]  /*19a0*/  IMAD R8, R0, R224, R8 ;  /* 0x000000e000087224 */ /* 0x000fe200078e0208 */
[----:B------:R-:W-:Y:S01]  /*19b0*/  LEA R190, P2, R6, UR4, 0x1 ;  /* 0x0000000406be7c11 */ /* 0x000fe2000f8408ff */
[----:B------:R-:W-:Y:S01]  /*19c0*/  IMAD.IADD R5, R5, 0x1, R9 ;  /* 0x0000000105057824 */ /* 0x000fe200078e0209 */
[----:B------:R-:W-:Y:S01]  /*19d0*/  LEA.HI R7, R10, R2, RZ, 0x6 ;  /* 0x000000020a077211 */ /* 0x000fe200078f30ff */
[-C--:B------:R-:W-:Y:S01]  /*19e0*/  IMAD R2, R39, R22.reuse, RZ ;  /* 0x0000001627027224 */ /* 0x080fe200078e02ff */
[----:B------:R-:W-:Y:S01]  /*19f0*/  IADD3 R0, P1, R8, R15, RZ ;  /* 0x0000000f08007210 */ /* 0x000fe20007f3e0ff */
[----:B------:R-:W-:Y:S01]  /*1a00*/  IMAD.WIDE.U32 R4, R218, R22, R4 ;  /* 0x00000016da047225 */ /* 0x000fe200078e0004 */
[----:B------:R-:W-:Y:S01]  /*1a10*/  LEA.HI.X R191, R6, UR5, R11, 0x1, P2 ;  /* 0x0000000506bf7c11 */ /* 0x000fe200090f0c0b */
[----:B------:R-:W-:Y:S01]  /*1a20*/  ULDC.64 UR4, c[0x0][0x400] ;  /* 0x0001000000047ab9 */ /* 0x000fe20000000a00 */
[----:B------:R-:W-:Y:S01]  /*1a30*/  SHF.R.S32.HI R6, RZ, 0x6, R7 ;  /* 0x00000006ff067819 */ /* 0x000fe20000011407 */
[----:B------:R-:W-:Y:S01]  /*1a40*/  IMAD R2, R218, R23, R2 ;  /* 0x00000017da027224 */ /* 0x000fe200078e0202 */
[----:B------:R-:W-:Y:S01]  /*1a50*/  LEA.HI.X.SX32 R8, R8, R14, 0x1, P1 ;  /* 0x0000000e08087211 */ /* 0x000fe200008f0eff */
[----:B-1----:R-:W-:Y:S01]  /*1a60*/  IMAD.WIDE R10, R16, 0x4, R24 ;  /* 0x00000004100a7825 */ /* 0x002fe200078e0218 */
[----:B------:R-:W-:-:S02]  /*1a70*/  LEA R184, P1, R0, UR4, 0x2 ;  /* 0x0000000400b87c11 */ /* 0x000fc4000f8210ff */
[----:B------:R-:W-:Y:S01]  /*1a80*/  VIMNMX R229, RZ, R6, !PT ;  /* 0x00000006ffe57248 */ /* 0x000fe20007fe0100 */
[----:B------:R-:W-:Y:S01]  /*1a90*/  IMAD.IADD R2, R5, 0x1, R2 ;  /* 0x0000000105027824 */ /* 0x000fe200078e0202 */
[----:B------:R-:W-:Y:S01]  /*1aa0*/  LEA.HI.X R183, R0, UR5, R8, 0x2, P1 ;  /* 0x0000000500b77c11 */ /* 0x000fe200088f1408 */
[----:B---3--:R-:W-:Y:S01]  /*1ab0*/  IMAD.WIDE R6, R17, 0x4, R26 ;  /* 0x0000000411067825 */ /* 0x008fe200078e021a */
[C---:B------:R-:W-:Y:S02]  /*1ac0*/  ISETP.GT.AND P1, PT, R187.reuse, R229, PT ;  /* 0x000000e5bb00720c */ /* 0x040fe40003f24270 */
[C---:B------:R-:W-:Y:S01]  /*1ad0*/  LEA R188, P2, R4.reuse, UR6, 0x1 ;  /* 0x0000000604bc7c11 */ /* 0x040fe2000f8408ff */
[----:B------:R-:W-:Y:S01]  /*1ae0*/  IMAD.MOV.U32 R210, RZ, RZ, R11 ;  /* 0x000000ffffd27224 */ /* 0x000fe200078e000b */
[----:B------:R-:W-:Y:S01]  /*1af0*/  MOV R211, R10 ;  /* 0x0000000a00d37202 */ /* 0x000fe20000000f00 */
[----:B------:R-:W-:Y:S01]  /*1b00*/  IMAD.MOV.U32 R213, RZ, RZ, R6 ;  /* 0x000000ffffd57224 */ /* 0x000fe200078e0006 */
[----:B------:R-:W-:Y:S01]  /*1b10*/  LEA.HI.X R189, R4, UR7, R2, 0x1, P2 ;  /* 0x0000000704bd7c11 */ /* 0x000fe200090f0c02 */
[----:B------:R-:W-:Y:S01]  /*1b20*/  VIADD R187, R187, 0xffffffff ;  /* 0xffffffffbbbb7836 */ /* 0x000fe20000000000 */
[----:B------:R-:W-:-:S05]  /*1b30*/  MOV R212, R7 ;  /* 0x0000000700d47202 */ /* 0x000fca0000000f00 */
[----:B------:R-:W-:Y:S05]  /*1b40*/  @P1 BRA `(.L_x_274) ;  /* 0x0000000800d01947 */ /* 0x000fea0003800000 */
[----:B------:R-:W1:Y:S01]  /*1b50*/  @P0 LDC.64 R4, c[0x0][0x450] ;  /* 0x00011400ff040b82 */ /* 0x000e620000000a00 */
[CC--:B------:R-:W-:Y:S02]  /*1b60*/  @P0 IADD3 R8, R230.reuse, R240.reuse, RZ ;  /* 0x000000f0e6080210 */ /* 0x0c0fe40007ffe0ff */
[----:B------:R-:W-:Y:S02]  /*1b70*/  @P0 IADD3 R0, R230, R240, RZ ;  /* 0x000000f0e6000210 */ /* 0x000fe40007ffe0ff */
[----:B------:R-:W-:-:S03]  /*1b80*/  IADD3 R16, R218, 0x20, RZ ;  /* 0x00000020da107810 */ /* 0x000fc60007ffe0ff */
[----:B------:R-:W2:Y:S01]  /*1b90*/  @P0 LDC.64 R12, c[0x0][0x458] ;  /* 0x00011600ff0c0b82 */ /* 0x000ea20000000a00 */
[C---:B-1----:R-:W-:Y:S02]  /*1ba0*/  @P0 IMAD R10, R8.reuse, R5, RZ ;  /* 0x00000005080a0224 */ /* 0x042fe400078e02ff */
[----:B------:R-:W-:-:S05]  /*1bb0*/  @P0 IMAD.WIDE.U32 R8, R8, R4, RZ ;  /* 0x0000000408080225 */ /* 0x000fca00078e00ff */
[----:B------:R-:W-:Y:S01]  /*1bc0*/  @P0 IADD3 R11, R9, R10, RZ ;  /* 0x0000000a090b0210 */ /* 0x000fe20007ffe0ff */
[C---:B--2---:R-:W-:Y:S01]  /*1bd0*/  @P0 IMAD R2, R0.reuse, R13, RZ ;  /* 0x0000000d00020224 */ /* 0x044fe200078e02ff */
[----:B------:R-:W-:Y:S01]  /*1be0*/  @P0 MOV R10, R8 ;  /* 0x00000008000a0202 */ /* 0x000fe20000000f00 */
[----:B------:R-:W-:-:S04]  /*1bf0*/  @P0 IMAD.WIDE.U32 R6, R0, R12, RZ ;  /* 0x0000000c00060225 */ /* 0x000fc800078e00ff */
[----:B------:R-:W-:Y:S01]  /*1c00*/  IMAD R0, R231, -0x80, R186 ;  /* 0xffffff80e7007824 */ /* 0x000fe200078e02ba */
        /* <DEDUP_REMOVED lines=15> */
.L_x_275:
        /* <DEDUP_REMOVED lines=13> */
.L_x_276:
[----:B------:R-:W-:Y:S01]  /*1dd0*/  IMAD R2, R34, R4, RZ ;  /* 0x0000000422027224 */ /* 0x000fe200078e02ff */
[C---:B------:R-:W-:Y:S01]  /*1de0*/  ISETP.GE.AND P3, PT, R218.reuse, R0, PT ;  /* 0x00000000da00720c */ /* 0x040fe20003f66270 */
[C---:B------:R-:W-:Y:S01]  /*1df0*/  IMAD.WIDE.U32 R6, R217.reuse, R4, R242 ;  /* 0x00000004d9067225 */ /* 0x040fe200078e00f2 */
[----:B------:R-:W-:Y:S01]  /*1e00*/  ULDC.64 UR4, c[0x0][0x468] ;  /* 0x00011a0000047ab9 */ /* 0x000fe20000000a00 */
[----:B------:R-:W-:Y:S01]  /*1e10*/  IADD3 R9, R218, 0x40, RZ ;  /* 0x00000040da097810 */ /* 0x000fe20007ffe0ff */
[----:B------:R-:W-:Y:S01]  /*1e20*/  BSSY B0, `(.L_x_277) ;  /* 0x0000017000007945 */ /* 0x000fe20003800000 */
[----:B------:R-:W-:Y:S01]  /*1e30*/  IMAD R2, R217, R5, R2 ;  /* 0x00000005d9027224 */ /* 0x000fe200078e0202 */
[----:B------:R-:W-:Y:S02]  /*1e40*/  IADD3 R6, P0, R10, R6, RZ ;  /* 0x000000060a067210 */ /* 0x000fe40007f1e0ff */
[----:B------:R-:W-:Y:S02]  /*1e50*/  IADD3 R8, R218, 0x60, RZ ;  /* 0x00000060da087810 */ /* 0x000fe40007ffe0ff */
[----:B------:R-:W-:Y:S01]  /*1e60*/  IADD3.X R7, R11, R7, R2, P0, !PT ;  /* 0x000000070b077210 */ /* 0x000fe200007fe402 */
[----:B------:R-:W-:Y:S01]  /*1e70*/  IMAD R2, R41, UR4, RZ ;  /* 0x0000000429027c24 */ /* 0x000fe2000f8e02ff */
[----:B------:R-:W-:-:S02]  /*1e80*/  ISETP.GE.AND P2, PT, R16, R0, PT ;  /* 0x000000001000720c */ /* 0x000fc40003f46270 */
[-C--:B------:R-:W-:Y:S01]  /*1e90*/  ISETP.GE.AND P1, PT, R9, R0.reuse, PT ;  /* 0x000000000900720c */ /* 0x080fe20003f26270 */
[----:B------:R-:W-:Y:S01]  /*1ea0*/  IMAD.WIDE.U32 R6, R44, UR4, R6 ;  /* 0x000000042c067c25 */ /* 0x000fe2000f8e0006 */
[----:B------:R-:W-:-:S03]  /*1eb0*/  ISETP.GE.AND P0, PT, R8, R0, PT ;  /* 0x000000000800720c */ /* 0x000fc60003f06270 */
        /* <DEDUP_REMOVED lines=13> */
.L_x_278:
[----:B------:R-:W-:Y:S05]  /*1f90*/  BSYNC B0 ;  /* 0x0000000000007941 */ /* 0x000fea0003800000 */
.L_x_277:
        /* <DEDUP_REMOVED lines=14> */
.L_x_280:
[----:B------:R-:W-:Y:S05]  /*2080*/  BSYNC B0 ;  /* 0x0000000000007941 */ /* 0x000fea0003800000 */
.L_x_279:
        /* <DEDUP_REMOVED lines=14> */
.L_x_282:
[----:B------:R-:W-:Y:S05]  /*2170*/  BSYNC B0 ;  /* 0x0000000000007941 */ /* 0x000fea0003800000 */
.L_x_281:
        /* <DEDUP_REMOVED lines=13> */
.L_x_284:
[----:B------:R-:W-:Y:S05]  /*2250*/  BSYNC B0 ;  /* 0x0000000000007941 */ /* 0x000fea0003800000 */
.L_x_283:
        /* <DEDUP_REMOVED lines=22> */
.L_x_286:
[----:B------:R-:W-:Y:S05]  /*23c0*/  BSYNC B0 ;  /* 0x0000000000007941 */ /* 0x000fea0003800000 */
.L_x_285:
        /* <DEDUP_REMOVED lines=14> */
.L_x_288:
[----:B------:R-:W-:Y:S05]  /*24b0*/  BSYNC B0 ;  /* 0x0000000000007941 */ /* 0x000fea0003800000 */
.L_x_287:
        /* <DEDUP_REMOVED lines=14> */
.L_x_290:
[----:B------:R-:W-:Y:S05]  /*25a0*/  BSYNC B0 ;  /* 0x0000000000007941 */ /* 0x000fea0003800000 */
.L_x_289:
        /* <DEDUP_REMOVED lines=14> */
.L_x_274:
[----:B------:R-:W-:Y:S01]  /*2690*/  IMAD R0, R231, -0x80, R186 ;  /* 0xffffff80e7007824 */ /* 0x000fe200078e02ba */
[----:B------:R-:W-:Y:S01]  /*26a0*/  ULDC.64 UR4, c[0x0][0x268] ;  /* 0x00009a0000047ab9 */ /* 0x000fe20000000a00 */
[C---:B------:R-:W-:Y:S02]  /*26b0*/  VIADD R8, R218.reuse, 0x20 ;  /* 0x00000020da087836 */ /* 0x040fe40000000000 */
[C---:B------:R-:W-:Y:S01]  /*26c0*/  VIADD R6, R218.reuse, 0x40 ;  /* 0x00000040da067836 */ /* 0x040fe20000000000 */
[----:B------:R-:W-:Y:S01]  /*26d0*/  ISETP.GE.AND P5, PT, R218, R0, PT ;  /* 0x00000000da00720c */ /* 0x000fe20003fa6270 */
[----:B------:R-:W-:Y:S01]  /*26e0*/  IMAD R2, R34, R12, RZ ;  /* 0x0000000c22027224 */ /* 0x000fe200078e02ff */
[----:B------:R-:W-:Y:S01]  /*26f0*/  ISETP.GE.AND P4, PT, R8, R0, PT ;  /* 0x000000000800720c */ /* 0x000fe20003f86270 */
[C---:B------:R-:W-:Y:S01]  /*2700*/  IMAD.WIDE.U32 R4, R217.reuse, R12, R242 ;  /* 0x0000000cd9047225 */ /* 0x040fe200078e00f2 */
[----:B------:R-:W-:Y:S01]  /*2710*/  ISETP.GE.AND P3, PT, R6, R0, PT ;  /* 0x000000000600720c */ /* 0x000fe20003f66270 */
[----:B------:R-:W-:Y:S02]  /*2720*/  @P6 BAR.SYNC.DEFER_BLOCKING 0x0 ;  /* 0x0000000000006b1d */ /* 0x000fe40000010000 */
[----:B------:R-:W-:Y:S01]  /*2730*/  VIADD R7, R218, 0x60 ;  /* 0x00000060da077836 */ /* 0x000fe20000000000 */
[----:B------:R-:W-:Y:S01]  /*2740*/  IADD3 R4, P0, R30, R4, RZ ;  /* 0x000000041e047210 */ /* 0x000fe20007f1e0ff */
[----:B------:R-:W-:-:S02]  /*2750*/  IMAD R2, R217, R13, R2 ;  /* 0x0000000dd9027224 */ /* 0x000fc400078e0202 */
[----:B------:R-:W-:Y:S01]  /*2760*/  IMAD R30, R187, -0x40, R209 ;  /* 0xffffffc0bb1e7824 */ /* 0x000fe200078e02d1 */
[----:B------:R-:W-:Y:S01]  /*2770*/  ISETP.GE.AND P1, PT, R7, R0, PT ;  /* 0x000000000700720c */ /* 0x000fe20003f26270 */
[----:B------:R-:W1:Y:S01]  /*2780*/  @!P5 LDC.64 R16, c[0x0][0x220] ;  /* 0x00008800ff10db82 */ /* 0x000e620000000a00 */
[----:B------:R-:W-:Y:S01]  /*2790*/  IADD3.X R5, R31, R5, R2, P0, !PT ;  /* 0x000000051f057210 */ /* 0x000fe200007fe402 */
[----:B------:R-:W-:Y:S01]  /*27a0*/  IMAD R2, R35, UR4, RZ ;  /* 0x0000000423027c24 */ /* 0x000fe2000f8e02ff */
[----:B------:R-:W-:Y:S01]  /*27b0*/  @!P4 IADD3 R0, P2, R218, 0x20, RZ ;  /* 0x00000020da00c810 */ /* 0x000fe20007f5e0ff */
[----:B------:R-:W-:Y:S01]  /*27c0*/  IMAD.SHL.U32 R23, R23, 0x40, RZ ;  /* 0x0000004017177824 */ /* 0x000fe200078e00ff */
[-C--:B------:R-:W-:Y:S01]  /*27d0*/  ISETP.GE.AND P0, PT, R8, R30.reuse, PT ;  /* 0x0000001e0800720c */ /* 0x080fe20003f06270 */
[----:B------:R-:W-:Y:S01]  /*27e0*/  IMAD R9, R20, UR5, R2 ;  /* 0x0000000514097c24 */ /* 0x000fe2000f8e0202 */
[C---:B------:R-:W-:Y:S01]  /*27f0*/  ISETP.GE.AND P6, PT, R218.reuse, R30, PT ;  /* 0x0000001eda00720c */ /* 0x040fe20003fc6270 */
[----:B------:R-:W2:Y:S01]  /*2800*/  @!P4 LDC.64 R24, c[0x0][0x220] ;  /* 0x00008800ff18cb82 */ /* 0x000ea20000000a00 */
[----:B------:R-:W-:Y:S01]  /*2810*/  @!P4 IMAD.X R6, RZ, RZ, R39, P2 ;  /* 0x000000ffff06c224 */ /* 0x000fe200010e0627 */
[----:B------:R-:W-:Y:S01]  /*2820*/  @!P3 IADD3 R2, P2, R218, 0x40, RZ ;  /* 0x00000040da02b810 */ /* 0x000fe20007f5e0ff */
[----:B------:R-:W-:Y:S01]  /*2830*/  IMAD.WIDE.U32 R4, R20, UR4, R4 ;  /* 0x0000000414047c25 */ /* 0x000fe2000f8e0004 */
[----:B------:R-:W-:-:S03]  /*2840*/  ULDC.64 UR4, c[0x0][0x260] ;  /* 0x0000980000047ab9 */ /* 0x000fc60000000a00 */
[-C--:B------:R-:W-:Y:S01]  /*2850*/  @!P5 IMAD R8, R39, R12.reuse, RZ ;  /* 0x0000000c2708d224 */ /* 0x080fe200078e02ff */
[----:B------:R-:W3:Y:S01]  /*2860*/  @!P3 LDC.64 R26, c[0x0][0x220] ;  /* 0x00008800ff1abb82 */ /* 0x000ee20000000a00 */
[----:B------:R-:W-:Y:S01]  /*2870*/  IMAD.IADD R5, R5, 0x1, R9 ;  /* 0x0000000105057824 */ /* 0x000fe200078e0209 */
[----:B------:R4:W-:Y:S01]  /*2880*/  @P5 STS.128 [R215+0xa000], RZ ;  /* 0x00a000ffd7005388 */ /* 0x0009e20000000c00 */
[----:B------:R-:W-:Y:S01]  /*2890*/  @!P3 IMAD.X R7, RZ, RZ, R39, P2 ;  /* 0x000000ffff07b224 */ /* 0x000fe200010e0627 */
[----:B------:R-:W-:Y:S01]  /*28a0*/  @!P1 IADD3 R15, P2, R218, 0x60, RZ ;  /* 0x00000060da0f9810 */ /* 0x000fe20007f5e0ff */
[-C--:B------:R-:W-:Y:S01]  /*28b0*/  @!P4 IMAD R6, R6, R12.reuse, RZ ;  /* 0x0000000c0606c224 */ /* 0x080fe200078e02ff */
[----:B------:R-:W-:Y:S01]  /*28c0*/  @!P4 MOV R11, R5 ;  /* 0x00000005000bc202 */ /* 0x000fe20000000f00 */
[----:B------:R-:W-:Y:S01]  /*28d0*/  @!P5 IMAD R9, R218, R13, R8 ;  /* 0x0000000dda09d224 */ /* 0x000fe200078e0208 */
[----:B------:R-:W4:Y:S01]  /*28e0*/  @!P1 LDC.64 R28, c[0x0][0x220] ;  /* 0x00008800ff1c9b82 */ /* 0x000f220000000a00 */
[----:B------:R-:W-:-:S02]  /*28f0*/  @!P3 IMAD R8, R7, R12, RZ ;  /* 0x0000000c0708b224 */ /* 0x000fc400078e02ff */
[----:B------:R-:W-:Y:S02]  /*2900*/  @!P4 IMAD R14, R0, R13, R6 ;  /* 0x0000000d000ec224 */ /* 0x000fe400078e0206 */
[----:B------:R-:W-:-:S04]  /*2910*/  @!P5 IMAD.WIDE.U32 R6, R218, R12, R4 ;  /* 0x0000000cda06d225 */ /* 0x000fc800078e0004 */
[----:B------:R-:W-:Y:S02]  /*2920*/  @!P4 IMAD.MOV.U32 R10, RZ, RZ, R4 ;  /* 0x000000ffff0ac224 */ /* 0x000fe400078e0004 */
[----:B------:R-:W-:Y:S02]  /*2930*/  @!P3 IMAD R21, R2, R13, R8 ;  /* 0x0000000d0215b224 */ /* 0x000fe400078e0208 */
[----:B------:R-:W-:-:S04]  /*2940*/  @!P4 IMAD.WIDE.U32 R10, R0, R12, R10 ;  /* 0x0000000c000ac225 */ /* 0x000fc800078e000a */
[----:B------:R-:W-:Y:S02]  /*2950*/  @!P5 IMAD.IADD R7, R7, 0x1, R9 ;  /* 0x000000010707d824 */ /* 0x000fe400078e0209 */
[----:B------:R-:W-:Y:S01]  /*2960*/  @!P1 IMAD.X R0, RZ, RZ, R39, P2 ;  /* 0x000000ffff009224 */ /* 0x000fe200010e0627 */
[C---:B-1----:R-:W-:Y:S01]  /*2970*/  @!P5 LEA R16, P2, R6.reuse, R16, 0x1 ;  /* 0x000000100610d211 */ /* 0x042fe200078408ff */
[----:B------:R-:W-:Y:S02]  /*2980*/  @!P3 IMAD.MOV.U32 R8, RZ, RZ, R4 ;  /* 0x000000ffff08b224 */ /* 0x000fe400078e0004 */
[----:B------:R-:W-:Y:S01]  /*2990*/  @!P3 IMAD.MOV.U32 R9, RZ, RZ, R5 ;  /* 0x000000ffff09b224 */ /* 0x000fe200078e0005 */
[----:B------:R-:W-:Y:S01]  /*29a0*/  @!P5 LEA.HI.X R17, R6, R17, R7, 0x1, P2 ;  /* 0x000000110611d211 */ /* 0x000fe200010f0c07 */
[-C--:B------:R-:W-:Y:S02]  /*29b0*/  @!P1 IMAD R0, R0, R12.reuse, RZ ;  /* 0x0000000c00009224 */ /* 0x080fe400078e02ff */
[----:B------:R-:W-:-:S02]  /*29c0*/  @!P3 IMAD.WIDE.U32 R8, R2, R12, R8 ;  /* 0x0000000c0208b225 */ /* 0x000fc400078e0008 */
[----:B------:R-:W-:Y:S01]  /*29d0*/  @!PT LDS RZ, [RZ] ;  /* 0x00000000fffff984 */ /* 0x000fe20000000800 */
[----:B------:R-:W-:Y:S01]  /*29e0*/  @!PT LDS RZ, [RZ] ;  /* 0x00000000fffff984 */ /* 0x000fe20000000800 */
[----:B------:R-:W-:Y:S01]  /*29f0*/  @!PT LDS RZ, [RZ] ;  /* 0x00000000fffff984 */ /* 0x000fe20000000800 */
[----:B------:R1:W-:Y:S02]  /*2a00*/  @!P5 LDGSTS.E.BYPASS.LTC128B.128 [R215+0xa000], desc[UR12][R16.64] ;  /* 0x0a00000010d7dfae */ /* 0x0003e4000b901d4c */
[----:B------:R-:W-:Y:S01]  /*2a10*/  @!P4 IMAD.IADD R2, R11, 0x1, R14 ;  /* 0x000000010b02c824 */ /* 0x000fe200078e020e */
[C---:B--2---:R-:W-:Y:S01]  /*2a20*/  @!P4 LEA R14, P2, R10.reuse, R24, 0x1 ;  /* 0x000000180a0ec211 */ /* 0x044fe200078408ff */
[C---:B------:R-:W-:Y:S01]  /*2a30*/  @!P1 IMAD R6, R15.reuse, R13, R0 ;  /* 0x0000000d0f069224 */ /* 0x040fe200078e0200 */
[----:B------:R2:W-:Y:S01]  /*2a40*/  @P4 STS.128 [R215+0xb000], RZ ;  /* 0x00b000ffd7004388 */ /* 0x0005e20000000c00 */
[----:B------:R-:W-:Y:S01]  /*2a50*/  @!P1 IMAD.WIDE.U32 R4, R15, R12, R4 ;  /* 0x0000000c0f049225 */ /* 0x000fe200078e0004 */
[----:B------:R-:W-:Y:S02]  /*2a60*/  @!P4 LEA.HI.X R15, R10, R25, R2, 0x1, P2 ;  /* 0x000000190a0fc211 */ /* 0x000fe400010f0c02 */
[----:B---3--:R-:W-:Y:S01]  /*2a70*/  @!P3 LEA R12, P2, R8, R26, 0x1 ;  /* 0x0000001a080cb211 */ /* 0x008fe200078408ff */
[----:B------:R-:W-:-:S02]  /*2a80*/  @!P3 IMAD.IADD R0, R9, 0x1, R21 ;  /* 0x000000010900b824 */ /* 0x000fc400078e0215 */
[----:B------:R-:W-:Y:S01]  /*2a90*/  IMAD.SHL.U32 R2, R33, 0x40, RZ ;  /* 0x0000004021027824 */ /* 0x000fe200078e00ff */
[----:B------:R-:W-:Y:S01]  /*2aa0*/  @!PT LDS RZ, [RZ] ;  /* 0x00000000fffff984 */ /* 0x000fe20000000800 */
[----:B------:R-:W-:Y:S01]  /*2ab0*/  @!PT LDS RZ, [RZ] ;  /* 0x00000000fffff984 */ /* 0x000fe20000000800 */
[----:B------:R-:W-:Y:S01]  /*2ac0*/  @!PT LDS RZ, [RZ] ;  /* 0x00000000fffff984 */ /* 0x000fe20000000800 */
[----:B------:R3:W-:Y:S01]  /*2ad0*/  @!P4 LDGSTS.E.BYPASS.LTC128B.128 [R215+0xb000], desc[UR12][R14.64] ;  /* 0x0b0000000ed7cfae */ /* 0x0007e2000b901d4c */
[----:B------:R-:W-:Y:S01]  /*2ae0*/  IMAD.MOV.U32 R206, RZ, RZ, 0x7f800000 ;  /* 0x7f800000ffce7424 */ /* 0x000fe200078e00ff */
[----:B------:R-:W-:Y:S01]  /*2af0*/  @!P3 LEA.HI.X R13, R8, R27, R0, 0x1, P2 ;  /* 0x0000001b080db211 */ /* 0x000fe200010f0c00 */
[----:B------:R-:W-:Y:S01]  /*2b00*/  IMAD.WIDE.U32 R8, R22, 0x40, RZ ;  /* 0x0000004016087825 */ /* 0x000fe200078e00ff */
[----:B------:R-:W-:Y:S01]  /*2b10*/  @!P1 IADD3 R0, R5, R6, RZ ;  /* 0x0000000605009210 */ /* 0x000fe20007ffe0ff */
[----:B------:R2:W-:Y:S01]  /*2b20*/  @P3 STS.128 [R215+0xc000], RZ ;  /* 0x00c000ffd7003388 */ /* 0x0005e20000000c00 */
[----:B----4-:R-:W-:Y:S01]  /*2b30*/  @!P1 LEA R10, P2, R4, R28, 0x1 ;  /* 0x0000001c040a9211 */ /* 0x010fe200078408ff */
[----:B------:R-:W-:Y:S02]  /*2b40*/  IMAD.WIDE.U32 R6, R32, 0x40, RZ ;  /* 0x0000004020067825 */ /* 0x000fe400078e00ff */
[----:B------:R-:W-:Y:S01]  /*2b50*/  @!PT LDS RZ, [RZ] ;  /* 0x00000000fffff984 */ /* 0x000fe20000000800 */
[----:B------:R-:W-:Y:S01]  /*2b60*/  @!PT LDS RZ, [RZ] ;  /* 0x00000000fffff984 */ /* 0x000fe20000000800 */
[----:B------:R-:W-:Y:S01]  /*2b70*/  @!PT LDS RZ, [RZ] ;  /* 0x00000000fffff984 */ /* 0x000fe20000000800 */
[----:B------:R-:W-:Y:S01]  /*2b80*/  @!P3 LDGSTS.E.BYPASS.LTC128B.128 [R215+0xc000], desc[UR12][R12.64] ;  /* 0x0c0000000cd7bfae */ /* 0x000fe2000b901d4c */
[----:B------:R-:W-:Y:S01]  /*2b90*/  @!P1 LEA.HI.X R11, R4, R29, R0, 0x1, P2 ;  /* 0x0000001d040b9211 */ /* 0x000fe200010f0c00 */
[----:B------:R-:W-:Y:S01]  /*2ba0*/  IMAD.WIDE.U32 R4, R217, R18, R242 ;  /* 0x00000012d9047225 */ /* 0x000fe200078e00f2 */
[----:B------:R-:W-:Y:S01]  /*2bb0*/  @!P0 IADD3 R8, P2, R188, R8, RZ ;  /* 0x00000008bc088210 */ /* 0x000fe20007f5e0ff */
[----:B------:R2:W-:Y:S01]  /*2bc0*/  @P1 STS.128 [R215+0xd000], RZ ;  /* 0x00d000ffd7001388 */ /* 0x0005e20000000c00 */
[----:B-1----:R-:W1:Y:S01]  /*2bd0*/  @!P4 LDC.64 R16, c[0x0][0x218] ;  /* 0x00008600ff10cb82 */ /* 0x002e620000000a00 */
[----:B------:R-:W-:Y:S01]  /*2be0*/  IMAD R0, R34, R18, RZ ;  /* 0x0000001222007224 */ /* 0x000fe200078e02ff */
[----:B------:R-:W-:Y:S01]  /*2bf0*/  @!P0 IADD3.X R9, R189, R9, R23, P2, !PT ;  /* 0x00000009bd098210 */ /* 0x000fe200017fe417 */
[----:B------:R-:W-:Y:S01]  /*2c00*/  @!PT LDS RZ, [RZ] ;  /* 0x00000000fffff984 */ /* 0x000fe20000000800 */
[----:B------:R-:W-:Y:S01]  /*2c10*/  @!PT LDS RZ, [RZ] ;  /* 0x00000000fffff984 */ /* 0x000fe20000000800 */
[----:B------:R-:W-:Y:S01]  /*2c20*/  @!PT LDS RZ, [RZ] ;  /* 0x00000000fffff984 */ /* 0x000fe20000000800 */
[----:B------:R-:W-:Y:S01]  /*2c30*/  @!P1 LDGSTS.E.BYPASS.LTC128B.128 [R215+0xd000], desc[UR12][R10.64] ;  /* 0x0d0000000ad79fae */ /* 0x000fe2000b901d4c */
[----:B------:R-:W-:Y:S01]  /*2c40*/  @!P0 IADD3 R6, P2, R190, R6, RZ ;  /* 0x00000006be068210 */ /* 0x000fe20007f5e0ff */
[----:B------:R-:W-:-:S02]  /*2c50*/  IMAD R0, R217, R19, R0 ;  /* 0x00000013d9007224 */ /* 0x000fc400078e0200 */
[----:B------:R-:W0:Y:S01]  /*2c60*/  LDGDEPBAR ;  /* 0x00000000000079af */ /* 0x000e220000000000 */
[----:B------:R-:W-:Y:S01]  /*2c70*/  @!P0 IADD3.X R7, R191, R7, R2, P2, !PT ;  /* 0x00000007bf078210 */ /* 0x000fe200017fe402 */
[----:B------:R-:W4:Y:S01]  /*2c80*/  @!P1 LDC.64 R22, c[0x0][0x218] ;  /* 0x00008600ff169b82 */ /* 0x000f220000000a00 */
[----:B------:R-:W-:Y:S01]  /*2c90*/  LEA.HI R2, R187, R187, RZ, 0x1 ;  /* 0x000000bbbb027211 */ /* 0x000fe200078f08ff */
[----:B------:R2:W-:Y:S01]  /*2ca0*/  @P6 STS.128 [R215+0x4000], RZ ;  /* 0x004000ffd7006388 */ /* 0x0005e20000000c00 */
[----:B------:R-:W-:Y:S01]  /*2cb0*/  IADD3 R4, P2, R36, R4, RZ ;  /* 0x0000000424047210 */ /* 0x000fe20007f5e0ff */
[----:B------:R-:W-:Y:S01]  /*2cc0*/  IMAD.MOV.U32 R207, RZ, RZ, 0x7f800000 ;  /* 0x7f800000ffcf7424 */ /* 0x000fe200078e00ff */
[----:B------:R-:W-:Y:S01]  /*2cd0*/  LOP3.LUT R2, R2, 0xfffffffe, RZ, 0xc0, !PT ;  /* 0xfffffffe02027812 */ /* 0x000fe200078ec0ff */
[----:B------:R-:W-:Y:S01]  /*2ce0*/  @!PT LDS RZ, [RZ] ;  /* 0x00000000fffff984 */ /* 0x000fe20000000800 */
[----:B------:R-:W-:Y:S01]  /*2cf0*/  @!PT LDS RZ, [RZ] ;  /* 0x00000000fffff984 */ /* 0x000fe20000000800 */
[----:B------:R-:W-:Y:S01]  /*2d00*/  @!PT LDS RZ, [RZ] ;  /* 0x00000000fffff984 */ /* 0x000fe20000000800 */
[----:B------:R-:W-:Y:S01]  /*2d10*/  @!P6 LDGSTS.E.BYPASS.LTC128B.128 [R215+0x4000], desc[UR12][R188.64] ;  /* 0x04000000bcd7efae */ /* 0x000fe2000b901d4c */
[----:B------:R-:W-:Y:S01]  /*2d20*/  IADD3.X R5, R37, R5, R0, P2, !PT ;  /* 0x0000000525057210 */ /* 0x000fe200017fe400 */
[----:B------:R-:W-:Y:S01]  /*2d30*/  IMAD R0, R35, UR4, RZ ;  /* 0x0000000423007c24 */ /* 0x000fe2000f8e02ff */
[----:B---3--:R-:W3:Y:S01]  /*2d40*/  @!P5 LDC.64 R14, c[0x0][0x218] ;  /* 0x00008600ff0edb82 */ /* 0x008ee20000000a00 */
[----:B------:R-:W-:Y:S01]  /*2d50*/  IMAD.IADD R2, R187, 0x1, -R2 ;  /* 0x00000001bb027824 */ /* 0x000fe200078e0a02 */
[----:B------:R2:W-:Y:S01]  /*2d60*/  @P0 STS.128 [R215+0x5000], RZ ;  /* 0x005000ffd7000388 */ /* 0x0005e20000000c00 */
[----:B------:R-:W-:-:S02]  /*2d70*/  IMAD R21, R20, UR5, R0 ;  /* 0x0000000514157c24 */ /* 0x000fc4000f8e0200 */
[----:B------:R-:W-:Y:S01]  /*2d80*/  IMAD.MOV.U32 R204, RZ, RZ, 0x7f800000 ;  /* 0x7f800000ffcc7424 */ /* 0x000fe200078e00ff */
[----:B------:R-:W-:Y:S01]  /*2d90*/  ISETP.NE.AND P2, PT, R2, 0x1, PT ;  /* 0x000000010200780c */ /* 0x000fe20003f45270 */
[----:B------:R-:W-:Y:S01]  /*2da0*/  VIADD R0, R249, 0x1000 ;  /* 0x00001000f9007836 */ /* 0x000fe20000000000 */
[----:B------:R-:W-:Y:S01]  /*2db0*/  @!PT LDS RZ, [RZ] ;  /* 0x00000000fffff984 */ /* 0x000fe20000000800 */
[----:B------:R-:W-:Y:S01]  /*2dc0*/  @!PT LDS RZ, [RZ] ;  /* 0x00000000fffff984 */ /* 0x000fe20000000800 */
[----:B------:R-:W-:Y:S01]  /*2dd0*/  @!PT LDS RZ, [RZ] ;  /* 0x00000000fffff984 */ /* 0x000fe20000000800 */
[----:B------:R2:W-:Y:S01]  /*2de0*/  @!P0 LDGSTS.E.BYPASS.LTC128B.128 [R215+0x5000], desc[UR12][R8.64] ;  /* 0x0500000008d78fae */ /* 0x0005e2000b901d4c */
[----:B------:R-:W-:-:S04]  /*2df0*/  IMAD.WIDE.U32 R4, R20, UR4, R4 ;  /* 0x0000000414047c25 */ /* 0x000fc8000f8e0004 */
[----:B------:R-:W-:Y:S01]  /*2e00*/  IMAD.MOV.U32 R205, RZ, RZ, 0x7f800000 ;  /* 0x7f800000ffcd7424 */ /* 0x000fe200078e00ff */
[----:B------:R-:W-:Y:S01]  /*2e10*/  SEL R0, R0, R249, !P2 ;  /* 0x000000f900007207 */ /* 0x000fe20005000000 */
[----:B------:R-:W-:Y:S02]  /*2e20*/  IMAD.IADD R5, R5, 0x1, R21 ;  /* 0x0000000105057824 */ /* 0x000fe400078e0215 */
[--C-:B------:R-:W-:Y:S01]  /*2e30*/  IMAD R136, R178, 0x2, R177.reuse ;  /* 0x00000002b2887824 */ /* 0x100fe200078e02b1 */
[----:B------:R-:W4:Y:S01]  /*2e40*/  @!P3 LDC.64 R20, c[0x0][0x218] ;  /* 0x00008600ff14bb82 */ /* 0x000f220000000a00 */
[----:B------:R-:W-:Y:S02]  /*2e50*/  IMAD R196, R0, 0x2, R177 ;  /* 0x0000000200c47824 */ /* 0x000fe400078e02b1 */
[C---:B------:R-:W-:Y:S02]  /*2e60*/  IMAD.SHL.U32 R216, R224.reuse, 0x10, RZ ;  /* 0x00000010e0d87824 */ /* 0x040fe400078e00ff */
[C---:B------:R-:W-:Y:S01]  /*2e70*/  IMAD.SHL.U32 R214, R224.reuse, 0x8, RZ ;  /* 0x00000008e0d67824 */ /* 0x040fe200078e00ff */
[----:B------:R1:W-:Y:S02]  /*2e80*/  @P6 STS [R196], RZ ;  /* 0x000000ffc4006388 */ /* 0x0003e40000000800 */
[----:B------:R-:W1:Y:S01]  /*2e90*/  LDC R208, c[0x0][0x394] ;  /* 0x0000e500ffd07b82 */ /* 0x000e620000000800 */
[----:B------:R-:W-:Y:S01]  /*2ea0*/  VIADD R167, R175, 0x1000 ;  /* 0x00001000afa77836 */ /* 0x000fe20000000000 */
[----:B------:R1:W-:Y:S01]  /*2eb0*/  @P6 STS [R196+0x4], RZ ;  /* 0x000004ffc4006388 */ /* 0x0003e20000000800 */
[----:B------:R-:W-:Y:S01]  /*2ec0*/  IMAD.MOV.U32 R173, RZ, RZ, 0x20 ;  /* 0x00000020ffad7424 */ /* 0x000fe200078e00ff */
[----:B------:R-:W-:Y:S01]  /*2ed0*/  IADD3 R166, R251, 0x1000, RZ ;  /* 0x00001000fba67810 */ /* 0x000fe20007ffe0ff */
[----:B------:R-:W-:Y:S01]  /*2ee0*/  IMAD.MOV.U32 R165, RZ, RZ, 0x40 ;  /* 0x00000040ffa57424 */ /* 0x000fe200078e00ff */
[----:B------:R1:W-:Y:S01]  /*2ef0*/  @P6 STS [R196+0x8], RZ ;  /* 0x000008ffc4006388 */ /* 0x0003e20000000800 */
[C---:B------:R-:W-:Y:S01]  /*2f00*/  IMAD R228, R224.reuse, 0x18, RZ ;  /* 0x00000018e0e47824 */ /* 0x040fe200078e02ff */
[C---:B------:R-:W-:Y:S01]  /*2f10*/  SHF.L.U64.HI R234, R235.reuse, 0x2, R252 ;  /* 0x00000002ebea7819 */ /* 0x040fe200000102fc */
[C---:B--2---:R-:W-:Y:S01]  /*2f20*/  VIADD R8, R235.reuse, 0x8 ;  /* 0x00000008eb087836 */ /* 0x044fe20000000000 */
[----:B------:R2:W-:Y:S01]  /*2f30*/  @P6 STS [R196+0xc], RZ ;  /* 0x00000cffc4006388 */ /* 0x0005e20000000800 */
[----:B------:R-:W-:Y:S01]  /*2f40*/  IMAD.SHL.U32 R227, R224, 0x20, RZ ;  /* 0x00000020e0e37824 */ /* 0x000fe200078e00ff */
[----:B------:R-:W-:Y:S01]  /*2f50*/  LEA R174, R178, R177, 0x1 ;  /* 0x000000b1b2ae7211 */ /* 0x000fe200078e08ff */
[----:B------:R-:W-:Y:S01]  /*2f60*/  IMAD R226, R224, 0x28, RZ ;  /* 0x00000028e0e27824 */ /* 0x000fe200078e02ff */
[----:B------:R-:W-:Y:S01]  /*2f70*/  @!PT LDS RZ, [RZ] ;  /* 0x00000000fffff984 */ /* 0x000fe20000000800 */
[----:B------:R-:W-:Y:S01]  /*2f80*/  @!PT LDS RZ, [RZ] ;  /* 0x00000000fffff984 */ /* 0x000fe20000000800 */
[----:B------:R-:W-:Y:S01]  /*2f90*/  @!PT LDS RZ, [RZ] ;  /* 0x00000000fffff984 */ /* 0x000fe20000000800 */
[----:B------:R-:W-:Y:S01]  /*2fa0*/  @!P6 LDGSTS.E.BYPASS.LTC128B.128 [R196], desc[UR12][R190.64] ;  /* 0x00000000bec4efae */ /* 0x000fe2000b901d4c */
[----:B------:R-:W-:Y:S01]  /*2fb0*/  @!P4 IADD3 R0, P6, R218, 0x20, RZ ;  /* 0x00000020da00c810 */ /* 0x000fe20007fde0ff */
[----:B------:R-:W-:Y:S01]  /*2fc0*/  IMAD R225, R224, 0x30, RZ ;  /* 0x00000030e0e17824 */ /* 0x000fe200078e02ff */
[----:B------:R-:W-:Y:S01]  /*2fd0*/  CS2R R94, SRZ ;  /* 0x00000000005e7805 */ /* 0x000fe2000001ff00 */
[----:B------:R2:W-:Y:S01]  /*2fe0*/  @P0 STS [R196+0x1000], RZ ;  /* 0x001000ffc4000388 */ /* 0x0005e20000000800 */
[----:B------:R-:W-:Y:S01]  /*2ff0*/  @!P4 IADD3.X R11, RZ, R39, RZ, P6, !PT ;  /* 0x00000027ff0bc210 */ /* 0x000fe200037fe4ff */
[----:B------:R-:W-:Y:S01]  /*3000*/  IMAD.MOV R223, RZ, RZ, -R223 ;  /* 0x000000ffffdf7224 */ /* 0x000fe200078e0adf */
[----:B------:R-:W-:Y:S01]  /*3010*/  ISETP.GE.AND P6, PT, R8, R30, PT ;  /* 0x0000001e0800720c */ /* 0x000fe20003fc6270 */
[----:B------:R2:W-:Y:S01]  /*3020*/  @P0 STS [R196+0x1004], RZ ;  /* 0x001004ffc4000388 */ /* 0x0005e20000000800 */
[----:B------:R-:W-:Y:S01]  /*3030*/  IMAD.SHL.U32 R233, R235, 0x4, RZ ;  /* 0x00000004ebe97824 */ /* 0x000fe200078e00ff */
[----:B------:R-:W-:Y:S01]  /*3040*/  CS2R R92, SRZ ;  /* 0x00000000005c7805 */ /* 0x000fe2000001ff00 */
[----:B------:R-:W-:Y:S01]  /*3050*/  @!P4 IMAD R12, R11, R18, RZ ;  /* 0x000000120b0cc224 */ /* 0x000fe200078e02ff */
[----:B------:R2:W-:Y:S01]  /*3060*/  @P0 STS [R196+0x1008], RZ ;  /* 0x001008ffc4000388 */ /* 0x0005e20000000800 */
[----:B------:R-:W-:-:S02]  /*3070*/  CS2R R98, SRZ ;  /* 0x0000000000627805 */ /* 0x000fc4000001ff00 */
[----:B------:R-:W-:Y:S02]  /*3080*/  CS2R R96, SRZ ;  /* 0x0000000000607805 */ /* 0x000fe4000001ff00 */
[----:B------:R-:W-:Y:S01]  /*3090*/  CS2R R90, SRZ ;  /* 0x00000000005a7805 */ /* 0x000fe2000001ff00 */
[----:B------:R2:W-:Y:S01]  /*30a0*/  @P0 STS [R196+0x100c], RZ ;  /* 0x00100cffc4000388 */ /* 0x0005e20000000800 */
[----:B------:R-:W-:Y:S02]  /*30b0*/  CS2R R88, SRZ ;  /* 0x0000000000587805 */ /* 0x000fe4000001ff00 */
[----:B------:R-:W-:Y:S02]  /*30c0*/  CS2R R86, SRZ ;  /* 0x0000000000567805 */ /* 0x000fe4000001ff00 */
[----:B------:R-:W-:Y:S01]  /*30d0*/  CS2R R84, SRZ ;  /* 0x0000000000547805 */ /* 0x000fe2000001ff00 */
[----:B------:R-:W-:Y:S01]  /*30e0*/  @!PT LDS RZ, [RZ] ;  /* 0x00000000fffff984 */ /* 0x000fe20000000800 */
[----:B------:R-:W-:Y:S01]  /*30f0*/  @!PT LDS RZ, [RZ] ;  /* 0x00000000fffff984 */ /* 0x000fe20000000800 */
[----:B------:R-:W-:Y:S01]  /*3100*/  @!PT LDS RZ, [RZ] ;  /* 0x00000000fffff984 */ /* 0x000fe20000000800 */
[----:B------:R3:W-:Y:S01]  /*3110*/  @!P0 LDGSTS.E.BYPASS.LTC128B.128 [R196+0x1000], desc[UR12][R6.64] ;  /* 0x0100000006c48fae */ /* 0x0007e2000b901d4c */
[----:B------:R-:W-:-:S02]  /*3120*/  @!P3 IADD3 R2, P0, R218, 0x40, RZ ;  /* 0x00000040da02b810 */ /* 0x000fc40007f1e0ff */
[----:B------:R-:W-:Y:S02]  /*3130*/  CS2R R78, SRZ ;  /* 0x00000000004e7805 */ /* 0x000fe4000001ff00 */
[----:B------:R-:W-:Y:S01]  /*3140*/  CS2R R76, SRZ ;  /* 0x00000000004c7805 */ /* 0x000fe2000001ff00 */
[----:B------:R2:W-:Y:S01]  /*3150*/  @P5 STS.128 [R215+0x6000], RZ ;  /* 0x006000ffd7005388 */ /* 0x0005e20000000c00 */
[----:B------:R-:W-:Y:S01]  /*3160*/  CS2R R82, SRZ ;  /* 0x0000000000527805 */ /* 0x000fe2000001ff00 */
[--C-:B------:R-:W-:Y:S01]  /*3170*/  @!P3 IMAD.X R10, RZ, RZ, R39.reuse, P0 ;  /* 0x000000ffff0ab224 */ /* 0x100fe200000e0627 */
[----:B------:R-:W-:Y:S02]  /*3180*/  @!P1 IADD3 R13, P0, R218, 0x60, RZ ;  /* 0x00000060da0d9810 */ /* 0x000fe40007f1e0ff */
[----:B------:R-:W-:Y:S02]  /*3190*/  CS2R R80, SRZ ;  /* 0x0000000000507805 */ /* 0x000fe4000001ff00 */
[----:B------:R-:W-:Y:S01]  /*31a0*/  CS2R R74, SRZ ;  /* 0x00000000004a7805 */ /* 0x000fe2000001ff00 */
[----:B------:R-:W-:Y:S01]  /*31b0*/  @!P3 IMAD R11, R10, R18, RZ ;  /* 0x000000120a0bb224 */ /* 0x000fe200078e02ff */
[----:B------:R-:W-:Y:S01]  /*31c0*/  CS2R R72, SRZ ;  /* 0x0000000000487805 */ /* 0x000fe2000001ff00 */
[----:B------:R-:W-:Y:S01]  /*31d0*/  @!P1 IMAD.X R8, RZ, RZ, R39, P0 ;  /* 0x000000ffff089224 */ /* 0x000fe200000e0627 */
[----:B------:R-:W-:-:S02]  /*31e0*/  CS2R R70, SRZ ;  /* 0x0000000000467805 */ /* 0x000fc4000001ff00 */
[----:B------:R-:W-:Y:S02]  /*31f0*/  CS2R R68, SRZ ;  /* 0x0000000000447805 */ /* 0x000fe4000001ff00 */
[----:B------:R-:W-:Y:S01]  /*3200*/  CS2R R62, SRZ ;  /* 0x00000000003e7805 */ /* 0x000fe2000001ff00 */
[----:B------:R-:W-:Y:S01]  /*3210*/  @!P1 IMAD R8, R8, R18, RZ ;  /* 0x0000001208089224 */ /* 0x000fe200078e02ff */
        /* <DEDUP_REMOVED lines=9> */
[----:B------:R-:W-:Y:S01]  /*32b0*/  CS2R R50, SRZ ;  /* 0x0000000000327805 */ /* 0x000fe2000001ff00 */
[----:B---3--:R-:W-:Y:S01]  /*32c0*/  @!P5 IMAD R6, R39, R18, RZ ;  /* 0x000000122706d224 */ /* 0x008fe200078e02ff */
[----:B------:R-:W-:-:S02]  /*32d0*/  CS2R R48, SRZ ;  /* 0x0000000000307805 */ /* 0x000fc4000001ff00 */
[----:B------:R-:W-:Y:S02]  /*32e0*/  CS2R R40, SRZ ;  /* 0x0000000000287805 */ /* 0x000fe4000001ff00 */
[----:B------:R-:W-:Y:S01]  /*32f0*/  CS2R R36, SRZ ;  /* 0x0000000000247805 */ /* 0x000fe2000001ff00 */
[C---:B------:R-:W-:Y:S01]  /*3300*/  @!P5 IMAD R9, R218.reuse, R19, R6 ;  /* 0x00000013da09d224 */ /* 0x040fe200078e0206 */
[----:B------:R-:W-:Y:S01]  /*3310*/  ULDC UR4, c[0x0][0x398] ;  /* 0x0000e60000047ab9 */ /* 0x000fe20000000800 */
[----:B------:R-:W-:Y:S01]  /*3320*/  @!P5 IMAD.WIDE.U32 R6, R218, R18, R4 ;  /* 0x00000012da06d225 */ /* 0x000fe200078e0004 */
[----:B------:R-:W-:-:S03]  /*3330*/  ULDC UR5, c[0x0][0x2ec] ;  /* 0x0000bb0000057ab9 */ /* 0x000fc60000000800 */
[----:B------:R-:W-:Y:S01]  /*3340*/  @!P5 IMAD.IADD R9, R7, 0x1, R9 ;  /* 0x000000010709d824 */ /* 0x000fe200078e0209 */
[----:B------:R-:W-:Y:S01]  /*3350*/  @!P5 LEA R10, P0, R6, R14, 0x1 ;  /* 0x0000000e060ad211 */ /* 0x000fe200078008ff */
[-C--:B------:R-:W-:Y:S02]  /*3360*/  @!P4 IMAD R14, R0, R19.reuse, R12 ;  /* 0x00000013000ec224 */ /* 0x080fe400078e020c */
[----:B------:R-:W-:Y:S01]  /*3370*/  @!P3 IMAD R12, R2, R19, R11 ;  /* 0x00000013020cb224 */ /* 0x000fe200078e020b */
[----:B------:R-:W-:Y:S01]  /*3380*/  @!P5 LEA.HI.X R11, R6, R15, R9, 0x1, P0 ;  /* 0x0000000f060bd211 */ /* 0x000fe200000f0c09 */
[----:B------:R-:W-:Y:S01]  /*3390*/  @!P1 IMAD R19, R13, R19, R8 ;  /* 0x000000130d139224 */ /* 0x000fe200078e0208 */
[----:B------:R-:W-:Y:S01]  /*33a0*/  @!P3 MOV R6, R4 ;  /* 0x000000040006b202 */ /* 0x000fe20000000f00 */
[--C-:B------:R-:W-:Y:S02]  /*33b0*/  @!P3 IMAD.MOV.U32 R7, RZ, RZ, R5.reuse ;  /* 0x000000ffff07b224 */ /* 0x100fe400078e0005 */
[----:B------:R-:W-:Y:S01]  /*33c0*/  @!P4 IMAD.MOV.U32 R8, RZ, RZ, R4 ;  /* 0x000000ffff08c224 */ /* 0x000fe200078e0004 */
[----:B------:R-:W-:Y:S01]  /*33d0*/  @!PT LDS RZ, [RZ] ;  /* 0x00000000fffff984 */ /* 0x000fe20000000800 */
[----:B------:R-:W-:Y:S01]  /*33e0*/  @!PT LDS RZ, [RZ] ;  /* 0x00000000fffff984 */ /* 0x000fe20000000800 */
[----:B------:R-:W-:Y:S01]  /*33f0*/  @!PT LDS RZ, [RZ] ;  /* 0x00000000fffff984 */ /* 0x000fe20000000800 */
[----:B------:R4:W-:Y:S01]  /*3400*/  @!P5 LDGSTS.E.BYPASS.LTC128B.128 [R215+0x6000], desc[UR12][R10.64] ;  /* 0x060000000ad7dfae */ /* 0x0009e2000b901d4c */
[----:B------:R-:W-:-:S02]  /*3410*/  @!P4 IMAD.MOV.U32 R9, RZ, RZ, R5 ;  /* 0x000000ffff09c224 */ /* 0x000fc400078e0005 */
[-C--:B------:R-:W-:Y:S01]  /*3420*/  @!P3 IMAD.WIDE.U32 R6, R2, R18.reuse, R6 ;  /* 0x000000120206b225 */ /* 0x080fe200078e0006 */
[----:B------:R2:W-:Y:S03]  /*3430*/  @P4 STS.128 [R215+0x7000], RZ ;  /* 0x007000ffd7004388 */ /* 0x0005e60000000c00 */
[----:B------:R-:W-:-:S04]  /*3440*/  @!P4 IMAD.WIDE.U32 R8, R0, R18, R8 ;  /* 0x000000120008c225 */ /* 0x000fc800078e0008 */
[----:B------:R-:W-:Y:S01]  /*3450*/  @!P3 IMAD.IADD R2, R7, 0x1, R12 ;  /* 0x000000010702b824 */ /* 0x000fe200078e020c */
[----:B-1----:R-:W-:Y:S01]  /*3460*/  @!P4 LEA R12, P5, R8, R16, 0x1 ;  /* 0x00000010080cc211 */ /* 0x002fe200078a08ff */
[----:B------:R-:W-:Y:S02]  /*3470*/  @!P4 IMAD.IADD R0, R9, 0x1, R14 ;  /* 0x000000010900c824 */ /* 0x000fe400078e020e */
[----:B------:R-:W-:-:S03]  /*3480*/  @!P1 IMAD.WIDE.U32 R4, R13, R18, R4 ;  /* 0x000000120d049225 */ /* 0x000fc600078e0004 */
[----:B------:R-:W-:Y:S01]  /*3490*/  @!P4 LEA.HI.X R13, R8, R17, R0, 0x1, P5 ;  /* 0x00000011080dc211 */ /* 0x000fe200028f0c00 */
[----:B------:R-:W-:Y:S02]  /*34a0*/  @!P1 IMAD.IADD R5, R5, 0x1, R19 ;  /* 0x0000000105059824 */ /* 0x000fe400078e0213 */
[----:B------:R-:W-:Y:S02]  /*34b0*/  VIADD R0, R235, 0x28 ;  /* 0x00000028eb007836 */ /* 0x000fe40000000000 */
[----:B------:R-:W-:Y:S01]  /*34c0*/  @!PT LDS RZ, [RZ] ;  /* 0x00000000fffff984 */ /* 0x000fe20000000800 */
[----:B------:R-:W-:Y:S01]  /*34d0*/  @!PT LDS RZ, [RZ] ;  /* 0x00000000fffff984 */ /* 0x000fe20000000800 */
[----:B------:R-:W-:Y:S01]  /*34e0*/  @!PT LDS RZ, [RZ] ;  /* 0x00000000fffff984 */ /* 0x000fe20000000800 */
[----:B------:R-:W-:Y:S03]  /*34f0*/  @!P4 LDGSTS.E.BYPASS.LTC128B.128 [R215+0x7000], desc[UR12][R12.64] ;  /* 0x070000000cd7cfae */ /* 0x000fe6000b901d4c */
[----:B------:R-:W-:Y:S01]  /*3500*/  ISETP.GE.AND P4, PT, R0, R30, PT ;  /* 0x0000001e0000720c */ /* 0x000fe20003f86270 */
[----:B------:R2:W-:Y:S01]  /*3510*/  @P3 STS.128 [R215+0x8000], RZ ;  /* 0x008000ffd7003388 */ /* 0x0005e20000000c00 */
[----:B----4-:R-:W-:-:S04]  /*3520*/  @!P3 LEA R10, P0, R6, R20, 0x1 ;  /* 0x00000014060ab211 */ /* 0x010fc800078008ff */
[----:B------:R-:W-:Y:S01]  /*3530*/  @!P3 LEA.HI.X R11, R6, R21, R2, 0x1, P0 ;  /* 0x00000015060bb211 */ /* 0x000fe200000f0c02 */
[----:B------:R-:W-:Y:S01]  /*3540*/  VIADD R2, R235, 0x20 ;  /* 0x00000020eb027836 */ /* 0x000fe20000000000 */
[----:B------:R-:W-:-:S03]  /*3550*/  @!P1 LEA R6, P0, R4, R22, 0x1 ;  /* 0x0000001604069211 */ /* 0x000fc600078008ff */
[----:B------:R-:W-:Y:S01]  /*3560*/  @!PT LDS RZ, [RZ] ;  /* 0x00000000fffff984 */ /* 0x000fe20000000800 */
[----:B------:R-:W-:Y:S01]  /*3570*/  @!PT LDS RZ, [RZ] ;  /* 0x00000000fffff984 */ /* 0x000fe20000000800 */
[----:B------:R-:W-:Y:S01]  /*3580*/  @!PT LDS RZ, [RZ] ;  /* 0x00000000fffff984 */ /* 0x000fe20000000800 */
[----:B------:R-:W-:Y:S01]  /*3590*/  @!P3 LDGSTS.E.BYPASS.LTC128B.128 [R215+0x8000], desc[UR12][R10.64] ;  /* 0x080000000ad7bfae */ /* 0x000fe2000b901d4c */
[----:B------:R-:W-:Y:S02]  /*35a0*/  @!P1 LEA.HI.X R7, R4, R23, R5, 0x1, P0 ;  /* 0x0000001704079211 */ /* 0x000fe400000f0c05 */
[C---:B------:R-:W-:Y:S01]  /*35b0*/  SHF.L.U32 R4, R235.reuse, 0x2, RZ ;  /* 0x00000002eb047819 */ /* 0x040fe200000006ff */
[----:B------:R2:W-:Y:S01]  /*35c0*/  @P1 STS.128 [R215+0x9000], RZ ;  /* 0x009000ffd7001388 */ /* 0x0005e20000000c00 */
[-C--:B------:R-:W-:Y:S02]  /*35d0*/  ISETP.GE.AND P5, PT, R2, R30.reuse, PT ;  /* 0x0000001e0200720c */ /* 0x080fe40003fa6270 */
[C---:B------:R-:W-:Y:S01]  /*35e0*/  ISETP.GE.AND P0, PT, R235.reuse, R30, PT ;  /* 0x0000001eeb00720c */ /* 0x040fe20003f06270 */
[----:B------:R-:W-:Y:S01]  /*35f0*/  @!PT LDS RZ, [RZ] ;  /* 0x00000000fffff984 */ /* 0x000fe20000000800 */
[----:B------:R-:W-:Y:S01]  /*3600*/  @!PT LDS RZ, [RZ] ;  /* 0x00000000fffff984 */ /* 0x000fe20000000800 */
[----:B------:R-:W-:Y:S01]  /*3610*/  @!PT LDS RZ, [RZ] ;  /* 0x00000000fffff984 */ /* 0x000fe20000000800 */
[----:B------:R1:W-:Y:S01]  /*3620*/  @!P1 LDGSTS.E.BYPASS.LTC128B.128 [R215+0x9000], desc[UR12][R6.64] ;  /* 0x0900000006d79fae */ /* 0x0003e2000b901d4c */
[----:B------:R-:W-:Y:S02]  /*3630*/  SHF.L.U64.HI R5, R235, 0x2, R252 ;  /* 0x00000002eb057819 */ /* 0x000fe400000102fc */
[----:B------:R-:W-:Y:S01]  /*3640*/  IADD3 R4, P3, R4, R211, RZ ;  /* 0x000000d304047210 */ /* 0x000fe20007f7e0ff */
[----:B------:R-:W0:Y:S01]  /*3650*/  LDGDEPBAR ;  /* 0x00000000000079af */ /* 0x000e220000000000 */
[----:B------:R-:W-:-:S03]  /*3660*/  SHF.R.S32.HI R2, RZ, 0x1f, R0 ;  /* 0x0000001fff027819 */ /* 0x000fc60000011400 */
[----:B------:R-:W-:-:S05]  /*3670*/  IMAD.X R5, R5, 0x1, R210, P3 ;  /* 0x0000000105057824 */ /* 0x000fca00018e06d2 */
[----:B------:R2:W5:Y:S04]  /*3680*/  @!P0 LDG.E R206, desc[UR12][R4.64] ;  /* 0x0000000c04ce8981 */ /* 0x000568000c1e1900 */
[----:B------:R2:W5:Y:S04]  /*3690*/  @!P6 LDG.E R207, desc[UR12][R4.64+0x20] ;  /* 0x0000200c04cfe981 */ /* 0x000568000c1e1900 */
[----:B------:R2:W5:Y:S01]  /*36a0*/  @!P5 LDG.E R204, desc[UR12][R4.64+0x80] ;  /* 0x0000800c04ccd981 */ /* 0x000562000c1e1900 */
[----:B-1----:R-:W-:Y:S01]  /*36b0*/  @!P4 LEA R6, P1, R0, R211, 0x2 ;  /* 0x000000d30006c211 */ /* 0x002fe200078210ff */
[----:B------:R-:W-:-:S04]  /*36c0*/  DEPBAR.LE SB0, 0x1 ;  /* 0x000080400000791a */ /* 0x000fc80000000000 */
[----:B------:R-:W-:-:S05]  /*36d0*/  @!P4 LEA.HI.X R7, R0, R210, R2, 0x2, P1 ;  /* 0x000000d20007c211 */ /* 0x000fca00008f1402 */
[----:B------:R2:W5:Y:S01]  /*36e0*/  @!P4 LDG.E R205, desc[UR12][R6.64] ;  /* 0x0000000c06cdc981 */ /* 0x000562000c1e1900 */
[----:B------:R-:W-:Y:S01]  /*36f0*/  BAR.SYNC.DEFER_BLOCKING 0x0 ;  /* 0x0000000000007b1d */ /* 0x000fe20000010000 */
[----:B------:R-:W-:-:S04]  /*3700*/  LEA.HI R0, R43, R42, RZ, 0x4 ;  /* 0x0000002a2b007211 */ /* 0x000fc800078f20ff */
[----:B------:R-:W-:-:S05]  /*3710*/  LOP3.LUT R0, R0, 0xfffffff0, RZ, 0xc0, !PT ;  /* 0xfffffff000007812 */ /* 0x000fca00078ec0ff */
[----:B------:R-:W-:Y:S01]  /*3720*/  IMAD.IADD R0, R42, 0x1, -R0 ;  /* 0x000000012a007824 */ /* 0x000fe200078e0a00 */
[----:B------:R2:W1:Y:S04]  /*3730*/  LDSM.16.M88.4 R132, [R136+0xa000] ;  /* 0x00a000008884783b */ /* 0x0004680000000200 */
[----:B------:R-:W3:Y:S04]  /*3740*/  LDSM.16.M88.4 R136, [R136+0xa800] ;  /* 0x00a800008888783b */ /* 0x000ee80000000200 */
[----:B------:R2:W4:Y:S04]  /*3750*/  LDSM.16.M88.4 R140, [R172] ;  /* 0x00000000ac8c783b */ /* 0x0005280000000200 */
[----:B------:R2:W1:Y:S04]  /*3760*/  LDSM.16.M88.4 R144, [R172+0x800] ;  /* 0x00080000ac90783b */ /* 0x0004680000000200 */
[----:B------:R2:W1:Y:S04]  /*3770*/  LDSM.16.M88.4 R148, [R170] ;  /* 0x00000000aa94783b */ /* 0x0004680000000200 */
[----:B------:R2:W1:Y:S04]  /*3780*/  LDSM.16.M88.4 R152, [R170+0x800] ;  /* 0x00080000aa98783b */ /* 0x0004680000000200 */
[----:B------:R2:W1:Y:S04]  /*3790*/  LDSM.16.M88.4 R156, [R171] ;  /* 0x00000000ab9c783b */ /* 0x0004680000000200 */
[----:B------:R2:W1:Y:S01]  /*37a0*/  LDSM.16.M88.4 R160, [R171+0x800] ;  /* 0x00080000aba0783b */ /* 0x0004620000000200 */
[----:B------:R-:W-:Y:S01]  /*37b0*/  SHF.R.S32.HI R2, RZ, 0x1f, R0 ;  /* 0x0000001fff027819 */ /* 0x000fe20000011400 */
[----:B------:R-:W-:-:S03]  /*37c0*/  VIADD R236, R216, 0x20 ;  /* 0x00000020d8ec7836 */ /* 0x000fc60000000000 */
[----:B------:R-:W-:Y:S01]  /*37d0*/  LEA.HI R2, R2, R0, RZ, 0x3 ;  /* 0x0000000002027211 */ /* 0x000fe200078f18ff */
[----:B------:R-:W-:-:S03]  /*37e0*/  IMAD.IADD R247, R214, 0x1, R236 ;  /* 0x00000001d6f77824 */ /* 0x000fc600078e02ec */
[----:B------:R-:W-:Y:S01]  /*37f0*/  LOP3.LUT R2, R2, 0xfffffff8, RZ, 0xc0, !PT ;  /* 0xfffffff802027812 */ /* 0x000fe200078ec0ff */
[----:B------:R-:W-:-:S03]  /*3800*/  IMAD.IADD R221, R214, 0x1, R247 ;  /* 0x00000001d6dd7824 */ /* 0x000fc600078e02f7 */
[----:B------:R-:W-:Y:S01]  /*3810*/  IADD3 R0, R0, -R2, RZ ;  /* 0x8000000200007210 */ /* 0x000fe20007ffe0ff */
[----:B------:R-:W-:-:S03]  /*3820*/  IMAD.IADD R220, R214, 0x1, R221 ;  /* 0x00000001d6dc7824 */ /* 0x000fc600078e02dd */
[C---:B------:R-:W-:Y:S02]  /*3830*/  LOP3.LUT P0, RZ, R0.reuse, 0x2, RZ, 0xc0, !PT ;  /* 0x0000000200ff7812 */ /* 0x040fe4000780c0ff */
[----:B------:R-:W-:Y:S01]  /*3840*/  LOP3.LUT P1, RZ, R0, 0x4, RZ, 0xc0, !PT ;  /* 0x0000000400ff7812 */ /* 0x000fe2000782c0ff */
[----:B------:R-:W-:Y:S01]  /*3850*/  IMAD.IADD R0, R217, 0x1, R209 ;  /* 0x00000001d9007824 */ /* 0x000fe200078e02d1 */
[----:B------:R-:W-:Y:S02]  /*3860*/  SEL R167, R167, R175, !P2 ;  /* 0x000000afa7a77207 */ /* 0x000fe40005000000 */
[----:B------:R-:W-:Y:S02]  /*3870*/  SEL R166, R166, R251, !P2 ;  /* 0x000000fba6a67207 */ /* 0x000fe40005000000 */
[----:B------:R-:W-:Y:S02]  /*3880*/  IADD3 R0, -R186, 0x80, R0 ;  /* 0x00000080ba007810 */ /* 0x000fe40007ffe100 */
[----:B------:R-:W-:-:S02]  /*3890*/  IADD3 R219, R214, R220, RZ ;  /* 0x000000dcd6db7210 */ /* 0x000fc40007ffe0ff */
[----:B------:R-:W-:Y:S01]  /*38a0*/  SEL R173, R173, 0xffffffe0, !P0 ;  /* 0xffffffe0adad7807 */ /* 0x000fe20004000000 */
[----:B------:R-:W-:Y:S01]  /*38b0*/  IMAD R224, R224, 0x38, RZ ;  /* 0x00000038e0e07824 */ /* 0x000fe200078e02ff */
[----:B------:R-:W-:Y:S02]  /*38c0*/  CS2R R42, SRZ ;  /* 0x00000000002a7805 */ /* 0x000fe4000001ff00 */
[----:B------:R-:W-:Y:S01]  /*38d0*/  CS2R R38, SRZ ;  /* 0x0000000000267805 */ /* 0x000fe2000001ff00 */
[----:B------:R-:W-:Y:S01]  /*38e0*/  VIADD R232, R0, -UR10 ;  /* 0x8000000a00e87c36 */ /* 0x000fe20008000000 */
[----:B------:R-:W-:Y:S01]  /*38f0*/  SEL R165, R165, 0xffffffc0, !P1 ;  /* 0xffffffc0a5a57807 */ /* 0x000fe20004800000 */
[--C-:B------:R-:W-:Y:S02]  /*3900*/  IMAD R167, R167, 0x2, R177.reuse ;  /* 0x00000002a7a77824 */ /* 0x100fe400078e02b1 */
[----:B------:R-:W-:Y:S02]  /*3910*/  IMAD R166, R166, 0x2, R177 ;  /* 0x00000002a6a67824 */ /* 0x000fe400078e02b1 */
[----:B------:R-:W-:-:S02]  /*3920*/  IMAD.IADD R222, R214, 0x1, R219 ;  /* 0x00000001d6de7824 */ /* 0x000fc400078e02db */
[----:B-1234-:R-:W-:-:S07]  /*3930*/  IMAD.IADD R168, R169, 0x1, R173 ;  /* 0x00000001a9a87824 */ /* 0x01efce00078e02ad */
.L_x_296:
[----:B------:R-:W0:Y:S01]  /*3940*/  LDGDEPBAR ;  /* 0x00000000000079af */ /* 0x000e220000000000 */
[----:B------:R-:W-:Y:S01]  /*3950*/  IADD3 R4, P0, R233, R213, RZ ;  /* 0x000000d5e9047210 */ /* 0x000fe20007f1e0ff */
[C---:B------:R-:W-:Y:S01]  /*3960*/  IMAD.IADD R0, R167.reuse, 0x1, R173 ;  /* 0x00000001a7007824 */ /* 0x040fe200078e02ad */
[----:B------:R-:W-:Y:S01]  /*3970*/  IADD3 R124, R167, R165, RZ ;  /* 0x000000a5a77c7210 */ /* 0x000fe20007ffe0ff */
[----:B------:R-:W-:Y:S02]  /*3980*/  IMAD.MOV.U32 R185, RZ, RZ, R183 ;  /* 0x000000ffffb97224 */ /* 0x000fe400078e00b7 */
        /* <DEDUP_REMOVED lines=10> */
[----:B------:R-:W3:Y:S04]  /*3a30*/  LDSM.16.M88.4 R100, [R174+0x6800] ;  /* 0x00680000ae64783b */ /* 0x000ee80000000200 */
[----:B------:R-:W-:Y:S04]  /*3a40*/  LDSM.16.M88.4 R104, [R0] ;  /* 0x000000000068783b */ /* 0x000fe80000000200 */
[----:B------:R-:W4:Y:S04]  /*3a50*/  LDSM.16.M88.4 R108, [R172+-0x4000] ;  /* 0xffc00000ac6c783b */ /* 0x000f280000000200 */
[----:B------:R2:W4:Y:S04]  /*3a60*/  LDSM.16.M88.4 R112, [R0+0x1000] ;  /* 0x001000000070783b */ /* 0x0005280000000200 */
[----:B------:R-:W4:Y:S04]  /*3a70*/  LDSM.16.M88.4 R116, [R172+-0x3800] ;  /* 0xffc80000ac74783b */ /* 0x000f280000000200 */
[----:B------:R-:W-:Y:S04]  /*3a80*/  LDSM.16.M88.4 R120, [R170+-0x4000] ;  /* 0xffc00000aa78783b */ /* 0x000fe80000000200 */
[----:B------:R-:W-:Y:S01]  /*3a90*/  LDSM.16.M88.4 R128, [R170+-0x3800] ;  /* 0xffc80000aa80783b */ /* 0x000fe20000000200 */
[-C--:B-1----:R-:W-:Y:S03]  /*3aa0*/  HMMA.16816.F32 R4, R32, R16.reuse, RZ ;  /* 0x000000102004723c */ /* 0x082fe600000018ff */
[----:B--2---:R-:W-:Y:S03]  /*3ab0*/  IMAD.IADD R0, R0, 0x1, R165 ;  /* 0x0000000100007824 */ /* 0x004fe600078e02a5 */
[C---:B------:R-:W-:Y:S06]  /*3ac0*/  HMMA.16816.F32 R8, R28.reuse, R16, RZ ;  /* 0x000000101c08723c */ /* 0x040fec00000018ff */
[-C--:B------:R-:W-:Y:S06]  /*3ad0*/  HMMA.16816.F32 R12, R28, R18.reuse, RZ ;  /* 0x000000121c0c723c */ /* 0x080fec00000018ff */
[C---:B------:R-:W-:Y:S06]  /*3ae0*/  HMMA.16816.F32 R16, R32.reuse, R18, RZ ;  /* 0x000000122010723c */ /* 0x040fec00000018ff */
[-C--:B---3--:R-:W-:Y:S06]  /*3af0*/  HMMA.16816.F32 R20, R32, R100.reuse, RZ ;  /* 0x000000642014723c */ /* 0x088fec00000018ff */
[C---:B------:R-:W-:Y:S06]  /*3b00*/  HMMA.16816.F32 R24, R28.reuse, R100, RZ ;  /* 0x000000641c18723c */ /* 0x040fec00000018ff */
[-C--:B------:R-:W-:Y:S06]  /*3b10*/  HMMA.16816.F32 R28, R28, R102.reuse, RZ ;  /* 0x000000661c1c723c */ /* 0x080fec00000018ff */
[----:B------:R-:W-:Y:S01]  /*3b20*/  HMMA.16816.F32 R32, R32, R102, RZ ;  /* 0x000000662020723c */ /* 0x000fe200000018ff */
[----:B------:R-:W1:Y:S04]  /*3b30*/  LDSM.16.M88.4 R100, [R124] ;  /* 0x000000007c64783b */ /* 0x000e680000000200 */
[----:B------:R-:W2:Y:S01]  /*3b40*/  LDSM.16.M88.4 R124, [R124+0x1000] ;  /* 0x001000007c7c783b */ /* 0x000ea20000000200 */
[-C--:B----4-:R-:W-:Y:S06]  /*3b50*/  HMMA.16816.F32 R4, R104, R108.reuse, R4 ;  /* 0x0000006c6804723c */ /* 0x090fec0000001804 */
        /* <DEDUP_REMOVED lines=19> */
[-C--:B---3--:R-:W-:Y:S05]  /*3c90*/  HMMA.16816.F32 R4, R104, R108.reuse, R4 ;  /* 0x0000006c6804723c */ /* 0x088fea0000001804 */
[----:B------:R-:W-:Y:S01]  /*3ca0*/  SHF.L.U32 R100, R187, 0x6, RZ ;  /* 0x00000006bb647819 */ /* 0x000fe200000006ff */
        /* <DEDUP_REMOVED lines=21> */
.L_x_292:
[--C-:B------:R-:W-:Y:S01]  /*3e00*/  IADD3 R102, R186, 0x1, -R209.reuse ;  /* 0x00000001ba667810 */ /* 0x100fe20007ffe8d1 */
[----:B------:R-:W-:Y:S01]  /*3e10*/  IMAD.IADD R100, R235, 0x1, R100 ;  /* 0x00000001eb647824 */ /* 0x000fe200078e0264 */
[----:B-1----:R-:W-:Y:S01]  /*3e20*/  IADD3 R111, -R112, R186, -R209 ;  /* 0x000000ba706f7210 */ /* 0x002fe20007ffe9d1 */
[----:B------:R-:W-:Y:S02]  /*3e30*/  IMAD R0, R231, 0x80, R239 ;  /* 0x00000080e7007824 */ /* 0x000fe400078e02ef */
[----:B------:R-:W-:Y:S01]  /*3e40*/  VIADD R102, R102, UR4 ;  /* 0x0000000466667c36 */ /* 0x000fe20008000000 */
[----:B------:R-:W-:Y:S01]  /*3e50*/  VIADDMNMX R2, R111, R100, RZ, !PT ;  /* 0x000000646f027246 */ /* 0x000fe200078001ff */
[C---:B------:R-:W-:Y:S02]  /*3e60*/  VIADD R110, R0.reuse, 0x1 ;  /* 0x00000001006e7836 */ /* 0x040fe40000000000 */
[C---:B------:R-:W-:Y:S01]  /*3e70*/  VIADD R109, R0.reuse, 0x8 ;  /* 0x00000008006d7836 */ /* 0x040fe20000000000 */
[C---:B------:R-:W-:Y:S01]  /*3e80*/  ISETP.GE.AND P2, PT, R0.reuse, R2, PT ;  /* 0x000000020000720c */ /* 0x040fe20003f46270 */
[----:B------:R-:W-:Y:S01]  /*3e90*/  VIADD R108, R0, 0x9 ;  /* 0x00000009006c7836 */ /* 0x000fe20000000000 */
[----:B------:R-:W-:Y:S01]  /*3ea0*/  VIADDMNMX R101, R102, R100, R186, PT ;  /* 0x0000006466657246 */ /* 0x000fe200038001ba */
[----:B------:R-:W-:Y:S01]  /*3eb0*/  VIADD R107, R0, 0x10 ;  /* 0x00000010006b7836 */ /* 0x000fe20000000000 */
[-C--:B------:R-:W-:Y:S01]  /*3ec0*/  ISETP.GE.AND P0, PT, R110, R2.reuse, PT ;  /* 0x000000026e00720c */ /* 0x080fe20003f06270 */
[C---:B------:R-:W-:Y:S01]  /*3ed0*/  VIADD R106, R0.reuse, 0x11 ;  /* 0x00000011006a7836 */ /* 0x040fe20000000000 */
[CC--:B------:R-:W-:Y:S01]  /*3ee0*/  ISETP.GE.OR P2, PT, R0.reuse, R101.reuse, !P2 ;  /* 0x000000650000720c */ /* 0x0c0fe20005746670 */
[----:B------:R-:W-:Y:S01]  /*3ef0*/  VIADD R105, R0, 0x18 ;  /* 0x0000001800697836 */ /* 0x000fe20000000000 */
[-C--:B------:R-:W-:Y:S01]  /*3f00*/  ISETP.GE.OR P0, PT, R110, R101.reuse, !P0 ;  /* 0x000000656e00720c */ /* 0x080fe20004706670 */
[----:B------:R-:W-:Y:S01]  /*3f10*/  VIADD R104, R0, 0x19 ;  /* 0x0000001900687836 */ /* 0x000fe20000000000 */
[----:B------:R-:W-:Y:S01]  /*3f20*/  FSEL R4, R4, -INF , !P2 ;  /* 0xff80000004047808 */ /* 0x000fe20005000000 */
[C---:B------:R-:W-:Y:S01]  /*3f30*/  VIADD R103, R100.reuse, 0x20 ;  /* 0x0000002064677836 */ /* 0x040fe20000000000 */
[----:B------:R-:W-:Y:S01]  /*3f40*/  FSEL R5, R5, -INF , !P0 ;  /* 0xff80000005057808 */ /* 0x000fe20004000000 */
[----:B------:R-:W-:Y:S01]  /*3f50*/  VIADD R113, R100, 0x28 ;  /* 0x0000002864717836 */ /* 0x000fe20000000000 */
[-C--:B------:R-:W-:Y:S01]  /*3f60*/  ISETP.GE.AND P6, PT, R109, R2.reuse, PT ;  /* 0x000000026d00720c */ /* 0x080fe20003fc6270 */
[----:B------:R-:W-:Y:S01]  /*3f70*/  IMAD.MOV.U32 R208, RZ, RZ, R112 ;  /* 0x000000ffffd07224 */ /* 0x000fe200078e0070 */
[-C--:B------:R-:W-:Y:S02]  /*3f80*/  ISETP.GE.AND P5, PT, R108, R2.reuse, PT ;  /* 0x000000026c00720c */ /* 0x080fe40003fa6270 */
[-C--:B------:R-:W-:Y:S02]  /*3f90*/  ISETP.GE.AND P4, PT, R107, R2.reuse, PT ;  /* 0x000000026b00720c */ /* 0x080fe40003f86270 */
[-C--:B------:R-:W-:Y:S02]  /*3fa0*/  ISETP.GE.AND P3, PT, R106, R2.reuse, PT ;  /* 0x000000026a00720c */ /* 0x080fe40003f66270 */
[-C--:B------:R-:W-:Y:S02]  /*3fb0*/  ISETP.GE.AND P2, PT, R105, R2.reuse, PT ;  /* 0x000000026900720c */ /* 0x080fe40003f46270 */
[----:B------:R-:W-:Y:S01]  /*3fc0*/  ISETP.GE.AND P0, PT, R104, R2, PT ;  /* 0x000000026800720c */ /* 0x000fe20003f06270 */
[----:B------:R-:W-:Y:S01]  /*3fd0*/  VIADD R2, R100, 0x8 ;  /* 0x0000000864027836 */ /* 0x000fe20000000000 */
[C-C-:B------:R-:W-:Y:S02]  /*3fe0*/  IADD3 R115, R102.reuse, 0x8, R100.reuse ;  /* 0x0000000866737810 */ /* 0x140fe40007ffe064 */
[C-C-:B------:R-:W-:Y:S02]  /*3ff0*/  IADD3 R116, R102.reuse, 0x20, R100.reuse ;  /* 0x0000002066747810 */ /* 0x140fe40007ffe064 */
[----:B------:R-:W-:Y:S02]  /*4000*/  IADD3 R114, R102, 0x28, R100 ;  /* 0x0000002866727810 */ /* 0x000fe40007ffe064 */
[-C--:B------:R-:W-:Y:S02]  /*4010*/  ISETP.GE.OR P6, PT, R109, R101.reuse, !P6 ;  /* 0x000000656d00720c */ /* 0x080fe400077c6670 */
[-C--:B------:R-:W-:Y:S02]  /*4020*/  ISETP.GE.OR P5, PT, R108, R101.reuse, !P5 ;  /* 0x000000656c00720c */ /* 0x080fe40006fa6670 */
[----:B------:R-:W-:Y:S02]  /*4030*/  VIADDMNMX R100, R111, R2, RZ, !PT ;  /* 0x000000026f647246 */ /* 0x000fe400078001ff */
[----:B------:R-:W-:Y:S02]  /*4040*/  FSEL R16, R16, -INF , !P6 ;  /* 0xff80000010107808 */ /* 0x000fe40007000000 */
[----:B------:R-:W-:Y:S02]  /*4050*/  FSEL R17, R17, -INF , !P5 ;  /* 0xff80000011117808 */ /* 0x000fe40006800000 */
[-C--:B------:R-:W-:Y:S02]  /*4060*/  ISETP.GE.OR P4, PT, R107, R101.reuse, !P4 ;  /* 0x000000656b00720c */ /* 0x080fe40006786670 */
[-C--:B------:R-:W-:Y:S02]  /*4070*/  ISETP.GE.OR P3, PT, R106, R101.reuse, !P3 ;  /* 0x000000656a00720c */ /* 0x080fe40005f66670 */
[-C--:B------:R-:W-:Y:S02]  /*4080*/  ISETP.GE.OR P2, PT, R105, R101.reuse, !P2 ;  /* 0x000000656900720c */ /* 0x080fe40005746670 */
[----:B------:R-:W-:Y:S02]  /*4090*/  ISETP.GE.OR P0, PT, R104, R101, !P0 ;  /* 0x000000656800720c */ /* 0x000fe40004706670 */
[----:B------:R-:W-:Y:S02]  /*40a0*/  VIMNMX R2, R115, R186, PT ;  /* 0x000000ba73027248 */ /* 0x000fe40003fe0100 */
[-C--:B------:R-:W-:Y:S02]  /*40b0*/  ISETP.GE.AND P6, PT, R0, R100.reuse, PT ;  /* 0x000000640000720c */ /* 0x080fe40003fc6270 */
[----:B------:R-:W-:Y:S02]  /*40c0*/  ISETP.GE.AND P5, PT, R110, R100, PT ;  /* 0x000000646e00720c */ /* 0x000fe40003fa6270 */
[----:B------:R-:W-:Y:S02]  /*40d0*/  FSEL R20, R20, -INF , !P4 ;  /* 0xff80000014147808 */ /* 0x000fe40006000000 */
[----:B------:R-:W-:Y:S02]  /*40e0*/  FSEL R21, R21, -INF , !P3 ;  /* 0xff80000015157808 */ /* 0x000fe40005800000 */
[----:B------:R-:W-:Y:S02]  /*40f0*/  FSEL R32, R32, -INF , !P2 ;  /* 0xff80000020207808 */ /* 0x000fe40005000000 */
[-C--:B------:R-:W-:Y:S02]  /*4100*/  ISETP.GE.OR P6, PT, R0, R2.reuse, !P6 ;  /* 0x000000020000720c */ /* 0x080fe400077c6670 */
[----:B------:R-:W-:Y:S02]  /*4110*/  ISETP.GE.OR P5, PT, R110, R2, !P5 ;  /* 0x000000026e00720c */ /* 0x000fe40006fa6670 */
[----:B------:R-:W-:Y:S02]  /*4120*/  FSEL R33, R33, -INF , !P0 ;  /* 0xff80000021217808 */ /* 0x000fe40004000000 */
[-C--:B------:R-:W-:Y:S02]  /*4130*/  ISETP.GE.AND P4, PT, R109, R100.reuse, PT ;  /* 0x000000646d00720c */ /* 0x080fe40003f86270 */
[-C--:B------:R-:W-:Y:S02]  /*4140*/  ISETP.GE.AND P3, PT, R108, R100.reuse, PT ;  /* 0x000000646c00720c */ /* 0x080fe40003f66270 */
[-C--:B------:R-:W-:Y:S02]  /*4150*/  ISETP.GE.AND P2, PT, R107, R100.reuse, PT ;  /* 0x000000646b00720c */ /* 0x080fe40003f46270 */
[-C--:B------:R-:W-:Y:S02]  /*4160*/  ISETP.GE.AND P0, PT, R106, R100.reuse, PT ;  /* 0x000000646a00720c */ /* 0x080fe40003f06270 */
[----:B------:R-:W-:Y:S02]  /*4170*/  FSEL R6, R6, -INF , !P6 ;  /* 0xff80000006067808 */ /* 0x000fe40007000000 */
[----:B------:R-:W-:Y:S02]  /*4180*/  FSEL R7, R7, -INF , !P5 ;  /* 0xff80000007077808 */ /* 0x000fe40006800000 */
[-C--:B------:R-:W-:Y:S02]  /*4190*/  ISETP.GE.AND P6, PT, R105, R100.reuse, PT ;  /* 0x000000646900720c */ /* 0x080fe40003fc6270 */
[----:B------:R-:W-:Y:S02]  /*41a0*/  ISETP.GE.AND P5, PT, R104, R100, PT ;  /* 0x000000646800720c */ /* 0x000fe40003fa6270 */
[-C--:B------:R-:W-:Y:S02]  /*41b0*/  ISETP.GE.OR P4, PT, R109, R2.reuse, !P4 ;  /* 0x000000026d00720c */ /* 0x080fe40006786670 */
[-C--:B------:R-:W-:Y:S02]  /*41c0*/  ISETP.GE.OR P3, PT, R108, R2.reuse, !P3 ;  /* 0x000000026c00720c */ /* 0x080fe40005f66670 */
[-C--:B------:R-:W-:Y:S02]  /*41d0*/  ISETP.GE.OR P2, PT, R107, R2.reuse, !P2 ;  /* 0x000000026b00720c */ /* 0x080fe40005746670 */
[-C--:B------:R-:W-:Y:S02]  /*41e0*/  ISETP.GE.OR P0, PT, R106, R2.reuse, !P0 ;  /* 0x000000026a00720c */ /* 0x080fe40004706670 */
[C---:B------:R-:W-:Y:S02]  /*41f0*/  VIADDMNMX R103, R111.reuse, R103, RZ, !PT ;  /* 0x000000676f677246 */ /* 0x040fe400078001ff */
[----:B------:R-:W-:Y:S02]  /*4200*/  VIADDMNMX R102, R111, R113, RZ, !PT ;  /* 0x000000716f667246 */ /* 0x000fe400078001ff */
[-C--:B------:R-:W-:Y:S02]  /*4210*/  ISETP.GE.OR P6, PT, R105, R2.reuse, !P6 ;  /* 0x000000026900720c */ /* 0x080fe400077c6670 */
[----:B------:R-:W-:Y:S02]  /*4220*/  ISETP.GE.OR P5, PT, R104, R2, !P5 ;  /* 0x000000026800720c */ /* 0x000fe40006fa6670 */
[----:B------:R-:W-:Y:S02]  /*4230*/  FSEL R18, R18, -INF , !P4 ;  /* 0xff80000012127808 */ /* 0x000fe40006000000 */
[----:B------:R-:W-:Y:S02]  /*4240*/  FSEL R19, R19, -INF , !P3 ;  /* 0xff80000013137808 */ /* 0x000fe40005800000 */
[----:B------:R-:W-:Y:S02]  /*4250*/  FSEL R22, R22, -INF , !P2 ;  /* 0xff80000016167808 */ /* 0x000fe40005000000 */
[----:B------:R-:W-:Y:S02]  /*4260*/  FSEL R23, R23, -INF , !P0 ;  /* 0xff80000017177808 */ /* 0x000fe40004000000 */
[-C--:B------:R-:W-:Y:S02]  /*4270*/  VIMNMX R100, R116, R186.reuse, PT ;  /* 0x000000ba74647248 */ /* 0x080fe40003fe0100 */
[-C--:B------:R-:W-:Y:S02]  /*4280*/  ISETP.GE.AND P4, PT, R0, R103.reuse, PT ;  /* 0x000000670000720c */ /* 0x080fe40003f86270 */
[----:B------:R-:W-:Y:S02]  /*4290*/  VIMNMX R2, R114, R186, PT ;  /* 0x000000ba72027248 */ /* 0x000fe40003fe0100 */
[-C--:B------:R-:W-:Y:S02]  /*42a0*/  ISETP.GE.AND P3, PT, R0, R102.reuse, PT ;  /* 0x000000660000720c */ /* 0x080fe40003f66270 */
[CC--:B------:R-:W-:Y:S02]  /*42b0*/  ISETP.GE.AND P2, PT, R110.reuse, R103.reuse, PT ;  /* 0x000000676e00720c */ /* 0x0c0fe40003f46270 */
[----:B------:R-:W-:Y:S02]  /*42c0*/  ISETP.GE.AND P0, PT, R110, R102, PT ;  /* 0x000000666e00720c */ /* 0x000fe40003f06270 */
[C---:B------:R-:W-:Y:S02]  /*42d0*/  ISETP.GE.OR P4, PT, R0.reuse, R100, !P4 ;  /* 0x000000640000720c */ /* 0x040fe40006786670 */
[----:B------:R-:W-:Y:S02]  /*42e0*/  ISETP.GE.OR P3, PT, R0, R2, !P3 ;  /* 0x000000020000720c */ /* 0x000fe40005f66670 */
[C---:B------:R-:W-:Y:S02]  /*42f0*/  ISETP.GE.OR P2, PT, R110.reuse, R100, !P2 ;  /* 0x000000646e00720c */ /* 0x040fe40005746670 */
[----:B------:R-:W-:Y:S02]  /*4300*/  ISETP.GE.OR P0, PT, R110, R2, !P0 ;  /* 0x000000026e00720c */ /* 0x000fe40004706670 */
[----:B------:R-:W-:Y:S02]  /*4310*/  FSEL R34, R34, -INF , !P6 ;  /* 0xff80000022227808 */ /* 0x000fe40007000000 */
[----:B------:R-:W-:Y:S02]  /*4320*/  FSEL R35, R35, -INF , !P5 ;  /* 0xff80000023237808 */ /* 0x000fe40006800000 */
[----:B------:R-:W-:Y:S02]  /*4330*/  FSEL R8, R8, -INF , !P4 ;  /* 0xff80000008087808 */ /* 0x000fe40006000000 */
[----:B------:R-:W-:Y:S02]  /*4340*/  FSEL R10, R10, -INF , !P3 ;  /* 0xff8000000a0a7808 */ /* 0x000fe40005800000 */
[----:B------:R-:W-:Y:S02]  /*4350*/  FSEL R9, R9, -INF , !P2 ;  /* 0xff80000009097808 */ /* 0x000fe40005000000 */
[----:B------:R-:W-:Y:S02]  /*4360*/  FSEL R11, R11, -INF , !P0 ;  /* 0xff8000000b0b7808 */ /* 0x000fe40004000000 */
[CC--:B------:R-:W-:Y:S02]  /*4370*/  ISETP.GE.AND P6, PT, R109.reuse, R103.reuse, PT ;  /* 0x000000676d00720c */ /* 0x0c0fe40003fc6270 */
[-C--:B------:R-:W-:Y:S02]  /*4380*/  ISETP.GE.AND P5, PT, R109, R102.reuse, PT ;  /* 0x000000666d00720c */ /* 0x080fe40003fa6270 */
[CC--:B------:R-:W-:Y:S02]  /*4390*/  ISETP.GE.AND P4, PT, R108.reuse, R103.reuse, PT ;  /* 0x000000676c00720c */ /* 0x0c0fe40003f86270 */
[CC--:B------:R-:W-:Y:S02]  /*43a0*/  ISETP.GE.AND P3, PT, R108.reuse, R102.reuse, PT ;  /* 0x000000666c00720c */ /* 0x0c0fe40003f66270 */
[CC--:B------:R-:W-:Y:S02]  /*43b0*/  ISETP.GE.AND P2, PT, R107.reuse, R103.reuse, PT ;  /* 0x000000676b00720c */ /* 0x0c0fe40003f46270 */
[----:B------:R-:W-:Y:S02]  /*43c0*/  ISETP.GE.AND P0, PT, R107, R102, PT ;  /* 0x000000666b00720c */ /* 0x000fe40003f06270 */
[C---:B------:R-:W-:Y:S02]  /*43d0*/  ISETP.GE.OR P6, PT, R109.reuse, R100, !P6 ;  /* 0x000000646d00720c */ /* 0x040fe400077c6670 */
[----:B------:R-:W-:Y:S02]  /*43e0*/  ISETP.GE.OR P5, PT, R109, R2, !P5 ;  /* 0x000000026d00720c */ /* 0x000fe40006fa6670 */
        /* <DEDUP_REMOVED lines=28> */
.L_x_293:
[C---:B------:R-:W-:Y:S01]  /*45b0*/  FMUL.FTZ R100, R206.reuse, 1.4426950216293334961 ;  /* 0x3fb8aa3bce647820 */ /* 0x040fe20000410000 */
[----:B------:R-:W-:Y:S01]  /*45c0*/  FSETP.NEU.FTZ.AND P0, PT, R206, -INF , PT ;  /* 0xff800000ce00780b */ /* 0x000fe20003f1d000 */
[C---:B------:R-:W-:Y:S01]  /*45d0*/  FMUL.FTZ R0, R207.reuse, 1.4426950216293334961 ;  /* 0x3fb8aa3bcf007820 */ /* 0x040fe20000410000 */
[----:B------:R-:W-:Y:S01]  /*45e0*/  FMUL.FTZ R2, R204, 1.4426950216293334961 ;  /* 0x3fb8aa3bcc027820 */ /* 0x000fe20000410000 */
[----:B------:R-:W-:Y:S02]  /*45f0*/  MOV R165, 0x40 ;  /* 0x0000004000a57802 */ /* 0x000fe40000000f00 */
[----:B------:R-:W-:Y:S02]  /*4600*/  FSEL R100, R100, RZ, P0 ;  /* 0x000000ff64647208 */ /* 0x000fe40000000000 */
[----:B------:R-:W-:Y:S02]  /*4610*/  FSETP.NEU.FTZ.AND P0, PT, R207, -INF , PT ;  /* 0xff800000cf00780b */ /* 0x000fe40003f1d000 */
[----:B------:R-:W-:Y:S01]  /*4620*/  SEL R165, R165, 0xffffffc0, !P1 ;  /* 0xffffffc0a5a57807 */ /* 0x000fe20004800000 */
        /* <DEDUP_REMOVED lines=9> */
[----:B------:R-:W-:Y:S05]  /*46c0*/  ISETP.GT.AND P6, PT, R187, R229, PT ;  /* 0x000000e5bb00720c */ /* 0x000fea0003fc4270 */
        /* <DEDUP_REMOVED lines=142> */
[----:B------:R-:W-:Y:S01]  /*4fb0*/  FADD.FTZ R14, -R179, R14 ;  /* 0x0000000eb30e7221 */ /* 0x000fe20000010100 */
[C---:B------:R-:W-:Y:S01]  /*4fc0*/  FADD.FTZ R6, -R181.reuse, R6 ;  /* 0x00000006b5067221 */ /* 0x040fe20000010100 */
[----:B------:R-:W-:Y:S03]  /*4fd0*/  FADD.FTZ R7, -R181, R7 ;  /* 0x00000007b5077221 */ /* 0x000fe60000010100 */
        /* <DEDUP_REMOVED lines=19> */
[----:B------:R-:W-:Y:S01]  /*5110*/  FADD.FTZ R15, -R179, R15 ;  /* 0x0000000fb30f7221 */ /* 0x000fe20000010100 */
        /* <DEDUP_REMOVED lines=8> */
[----:B------:R-:W-:Y:S01]  /*51a0*/  F2FP.F16.F32.PACK_AB R110, R7, R6 ;  /* 0x00000006076e723e */ /* 0x000fe200000000ff */
[C---:B------:R-:W-:Y:S01]  /*51b0*/  FADD.FTZ R26, -R179.reuse, R26 ;  /* 0x0000001ab31a7221 */ /* 0x040fe20000010100 */
[----:B------:R-:W-:Y:S01]  /*51c0*/  FADD.FTZ R27, -R179, R27 ;  /* 0x0000001bb31b7221 */ /* 0x000fe20000010100 */
        /* <DEDUP_REMOVED lines=50> */
[C---:B-1----:R-:W-:Y:S05]  /*54f0*/  IMAD.U32 R4, R17.reuse, -0x40, RZ ;  /* 0xffffffc011047824 */ /* 0x042fea00078e00ff */
[C---:B------:R-:W-:Y:S04]  /*5500*/  LEA R5, P0, R4.reuse, R190, 0x1 ;  /* 0x000000be04057211 */ /* 0x040fe800078008ff */
[----:B------:R-:W-:Y:S01]  /*5510*/  LEA.HI.X.SX32 R4, R4, R191, 0x1, P0 ;  /* 0x000000bf04047211 */ /* 0x000fe200000f0eff */
[----:B------:R-:W-:Y:S04]  /*5520*/  IMAD.MOV.U32 R190, RZ, RZ, R5 ;  /* 0x000000ffffbe7224 */ /* 0x000fe800078e0005 */
[----:B------:R-:W-:Y:S01]  /*5530*/  IMAD.MOV.U32 R191, RZ, RZ, R4 ;  /* 0x000000ffffbf7224 */ /* 0x000fe200078e0004 */
[C---:B------:R-:W-:Y:S04]  /*5540*/  LEA R4, P0, R17.reuse, R190, 0x6 ;  /* 0x000000be11047211 */ /* 0x040fe800078030ff */
[----:B------:R-:W-:Y:S01]  /*5550*/  @!PT LDS RZ, [RZ] ;  /* 0x00000000fffff984 */ /* 0x000fe20000000800 */
[----:B------:R-:W-:Y:S01]  /*5560*/  @!PT LDS RZ, [RZ] ;  /* 0x00000000fffff984 */ /* 0x000fe20000000800 */
[----:B------:R-:W-:Y:S01]  /*5570*/  @!PT LDS RZ, [RZ] ;  /* 0x00000000fffff984 */ /* 0x000fe20000000800 */
[----:B------:R1:W-:Y:S01]  /*5580*/  LDGSTS.E.BYPASS.LTC128B.128 [R196], desc[UR12][R190.64] ;  /* 0x00000000bec47fae */ /* 0x0003e2000b901d4c */
[----:B--2---:R-:W-:Y:S05]  /*5590*/  LEA.HI.X R5, R17, R191, R18, 0x6, P0 ;  /* 0x000000bf11057211 */ /* 0x004fea00000f3412 */
[----:B------:R1:W-:Y:S04]  /*55a0*/  LDGSTS.E.BYPASS.LTC128B.128 [R196+0x1000], desc[UR12][R4.64] ;  /* 0x0100000004c47fae */ /* 0x0003e8000b901d4c */
[----:B------:R-:W0:Y:S02]  /*55b0*/  LDGDEPBAR ;  /* 0x00000000000079af */ /* 0x000e240000000000 */
.L_x_294:
        /* <DEDUP_REMOVED lines=10> */
[----:B------:R2:W-:Y:S04]  /*5660*/  STS [R194+0xa000], R0 ;  /* 0x00a00000c2007388 */ /* 0x0005e80000000800 */
[----:B------:R-:W-:Y:S04]  /*5670*/  STS [R194+0xa400], R8 ;  /* 0x00a40008c2007388 */ /* 0x000fe80000000800 */
[----:B------:R-:W-:Y:S04]  /*5680*/  STS [R192+0xb000], R10 ;  /* 0x00b0000ac0007388 */ /* 0x000fe80000000800 */
[----:B------:R-:W-:Y:S04]  /*5690*/  STS [R192+0xb400], R9 ;  /* 0x00b40009c0007388 */ /* 0x000fe80000000800 */
[----:B------:R-:W-:Y:S04]  /*56a0*/  STS [R194+0xb000], R7 ;  /* 0x00b00007c2007388 */ /* 0x000fe80000000800 */
[----:B------:R-:W-:Y:S01]  /*56b0*/  STS [R194+0xb400], R6 ;  /* 0x00b40006c2007388 */ /* 0x000fe20000000800 */
[----:B------:R-:W-:Y:S01]  /*56c0*/  BAR.SYNC.DEFER_BLOCKING 0x0 ;  /* 0x0000000000007b1d */ /* 0x000fe20000010000 */
[C---:B--2---:R-:W-:Y:S02]  /*56d0*/  IADD3 R0, R164.reuse, 0x40, RZ ;  /* 0x00000040a4007810 */ /* 0x044fe40007ffe0ff */
[----:B------:R-:W-:Y:S03]  /*56e0*/  @P1 IADD3 R0, R164, -0x40, RZ ;  /* 0xffffffc0a4001810 */ /* 0x000fe60007ffe0ff */
[----:B-1----:R-:W-:Y:S04]  /*56f0*/  LDSM.16.MT88.4 R4, [R3+0xe000] ;  /* 0x00e000000304783b */ /* 0x002fe80000004200 */
        /* <DEDUP_REMOVED lines=62> */
[----:B------:R1:W-:Y:S01]  /*5ae0*/  LDGSTS.E.BYPASS.LTC128B.128 [R215+0x4000], desc[UR12][R188.64] ;  /* 0x04000000bcd77fae */ /* 0x0003e2000b901d4c */
[----:B--2---:R-:W-:Y:S05]  /*5af0*/  LEA.HI.X R5, R5, R189, R6, 0x6, P0 ;  /* 0x000000bd05057211 */ /* 0x004fea00000f3406 */
[----:B------:R1:W-:Y:S04]  /*5b00*/  LDGSTS.E.BYPASS.LTC128B.128 [R215+0x5000], desc[UR12][R4.64] ;  /* 0x0500000004d77fae */ /* 0x0003e8000b901d4c */
[----:B------:R-:W0:Y:S02]  /*5b10*/  LDGDEPBAR ;  /* 0x00000000000079af */ /* 0x000e240000000000 */
.L_x_295:
[----:B------:R-:W-:Y:S01]  /*5b20*/  LDSM.16.M88.4 R16, [R169] ;  /* 0x00000000a910783b */ /* 0x000fe20000000200 */
[--C-:B------:R-:W-:Y:S01]  /*5b30*/  IMAD.IADD R0, R176, 0x1, R165.reuse ;  /* 0x00000001b0007824 */ /* 0x100fe200078e02a5 */
[----:B------:R-:W-:Y:S01]  /*5b40*/  LEA R184, P0, R223, R184, 0x2 ;  /* 0x000000b8dfb87211 */ /* 0x000fe200078010ff */
[----:B------:R-:W-:Y:S01]  /*5b50*/  IMAD.IADD R2, R169, 0x1, R165 ;  /* 0x00000001a9027824 */ /* 0x000fe200078e02a5 */
[----:B------:R-:W1:Y:S01]  /*5b60*/  LDSM.16.MT88.4 R8, [R164+0x2000] ;  /* 0x00200000a408783b */ /* 0x000e620000004200 */
[----:B------:R-:W-:Y:S01]  /*5b70*/  IMAD.IADD R116, R165, 0x1, R168 ;  /* 0x00000001a5747824 */ /* 0x000fe200078e02a8 */
[----:B------:R-:W-:Y:S02]  /*5b80*/  LEA.HI.X.SX32 R183, R223, R185, 0x2, P0 ;  /* 0x000000b9dfb77211 */ /* 0x000fe400000f16ff */
[----:B------:R-:W2:Y:S04]  /*5b90*/  LDSM.16.MT88.4 R20, [R0] ;  /* 0x000000000014783b */ /* 0x000ea80000004200 */
[----:B------:R-:W-:Y:S04]  /*5ba0*/  LDSM.16.M88.4 R24, [R168] ;  /* 0x00000000a818783b */ /* 0x000fe80000000200 */
[----:B------:R-:W3:Y:S04]  /*5bb0*/  LDSM.16.MT88.4 R28, [R164+0x2800] ;  /* 0x00280000a41c783b */ /* 0x000ee80000004200 */
[----:B------:R-:W4:Y:S04]  /*5bc0*/  LDSM.16.MT88.4 R32, [R0+0x800] ;  /* 0x000800000020783b */ /* 0x000f280000004200 */
[----:B------:R-:W-:Y:S04]  /*5bd0*/  LDSM.16.MT88.4 R104, [R164+0x3000] ;  /* 0x00300000a468783b */ /* 0x000fe80000004200 */
[----:B------:R-:W4:Y:S04]  /*5be0*/  LDSM.16.M88.4 R100, [R2] ;  /* 0x000000000264783b */ /* 0x000f280000000200 */
[----:B------:R-:W-:Y:S04]  /*5bf0*/  LDSM.16.MT88.4 R112, [R164+0x3800] ;  /* 0x00380000a470783b */ /* 0x000fe80000004200 */
[----:B------:R-:W-:Y:S01]  /*5c00*/  LDSM.16.M88.4 R108, [R116] ;  /* 0x00000000746c783b */ /* 0x000fe20000000200 */
        /* <DEDUP_REMOVED lines=55> */
[CC--:B------:R-:W-:Y:S01]  /*5f80*/  LEA R24, P2, R214.reuse, R20.reuse, 0x2 ;  /* 0x00000014d6187211 */ /* 0x0c0fe200078410ff */
[----:B------:R-:W5:Y:S01]  /*5f90*/  @P6 LDG.E R204, desc[UR12][R22.64+0x80] ;  /* 0x0000800c16cc6981 */ /* 0x000f62000c1e1900 */
[----:B------:R-:W-:Y:S03]  /*5fa0*/  IMAD.IADD R0, R165, 0x1, R166 ;  /* 0x00000001a5007824 */ /* 0x000fe600078e02a6 */
[----:B------:R1:W5:Y:S01]  /*5fb0*/  @P6 LDG.E R205, desc[UR12][R22.64+0xa0] ;  /* 0x0000a00c16cd6981 */ /* 0x000362000c1e1900 */
[-C--:B------:R-:W-:Y:S03]  /*5fc0*/  LEA.HI.X.SX32 R25, R214, R21.reuse, 0x2, P2 ;  /* 0x00000015d6197211 */ /* 0x080fe600010f16ff */
[----:B------:R2:W-:Y:S04]  /*5fd0*/  REDG.E.ADD.F32.FTZ.RN.STRONG.GPU desc[UR12][R20.64], R4 ;  /* 0x00000004140079a6 */ /* 0x0005e8000c10f38c */
[----:B------:R3:W-:Y:S04]  /*5fe0*/  REDG.E.ADD.F32.FTZ.RN.STRONG.GPU desc[UR12][R24.64], R5 ;  /* 0x00000005180079a6 */ /* 0x0007e8000c10f38c */
[----:B------:R-:W-:Y:S01]  /*5ff0*/  LDSM.16.MT88.4 R28, [R3+0xa800] ;  /* 0x00a80000031c783b */ /* 0x000fe20000004200 */
[CC--:B-1----:R-:W-:Y:S04]  /*6000*/  LEA R22, P0, R216.reuse, R20.reuse, 0x2 ;  /* 0x00000014d8167211 */ /* 0x0c2fe800078010ff */
[-C--:B------:R-:W-:Y:S02]  /*6010*/  LEA.HI.X.SX32 R23, R216, R21.reuse, 0x2, P0 ;  /* 0x00000015d8177211 */ /* 0x080fe400000f16ff */
[CC--:B--2---:R-:W-:Y:S02]  /*6020*/  LEA R4, P2, R228.reuse, R20.reuse, 0x2 ;  /* 0x00000014e4047211 */ /* 0x0c4fe400078410ff */
[CC--:B------:R-:W-:Y:S01]  /*6030*/  LEA R26, P0, R227.reuse, R20.reuse, 0x2 ;  /* 0x00000014e31a7211 */ /* 0x0c0fe200078010ff */
[----:B------:R1:W-:Y:S01]  /*6040*/  REDG.E.ADD.F32.FTZ.RN.STRONG.GPU desc[UR12][R22.64], R6 ;  /* 0x00000006160079a6 */ /* 0x0003e2000c10f38c */
[-C--:B---3--:R-:W-:Y:S02]  /*6050*/  LEA.HI.X.SX32 R5, R228, R21.reuse, 0x2, P2 ;  /* 0x00000015e4057211 */ /* 0x088fe400010f16ff */
[-C--:B------:R-:W-:Y:S03]  /*6060*/  LEA.HI.X.SX32 R27, R227, R21.reuse, 0x2, P0 ;  /* 0x00000015e31b7211 */ /* 0x080fe600000f16ff */
        /* <DEDUP_REMOVED lines=9> */
[-C--:B---3--:R-:W-:Y:S01]  /*6100*/  LEA R26, P0, R236, R20.reuse, 0x2 ;  /* 0x00000014ec1a7211 */ /* 0x088fe200078010ff */
[----:B------:R2:W-:Y:S01]  /*6110*/  REDG.E.ADD.F32.FTZ.RN.STRONG.GPU desc[UR12][R6.64], R10 ;  /* 0x0000000a060079a6 */ /* 0x0005e2000c10f38c */
[-C--:B------:R-:W-:Y:S02]  /*6120*/  LEA R8, P3, R220, R20.reuse, 0x2 ;  /* 0x00000014dc087211 */ /* 0x080fe400078610ff */
        /* <DEDUP_REMOVED lines=201> */
.L_x_297:
        /* <DEDUP_REMOVED lines=13> */
.L_x_298:
[----:B------:R1:W-:Y:S01]  /*6e90*/  STS [R245+0x6000], R60 ;  /* 0x0060003cf5007388 */ /* 0x0003e20000000800 */
[--C-:B------:R-:W-:Y:S01]  /*6ea0*/  SHF.R.S32.HI R9, RZ, 0x1f, R242.reuse ;  /* 0x0000001fff097819 */ /* 0x100fe200000114f2 */
[----:B------:R-:W-:Y:S01]  /*6eb0*/  IMAD.MOV.U32 R8, RZ, RZ, R242 ;  /* 0x000000ffff087224 */ /* 0x000fe200078e00f2 */
[----:B------:R-:W-:Y:S01]  /*6ec0*/  SHF.R.S32.HI R24, RZ, 0x1f, R217 ;  /* 0x0000001fff187819 */ /* 0x000fe200000114d9 */
[----:B------:R1:W-:Y:S01]  /*6ed0*/  STS [R245+0x6400], R62 ;  /* 0x0064003ef5007388 */ /* 0x0003e20000000800 */
[----:B------:R-:W-:Y:S01]  /*6ee0*/  IMAD R0, R231, -0x80, R186 ;  /* 0xffffff80e7007824 */ /* 0x000fe200078e02ba */
[----:B------:R-:W-:Y:S01]  /*6ef0*/  ULDC.64 UR4, c[0x0][0x468] ;  /* 0x00011a0000047ab9 */ /* 0x000fe20000000a00 */
[CC--:B------:R-:W-:Y:S01]  /*6f00*/  IMAD.WIDE.U32 R6, R217.reuse, R4.reuse, R8 ;  /* 0x00000004d9067225 */ /* 0x0c0fe200078e0008 */
[----:B------:R-:W-:Y:S01]  /*6f10*/  BAR.SYNC.DEFER_BLOCKING 0x0 ;  /* 0x0000000000007b1d */ /* 0x000fe20000010000 */
[----:B------:R-:W-:Y:S02]  /*6f20*/  SHF.R.S32.HI R27, RZ, 0x1f, R218 ;  /* 0x0000001fff1b7819 */ /* 0x000fe400000114da */
[----:B------:R-:W-:Y:S01]  /*6f30*/  IMAD R2, R24, R4, RZ ;  /* 0x0000000418027224 */ /* 0x000fe200078e02ff */
[C---:B------:R-:W-:Y:S01]  /*6f40*/  ISETP.GE.AND P4, PT, R218.reuse, R0, PT ;  /* 0x00000000da00720c */ /* 0x040fe20003f86270 */
[----:B------:R-:W-:Y:S01]  /*6f50*/  VIADD R12, R218, 0x20 ;  /* 0x00000020da0c7836 */ /* 0x000fe20000000000 */
[----:B------:R-:W-:Y:S01]  /*6f60*/  IADD3 R6, P0, R10, R6, RZ ;  /* 0x000000060a067210 */ /* 0x000fe20007f1e0ff */
[----:B------:R-:W-:Y:S01]  /*6f70*/  IMAD R2, R217, R5, R2 ;  /* 0x00000005d9027224 */ /* 0x000fe200078e0202 */
[----:B------:R-:W3:Y:S01]  /*6f80*/  S2R R41, SR_CTAID.Z ;  /* 0x0000000000297919 */ /* 0x000ee20000002700 */
[----:B------:R-:W-:Y:S01]  /*6f90*/  VIADD R10, R218, 0x60 ;  /* 0x00000060da0a7836 */ /* 0x000fe20000000000 */
[----:B------:R-:W-:Y:S01]  /*6fa0*/  ISETP.GE.AND P3, PT, R12, R0, PT ;  /* 0x000000000c00720c */ /* 0x000fe20003f66270 */
[----:B------:R-:W-:Y:S01]  /*6fb0*/  BSSY B0, `(.L_x_299) ;  /* 0x000001a000007945 */ /* 0x000fe20003800000 */
[----:B------:R-:W-:-:S02]  /*6fc0*/  IADD3 R12, R218, 0x40, RZ ;  /* 0x00000040da0c7810 */ /* 0x000fc40007ffe0ff */
[----:B------:R-:W-:Y:S02]  /*6fd0*/  IADD3.X R7, R11, R7, R2, P0, !PT ;  /* 0x000000070b077210 */ /* 0x000fe400007fe402 */
[-C--:B------:R-:W-:Y:S02]  /*6fe0*/  ISETP.GE.AND P2, PT, R12, R0.reuse, PT ;  /* 0x000000000c00720c */ /* 0x080fe40003f46270 */
[----:B------:R-:W-:Y:S01]  /*6ff0*/  ISETP.GE.AND P1, PT, R10, R0, PT ;  /* 0x000000000a00720c */ /* 0x000fe20003f26270 */
        /* <DEDUP_REMOVED lines=21> */
.L_x_300:
[----:B------:R-:W-:Y:S05]  /*7150*/  BSYNC B0 ;  /* 0x0000000000007941 */ /* 0x000fea0003800000 */
.L_x_299:
        /* <DEDUP_REMOVED lines=14> */
.L_x_302:
[----:B------:R-:W-:Y:S05]  /*7240*/  BSYNC B0 ;  /* 0x0000000000007941 */ /* 0x000fea0003800000 */
.L_x_301:
        /* <DEDUP_REMOVED lines=15> */
.L_x_304:
[----:B------:R-:W-:Y:S05]  /*7340*/  BSYNC B0 ;  /* 0x0000000000007941 */ /* 0x000fea0003800000 */
.L_x_303:
        /* <DEDUP_REMOVED lines=14> */
.L_x_306:
[----:B------:R-:W-:Y:S05]  /*7430*/  BSYNC B0 ;  /* 0x0000000000007941 */ /* 0x000fea0003800000 */
.L_x_305:
        /* <DEDUP_REMOVED lines=23> */
.L_x_308:
[----:B------:R-:W-:Y:S05]  /*75b0*/  BSYNC B0 ;  /* 0x0000000000007941 */ /* 0x000fea0003800000 */
.L_x_307:
        /* <DEDUP_REMOVED lines=14> */
.L_x_310:
[----:B------:R-:W-:Y:S05]  /*76a0*/  BSYNC B0 ;  /* 0x0000000000007941 */ /* 0x000fea0003800000 */
.L_x_309:
        /* <DEDUP_REMOVED lines=14> */
.L_x_312:
[----:B------:R-:W-:Y:S05]  /*7790*/  BSYNC B0 ;  /* 0x0000000000007941 */ /* 0x000fea0003800000 */
.L_x_311:
        /* <DEDUP_REMOVED lines=13> */
.L_x_291:
[----:B------:R-:W-:Y:S05]  /*7870*/  BSYNC B1 ;  /* 0x0000000000017941 */ /* 0x000fea0003800000 */
.L_x_269:
[----:B------:R-:W2:Y:S02]  /*7880*/  LDC R0, c[0x0][0xc] ;  /* 0x00000300ff007b82 */ /* 0x000ea40000000800 */
[----:B--2---:R-:W-:-:S04]  /*7890*/  IADD3 R231, R0, R231, RZ ;  /* 0x000000e700e77210 */ /* 0x004fc80007ffe0ff */
[----:B------:R-:W-:-:S13]  /*78a0*/  ISETP.GE.AND P0, PT, R231, UR11, PT ;  /* 0x0000000be7007c0c */ /* 0x000fda000bf06270 */
[----:B------:R-:W-:Y:S05]  /*78b0*/  @P0 BRA `(.L_x_313) ;  /* 0x0000000000040947 */ /* 0x000fea0003800000 */
[----:B------:R-:W-:Y:S05]  /*78c0*/  BRA `(.L_x_314) ;  /* 0xffffff9000287947 */ /* 0x000fea000383ffff */
.L_x_313:
[----:B------:R-:W-:Y:S05]  /*78d0*/  EXIT ;  /* 0x000000000000794d */ /* 0x000fea0003800000 */
.L_x_315:
        /* <DEDUP_REMOVED lines=10> */
.L_x_2460:


//--------------------- .text._ZN5flash44flash_bwd_dq_dk_dv_loop_seqk_parallel_kernelI23Flash_bwd_kernel_traitsILi64ELi64ELi128ELi8ELi2ELi4ELi4ELb1ELb0EN7cutlass6half_tE19Flash_kernel_traitsILi64ELi64ELi128ELi8ES3_EELb0ELb0ELb1ELb1ELb0ELb0ELb0EEEvNS_16Flash_bwd_paramsE --------------------------
	.section	.text._ZN5flash44flash_bwd_dq_dk_dv_loop_seqk_parallel_kernelI23Flash_bwd_kernel_traitsILi64ELi64ELi128ELi8ELi2ELi4ELi4ELb1ELb0EN7cutlass6half_tE19Flash_kernel_traitsILi64ELi64ELi128ELi8ES3_EELb0ELb0ELb1ELb1ELb0ELb0ELb0EEEvNS_16Flash_bwd_paramsE,"ax",@progbits
	.align	128
        .global         _ZN5flash44flash_bwd_dq_dk_dv_loop_seqk_parallel_kernelI23Flash_bwd_kernel_traitsILi64ELi64ELi128ELi8ELi2ELi4ELi4ELb1ELb0EN7cutlass6half_tE19Flash_kernel_traitsILi64ELi64ELi128ELi8ES3_EELb0ELb0ELb1ELb1ELb0ELb0ELb0EEEvNS_16Flash_bwd_paramsE
        .type           _ZN5flash44flash_bwd_dq_dk_dv_loop_seqk_parallel_kernelI23Flash_bwd_kernel_traitsILi64ELi64ELi128ELi8ELi2ELi4ELi4ELb1ELb0EN7cutlass6half_tE19Flash_kernel_traitsILi64ELi64ELi128ELi8ES3_EELb0ELb0ELb1ELb1ELb0ELb0ELb0EEEvNS_16Flash_bwd_paramsE,@function
        .size           _ZN5flash44flash_bwd_dq_dk_dv_loop_seqk_parallel_kernelI23Flash_bwd_kernel_traitsILi64ELi64ELi128ELi8ELi2ELi4ELi4ELb1ELb0EN7cutlass6half_tE19Flash_kernel_traitsILi64ELi64ELi128ELi8ES3_EELb0ELb0ELb1ELb1ELb0ELb0ELb0EEEvNS_16Flash_bwd_paramsE,(.L_x_2461 - _ZN5flash44flash_bwd_dq_dk_dv_loop_seqk_parallel_kernelI23Flash_bwd_kernel_traitsILi64ELi64ELi128ELi8ELi2ELi4ELi4ELb1ELb0EN7cutlass6half_tE19Flash_kernel_traitsILi64ELi64ELi128ELi8ES3_EELb0ELb0ELb1ELb1ELb0ELb0ELb0EEEvNS_16Flash_bwd_paramsE)
        .other          _ZN5flash44flash_bwd_dq_dk_dv_loop_seqk_parallel_kernelI23Flash_bwd_kernel_traitsILi64ELi64ELi128ELi8ELi2ELi4ELi4ELb1ELb0EN7cutlass6half_tE19Flash_kernel_traitsILi64ELi64ELi128ELi8ES3_EELb0ELb0ELb1ELb1ELb0ELb0ELb0EEEvNS_16Flash_bwd_paramsE,@"STO_CUDA_ENTRY STV_DEFAULT"
_ZN5flash44flash_bwd_dq_dk_dv_loop_seqk_parallel_kernelI23Flash_bwd_kernel_traitsILi64ELi64ELi128ELi8ELi2ELi4ELi4ELb1ELb0EN7cutlass6half_tE19Flash_kernel_traitsILi64ELi64ELi128ELi8ES3_EELb0ELb0ELb1ELb1ELb0ELb0ELb0EEEvNS_16Flash_bwd_paramsE:
.text._ZN5flash44flash_bwd_dq_dk_dv_loop_seqk_parallel_kernelI23Flash_bwd_kernel_traitsILi64ELi64ELi128ELi8ELi2ELi4ELi4ELb1ELb0EN7cutlass6half_tE19Flash_kernel_traitsILi64ELi64ELi128ELi8ES3_EELb0ELb0ELb1ELb1ELb0ELb0ELb0EEEvNS_16Flash_bwd_paramsE:
        /* <DEDUP_REMOVED lines=15> */
[----:B------:R-:W-:Y:S01]  /*00f0*/  IMAD.MOV.U32 R200, RZ, RZ, -0x10 ;  /* 0xfffffff0ffc87424 */ /* 0x000fe200078e00ff */
[----:B------:R-:W-:Y:S01]  /*0100*/  ULDC.64 UR8, c[0x0][0x300] ;  /* 0x0000c00000087ab9 */ /* 0x000fe20000000a00 */
[----:B------:R-:W3:Y:S01]  /*0110*/  S2R R252, SR_CTAID.Y ;  /* 0x0000000000fc7919 */ /* 0x000ee20000002600 */
[----:B------:R-:W4:Y:S01]  /*0120*/  S2R R234, SR_CTAID.Z ;  /* 0x0000000000ea7919 */ /* 0x000f220000002700 */
[----:B-1----:R-:W-:-:S04]  /*0130*/  SHF.R.S32.HI R16, RZ, 0x1f, R13 ;  /* 0x0000001fff107819 */ /* 0x002fc8000001140d */
        /* <DEDUP_REMOVED lines=51> */
[----:B------:R-:W-:Y:S01]  /*0470*/  IMAD.SHL.U32 R4, R12, 0x200, RZ ;  /* 0x000002000c047824 */ /* 0x000fe200078e00ff */
[----:B------:R-:W-:Y:S01]  /*0480*/  SHF.R.U32.HI R0, RZ, 0x3, R0 ;  /* 0x00000003ff007819 */ /* 0x000fe20000011600 */
[----:B------:R-:W-:Y:S01]  /*0490*/  IMAD.IADD R10, R2, 0x1, -R6 ;  /* 0x00000001020a7824 */ /* 0x000fe200078e0a06 */
[----:B------:R-:W-:Y:S01]  /*04a0*/  LOP3.LUT R5, R8, 0x1, RZ, 0xc0, !PT ;  /* 0x0000000108057812 */ /* 0x000fe200078ec0ff */
[C---:B------:R-:W-:Y:S01]  /*04b0*/  IMAD R2, R3.reuse, 0x800, R4 ;  /* 0x0000080003027824 */ /* 0x040fe200078e0204 */
[----:B------:R-:W-:Y:S01]  /*04c0*/  LOP3.LUT R182, R182, R0, RZ, 0x3c, !PT ;  /* 0x00000000b6b67212 */ /* 0x000fe200078e3cff */
[----:B------:R-:W-:Y:S01]  /*04d0*/  IMAD.SHL.U32 R3, R3, 0x20, RZ ;  /* 0x0000002003037824 */ /* 0x000fe200078e00ff */
[----:B------:R-:W-:-:S02]  /*04e0*/  LEA.HI R9, R16, R13, RZ, 0x7 ;  /* 0x0000000d10097211 */ /* 0x000fc400078f38ff */
[----:B------:R-:W-:Y:S01]  /*04f0*/  ISETP.NE.U32.AND P0, PT, R5, 0x1, PT ;  /* 0x000000010500780c */ /* 0x000fe20003f05070 */
[----:B------:R-:W-:Y:S01]  /*0500*/  IMAD.IADD R182, R2, 0x1, R182 ;  /* 0x0000000102b67824 */ /* 0x000fe200078e02b6 */
[----:B------:R-:W-:Y:S02]  /*0510*/  LOP3.LUT R5, R7, 0x8, R17, 0xf8, !PT ;  /* 0x0000000807057812 */ /* 0x000fe400078ef811 */
[----:B------:R-:W-:Y:S02]  /*0520*/  LOP3.LUT R6, R18, 0x7ffffffc, RZ, 0xc0, !PT ;  /* 0x7ffffffc12067812 */ /* 0x000fe400078ec0ff */
[----:B------:R-:W-:Y:S02]  /*0530*/  SHF.R.S32.HI R2, RZ, 0x7, R9 ;  /* 0x00000007ff027819 */ /* 0x000fe40000011409 */
[----:B------:R-:W-:Y:S01]  /*0540*/  LOP3.LUT R4, R4, R5, R0, 0xf6, !PT ;  /* 0x0000000504047212 */ /* 0x000fe200078ef600 */
[----:B------:R-:W-:Y:S01]  /*0550*/  IMAD.IADD R0, R13, 0x1, -R6 ;  /* 0x000000010d007824 */ /* 0x000fe200078e0a06 */
[C---:B------:R-:W-:Y:S01]  /*0560*/  R2P PR, R8.reuse, 0x6 ;  /* 0x0000000608007804 */ /* 0x040fe20000000000 */
[----:B------:R-:W-:Y:S01]  /*0570*/  IMAD.SHL.U32 R5, R8, 0x40, RZ ;  /* 0x0000004008057824 */ /* 0x000fe200078e00ff */
[----:B------:R-:W-:Y:S01]  /*0580*/  SHF.R.S32.HI R241, RZ, 0x2, R241 ;  /* 0x00000002fff17819 */ /* 0x000fe200000114f1 */
[----:B------:R-:W-:Y:S01]  /*0590*/  IMAD.SHL.U32 R6, R2, 0x8, RZ ;  /* 0x0000000802067824 */ /* 0x000fe200078e00ff */
[----:B------:R-:W-:Y:S01]  /*05a0*/  SEL R173, R173, 0xffffffc0, !P3 ;  /* 0xffffffc0adad7807 */ /* 0x000fe20005800000 */
[----:B------:R-:W-:Y:S01]  /*05b0*/  IMAD.SHL.U32 R13, R13, 0x2, RZ ;  /* 0x000000020d0d7824 */ /* 0x000fe200078e00ff */
[----:B------:R-:W-:Y:S01]  /*05c0*/  SEL R200, R200, 0x10, !P0 ;  /* 0x00000010c8c87807 */ /* 0x000fe20004000000 */
[----:B------:R-:W-:Y:S01]  /*05d0*/  IMAD.SHL.U32 R9, R0, 0x2, RZ ;  /* 0x0000000200097824 */ /* 0x000fe200078e00ff */
[----:B------:R-:W-:Y:S01]  /*05e0*/  LOP3.LUT R0, R5, 0x1c0, RZ, 0xc0, !PT ;  /* 0x000001c005007812 */ /* 0x000fe200078ec0ff */
[----:B------:R-:W-:Y:S01]  /*05f0*/  IMAD R241, R15, 0x10, R241 ;  /* 0x000000100ff17824 */ /* 0x000fe200078e02f1 */
[----:B------:R-:W-:Y:S01]  /*0600*/  LOP3.LUT R5, R6, 0x8, RZ, 0xc0, !PT ;  /* 0x0000000806057812 */ /* 0x000fe200078ec0ff */
[----:B------:R-:W-:Y:S01]  /*0610*/  IMAD R6, R2, 0x1000, R9 ;  /* 0x0000100002067824 */ /* 0x000fe200078e0209 */
[----:B------:R-:W-:-:S02]  /*0620*/  LOP3.LUT R7, R3, 0x6, R13, 0xf8, !PT ;  /* 0x0000000603077812 */ /* 0x000fc400078ef80d */
[----:B------:R-:W-:Y:S01]  /*0630*/  LOP3.LUT R3, R0, 0x20, R3, 0xf8, !PT ;  /* 0x0000002000037812 */ /* 0x000fe200078ef803 */
[----:B------:R-:W-:Y:S01]  /*0640*/  IMAD R8, R15, 0x400, R6 ;  /* 0x000004000f087824 */ /* 0x000fe200078e0206 */
[----:B------:R-:W-:Y:S01]  /*0650*/  SHF.R.U32.HI R2, RZ, 0x3, R0 ;  /* 0x00000003ff027819 */ /* 0x000fe20000011600 */
[----:B------:R-:W-:Y:S01]  /*0660*/  IMAD.SHL.U32 R6, R10, 0x40, RZ ;  /* 0x000000400a067824 */ /* 0x000fe200078e00ff */
[----:B------:R1:W-:Y:S02]  /*0670*/  STL [R1+0x4], R7 ;  /* 0x0000040701007387 */ /* 0x0003e40000100800 */
[----:B------:R-:W-:Y:S02]  /*0680*/  LOP3.LUT R3, R3, R2, RZ, 0x3c, !PT ;  /* 0x0000000203037212 */ /* 0x000fe400078e3cff */
[----:B------:R-:W-:Y:S01]  /*0690*/  LOP3.LUT R13, R2, R0, R5, 0x1e, !PT ;  /* 0x00000000020d7212 */ /* 0x000fe200078e1e05 */
[----:B------:R-:W-:Y:S01]  /*06a0*/  IMAD.SHL.U32 R0, R11, 0x40, RZ ;  /* 0x000000400b007824 */ /* 0x000fe200078e00ff */
[----:B------:R-:W-:Y:S01]  /*06b0*/  LOP3.LUT R2, R6, 0x1c0, RZ, 0xc0, !PT ;  /* 0x000001c006027812 */ /* 0x000fe200078ec0ff */
[----:B------:R-:W-:-:S02]  /*06c0*/  IMAD.IADD R199, R3, 0x1, R8 ;  /* 0x0000000103c77824 */ /* 0x000fc400078e0208 */
[----:B------:R-:W-:Y:S01]  /*06d0*/  IMAD.SHL.U32 R3, R12, 0x8, RZ ;  /* 0x000000080c037824 */ /* 0x000fe200078e00ff */
[----:B------:R-:W-:Y:S01]  /*06e0*/  LOP3.LUT R0, R0, 0xfffffe00, RZ, 0xc0, !PT ;  /* 0xfffffe0000007812 */ /* 0x000fe200078ec0ff */
[C---:B------:R-:W-:Y:S02]  /*06f0*/  IMAD R6, R14.reuse, 0x400, R9 ;  /* 0x000004000e067824 */ /* 0x040fe400078e0209 */
[----:B------:R-:W-:Y:S02]  /*0700*/  IMAD R199, R199, 0x2, R181 ;  /* 0x00000002c7c77824 */ /* 0x000fe400078e02b5 */
[----:B------:R-:W-:Y:S02]  /*0710*/  IMAD R8, R14, 0x400, R0 ;  /* 0x000004000e087824 */ /* 0x000fe400078e0200 */
[----:B------:R-:W-:Y:S02]  /*0720*/  IMAD.IADD R201, R199, 0x1, R200 ;  /* 0x00000001c7c97824 */ /* 0x000fe400078e02c8 */
[----:B-1----:R-:W-:-:S05]  /*0730*/  IMAD.SHL.U32 R7, R12, 0x10, RZ ;  /* 0x000000100c077824 */ /* 0x002fca00078e00ff */
[----:B------:R-:W-:Y:S02]  /*0740*/  LOP3.LUT R10, R5, 0x10, R7, 0xf8, !PT ;  /* 0x00000010050a7812 */ /* 0x000fe400078ef807 */
[----:B------:R-:W-:Y:S02]  /*0750*/  SHF.R.U32.HI R5, RZ, 0x3, R2 ;  /* 0x00000003ff057819 */ /* 0x000fe40000011602 */
[----:B------:R-:W-:Y:S01]  /*0760*/  LOP3.LUT R7, R2, 0x8, R3, 0xf8, !PT ;  /* 0x0000000802077812 */ /* 0x000fe200078ef803 */
[----:B------:R-:W-:Y:S01]  /*0770*/  IMAD R3, R15, 0x400, R0 ;  /* 0x000004000f037824 */ /* 0x000fe200078e0200 */
[----:B------:R-:W-:-:S04]  /*0780*/  LOP3.LUT R2, R5, R10, R2, 0x1e, !PT ;  /* 0x0000000a05027212 */ /* 0x000fc800078e1e02 */
[----:B------:R-:W-:Y:S02]  /*0790*/  LOP3.LUT R178, R2, R0, RZ, 0xfc, !PT ;  /* 0x0000000002b27212 */ /* 0x000fe400078efcff */
[----:B------:R-:W-:Y:S01]  /*07a0*/  LOP3.LUT R0, R7, R5, RZ, 0x3c, !PT ;  /* 0x0000000507007212 */ /* 0x000fe200078e3cff */
[----:B------:R-:W-:Y:S02]  /*07b0*/  IMAD.IADD R5, R6, 0x1, R13 ;  /* 0x0000000106057824 */ /* 0x000fe400078e020d */
[----:B------:R-:W-:Y:S02]  /*07c0*/  IMAD.SHL.U32 R2, R178, 0x2, RZ ;  /* 0x00000002b2027824 */ /* 0x000fe400078e00ff */
[----:B------:R-:W-:Y:S02]  /*07d0*/  IMAD R247, R5, 0x2, R180 ;  /* 0x0000000205f77824 */ /* 0x000fe400078e02b4 */
[----:B------:R-:W-:Y:S02]  /*07e0*/  IMAD.MOV.U32 R5, RZ, RZ, 0x20 ;  /* 0x00000020ff057424 */ /* 0x000fe400078e00ff */
[----:B------:R-:W-:-:S02]  /*07f0*/  VIADD R16, R247, 0x420 ;  /* 0x00000420f7107836 */ /* 0x000fc40000000000 */
[----:B------:R-:W-:Y:S01]  /*0800*/  @P1 VIADD R16, R247, 0x3e0 ;  /* 0x000003e0f7101836 */ /* 0x000fe20000000000 */
[----:B------:R-:W-:Y:S01]  /*0810*/  SEL R174, R5, 0xffffffe0, !P4 ;  /* 0xffffffe005ae7807 */ /* 0x000fe20006000000 */
[----:B------:R-:W-:Y:S01]  /*0820*/  IMAD.IADD R179, R3, 0x1, R0 ;  /* 0x0000000103b37824 */ /* 0x000fe200078e0200 */
[----:B------:R-:W-:Y:S01]  /*0830*/  SEL R5, R5, 0xffffffe0, !P1 ;  /* 0xffffffe005057807 */ /* 0x000fe20004800000 */
[----:B------:R-:W-:Y:S01]  /*0840*/  IMAD.IADD R180, R180, 0x1, R2 ;  /* 0x00000001b4b47824 */ /* 0x000fe200078e0202 */
[----:B------:R1:W-:Y:S01]  /*0850*/  STL [R1], R16 ;  /* 0x0000001001007387 */ /* 0x0003e20000100800 */
[----:B------:R-:W-:Y:S02]  /*0860*/  IMAD.IADD R0, R0, 0x1, R8 ;  /* 0x0000000100007824 */ /* 0x000fe400078e0208 */
[----:B------:R-:W-:Y:S02]  /*0870*/  VIADD R2, R181, 0xa000 ;  /* 0x0000a000b5027836 */ /* 0x000fe40000000000 */
[----:B------:R-:W-:-:S02]  /*0880*/  VIADD R3, R241, 0xffffffc0 ;  /* 0xffffffc0f1037836 */ /* 0x000fc40000000000 */
[--C-:B------:R-:W-:Y:S02]  /*0890*/  IMAD R172, R0, 0x2, R2.reuse ;  /* 0x0000000200ac7824 */ /* 0x100fe400078e0202 */
[----:B------:R-:W-:Y:S01]  /*08a0*/  IMAD R0, R182, 0x2, R2 ;  /* 0x00000002b6007824 */ /* 0x000fe200078e0202 */
[----:B------:R-:W-:Y:S01]  /*08b0*/  SHF.R.S32.HI R245, RZ, 0x1f, R3 ;  /* 0x0000001ffff57819 */ /* 0x000fe20000011403 */
[----:B------:R-:W-:Y:S02]  /*08c0*/  VIADD R248, R247, 0x40 ;  /* 0x00000040f7f87836 */ /* 0x000fe40000000000 */
[----:B------:R-:W-:Y:S01]  /*08d0*/  IMAD.IADD R173, R0, 0x1, R173 ;  /* 0x0000000100ad7824 */ /* 0x000fe200078e02ad */
[----:B------:R-:W-:Y:S01]  /*08e0*/  SHF.L.U64.HI R245, R3, 0x2, R245 ;  /* 0x0000000203f57819 */ /* 0x000fe200000102f5 */
[----:B------:R-:W-:Y:S02]  /*08f0*/  IMAD.IADD R198, R199, 0x1, R5 ;  /* 0x00000001c7c67824 */ /* 0x000fe400078e0205 */
[----:B------:R-:W-:-:S02]  /*0900*/  @P2 VIADD R248, R247, 0xffffffc0 ;  /* 0xffffffc0f7f82836 */ /* 0x000fc40000000000 */
[----:B------:R-:W-:Y:S02]  /*0910*/  IMAD.SHL.U32 R244, R3, 0x4, RZ ;  /* 0x0000000403f47824 */ /* 0x000fe400078e00ff */
[----:B------:R-:W-:Y:S02]  /*0920*/  IMAD.IADD R175, R0, 0x1, R174 ;  /* 0x0000000100af7824 */ /* 0x000fe400078e02ae */
[----:B------:R-:W-:Y:S02]  /*0930*/  IMAD R3, R4, 0x2, R181 ;  /* 0x0000000204037824 */ /* 0x000fe400078e02b5 */
[----:B------:R-:W-:Y:S02]  /*0940*/  IMAD.IADD R174, R174, 0x1, R173 ;  /* 0x00000001aeae7824 */ /* 0x000fe400078e02ad */
[----:B------:R-:W-:Y:S02]  /*0950*/  IMAD.IADD R250, R5, 0x1, R247 ;  /* 0x0000000105fa7824 */ /* 0x000fe400078e02f7 */
[----:B------:R-:W-:-:S02]  /*0960*/  IMAD.IADD R200, R200, 0x1, R198 ;  /* 0x00000001c8c87824 */ /* 0x000fc400078e02c6 */
[----:B-1-34-:R-:W-:-:S07]  /*0970*/  IMAD.IADD R249, R5, 0x1, R248 ;  /* 0x0000000105f97824 */ /* 0x01afce00078e02f8 */
.L_x_386:
[----:B-1----:R-:W1:Y:S01]  /*0980*/  LDC.64 R4, c[0x0][0x2f0] ;  /* 0x0000bc00ff047b82 */ /* 0x002e620000000a00 */
[C---:B------:R-:W-:Y:S01]  /*0990*/  IMAD.SHL.U32 R14, R252.reuse, 0x4, RZ ;  /* 0x00000004fc0e7824 */ /* 0x040fe200078e00ff */
[----:B------:R-:W-:Y:S01]  /*09a0*/  ISETP.NE.U32.AND P3, PT, RZ, UR8, PT ;  /* 0x00000008ff007c0c */ /* 0x000fe2000bf65070 */
[----:B------:R-:W-:Y:S01]  /*09b0*/  IMAD.MOV.U32 R0, RZ, RZ, -0x1 ;  /* 0xffffffffff007424 */ /* 0x000fe200078e00ff */
[----:B------:R-:W-:Y:S02]  /*09c0*/  SHF.R.S32.HI R40, RZ, 0x1f, R252 ;  /* 0x0000001fff287819 */ /* 0x000fe400000114fc */
[----:B------:R-:W-:Y:S02]  /*09d0*/  ISETP.NE.AND.EX P3, PT, RZ, UR9, PT, P3 ;  /* 0x00000009ff007c0c */ /* 0x000fe4000bf65330 */
[----:B--2---:R-:W2:Y:S01]  /*09e0*/  LDC.64 R10, c[0x0][0x308] ;  /* 0x0000c200ff0a7b82 */ /* 0x004ea20000000a00 */
        /* <DEDUP_REMOVED lines=40> */
.L_x_316:
[----:B------:R-:W-:Y:S01]  /*0c70*/  IMAD.SHL.U32 R25, R236, 0x80, RZ ;  /* 0x00000080ec197824 */ /* 0x000fe200078e00ff */
[----:B--2--5:R-:W-:-:S04]  /*0c80*/  @!P2 IADD3 R192, R6, R2, -R233 ;  /* 0x0000000206c0a210 */ /* 0x024fc80007ffe8e9 */
[----:B------:R-:W-:-:S13]  /*0c90*/  ISETP.GT.AND P0, PT, R192, R25, PT ;  /* 0x00000019c000720c */ /* 0x000fda0003f04270 */
[----:B------:R-:W-:Y:S05]  /*0ca0*/  @!P0 BRA `(.L_x_317) ;  /* 0x0000007800e08947 */ /* 0x000fea0003800000 */
[----:B------:R-:W2:Y:S01]  /*0cb0*/  LDC R18, c[0x0][0x278] ;  /* 0x00009e00ff127b82 */ /* 0x000ea20000000800 */
[----:B------:R-:W-:Y:S01]  /*0cc0*/  IABS R6, R234 ;  /* 0x000000ea00067213 */ /* 0x000fe20000000000 */
[----:B------:R-:W4:Y:S01]  /*0cd0*/  S2R R32, SR_CTAID.X ;  /* 0x0000000000207919 */ /* 0x000f220000002500 */
[----:B------:R-:W-:Y:S02]  /*0ce0*/  ISETP.NE.AND P0, PT, R246, -0x1, PT ;  /* 0xfffffffff600780c */ /* 0x000fe40003f05270 */
[----:B------:R-:W-:Y:S01]  /*0cf0*/  ISETP.NE.AND P2, PT, R0, -0x1, PT ;  /* 0xffffffff0000780c */ /* 0x000fe20003f45270 */
[----:B------:R-:W-:Y:S01]  /*0d00*/  IMAD.MOV.U32 R7, RZ, RZ, R6 ;  /* 0x000000ffff077224 */ /* 0x000fe200078e0006 */
[----:B------:R-:W-:Y:S01]  /*0d10*/  SHF.R.S32.HI R235, RZ, 0x1f, R234 ;  /* 0x0000001fffeb7819 */ /* 0x000fe200000114ea */
[----:B------:R-:W5:Y:S08]  /*0d20*/  LDC.64 R8, c[0x0][0x228] ;  /* 0x00008a00ff087b82 */ /* 0x000f700000000a00 */
[----:B------:R-:W4:Y:S01]  /*0d30*/  LDC.64 R34, c[0x0][0x240] ;  /* 0x00009000ff227b82 */ /* 0x000f220000000a00 */
[----:B--2---:R-:W-:-:S07]  /*0d40*/  IABS R13, R18 ;  /* 0x00000012000d7213 */ /* 0x004fce0000000000 */
[----:B------:R-:W2:Y:S01]  /*0d50*/  LDC R41, c[0x0][0x2d4] ;  /* 0x0000b500ff297b82 */ /* 0x000ea20000000800 */
[----:B---3--:R-:W3:Y:S01]  /*0d60*/  I2F.RP R4, R13 ;  /* 0x0000000d00047306 */ /* 0x008ee20000209400 */
[----:B-----5:R-:W-:-:S06]  /*0d70*/  IMAD R11, R40, R8, RZ ;  /* 0x00000008280b7224 */ /* 0x020fcc00078e02ff */
[----:B------:R-:W5:Y:S01]  /*0d80*/  LDC R10, c[0x0][0x394] ;  /* 0x0000e500ff0a7b82 */ /* 0x000f620000000800 */
[C---:B------:R-:W-:Y:S02]  /*0d90*/  IMAD R11, R252.reuse, R9, R11 ;  /* 0x00000009fc0b7224 */ /* 0x040fe400078e020b */
[----:B------:R-:W-:-:S05]  /*0da0*/  IMAD.WIDE.U32 R8, R252, R8, RZ ;  /* 0x00000008fc087225 */ /* 0x000fca00078e00ff */
[----:B------:R-:W1:Y:S01]  /*0db0*/  LDC R39, c[0x0][0x2dc] ;  /* 0x0000b700ff277b82 */ /* 0x000e620000000800 */
[----:B------:R-:W-:Y:S01]  /*0dc0*/  IMAD.IADD R31, R9, 0x1, R11 ;  /* 0x00000001091f7824 */ /* 0x000fe200078e020b */
[----:B---3--:R-:W3:Y:S06]  /*0dd0*/  MUFU.RCP R4, R4 ;  /* 0x0000000400047308 */ /* 0x008eec0000001000 */
[----:B------:R-:W1:Y:S01]  /*0de0*/  LDC R227, c[0x0][0x270] ;  /* 0x00009c00ffe37b82 */ /* 0x000e620000000800 */
[----:B--2---:R-:W-:-:S07]  /*0df0*/  SHF.R.S32.HI R16, RZ, 0x1f, R41 ;  /* 0x0000001fff107819 */ /* 0x004fce0000011429 */
[----:B------:R-:W2:Y:S01]  /*0e00*/  LDC.U8 R19, c[0x0][0x3d8] ;  /* 0x0000f600ff137b82 */ /* 0x000ea20000000000 */
[----:B---3--:R-:W-:-:S04]  /*0e10*/  IADD3 R4, R4, 0xffffffe, RZ ;  /* 0x0ffffffe04047810 */ /* 0x008fc80007ffe0ff */
[----:B------:R-:W3:Y:S03]  /*0e20*/  F2I.FTZ.U32.TRUNC.NTZ R5, R4 ;  /* 0x0000000400057305 */ /* 0x000ee6000021f000 */
[----:B------:R-:W5:Y:S01]  /*0e30*/  @P0 LDC.64 R14, c[0x0][0x250] ;  /* 0x00009400ff0e0b82 */ /* 0x000f620000000a00 */
[----:B-1----:R-:W-:-:S07]  /*0e40*/  IMAD.WIDE R28, R39, R227, RZ ;  /* 0x000000e3271c7225 */ /* 0x002fce00078e02ff */
[----:B------:R-:W1:Y:S01]  /*0e50*/  @P2 LDC.64 R20, c[0x0][0x420] ;  /* 0x00010800ff142b82 */ /* 0x000e620000000a00 */
[----:B---3--:R-:W-:Y:S01]  /*0e60*/  IMAD.MOV R2, RZ, RZ, -R5 ;  /* 0x000000ffff027224 */ /* 0x008fe200078e0a05 */
[----:B------:R-:W-:Y:S02]  /*0e70*/  MOV R4, RZ ;  /* 0x000000ff00047202 */ /* 0x000fe40000000f00 */
[----:B--2---:R-:W-:Y:S01]  /*0e80*/  ISETP.NE.AND P3, PT, R19, RZ, PT ;  /* 0x000000ff1300720c */ /* 0x004fe20003f65270 */
[----:B------:R-:W-:-:S03]  /*0e90*/  IMAD R2, R2, R13, RZ ;  /* 0x0000000d02027224 */ /* 0x000fc600078e02ff */
[----:B------:R-:W2:Y:S01]  /*0ea0*/  LDC R30, c[0x0][0x2c4] ;  /* 0x0000b100ff1e7b82 */ /* 0x000ea20000000800 */
[----:B------:R-:W-:Y:S01]  /*0eb0*/  IMAD.HI.U32 R2, R5, R2, R4 ;  /* 0x0000000205027227 */ /* 0x000fe200078e0004 */
[----:B------:R-:W-:-:S04]  /*0ec0*/  IADD3 R4, R214, 0x3f, RZ ;  /* 0x0000003fd6047810 */ /* 0x000fc80007ffe0ff */
[----:B------:R-:W-:Y:S01]  /*0ed0*/  SHF.R.S32.HI R6, RZ, 0x1f, R4 ;  /* 0x0000001fff067819 */ /* 0x000fe20000011404 */
[----:B------:R-:W-:Y:S01]  /*0ee0*/  IMAD.HI.U32 R2, R2, R7, RZ ;  /* 0x0000000702027227 */ /* 0x000fe200078e00ff */
[----:B------:R-:W3:Y:S02]  /*0ef0*/  LDC.U8 R42, c[0x0][0x480] ;  /* 0x00012000ff2a7b82 */ /* 0x000ee40000000000 */
[----:B------:R-:W-:Y:S01]  /*0f00*/  LEA.HI R12, R6, R4, RZ, 0x6 ;  /* 0x00000004060c7211 */ /* 0x000fe200078f30ff */
[----:B------:R-:W-:-:S03]  /*0f10*/  IMAD.MOV R5, RZ, RZ, -R2 ;  /* 0x000000ffff057224 */ /* 0x000fc600078e0a02 */
[----:B------:R-:W-:Y:S01]  /*0f20*/  SHF.R.S32.HI R9, RZ, 0x6, R12 ;  /* 0x00000006ff097819 */ /* 0x000fe2000001140c */
[C---:B------:R-:W-:Y:S01]  /*0f30*/  IMAD R4, R13.reuse, R5, R7 ;  /* 0x000000050d047224 */ /* 0x040fe200078e0207 */
[----:B------:R-:W-:Y:S01]  /*0f40*/  IADD3 R5, R214, 0x80, R25 ;  /* 0x00000080d6057810 */ /* 0x000fe20007ffe019 */
[----:B----4-:R-:W-:Y:S01]  /*0f50*/  IMAD.WIDE.U32 R6, R0, R34, RZ ;  /* 0x0000002200067225 */ /* 0x010fe200078e00ff */
[----:B------:R-:W4:Y:S02]  /*0f60*/  @P3 LDC R23, c[0x0][0x2e4] ;  /* 0x0000b900ff173b82 */ /* 0x000f240000000800 */
[----:B------:R-:W-:Y:S02]  /*0f70*/  ISETP.GT.U32.AND P4, PT, R13, R4, PT ;  /* 0x000000040d00720c */ /* 0x000fe40003f84070 */
[----:B-----5:R-:W-:Y:S02]  /*0f80*/  IADD3 R5, R5, R10, -R192 ;  /* 0x0000000a05057210 */ /* 0x020fe40007ffe8c0 */
[----:B------:R-:W-:Y:S01]  /*0f90*/  SEL R38, R8, R6, !P2 ;  /* 0x0000000608267207 */ /* 0x000fe20005000000 */
[----:B------:R-:W-:Y:S01]  /*0fa0*/  IMAD R8, R16, R252, RZ ;  /* 0x000000fc10087224 */ /* 0x000fe200078e02ff */
[----:B------:R-:W-:Y:S01]  /*0fb0*/  IADD3 R5, R5, 0x3f, RZ ;  /* 0x0000003f05057810 */ /* 0x000fe20007ffe0ff */
[----:B------:R-:W-:-:S03]  /*0fc0*/  IMAD.WIDE.U32 R16, R252, R41, RZ ;  /* 0x00000029fc107225 */ /* 0x000fc600078e00ff */
[----:B------:R-:W-:Y:S01]  /*0fd0*/  SHF.R.S32.HI R10, RZ, 0x1f, R5 ;  /* 0x0000001fff0a7819 */ /* 0x000fe20000011405 */
[----:B------:R-:W-:Y:S02]  /*0fe0*/  IMAD R6, R0, R35, RZ ;  /* 0x0000002300067224 */ /* 0x000fe400078e02ff */
[-C--:B------:R-:W-:Y:S01]  /*0ff0*/  @!P4 IADD3 R4, R4, -R13.reuse, RZ ;  /* 0x8000000d0404c210 */ /* 0x080fe20007ffe0ff */
[----:B------:R-:W-:Y:S01]  /*1000*/  @!P4 VIADD R2, R2, 0x1 ;  /* 0x000000010202c836 */ /* 0x000fe20000000000 */
[----:B------:R-:W-:Y:S02]  /*1010*/  ISETP.NE.AND P4, PT, R18, RZ, PT ;  /* 0x000000ff1200720c */ /* 0x000fe40003f85270 */
[----:B------:R-:W-:Y:S01]  /*1020*/  ISETP.GE.U32.AND P6, PT, R4, R13, PT ;  /* 0x0000000d0400720c */ /* 0x000fe20003fc6070 */
[----:B------:R-:W-:Y:S01]  /*1030*/  IMAD R4, R40, R41, R8 ;  /* 0x0000002928047224 */ /* 0x000fe200078e0208 */
[----:B------:R-:W-:Y:S01]  /*1040*/  LOP3.LUT R8, R234, R18, RZ, 0x3c, !PT ;  /* 0x00000012ea087212 */ /* 0x000fe200078e3cff */
[----:B------:R-:W5:Y:S01]  /*1050*/  @!P2 LDC.64 R12, c[0x0][0x418] ;  /* 0x00010600ff0cab82 */ /* 0x000f620000000a00 */
[----:B------:R-:W-:Y:S01]  /*1060*/  LEA.HI R5, R10, R5, RZ, 0x6 ;  /* 0x000000050a057211 */ /* 0x000fe200078f30ff */
[----:B------:R-:W-:Y:S01]  /*1070*/  IMAD.IADD R4, R17, 0x1, R4 ;  /* 0x0000000111047824 */ /* 0x000fe200078e0204 */
[----:B------:R-:W-:Y:S01]  /*1080*/  ISETP.GE.AND P1, PT, R8, RZ, PT ;  /* 0x000000ff0800720c */ /* 0x000fe20003f26270 */
[----:B------:R-:W-:Y:S01]  /*1090*/  IMAD R10, R29, R16, RZ ;  /* 0x000000101d0a7224 */ /* 0x000fe200078e02ff */
[----:B------:R-:W-:-:S02]  /*10a0*/  SHF.R.S32.HI R5, RZ, 0x6, R5 ;  /* 0x00000006ff057819 */ /* 0x000fc40000011405 */
[----:B------:R-:W-:Y:S01]  /*10b0*/  @P2 IADD3 R31, R7, R6, RZ ;  /* 0x00000006071f2210 */ /* 0x000fe20007ffe0ff */
[----:B------:R-:W-:Y:S01]  /*10c0*/  IMAD R10, R28, R4, R10 ;  /* 0x000000041c0a7224 */ /* 0x000fe200078e020a */
[----:B------:R-:W-:Y:S01]  /*10d0*/  @P0 IADD3 R4, R233, R246, RZ ;  /* 0x000000f6e9040210 */ /* 0x000fe20007ffe0ff */
[----:B------:R-:W-:Y:S01]  /*10e0*/  @P6 VIADD R2, R2, 0x1 ;  /* 0x0000000102026836 */ /* 0x000fe20000000000 */
[----:B------:R-:W-:Y:S01]  /*10f0*/  VIMNMX R193, R9, R5, PT ;  /* 0x0000000509c17248 */ /* 0x000fe20003fe0100 */
[----:B------:R-:W-:Y:S02]  /*1100*/  IMAD.WIDE.U32 R6, R28, R16, RZ ;  /* 0x000000101c067225 */ /* 0x000fe400078e00ff */
[----:B------:R-:W4:Y:S01]  /*1110*/  @P0 LDC.64 R16, c[0x0][0x248] ;  /* 0x00009200ff100b82 */ /* 0x000f220000000a00 */
[----:B------:R-:W-:Y:S01]  /*1120*/  MOV R22, R2 ;  /* 0x0000000200167202 */ /* 0x000fe20000000f00 */
[C---:B------:R-:W-:Y:S02]  /*1130*/  @P0 IMAD R11, R4.reuse, R15, RZ ;  /* 0x0000000f040b0224 */ /* 0x040fe400078e02ff */
[----:B------:R-:W-:-:S04]  /*1140*/  @P0 IMAD.WIDE.U32 R8, R4, R14, RZ ;  /* 0x0000000e04080225 */ /* 0x000fc800078e00ff */
[----:B------:R-:W-:Y:S01]  /*1150*/  @!P1 IMAD.MOV R22, RZ, RZ, -R22 ;  /* 0x000000ffff169224 */ /* 0x000fe200078e0a16 */
[----:B------:R-:W-:Y:S01]  /*1160*/  @!P4 LOP3.LUT R22, RZ, R18, RZ, 0x33, !PT ;  /* 0x00000012ff16c212 */ /* 0x000fe200078e33ff */
[-C--:B------:R-:W-:Y:S01]  /*1170*/  IMAD R2, R29, R0.reuse, RZ ;  /* 0x000000001d027224 */ /* 0x080fe200078e02ff */
[----:B------:R-:W4:Y:S01]  /*1180*/  LDC.64 R18, c[0x0][0x488] ;  /* 0x00012200ff127b82 */ /* 0x000f220000000a00 */
[----:B------:R-:W-:Y:S01]  /*1190*/  IMAD.WIDE.U32 R4, R28, R0, RZ ;  /* 0x000000001c047225 */ /* 0x000fe200078e00ff */
[----:B------:R-:W-:Y:S02]  /*11a0*/  @P0 MOV R33, R8 ;  /* 0x0000000800210202 */ /* 0x000fe40000000f00 */
[----:B------:R-:W-:Y:S01]  /*11b0*/  LEA R8, R193, 0xffffffc0, 0x6 ;  /* 0xffffffc0c1087811 */ /* 0x000fe200078e30ff */
[----:B------:R-:W-:Y:S01]  /*11c0*/  IMAD.IADD R27, R7, 0x1, R10 ;  /* 0x00000001071b7824 */ /* 0x000fe200078e020a */
[----:B------:R-:W-:Y:S01]  /*11d0*/  SEL R36, R6, R4, !P2 ;  /* 0x0000000406247207 */ /* 0x000fe20005000000 */
[----:B------:R-:W-:Y:S01]  /*11e0*/  @P2 IMAD.IADD R27, R5, 0x1, R2 ;  /* 0x00000001051b2824 */ /* 0x000fe200078e0202 */
[----:B------:R-:W-:Y:S01]  /*11f0*/  SHF.L.U32 R2, R252, 0x7, RZ ;  /* 0x00000007fc027819 */ /* 0x000fe200000006ff */
[----:B-1----:R-:W-:Y:S01]  /*1200*/  @P2 IMAD.WIDE.U32 R6, R0, R20, RZ ;  /* 0x0000001400062225 */ /* 0x002fe200078e00ff */
[----:B------:R-:W-:-:S02]  /*1210*/  SHF.L.U64.HI R5, R252, 0x7, R40 ;  /* 0x00000007fc057819 */ /* 0x000fc40000010228 */
[----:B------:R-:W-:Y:S01]  /*1220*/  SEL R2, R2, RZ, P5 ;  /* 0x000000ff02027207 */ /* 0x000fe20002800000 */
[----:B-----5:R-:W-:Y:S01]  /*1230*/  @!P2 IMAD R4, R40, R12, RZ ;  /* 0x0000000c2804a224 */ /* 0x020fe200078e02ff */
[----:B------:R-:W-:Y:S01]  /*1240*/  SEL R5, R5, RZ, P5 ;  /* 0x000000ff05057207 */ /* 0x000fe20002800000 */
[----:B------:R-:W-:Y:S01]  /*1250*/  @P2 IMAD R24, R0, R21, R7 ;  /* 0x0000001500182224 */ /* 0x000fe200078e0207 */
[----:B------:R-:W-:Y:S01]  /*1260*/  IADD3 R2, P1, R8, R2, RZ ;  /* 0x0000000208027210 */ /* 0x000fe20007f3e0ff */
[C---:B------:R-:W-:Y:S01]  /*1270*/  @!P2 IMAD R10, R252.reuse, R13, R4 ;  /* 0x0000000dfc0aa224 */ /* 0x040fe200078e0204 */
[----:B------:R-:W-:Y:S02]  /*1280*/  SHF.R.S32.HI R20, RZ, 0x1f, R8 ;  /* 0x0000001fff147819 */ /* 0x000fe40000011408 */
[----:B------:R-:W-:Y:S01]  /*1290*/  @P0 IADD3 R37, R9, R11, RZ ;  /* 0x0000000b09250210 */ /* 0x000fe20007ffe0ff */
[----:B--2---:R-:W-:Y:S01]  /*12a0*/  @P3 IMAD R9, R252, R30, RZ ;  /* 0x0000001efc093224 */ /* 0x004fe200078e02ff */
[----:B------:R-:W-:Y:S01]  /*12b0*/  @P2 MOV R21, R6 ;  /* 0x0000000600152202 */ /* 0x000fe20000000f00 */
[----:B------:R-:W-:Y:S01]  /*12c0*/  IMAD.X R7, R20, 0x1, R5, P1 ;  /* 0x0000000114077824 */ /* 0x000fe200008e0605 */
[----:B---3--:R-:W-:Y:S01]  /*12d0*/  ISETP.NE.AND P1, PT, R42, RZ, PT ;  /* 0x000000ff2a00720c */ /* 0x008fe20003f25270 */
[----:B------:R-:W-:Y:S01]  /*12e0*/  @!P2 IMAD.WIDE.U32 R4, R252, R12, RZ ;  /* 0x0000000cfc04a225 */ /* 0x000fe200078e00ff */
[----:B------:R-:W-:-:S03]  /*12f0*/  @P3 SEL R9, R9, R0, !P2 ;  /* 0x0000000009093207 */ /* 0x000fc60005000000 */
[----:B------:R-:W-:Y:S01]  /*1300*/  IMAD R11, R29, R2, RZ ;  /* 0x000000021d0b7224 */ /* 0x000fe200078e02ff */
[----:B------:R-:W-:Y:S01]  /*1310*/  @!P2 MOV R21, R4 ;  /* 0x000000040015a202 */ /* 0x000fe20000000f00 */
[----:B------:R-:W-:Y:S01]  /*1320*/  IMAD.WIDE.U32 R12, R28, R2, RZ ;  /* 0x000000021c0c7225 */ /* 0x000fe200078e00ff */
[----:B------:R-:W-:-:S03]  /*1330*/  SHF.R.S32.HI R29, RZ, 0x1f, R25 ;  /* 0x0000001fff1d7819 */ /* 0x000fc60000011419 */
[----:B------:R-:W-:Y:S02]  /*1340*/  @!P3 IMAD R2, R252, R227, R234 ;  /* 0x000000e3fc02b224 */ /* 0x000fe400078e02ea */
[----:B------:R-:W-:Y:S02]  /*1350*/  @!P2 IMAD.IADD R24, R5, 0x1, R10 ;  /* 0x000000010518a824 */ /* 0x000fe400078e020a */
[----:B------:R-:W-:Y:S02]  /*1360*/  @P0 IMAD.IADD R6, R233, 0x1, R246 ;  /* 0x00000001e9060824 */ /* 0x000fe400078e02f6 */
[----:B----4-:R-:W-:-:S04]  /*1370*/  IMAD.WIDE.U32 R4, R32, R18, RZ ;  /* 0x0000001220047225 */ /* 0x010fc800078e00ff */
[----:B------:R-:W-:Y:S01]  /*1380*/  @P3 IMAD R23, R234, R23, R9 ;  /* 0x00000017ea173224 */ /* 0x000fe200078e0209 */
[----:B------:R-:W-:Y:S01]  /*1390*/  SEL R10, R4, RZ, P1 ;  /* 0x000000ff040a7207 */ /* 0x000fe20000800000 */
[----:B------:R-:W-:Y:S02]  /*13a0*/  @!P3 IMAD R23, R2, R30, RZ ;  /* 0x0000001e0217b224 */ /* 0x000fe400078e02ff */
[----:B------:R-:W-:Y:S02]  /*13b0*/  IMAD R26, R28, R7, R11 ;  /* 0x000000071c1a7224 */ /* 0x000fe400078e020b */
[----:B------:R-:W-:Y:S02]  /*13c0*/  @P0 IMAD R2, R6, R17, RZ ;  /* 0x0000001106020224 */ /* 0x000fe400078e02ff */
[----:B------:R-:W-:Y:S02]  /*13d0*/  IMAD R5, R32, R19, R5 ;  /* 0x0000001320057224 */ /* 0x000fe400078e0205 */
[----:B------:R-:W-:-:S02]  /*13e0*/  IMAD R9, R234, R39, RZ ;  /* 0x00000027ea097224 */ /* 0x000fc400078e02ff */
[----:B------:R-:W-:Y:S01]  /*13f0*/  @P0 IMAD.WIDE.U32 R6, R6, R16, RZ ;  /* 0x0000001006060225 */ /* 0x000fe200078e00ff */
[----:B------:R-:W-:Y:S02]  /*1400*/  SEL R30, R5, RZ, P1 ;  /* 0x000000ff051e7207 */ /* 0x000fe40000800000 */
[----:B------:R-:W-:Y:S02]  /*1410*/  SHF.R.S32.HI R11, RZ, 0x1f, R9 ;  /* 0x0000001fff0b7819 */ /* 0x000fe40000011409 */
        /* <DEDUP_REMOVED lines=15> */
.L_x_318:
        /* <DEDUP_REMOVED lines=13> */
.L_x_319:
        /* <DEDUP_REMOVED lines=10> */
.L_x_320:
[----:B------:R-:W-:-:S04]  /*1680*/  IMAD R2, R252, R227, R234 ;  /* 0x000000e3fc027224 */ /* 0x000fc800078e02ea */
[----:B------:R-:W-:-:S07]  /*1690*/  IMAD R2, R2, R41, RZ ;  /* 0x0000002902027224 */ /* 0x000fce00078e02ff */
.L_x_321:
[----:B------:R-:W1:Y:S01]  /*16a0*/  S2R R41, SR_TID.X ;  /* 0x0000000000297919 */ /* 0x000e620000002100 */
[----:B------:R-:W-:Y:S01]  /*16b0*/  IMAD R227, R39, R227, RZ ;  /* 0x000000e327e37224 */ /* 0x000fe200078e02ff */
[----:B------:R-:W2:Y:S01]  /*16c0*/  LDC.64 R18, c[0x0][0x420] ;  /* 0x00010800ff127b82 */ /* 0x000ea20000000a00 */
[----:B------:R-:W-:Y:S01]  /*16d0*/  SHF.R.S32.HI R39, RZ, 0x1f, R221 ;  /* 0x0000001fff277819 */ /* 0x000fe200000114dd */
[----:B------:R-:W-:Y:S01]  /*16e0*/  ULDC.64 UR4, c[0x0][0x258] ;  /* 0x0000960000047ab9 */ /* 0x000fe20000000a00 */
[----:B------:R-:W-:Y:S01]  /*16f0*/  IMAD.SHL.U32 R226, R227, 0x40, RZ ;  /* 0x00000040e3e27824 */ /* 0x000fe200078e00ff */
[----:B------:R-:W-:Y:S01]  /*1700*/  IADD3 R0, P4, R221, R8, RZ ;  /* 0x00000008dd007210 */ /* 0x000fe20007f9e0ff */
[----:B------:R-:W-:Y:S01]  /*1710*/  ULDC UR10, c[0x0][0x398] ;  /* 0x0000e600000a7ab9 */ /* 0x000fe20000000800 */
[----:B------:R-:W-:Y:S01]  /*1720*/  SHF.R.S32.HI R213, RZ, 0x1f, R212 ;  /* 0x0000001fffd57819 */ /* 0x000fe200000114d4 */
[----:B------:R-:W-:Y:S01]  /*1730*/  ULDC.64 UR6, c[0x0][0x3e0] ;  /* 0x0000f80000067ab9 */ /* 0x000fe20000000a00 */
[----:B------:R-:W-:Y:S01]  /*1740*/  IADD3 R6, P3, P2, R12, R226, R9 ;  /* 0x000000e20c067210 */ /* 0x000fe20007a7e009 */
[----:B------:R-:W3:Y:S01]  /*1750*/  LDC.64 R42, c[0x0][0x478] ;  /* 0x00011e00ff2a7b82 */ /* 0x000ee20000000a00 */
[----:B------:R-:W-:Y:S01]  /*1760*/  SHF.R.S32.HI R4, RZ, 0x1f, R226 ;  /* 0x0000001fff047819 */ /* 0x000fe200000114e2 */
[----:B------:R-:W-:Y:S01]  /*1770*/  BSSY B1, `(.L_x_317) ;  /* 0x000070b000017945 */ /* 0x000fe20003800000 */
[----:B------:R-:W-:-:S02]  /*1780*/  IADD3 R23, R8, R23, RZ ;  /* 0x0000001708177210 */ /* 0x000fc40007ffe0ff */
[----:B------:R-:W-:Y:S01]  /*1790*/  IADD3.X R11, R5, R4, R11, P3, P2 ;  /* 0x00000004050b7210 */ /* 0x000fe20001fe440b */
[----:B------:R-:W-:Y:S01]  /*17a0*/  IMAD.X R5, R39, 0x1, R20, P4 ;  /* 0x0000000127057824 */ /* 0x000fe200020e0614 */
[----:B------:R-:W-:Y:S01]  /*17b0*/  IADD3 R4, P4, R212, R21, RZ ;  /* 0x00000015d4047210 */ /* 0x000fe20007f9e0ff */
[----:B------:R-:W-:Y:S01]  /*17c0*/  IMAD.IADD R21, R8, 0x1, R2 ;  /* 0x0000000108157824 */ /* 0x000fe200078e0202 */
[----:B------:R-:W-:Y:S01]  /*17d0*/  IADD3 R13, P3, P2, R10, R6, R36 ;  /* 0x000000060a0d7210 */ /* 0x000fe20007a7e024 */
[-C--:B------:R-:W-:Y:S02]  /*17e0*/  IMAD R2, R5, R34.reuse, RZ ;  /* 0x0000002205027224 */ /* 0x080fe400078e02ff */
[----:B------:R-:W-:Y:S02]  /*17f0*/  IMAD.X R5, R213, 0x1, R24, P4 ;  /* 0x00000001d5057824 */ /* 0x000fe400020e0618 */
[C---:B------:R-:W-:Y:S02]  /*1800*/  IMAD R10, R0.reuse, R35, R2 ;  /* 0x00000023000a7224 */ /* 0x040fe400078e0202 */
[----:B------:R-:W-:-:S04]  /*1810*/  IMAD.WIDE.U32 R6, R0, R34, R212 ;  /* 0x0000002200067225 */ /* 0x000fc800078e00d4 */
[-C--:B--2---:R-:W-:Y:S01]  /*1820*/  IMAD R0, R20, R18.reuse, RZ ;  /* 0x0000001214007224 */ /* 0x084fe200078e02ff */
[----:B-1----:R-:W-:Y:S01]  /*1830*/  SHF.R.S32.HI R24, RZ, 0x1f, R41 ;  /* 0x0000001fff187819 */ /* 0x002fe20000011429 */
[----:B------:R-:W-:Y:S01]  /*1840*/  IMAD.WIDE.U32 R4, R8, R18, R4 ;  /* 0x0000001208047225 */ /* 0x000fe200078e0004 */
[----:B------:R-:W-:Y:S02]  /*1850*/  IADD3 R6, P4, R38, R6, RZ ;  /* 0x0000000626067210 */ /* 0x000fe40007f9e0ff */
[----:B------:R-:W-:Y:S01]  /*1860*/  LEA.HI R12, R24, R41, RZ, 0x5 ;  /* 0x00000029180c7211 */ /* 0x000fe200078f28ff */
[----:B------:R-:W-:Y:S01]  /*1870*/  IMAD R9, R8, R19, R0 ;  /* 0x0000001308097224 */ /* 0x000fe200078e0200 */
[----:B------:R-:W-:Y:S02]  /*1880*/  IADD3.X R7, R31, R7, R10, P4, !PT ;  /* 0x000000071f077210 */ /* 0x000fe400027fe40a */
[----:B------:R-:W-:Y:S01]  /*1890*/  LOP3.LUT R2, R12, 0xffffffe0, RZ, 0xc0, !PT ;  /* 0xffffffe00c027812 */ /* 0x000fe200078ec0ff */
[----:B------:R-:W-:Y:S01]  /*18a0*/  IMAD.IADD R5, R5, 0x1, R9 ;  /* 0x0000000105057824 */ /* 0x000fe200078e0209 */
[----:B------:R-:W-:Y:S01]  /*18b0*/  SHF.R.S32.HI R0, RZ, 0x5, R12 ;  /* 0x00000005ff007819 */ /* 0x000fe2000001140c */
[----:B------:R-:W-:Y:S01]  /*18c0*/  IMAD R9, R235, UR4, RZ ;  /* 0x00000004eb097c24 */ /* 0x000fe2000f8e02ff */
[----:B------:R-:W-:Y:S01]  /*18d0*/  IADD3.X R12, R30, R11, R27, P3, P2 ;  /* 0x0000000b1e0c7210 */ /* 0x000fe20001fe441b */
[----:B------:R-:W-:Y:S01]  /*18e0*/  IMAD.IADD R2, R41, 0x1, -R2 ;  /* 0x0000000129027824 */ /* 0x000fe200078e0a02 */
[----:B------:R-:W1:Y:S01]  /*18f0*/  LDC.64 R30, c[0x0][0x2b0] ;  /* 0x0000ac00ff1e7b82 */ /* 0x000e620000000a00 */
[----:B------:R-:W-:-:S02]  /*1900*/  IMAD R11, R234, UR5, R9 ;  /* 0x00000005ea0b7c24 */ /* 0x000fc4000f8e0209 */
[----:B------:R-:W-:Y:S01]  /*1910*/  IMAD R8, R0, R227, R2 ;  /* 0x000000e300087224 */ /* 0x000fe200078e0202 */
[----:B------:R-:W-:Y:S01]  /*1920*/  IADD3 R0, -R192, R214, R25 ;  /* 0x000000d6c0007210 */ /* 0x000fe20007ffe119 */
[----:B------:R-:W-:Y:S01]  /*1930*/  IMAD.WIDE.U32 R6, R234, UR4, R6 ;  /* 0x00000004ea067c25 */ /* 0x000fe2000f8e0006 */
[----:B------:R-:W-:-:S03]  /*1940*/  ULDC.64 UR4, c[0x0][0x428] ;  /* 0x00010a0000047ab9 */ /* 0x000fc60000000a00 */
[----:B------:R-:W-:Y:S01]  /*1950*/  VIADD R0, R0, -UR10 ;  /* 0x8000000a00007c36 */ /* 0x000fe20008000000 */
[----:B------:R-:W-:Y:S01]  /*1960*/  IADD3 R11, R7, R11, RZ ;  /* 0x0000000b070b7210 */ /* 0x000fe20007ffe0ff */
[----:B------:R-:W-:Y:S02]  /*1970*/  IMAD R2, R235, UR4, RZ ;  /* 0x00000004eb027c24 */ /* 0x000fe4000f8e02ff */
[----:B------:R-:W-:Y:S01]  /*1980*/  IMAD.WIDE.U32 R4, R234, UR4, R4 ;  /* 0x00000004ea047c25 */ /* 0x000fe2000f8e0004 */
[----:B------:R-:W-:-:S03]  /*1990*/  SHF.R.S32.HI R10, RZ, 0x1f, R0 ;  /* 0x0000001fff0a7819 */ /* 0x000fc60000011400 */
[----:B------:R-:W-:Y:S01]  /*19a0*/  IMAD R9, R234, UR5, R2 ;  /* 0x00000005ea097c24 */ /* 0x000fe2000f8e0202 */
[----:B------:R-:W-:Y:S01]  /*19b0*/  ULDC.64 UR4, c[0x0][0x210] ;  /* 0x0000840000047ab9 */ /* 0x000fe20000000a00 */
[----:B------:R-:W-:Y:S01]  /*19c0*/  LEA.HI R7, R10, R0, RZ, 0x6 ;  /* 0x000000000a077211 */ /* 0x000fe200078f30ff */
[-C--:B------:R-:W-:Y:S01]  /*19d0*/  IMAD R0, R39, R18.reuse, RZ ;  /* 0x0000001227007224 */ /* 0x080fe200078e02ff */
[----:B------:R-:W-:Y:S01]  /*19e0*/  LEA R196, P3, R6, UR4, 0x1 ;  /* 0x0000000406c47c11 */ /* 0x000fe2000f8608ff */
[----:B------:R-:W-:Y:S01]  /*19f0*/  IMAD.IADD R5, R5, 0x1, R9 ;  /* 0x0000000105057824 */ /* 0x000fe200078e0209 */
[----:B------:R-:W-:Y:S01]  /*1a00*/  IADD3 R2, P2, R8, R13, RZ ;  /* 0x0000000d08027210 */ /* 0x000fe20007f5e0ff */
[C---:B------:R-:W-:Y:S01]  /*1a10*/  IMAD R0, R221.reuse, R19, R0 ;  /* 0x00000013dd007224 */ /* 0x040fe200078e0200 */
[----:B------:R-:W-:Y:S01]  /*1a20*/  LEA.HI.X R197, R6, UR5, R11, 0x1, P3 ;  /* 0x0000000506c57c11 */ /* 0x000fe200098f0c0b */
[----:B------:R-:W-:Y:S01]  /*1a30*/  ULDC.64 UR4, c[0x0][0x400] ;  /* 0x0001000000047ab9 */ /* 0x000fe20000000a00 */
[----:B------:R-:W-:Y:S01]  /*1a40*/  SHF.R.S32.HI R6, RZ, 0x6, R7 ;  /* 0x00000006ff067819 */ /* 0x000fe20000011407 */
[----:B------:R-:W-:Y:S01]  /*1a50*/  IMAD.WIDE.U32 R4, R221, R18, R4 ;  /* 0x00000012dd047225 */ /* 0x000fe200078e0004 */
[----:B------:R-:W-:-:S02]  /*1a60*/  LEA.HI.X.SX32 R8, R8, R12, 0x1, P2 ;  /* 0x0000000c08087211 */ /* 0x000fc400010f0eff */
[C---:B------:R-:W-:Y:S01]  /*1a70*/  LEA R191, P2, R2.reuse, UR4, 0x2 ;  /* 0x0000000402bf7c11 */ /* 0x040fe2000f8410ff */
[----:B------:R-:W-:Y:S01]  /*1a80*/  IMAD.IADD R0, R5, 0x1, R0 ;  /* 0x0000000105007824 */ /* 0x000fe200078e0200 */
[----:B------:R-:W-:Y:S01]  /*1a90*/  VIMNMX R232, RZ, R6, !PT ;  /* 0x00000006ffe87248 */ /* 0x000fe20007fe0100 */
[----:B-1----:R-:W-:Y:S01]  /*1aa0*/  IMAD.WIDE R10, R23, 0x4, R30 ;  /* 0x00000004170a7825 */ /* 0x002fe200078e021e */
[----:B------:R-:W-:Y:S02]  /*1ab0*/  LEA.HI.X R190, R2, UR5, R8, 0x2, P2 ;  /* 0x0000000502be7c11 */ /* 0x000fe400090f1408 */
[----:B------:R-:W-:Y:S01]  /*1ac0*/  ISETP.GT.AND P2, PT, R193, R232, PT ;  /* 0x000000e8c100720c */ /* 0x000fe20003f44270 */
[----:B---3--:R-:W-:Y:S01]  /*1ad0*/  IMAD.WIDE R6, R21, 0x4, R42 ;  /* 0x0000000415067825 */ /* 0x008fe200078e022a */
[C---:B------:R-:W-:Y:S02]  /*1ae0*/  LEA R194, P3, R4.reuse, UR6, 0x1 ;  /* 0x0000000604c27c11 */ /* 0x040fe4000f8608ff */
[----:B------:R-:W-:Y:S01]  /*1af0*/  MOV R216, R10 ;  /* 0x0000000a00d87202 */ /* 0x000fe20000000f00 */
[----:B------:R-:W-:Y:S01]  /*1b00*/  IMAD.MOV.U32 R215, RZ, RZ, R11 ;  /* 0x000000ffffd77224 */ /* 0x000fe200078e000b */
[----:B------:R-:W-:Y:S01]  /*1b10*/  LEA.HI.X R195, R4, UR7, R0, 0x1, P3 ;  /* 0x0000000704c37c11 */ /* 0x000fe200098f0c00 */
[----:B------:R-:W-:Y:S01]  /*1b20*/  IMAD.MOV.U32 R218, RZ, RZ, R6 ;  /* 0x000000ffffda7224 */ /* 0x000fe200078e0006 */
[----:B------:R-:W-:Y:S01]  /*1b30*/  MOV R217, R7 ;  /* 0x0000000700d97202 */ /* 0x000fe20000000f00 */
[----:B------:R-:W-:-:S04]  /*1b40*/  VIADD R193, R193, 0xffffffff ;  /* 0xffffffffc1c17836 */ /* 0x000fc80000000000 */
        /* <DEDUP_REMOVED lines=26> */
.L_x_323:
        /* <DEDUP_REMOVED lines=13> */
.L_x_324:
        /* <DEDUP_REMOVED lines=8> */
[----:B------:R-:W-:Y:S02]  /*1e40*/  IMAD R0, R236, -0x80, R192 ;  /* 0xffffff80ec007824 */ /* 0x000fe400078e02c0 */
[C---:B------:R-:W-:Y:S01]  /*1e50*/  VIADD R2, R221.reuse, 0x20 ;  /* 0x00000020dd027836 */ /* 0x040fe20000000000 */
[----:B------:R-:W-:Y:S01]  /*1e60*/  IADD3.X R7, R10, R7, R8, P0, !PT ;  /* 0x000000070a077210 */ /* 0x000fe200007fe408 */
[C---:B------:R-:W-:Y:S01]  /*1e70*/  VIADD R9, R221.reuse, 0x40 ;  /* 0x00000040dd097836 */ /* 0x040fe20000000000 */
[----:B------:R-:W-:-:S02]  /*1e80*/  IADD3 R8, R221, 0x60, RZ ;  /* 0x00000060dd087810 */ /* 0x000fc40007ffe0ff */
[-C--:B------:R-:W-:Y:S01]  /*1e90*/  ISETP.GE.OR P2, PT, R2, R0.reuse, P3 ;  /* 0x000000000200720c */ /* 0x080fe20001f46670 */
[----:B------:R-:W-:Y:S01]  /*1ea0*/  IMAD R2, R235, UR4, RZ ;  /* 0x00000004eb027c24 */ /* 0x000fe2000f8e02ff */
[-C--:B------:R-:W-:Y:S01]  /*1eb0*/  ISETP.GE.OR P1, PT, R9, R0.reuse, P3 ;  /* 0x000000000900720c */ /* 0x080fe20001f26670 */
[----:B------:R-:W-:Y:S01]  /*1ec0*/  IMAD.WIDE.U32 R6, R234, UR4, R6 ;  /* 0x00000004ea067c25 */ /* 0x000fe2000f8e0006 */
[-C--:B------:R-:W-:Y:S02]  /*1ed0*/  ISETP.GE.OR P0, PT, R8, R0.reuse, P3 ;  /* 0x000000000800720c */ /* 0x080fe40001f06670 */
[----:B------:R-:W-:Y:S01]  /*1ee0*/  ISETP.GE.OR P3, PT, R221, R0, P3 ;  /* 0x00000000dd00720c */ /* 0x000fe20001f66670 */
[----:B------:R-:W-:-:S05]  /*1ef0*/  IMAD R0, R234, UR5, R2 ;  /* 0x00000005ea007c24 */ /* 0x000fca000f8e0202 */
[----:B------:R-:W-:-:S07]  /*1f00*/  IADD3 R0, R7, R0, RZ ;  /* 0x0000000007007210 */ /* 0x000fce0007ffe0ff */
        /* <DEDUP_REMOVED lines=11> */
.L_x_326:
[----:B------:R-:W-:Y:S05]  /*1fc0*/  BSYNC B0 ;  /* 0x0000000000007941 */ /* 0x000fea0003800000 */
.L_x_325:
        /* <DEDUP_REMOVED lines=14> */
.L_x_328:
[----:B------:R-:W-:Y:S05]  /*20b0*/  BSYNC B0 ;  /* 0x0000000000007941 */ /* 0x000fea0003800000 */
.L_x_327:
        /* <DEDUP_REMOVED lines=14> */
.L_x_330:
[----:B------:R-:W-:Y:S05]  /*21a0*/  BSYNC B0 ;  /* 0x0000000000007941 */ /* 0x000fea0003800000 */
.L_x_329:
        /* <DEDUP_REMOVED lines=13> */
.L_x_332:
[----:B------:R-:W-:Y:S05]  /*2280*/  BSYNC B0 ;  /* 0x0000000000007941 */ /* 0x000fea0003800000 */
.L_x_331:
[-C--:B----4-:R-:W-:Y:S01]  /*2290*/  IMAD.WIDE.U32 R4, R25, R12.reuse, R212 ;  /* 0x0000000c19047225 */ /* 0x090fe200078e00d4 */
[----:B------:R-:W-:Y:S01]  /*22a0*/  ULDC.64 UR4, c[0x0][0x470] ;  /* 0x00011c0000047ab9 */ /* 0x000fe20000000a00 */
[----:B------:R-:W-:Y:S02]  /*22b0*/  BSSY B0, `(.L_x_333) ;  /* 0x0000014000007945 */ /* 0x000fe40003800000 */
[----:B------:R-:W-:Y:S01]  /*22c0*/  IMAD R0, R29, R12, RZ ;  /* 0x0000000c1d007224 */ /* 0x000fe200078e02ff */
[----:B------:R-:W-:-:S03]  /*22d0*/  IADD3 R4, P4, R14, R4, RZ ;  /* 0x000000040e047210 */ /* 0x000fc60007f9e0ff */
[----:B------:R-:W-:Y:S02]  /*22e0*/  IMAD R2, R25, R13, R0 ;  /* 0x0000000d19027224 */ /* 0x000fe400078e0200 */
[----:B------:R-:W-:-:S03]  /*22f0*/  IMAD R0, R235, UR4, RZ ;  /* 0x00000004eb007c24 */ /* 0x000fc6000f8e02ff */
        /* <DEDUP_REMOVED lines=15> */
.L_x_334:
[----:B------:R-:W-:Y:S05]  /*23f0*/  BSYNC B0 ;  /* 0x0000000000007941 */ /* 0x000fea0003800000 */
.L_x_333:
        /* <DEDUP_REMOVED lines=14> */
.L_x_336:
[----:B------:R-:W-:Y:S05]  /*24e0*/  BSYNC B0 ;  /* 0x0000000000007941 */ /* 0x000fea0003800000 */
.L_x_335:
        /* <DEDUP_REMOVED lines=14> */
.L_x_338:
[----:B------:R-:W-:Y:S05]  /*25d0*/  BSYNC B0 ;  /* 0x0000000000007941 */ /* 0x000fea0003800000 */
.L_x_337:
        /* <DEDUP_REMOVED lines=14> */
.L_x_322:
[----:B------:R-:W-:Y:S01]  /*26c0*/  IMAD R0, R236, -0x80, R192 ;  /* 0xffffff80ec007824 */ /* 0x000fe200078e02c0 */
[----:B------:R-:W-:Y:S01]  /*26d0*/  @P1 BAR.SYNC.DEFER_BLOCKING 0x0 ;  /* 0x0000000000001b1d */ /* 0x000fe20000010000 */
[----:B------:R-:W-:Y:S01]  /*26e0*/  VIADD R6, R221, 0x60 ;  /* 0x00000060dd067836 */ /* 0x000fe20000000000 */
[----:B------:R-:W-:Y:S01]  /*26f0*/  LEA.HI R10, R193, R193, RZ, 0x1 ;  /* 0x000000c1c10a7211 */ /* 0x000fe200078f08ff */
[C---:B------:R-:W-:Y:S01]  /*2700*/  VIADD R4, R221.reuse, 0x40 ;  /* 0x00000040dd047836 */ /* 0x040fe20000000000 */
[----:B------:R-:W-:Y:S01]  /*2710*/  ISETP.GE.AND P3, PT, R221, R0, PT ;  /* 0x00000000dd00720c */ /* 0x000fe20003f66270 */
[----:B------:R-:W-:Y:S01]  /*2720*/  IMAD R2, R29, R14, RZ ;  /* 0x0000000e1d027224 */ /* 0x000fe200078e02ff */
[-C--:B------:R-:W-:Y:S01]  /*2730*/  ISETP.GE.AND P4, PT, R6, R0.reuse, PT ;  /* 0x000000000600720c */ /* 0x080fe20003f86270 */
[----:B------:R-:W-:Y:S01]  /*2740*/  IMAD R11, R193, -0x40, R214 ;  /* 0xffffffc0c10b7824 */ /* 0x000fe200078e02d6 */
[----:B------:R-:W-:Y:S01]  /*2750*/  P2R R20, PR, RZ, 0x8 ;  /* 0x00000008ff147803 */ /* 0x000fe20000000000 */
[----:B------:R-:W-:Y:S01]  /*2760*/  IMAD R2, R25, R15, R2 ;  /* 0x0000000f19027224 */ /* 0x000fe200078e0202 */
[----:B------:R-:W-:Y:S01]  /*2770*/  IADD3 R6, R221, 0x20, RZ ;  /* 0x00000020dd067810 */ /* 0x000fe20007ffe0ff */
[----:B------:R-:W-:Y:S01]  /*2780*/  ULDC.64 UR4, c[0x0][0x268] ;  /* 0x00009a0000047ab9 */ /* 0x000fe20000000a00 */
[----:B------:R-:W-:Y:S01]  /*2790*/  ISETP.NE.AND P1, PT, R20, RZ, PT ;  /* 0x000000ff1400720c */ /* 0x000fe20003f25270 */
[----:B------:R-:W-:Y:S01]  /*27a0*/  IMAD R8, R26, UR4, RZ ;  /* 0x000000041a087c24 */ /* 0x000fe2000f8e02ff */
[----:B------:R-:W-:Y:S01]  /*27b0*/  ISETP.GE.AND P5, PT, R4, R0, PT ;  /* 0x000000000400720c */ /* 0x000fe20003fa6270 */
[----:B------:R-:W-:Y:S01]  /*27c0*/  IMAD.WIDE.U32 R4, R25, R14, R212 ;  /* 0x0000000e19047225 */ /* 0x000fe200078e00d4 */
[C---:B------:R-:W-:Y:S01]  /*27d0*/  ISETP.GE.AND P6, PT, R6.reuse, R0, PT ;  /* 0x000000000600720c */ /* 0x040fe20003fc6270 */
[----:B------:R-:W-:Y:S01]  /*27e0*/  BSSY B0, `(.L_x_340) ;  /* 0x0000022000007945 */ /* 0x000fe20003800000 */
[-C--:B------:R-:W-:Y:S01]  /*27f0*/  ISETP.GE.AND P2, PT, R6, R11.reuse, PT ;  /* 0x0000000b0600720c */ /* 0x080fe20003f46270 */
[----:B------:R-:W-:Y:S01]  /*2800*/  IMAD R0, R243, 0x2, R181 ;  /* 0x00000002f3007824 */ /* 0x000fe200078e02b5 */
[----:B------:R-:W-:Y:S01]  /*2810*/  IADD3 R4, P0, R33, R4, RZ ;  /* 0x0000000421047210 */ /* 0x000fe20007f1e0ff */
[----:B------:R-:W-:Y:S01]  /*2820*/  IMAD.WIDE.U32 R6, R25, R16, R212 ;  /* 0x0000001019067225 */ /* 0x000fe200078e00d4 */
[----:B------:R-:W-:-:S02]  /*2830*/  ISETP.GE.AND P3, PT, R221, R11, PT ;  /* 0x0000000bdd00720c */ /* 0x000fc40003f66270 */
[----:B------:R-:W-:Y:S01]  /*2840*/  IADD3.X R5, R37, R5, R2, P0, !PT ;  /* 0x0000000525057210 */ /* 0x000fe200007fe402 */
[----:B------:R1:W-:Y:S01]  /*2850*/  @P1 STS.128 [R0+0xa000], RZ ;  /* 0x00a000ff00001388 */ /* 0x0003e20000000c00 */
[----:B------:R-:W-:Y:S01]  /*2860*/  IMAD R2, R29, R16, RZ ;  /* 0x000000101d027224 */ /* 0x000fe200078e02ff */
[----:B------:R-:W-:Y:S01]  /*2870*/  IADD3 R12, P0, R28, R6, RZ ;  /* 0x000000061c0c7210 */ /* 0x000fe20007f1e0ff */
[----:B------:R-:W-:Y:S01]  /*2880*/  IMAD.WIDE.U32 R4, R22, UR4, R4 ;  /* 0x0000000416047c25 */ /* 0x000fe2000f8e0004 */
[----:B------:R-:W-:-:S03]  /*2890*/  LOP3.LUT R10, R10, 0xfffffffe, RZ, 0xc0, !PT ;  /* 0xfffffffe0a0a7812 */ /* 0x000fc600078ec0ff */
[----:B------:R-:W-:Y:S02]  /*28a0*/  IMAD R9, R25, R17, R2 ;  /* 0x0000001119097224 */ /* 0x000fe400078e0202 */
[----:B------:R-:W-:-:S03]  /*28b0*/  IMAD R2, R22, UR5, R8 ;  /* 0x0000000516027c24 */ /* 0x000fc6000f8e0208 */
[----:B------:R-:W-:Y:S02]  /*28c0*/  IADD3.X R13, R32, R7, R9, P0, !PT ;  /* 0x00000007200d7210 */ /* 0x000fe400007fe409 */
        /* <DEDUP_REMOVED lines=19> */
.L_x_341:
[----:B------:R-:W-:Y:S05]  /*2a00*/  BSYNC B0 ;  /* 0x0000000000007941 */ /* 0x000fea0003800000 */
.L_x_340:
        /* <DEDUP_REMOVED lines=22> */
.L_x_343:
[----:B------:R-:W-:Y:S05]  /*2b70*/  BSYNC B0 ;  /* 0x0000000000007941 */ /* 0x000fea0003800000 */
.L_x_342:
        /* <DEDUP_REMOVED lines=22> */
.L_x_345:
[----:B------:R-:W-:Y:S05]  /*2ce0*/  BSYNC B0 ;  /* 0x0000000000007941 */ /* 0x000fea0003800000 */
.L_x_344:
        /* <DEDUP_REMOVED lines=22> */
.L_x_347:
[----:B------:R-:W-:Y:S05]  /*2e50*/  BSYNC B0 ;  /* 0x0000000000007941 */ /* 0x000fea0003800000 */
.L_x_346:
        /* <DEDUP_REMOVED lines=13> */
.L_x_349:
[----:B------:R-:W-:Y:S05]  /*2f30*/  BSYNC B0 ;  /* 0x0000000000007941 */ /* 0x000fea0003800000 */
.L_x_348:
[----:B------:R1:W-:Y:S01]  /*2f40*/  @P2 STS.128 [R0+0x5000], RZ ;  /* 0x005000ff00002388 */ /* 0x0003e20000000c00 */
[----:B------:R-:W-:Y:S01]  /*2f50*/  ISETP.NE.AND P1, PT, R2, 0x1, PT ;  /* 0x000000010200780c */ /* 0x000fe20003f25270 */
[----:B------:R-:W-:Y:S01]  /*2f60*/  VIADD R2, R243, 0x1000 ;  /* 0x00001000f3027836 */ /* 0x000fe20000000000 */
[----:B------:R-:W-:Y:S04]  /*2f70*/  BSSY B0, `(.L_x_350) ;  /* 0x000000e000007945 */ /* 0x000fe80003800000 */
[----:B------:R-:W-:-:S05]  /*2f80*/  SEL R2, R2, R243, !P1 ;  /* 0x000000f302027207 */ /* 0x000fca0004800000 */
[----:B------:R-:W-:Y:S01]  /*2f90*/  IMAD R189, R2, 0x2, R181 ;  /* 0x0000000202bd7824 */ /* 0x000fe200078e02b5 */
[----:B------:R-:W-:Y:S05]  /*2fa0*/  @P2 BRA `(.L_x_351) ;  /* 0x0000000000282947 */ /* 0x000fea0003800000 */
        /* <DEDUP_REMOVED lines=10> */
.L_x_351:
[----:B------:R-:W-:Y:S05]  /*3050*/  BSYNC B0 ;  /* 0x0000000000007941 */ /* 0x000fea0003800000 */
.L_x_350:
        /* <DEDUP_REMOVED lines=17> */
.L_x_353:
[----:B------:R-:W-:Y:S05]  /*3170*/  BSYNC B0 ;  /* 0x0000000000007941 */ /* 0x000fea0003800000 */
.L_x_352:
        /* <DEDUP_REMOVED lines=13> */
[----:B---3--:R-:W-:-:S04]  /*3250*/  LEA R4, P0, R34, R196, 0x6 ;  /* 0x000000c422047211 */ /* 0x008fc800078030ff */
[----:B------:R-:W-:-:S05]  /*3260*/  LEA.HI.X R5, R34, R197, R35, 0x6, P0 ;  /* 0x000000c522057211 */ /* 0x000fca00000f3423 */
[----:B------:R-:W-:Y:S01]  /*3270*/  @!PT LDS RZ, [RZ] ;  /* 0x00000000fffff984 */ /* 0x000fe20000000800 */
[----:B------:R-:W-:Y:S01]  /*3280*/  @!PT LDS RZ, [RZ] ;  /* 0x00000000fffff984 */ /* 0x000fe20000000800 */
[----:B------:R-:W-:Y:S01]  /*3290*/  @!PT LDS RZ, [RZ] ;  /* 0x00000000fffff984 */ /* 0x000fe20000000800 */
[----:B------:R3:W-:Y:S04]  /*32a0*/  LDGSTS.E.BYPASS.LTC128B.128 [R189+0x1000], desc[UR12][R4.64] ;  /* 0x0100000004bd7fae */ /* 0x0007e8000b901d4c */
.L_x_355:
[----:B------:R-:W-:Y:S05]  /*32b0*/  BSYNC B0 ;  /* 0x0000000000007941 */ /* 0x000fea0003800000 */
.L_x_354:
[----:B------:R-:W-:Y:S01]  /*32c0*/  ISETP.NE.AND P0, PT, R20, RZ, PT ;  /* 0x000000ff1400720c */ /* 0x000fe20003f05270 */
[----:B------:R-:W-:Y:S01]  /*32d0*/  ULDC.64 UR4, c[0x0][0x260] ;  /* 0x0000980000047ab9 */ /* 0x000fe20000000a00 */
[----:B------:R-:W-:Y:S01]  /*32e0*/  BSSY B0, `(.L_x_356) ;  /* 0x0000018000007945 */ /* 0x000fe20003800000 */
[----:B------:R-:W-:Y:S02]  /*32f0*/  IMAD R2, R26, UR4, RZ ;  /* 0x000000041a027c24 */ /* 0x000fe4000f8e02ff */
[----:B---3--:R-:W-:-:S04]  /*3300*/  IMAD.WIDE.U32 R4, R22, UR4, R12 ;  /* 0x0000000416047c25 */ /* 0x008fc8000f8e000c */
[----:B------:R-:W-:-:S04]  /*3310*/  IMAD R2, R22, UR5, R2 ;  /* 0x0000000516027c24 */ /* 0x000fc8000f8e0202 */
        /* <DEDUP_REMOVED lines=20> */
.L_x_357:
[----:B------:R-:W-:Y:S05]  /*3460*/  BSYNC B0 ;  /* 0x0000000000007941 */ /* 0x000fea0003800000 */
.L_x_356:
[----:B------:R1:W-:Y:S01]  /*3470*/  @P6 STS.128 [R0+0x7000], RZ ;  /* 0x007000ff00006388 */ /* 0x0003e20000000c00 */
[----:B------:R-:W-:Y:S04]  /*3480*/  BSSY B0, `(.L_x_358) ;  /* 0x0000015000007945 */ /* 0x000fe80003800000 */
[----:B------:R-:W-:Y:S05]  /*3490*/  @P6 BRA `(.L_x_359) ;  /* 0x00000000004c6947 */ /* 0x000fea0003800000 */
[----:B------:R-:W-:Y:S02]  /*34a0*/  ULDC UR4, c[0x0][0x2d0] ;  /* 0x0000b40000047ab9 */ /* 0x000fe40000000800 */
[----:B------:R-:W-:-:S13]  /*34b0*/  ISETP.GE.AND P0, PT, R212, UR4, PT ;  /* 0x00000004d4007c0c */ /* 0x000fda000bf06270 */
[----:B------:R1:W-:Y:S01]  /*34c0*/  @P0 STS.128 [R0+0x7000], RZ ;  /* 0x007000ff00000388 */ /* 0x0003e20000000c00 */
[----:B------:R-:W-:Y:S05]  /*34d0*/  @P0 BRA `(.L_x_359) ;  /* 0x00000000003c0947 */ /* 0x000fea0003800000 */
[----:B-1----:R-:W-:Y:S01]  /*34e0*/  IADD3 R8, P0, R221, 0x20, RZ ;  /* 0x00000020dd087810 */ /* 0x002fe20007f1e0ff */
        /* <DEDUP_REMOVED lines=14> */
.L_x_359:
[----:B------:R-:W-:Y:S05]  /*35d0*/  BSYNC B0 ;  /* 0x0000000000007941 */ /* 0x000fea0003800000 */
.L_x_358:
        /* <DEDUP_REMOVED lines=22> */
.L_x_361:
[----:B------:R-:W-:Y:S05]  /*3740*/  BSYNC B0 ;  /* 0x0000000000007941 */ /* 0x000fea0003800000 */
.L_x_360:
        /* <DEDUP_REMOVED lines=22> */
.L_x_363:
[----:B------:R-:W-:Y:S05]  /*38b0*/  BSYNC B0 ;  /* 0x0000000000007941 */ /* 0x000fea0003800000 */
.L_x_362:
[----:B------:R-:W-:Y:S01]  /*38c0*/  ULDC.64 UR4, c[0x0][0x3c8] ;  /* 0x0000f20000047ab9 */ /* 0x000fe20000000a00 */
[C---:B-1234-:R-:W-:Y:S01]  /*38d0*/  VIADD R0, R241.reuse, 0x28 ;  /* 0x00000028f1007836 */ /* 0x05efe20000000000 */
[----:B------:R-:W-:Y:S01]  /*38e0*/  ISETP.NE.U32.AND P3, PT, RZ, UR4, PT ;  /* 0x00000004ff007c0c */ /* 0x000fe2000bf65070 */
[----:B------:R-:W0:Y:S01]  /*38f0*/  LDGDEPBAR ;  /* 0x00000000000079af */ /* 0x000e220000000000 */
[C---:B------:R-:W-:Y:S02]  /*3900*/  VIADD R2, R241.reuse, 0x8 ;  /* 0x00000008f1027836 */ /* 0x040fe40000000000 */
[C---:B------:R-:W-:Y:S01]  /*3910*/  VIADD R4, R241.reuse, 0x20 ;  /* 0x00000020f1047836 */ /* 0x040fe20000000000 */
[----:B------:R-:W-:Y:S01]  /*3920*/  ISETP.NE.AND.EX P3, PT, RZ, UR5, PT, P3 ;  /* 0x00000005ff007c0c */ /* 0x000fe2000bf65330 */
[----:B------:R-:W2:Y:S01]  /*3930*/  LDL R13, [R1+0x4] ;  /* 0x00000400010d7983 */ /* 0x000ea20000100800 */
[-C--:B------:R-:W-:Y:S01]  /*3940*/  ISETP.GE.AND P2, PT, R0, R11.reuse, PT ;  /* 0x0000000b0000720c */ /* 0x080fe20003f46270 */
[----:B------:R-:W-:Y:S01]  /*3950*/  IMAD.MOV.U32 R209, RZ, RZ, 0x7f800000 ;  /* 0x7f800000ffd17424 */ /* 0x000fe200078e00ff */
[-C--:B------:R-:W-:Y:S01]  /*3960*/  ISETP.GE.AND P5, PT, R2, R11.reuse, PT ;  /* 0x0000000b0200720c */ /* 0x080fe20003fa6270 */
[----:B------:R-:W-:Y:S01]  /*3970*/  IMAD.MOV.U32 R210, RZ, RZ, 0x7f800000 ;  /* 0x7f800000ffd27424 */ /* 0x000fe200078e00ff */
[-C--:B------:R-:W-:Y:S01]  /*3980*/  ISETP.GE.AND P4, PT, R4, R11.reuse, PT ;  /* 0x0000000b0400720c */ /* 0x080fe20003f86270 */
[C---:B------:R-:W-:Y:S01]  /*3990*/  IMAD.SHL.U32 R4, R241.reuse, 0x4, RZ ;  /* 0x00000004f1047824 */ /* 0x040fe200078e00ff */
[----:B------:R-:W-:Y:S01]  /*39a0*/  SHF.R.S32.HI R2, RZ, 0x1f, R0 ;  /* 0x0000001fff027819 */ /* 0x000fe20000011400 */
[----:B------:R-:W-:Y:S01]  /*39b0*/  IMAD.MOV.U32 R208, RZ, RZ, 0x7f800000 ;  /* 0x7f800000ffd07424 */ /* 0x000fe200078e00ff */
[----:B------:R-:W-:Y:S01]  /*39c0*/  SHF.R.S32.HI R12, RZ, 0x1f, R241 ;  /* 0x0000001fff0c7819 */ /* 0x000fe200000114f1 */
[----:B------:R-:W-:Y:S01]  /*39d0*/  IMAD.MOV.U32 R207, RZ, RZ, 0x7f800000 ;  /* 0x7f800000ffcf7424 */ /* 0x000fe200078e00ff */
[----:B------:R-:W-:Y:S01]  /*39e0*/  ISETP.GE.AND P6, PT, R241, R11, PT ;  /* 0x0000000bf100720c */ /* 0x000fe20003fc6270 */
[----:B------:R-:W1:Y:S01]  /*39f0*/  @P3 LDC.64 R8, c[0x0][0x3d0] ;  /* 0x0000f400ff083b82 */ /* 0x000e620000000a00 */
[----:B------:R-:W-:Y:S01]  /*3a00*/  IMAD R140, R182, 0x2, R181 ;  /* 0x00000002b68c7824 */ /* 0x000fe200078e02b5 */
[----:B------:R-:W-:Y:S01]  /*3a10*/  @!P2 LEA R10, P0, R0, R216, 0x2 ;  /* 0x000000d8000aa211 */ /* 0x000fe200078010ff */
[----:B------:R-:W-:-:S02]  /*3a20*/  IMAD.SHL.U32 R220, R227, 0x10, RZ ;  /* 0x00000010e3dc7824 */ /* 0x000fc400078e00ff */
[----:B------:R-:W-:Y:S01]  /*3a30*/  IMAD.SHL.U32 R219, R227, 0x8, RZ ;  /* 0x00000008e3db7824 */ /* 0x000fe200078e00ff */
[----:B------:R-:W-:Y:S01]  /*3a40*/  @!P2 LEA.HI.X R11, R0, R215, R2, 0x2, P0 ;  /* 0x000000d7000ba211 */ /* 0x000fe200000f1402 */
[----:B------:R-:W-:-:S04]  /*3a50*/  DEPBAR.LE SB0, 0x1 ;  /* 0x000080400000791a */ /* 0x000fc80000000000 */
[----:B------:R-:W-:Y:S01]  /*3a60*/  IADD3 R4, P0, R4, R216, RZ ;  /* 0x000000d804047210 */ /* 0x000fe20007f1e0ff */
[----:B------:R-:W5:Y:S01]  /*3a70*/  @!P2 LDG.E R208, desc[UR12][R10.64] ;  /* 0x0000000c0ad0a981 */ /* 0x000f62000c1e1900 */
[----:B------:R-:W-:Y:S01]  /*3a80*/  SHF.L.U64.HI R2, R241, 0x2, R12 ;  /* 0x00000002f1027819 */ /* 0x000fe2000001020c */
[----:B------:R-:W3:Y:S01]  /*3a90*/  LDC R211, c[0x0][0x394] ;  /* 0x0000e500ffd37b82 */ /* 0x000ee20000000800 */
[----:B------:R-:W-:Y:S02]  /*3aa0*/  IMAD.IADD R25, R25, 0x1, R214 ;  /* 0x0000000119197824 */ /* 0x000fe400078e02d6 */
[----:B------:R-:W-:Y:S02]  /*3ab0*/  VIADD R169, R178, 0x1000 ;  /* 0x00001000b2a97836 */ /* 0x000fe40000000000 */
[----:B------:R-:W-:Y:S02]  /*3ac0*/  VIADD R170, R179, 0x1000 ;  /* 0x00001000b3aa7836 */ /* 0x000fe40000000000 */
[----:B------:R-:W-:-:S02]  /*3ad0*/  IMAD.MOV.U32 R176, RZ, RZ, 0x20 ;  /* 0x00000020ffb07424 */ /* 0x000fc400078e00ff */
[----:B------:R-:W-:Y:S01]  /*3ae0*/  IMAD.MOV.U32 R168, RZ, RZ, 0x40 ;  /* 0x00000040ffa87424 */ /* 0x000fe200078e00ff */
[----:B------:R-:W-:Y:S01]  /*3af0*/  CS2R R94, SRZ ;  /* 0x00000000005e7805 */ /* 0x000fe2000001ff00 */
[----:B------:R-:W-:Y:S01]  /*3b00*/  IMAD.X R5, R2, 0x1, R215, P0 ;  /* 0x0000000102057824 */ /* 0x000fe200000e06d7 */
[----:B------:R-:W-:Y:S01]  /*3b10*/  CS2R R92, SRZ ;  /* 0x00000000005c7805 */ /* 0x000fe2000001ff00 */
[-C--:B-1----:R-:W-:Y:S01]  /*3b20*/  @P3 IMAD R0, R40, R8.reuse, RZ ;  /* 0x0000000828003224 */ /* 0x082fe200078e02ff */
[----:B------:R-:W-:Y:S01]  /*3b30*/  CS2R R98, SRZ ;  /* 0x0000000000627805 */ /* 0x000fe2000001ff00 */
[C---:B------:R-:W-:Y:S01]  /*3b40*/  @P3 IMAD.WIDE.U32 R6, R252.reuse, R8, R234 ;  /* 0x00000008fc063225 */ /* 0x040fe200078e00ea */
[----:B------:R-:W5:Y:S01]  /*3b50*/  @!P6 LDG.E R209, desc[UR12][R4.64] ;  /* 0x0000000c04d1e981 */ /* 0x000f62000c1e1900 */
[----:B------:R-:W-:Y:S02]  /*3b60*/  CS2R R96, SRZ ;  /* 0x0000000000607805 */ /* 0x000fe4000001ff00 */
[----:B------:R-:W-:Y:S01]  /*3b70*/  CS2R R90, SRZ ;  /* 0x00000000005a7805 */ /* 0x000fe2000001ff00 */
[----:B------:R-:W-:Y:S01]  /*3b80*/  @P3 IMAD R9, R252, R9, R0 ;  /* 0x00000009fc093224 */ /* 0x000fe200078e0200 */
[----:B------:R-:W5:Y:S01]  /*3b90*/  @!P5 LDG.E R210, desc[UR12][R4.64+0x20] ;  /* 0x0000200c04d2d981 */ /* 0x000f62000c1e1900 */
[----:B------:R-:W-:Y:S01]  /*3ba0*/  IMAD.MOV.U32 R183, RZ, RZ, RZ ;  /* 0x000000ffffb77224 */ /* 0x000fe200078e00ff */
[----:B------:R-:W-:Y:S01]  /*3bb0*/  CS2R R88, SRZ ;  /* 0x0000000000587805 */ /* 0x000fe2000001ff00 */
[C---:B------:R-:W-:Y:S01]  /*3bc0*/  IMAD R231, R227.reuse, 0x18, RZ ;  /* 0x00000018e3e77824 */ /* 0x040fe200078e02ff */
[----:B------:R1:W5:Y:S01]  /*3bd0*/  @!P4 LDG.E R207, desc[UR12][R4.64+0x80] ;  /* 0x0000800c04cfc981 */ /* 0x000362000c1e1900 */
[C---:B------:R-:W-:Y:S01]  /*3be0*/  IMAD.SHL.U32 R230, R227.reuse, 0x20, RZ ;  /* 0x00000020e3e67824 */ /* 0x040fe200078e00ff */
[----:B------:R-:W-:Y:S01]  /*3bf0*/  CS2R R86, SRZ ;  /* 0x0000000000567805 */ /* 0x000fe2000001ff00 */
[----:B------:R-:W-:Y:S01]  /*3c00*/  IMAD R229, R227, 0x28, RZ ;  /* 0x00000028e3e57824 */ /* 0x000fe200078e02ff */
[----:B------:R-:W-:Y:S01]  /*3c10*/  BAR.SYNC.DEFER_BLOCKING 0x0 ;  /* 0x0000000000007b1d */ /* 0x000fe20000010000 */
[----:B------:R-:W-:Y:S01]  /*3c20*/  @P3 IMAD.IADD R9, R7, 0x1, R9 ;  /* 0x0000000107093824 */ /* 0x000fe200078e0209 */
[----:B------:R-:W-:-:S04]  /*3c30*/  @P3 LEA R8, P0, R6, UR4, 0x2 ;  /* 0x0000000406083c11 */ /* 0x000fc8000f8010ff */
[----:B------:R-:W-:Y:S01]  /*3c40*/  @P3 LEA.HI.X R9, R6, UR5, R9, 0x2, P0 ;  /* 0x0000000506093c11 */ /* 0x000fe200080f1409 */
[----:B------:R-:W-:Y:S01]  /*3c50*/  VIADD R242, R220, 0x20 ;  /* 0x00000020dcf27836 */ /* 0x000fe20000000000 */
[----:B------:R-:W-:Y:S01]  /*3c60*/  LEA.HI R0, R24, R41, RZ, 0x4 ;  /* 0x0000002918007211 */ /* 0x000fe200078f20ff */
[----:B------:R-:W-:Y:S01]  /*3c70*/  IMAD R228, R227, 0x30, RZ ;  /* 0x00000030e3e47824 */ /* 0x000fe200078e02ff */
[----:B------:R-:W-:Y:S01]  /*3c80*/  IADD3 R25, -R192, 0x80, R25 ;  /* 0x00000080c0197810 */ /* 0x000fe20007ffe119 */
[----:B------:R-:W-:Y:S01]  /*3c90*/  IMAD.MOV R226, RZ, RZ, -R226 ;  /* 0x000000ffffe27224 */ /* 0x000fe200078e0ae2 */
[----:B------:R-:W-:Y:S01]  /*3ca0*/  SEL R169, R169, R178, !P1 ;  /* 0x000000b2a9a97207 */ /* 0x000fe20004800000 */
[----:B------:R-:W-:Y:S01]  /*3cb0*/  IMAD.SHL.U32 R240, R241, 0x4, RZ ;  /* 0x00000004f1f07824 */ /* 0x000fe200078e00ff */
[----:B------:R-:W-:Y:S01]  /*3cc0*/  SEL R170, R170, R179, !P1 ;  /* 0x000000b3aaaa7207 */ /* 0x000fe20004800000 */
[----:B------:R-:W-:Y:S01]  /*3cd0*/  IMAD R177, R182, 0x2, R181 ;  /* 0x00000002b6b17824 */ /* 0x000fe200078e02b5 */
[----:B------:R-:W-:-:S02]  /*3ce0*/  CS2R R84, SRZ ;  /* 0x0000000000547805 */ /* 0x000fc4000001ff00 */
[----:B------:R-:W-:Y:S02]  /*3cf0*/  CS2R R78, SRZ ;  /* 0x00000000004e7805 */ /* 0x000fe4000001ff00 */
[----:B------:R-:W-:Y:S02]  /*3d00*/  CS2R R76, SRZ ;  /* 0x00000000004c7805 */ /* 0x000fe4000001ff00 */
[----:B------:R-:W-:Y:S02]  /*3d10*/  CS2R R82, SRZ ;  /* 0x0000000000527805 */ /* 0x000fe4000001ff00 */
[----:B------:R-:W-:Y:S01]  /*3d20*/  CS2R R80, SRZ ;  /* 0x0000000000507805 */ /* 0x000fe2000001ff00 */
[----:B-1----:R-:W1:Y:S01]  /*3d30*/  @P3 LDC R4, c[0x0][0x2e8] ;  /* 0x0000ba00ff043b82 */ /* 0x002e620000000800 */
[----:B------:R-:W-:Y:S02]  /*3d40*/  CS2R R74, SRZ ;  /* 0x00000000004a7805 */ /* 0x000fe4000001ff00 */
[----:B------:R-:W-:Y:S01]  /*3d50*/  CS2R R72, SRZ ;  /* 0x0000000000487805 */ /* 0x000fe2000001ff00 */
[----:B------:R-:W4:Y:S01]  /*3d60*/  @P3 LDG.E R8, desc[UR12][R8.64] ;  /* 0x0000000c08083981 */ /* 0x000f22000c1e1900 */
[----:B------:R-:W-:-:S02]  /*3d70*/  LOP3.LUT R0, R0, 0xfffffff0, RZ, 0xc0, !PT ;  /* 0xfffffff000007812 */ /* 0x000fc400078ec0ff */
[----:B------:R-:W-:Y:S02]  /*3d80*/  CS2R R70, SRZ ;  /* 0x0000000000467805 */ /* 0x000fe4000001ff00 */
[----:B------:R-:W-:Y:S01]  /*3d90*/  CS2R R68, SRZ ;  /* 0x0000000000447805 */ /* 0x000fe2000001ff00 */
[----:B------:R1:W1:Y:S01]  /*3da0*/  LDSM.16.M88.4 R136, [R140+0xa000] ;  /* 0x00a000008c88783b */ /* 0x0002620000000200 */
[----:B------:R-:W-:Y:S02]  /*3db0*/  CS2R R62, SRZ ;  /* 0x00000000003e7805 */ /* 0x000fe4000001ff00 */
[----:B------:R-:W-:Y:S02]  /*3dc0*/  CS2R R60, SRZ ;  /* 0x00000000003c7805 */ /* 0x000fe4000001ff00 */
[----:B------:R-:W-:Y:S01]  /*3dd0*/  CS2R R66, SRZ ;  /* 0x0000000000427805 */ /* 0x000fe2000001ff00 */
[----:B------:R-:W1:Y:S01]  /*3de0*/  LDSM.16.M88.4 R140, [R140+0xa800] ;  /* 0x00a800008c8c783b */ /* 0x000e620000000200 */
[----:B------:R-:W-:-:S02]  /*3df0*/  CS2R R64, SRZ ;  /* 0x0000000000407805 */ /* 0x000fc4000001ff00 */
[----:B------:R-:W-:Y:S02]  /*3e00*/  CS2R R58, SRZ ;  /* 0x00000000003a7805 */ /* 0x000fe4000001ff00 */
[----:B------:R-:W-:Y:S01]  /*3e10*/  CS2R R56, SRZ ;  /* 0x0000000000387805 */ /* 0x000fe2000001ff00 */
[----:B------:R1:W2:Y:S01]  /*3e20*/  LDSM.16.M88.4 R144, [R175] ;  /* 0x00000000af90783b */ /* 0x0002a20000000200 */
[----:B------:R-:W-:Y:S02]  /*3e30*/  CS2R R54, SRZ ;  /* 0x0000000000367805 */ /* 0x000fe4000001ff00 */
[----:B------:R-:W-:Y:S02]  /*3e40*/  CS2R R52, SRZ ;  /* 0x0000000000347805 */ /* 0x000fe4000001ff00 */
[----:B------:R-:W-:Y:S01]  /*3e50*/  CS2R R46, SRZ ;  /* 0x00000000002e7805 */ /* 0x000fe2000001ff00 */
[----:B------:R1:W2:Y:S01]  /*3e60*/  LDSM.16.M88.4 R148, [R175+0x800] ;  /* 0x00080000af94783b */ /* 0x0002a20000000200 */
        /* <DEDUP_REMOVED lines=8> */
[----:B------:R-:W-:Y:S01]  /*3ef0*/  IMAD.MOV.U32 R202, RZ, RZ, R189 ;  /* 0x000000ffffca7224 */ /* 0x000fe200078e00bd */
[----:B------:R-:W-:Y:S01]  /*3f00*/  SHF.L.U64.HI R239, R241, 0x2, R12 ;  /* 0x00000002f1ef7819 */ /* 0x000fe2000001020c */
[----:B------:R-:W-:Y:S01]  /*3f10*/  ULDC UR6, c[0x0][0x2ec] ;  /* 0x0000bb0000067ab9 */ /* 0x000fe20000000800 */
[----:B------:R2:W2:Y:S04]  /*3f20*/  LDSM.16.M88.4 R160, [R174] ;  /* 0x00000000aea0783b */ /* 0x0004a80000000200 */
[----:B------:R2:W2:Y:S01]  /*3f30*/  LDSM.16.M88.4 R164, [R174+0x800] ;  /* 0x00080000aea4783b */ /* 0x0004a20000000200 */
[----:B------:R-:W-:Y:S01]  /*3f40*/  IMAD.IADD R0, R41, 0x1, -R0 ;  /* 0x0000000129007824 */ /* 0x000fe200078e0a00 */
[----:B------:R-:W-:Y:S01]  /*3f50*/  ULDC UR4, c[0x0][0x2d0] ;  /* 0x0000b40000047ab9 */ /* 0x000fe20000000800 */
[----:B------:R-:W-:-:S03]  /*3f60*/  ULDC UR5, c[0x0][0x398] ;  /* 0x0000e60000057ab9 */ /* 0x000fc60000000800 */
[----:B------:R-:W-:-:S04]  /*3f70*/  SHF.R.S32.HI R2, RZ, 0x1f, R0 ;  /* 0x0000001fff027819 */ /* 0x000fc80000011400 */
[----:B------:R-:W-:Y:S01]  /*3f80*/  LEA.HI R2, R2, R0, RZ, 0x3 ;  /* 0x0000000002027211 */ /* 0x000fe200078f18ff */
[----:B-1----:R-:W4:Y:S03]  /*3f90*/  @P3 MUFU.RCP R4, R4 ;  /* 0x0000000400043308 */ /* 0x002f260000001000 */
[----:B------:R-:W-:Y:S01]  /*3fa0*/  LOP3.LUT R2, R2, 0xfffffff8, RZ, 0xc0, !PT ;  /* 0xfffffff802027812 */ /* 0x000fe200078ec0ff */
[----:B------:R-:W-:-:S04]  /*3fb0*/  IMAD.IADD R251, R219, 0x1, R242 ;  /* 0x00000001dbfb7824 */ /* 0x000fc800078e02f2 */
[----:B------:R-:W-:Y:S02]  /*3fc0*/  IMAD.IADD R0, R0, 0x1, -R2 ;  /* 0x0000000100007824 */ /* 0x000fe400078e0a02 */
[----:B------:R-:W-:-:S03]  /*3fd0*/  IMAD.IADD R224, R219, 0x1, R251 ;  /* 0x00000001dbe07824 */ /* 0x000fc600078e02fb */
[C---:B------:R-:W-:Y:S01]  /*3fe0*/  LOP3.LUT P0, RZ, R0.reuse, 0x2, RZ, 0xc0, !PT ;  /* 0x0000000200ff7812 */ /* 0x040fe2000780c0ff */
[C---:B------:R-:W-:Y:S01]  /*3ff0*/  IMAD.IADD R223, R219.reuse, 0x1, R224 ;  /* 0x00000001dbdf7824 */ /* 0x040fe200078e02e0 */
[----:B------:R-:W-:Y:S02]  /*4000*/  LOP3.LUT P2, RZ, R0, 0x4, RZ, 0xc0, !PT ;  /* 0x0000000400ff7812 */ /* 0x000fe4000784c0ff */
[----:B------:R-:W-:Y:S01]  /*4010*/  SEL R176, R176, 0xffffffe0, !P0 ;  /* 0xffffffe0b0b07807 */ /* 0x000fe20004000000 */
[----:B------:R-:W-:Y:S01]  /*4020*/  IMAD.IADD R222, R219, 0x1, R223 ;  /* 0x00000001dbde7824 */ /* 0x000fe200078e02df */
[----:B------:R-:W-:Y:S01]  /*4030*/  CS2R R40, SRZ ;  /* 0x0000000000287805 */ /* 0x000fe2000001ff00 */
[----:B------:R-:W-:Y:S01]  /*4040*/  IMAD R227, R227, 0x38, RZ ;  /* 0x00000038e3e37824 */ /* 0x000fe200078e02ff */
[----:B------:R-:W-:Y:S01]  /*4050*/  SEL R168, R168, 0xffffffc0, !P2 ;  /* 0xffffffc0a8a87807 */ /* 0x000fe20005000000 */
[----:B------:R-:W-:Y:S02]  /*4060*/  VIADD R238, R25, -UR10 ;  /* 0x8000000a19ee7c36 */ /* 0x000fe40008000000 */
[----:B------:R-:W-:-:S02]  /*4070*/  IMAD R169, R169, 0x2, R181 ;  /* 0x00000002a9a97824 */ /* 0x000fc400078e02b5 */
[----:B------:R-:W-:Y:S02]  /*4080*/  IMAD R170, R170, 0x2, R181 ;  /* 0x00000002aaaa7824 */ /* 0x000fe400078e02b5 */
[----:B------:R-:W-:Y:S02]  /*4090*/  IMAD.IADD R225, R219, 0x1, R222 ;  /* 0x00000001dbe17824 */ /* 0x000fe400078e02de */
[----:B------:R-:W-:Y:S02]  /*40a0*/  IMAD.IADD R171, R172, 0x1, R176 ;  /* 0x00000001acab7824 */ /* 0x000fe400078e02b0 */
[----:B--2---:R-:W-:-:S05]  /*40b0*/  IMAD R188, R236, 0x80, R13 ;  /* 0x00000080ecbc7824 */ /* 0x004fca00078e020d */
[----:B------:R-:W-:-:S05]  /*40c0*/  IADD3 R0, -R214, R241, -R188 ;  /* 0x000000f1d6007210 */ /* 0x000fca0007ffe9bc */
[----:B------:R-:W-:Y:S02]  /*40d0*/  IMAD.IADD R237, R0, 0x1, R192 ;  /* 0x0000000100ed7824 */ /* 0x000fe400078e02c0 */
[----:B---34-:R-:W-:-:S07]  /*40e0*/  @P3 FMUL.FTZ R183, R8, R4 ;  /* 0x0000000408b73220 */ /* 0x018fce0000410000 */
.L_x_368:
[----:B------:R-:W0:Y:S01]  /*40f0*/  LDGDEPBAR ;  /* 0x00000000000079af */ /* 0x000e220000000000 */
[----:B------:R-:W-:Y:S01]  /*4100*/  IADD3 R4, P0, R240, R218, RZ ;  /* 0x000000daf0047210 */ /* 0x000fe20007f1e0ff */
[C---:B------:R-:W-:Y:S02]  /*4110*/  IMAD.IADD R0, R170.reuse, 0x1, R176 ;  /* 0x00000001aa007824 */ /* 0x040fe400078e02b0 */
[--C-:B------:R-:W-:Y:S02]  /*4120*/  IMAD.IADD R128, R170, 0x1, R168.reuse ;  /* 0x00000001aa807824 */ /* 0x100fe400078e02a8 */
[----:B------:R-:W-:Y:S01]  /*4130*/  IMAD.X R5, R239, 0x1, R217, P0 ;  /* 0x00000001ef057824 */ /* 0x000fe200000e06d9 */
[----:B------:R-:W-:Y:S04]  /*4140*/  DEPBAR.LE SB0, 0x0 ;  /* 0x000080000000791a */ /* 0x000fe80000000000 */
[----:B------:R-:W-:Y:S06]  /*4150*/  BAR.SYNC.DEFER_BLOCKING 0x0 ;  /* 0x0000000000007b1d */ /* 0x000fec0000010000 */
[----:B-----5:R-:W5:Y:S04]  /*4160*/  LDG.E R186, desc[UR12][R4.64] ;  /* 0x0000000c04ba7981 */ /* 0x020f68000c1e1900 */
[----:B------:R-:W5:Y:S04]  /*4170*/  LDG.E R187, desc[UR12][R4.64+0x20] ;  /* 0x0000200c04bb7981 */ /* 0x000f68000c1e1900 */
[----:B------:R-:W5:Y:S04]  /*4180*/  LDG.E R185, desc[UR12][R4.64+0x80] ;  /* 0x0000800c04b97981 */ /* 0x000f68000c1e1900 */
[----:B------:R1:W5:Y:S04]  /*4190*/  LDG.E R184, desc[UR12][R4.64+0xa0] ;  /* 0x0000a00c04b87981 */ /* 0x000368000c1e1900 */
        /* <DEDUP_REMOVED lines=16> */
[----:B------:R-:W3:Y:S05]  /*42a0*/  LDSM.16.M88.4 R128, [R128+0x1000] ;  /* 0x001000008080783b */ /* 0x000eea0000000200 */
[-C--:B------:R-:W-:Y:S03]  /*42b0*/  HMMA.16816.F32 R28, R28, R102.reuse, RZ ;  /* 0x000000661c1c723c */ /* 0x080fe600000018ff */
[----:B------:R-:W3:Y:S03]  /*42c0*/  LDSM.16.M88.4 R132, [R173+-0x3800] ;  /* 0xffc80000ad84783b */ /* 0x000ee60000000200 */
[----:B------:R-:W-:Y:S06]  /*42d0*/  HMMA.16816.F32 R32, R32, R102, RZ ;  /* 0x000000662020723c */ /* 0x000fec00000018ff */
[-C--:B----4-:R-:W-:Y:S06]  /*42e0*/  HMMA.16816.F32 R4, R104, R108.reuse, R4 ;  /* 0x0000006c6804723c */ /* 0x090fec0000001804 */
[C---:B-1----:R-:W-:Y:S06]  /*42f0*/  HMMA.16816.F32 R8, R112.reuse, R108, R8 ;  /* 0x0000006c7008723c */ /* 0x042fec0000001808 */
[-C--:B------:R-:W-:Y:S05]  /*4300*/  HMMA.16816.F32 R12, R112, R110.reuse, R12 ;  /* 0x0000006e700c723c */ /* 0x080fea000000180c */
[----:B------:R-:W-:Y:S01]  /*4310*/  IMAD.IADD R108, R0, 0x1, R168 ;  /* 0x00000001006c7824 */ /* 0x000fe200078e02a8 */
[C---:B------:R-:W-:Y:S04]  /*4320*/  HMMA.16816.F32 R16, R104.reuse, R110, R16 ;  /* 0x0000006e6810723c */ /* 0x040fe80000001810 */
[----:B------:R-:W-:Y:S02]  /*4330*/  LDSM.16.M88.4 R100, [R108] ;  /* 0x000000006c64783b */ /* 0x000fe40000000200 */
[-C--:B--2---:R-:W-:Y:S06]  /*4340*/  HMMA.16816.F32 R20, R104, R116.reuse, R20 ;  /* 0x000000746814723c */ /* 0x084fec0000001814 */
[C---:B------:R-:W-:Y:S01]  /*4350*/  HMMA.16816.F32 R24, R112.reuse, R116, R24 ;  /* 0x000000747018723c */ /* 0x040fe20000001818 */
[----:B------:R-:W-:Y:S05]  /*4360*/  LDSM.16.M88.4 R108, [R108+0x1000] ;  /* 0x001000006c6c783b */ /* 0x000fea0000000200 */
[-C--:B------:R-:W-:Y:S03]  /*4370*/  HMMA.16816.F32 R28, R112, R118.reuse, R28 ;  /* 0x00000076701c723c */ /* 0x080fe6000000181c */
[----:B------:R-:W-:Y:S03]  /*4380*/  LDSM.16.M88.4 R112, [R174+-0x3800] ;  /* 0xffc80000ae70783b */ /* 0x000fe60000000200 */
[----:B------:R-:W-:Y:S05]  /*4390*/  HMMA.16816.F32 R32, R104, R118, R32 ;  /* 0x000000766820723c */ /* 0x000fea0000001820 */
[----:B------:R-:W1:Y:S01]  /*43a0*/  LDSM.16.M88.4 R104, [R174+-0x4000] ;  /* 0xffc00000ae68783b */ /* 0x000e620000000200 */
[-C--:B------:R-:W-:Y:S06]  /*43b0*/  HMMA.16816.F32 R4, R120, R124.reuse, R4 ;  /* 0x0000007c7804723c */ /* 0x080fec0000001804 */
[C---:B---3--:R-:W-:Y:S06]  /*43c0*/  HMMA.16816.F32 R8, R128.reuse, R124, R8 ;  /* 0x0000007c8008723c */ /* 0x048fec0000001808 */
[-C--:B------:R-:W-:Y:S05]  /*43d0*/  HMMA.16816.F32 R12, R128, R126.reuse, R12 ;  /* 0x0000007e800c723c */ /* 0x080fea000000180c */
[----:B------:R-:W-:Y:S01]  /*43e0*/  IMAD.SHL.U32 R124, R193, 0x40, RZ ;  /* 0x00000040c17c7824 */ /* 0x000fe200078e00ff */
[C---:B------:R-:W-:Y:S05]  /*43f0*/  HMMA.16816.F32 R16, R120.reuse, R126, R16 ;  /* 0x0000007e7810723c */ /* 0x040fea0000001810 */
[----:B------:R-:W-:Y:S01]  /*4400*/  IMAD.IADD R2, R237, 0x1, R124 ;  /* 0x00000001ed027824 */ /* 0x000fe200078e027c */
[-C--:B------:R-:W-:Y:S05]  /*4410*/  HMMA.16816.F32 R20, R120, R132.reuse, R20 ;  /* 0x000000847814723c */ /* 0x080fea0000001814 */
[----:B------:R-:W-:Y:S01]  /*4420*/  VIADD R0, R2, 0x27 ;  /* 0x0000002702007836 */ /* 0x000fe20000000000 */
[C---:B------:R-:W-:Y:S04]  /*4430*/  HMMA.16816.F32 R24, R128.reuse, R132, R24 ;  /* 0x000000848018723c */ /* 0x040fe80000001818 */
[----:B------:R-:W-:Y:S01]  /*4440*/  ISETP.GE.AND P0, PT, R0, RZ, PT ;  /* 0x000000ff0000720c */ /* 0x000fe20003f06270 */
[C---:B------:R-:W-:Y:S01]  /*4450*/  VIADD R119, R2.reuse, 0xffffffff ;  /* 0xffffffff02777836 */ /* 0x040fe20000000000 */
[-C--:B------:R-:W-:Y:S04]  /*4460*/  HMMA.16816.F32 R28, R128, R134.reuse, R28 ;  /* 0x00000086801c723c */ /* 0x080fe8000000181c */
[----:B------:R-:W-:Y:S01]  /*4470*/  ISETP.GE.AND P5, PT, R119, RZ, PT ;  /* 0x000000ff7700720c */ /* 0x000fe20003fa6270 */
[----:B------:R-:W-:Y:S01]  /*4480*/  VIADD R118, R2, 0x8 ;  /* 0x0000000802767836 */ /* 0x000fe20000000000 */
[----:B------:R-:W-:Y:S04]  /*4490*/  HMMA.16816.F32 R32, R120, R134, R32 ;  /* 0x000000867820723c */ /* 0x000fe80000001820 */
[----:B------:R-:W-:Y:S01]  /*44a0*/  ISETP.GE.AND P4, PT, R118, RZ, PT ;  /* 0x000000ff7600720c */ /* 0x000fe20003f86270 */
[C---:B------:R-:W-:Y:S01]  /*44b0*/  VIADD R117, R2.reuse, 0x7 ;  /* 0x0000000702757836 */ /* 0x040fe20000000000 */
[C---:B------:R-:W-:Y:S01]  /*44c0*/  @!P0 IADD3 R0, -R2.reuse, -0x27, RZ ;  /* 0xffffffd902008810 */ /* 0x040fe20007ffe1ff */
[-C--:B-1----:R-:W-:Y:S05]  /*44d0*/  HMMA.16816.F32 R4, R100, R104.reuse, R4 ;  /* 0x000000686404723c */ /* 0x082fea0000001804 */
[----:B------:R-:W-:Y:S01]  /*44e0*/  ISETP.GE.AND P3, PT, R117, RZ, PT ;  /* 0x000000ff7500720c */ /* 0x000fe20003f66270 */
[C---:B------:R-:W-:Y:S05]  /*44f0*/  HMMA.16816.F32 R8, R108.reuse, R104, R8 ;  /* 0x000000686c08723c */ /* 0x040fea0000001808 */
[C---:B------:R-:W-:Y:S01]  /*4500*/  IADD3 R120, R2.reuse, 0x1f, RZ ;  /* 0x0000001f02787810 */ /* 0x040fe20007ffe0ff */
[C---:B------:R-:W-:Y:S01]  /*4510*/  VIADD R116, R2.reuse, 0x28 ;  /* 0x0000002802747836 */ /* 0x040fe20000000000 */
[----:B------:R-:W-:Y:S01]  /*4520*/  @!P5 IADD3 R119, -R2, 0x1, RZ ;  /* 0x000000010277d810 */ /* 0x000fe20007ffe1ff */
[-C--:B------:R-:W-:Y:S03]  /*4530*/  HMMA.16816.F32 R12, R108, R106.reuse, R12 ;  /* 0x0000006a6c0c723c */ /* 0x080fe6000000180c */
[----:B------:R-:W-:Y:S01]  /*4540*/  ISETP.GE.AND P1, PT, R116, RZ, PT ;  /* 0x000000ff7400720c */ /* 0x000fe20003f26270 */
[C---:B------:R-:W-:Y:S01]  /*4550*/  VIADD R125, R2.reuse, 0xfffffff7 ;  /* 0xfffffff7027d7836 */ /* 0x040fe20000000000 */
[C---:B------:R-:W-:Y:S01]  /*4560*/  @!P4 IADD3 R118, -R2.reuse, -0x8, RZ ;  /* 0xfffffff80276c810 */ /* 0x040fe20007ffe1ff */
[C---:B------:R-:W-:Y:S04]  /*4570*/  HMMA.16816.F32 R16, R100.reuse, R106, R16 ;  /* 0x0000006a6410723c */ /* 0x040fe80000001810 */
[----:B------:R-:W-:Y:S01]  /*4580*/  ISETP.GE.AND P0, PT, R125, RZ, PT ;  /* 0x000000ff7d00720c */ /* 0x000fe20003f06270 */
[C---:B------:R-:W-:Y:S01]  /*4590*/  VIADD R121, R2.reuse, 0x20 ;  /* 0x0000002002797836 */ /* 0x040fe20000000000 */
[C---:B------:R-:W-:Y:S01]  /*45a0*/  @!P3 IADD3 R117, -R2.reuse, -0x7, RZ ;  /* 0xfffffff90275b810 */ /* 0x040fe20007ffe1ff */
[----:B------:R-:W-:Y:S01]  /*45b0*/  VIADD R123, R2, 0x18 ;  /* 0x00000018027b7836 */ /* 0x000fe20000000000 */
[----:B------:R-:W-:Y:S01]  /*45c0*/  ISETP.GE.AND P5, PT, R120, RZ, PT ;  /* 0x000000ff7800720c */ /* 0x000fe20003fa6270 */
[-C--:B------:R-:W-:Y:S03]  /*45d0*/  HMMA.16816.F32 R20, R100, R112.reuse, R20 ;  /* 0x000000706414723c */ /* 0x080fe60000001814 */
[C---:B------:R-:W-:Y:S01]  /*45e0*/  @!P1 IADD3 R116, -R2.reuse, -0x28, RZ ;  /* 0xffffffd802749810 */ /* 0x040fe20007ffe1ff */
[C---:B------:R-:W-:Y:S01]  /*45f0*/  VIADD R122, R2.reuse, 0x17 ;  /* 0x00000017027a7836 */ /* 0x040fe20000000000 */
[----:B------:R-:W-:Y:S01]  /*4600*/  ISETP.GE.AND P6, PT, R121, RZ, PT ;  /* 0x000000ff7900720c */ /* 0x000fe20003fc6270 */
[----:B------:R-:W-:Y:S01]  /*4610*/  VIADD R126, R2, 0xfffffff8 ;  /* 0xfffffff8027e7836 */ /* 0x000fe20000000000 */
[----:B------:R-:W-:Y:S01]  /*4620*/  ISETP.GE.AND P4, PT, R123, RZ, PT ;  /* 0x000000ff7b00720c */ /* 0x000fe20003f86270 */
[C---:B------:R-:W-:Y:S04]  /*4630*/  HMMA.16816.F32 R24, R108.reuse, R112, R24 ;  /* 0x000000706c18723c */ /* 0x040fe80000001818 */
[----:B------:R-:W-:Y:S01]  /*4640*/  ISETP.GE.AND P3, PT, R122, RZ, PT ;  /* 0x000000ff7a00720c */ /* 0x000fe20003f66270 */
[----:B------:R-:W-:Y:S01]  /*4650*/  VIADD R131, R2, 0xffffffe7 ;  /* 0xffffffe702837836 */ /* 0x000fe20000000000 */
[----:B------:R-:W-:Y:S01]  /*4660*/  ISETP.GE.AND P1, PT, R126, RZ, PT ;  /* 0x000000ff7e00720c */ /* 0x000fe20003f26270 */
[C---:B------:R-:W-:Y:S01]  /*4670*/  VIADD R127, R2.reuse, 0xfffffff0 ;  /* 0xfffffff0027f7836 */ /* 0x040fe20000000000 */
[C---:B------:R-:W-:Y:S01]  /*4680*/  @!P0 IADD3 R125, -R2.reuse, 0x9, RZ ;  /* 0x00000009027d8810 */ /* 0x040fe20007ffe1ff */
[-C--:B------:R-:W-:Y:S03]  /*4690*/  HMMA.16816.F32 R28, R108, R114.reuse, R28 ;  /* 0x000000726c1c723c */ /* 0x080fe6000000181c */
[C---:B------:R-:W-:Y:S01]  /*46a0*/  IADD3 R129, R2.reuse, 0x10, RZ ;  /* 0x0000001002817810 */ /* 0x040fe20007ffe0ff */
[C---:B------:R-:W-:Y:S01]  /*46b0*/  VIADD R128, R2.reuse, 0xffffffef ;  /* 0xffffffef02807836 */ /* 0x040fe20000000000 */
[----:B------:R-:W-:Y:S01]  /*46c0*/  ISETP.GE.AND P0, PT, R131, RZ, PT ;  /* 0x000000ff8300720c */ /* 0x000fe20003f06270 */
[C---:B------:R-:W-:Y:S01]  /*46d0*/  VIADD R130, R2.reuse, 0xf ;  /* 0x0000000f02827836 */ /* 0x040fe20000000000 */
[C---:B------:R-:W-:Y:S01]  /*46e0*/  @!P6 IADD3 R121, -R2.reuse, -0x20, RZ ;  /* 0xffffffe00279e810 */ /* 0x040fe20007ffe1ff */
[C---:B------:R-:W-:Y:S01]  /*46f0*/  VIADD R132, R2.reuse, 0xffffffe8 ;  /* 0xffffffe802847836 */ /* 0x040fe20000000000 */
[----:B------:R-:W-:Y:S01]  /*4700*/  ISETP.GE.AND P6, PT, R127, RZ, PT ;  /* 0x000000ff7f00720c */ /* 0x000fe20003fc6270 */
[----:B------:R-:W-:Y:S01]  /*4710*/  HMMA.16816.F32 R32, R100, R114, R32 ;  /* 0x000000726420723c */ /* 0x000fe20000001820 */
[----:B------:R-:W1:Y:S03]  /*4720*/  LDC R103, c[0x0][0x394] ;  /* 0x0000e500ff677b82 */ /* 0x000e660000000800 */
[C---:B------:R-:W-:Y:S02]  /*4730*/  @!P5 IADD3 R120, -R2.reuse, -0x1f, RZ ;  /* 0xffffffe10278d810 */ /* 0x040fe40007ffe1ff */
[C---:B------:R-:W-:Y:S02]  /*4740*/  @!P4 IADD3 R123, -R2.reuse, -0x18, RZ ;  /* 0xffffffe8027bc810 */ /* 0x040fe40007ffe1ff */
[----:B------:R-:W-:Y:S02]  /*4750*/  @!P3 IADD3 R122, -R2, -0x17, RZ ;  /* 0xffffffe9027ab810 */ /* 0x000fe40007ffe1ff */
[----:B------:R-:W-:Y:S02]  /*4760*/  ISETP.GE.AND P5, PT, R128, RZ, PT ;  /* 0x000000ff8000720c */ /* 0x000fe40003fa6270 */
[----:B------:R-:W-:Y:S02]  /*4770*/  @!P1 IADD3 R126, -R2, 0x8, RZ ;  /* 0x00000008027e9810 */ /* 0x000fe40007ffe1ff */
[----:B------:R-:W-:Y:S02]  /*4780*/  ISETP.GE.AND P4, PT, R129, RZ, PT ;  /* 0x000000ff8100720c */ /* 0x000fe40003f86270 */
[----:B------:R-:W-:Y:S02]  /*4790*/  ISETP.GE.AND P3, PT, R130, RZ, PT ;  /* 0x000000ff8200720c */ /* 0x000fe40003f66270 */
[----:B------:R-:W-:Y:S02]  /*47a0*/  ISETP.GE.AND P1, PT, R132, RZ, PT ;  /* 0x000000ff8400720c */ /* 0x000fe40003f26270 */
[----:B------:R-:W-:Y:S02]  /*47b0*/  @!P0 IADD3 R131, -R2, 0x19, RZ ;  /* 0x0000001902838810 */ /* 0x000fe40007ffe1ff */
[----:B------:R-:W-:Y:S02]  /*47c0*/  IABS R104, R2 ;  /* 0x0000000200687213 */ /* 0x000fe40000000000 */
[----:B------:R-:W-:Y:S02]  /*47d0*/  ISETP.GE.AND P0, PT, R124, R238, PT ;  /* 0x000000ee7c00720c */ /* 0x000fe40003f06270 */
[C---:B------:R-:W-:Y:S02]  /*47e0*/  @!P6 IADD3 R127, -R2.reuse, 0x10, RZ ;  /* 0x00000010027fe810 */ /* 0x040fe40007ffe1ff */
[C---:B------:R-:W-:Y:S02]  /*47f0*/  @!P5 IADD3 R128, -R2.reuse, 0x11, RZ ;  /* 0x000000110280d810 */ /* 0x040fe40007ffe1ff */
[C---:B------:R-:W-:Y:S02]  /*4800*/  @!P4 IADD3 R129, -R2.reuse, -0x10, RZ ;  /* 0xfffffff00281c810 */ /* 0x040fe40007ffe1ff */
[C---:B------:R-:W-:Y:S02]  /*4810*/  @!P3 IADD3 R130, -R2.reuse, -0xf, RZ ;  /* 0xfffffff10282b810 */ /* 0x040fe40007ffe1ff */
[----:B------:R-:W-:Y:S02]  /*4820*/  @!P1 IADD3 R132, -R2, 0x18, RZ ;  /* 0x0000001802849810 */ /* 0x000fe40007ffe1ff */
[----:B------:R-:W-:Y:S02]  /*4830*/  I2FP.F32.S32 R2, R104 ;  /* 0x0000006800027245 */ /* 0x000fe40000201400 */
[----:B------:R-:W-:Y:S02]  /*4840*/  I2FP.F32.S32 R0, R0 ;  /* 0x0000000000007245 */ /* 0x000fe40000201400 */
[----:B------:R-:W-:Y:S01]  /*4850*/  I2FP.F32.S32 R121, R121 ;  /* 0x0000007900797245 */ /* 0x000fe20000201400 */
[-C--:B------:R-:W-:Y:S01]  /*4860*/  FFMA.FTZ R4, R2, -R183.reuse, R4 ;  /* 0x800000b702047223 */ /* 0x080fe20000010004 */
[----:B------:R-:W-:Y:S01]  /*4870*/  I2FP.F32.S32 R120, R120 ;  /* 0x0000007800787245 */ /* 0x000fe20000201400 */
[-C--:B------:R-:W-:Y:S01]  /*4880*/  FFMA.FTZ R11, R0, -R183.reuse, R11 ;  /* 0x800000b7000b7223 */ /* 0x080fe2000001000b */
[----:B------:R-:W-:Y:S01]  /*4890*/  FFMA.FTZ R18, R2, -R183, R18 ;  /* 0x800000b702127223 */ /* 0x000fe20000010012 */
[----:B------:R-:W-:Y:S01]  /*48a0*/  I2FP.F32.S32 R119, R119 ;  /* 0x0000007700777245 */ /* 0x000fe20000201400 */
[CC--:B------:R-:W-:Y:S01]  /*48b0*/  FFMA.FTZ R8, R121.reuse, -R183.reuse, R8 ;  /* 0x800000b779087223 */ /* 0x0c0fe20000010008 */
[----:B------:R-:W-:Y:S01]  /*48c0*/  I2FP.F32.S32 R118, R118 ;  /* 0x0000007600767245 */ /* 0x000fe20000201400 */
[C---:B------:R-:W-:Y:S01]  /*48d0*/  FFMA.FTZ R9, R120.reuse, -R183, R9 ;  /* 0x800000b778097223 */ /* 0x040fe20000010009 */
[----:B------:R-:W-:Y:S01]  /*48e0*/  I2FP.F32.S32 R117, R117 ;  /* 0x0000007500757245 */ /* 0x000fe20000201400 */
[-C--:B------:R-:W-:Y:S01]  /*48f0*/  FFMA.FTZ R14, R121, -R183.reuse, R14 ;  /* 0x800000b7790e7223 */ /* 0x080fe2000001000e */
[----:B------:R-:W-:Y:S01]  /*4900*/  I2FP.F32.S32 R116, R116 ;  /* 0x0000007400747245 */ /* 0x000fe20000201400 */
[----:B------:R-:W-:Y:S01]  /*4910*/  FFMA.FTZ R15, R120, -R183, R15 ;  /* 0x800000b7780f7223 */ /* 0x000fe2000001000f */
[----:B------:R-:W-:Y:S01]  /*4920*/  I2FP.F32.S32 R123, R123 ;  /* 0x0000007b007b7245 */ /* 0x000fe20000201400 */
[-C--:B------:R-:W-:Y:S01]  /*4930*/  FFMA.FTZ R5, R119, -R183.reuse, R5 ;  /* 0x800000b777057223 */ /* 0x080fe20000010005 */
[----:B------:R-:W-:Y:S01]  /*4940*/  I2FP.F32.S32 R122, R122 ;  /* 0x0000007a007a7245 */ /* 0x000fe20000201400 */
[-C--:B------:R-:W-:Y:S01]  /*4950*/  FFMA.FTZ R6, R118, -R183.reuse, R6 ;  /* 0x800000b776067223 */ /* 0x080fe20000010006 */
[----:B------:R-:W-:Y:S01]  /*4960*/  I2FP.F32.S32 R126, R126 ;  /* 0x0000007e007e7245 */ /* 0x000fe20000201400 */
[----:B------:R-:W-:Y:S01]  /*4970*/  FFMA.FTZ R7, R117, -R183, R7 ;  /* 0x800000b775077223 */ /* 0x000fe20000010007 */
[----:B------:R-:W-:Y:S01]  /*4980*/  I2FP.F32.S32 R125, R125 ;  /* 0x0000007d007d7245 */ /* 0x000fe20000201400 */
[----:B------:R-:W-:Y:S01]  /*4990*/  FFMA.FTZ R10, R116, -R183, R10 ;  /* 0x800000b7740a7223 */ /* 0x000fe2000001000a */
[----:B------:R-:W-:Y:S01]  /*49a0*/  I2FP.F32.S32 R100, R127 ;  /* 0x0000007f00647245 */ /* 0x000fe20000201400 */
[-C--:B------:R-:W-:Y:S01]  /*49b0*/  FFMA.FTZ R12, R123, -R183.reuse, R12 ;  /* 0x800000b77b0c7223 */ /* 0x080fe2000001000c */
[----:B------:R-:W-:Y:S01]  /*49c0*/  I2FP.F32.S32 R101, R128 ;  /* 0x0000008000657245 */ /* 0x000fe20000201400 */
[----:B------:R-:W-:Y:S01]  /*49d0*/  FFMA.FTZ R13, R122, -R183, R13 ;  /* 0x800000b77a0d7223 */ /* 0x000fe2000001000d */
[----:B------:R-:W-:Y:S01]  /*49e0*/  I2FP.F32.S32 R0, R129 ;  /* 0x0000008100007245 */ /* 0x000fe20000201400 */
[-C--:B------:R-:W-:Y:S01]  /*49f0*/  FFMA.FTZ R19, R119, -R183.reuse, R19 ;  /* 0x800000b777137223 */ /* 0x080fe20000010013 */
[----:B------:R-:W-:Y:S01]  /*4a00*/  I2FP.F32.S32 R2, R130 ;  /* 0x0000008200027245 */ /* 0x000fe20000201400 */
[CC--:B------:R-:W-:Y:S01]  /*4a10*/  FFMA.FTZ R16, R126.reuse, -R183.reuse, R16 ;  /* 0x800000b77e107223 */ /* 0x0c0fe20000010010 */
[----:B------:R-:W-:Y:S01]  /*4a20*/  I2FP.F32.S32 R132, R132 ;  /* 0x0000008400847245 */ /* 0x000fe20000201400 */
[C---:B------:R-:W-:Y:S01]  /*4a30*/  FFMA.FTZ R17, R125.reuse, -R183, R17 ;  /* 0x800000b77d117223 */ /* 0x040fe20000010011 */
[----:B------:R-:W-:Y:S01]  /*4a40*/  I2FP.F32.S32 R131, R131 ;  /* 0x0000008300837245 */ /* 0x000fe20000201400 */
[-C--:B------:R-:W-:Y:S01]  /*4a50*/  FFMA.FTZ R22, R126, -R183.reuse, R22 ;  /* 0x800000b77e167223 */ /* 0x080fe20000010016 */
        /* <DEDUP_REMOVED lines=12> */
[----:B------:R-:W-:Y:S02]  /*4b20*/  IMAD.MOV.U32 R120, RZ, RZ, R191 ;  /* 0x000000ffff787224 */ /* 0x000fe400078e00bf */
[-C--:B------:R-:W-:Y:S01]  /*4b30*/  FFMA.FTZ R35, R101, -R183.reuse, R35 ;  /* 0x800000b765237223 */ /* 0x080fe20000010023 */
[-C--:B------:R-:W-:Y:S01]  /*4b40*/  FFMA.FTZ R32, R132, -R183.reuse, R32 ;  /* 0x800000b784207223 */ /* 0x080fe20000010020 */
[----:B------:R-:W-:Y:S02]  /*4b50*/  IMAD.MOV.U32 R121, RZ, RZ, R190 ;  /* 0x000000ffff797224 */ /* 0x000fe400078e00be */
[----:B------:R-:W-:Y:S01]  /*4b60*/  FFMA.FTZ R33, R131, -R183, R33 ;  /* 0x800000b783217223 */ /* 0x000fe20000010021 */
[----:B-1----:R-:W-:Y:S06]  /*4b70*/  @!P0 BRA `(.L_x_364) ;  /* 0x0000000000288947 */ /* 0x002fec0003800000 */
[----:B------:R-:W-:Y:S01]  /*4b80*/  IADD3 R101, R124, 0x40, RZ ;  /* 0x000000407c657810 */ /* 0x000fe20007ffe0ff */
[----:B------:R-:W-:Y:S01]  /*4b90*/  IMAD.SHL.U32 R0, R236, 0x80, RZ ;  /* 0x00000080ec007824 */ /* 0x000fe200078e00ff */
[----:B------:R-:W-:Y:S03]  /*4ba0*/  MOV R103, R211 ;  /* 0x000000d300677202 */ /* 0x000fe60000000f00 */
[C---:B------:R-:W-:Y:S02]  /*4bb0*/  IMAD.IADD R2, R0.reuse, 0x1, R214 ;  /* 0x0000000100027824 */ /* 0x040fe400078e02d6 */
[----:B------:R-:W-:Y:S03]  /*4bc0*/  VIADD R100, R0, 0x80 ;  /* 0x0000008000647836 */ /* 0x000fe60000000000 */
[----:B------:R-:W-:Y:S02]  /*4bd0*/  IADD3 R0, R211, R2, -R192 ;  /* 0x00000002d3007210 */ /* 0x000fe40007ffe8c0 */
[----:B------:R-:W-:Y:S02]  /*4be0*/  ISETP.LT.AND P0, PT, R100, R192, PT ;  /* 0x000000c06400720c */ /* 0x000fe40003f01270 */
[----:B------:R-:W-:Y:S11]  /*4bf0*/  ISETP.GE.AND P1, PT, R101, R0, PT ;  /* 0x000000006500720c */ /* 0x000ff60003f26270 */
[----:B------:R-:W-:Y:S02]  /*4c00*/  @!UPT UIADD3 URZ, URZ, URZ, URZ ;  /* 0x0000003f3f3ff290 */ /* 0x000fe4000fffe03f */
[----:B------:R-:W-:Y:S05]  /*4c10*/  @!P1 BRA P0, `(.L_x_365) ;  /* 0x0000000400e89947 */ /* 0x000fea0000000000 */
.L_x_364:
[----:B------:R-:W-:Y:S01]  /*4c20*/  IADD3 R100, R192, 0x1, -R214 ;  /* 0x00000001c0647810 */ /* 0x000fe20007ffe8d6 */
[----:B------:R-:W-:Y:S01]  /*4c30*/  IMAD.IADD R2, R241, 0x1, R124 ;  /* 0x00000001f1027824 */ /* 0x000fe200078e027c */
[----:B------:R-:W-:Y:S01]  /*4c40*/  IADD3 R102, -R103, R192, -R214 ;  /* 0x000000c067667210 */ /* 0x000fe20007ffe9d6 */
[----:B------:R-:W-:Y:S02]  /*4c50*/  VIADD R110, R188, 0x1 ;  /* 0x00000001bc6e7836 */ /* 0x000fe40000000000 */
        /* <DEDUP_REMOVED lines=15> */
[----:B------:R-:W-:Y:S01]  /*4d50*/  VIADD R112, R2, 0x28 ;  /* 0x0000002802707836 */ /* 0x000fe20000000000 */
[----:B------:R-:W-:Y:S01]  /*4d60*/  FSEL R5, R5, -INF , !P6 ;  /* 0xff80000005057808 */ /* 0x000fe20007000000 */
[----:B------:R-:W-:Y:S01]  /*4d70*/  IMAD.MOV.U32 R211, RZ, RZ, R103 ;  /* 0x000000ffffd37224 */ /* 0x000fe200078e0067 */
[-C--:B------:R-:W-:Y:S02]  /*4d80*/  ISETP.GE.AND P5, PT, R109, R0.reuse, PT ;  /* 0x000000006d00720c */ /* 0x080fe40003fa6270 */
        /* <DEDUP_REMOVED lines=12> */
[-C--:B------:R-:W-:Y:S02]  /*4e50*/  ISETP.GE.OR P3, PT, R107, R101.reuse, !P3 ;  /* 0x000000656b00720c */ /* 0x080fe40005f66670 */
[-C--:B------:R-:W-:Y:S02]  /*4e60*/  ISETP.GE.OR P1, PT, R106, R101.reuse, !P1 ;  /* 0x000000656a00720c */ /* 0x080fe40004f26670 */
[-C--:B------:R-:W-:Y:S02]  /*4e70*/  ISETP.GE.OR P0, PT, R105, R101.reuse, !P0 ;  /* 0x000000656900720c */ /* 0x080fe40004706670 */
[----:B------:R-:W-:Y:S02]  /*4e80*/  ISETP.GE.OR P6, PT, R104, R101, !P6 ;  /* 0x000000656800720c */ /* 0x000fe400077c6670 */
[----:B------:R-:W-:Y:S02]  /*4e90*/  FSEL R16, R16, -INF , !P5 ;  /* 0xff80000010107808 */ /* 0x000fe40006800000 */
[----:B------:R-:W-:Y:S02]  /*4ea0*/  FSEL R17, R17, -INF , !P4 ;  /* 0xff80000011117808 */ /* 0x000fe40006000000 */
[----:B------:R-:W-:Y:S02]  /*4eb0*/  VIMNMX R0, R114, R192, PT ;  /* 0x000000c072007248 */ /* 0x000fe40003fe0100 */
[-C--:B------:R-:W-:Y:S02]  /*4ec0*/  ISETP.GE.AND P5, PT, R188, R2.reuse, PT ;  /* 0x00000002bc00720c */ /* 0x080fe40003fa6270 */
[-C--:B------:R-:W-:Y:S02]  /*4ed0*/  ISETP.GE.AND P4, PT, R110, R2.reuse, PT ;  /* 0x000000026e00720c */ /* 0x080fe40003f86270 */
[----:B------:R-:W-:Y:S02]  /*4ee0*/  FSEL R20, R20, -INF , !P3 ;  /* 0xff80000014147808 */ /* 0x000fe40005800000 */
[----:B------:R-:W-:Y:S02]  /*4ef0*/  FSEL R21, R21, -INF , !P1 ;  /* 0xff80000015157808 */ /* 0x000fe40004800000 */
[----:B------:R-:W-:Y:S02]  /*4f00*/  FSEL R32, R32, -INF , !P0 ;  /* 0xff80000020207808 */ /* 0x000fe40004000000 */
[----:B------:R-:W-:Y:S02]  /*4f10*/  FSEL R33, R33, -INF , !P6 ;  /* 0xff80000021217808 */ /* 0x000fe40007000000 */
[-C--:B------:R-:W-:Y:S02]  /*4f20*/  ISETP.GE.AND P3, PT, R109, R2.reuse, PT ;  /* 0x000000026d00720c */ /* 0x080fe40003f66270 */
[-C--:B------:R-:W-:Y:S02]  /*4f30*/  ISETP.GE.AND P1, PT, R108, R2.reuse, PT ;  /* 0x000000026c00720c */ /* 0x080fe40003f26270 */
[-C--:B------:R-:W-:Y:S02]  /*4f40*/  ISETP.GE.AND P0, PT, R107, R2.reuse, PT ;  /* 0x000000026b00720c */ /* 0x080fe40003f06270 */
[----:B------:R-:W-:Y:S02]  /*4f50*/  ISETP.GE.AND P6, PT, R106, R2, PT ;  /* 0x000000026a00720c */ /* 0x000fe40003fc6270 */
[-C--:B------:R-:W-:Y:S02]  /*4f60*/  ISETP.GE.OR P5, PT, R188, R0.reuse, !P5 ;  /* 0x00000000bc00720c */ /* 0x080fe40006fa6670 */
[-C--:B------:R-:W-:Y:S02]  /*4f70*/  ISETP.GE.OR P4, PT, R110, R0.reuse, !P4 ;  /* 0x000000006e00720c */ /* 0x080fe40006786670 */
[-C--:B------:R-:W-:Y:S02]  /*4f80*/  ISETP.GE.OR P3, PT, R109, R0.reuse, !P3 ;  /* 0x000000006d00720c */ /* 0x080fe40005f66670 */
[-C--:B------:R-:W-:Y:S02]  /*4f90*/  ISETP.GE.OR P1, PT, R108, R0.reuse, !P1 ;  /* 0x000000006c00720c */ /* 0x080fe40004f26670 */
[-C--:B------:R-:W-:Y:S02]  /*4fa0*/  ISETP.GE.OR P0, PT, R107, R0.reuse, !P0 ;  /* 0x000000006b00720c */ /* 0x080fe40004706670 */
[----:B------:R-:W-:Y:S02]  /*4fb0*/  ISETP.GE.OR P6, PT, R106, R0, !P6 ;  /* 0x000000006a00720c */ /* 0x000fe400077c6670 */
[----:B------:R-:W-:Y:S02]  /*4fc0*/  VIADDMNMX R100, R102, R111, RZ, !PT ;  /* 0x0000006f66647246 */ /* 0x000fe400078001ff */
[----:B------:R-:W-:Y:S02]  /*4fd0*/  FSEL R6, R6, -INF , !P5 ;  /* 0xff80000006067808 */ /* 0x000fe40006800000 */
[----:B------:R-:W-:Y:S02]  /*4fe0*/  FSEL R7, R7, -INF , !P4 ;  /* 0xff80000007077808 */ /* 0x000fe40006000000 */
[-C--:B------:R-:W-:Y:S02]  /*4ff0*/  ISETP.GE.AND P5, PT, R105, R2.reuse, PT ;  /* 0x000000026900720c */ /* 0x080fe40003fa6270 */
[----:B------:R-:W-:Y:S02]  /*5000*/  ISETP.GE.AND P4, PT, R104, R2, PT ;  /* 0x000000026800720c */ /* 0x000fe40003f86270 */
[----:B------:R-:W-:Y:S02]  /*5010*/  FSEL R18, R18, -INF , !P3 ;  /* 0xff80000012127808 */ /* 0x000fe40005800000 */
[----:B------:R-:W-:Y:S02]  /*5020*/  FSEL R19, R19, -INF , !P1 ;  /* 0xff80000013137808 */ /* 0x000fe40004800000 */
[----:B------:R-:W-:Y:S02]  /*5030*/  FSEL R22, R22, -INF , !P0 ;  /* 0xff80000016167808 */ /* 0x000fe40004000000 */
[----:B------:R-:W-:Y:S02]  /*5040*/  FSEL R23, R23, -INF , !P6 ;  /* 0xff80000017177808 */ /* 0x000fe40007000000 */
[----:B------:R-:W-:Y:S02]  /*5050*/  VIMNMX R2, R115, R192, PT ;  /* 0x000000c073027248 */ /* 0x000fe40003fe0100 */
[-C--:B------:R-:W-:Y:S02]  /*5060*/  ISETP.GE.AND P3, PT, R188, R100.reuse, PT ;  /* 0x00000064bc00720c */ /* 0x080fe40003f66270 */
[-C--:B------:R-:W-:Y:S02]  /*5070*/  ISETP.GE.AND P1, PT, R110, R100.reuse, PT ;  /* 0x000000646e00720c */ /* 0x080fe40003f26270 */
[-C--:B------:R-:W-:Y:S02]  /*5080*/  ISETP.GE.AND P0, PT, R109, R100.reuse, PT ;  /* 0x000000646d00720c */ /* 0x080fe40003f06270 */
[----:B------:R-:W-:Y:S02]  /*5090*/  ISETP.GE.AND P6, PT, R108, R100, PT ;  /* 0x000000646c00720c */ /* 0x000fe40003fc6270 */
[-C--:B------:R-:W-:Y:S02]  /*50a0*/  ISETP.GE.OR P5, PT, R105, R0.reuse, !P5 ;  /* 0x000000006900720c */ /* 0x080fe40006fa6670 */
[----:B------:R-:W-:Y:S02]  /*50b0*/  ISETP.GE.OR P4, PT, R104, R0, !P4 ;  /* 0x000000006800720c */ /* 0x000fe40006786670 */
[-C--:B------:R-:W-:Y:S02]  /*50c0*/  ISETP.GE.OR P3, PT, R188, R2.reuse, !P3 ;  /* 0x00000002bc00720c */ /* 0x080fe40005f66670 */
[-C--:B------:R-:W-:Y:S02]  /*50d0*/  ISETP.GE.OR P1, PT, R110, R2.reuse, !P1 ;  /* 0x000000026e00720c */ /* 0x080fe40004f26670 */
[-C--:B------:R-:W-:Y:S02]  /*50e0*/  ISETP.GE.OR P0, PT, R109, R2.reuse, !P0 ;  /* 0x000000026d00720c */ /* 0x080fe40004706670 */
[----:B------:R-:W-:Y:S02]  /*50f0*/  ISETP.GE.OR P6, PT, R108, R2, !P6 ;  /* 0x000000026c00720c */ /* 0x000fe400077c6670 */
[----:B------:R-:W-:Y:S02]  /*5100*/  VIADDMNMX R102, R102, R112, RZ, !PT ;  /* 0x0000007066667246 */ /* 0x000fe400078001ff */
[----:B------:R-:W-:Y:S02]  /*5110*/  FSEL R34, R34, -INF , !P5 ;  /* 0xff80000022227808 */ /* 0x000fe40006800000 */
[----:B------:R-:W-:Y:S02]  /*5120*/  FSEL R35, R35, -INF , !P4 ;  /* 0xff80000023237808 */ /* 0x000fe40006000000 */
        /* <DEDUP_REMOVED lines=8> */
[----:B------:R-:W-:Y:S02]  /*51b0*/  VIMNMX R0, R113, R192, PT ;  /* 0x000000c071007248 */ /* 0x000fe40003fe0100 */
[-C--:B------:R-:W-:Y:S02]  /*51c0*/  ISETP.GE.AND P0, PT, R110, R102.reuse, PT ;  /* 0x000000666e00720c */ /* 0x080fe40003f06270 */
[----:B------:R-:W-:Y:S02]  /*51d0*/  ISETP.GE.AND P6, PT, R109, R102, PT ;  /* 0x000000666d00720c */ /* 0x000fe40003fc6270 */
[-C--:B------:R-:W-:Y:S02]  /*51e0*/  ISETP.GE.OR P5, PT, R107, R2.reuse, !P5 ;  /* 0x000000026b00720c */ /* 0x080fe40006fa6670 */
[-C--:B------:R-:W-:Y:S02]  /*51f0*/  ISETP.GE.OR P4, PT, R106, R2.reuse, !P4 ;  /* 0x000000026a00720c */ /* 0x080fe40006786670 */
[-C--:B------:R-:W-:Y:S02]  /*5200*/  ISETP.GE.OR P3, PT, R105, R2.reuse, !P3 ;  /* 0x000000026900720c */ /* 0x080fe40005f66670 */
[----:B------:R-:W-:Y:S02]  /*5210*/  ISETP.GE.OR P1, PT, R104, R2, !P1 ;  /* 0x000000026800720c */ /* 0x000fe40004f26670 */
[-C--:B------:R-:W-:Y:S02]  /*5220*/  ISETP.GE.OR P0, PT, R110, R0.reuse, !P0 ;  /* 0x000000006e00720c */ /* 0x080fe40004706670 */
        /* <DEDUP_REMOVED lines=25> */
.L_x_365:
[C---:B------:R-:W-:Y:S01]  /*53c0*/  FMUL.FTZ R100, R209.reuse, 1.4426950216293334961 ;  /* 0x3fb8aa3bd1647820 */ /* 0x040fe20000410000 */
[----:B------:R-:W-:Y:S01]  /*53d0*/  FSETP.NEU.FTZ.AND P0, PT, R209, -INF , PT ;  /* 0xff800000d100780b */ /* 0x000fe20003f1d000 */
[----:B------:R-:W-:Y:S01]  /*53e0*/  FMUL.FTZ R0, R210, 1.4426950216293334961 ;  /* 0x3fb8aa3bd2007820 */ /* 0x000fe20000410000 */
        /* <DEDUP_REMOVED lines=156> */
[----:B------:R-:W-:Y:S01]  /*5db0*/  FADD.FTZ R9, -R185, R9 ;  /* 0x00000009b9097221 */ /* 0x000fe20000010100 */
        /* <DEDUP_REMOVED lines=29> */
[----:B------:R-:W-:Y:S01]  /*5f90*/  FADD.FTZ R25, -R185, R25 ;  /* 0x00000019b9197221 */ /* 0x000fe20000010100 */
[C---:B------:R-:W-:Y:S01]  /*5fa0*/  FADD.FTZ R26, -R184.reuse, R26 ;  /* 0x0000001ab81a7221 */ /* 0x040fe20000010100 */
[----:B------:R-:W-:Y:S01]  /*5fb0*/  F2FP.F16.F32.PACK_AB R110, R7, R6 ;  /* 0x00000006076e723e */ /* 0x000fe200000000ff */
[C---:B------:R-:W-:Y:S01]  /*5fc0*/  FADD.FTZ R27, -R184.reuse, R27 ;  /* 0x0000001bb81b7221 */ /* 0x040fe20000010100 */
[----:B------:R-:W-:Y:S01]  /*5fd0*/  FADD.FTZ R28, -R185, R28 ;  /* 0x0000001cb91c7221 */ /* 0x000fe20000010100 */
[----:B------:R-:W-:Y:S01]  /*5fe0*/  F2FP.F16.F32.PACK_AB R108, R9, R8 ;  /* 0x00000008096c723e */ /* 0x000fe200000000ff */
[----:B------:R-:W-:Y:S01]  /*5ff0*/  FADD.FTZ R29, -R185, R29 ;  /* 0x0000001db91d7221 */ /* 0x000fe20000010100 */
[C---:B------:R-:W-:Y:S01]  /*6000*/  FADD.FTZ R30, -R184.reuse, R30 ;  /* 0x0000001eb81e7221 */ /* 0x040fe20000010100 */
        /* <DEDUP_REMOVED lines=73> */
.L_x_366:
[----:B------:R-:W-:Y:S01]  /*64a0*/  STS [R199+0xa000], R111 ;  /* 0x00a0006fc7007388 */ /* 0x000fe20000000800 */
[----:B------:R-:W-:Y:S01]  /*64b0*/  IMAD.SHL.U32 R0, R178, 0x2, RZ ;  /* 0x00000002b2007824 */ /* 0x000fe200078e00ff */
[----:B------:R-:W-:Y:S02]  /*64c0*/  LEA R118, R243, R181, 0x1 ;  /* 0x000000b5f3767211 */ /* 0x000fe400078e08ff */
[----:B------:R-:W-:Y:S02]  /*64d0*/  STS [R199+0xa400], R110 ;  /* 0x00a4006ec7007388 */ /* 0x000fe40000000800 */
[----:B------:R-:W-:Y:S02]  /*64e0*/  IADD3 R0, R0, 0x4000, R181 ;  /* 0x0000400000007810 */ /* 0x000fe40007ffe0b5 */
        /* <DEDUP_REMOVED lines=15> */
[C---:B-1----:R-:W-:Y:S01]  /*65e0*/  VIADD R2, R0.reuse, 0x40 ;  /* 0x0000004000027836 */ /* 0x042fe20000000000 */
[----:B------:R-:W-:Y:S04]  /*65f0*/  @P2 IADD3 R2, R0, -0x40, RZ ;  /* 0xffffffc000022810 */ /* 0x000fe80007ffe0ff */
        /* <DEDUP_REMOVED lines=74> */
.L_x_367:
        /* <DEDUP_REMOVED lines=43> */
[----:B------:R3:W-:Y:S05]  /*6d50*/  LDSM.16.MT88.4 R32, [R0+0x5800] ;  /* 0x005800000020783b */ /* 0x0007ea0000004200 */
[C---:B-1----:R-:W-:Y:S06]  /*6d60*/  HMMA.16816.F32 R12, R28.reuse, R20, R12 ;  /* 0x000000141c0c723c */ /* 0x042fec000000180c */
[----:B------:R-:W-:Y:S01]  /*6d70*/  HMMA.16816.F32 R16, R28, R22, R16 ;  /* 0x000000161c10723c */ /* 0x000fe20000001810 */
[----:B------:R-:W1:Y:S04]  /*6d80*/  LDSM.16.MT88.4 R20, [R2+0x3000] ;  /* 0x003000000214783b */ /* 0x000e680000004200 */
[----:B------:R-:W1:Y:S01]  /*6d90*/  LDSM.16.M88.4 R28, [R117+0x2000] ;  /* 0x00200000751c783b */ /* 0x000e620000000200 */
[C---:B----4-:R-:W-:Y:S06]  /*6da0*/  HMMA.16816.F32 R4, R100.reuse, R104, R4 ;  /* 0x000000686404723c */ /* 0x050fec0000001804 */
[C---:B------:R-:W-:Y:S05]  /*6db0*/  HMMA.16816.F32 R8, R100.reuse, R106, R8 ;  /* 0x0000006a6408723c */ /* 0x040fea0000001808 */
[----:B---3--:R-:W-:Y:S01]  /*6dc0*/  IMAD.IADD R0, R168, 0x1, R169 ;  /* 0x00000001a8007824 */ /* 0x008fe200078e02a9 */
        /* <DEDUP_REMOVED lines=9> */
[C---:B------:R-:W-:Y:S05]  /*6e60*/  HMMA.16816.F32 R4, R28.reuse, R32, R4 ;  /* 0x000000201c04723c */ /* 0x040fea0000001804 */
        /* <DEDUP_REMOVED lines=11> */
[----:B------:R-:W-:Y:S03]  /*6f20*/  VIADD R2, R193, 0xffffffff ;  /* 0xffffffffc1027836 */ /* 0x000fe60000000000 */
        /* <DEDUP_REMOVED lines=32> */
[CC--:B--2---:R-:W-:Y:S02]  /*7130*/  LEA R10, P4, R224.reuse, R20.reuse, 0x2 ;  /* 0x00000014e00a7211 */ /* 0x0c4fe400078810ff */
        /* <DEDUP_REMOVED lines=69> */
[----:B------:R-:W2:Y:S01]  /*7590*/  LDL R119, [R1] ;  /* 0x0000000001777983 */ /* 0x000ea20000100800 */
[----:B------:R-:W-:Y:S01]  /*75a0*/  ULDC UR4, c[0x0][0x390] ;  /* 0x0000e40000047ab9 */ /* 0x000fe20000000800 */
[----:B------:R-:W-:Y:S01]  /*75b0*/  ISETP.NE.AND P0, PT, R246, -0x1, PT ;  /* 0xfffffffff600780c */ /* 0x000fe20003f05270 */
        /* <DEDUP_REMOVED lines=21> */
[----:B------:R-:W-:Y:S01]  /*7710*/  BAR.SYNC.DEFER_BLOCKING 0x0 ;  /* 0x0000000000007b1d */ /* 0x000fe20000010000 */
[----:B------:R-:W-:Y:S01]  /*7720*/  F2FP.F16.F32.PACK_AB R16, R16, R70 ;  /* 0x000000461010723e */ /* 0x000fe200000000ff */
        /* <DEDUP_REMOVED lines=16> */
[----:B------:R-:W-:-:S02]  /*7830*/  F2FP.F16.F32.PACK_AB R11, R11, R76 ;  /* 0x0000004c0b0b723e */ /* 0x000fc400000000ff */
[----:B------:R-:W-:Y:S02]  /*7840*/  F2FP.F16.F32.PACK_AB R10, R10, R78 ;  /* 0x0000004e0a0a723e */ /* 0x000fe400000000ff */
[----:B------:R-:W-:Y:S02]  /*7850*/  F2FP.F16.F32.PACK_AB R9, R9, R84 ;  /* 0x000000540909723e */ /* 0x000fe400000000ff */
[----:B------:R-:W-:Y:S01]  /*7860*/  F2FP.F16.F32.PACK_AB R8, R8, R86 ;  /* 0x000000560808723e */ /* 0x000fe200000000ff */
[----:B------:R-:W-:Y:S01]  /*7870*/  STS [R247], R17 ;  /* 0x00000011f7007388 */ /* 0x000fe20000000800 */
[----:B------:R-:W-:Y:S02]  /*7880*/  F2FP.F16.F32.PACK_AB R5, R5, R96 ;  /* 0x000000600505723e */ /* 0x000fe400000000ff */
[----:B------:R-:W-:Y:S01]  /*7890*/  F2FP.F16.F32.PACK_AB R4, R4, R98 ;  /* 0x000000620404723e */ /* 0x000fe200000000ff */
[----:B------:R-:W-:Y:S01]  /*78a0*/  STS [R247+0x400], R16 ;  /* 0x00040010f7007388 */ /* 0x000fe20000000800 */
[----:B------:R-:W-:-:S02]  /*78b0*/  F2FP.F16.F32.PACK_AB R7, R7, R88 ;  /* 0x000000580707723e */ /* 0x000fc400000000ff */
[----:B------:R-:W-:Y:S01]  /*78c0*/  F2FP.F16.F32.PACK_AB R6, R6, R90 ;  /* 0x0000005a0606723e */ /* 0x000fe200000000ff */
[----:B------:R-:W-:Y:S01]  /*78d0*/  STS [R250], R13 ;  /* 0x0000000dfa007388 */ /* 0x000fe20000000800 */
[----:B------:R-:W-:Y:S02]  /*78e0*/  F2FP.F16.F32.PACK_AB R2, R2, R92 ;  /* 0x0000005c0202723e */ /* 0x000fe400000000ff */
[----:B------:R-:W-:Y:S02]  /*78f0*/  F2FP.F16.F32.PACK_AB R0, R0, R94 ;  /* 0x0000005e0000723e */ /* 0x000fe400000000ff */
[----:B------:R-:W-:Y:S02]  /*7900*/  F2FP.F16.F32.PACK_AB R36, R37, R36 ;  /* 0x000000242524723e */ /* 0x000fe400000000ff */
[----:B------:R-:W-:Y:S02]  /*7910*/  F2FP.F16.F32.PACK_AB R38, R39, R38 ;  /* 0x000000262726723e */ /* 0x000fe400000000ff */
[----:B------:R-:W-:-:S02]  /*7920*/  F2FP.F16.F32.PACK_AB R48, R49, R48 ;  /* 0x000000303130723e */ /* 0x000fc400000000ff */
[----:B------:R-:W-:Y:S02]  /*7930*/  F2FP.F16.F32.PACK_AB R50, R51, R50 ;  /* 0x000000323332723e */ /* 0x000fe400000000ff */
        /* <DEDUP_REMOVED lines=12> */
[----:B------:R-:W-:Y:S01]  /*7a00*/  SHF.L.U32 R20, R236, 0x7, RZ ;  /* 0x00000007ec147819 */ /* 0x000fe200000006ff */
[----:B--2---:R-:W-:Y:S04]  /*7a10*/  STS [R119], R12 ;  /* 0x0000000c77007388 */ /* 0x004fe80000000800 */
[----:B------:R-:W-:Y:S04]  /*7a20*/  STS [R247+0x2000], R15 ;  /* 0x0020000ff7007388 */ /* 0x000fe80000000800 */
[----:B------:R1:W-:Y:S04]  /*7a30*/  STS [R247+0x2400], R14 ;  /* 0x0024000ef7007388 */ /* 0x0003e80000000800 */
[----:B------:R2:W-:Y:S04]  /*7a40*/  STS [R250+0x2000], R11 ;  /* 0x0020000bfa007388 */ /* 0x0005e80000000800 */
[----:B------:R-:W-:Y:S04]  /*7a50*/  STS [R250+0x2400], R10 ;  /* 0x0024000afa007388 */ /* 0x000fe80000000800 */
[----:B------:R-:W-:Y:S04]  /*7a60*/  STS [R248], R9 ;  /* 0x00000009f8007388 */ /* 0x000fe80000000800 */
[----:B------:R-:W-:Y:S04]  /*7a70*/  STS [R248+0x400], R8 ;  /* 0x00040008f8007388 */ /* 0x000fe80000000800 */
[----:B------:R-:W-:Y:S04]  /*7a80*/  STS [R249], R5 ;  /* 0x00000005f9007388 */ /* 0x000fe80000000800 */
[----:B------:R3:W-:Y:S01]  /*7a90*/  STS [R249+0x400], R4 ;  /* 0x00040004f9007388 */ /* 0x0007e20000000800 */
[----:B-1----:R-:W1:Y:S03]  /*7aa0*/  @P0 LDC.64 R14, c[0x0][0x458] ;  /* 0x00011600ff0e0b82 */ /* 0x002e660000000a00 */
[----:B------:R-:W-:Y:S01]  /*7ab0*/  STS [R248+0x2000], R7 ;  /* 0x00200007f8007388 */ /* 0x000fe20000000800 */
[----:B--2---:R-:W-:-:S03]  /*7ac0*/  SHF.R.S32.HI R11, RZ, 0x1f, R252 ;  /* 0x0000001fff0b7819 */ /* 0x004fc600000114fc */
[----:B------:R2:W-:Y:S04]  /*7ad0*/  STS [R248+0x2400], R6 ;  /* 0x00240006f8007388 */ /* 0x0005e80000000800 */
[----:B------:R-:W-:Y:S04]  /*7ae0*/  STS [R249+0x2000], R2 ;  /* 0x00200002f9007388 */ /* 0x000fe80000000800 */
[----:B------:R4:W-:Y:S04]  /*7af0*/  STS [R249+0x2400], R0 ;  /* 0x00240000f9007388 */ /* 0x0009e80000000800 */
[----:B------:R1:W-:Y:S04]  /*7b00*/  STS [R247+0x4000], R36 ;  /* 0x00400024f7007388 */ /* 0x0003e80000000800 */
[----:B------:R1:W-:Y:S01]  /*7b10*/  STS [R247+0x4400], R38 ;  /* 0x00440026f7007388 */ /* 0x0003e20000000800 */
[----:B---3--:R-:W3:Y:S03]  /*7b20*/  @P0 LDC.64 R4, c[0x0][0x450] ;  /* 0x00011400ff040b82 */ /* 0x008ee60000000a00 */
[----:B------:R1:W-:Y:S04]  /*7b30*/  STS [R250+0x4000], R48 ;  /* 0x00400030fa007388 */ /* 0x0003e80000000800 */
[----:B------:R1:W-:Y:S01]  /*7b40*/  STS [R119+0x4000], R50 ;  /* 0x0040003277007388 */ /* 0x0003e20000000800 */
[----:B--2---:R-:W-:-:S03]  /*7b50*/  @P0 IADD3 R6, R233, R246, RZ ;  /* 0x000000f6e9060210 */ /* 0x004fc60007ffe0ff */
[----:B------:R2:W-:Y:S04]  /*7b60*/  STS [R247+0x6000], R40 ;  /* 0x00600028f7007388 */ /* 0x0005e80000000800 */
[----:B------:R2:W-:Y:S01]  /*7b70*/  STS [R247+0x6400], R42 ;  /* 0x0064002af7007388 */ /* 0x0005e20000000800 */
[----:B----4-:R-:W-:-:S03]  /*7b80*/  @P0 IADD3 R0, R233, R246, RZ ;  /* 0x000000f6e9000210 */ /* 0x010fc60007ffe0ff */
[----:B------:R2:W-:Y:S04]  /*7b90*/  STS [R250+0x6000], R44 ;  /* 0x0060002cfa007388 */ /* 0x0005e80000000800 */
[----:B------:R2:W-:Y:S01]  /*7ba0*/  STS [R250+0x6400], R46 ;  /* 0x0064002efa007388 */ /* 0x0005e20000000800 */
[C---:B---3--:R-:W-:Y:S02]  /*7bb0*/  @P0 IMAD R2, R0.reuse, R5, RZ ;  /* 0x0000000500020224 */ /* 0x048fe400078e02ff */
[----:B------:R-:W-:Y:S01]  /*7bc0*/  @P0 IMAD.WIDE.U32 R8, R0, R4, RZ ;  /* 0x0000000400080225 */ /* 0x000fe200078e00ff */
[----:B------:R2:W-:Y:S03]  /*7bd0*/  STS [R248+0x4000], R52 ;  /* 0x00400034f8007388 */ /* 0x0005e60000000800 */
[C---:B-1----:R-:W-:Y:S01]  /*7be0*/  @P0 IMAD R0, R6.reuse, R15, RZ ;  /* 0x0000000f06000224 */ /* 0x042fe200078e02ff */
[----:B------:R2:W-:Y:S01]  /*7bf0*/  STS [R248+0x4400], R54 ;  /* 0x00440036f8007388 */ /* 0x0005e20000000800 */
[----:B------:R-:W-:-:S03]  /*7c00*/  @P0 IMAD.WIDE.U32 R6, R6, R14, RZ ;  /* 0x0000000e06060225 */ /* 0x000fc600078e00ff */
[----:B------:R2:W-:Y:S01]  /*7c10*/  STS [R249+0x4000], R64 ;  /* 0x00400040f9007388 */ /* 0x0005e20000000800 */
[----:B------:R-:W-:Y:S01]  /*7c20*/  @P0 IMAD.IADD R10, R9, 0x1, R2 ;  /* 0x00000001090a0824 */ /* 0x000fe200078e0202 */
[----:B------:R-:W-:Y:S01]  /*7c30*/  @P0 MOV R2, R8 ;  /* 0x0000000800020202 */ /* 0x000fe20000000f00 */
[----:B------:R-:W-:Y:S01]  /*7c40*/  @P0 IMAD.IADD R28, R7, 0x1, R0 ;  /* 0x00000001071c0824 */ /* 0x000fe200078e0200 */
[----:B------:R2:W-:Y:S01]  /*7c50*/  STS [R249+0x4400], R66 ;  /* 0x00440042f9007388 */ /* 0x0005e20000000800 */
[----:B------:R-:W-:-:S03]  /*7c60*/  @P0 MOV R23, R6 ;  /* 0x0000000600170202 */ /* 0x000fc60000000f00 */
[----:B------:R2:W-:Y:S04]  /*7c70*/  STS [R248+0x6000], R56 ;  /* 0x00600038f8007388 */ /* 0x0005e80000000800 */
[----:B------:R2:W-:Y:S04]  /*7c80*/  STS [R248+0x6400], R58 ;  /* 0x0064003af8007388 */ /* 0x0005e80000000800 */
[----:B------:R2:W-:Y:S04]  /*7c90*/  STS [R249+0x6000], R60 ;  /* 0x0060003cf9007388 */ /* 0x0005e80000000800 */
[----:B------:R2:W-:Y:S01]  /*7ca0*/  STS [R249+0x6400], R62 ;  /* 0x0064003ef9007388 */ /* 0x0005e20000000800 */
[----:B------:R-:W-:Y:S05]  /*7cb0*/  @P0 BRA `(.L_x_369) ;  /* 0x0000000000300947 */ /* 0x000fea0003800000 */
[----:B------:R-:W1:Y:S01]  /*7cc0*/  LDC.64 R4, c[0x0][0x450] ;  /* 0x00011400ff047b82 */ /* 0x000e620000000a00 */
[----:B------:R-:W-:-:S07]  /*7cd0*/  SHF.R.S32.HI R0, RZ, 0x1f, R233 ;  /* 0x0000001fff007819 */ /* 0x000fce00000114e9 */
[----:B------:R-:W3:Y:S01]  /*7ce0*/  LDC.64 R8, c[0x0][0x438] ;  /* 0x00010e00ff087b82 */ /* 0x000ee20000000a00 */
[-C--:B-1----:R-:W-:Y:S02]  /*7cf0*/  IMAD R0, R0, R4.reuse, RZ ;  /* 0x0000000400007224 */ /* 0x082fe400078e02ff */
[----:B------:R-:W-:-:S04]  /*7d00*/  IMAD.WIDE.U32 R6, R233, R4, RZ ;  /* 0x00000004e9067225 */ /* 0x000fc800078e00ff */
[----:B------:R-:W-:Y:S02]  /*7d10*/  IMAD R0, R233, R5, R0 ;  /* 0x00000005e9007224 */ /* 0x000fe400078e0200 */
[----:B---3--:R-:W-:-:S03]  /*7d20*/  IMAD R2, R11, R8, RZ ;  /* 0x000000080b027224 */ /* 0x008fc600078e02ff */
[----:B------:R-:W-:Y:S01]  /*7d30*/  IADD3 R7, R7, R0, RZ ;  /* 0x0000000007077210 */ /* 0x000fe20007ffe0ff */
[C---:B------:R-:W-:Y:S02]  /*7d40*/  IMAD R9, R252.reuse, R9, R2 ;  /* 0x00000009fc097224 */ /* 0x040fe400078e0202 */
[----:B------:R-:W-:-:S05]  /*7d50*/  IMAD.WIDE.U32 R6, R252, R8, R6 ;  /* 0x00000008fc067225 */ /* 0x000fca00078e0006 */
[----:B------:R-:W-:Y:S02]  /*7d60*/  IADD3 R10, R7, R9, RZ ;  /* 0x00000009070a7210 */ /* 0x000fe40007ffe0ff */
[----:B------:R-:W-:Y:S02]  /*7d70*/  MOV R2, R6 ;  /* 0x0000000600027202 */ /* 0x000fe40000000f00 */
.L_x_369:
        /* <DEDUP_REMOVED lines=13> */
.L_x_370:
[----:B------:R-:W-:Y:S01]  /*7e50*/  BAR.SYNC.DEFER_BLOCKING 0x0 ;  /* 0x0000000000007b1d */ /* 0x000fe20000010000 */
[--C-:B------:R-:W-:Y:S01]  /*7e60*/  SHF.R.S32.HI R9, RZ, 0x1f, R212.reuse ;  /* 0x0000001fff097819 */ /* 0x100fe200000114d4 */
[----:B------:R-:W-:Y:S01]  /*7e70*/  IMAD.MOV.U32 R8, RZ, RZ, R212 ;  /* 0x000000ffff087224 */ /* 0x000fe200078e00d4 */
[----:B------:R-:W-:Y:S02]  /*7e80*/  SHF.R.S32.HI R21, RZ, 0x1f, R20 ;  /* 0x0000001fff157819 */ /* 0x000fe40000011414 */
        /* <DEDUP_REMOVED lines=10> */
[----:B------:R-:W-:Y:S01]  /*7f30*/  ULDC.64 UR4, c[0x0][0x468] ;  /* 0x00011a0000047ab9 */ /* 0x000fe20000000a00 */
[----:B------:R-:W-:-:S03]  /*7f40*/  SHF.R.S32.HI R29, RZ, 0x1f, R221 ;  /* 0x0000001fff1d7819 */ /* 0x000fc600000114dd */
[----:B------:R-:W-:Y:S01]  /*7f50*/  IADD3.X R7, R10, R7, R0, P0, !PT ;  /* 0x000000070a077210 */ /* 0x000fe200007fe400 */
[----:B------:R-:W-:Y:S02]  /*7f60*/  IMAD R0, R236, -0x80, R192 ;  /* 0xffffff80ec007824 */ /* 0x000fe400078e02c0 */
[----:B------:R-:W-:Y:S01]  /*7f70*/  VIADD R10, R221, 0x60 ;  /* 0x00000060dd0a7836 */ /* 0x000fe20000000000 */
[----:B------:R1:W3:Y:S02]  /*7f80*/  LDS.128 R24, [R118+0x7000] ;  /* 0x0070000076187984 */ /* 0x0002e40000000c00 */
[-C--:B------:R-:W-:Y:S01]  /*7f90*/  ISETP.GE.OR P3, PT, R2, R0.reuse, P4 ;  /* 0x000000000200720c */ /* 0x080fe20002766670 */
[----:B------:R-:W-:Y:S01]  /*7fa0*/  IMAD R2, R22, UR4, RZ ;  /* 0x0000000416027c24 */ /* 0x000fe2000f8e02ff */
[-C--:B------:R-:W-:Y:S01]  /*7fb0*/  ISETP.GE.OR P2, PT, R11, R0.reuse, P4 ;  /* 0x000000000b00720c */ /* 0x080fe20002746670 */
[----:B------:R1:W4:Y:S01]  /*7fc0*/  LDS.128 R32, [R118+0xb000] ;  /* 0x00b0000076207984 */ /* 0x0003220000000c00 */
[-C--:B------:R-:W-:Y:S01]  /*7fd0*/  ISETP.GE.OR P1, PT, R10, R0.reuse, P4 ;  /* 0x000000000a00720c */ /* 0x080fe20002726670 */
[C---:B------:R-:W-:Y:S01]  /*7fe0*/  IMAD.WIDE.U32 R6, R234.reuse, UR4, R6 ;  /* 0x00000004ea067c25 */ /* 0x040fe2000f8e0006 */
[----:B------:R-:W-:Y:S01]  /*7ff0*/  ISETP.GE.OR P4, PT, R221, R0, P4 ;  /* 0x00000000dd00720c */ /* 0x000fe20002786670 */
[----:B------:R1:W1:Y:S02]  /*8000*/  LDS.128 R36, [R118+0xc000] ;  /* 0x00c0000076247984 */ /* 0x0002640000000c00 */
[----:B------:R-:W-:-:S02]  /*8010*/  IMAD R0, R234, UR5, R2 ;  /* 0x00000005ea007c24 */ /* 0x000fc4000f8e0202 */
[----:B--2---:R2:W1:Y:S03]  /*8020*/  LDS.128 R40, [R118+0xd000] ;  /* 0x00d0000076287984 */ /* 0x0044660000000c00 */
[----:B------:R-:W-:-:S05]  /*8030*/  IADD3 R0, R0, R7, RZ ;  /* 0x0000000700007210 */ /* 0x000fca0007ffe0ff */
[----:B------:R-:W-:Y:S05]  /*8040*/  @P4 BRA `(.L_x_372) ;  /* 0x00000000002c4947 */ /* 0x000fea0003800000 */
[----:B------:R-:W2:Y:S01]  /*8050*/  LDS.128 R16, [R118+0x6000] ;  /* 0x0060000076107984 */ /* 0x000ea20000000c00 */
        /* <DEDUP_REMOVED lines=10> */
.L_x_372:
[----:B------:R-:W-:Y:S05]  /*8100*/  BSYNC B0 ;  /* 0x0000000000007941 */ /* 0x000fea0003800000 */
.L_x_371:
        /* <DEDUP_REMOVED lines=13> */
[----:B---3--:R2:W-:Y:S02]  /*81e0*/  STG.E.128 desc[UR12][R12.64], R24 ;  /* 0x000000180c007986 */ /* 0x0085e4000c101d0c */
.L_x_374:
[----:B------:R-:W-:Y:S05]  /*81f0*/  BSYNC B0 ;  /* 0x0000000000007941 */ /* 0x000fea0003800000 */
.L_x_373:
[----:B--2---:R2:W1:Y:S01]  /*8200*/  LDS.128 R16, [R118+0x8000] ;  /* 0x0080000076107984 */ /* 0x0044620000000c00 */
[----:B------:R-:W-:Y:S04]  /*8210*/  BSSY B0, `(.L_x_375) ;  /* 0x000000e000007945 */ /* 0x000fe80003800000 */
[----:B------:R-:W-:Y:S05]  /*8220*/  @P2 BRA `(.L_x_376) ;  /* 0x0000000000302947 */ /* 0x000fea0003800000 */
[----:B------:R-:W-:Y:S01]  /*8230*/  IADD3 R2, P0, R221, 0x40, RZ ;  /* 0x00000040dd027810 */ /* 0x000fe20007f1e0ff */
[----:B------:R-:W-:Y:S01]  /*8240*/  ULDC.64 UR4, c[0x0][0x3f0] ;  /* 0x0000fc0000047ab9 */ /* 0x000fe20000000a00 */
[----:B------:R-:W-:-:S03]  /*8250*/  MOV R11, R0 ;  /* 0x00000000000b7202 */ /* 0x000fc60000000f00 */
        /* <DEDUP_REMOVED lines=8> */
[----:B-1----:R1:W-:Y:S02]  /*82e0*/  STG.E.128 desc[UR12][R12.64], R16 ;  /* 0x000000100c007986 */ /* 0x0023e4000c101d0c */
.L_x_376:
[----:B------:R-:W-:Y:S05]  /*82f0*/  BSYNC B0 ;  /* 0x0000000000007941 */ /* 0x000fea0003800000 */
.L_x_375:
        /* <DEDUP_REMOVED lines=14> */
.L_x_378:
[----:B------:R-:W-:Y:S05]  /*83e0*/  BSYNC B0 ;  /* 0x0000000000007941 */ /* 0x000fea0003800000 */
.L_x_377:
[----:B-12---:R-:W1:Y:S01]  /*83f0*/  LDS.128 R116, [R118+0xa000] ;  /* 0x00a0000076747984 */ /* 0x006e620000000c00 */
        /* <DEDUP_REMOVED lines=22> */
.L_x_380:
[----:B------:R-:W-:Y:S05]  /*8560*/  BSYNC B0 ;  /* 0x0000000000007941 */ /* 0x000fea0003800000 */
.L_x_379:
        /* <DEDUP_REMOVED lines=13> */
[----:B----4-:R2:W-:Y:S02]  /*8640*/  STG.E.128 desc[UR12][R8.64], R32 ;  /* 0x0000002008007986 */ /* 0x0105e4000c101d0c */
.L_x_382:
[----:B------:R-:W-:Y:S05]  /*8650*/  BSYNC B0 ;  /* 0x0000000000007941 */ /* 0x000fea0003800000 */
.L_x_381:
        /* <DEDUP_REMOVED lines=13> */
[----:B------:R2:W-:Y:S02]  /*8730*/  STG.E.128 desc[UR12][R8.64], R36 ;  /* 0x0000002408007986 */ /* 0x0005e4000c101d0c */
.L_x_384:
[----:B------:R-:W-:Y:S05]  /*8740*/  BSYNC B0 ;  /* 0x0000000000007941 */ /* 0x000fea0003800000 */
.L_x_383:
        /* <DEDUP_REMOVED lines=13> */
.L_x_339:
[----:B------:R-:W-:Y:S05]  /*8820*/  BSYNC B1 ;  /* 0x0000000000017941 */ /* 0x000fea0003800000 */
.L_x_317:
[----:B------:R-:W3:Y:S02]  /*8830*/  LDC R0, c[0x0][0xc] ;  /* 0x00000300ff007b82 */ /* 0x000ee40000000800 */
[----:B---3--:R-:W-:-:S04]  /*8840*/  IADD3 R236, R0, R236, RZ ;  /* 0x000000ec00ec7210 */ /* 0x008fc80007ffe0ff */
[----:B------:R-:W-:-:S13]  /*8850*/  ISETP.GE.AND P0, PT, R236, UR11, PT ;  /* 0x0000000bec007c0c */ /* 0x000fda000bf06270 */
[----:B------:R-:W-:Y:S05]  /*8860*/  @P0 BRA `(.L_x_385) ;  /* 0x0000000000040947 */ /* 0x000fea0003800000 */
[----:B------:R-:W-:Y:S05]  /*8870*/  BRA `(.L_x_386) ;  /* 0xffffff8000407947 */ /* 0x000fea000383ffff */
.L_x_385:
[----:B------:R-:W-:Y:S05]  /*8880*/  EXIT ;  /* 0x000000000000794d */ /* 0x000fea0003800000 */
.L_x_387:
        /* <DEDUP_REMOVED lines=15> */
.L_x_2461:


//--------------------- .text._ZN5flash44flash_bwd_dq_dk_dv_loop_seqk_parallel_kernelI23Flash_bwd_kernel_traitsILi64ELi128ELi128ELi8ELi4ELi4ELi4ELb0ELb0EN7cutlass6half_tE19Flash_kernel_traitsILi64ELi128ELi128ELi8ES3_EELb0ELb0ELb0ELb0ELb0ELb1ELb0EEEvNS_16Flash_bwd_paramsE --------------------------
	.section	.text._ZN5flash44flash_bwd_dq_dk_dv_loop_seqk_parallel_kernelI23Flash_bwd_kernel_traitsILi64ELi128ELi128ELi8ELi4ELi4ELi4ELb0ELb0EN7cutlass6half_tE19Flash_kernel_traitsILi64ELi128ELi128ELi8ES3_EELb0ELb0ELb0ELb0ELb0ELb1ELb0EEEvNS_16Flash_bwd_paramsE,"ax",@progbits
	.align	128
        .global         _ZN5flash44flash_bwd_dq_dk_dv_loop_seqk_parallel_kernelI23Flash_bwd_kernel_traitsILi64ELi128ELi128ELi8ELi4ELi4ELi4ELb0ELb0EN7cutlass6half_tE19Flash_kernel_traitsILi64ELi128ELi128ELi8ES3_EELb0ELb0ELb0ELb0ELb0ELb1ELb0EEEvNS_16Flash_bwd_paramsE
        .type           _ZN5flash44flash_bwd_dq_dk_dv_loop_seqk_parallel_kernelI23Flash_bwd_kernel_traitsILi64ELi128ELi128ELi8ELi4ELi4ELi4ELb0ELb0EN7cutlass6half_tE19Flash_kernel_traitsILi64ELi128ELi128ELi8ES3_EELb0ELb0ELb0ELb0ELb0ELb1ELb0EEEvNS_16Flash_bwd_paramsE,@function
        .size           _ZN5flash44flash_bwd_dq_dk_dv_loop_seqk_parallel_kernelI23Flash_bwd_kernel_traitsILi64ELi128ELi128ELi8ELi4ELi4ELi4ELb0ELb0EN7cutlass6half_tE19Flash_kernel_traitsILi64ELi128ELi128ELi8ES3_EELb0ELb0ELb0ELb0ELb0ELb1ELb0EEEvNS_16Flash_bwd_paramsE,(.L_x_2462 - _ZN5flash44flash_bwd_dq_dk_dv_loop_seqk_parallel_kernelI23Flash_bwd_kernel_traitsILi64ELi128ELi128ELi8ELi4ELi4ELi4ELb0ELb0EN7cutlass6half_tE19Flash_kernel_traitsILi64ELi128ELi128ELi8ES3_EELb0ELb0ELb0ELb0ELb0ELb1ELb0EEEvNS_16Flash_bwd_paramsE)
        .other          _ZN5flash44flash_bwd_dq_dk_dv_loop_seqk_parallel_kernelI23Flash_bwd_kernel_traitsILi64ELi128ELi128ELi8ELi4ELi4ELi4ELb0ELb0EN7cutlass6half_tE19Flash_kernel_traitsILi64ELi128ELi128ELi8ES3_EELb0ELb0ELb0ELb0ELb0ELb1ELb0EEEvNS_16Flash_bwd_paramsE,@"STO_CUDA_ENTRY STV_DEFAULT"
_ZN5flash44flash_bwd_dq_dk_dv_loop_seqk_parallel_kernelI23Flash_bwd_kernel_traitsILi64ELi128ELi128ELi8ELi4ELi4ELi4ELb0ELb0EN7cutlass6half_tE19Flash_kernel_traitsILi64ELi128ELi128ELi8ES3_EELb0ELb0ELb0ELb0ELb0ELb1ELb0EEEvNS_16Flash_bwd_paramsE:
.text._ZN5flash44flash_bwd_dq_dk_dv_loop_seqk_parallel_kernelI23Flash_bwd_kernel_traitsILi64ELi128ELi128ELi8ELi4ELi4ELi4ELb0ELb0EN7cutlass6half_tE19Flash_kernel_traitsILi64ELi128ELi128ELi8ES3_EELb0ELb0ELb0ELb0ELb0ELb1ELb0EEEvNS_16Flash_bwd_paramsE:
[----:B------:R-:W1:Y:S08]  /*0000*/  LDC R1, c[0x0][0x28] ;  /* 0x00000a00ff017b82 */ /* 0x000e700000000800 */
[----:B------:R-:W2:Y:S01]  /*0010*/  S2UR UR23, SR_CTAID.X ;  /* 0x00000000001779c3 */ /* 0x000ea20000002500 */
[----:B------:R-:W-:Y:S01]  /*0020*/  ULDC UR4, c[0x0][0x2c8] ;  /* 0x0000b20000047ab9 */ /* 0x000fe20000000800 */
[----:B-1----:R-:W-:Y:S01]  /*0030*/  IADD3 R1, R1, -0x38, RZ ;  /* 0xffffffc801017810 */ /* 0x002fe20007ffe0ff */
[----:B------:R-:W-:-:S04]  /*0040*/  UIADD3 UR5, UR4, 0x7f, URZ ;  /* 0x0000007f04057890 */ /* 0x000fc8000fffe03f */
[----:B------:R-:W-:-:S04]  /*0050*/  USHF.R.S32.HI UR4, URZ, 0x1f, UR5 ;  /* 0x0000001f3f047899 */ /* 0x000fc80008011405 */
[----:B------:R-:W-:-:S04]  /*0060*/  ULEA.HI UR4, UR4, UR5, URZ, 0x7 ;  /* 0x0000000504047291 */ /* 0x000fc8000f8f383f */
[----:B------:R-:W-:-:S04]  /*0070*/  USHF.R.S32.HI UR4, URZ, 0x7, UR4 ;  /* 0x000000073f047899 */ /* 0x000fc80008011404 */
[----:B--2---:R-:W-:-:S06]  /*0080*/  UISETP.GE.AND UP0, UPT, UR23, UR4, UPT ;  /* 0x000000041700728c */ /* 0x004fcc000bf06270 */
[----:B------:R-:W-:-:S13]  /*0090*/  PLOP3.LUT P0, PT, PT, PT, UP0, 0x80, 0x0 ;  /* 0x000000000000781c */ /* 0x000fda0003f0f008 */
[----:B------:R-:W-:Y:S05]  /*00a0*/  @P0 EXIT ;  /* 0x000000000000094d */ /* 0x000fea0003800000 */
[----:B------:R-:W1:Y:S01]  /*00b0*/  S2R R14, SR_TID.X ;  /* 0x00000000000e7919 */ /* 0x000e620000002100 */
[----:B------:R-:W2:Y:S01]  /*00c0*/  S2UR UR4, SR_CgaCtaId ;  /* 0x00000000000479c3 */ /* 0x000ea20000008800 */
[----:B------:R-:W-:Y:S01]  /*00d0*/  UMOV UR5, 0x400 ;  /* 0x0000040000057882 */ /* 0x000fe20000000000 */
[----:B------:R-:W-:Y:S01]  /*00e0*/  IMAD.MOV.U32 R218, RZ, RZ, 0x20 ;  /* 0x00000020ffda7424 */ /* 0x000fe200078e00ff */
[----:B------:R-:W-:Y:S01]  /*00f0*/  ULDC.64 UR8, c[0x0][0x208] ;  /* 0x0000820000087ab9 */ /* 0x000fe20000000a00 */
[----:B------:R-:W-:Y:S01]  /*0100*/  IMAD.MOV.U32 R216, RZ, RZ, -0x10 ;  /* 0xfffffff0ffd87424 */ /* 0x000fe200078e00ff */
[----:B------:R-:W-:-:S03]  /*0110*/  UMOV UR60, 0xffffc000 ;  /* 0xffffc000003c7882 */ /* 0x000fc60000000000 */
[----:B------:R-:W3:Y:S08]  /*0120*/  S2UR UR43, SR_CTAID.Y ;  /* 0x00000000002b79c3 */ /* 0x000ef00000002600 */
[----:B------:R-:W4:Y:S01]  /*0130*/  S2UR UR56, SR_CTAID.Z ;  /* 0x00000000003879c3 */ /* 0x000f220000002700 */
[----:B--2---:R-:W-:Y:S01]  /*0140*/  ULEA UR4, UR4, UR5, 0x18 ;  /* 0x0000000504047291 */ /* 0x004fe2000f8ec03f */
[----:B-1----:R-:W-:Y:S01]  /*0150*/  SHF.R.S32.HI R13, RZ, 0x1f, R14 ;  /* 0x0000001fff0d7819 */ /* 0x002fe2000001140e */
[----:B------:R-:W-:Y:S01]  /*0160*/  IMAD.SHL.U32 R251, R14, 0x2, RZ ;  /* 0x000000020efb7824 */ /* 0x000fe200078e00ff */
[----:B---3--:R-:W-:-:S02]  /*0170*/  USHF.L.U32 UR5, UR43, 0x7, URZ ;  /* 0x000000072b057899 */ /* 0x008fc4000800063f */
[CC--:B------:R-:W-:Y:S02]  /*0180*/  LEA.HI R3, R13.reuse, R14.reuse, RZ, 0x5 ;  /* 0x0000000e0d037211 */ /* 0x0c0fe400078f28ff */
[----:B------:R-:W-:Y:S02]  /*0190*/  LEA.HI R7, R13, R14, RZ, 0x4 ;  /* 0x0000000e0d077211 */ /* 0x000fe400078f20ff */
[--C-:B------:R-:W-:Y:S01]  /*01a0*/  SHF.R.S32.HI R4, RZ, 0x5, R3.reuse ;  /* 0x00000005ff047819 */ /* 0x100fe20000011403 */
[----:B----4-:R-:W-:Y:S01]  /*01b0*/  USHF.R.S32.HI UR6, URZ, 0x1f, UR56 ;  /* 0x0000001f3f067899 */ /* 0x010fe20008011438 */
[----:B------:R-:W-:Y:S02]  /*01c0*/  SHF.R.S32.HI R0, RZ, 0x1f, R3 ;  /* 0x0000001fff007819 */ /* 0x000fe40000011403 */
[----:B------:R-:W-:Y:S02]  /*01d0*/  SHF.R.S32.HI R8, RZ, 0x4, R7 ;  /* 0x00000004ff087819 */ /* 0x000fe40000011407 */
[----:B------:R-:W-:-:S02]  /*01e0*/  LOP3.LUT R3, R3, 0xffffffe0, RZ, 0xc0, !PT ;  /* 0xffffffe003037812 */ /* 0x000fc400078ec0ff */
[----:B------:R-:W-:Y:S02]  /*01f0*/  LEA.HI R2, R0, R4, RZ, 0x2 ;  /* 0x0000000400027211 */ /* 0x000fe400078f10ff */
[----:B------:R-:W-:Y:S01]  /*0200*/  LEA.HI R6, R7, R8, RZ, 0x1 ;  /* 0x0000000807067211 */ /* 0x000fe200078f08ff */
[----:B------:R-:W-:Y:S01]  /*0210*/  IMAD.IADD R0, R14, 0x1, -R3 ;  /* 0x000000010e007824 */ /* 0x000fe200078e0a03 */
[----:B------:R-:W-:Y:S02]  /*0220*/  LOP3.LUT R3, R2, 0xfffffffc, RZ, 0xc0, !PT ;  /* 0xfffffffc02037812 */ /* 0x000fe400078ec0ff */
[----:B------:R-:W-:Y:S02]  /*0230*/  LOP3.LUT R2, R6, 0xfffffffe, RZ, 0xc0, !PT ;  /* 0xfffffffe06027812 */ /* 0x000fe400078ec0ff */
[----:B------:R-:W-:Y:S01]  /*0240*/  SHF.R.S32.HI R5, RZ, 0x1f, R0 ;  /* 0x0000001fff057819 */ /* 0x000fe20000011400 */
[----:B------:R-:W-:Y:S01]  /*0250*/  IMAD.IADD R10, R4, 0x1, -R3 ;  /* 0x00000001040a7824 */ /* 0x000fe200078e0a03 */
[CC--:B------:R-:W-:Y:S01]  /*0260*/  LEA.HI R16, R13.reuse, R14.reuse, RZ, 0x2 ;  /* 0x0000000e0d107211 */ /* 0x0c0fe200078f10ff */
[----:B------:R-:W-:Y:S01]  /*0270*/  IMAD.IADD R11, R8, 0x1, -R2 ;  /* 0x00000001080b7824 */ /* 0x000fe200078e0a02 */
[----:B------:R-:W-:-:S02]  /*0280*/  LEA.HI R15, R13, R14, RZ, 0x3 ;  /* 0x0000000e0d0f7211 */ /* 0x000fc400078f18ff */
[----:B------:R-:W-:Y:S01]  /*0290*/  LOP3.LUT R2, R7, 0xfffffff0, RZ, 0xc0, !PT ;  /* 0xfffffff007027812 */ /* 0x000fe200078ec0ff */
[----:B------:R-:W-:Y:S01]  /*02a0*/  IMAD.SHL.U32 R180, R11, 0x200, RZ ;  /* 0x000002000bb47824 */ /* 0x000fe200078e00ff */
[----:B------:R-:W-:Y:S02]  /*02b0*/  LEA.HI R9, R5, R0, RZ, 0x2 ;  /* 0x0000000005097211 */ /* 0x000fe400078f10ff */
[----:B------:R-:W-:Y:S01]  /*02c0*/  SHF.R.S32.HI R8, RZ, 0x2, R16 ;  /* 0x00000002ff087819 */ /* 0x000fe20000011410 */
[----:B------:R-:W-:Y:S01]  /*02d0*/  IMAD.IADD R2, R14, 0x1, -R2 ;  /* 0x000000010e027824 */ /* 0x000fe200078e0a02 */
[----:B------:R-:W-:Y:S02]  /*02e0*/  SHF.R.S32.HI R0, RZ, 0x1f, R16 ;  /* 0x0000001fff007819 */ /* 0x000fe40000011410 */
[----:B------:R-:W-:Y:S02]  /*02f0*/  SHF.R.S32.HI R3, RZ, 0x3, R15 ;  /* 0x00000003ff037819 */ /* 0x000fe4000001140f */
[----:B------:R-:W-:-:S02]  /*0300*/  LOP3.LUT R5, R15, 0xfffffff8, RZ, 0xc0, !PT ;  /* 0xfffffff80f057812 */ /* 0x000fc400078ec0ff */
[----:B------:R-:W-:Y:S01]  /*0310*/  LEA.HI R4, R0, R8, RZ, 0x3 ;  /* 0x0000000800047211 */ /* 0x000fe200078f18ff */
[----:B------:R-:W-:Y:S01]  /*0320*/  IMAD.SHL.U32 R3, R3, 0x40, RZ ;  /* 0x0000004003037824 */ /* 0x000fe200078e00ff */
[----:B------:R-:W-:Y:S01]  /*0330*/  SHF.R.S32.HI R6, RZ, 0x1f, R2 ;  /* 0x0000001fff067819 */ /* 0x000fe20000011402 */
[----:B------:R-:W-:Y:S01]  /*0340*/  IMAD.IADD R0, R14, 0x1, -R5 ;  /* 0x000000010e007824 */ /* 0x000fe200078e0a05 */
[----:B------:R-:W-:Y:S02]  /*0350*/  LOP3.LUT R4, R4, 0xfffffff8, RZ, 0xc0, !PT ;  /* 0xfffffff804047812 */ /* 0x000fe400078ec0ff */
[----:B------:R-:W-:Y:S01]  /*0360*/  LOP3.LUT R3, R3, 0x1c0, RZ, 0xc0, !PT ;  /* 0x000001c003037812 */ /* 0x000fe200078ec0ff */
[----:B------:R-:W-:Y:S01]  /*0370*/  IMAD.SHL.U32 R5, R0, 0x8, RZ ;  /* 0x0000000800057824 */ /* 0x000fe200078e00ff */
[----:B------:R-:W-:Y:S01]  /*0380*/  LEA.HI R12, R6, R2, RZ, 0x3 ;  /* 0x00000002060c7211 */ /* 0x000fe200078f18ff */
[----:B------:R-:W-:Y:S01]  /*0390*/  IMAD.IADD R7, R8, 0x1, -R4 ;  /* 0x0000000108077824 */ /* 0x000fe200078e0a04 */
[----:B------:R-:W-:-:S02]  /*03a0*/  SHF.R.U32.HI R4, RZ, 0x3, R3 ;  /* 0x00000003ff047819 */ /* 0x000fc40000011603 */
[----:B------:R-:W-:Y:S02]  /*03b0*/  LOP3.LUT R5, R3, 0x38, R5, 0xf8, !PT ;  /* 0x0000003803057812 */ /* 0x000fe400078ef805 */
[----:B------:R-:W-:Y:S02]  /*03c0*/  LOP3.LUT R3, R12, 0xfffffff8, RZ, 0xc0, !PT ;  /* 0xfffffff80c037812 */ /* 0x000fe400078ec0ff */
[C---:B------:R-:W-:Y:S02]  /*03d0*/  LOP3.LUT P4, RZ, R0.reuse, 0x2, RZ, 0xc0, !PT ;  /* 0x0000000200ff7812 */ /* 0x040fe4000788c0ff */
[C---:B------:R-:W-:Y:S01]  /*03e0*/  LOP3.LUT P3, RZ, R0.reuse, 0x4, RZ, 0xc0, !PT ;  /* 0x0000000400ff7812 */ /* 0x040fe2000786c0ff */
[----:B------:R-:W-:Y:S01]  /*03f0*/  IMAD.SHL.U32 R0, R0, 0x40, RZ ;  /* 0x0000004000007824 */ /* 0x000fe200078e00ff */
[----:B------:R-:W-:Y:S01]  /*0400*/  LOP3.LUT R8, R5, R4, RZ, 0x3c, !PT ;  /* 0x0000000405087212 */ /* 0x000fe200078e3cff */
[----:B------:R-:W-:Y:S01]  /*0410*/  IMAD.IADD R17, R2, 0x1, -R3 ;  /* 0x0000000102117824 */ /* 0x000fe200078e0a03 */
[----:B------:R-:W-:Y:S01]  /*0420*/  LEA.HI R5, R13, R14, RZ, 0x7 ;  /* 0x0000000e0d057211 */ /* 0x000fe200078f38ff */
[----:B------:R-:W-:Y:S01]  /*0430*/  IMAD.SHL.U32 R2, R10, 0x10, RZ ;  /* 0x000000100a027824 */ /* 0x000fe200078e00ff */
[----:B------:R-:W-:-:S02]  /*0440*/  LOP3.LUT R0, R0, 0x1c0, RZ, 0xc0, !PT ;  /* 0x000001c000007812 */ /* 0x000fc400078ec0ff */
[----:B------:R-:W-:Y:S01]  /*0450*/  LEA.HI R3, R13, R14, RZ, 0x6 ;  /* 0x0000000e0d037211 */ /* 0x000fe200078f30ff */
[----:B------:R-:W-:Y:S01]  /*0460*/  STL [R1+0x4], R17 ;  /* 0x0000041101007387 */ /* 0x000fe20000100800 */
[C---:B------:R-:W-:Y:S02]  /*0470*/  LOP3.LUT R184, R0.reuse, 0x8, R15, 0xf8, !PT ;  /* 0x0000000800b87812 */ /* 0x040fe400078ef80f */
[----:B------:R-:W-:Y:S01]  /*0480*/  LOP3.LUT R4, R0, 0x30, R2, 0xf8, !PT ;  /* 0x0000003000047812 */ /* 0x000fe200078ef802 */
[----:B------:R-:W-:Y:S01]  /*0490*/  IMAD.SHL.U32 R3, R3, 0x8, RZ ;  /* 0x0000000803037824 */ /* 0x000fe200078e00ff */
[----:B------:R-:W-:Y:S02]  /*04a0*/  SHF.R.S32.HI R5, RZ, 0x7, R5 ;  /* 0x00000007ff057819 */ /* 0x000fe40000011405 */
[----:B------:R-:W-:Y:S02]  /*04b0*/  SHF.R.U32.HI R0, RZ, 0x3, R0 ;  /* 0x00000003ff007819 */ /* 0x000fe40000011600 */
[----:B------:R-:W-:Y:S01]  /*04c0*/  LEA.HI.SX32 R252, R9, R2, 0x1e ;  /* 0x0000000209fc7211 */ /* 0x000fe200078ff2ff */
[----:B------:R-:W-:Y:S01]  /*04d0*/  IMAD R2, R5, 0x1000, R180 ;  /* 0x0000100005027824 */ /* 0x000fe200078e02b4 */
[----:B------:R-:W-:-:S02]  /*04e0*/  LOP3.LUT R184, R184, R0, RZ, 0x3c, !PT ;  /* 0x00000000b8b87212 */ /* 0x000fc400078e3cff */
[----:B------:R-:W-:Y:S02]  /*04f0*/  LOP3.LUT R250, R8, 0xfffffe00, R3, 0xf8, !PT ;  /* 0xfffffe0008fa7812 */ /* 0x000fe400078ef803 */
[----:B------:R-:W-:Y:S01]  /*0500*/  LOP3.LUT R3, R4, 0x8, R15, 0xf8, !PT ;  /* 0x0000000804037812 */ /* 0x000fe200078ef80f */
[----:B------:R-:W-:Y:S01]  /*0510*/  IMAD.IADD R184, R2, 0x1, R184 ;  /* 0x0000000102b87824 */ /* 0x000fe200078e02b8 */
[----:B------:R-:W-:Y:S02]  /*0520*/  LOP3.LUT R2, R16, 0x7ffffffc, RZ, 0xc0, !PT ;  /* 0x7ffffffc10027812 */ /* 0x000fe400078ec0ff */
[----:B------:R-:W-:Y:S01]  /*0530*/  LOP3.LUT R180, R180, R3, R0, 0xf6, !PT ;  /* 0x00000003b4b47212 */ /* 0x000fe200078ef600 */
[C---:B------:R-:W-:Y:S01]  /*0540*/  IMAD.SHL.U32 R0, R7.reuse, 0x40, RZ ;  /* 0x0000004007007824 */ /* 0x040fe200078e00ff */
[----:B------:R-:W-:Y:S01]  /*0550*/  LOP3.LUT R6, R7, 0x1, RZ, 0xc0, !PT ;  /* 0x0000000107067812 */ /* 0x000fe200078ec0ff */
[----:B------:R-:W-:Y:S01]  /*0560*/  IMAD.IADD R4, R14, 0x1, -R2 ;  /* 0x000000010e047824 */ /* 0x000fe200078e0a02 */
[----:B------:R-:W-:Y:S01]  /*0570*/  LOP3.LUT R251, R251, 0x6, RZ, 0xc0, !PT ;  /* 0x00000006fbfb7812 */ /* 0x000fe200078ec0ff */
[----:B------:R-:W-:Y:S01]  /*0580*/  IMAD.SHL.U32 R2, R5, 0x8, RZ ;  /* 0x0000000805027824 */ /* 0x000fe200078e00ff */
[----:B------:R-:W-:Y:S01]  /*0590*/  LOP3.LUT R0, R0, 0x1c0, RZ, 0xc0, !PT ;  /* 0x000001c000007812 */ /* 0x000fe200078ec0ff */
[----:B------:R-:W-:Y:S01]  /*05a0*/  IMAD.SHL.U32 R4, R4, 0x2, RZ ;  /* 0x0000000204047824 */ /* 0x000fe200078e00ff */
[----:B------:R-:W-:Y:S01]  /*05b0*/  ISETP.NE.U32.AND P0, PT, R6, 0x1, PT ;  /* 0x000000010600780c */ /* 0x000fe20003f05070 */
[----:B------:R-:W-:Y:S01]  /*05c0*/  IMAD.SHL.U32 R6, R11, 0x10, RZ ;  /* 0x000000100b067824 */ /* 0x000fe200078e00ff */
[----:B------:R-:W-:Y:S01]  /*05d0*/  LOP3.LUT R2, R2, 0x8, RZ, 0xc0, !PT ;  /* 0x0000000802027812 */ /* 0x000fe200078ec0ff */
[C---:B------:R-:W-:Y:S01]  /*05e0*/  IMAD R251, R5.reuse, 0x40, R251 ;  /* 0x0000004005fb7824 */ /* 0x040fe200078e02fb */
[----:B------:R-:W-:Y:S01]  /*05f0*/  SHF.R.U32.HI R3, RZ, 0x3, R0 ;  /* 0x00000003ff037819 */ /* 0x000fe20000011600 */
[----:B------:R-:W-:Y:S01]  /*0600*/  IMAD R5, R5, 0x2000, R4 ;  /* 0x0000200005057824 */ /* 0x000fe200078e0204 */
[----:B------:R-:W-:Y:S01]  /*0610*/  LOP3.LUT R9, R2, 0x10, R6, 0xf8, !PT ;  /* 0x0000001002097812 */ /* 0x000fe200078ef806 */
[----:B------:R-:W-:Y:S01]  /*0620*/  IMAD.SHL.U32 R184, R184, 0x2, RZ ;  /* 0x00000002b8b87824 */ /* 0x000fe200078e00ff */
[-C--:B------:R-:W-:Y:S01]  /*0630*/  LOP3.LUT R8, R3, R0.reuse, R2, 0x1e, !PT ;  /* 0x0000000003087212 */ /* 0x080fe200078e1e02 */
[----:B------:R-:W-:Y:S01]  /*0640*/  IMAD.SHL.U32 R2, R17, 0x40, RZ ;  /* 0x0000004011027824 */ /* 0x000fe200078e00ff */
[----:B------:R-:W-:Y:S01]  /*0650*/  LOP3.LUT R6, R3, R0, RZ, 0xfc, !PT ;  /* 0x0000000003067212 */ /* 0x000fe200078efcff */
[----:B------:R-:W-:Y:S01]  /*0660*/  IMAD R0, R10, 0x400, R4 ;  /* 0x000004000a007824 */ /* 0x000fe200078e0204 */
[----:B------:R-:W-:Y:S01]  /*0670*/  R2P PR, R7, 0x6 ;  /* 0x0000000607007804 */ /* 0x000fe20000000000 */
[----:B------:R-:W-:Y:S01]  /*0680*/  IMAD.SHL.U32 R7, R12, 0x40, RZ ;  /* 0x000000400c077824 */ /* 0x000fe200078e00ff */
[----:B------:R-:W-:Y:S01]  /*0690*/  LOP3.LUT R2, R2, 0x1c0, RZ, 0xc0, !PT ;  /* 0x000001c002027812 */ /* 0x000fe200078ec0ff */
[----:B------:R-:W-:Y:S01]  /*06a0*/  IMAD R3, R10, 0x400, R5 ;  /* 0x000004000a037824 */ /* 0x000fe200078e0205 */
[----:B------:R-:W-:Y:S01]  /*06b0*/  SEL R185, R218, 0xffffffe0, !P4 ;  /* 0xffffffe0dab97807 */ /* 0x000fe20006000000 */
[----:B------:R-:W-:Y:S01]  /*06c0*/  IMAD.SHL.U32 R4, R11, 0x8, RZ ;  /* 0x000000080b047824 */ /* 0x000fe200078e00ff */
[----:B------:R-:W-:Y:S01]  /*06d0*/  SHF.R.U32.HI R5, RZ, 0x3, R2 ;  /* 0x00000003ff057819 */ /* 0x000fe20000011602 */
[----:B------:R-:W-:Y:S01]  /*06e0*/  IMAD.IADD R6, R6, 0x1, R3 ;  /* 0x0000000106067824 */ /* 0x000fe200078e0203 */
[----:B------:R-:W-:Y:S01]  /*06f0*/  SEL R218, R218, 0xffffffe0, !P1 ;  /* 0xffffffe0dada7807 */ /* 0x000fe20004800000 */
[----:B------:R-:W-:Y:S01]  /*0700*/  IMAD.IADD R8, R0, 0x1, R8 ;  /* 0x0000000100087824 */ /* 0x000fe200078e0208 */
[----:B------:R-:W-:-:S02]  /*0710*/  LOP3.LUT R0, R7, 0xfffffe00, RZ, 0xc0, !PT ;  /* 0xfffffe0007007812 */ /* 0x000fc400078ec0ff */
[----:B------:R-:W-:Y:S02]  /*0720*/  LOP3.LUT R3, R2, 0x8, R4, 0xf8, !PT ;  /* 0x0000000802037812 */ /* 0x000fe400078ef804 */
[----:B------:R-:W-:Y:S01]  /*0730*/  LOP3.LUT R2, R5, R9, R2, 0x1e, !PT ;  /* 0x0000000905027212 */ /* 0x000fe200078e1e02 */
[----:B------:R-:W-:Y:S01]  /*0740*/  IMAD R4, R10, 0x400, R0 ;  /* 0x000004000a047824 */ /* 0x000fe200078e0200 */
[----:B------:R-:W-:Y:S02]  /*0750*/  LOP3.LUT R3, R3, R5, RZ, 0x3c, !PT ;  /* 0x0000000503037212 */ /* 0x000fe400078e3cff */
[----:B------:R-:W-:Y:S01]  /*0760*/  LOP3.LUT R190, R2, R0, RZ, 0xfc, !PT ;  /* 0x0000000002be7212 */ /* 0x000fe200078efcff */
[----:B------:R-:W-:Y:S01]  /*0770*/  IMAD.U32 R0, RZ, RZ, UR5 ;  /* 0x00000005ff007e24 */ /* 0x000fe2000f8e00ff */
[----:B------:R-:W-:Y:S01]  /*0780*/  USHF.R.S32.HI UR5, URZ, 0x1f, UR56 ;  /* 0x0000001f3f057899 */ /* 0x000fe20008011438 */
[----:B------:R-:W-:Y:S01]  /*0790*/  IMAD.IADD R189, R4, 0x1, R3 ;  /* 0x0000000104bd7824 */ /* 0x000fe200078e0203 */
[----:B------:R-:W-:Y:S01]  /*07a0*/  LEA R215, R6, UR4, 0x1 ;  /* 0x0000000406d77c11 */ /* 0x000fe2000f8e08ff */
[----:B------:R-:W-:Y:S01]  /*07b0*/  IMAD.U32 R3, RZ, RZ, UR6 ;  /* 0x00000006ff037e24 */ /* 0x000fe2000f8e00ff */
[----:B------:R-:W-:Y:S01]  /*07c0*/  USHF.R.S32.HI UR6, URZ, 0x1f, UR43 ;  /* 0x0000001f3f067899 */ /* 0x000fe2000801142b */
[----:B------:R-:W-:Y:S01]  /*07d0*/  SEL R216, R216, 0x10, !P0 ;  /* 0x00000010d8d87807 */ /* 0x000fe20004000000 */
[----:B------:R-:W-:Y:S01]  /*07e0*/  IMAD.U32 R2, RZ, RZ, UR5 ;  /* 0x00000005ff027e24 */ /* 0x000fe2000f8e00ff */
[----:B------:R-:W-:Y:S01]  /*07f0*/  LEA R180, R180, UR4, 0x1 ;  /* 0x00000004b4b47c11 */ /* 0x000fe2000f8e08ff */
[----:B------:R-:W-:Y:S01]  /*0800*/  IMAD.U32 R3, RZ, RZ, UR5 ;  /* 0x00000005ff037e24 */ /* 0x000fe2000f8e00ff */
[----:B------:R-:W-:Y:S01]  /*0810*/  UIADD3 UR5, UR4, 0xc000, URZ ;  /* 0x0000c00004057890 */ /* 0x000fe2000fffe03f */
[----:B------:R-:W-:Y:S01]  /*0820*/  MOV R0, UR6 ;  /* 0x0000000600007c02 */ /* 0x000fe20008000f00 */
[----:B------:R-:W-:Y:S01]  /*0830*/  IMAD.U32 R2, RZ, RZ, UR6 ;  /* 0x00000006ff027e24 */ /* 0x000fe2000f8e00ff */
[----:B------:R-:W-:Y:S01]  /*0840*/  UIADD3 UR6, UR4, 0xc000, URZ ;  /* 0x0000c00004067890 */ /* 0x000fe2000fffe03f */
[----:B------:R-:W-:-:S02]  /*0850*/  IMAD.MOV.U32 R0, RZ, RZ, 0x40 ;  /* 0x00000040ff007424 */ /* 0x000fc400078e00ff */
[----:B------:R-:W-:Y:S02]  /*0860*/  IMAD.MOV.U32 R2, RZ, RZ, 0x440 ;  /* 0x00000440ff027424 */ /* 0x000fe400078e00ff */
[C---:B------:R-:W-:Y:S01]  /*0870*/  IMAD.IADD R217, R215.reuse, 0x1, R216 ;  /* 0x00000001d7d97824 */ /* 0x040fe200078e02d8 */
[----:B------:R-:W-:Y:S01]  /*0880*/  SEL R183, R0, 0xffffffc0, !P3 ;  /* 0xffffffc000b77807 */ /* 0x000fe20005800000 */
[----:B------:R-:W-:Y:S01]  /*0890*/  VIADD R186, R184, UR6 ;  /* 0x00000006b8ba7c36 */ /* 0x000fe20008000000 */
[----:B------:R-:W-:Y:S01]  /*08a0*/  SEL R0, R0, 0xffffffc0, !P2 ;  /* 0xffffffc000007807 */ /* 0x000fe20005000000 */
[C---:B------:R-:W-:Y:S01]  /*08b0*/  IMAD.IADD R221, R215.reuse, 0x1, R218 ;  /* 0x00000001d7dd7824 */ /* 0x040fe200078e02da */
[----:B------:R-:W-:Y:S01]  /*08c0*/  LEA R7, R8, UR6, 0x1 ;  /* 0x0000000608077c11 */ /* 0x000fe2000f8e08ff */
[----:B------:R-:W-:Y:S01]  /*08d0*/  IMAD.IADD R183, R186, 0x1, R183 ;  /* 0x00000001bab77824 */ /* 0x000fe200078e02b7 */
[----:B------:R-:W-:Y:S01]  /*08e0*/  SEL R2, R2, 0x3c0, !P2 ;  /* 0x000003c002027807 */ /* 0x000fe20005000000 */
[----:B------:R-:W-:Y:S01]  /*08f0*/  IMAD.IADD R214, R215, 0x1, R0 ;  /* 0x00000001d7d67824 */ /* 0x000fe200078e0200 */
[----:B------:R-:W-:Y:S01]  /*0900*/  IADD3 R6, R218, R7, RZ ;  /* 0x00000007da067210 */ /* 0x000fe20007ffe0ff */
[----:B------:R-:W-:Y:S01]  /*0910*/  IMAD.IADD R5, R0, 0x1, R7 ;  /* 0x0000000100057824 */ /* 0x000fe200078e0207 */
[----:B------:R-:W-:Y:S01]  /*0920*/  STL [R1], R7 ;  /* 0x0000000701007387 */ /* 0x000fe20000100800 */
[----:B------:R-:W-:-:S02]  /*0930*/  VIADD R10, R7, 0x420 ;  /* 0x00000420070a7836 */ /* 0x000fc40000000000 */
[C---:B------:R-:W-:Y:S01]  /*0940*/  IMAD.IADD R4, R7.reuse, 0x1, R2 ;  /* 0x0000000107047824 */ /* 0x040fe200078e0202 */
[----:B------:R-:W-:Y:S01]  /*0950*/  STL [R1+0x18], R5 ;  /* 0x0000180501007387 */ /* 0x000fe20000100800 */
[C---:B------:R-:W-:Y:S02]  /*0960*/  VIADD R3, R7.reuse, 0x2020 ;  /* 0x0000202007037836 */ /* 0x040fe40000000000 */
[C---:B------:R-:W-:Y:S01]  /*0970*/  @P1 VIADD R10, R7.reuse, 0x3e0 ;  /* 0x000003e0070a1836 */ /* 0x040fe20000000000 */
[----:B------:R1:W-:Y:S01]  /*0980*/  STL [R1+0x34], R6 ;  /* 0x0000340601007387 */ /* 0x0003e20000100800 */
[C---:B------:R-:W-:Y:S02]  /*0990*/  VIADD R9, R7.reuse, 0x2420 ;  /* 0x0000242007097836 */ /* 0x040fe40000000000 */
[C---:B------:R-:W-:Y:S01]  /*09a0*/  @P1 VIADD R3, R7.reuse, 0x1fe0 ;  /* 0x00001fe007031836 */ /* 0x040fe20000000000 */
[----:B------:R-:W-:Y:S01]  /*09b0*/  STL [R1+0x14], R4 ;  /* 0x0000140401007387 */ /* 0x000fe20000100800 */
[----:B------:R-:W-:-:S02]  /*09c0*/  VIADD R8, R7, 0x2040 ;  /* 0x0000204007087836 */ /* 0x000fc40000000000 */
[C---:B------:R-:W-:Y:S01]  /*09d0*/  @P1 VIADD R9, R7.reuse, 0x23e0 ;  /* 0x000023e007091836 */ /* 0x040fe20000000000 */
[----:B------:R-:W-:Y:S01]  /*09e0*/  STL [R1+0x20], R10 ;  /* 0x0000200a01007387 */ /* 0x000fe20000100800 */
[----:B------:R-:W-:Y:S02]  /*09f0*/  @P2 VIADD R8, R7, 0x1fc0 ;  /* 0x00001fc007082836 */ /* 0x000fe40000000000 */
[----:B------:R-:W-:Y:S01]  /*0a00*/  IMAD.IADD R216, R216, 0x1, R214 ;  /* 0x00000001d8d87824 */ /* 0x000fe200078e02d6 */
[----:B------:R-:W-:Y:S01]  /*0a10*/  STL [R1+0x8], R3 ;  /* 0x0000080301007387 */ /* 0x000fe20000100800 */
[----:B------:R-:W-:Y:S02]  /*0a20*/  IMAD.IADD R186, R186, 0x1, R185 ;  /* 0x00000001baba7824 */ /* 0x000fe400078e02b9 */
[----:B------:R-:W-:Y:S01]  /*0a30*/  IMAD.IADD R220, R217, 0x1, R218 ;  /* 0x00000001d9dc7824 */ /* 0x000fe200078e02da */
[----:B------:R-:W-:Y:S01]  /*0a40*/  STL [R1+0x1c], R9 ;  /* 0x00001c0901007387 */ /* 0x000fe20000100800 */
[----:B------:R-:W-:-:S02]  /*0a50*/  IMAD.IADD R219, R218, 0x1, R214 ;  /* 0x00000001dadb7824 */ /* 0x000fc400078e02d6 */
[----:B------:R-:W-:Y:S01]  /*0a60*/  IMAD.IADD R185, R185, 0x1, R183 ;  /* 0x00000001b9b97824 */ /* 0x000fe200078e02b7 */
[----:B------:R-:W-:Y:S01]  /*0a70*/  STL [R1+0x10], R8 ;  /* 0x0000100801007387 */ /* 0x000fe20000100800 */
[C---:B-1----:R-:W-:Y:S02]  /*0a80*/  VIADD R6, R7.reuse, 0x2440 ;  /* 0x0000244007067836 */ /* 0x042fe40000000000 */
[----:B------:R-:W-:-:S05]  /*0a90*/  @P2 VIADD R6, R7, 0x23c0 ;  /* 0x000023c007062836 */ /* 0x000fca0000000000 */
[----:B------:R1:W-:Y:S02]  /*0aa0*/  STL [R1+0xc], R6 ;  /* 0x00000c0601007387 */ /* 0x0003e40000100800 */
[C---:B-1----:R-:W-:Y:S02]  /*0ab0*/  IMAD.IADD R6, R218.reuse, 0x1, R5 ;  /* 0x00000001da067824 */ /* 0x042fe400078e0205 */
[----:B------:R-:W-:Y:S02]  /*0ac0*/  IMAD.IADD R5, R218, 0x1, R4 ;  /* 0x00000001da057824 */ /* 0x000fe400078e0204 */
[--C-:B------:R-:W-:Y:S01]  /*0ad0*/  IMAD.IADD R4, R0, 0x1, R3.reuse ;  /* 0x0000000100047824 */ /* 0x100fe200078e0203 */
[----:B------:R1:W-:Y:S01]  /*0ae0*/  STL [R1+0x30], R6 ;  /* 0x0000300601007387 */ /* 0x0003e20000100800 */
[----:B------:R-:W-:Y:S02]  /*0af0*/  IMAD.IADD R0, R2, 0x1, R3 ;  /* 0x0000000102007824 */ /* 0x000fe400078e0203 */
[----:B------:R-:W-:Y:S01]  /*0b00*/  IMAD.IADD R218, R218, 0x1, R216 ;  /* 0x00000001dada7824 */ /* 0x000fe200078e02d8 */
[----:B------:R1:W-:Y:S04]  /*0b10*/  STL [R1+0x2c], R5 ;  /* 0x00002c0501007387 */ /* 0x0003e80000100800 */
[----:B------:R1:W-:Y:S04]  /*0b20*/  STL [R1+0x28], R4 ;  /* 0x0000280401007387 */ /* 0x0003e80000100800 */
[----:B------:R1:W-:Y:S02]  /*0b30*/  STL [R1+0x24], R0 ;  /* 0x0000240001007387 */ /* 0x0003e40000100800 */
.L_x_432:
[----:B------:R-:W-:Y:S01]  /*0b40*/  ULDC.64 UR10, c[0x0][0x308] ;  /* 0x0000c200000a7ab9 */ /* 0x000fe20000000a00 */
[----:B------:R-:W-:Y:S01]  /*0b50*/  ULDC.64 UR12, c[0x0][0x300] ;  /* 0x0000c000000c7ab9 */ /* 0x000fe20000000a00 */
[----:B------:R-:W-:Y:S02]  /*0b60*/  UISETP.NE.U32.AND UP3, UPT, UR10, URZ, UPT ;  /* 0x0000003f0a00728c */ /* 0x000fe4000bf65070 */
[----:B------:R-:W-:Y:S02]  /*0b70*/  UISETP.NE.U32.AND UP4, UPT, UR12, URZ, UPT ;  /* 0x0000003f0c00728c */ /* 0x000fe4000bf85070 */
[----:B------:R-:W-:Y:S02]  /*0b80*/  UISETP.NE.AND.EX UP3, UPT, UR11, URZ, UPT, UP3 ;  /* 0x0000003f0b00728c */ /* 0x000fe4000bf65330 */
[----:B------:R-:W-:Y:S02]  /*0b90*/  UISETP.NE.AND.EX UP4, UPT, UR13, URZ, UPT, UP4 ;  /* 0x0000003f0d00728c */ /* 0x000fe4000bf85340 */
[----:B------:R-:W-:-:S02]  /*0ba0*/  USHF.R.S32.HI UR58, URZ, 0x1f, UR43 ;  /* 0x0000001f3f3a7899 */ /* 0x000fc4000801142b */
[----:B------:R-:W-:Y:S01]  /*0bb0*/  USHF.L.U32 UR17, UR43, 0x2, URZ ;  /* 0x000000022b117899 */ /* 0x000fe2000800063f */
[----:B------:R-:W-:Y:S01]  /*0bc0*/  PLOP3.LUT P0, PT, PT, PT, UP3, 0x80, 0x0 ;  /* 0x000000000000781c */ /* 0x000fe20003f0f038 */
[----:B------:R-:W-:Y:S01]  /*0bd0*/  USHF.L.U64.HI UR6, UR43, 0x2, UR58 ;  /* 0x000000022b067899 */ /* 0x000fe2000801023a */
[----:B------:R-:W-:Y:S01]  /*0be0*/  PLOP3.LUT P1, PT, PT, PT, UP4, 0x80, 0x0 ;  /* 0x000000000000781c */ /* 0x000fe20003f2f048 */
[----:B------:R-:W-:Y:S01]  /*0bf0*/  ULDC.64 UR14, c[0x0][0x2f0] ;  /* 0x0000bc00000e7ab9 */ /* 0x000fe20000000a00 */
[----:B------:R-:W-:Y:S02]  /*0c00*/  @UP3 UIADD3 UR10, UP0, UR17, UR10, URZ ;  /* 0x0000000a110a3290 */ /* 0x000fe4000ff1e03f */
[----:B------:R-:W-:Y:S02]  /*0c10*/  @UP4 UIADD3 UR12, UP1, UR17, UR12, URZ ;  /* 0x0000000c110c4290 */ /* 0x000fe4000ff3e03f */
[----:B------:R-:W-:Y:S02]  /*0c20*/  UIADD3 UR16, UP2, UR17, UR14, URZ ;  /* 0x0000000e11107290 */ /* 0x000fe4000ff5e03f */
[----:B------:R-:W-:Y:S01]  /*0c30*/  @UP3 UIADD3.X UR11, UR6, UR11, URZ, UP0, !UPT ;  /* 0x0000000b060b3290 */ /* 0x000fe200087fe43f */
[----:B-1--4-:R-:W-:Y:S01]  /*0c40*/  IMAD.U32 R2, RZ, RZ, UR10 ;  /* 0x0000000aff027e24 */ /* 0x012fe2000f8e00ff */
[----:B------:R-:W-:Y:S01]  /*0c50*/  UISETP.NE.U32.AND UP0, UPT, UR14, URZ, UPT ;  /* 0x0000003f0e00728c */ /* 0x000fe2000bf05070 */
[----:B-1----:R-:W-:Y:S01]  /*0c60*/  IMAD.U32 R4, RZ, RZ, UR12 ;  /* 0x0000000cff047e24 */ /* 0x002fe2000f8e00ff */
[----:B------:R-:W-:-:S02]  /*0c70*/  @UP4 UIADD3.X UR13, UR6, UR13, URZ, UP1, !UPT ;  /* 0x0000000d060d4290 */ /* 0x000fc40008ffe43f */
[----:B------:R-:W-:Y:S01]  /*0c80*/  UIADD3.X UR7, UR6, UR15, URZ, UP2, !UPT ;  /* 0x0000000f06077290 */ /* 0x000fe200097fe43f */
[----:B------:R-:W-:Y:S01]  /*0c90*/  IMAD.U32 R3, RZ, RZ, UR11 ;  /* 0x0000000bff037e24 */ /* 0x000fe2000f8e00ff */
[----:B------:R-:W-:Y:S01]  /*0ca0*/  UISETP.NE.AND.EX UP2, UPT, UR15, URZ, UPT, UP0 ;  /* 0x0000003f0f00728c */ /* 0x000fe2000bf45300 */
[----:B------:R-:W-:Y:S02]  /*0cb0*/  ULDC.U8 UR18, c[0x0][0x3c2] ;  /* 0x0000f08000127ab9 */ /* 0x000fe40000000000 */
[----:B------:R-:W-:Y:S01]  /*0cc0*/  ULDC.64 UR14, c[0x0][0x2f8] ;  /* 0x0000be00000e7ab9 */ /* 0x000fe20000000a00 */
[----:B------:R-:W-:Y:S01]  /*0cd0*/  UISETP.NE.AND UP1, UPT, UR18, URZ, UPT ;  /* 0x0000003f1200728c */ /* 0x000fe2000bf25270 */
[----:B------:R-:W-:Y:S01]  /*0ce0*/  IMAD.U32 R5, RZ, RZ, UR13 ;  /* 0x0000000dff057e24 */ /* 0x000fe2000f8e00ff */
[----:B------:R-:W-:Y:S01]  /*0cf0*/  UISETP.EQ.U32.AND UP4, UPT, UR14, URZ, UPT ;  /* 0x0000003f0e00728c */ /* 0x000fe2000bf82070 */
[----:B------:R-:W-:Y:S01]  /*0d00*/  PLOP3.LUT P3, PT, PT, PT, UP2, 0x80, 0x0 ;  /* 0x000000000000781c */ /* 0x000fe20003f6f028 */
[----:B------:R-:W-:-:S02]  /*0d10*/  @!UP3 ULDC.64 UR10, c[0x0][0x318] ;  /* 0x0000c600000abab9 */ /* 0x000fc40000000a00 */
[----:B------:R-:W-:Y:S01]  /*0d20*/  UISETP.EQ.OR.EX UP4, UPT, UR15, URZ, !UP1, UP4 ;  /* 0x0000003f0f00728c */ /* 0x000fe2000cf82740 */
[----:B--23--:R-:W2:Y:S05]  /*0d30*/  @P1 LDG.E R7, desc[UR8][R4.64] ;  /* 0x0000000804071981 */ /* 0x00ceaa000c1e1900 */
[----:B------:R-:W-:Y:S01]  /*0d40*/  PLOP3.LUT P2, PT, PT, PT, UP4, 0x80, 0x0 ;  /* 0x000000000000781c */ /* 0x000fe20003f4f048 */
[----:B------:R1:W3:Y:S02]  /*0d50*/  @P0 LDG.E R5, desc[UR8][R2.64] ;  /* 0x0000000802050981 */ /* 0x0002e4000c1e1900 */
[----:B-1----:R-:W-:Y:S01]  /*0d60*/  IMAD.U32 R3, RZ, RZ, UR7 ;  /* 0x00000007ff037e24 */ /* 0x002fe2000f8e00ff */
[----:B------:R-:W-:Y:S01]  /*0d70*/  UIADD3 UR7, UP0, UR17, UR14, URZ ;  /* 0x0000000e11077290 */ /* 0x000fe2000ff1e03f */
[----:B------:R-:W-:-:S03]  /*0d80*/  IMAD.U32 R2, RZ, RZ, UR16 ;  /* 0x00000010ff027e24 */ /* 0x000fc6000f8e00ff */
[----:B------:R-:W-:Y:S02]  /*0d90*/  UIADD3.X UR6, UR6, UR15, URZ, UP0, !UPT ;  /* 0x0000000f06067290 */ /* 0x000fe400087fe43f */
[----:B------:R-:W4:Y:S04]  /*0da0*/  @P3 LDG.E R6, desc[UR8][R2.64] ;  /* 0x0000000802063981 */ /* 0x000f28000c1e1900 */
[----:B-----5:R1:W5:Y:S02]  /*0db0*/  @P3 LDG.E R0, desc[UR8][R2.64+0x4] ;  /* 0x0000040802003981 */ /* 0x020364000c1e1900 */
[----:B-1----:R-:W-:Y:S02]  /*0dc0*/  IMAD.U32 R2, RZ, RZ, UR7 ;  /* 0x00000007ff027e24 */ /* 0x002fe4000f8e00ff */
[----:B------:R-:W-:Y:S01]  /*0dd0*/  IMAD.U32 R3, RZ, RZ, UR6 ;  /* 0x00000006ff037e24 */ /* 0x000fe2000f8e00ff */
[----:B------:R-:W-:Y:S01]  /*0de0*/  UMOV UR16, URZ ;  /* 0x0000003f00107c82 */ /* 0x000fe20008000000 */
[----:B------:R-:W-:Y:S01]  /*0df0*/  @!UP3 UISETP.NE.U32.AND UP0, UPT, UR10, URZ, UPT ;  /* 0x0000003f0a00b28c */ /* 0x000fe2000bf05070 */
[----:B------:R-:W-:-:S02]  /*0e00*/  @!UP3 ULDC UR6, c[0x0][0x2cc] ;  /* 0x0000b3000006bab9 */ /* 0x000fc40000000800 */
[----:B------:R-:W5:Y:S01]  /*0e10*/  @!P2 LDG.E R4, desc[UR8][R2.64] ;  /* 0x000000080204a981 */ /* 0x000f62000c1e1900 */
[----:B------:R-:W-:Y:S01]  /*0e20*/  @!UP3 UISETP.NE.AND.EX UP0, UPT, UR11, URZ, UPT, UP0 ;  /* 0x0000003f0b00b28c */ /* 0x000fe2000bf05300 */
[----:B------:R-:W-:Y:S01]  /*0e30*/  UMOV UR7, 0xffffffff ;  /* 0xffffffff00077882 */ /* 0x000fe20000000000 */
[----:B------:R-:W-:Y:S02]  /*0e40*/  UMOV UR24, 0xffffffff ;  /* 0xffffffff00187882 */ /* 0x000fe40000000000 */
[----:B------:R-:W-:Y:S02]  /*0e50*/  @!UP3 USEL UR11, UR6, URZ, UP0 ;  /* 0x0000003f060bb287 */ /* 0x000fe40008000000 */
[----:B------:R-:W-:Y:S01]  /*0e60*/  USHF.L.U32 UR34, UR23, 0x7, URZ ;  /* 0x0000000717227899 */ /* 0x000fe2000800063f */
[----:B------:R-:W-:Y:S01]  /*0e70*/  ULDC UR10, c[0x0][0x2c8] ;  /* 0x0000b200000a7ab9 */ /* 0x000fe20000000800 */
[----:B--2---:R-:W-:Y:S02]  /*0e80*/  @P1 R2UR UR16, R7 ;  /* 0x00000000071012ca */ /* 0x004fe400000e0000 */
[----:B---3--:R-:W-:-:S02]  /*0e90*/  @P0 R2UR UR12, R5 ;  /* 0x00000000050c02ca */ /* 0x008fc400000e0000 */
[----:B------:R-:W-:-:S04]  /*0ea0*/  ISETP.NE.U32.AND P0, PT, RZ, UR14, PT ;  /* 0x0000000eff007c0c */ /* 0x000fc8000bf05070 */
[----:B------:R-:W-:-:S07]  /*0eb0*/  ISETP.NE.AND.EX P0, PT, RZ, UR15, PT, P0 ;  /* 0x0000000fff007c0c */ /* 0x000fce000bf05300 */
[----:B------:R-:W-:Y:S01]  /*0ec0*/  @UP3 UIADD3 UR6, UR12, -UR16, URZ ;  /* 0x800000100c063290 */ /* 0x000fe2000fffe03f */
[----:B----4-:R-:W-:Y:S02]  /*0ed0*/  @P3 R2UR UR7, R6 ;  /* 0x00000000060732ca */ /* 0x010fe400000e0000 */
[----:B-----5:R-:W-:Y:S02]  /*0ee0*/  @P3 R2UR UR13, R0 ;  /* 0x00000000000d32ca */ /* 0x020fe400000e0000 */
[----:B------:R-:W-:Y:S01]  /*0ef0*/  @!P2 R2UR UR24, R4 ;  /* 0x000000000418a2ca */ /* 0x000fe200000e0000 */
[----:B------:R-:W-:-:S14]  /*0f00*/  @!P0 BRA `(.L_x_388) ;  /* 0x0000000000188947 */ /* 0x000fdc0003800000 */
[----:B------:R-:W-:-:S13]  /*0f10*/  PLOP3.LUT P0, PT, PT, PT, UP1, 0x80, 0x0 ;  /* 0x000000000000781c */ /* 0x000fda0003f0f018 */
[----:B------:R-:W2:Y:S04]  /*0f20*/  @P0 LDG.E R0, desc[UR8][R2.64+0x4] ;  /* 0x0000040802000981 */ /* 0x000ea8000c1e1900 */
[----:B------:R-:W3:Y:S01]  /*0f30*/  @!P0 LDG.E R2, desc[UR8][R2.64] ;  /* 0x0000000802028981 */ /* 0x000ee2000c1e1900 */
[----:B--2---:R-:W-:-:S13]  /*0f40*/  @P0 R2UR UR10, R0 ;  /* 0x00000000000a02ca */ /* 0x004fda00000e0000 */
[----:B------:R-:W-:-:S07]  /*0f50*/  @UP1 UIADD3 UR10, UR10, -UR24, URZ ;  /* 0x800000180a0a1290 */ /* 0x000fce000fffe03f */
[----:B---3--:R-:W-:-:S15]  /*0f60*/  @!P0 R2UR UR10, R2 ;  /* 0x00000000020a82ca */ /* 0x008fde00000e0000 */
.L_x_388:
[----:B------:R-:W-:Y:S02]  /*0f70*/  @!UP3 UIADD3 UR6, UR11, UR10, -UR16 ;  /* 0x0000000a0b06b290 */ /* 0x000fe4000fffe810 */
[----:B------:R-:W-:Y:S02]  /*0f80*/  @UP2 UIADD3 UR35, UR13, -UR7, URZ ;  /* 0x800000070d232290 */ /* 0x000fe4000fffe03f */
[----:B------:R-:W-:-:S05]  /*0f90*/  UISETP.GT.AND UP0, UPT, UR6, UR34, UPT ;  /* 0x000000220600728c */ /* 0x000fca000bf04270 */
[----:B------:R-:W-:Y:S01]  /*0fa0*/  @!UP2 ULDC UR35, c[0x0][0x2c4] ;  /* 0x0000b1000023aab9 */ /* 0x000fe20000000800 */
[----:B------:R-:W-:-:S13]  /*0fb0*/  PLOP3.LUT P0, PT, PT, PT, UP0, 0x80, 0x0 ;  /* 0x000000000000781c */ /* 0x000fda0003f0f008 */
[----:B------:R-:W-:Y:S05]  /*0fc0*/  @!P0 BRA `(.L_x_389) ;  /* 0x0000009400448947 */ /* 0x000fea0003800000 */
[----:B------:R-:W1:Y:S01]  /*0fd0*/  LDC R6, c[0x0][0x278] ;  /* 0x00009e00ff067b82 */ /* 0x000e620000000800 */
[----:B------:R-:W-:Y:S01]  /*0fe0*/  UISETP.NE.AND UP1, UPT, UR7, -0x1, UPT ;  /* 0xffffffff0700788c */ /* 0x000fe2000bf25270 */
[----:B------:R-:W-:Y:S01]  /*0ff0*/  IABS R4, UR56 ;  /* 0x0000003800047c13 */ /* 0x000fe20008000000 */
[----:B------:R-:W-:Y:S01]  /*1000*/  ULDC.64 UR10, c[0x0][0x228] ;  /* 0x00008a00000a7ab9 */ /* 0x000fe20000000a00 */
[----:B------:R-:W-:Y:S01]  /*1010*/  ULDC.64 UR12, c[0x0][0x488] ;  /* 0x00012200000c7ab9 */ /* 0x000fe20000000a00 */
[----:B------:R-:W-:Y:S02]  /*1020*/  UIMAD.WIDE.U32 UR20, UR43, UR10, URZ ;  /* 0x0000000a2b1472a5 */ /* 0x000fe4000f8e003f */
[----:B------:R-:W-:Y:S01]  /*1030*/  UIMAD UR10, UR58, UR10, URZ ;  /* 0x0000000a3a0a72a4 */ /* 0x000fe2000f8e023f */
[----:B------:R-:W2:Y:S01]  /*1040*/  S2UR UR14, SR_CTAID.X ;  /* 0x00000000000e79c3 */ /* 0x000ea20000002500 */
[----:B------:R-:W-:Y:S02]  /*1050*/  UISETP.NE.AND UP0, UPT, UR24, -0x1, UPT ;  /* 0xffffffff1800788c */ /* 0x000fe4000bf05270 */
[----:B------:R-:W-:Y:S01]  /*1060*/  UIMAD UR26, UR43, UR11, UR10 ;  /* 0x0000000b2b1a72a4 */ /* 0x000fe2000f8e020a */
[----:B------:R-:W-:-:S02]  /*1070*/  ULDC.64 UR28, c[0x0][0x240] ;  /* 0x00009000001c7ab9 */ /* 0x000fc40000000a00 */
[----:B------:R-:W-:Y:S01]  /*1080*/  @!UP1 ULDC.64 UR10, c[0x0][0x418] ;  /* 0x00010600000a9ab9 */ /* 0x000fe20000000a00 */
[----:B------:R-:W-:Y:S01]  /*1090*/  ULDC.U8 UR42, c[0x0][0x3d8] ;  /* 0x0000f600002a7ab9 */ /* 0x000fe20000000000 */
[----:B------:R-:W-:Y:S01]  /*10a0*/  ULDC UR59, c[0x0][0x2d4] ;  /* 0x0000b500003b7ab9 */ /* 0x000fe20000000800 */
[----:B------:R-:W-:Y:S02]  /*10b0*/  UIMAD.WIDE.U32 UR18, UR7, UR28, URZ ;  /* 0x0000001c071272a5 */ /* 0x000fe4000f8e003f */
[----:B------:R-:W-:Y:S02]  /*10c0*/  UISETP.NE.AND UP3, UPT, UR42, URZ, UPT ;  /* 0x0000003f2a00728c */ /* 0x000fe4000bf65270 */
[----:B------:R-:W-:Y:S02]  /*10d0*/  @UP0 UIADD3 UR17, UR16, UR24, URZ ;  /* 0x0000001810110290 */ /* 0x000fe4000fffe03f */
[----:B------:R-:W-:Y:S01]  /*10e0*/  USHF.R.S32.HI UR40, URZ, 0x1f, UR59 ;  /* 0x0000001f3f287899 */ /* 0x000fe2000801143b */
[----:B-1----:R-:W-:Y:S01]  /*10f0*/  IABS R5, R6 ;  /* 0x0000000600057213 */ /* 0x002fe20000000000 */
[----:B------:R-:W-:Y:S01]  /*1100*/  USEL UR57, UR20, UR18, !UP1 ;  /* 0x0000001214397287 */ /* 0x000fe2000c800000 */
[----:B------:R-:W-:Y:S01]  /*1110*/  ISETP.NE.AND P3, PT, R6, RZ, PT ;  /* 0x000000ff0600720c */ /* 0x000fe20003f65270 */
[----:B------:R-:W-:Y:S01]  /*1120*/  UIADD3 UR48, UR21, UR26, URZ ;  /* 0x0000001a15307290 */ /* 0x000fe2000fffe03f */
[----:B------:R-:W1:Y:S01]  /*1130*/  I2F.RP R2, R5 ;  /* 0x0000000500027306 */ /* 0x000e620000209400 */
[----:B------:R-:W-:Y:S01]  /*1140*/  ULDC UR45, c[0x0][0x2dc] ;  /* 0x0000b700002d7ab9 */ /* 0x000fe20000000800 */
[----:B------:R-:W-:Y:S01]  /*1150*/  ULDC UR61, c[0x0][0x270] ;  /* 0x00009c00003d7ab9 */ /* 0x000fe20000000800 */
[----:B------:R-:W-:-:S02]  /*1160*/  @!UP1 UIMAD.WIDE.U32 UR32, UR43, UR10, URZ ;  /* 0x0000000a2b2092a5 */ /* 0x000fc4000f8e003f */
[----:B--2---:R-:W-:Y:S02]  /*1170*/  UIMAD.WIDE.U32 UR30, UR14, UR12, URZ ;  /* 0x0000000c0e1e72a5 */ /* 0x004fe4000f8e003f */
[----:B------:R-:W-:Y:S02]  /*1180*/  UIMAD UR50, UR56, UR45, URZ ;  /* 0x0000002d383272a4 */ /* 0x000fe4000f8e023f */
[----:B------:R-:W-:Y:S02]  /*1190*/  UIMAD UR47, UR14, UR13, UR31 ;  /* 0x0000000d0e2f72a4 */ /* 0x000fe4000f8e021f */
[----:B------:R-:W-:Y:S01]  /*11a0*/  USHF.L.U32 UR14, UR43, 0x7, URZ ;  /* 0x000000072b0e7899 */ /* 0x000fe2000800063f */
[----:B------:R-:W-:Y:S01]  /*11b0*/  @UP1 ULDC.64 UR12, c[0x0][0x420] ;  /* 0x00010800000c1ab9 */ /* 0x000fe20000000a00 */
[----:B------:R-:W-:Y:S01]  /*11c0*/  UIMAD UR25, UR7, UR29, URZ ;  /* 0x0000001d071972a4 */ /* 0x000fe2000f8e023f */
[----:B-1----:R-:W1:Y:S01]  /*11d0*/  MUFU.RCP R2, R2 ;  /* 0x0000000200027308 */ /* 0x002e620000001000 */
[----:B------:R-:W-:-:S02]  /*11e0*/  @UP1 UIMAD.WIDE.U32 UR36, UR7, UR12, URZ ;  /* 0x0000000c072412a5 */ /* 0x000fc4000f8e003f */
[----:B------:R-:W-:Y:S02]  /*11f0*/  @!UP1 UIMAD UR12, UR58, UR10, URZ ;  /* 0x0000000a3a0c92a4 */ /* 0x000fe4000f8e023f */
[----:B------:R-:W-:Y:S02]  /*1200*/  @UP1 UIMAD UR49, UR7, UR13, UR37 ;  /* 0x0000000d073112a4 */ /* 0x000fe4000f8e0225 */
[----:B------:R-:W-:Y:S02]  /*1210*/  @!UP1 UIMAD UR31, UR43, UR11, UR12 ;  /* 0x0000000b2b1f92a4 */ /* 0x000fe4000f8e020c */
[----:B------:R-:W-:Y:S02]  /*1220*/  UIADD3 UR12, UR35, 0x7f, URZ ;  /* 0x0000007f230c7890 */ /* 0x000fe4000fffe03f */
[----:B------:R-:W-:Y:S02]  /*1230*/  USHF.L.U64.HI UR13, UR43, 0x7, UR58 ;  /* 0x000000072b0d7899 */ /* 0x000fe4000801023a */
[----:B------:R-:W-:-:S02]  /*1240*/  USHF.R.S32.HI UR22, URZ, 0x1f, UR12 ;  /* 0x0000001f3f167899 */ /* 0x000fc4000801140c */
[----:B------:R-:W-:Y:S01]  /*1250*/  USEL UR39, UR13, URZ, UP2 ;  /* 0x0000003f0d277287 */ /* 0x000fe20009000000 */
[----:B-1----:R-:W-:Y:S01]  /*1260*/  VIADD R2, R2, 0xffffffe ;  /* 0x0ffffffe02027836 */ /* 0x002fe20000000000 */
[----:B------:R-:W-:Y:S02]  /*1270*/  ULEA.HI UR42, UR22, UR12, URZ, 0x7 ;  /* 0x0000000c162a7291 */ /* 0x000fe4000f8f383f */
[----:B------:R-:W-:Y:S01]  /*1280*/  USEL UR38, UR14, URZ, UP2 ;  /* 0x0000003f0e267287 */ /* 0x000fe20009000000 */
[----:B------:R-:W1:Y:S01]  /*1290*/  F2I.FTZ.U32.TRUNC.NTZ R3, R2 ;  /* 0x0000000200037305 */ /* 0x000e62000021f000 */
[----:B------:R-:W-:Y:S01]  /*12a0*/  @UP0 ULDC.64 UR12, c[0x0][0x248] ;  /* 0x00009200000c0ab9 */ /* 0x000fe20000000a00 */
[----:B------:R-:W-:Y:S02]  /*12b0*/  UIMAD.WIDE UR10, UR45, UR61, URZ ;  /* 0x0000003d2d0a72a5 */ /* 0x000fe4000f8e023f */
[----:B------:R-:W-:Y:S02]  /*12c0*/  @UP0 UIMAD.WIDE.U32 UR20, UR17, UR12, URZ ;  /* 0x0000000c111402a5 */ /* 0x000fe4000f8e003f */
[----:B------:R-:W-:-:S02]  /*12d0*/  @UP0 UIMAD UR22, UR17, UR13, URZ ;  /* 0x0000000d111602a4 */ /* 0x000fc4000f8e023f */
[----:B------:R-:W-:Y:S02]  /*12e0*/  UIMAD UR17, UR40, UR43, URZ ;  /* 0x0000002b281172a4 */ /* 0x000fe4000f8e023f */
[----:B------:R-:W-:Y:S02]  /*12f0*/  UIMAD.WIDE.U32 UR14, UR43, UR59, URZ ;  /* 0x0000003b2b0e72a5 */ /* 0x000fe4000f8e003f */
[----:B------:R-:W-:Y:S01]  /*1300*/  UIMAD UR17, UR58, UR59, UR17 ;  /* 0x0000003b3a1172a4 */ /* 0x000fe2000f8e0211 */
[----:B------:R-:W-:Y:S01]  /*1310*/  @UP0 UMOV UR45, UR20 ;  /* 0x00000014002d0c82 */ /* 0x000fe20008000000 */
[----:B-1----:R-:W-:Y:S01]  /*1320*/  IMAD.MOV R0, RZ, RZ, -R3 ;  /* 0x000000ffff007224 */ /* 0x002fe200078e0a03 */
[----:B------:R-:W-:Y:S01]  /*1330*/  UIMAD UR20, UR11, UR14, URZ ;  /* 0x0000000e0b1472a4 */ /* 0x000fe2000f8e023f */
[----:B------:R-:W-:Y:S01]  /*1340*/  IMAD.MOV.U32 R2, RZ, RZ, RZ ;  /* 0x000000ffff027224 */ /* 0x000fe200078e00ff */
[----:B------:R-:W-:Y:S01]  /*1350*/  UIADD3 UR17, UR15, UR17, URZ ;  /* 0x000000110f117290 */ /* 0x000fe2000fffe03f */
[----:B------:R-:W-:Y:S01]  /*1360*/  IMAD R0, R0, R5, RZ ;  /* 0x0000000500007224 */ /* 0x000fe200078e02ff */
[----:B------:R-:W-:-:S02]  /*1370*/  @UP1 UIADD3 UR48, UR19, UR25, URZ ;  /* 0x0000001913301290 */ /* 0x000fc4000fffe03f */
[----:B------:R-:W-:Y:S01]  /*1380*/  UIMAD.WIDE.U32 UR18, UR10, UR14, URZ ;  /* 0x0000000e0a1272a5 */ /* 0x000fe2000f8e003f */
[----:B------:R-:W-:Y:S01]  /*1390*/  IMAD.HI.U32 R0, R3, R0, R2 ;  /* 0x0000000003007227 */ /* 0x000fe200078e0002 */
[----:B------:R-:W-:Y:S01]  /*13a0*/  MOV R2, R4 ;  /* 0x0000000400027202 */ /* 0x000fe20000000f00 */
[----:B------:R-:W-:Y:S01]  /*13b0*/  UIMAD UR17, UR10, UR17, UR20 ;  /* 0x000000110a1172a4 */ /* 0x000fe2000f8e0214 */
[----:B------:R-:W-:Y:S01]  /*13c0*/  ULDC.U8 UR44, c[0x0][0x480] ;  /* 0x00012000002c7ab9 */ /* 0x000fe20000000000 */
[----:B------:R-:W-:Y:S02]  /*13d0*/  ULDC UR41, c[0x0][0x2c4] ;  /* 0x0000b10000297ab9 */ /* 0x000fe40000000800 */
[----:B------:R-:W-:Y:S01]  /*13e0*/  IMAD.HI.U32 R0, R0, R2, RZ ;  /* 0x0000000200007227 */ /* 0x000fe200078e00ff */
[----:B------:R-:W-:Y:S02]  /*13f0*/  UISETP.NE.AND UP4, UPT, UR44, URZ, UPT ;  /* 0x0000003f2c00728c */ /* 0x000fe4000bf85270 */
[----:B------:R-:W-:Y:S01]  /*1400*/  UIMAD.WIDE.U32 UR14, UR10, UR7, URZ ;  /* 0x000000070a0e72a5 */ /* 0x000fe2000f8e003f */
[----:B------:R-:W-:Y:S01]  /*1410*/  IMAD.MOV R3, RZ, RZ, -R0 ;  /* 0x000000ffff037224 */ /* 0x000fe200078e0a00 */
[----:B------:R-:W-:-:S02]  /*1420*/  @UP3 UIMAD UR20, UR43, UR41, URZ ;  /* 0x000000292b1432a4 */ /* 0x000fc4000f8e023f */
[----:B------:R-:W-:Y:S01]  /*1430*/  UIADD3 UR44, UR19, UR17, URZ ;  /* 0x00000011132c7290 */ /* 0x000fe2000fffe03f */
[C---:B------:R-:W-:Y:S01]  /*1440*/  IMAD R2, R5.reuse, R3, R2 ;  /* 0x0000000305027224 */ /* 0x040fe200078e0202 */
[----:B------:R-:W-:Y:S02]  /*1450*/  ULOP3.LUT UR17, UR42, 0xffffff80, URZ, 0xc0, !UPT ;  /* 0xffffff802a117892 */ /* 0x000fe4000f8ec03f */
[----:B------:R-:W-:Y:S02]  /*1460*/  USEL UR55, UR18, UR14, !UP1 ;  /* 0x0000000e12377287 */ /* 0x000fe4000c800000 */
[----:B------:R-:W-:Y:S01]  /*1470*/  ISETP.GT.U32.AND P1, PT, R5, R2, PT ;  /* 0x000000020500720c */ /* 0x000fe20003f24070 */
[----:B------:R-:W-:Y:S02]  /*1480*/  @UP3 USEL UR14, UR20, UR7, !UP1 ;  /* 0x00000007140e3287 */ /* 0x000fe4000c800000 */
[----:B------:R-:W-:Y:S02]  /*1490*/  @UP0 UIADD3 UR46, UR21, UR22, URZ ;  /* 0x00000016152e0290 */ /* 0x000fe4000fffe03f */
[----:B------:R-:W-:Y:S01]  /*14a0*/  UIADD3 UR17, UR17, -0x80, URZ ;  /* 0xffffff8011117890 */ /* 0x000fe2000fffe03f */
[----:B------:R-:W-:Y:S01]  /*14b0*/  @UP3 ULDC UR21, c[0x0][0x2e4] ;  /* 0x0000b90000153ab9 */ /* 0x000fe20000000800 */
[----:B------:R-:W-:-:S02]  /*14c0*/  @!UP3 UIMAD UR19, UR43, UR61, UR56 ;  /* 0x0000003d2b13b2a4 */ /* 0x000fc4000f8e0238 */
[----:B------:R-:W-:Y:S02]  /*14d0*/  @UP3 UIMAD UR25, UR56, UR21, UR14 ;  /* 0x00000015381932a4 */ /* 0x000fe4000f8e020e */
[----:B------:R-:W-:Y:S02]  /*14e0*/  USHF.R.S32.HI UR21, URZ, 0x1f, UR17 ;  /* 0x0000001f3f157899 */ /* 0x000fe40008011411 */
[----:B------:R-:W-:Y:S01]  /*14f0*/  @!P1 IMAD.IADD R2, R2, 0x1, -R5 ;  /* 0x0000000102029824 */ /* 0x000fe200078e0a05 */
[----:B------:R-:W-:Y:S01]  /*1500*/  UIADD3 UR18, UP2, UR17, UR38, URZ ;  /* 0x0000002611127290 */ /* 0x000fe2000ff5e03f */
[----:B------:R-:W-:Y:S01]  /*1510*/  @!P1 IADD3 R0, R0, 0x1, RZ ;  /* 0x0000000100009810 */ /* 0x000fe20007ffe0ff */
[----:B------:R-:W-:Y:S01]  /*1520*/  UIMAD UR14, UR11, UR7, URZ ;  /* 0x000000070b0e72a4 */ /* 0x000fe2000f8e023f */
[----:B------:R-:W-:Y:S01]  /*1530*/  PLOP3.LUT P1, PT, PT, PT, UP0, 0x80, 0x0 ;  /* 0x000000000000781c */ /* 0x000fe20003f2f008 */
[----:B------:R-:W-:Y:S01]  /*1540*/  @!UP3 UIMAD UR25, UR19, UR41, URZ ;  /* 0x000000291319b2a4 */ /* 0x000fe2000f8e023f */
[----:B------:R-:W-:Y:S01]  /*1550*/  ISETP.GE.U32.AND P0, PT, R2, R5, PT ;  /* 0x000000050200720c */ /* 0x000fe20003f06070 */
[----:B------:R-:W-:Y:S01]  /*1560*/  UIADD3.X UR19, UR21, UR39, URZ, UP2, !UPT ;  /* 0x0000002715137290 */ /* 0x000fe200097fe43f */
[----:B------:R-:W-:Y:S01]  /*1570*/  LOP3.LUT R2, R6, UR56, RZ, 0x3c, !PT ;  /* 0x0000003806027c12 */ /* 0x000fe2000f8e3cff */
[----:B------:R-:W-:-:S02]  /*1580*/  UIMAD UR11, UR11, UR18, URZ ;  /* 0x000000120b0b72a4 */ /* 0x000fc4000f8e023f */
[----:B------:R-:W-:Y:S01]  /*1590*/  @UP0 UIADD3 UR27, UR16, UR24, URZ ;  /* 0x00000018101b0290 */ /* 0x000fe2000fffe03f */
[----:B------:R-:W-:Y:S01]  /*15a0*/  ISETP.GE.AND P2, PT, R2, RZ, PT ;  /* 0x000000ff0200720c */ /* 0x000fe20003f46270 */
[----:B------:R-:W-:Y:S02]  /*15b0*/  @UP1 UIADD3 UR44, UR15, UR14, URZ ;  /* 0x0000000e0f2c1290 */ /* 0x000fe4000fffe03f */
[----:B------:R-:W-:Y:S01]  /*15c0*/  UIMAD.WIDE.U32 UR38, UR10, UR18, URZ ;  /* 0x000000120a2672a5 */ /* 0x000fe2000f8e003f */
[----:B------:R-:W-:Y:S01]  /*15d0*/  @UP0 ULDC.64 UR14, c[0x0][0x250] ;  /* 0x00009400000e0ab9 */ /* 0x000fe20000000a00 */
[----:B------:R-:W-:Y:S02]  /*15e0*/  UIMAD UR18, UR10, UR19, UR11 ;  /* 0x000000130a1272a4 */ /* 0x000fe4000f8e020b */
[----:B------:R-:W-:Y:S01]  /*15f0*/  @P0 VIADD R0, R0, 0x1 ;  /* 0x0000000100000836 */ /* 0x000fe20000000000 */
[----:B------:R-:W-:Y:S01]  /*1600*/  @UP0 UIMAD.WIDE.U32 UR10, UR27, UR14, URZ ;  /* 0x0000000e1b0a02a5 */ /* 0x000fe2000f8e003f */
[----:B------:R-:W-:Y:S01]  /*1610*/  PLOP3.LUT P0, PT, PT, PT, UP3, 0x80, 0x0 ;  /* 0x000000000000781c */ /* 0x000fe20003f0f038 */
[----:B------:R-:W-:Y:S01]  /*1620*/  @UP0 UIMAD UR19, UR27, UR15, URZ ;  /* 0x0000000f1b1302a4 */ /* 0x000fe2000f8e023f */
[----:B------:R-:W-:Y:S01]  /*1630*/  IMAD.MOV.U32 R16, RZ, RZ, R0 ;  /* 0x000000ffff107224 */ /* 0x000fe200078e0000 */
[----:B------:R-:W-:-:S02]  /*1640*/  USEL UR53, UR47, URZ, UP4 ;  /* 0x0000003f2f357287 */ /* 0x000fc4000a000000 */
[----:B------:R-:W-:Y:S02]  /*1650*/  USHF.R.S32.HI UR51, URZ, 0x1f, UR34 ;  /* 0x0000001f3f337899 */ /* 0x000fe40008011422 */
[----:B------:R-:W-:Y:S01]  /*1660*/  @!UP1 UIADD3 UR49, UR33, UR31, URZ ;  /* 0x0000001f21319290 */ /* 0x000fe2000fffe03f */
[----:B------:R-:W-:Y:S01]  /*1670*/  @!P2 IADD3 R16, -R16, RZ, RZ ;  /* 0x000000ff1010a210 */ /* 0x000fe20007ffe1ff */
[----:B------:R-:W-:Y:S01]  /*1680*/  USHF.R.S32.HI UR54, URZ, 0x1f, UR50 ;  /* 0x0000001f3f367899 */ /* 0x000fe20008011432 */
[----:B------:R-:W-:Y:S01]  /*1690*/  @!P3 LOP3.LUT R16, RZ, R6, RZ, 0x33, !PT ;  /* 0x00000006ff10b212 */ /* 0x000fe200078e33ff */
[----:B------:R-:W-:Y:S02]  /*16a0*/  USEL UR52, UR30, URZ, UP4 ;  /* 0x0000003f1e347287 */ /* 0x000fe4000a000000 */
[----:B------:R-:W-:Y:S02]  /*16b0*/  @UP0 UIADD3 UR41, UR11, UR19, URZ ;  /* 0x000000130b290290 */ /* 0x000fe4000fffe03f */
[----:B------:R-:W-:Y:S01]  /*16c0*/  UIADD3 UR47, UR39, UR18, URZ ;  /* 0x00000012272f7290 */ /* 0x000fe2000fffe03f */
[----:B------:R-:W-:Y:S01]  /*16d0*/  @UP0 UMOV UR40, UR10 ;  /* 0x0000000a00280c82 */ /* 0x000fe20008000000 */
[----:B------:R-:W-:Y:S10]  /*16e0*/  @P1 BRA `(.L_x_390) ;  /* 0x0000000000301947 */ /* 0x000ff40003800000 */
[----:B------:R-:W-:Y:S01]  /*16f0*/  USHF.R.S32.HI UR10, URZ, 0x1f, UR16 ;  /* 0x0000001f3f0a7899 */ /* 0x000fe20008011410 */
[----:B------:R-:W-:-:S03]  /*1700*/  ULDC.64 UR12, c[0x0][0x248] ;  /* 0x00009200000c7ab9 */ /* 0x000fc60000000a00 */
[----:B------:R-:W-:Y:S02]  /*1710*/  UIMAD UR18, UR10, UR12, URZ ;  /* 0x0000000c0a1272a4 */ /* 0x000fe4000f8e023f */
[----:B------:R-:W-:Y:S02]  /*1720*/  UIMAD.WIDE.U32 UR10, UR16, UR12, URZ ;  /* 0x0000000c100a72a5 */ /* 0x000fe4000f8e003f */
[----:B------:R-:W-:-:S04]  /*1730*/  UIMAD UR18, UR16, UR13, UR18 ;  /* 0x0000000d101272a4 */ /* 0x000fc8000f8e0212 */
[----:B------:R-:W-:-:S03]  /*1740*/  UIADD3 UR11, UR11, UR18, URZ ;  /* 0x000000120b0b7290 */ /* 0x000fc6000fffe03f */
[----:B------:R-:W-:Y:S02]  /*1750*/  ULDC.64 UR18, c[0x0][0x230] ;  /* 0x00008c0000127ab9 */ /* 0x000fe40000000a00 */
[----:B------:R-:W-:Y:S02]  /*1760*/  UIMAD.WIDE.U32 UR10, UR43, UR18, UR10 ;  /* 0x000000122b0a72a5 */ /* 0x000fe4000f8e000a */
[----:B------:R-:W-:-:S04]  /*1770*/  UIMAD UR18, UR58, UR18, URZ ;  /* 0x000000123a1272a4 */ /* 0x000fc8000f8e023f */
[----:B------:R-:W-:Y:S01]  /*1780*/  UIMAD UR19, UR43, UR19, UR18 ;  /* 0x000000132b1372a4 */ /* 0x000fe2000f8e0212 */
[----:B------:R-:W-:-:S03]  /*1790*/  UMOV UR45, UR10 ;  /* 0x0000000a002d7c82 */ /* 0x000fc60008000000 */
[----:B------:R-:W-:-:S12]  /*17a0*/  UIADD3 UR46, UR11, UR19, URZ ;  /* 0x000000130b2e7290 */ /* 0x000fd8000fffe03f */
.L_x_390:
[----:B------:R-:W-:Y:S05]  /*17b0*/  @P1 BRA `(.L_x_391) ;  /* 0x0000000000301947 */ /* 0x000fea0003800000 */
[----:B------:R-:W-:Y:S01]  /*17c0*/  USHF.R.S32.HI UR10, URZ, 0x1f, UR16 ;  /* 0x0000001f3f0a7899 */ /* 0x000fe20008011410 */
[----:B------:R-:W-:-:S03]  /*17d0*/  ULDC.64 UR14, c[0x0][0x250] ;  /* 0x00009400000e7ab9 */ /* 0x000fc60000000a00 */
[----:B------:R-:W-:Y:S02]  /*17e0*/  UIMAD UR18, UR10, UR14, URZ ;  /* 0x0000000e0a1272a4 */ /* 0x000fe4000f8e023f */
[----:B------:R-:W-:Y:S02]  /*17f0*/  UIMAD.WIDE.U32 UR10, UR16, UR14, URZ ;  /* 0x0000000e100a72a5 */ /* 0x000fe4000f8e003f */
[----:B------:R-:W-:-:S04]  /*1800*/  UIMAD UR18, UR16, UR15, UR18 ;  /* 0x0000000f101272a4 */ /* 0x000fc8000f8e0212 */
[----:B------:R-:W-:-:S03]  /*1810*/  UIADD3 UR11, UR11, UR18, URZ ;  /* 0x000000120b0b7290 */ /* 0x000fc6000fffe03f */
[----:B------:R-:W-:Y:S02]  /*1820*/  ULDC.64 UR18, c[0x0][0x238] ;  /* 0x00008e0000127ab9 */ /* 0x000fe40000000a00 */
[----:B------:R-:W-:Y:S02]  /*1830*/  UIMAD UR20, UR58, UR18, URZ ;  /* 0x000000123a1472a4 */ /* 0x000fe4000f8e023f */
[----:B------:R-:W-:Y:S02]  /*1840*/  UIMAD.WIDE.U32 UR10, UR43, UR18, UR10 ;  /* 0x000000122b0a72a5 */ /* 0x000fe4000f8e000a */
[----:B------:R-:W-:-:S04]  /*1850*/  UIMAD UR19, UR43, UR19, UR20 ;  /* 0x000000132b1372a4 */ /* 0x000fc8000f8e0214 */
[----:B------:R-:W-:Y:S01]  /*1860*/  UIADD3 UR41, UR11, UR19, URZ ;  /* 0x000000130b297290 */ /* 0x000fe2000fffe03f */
[----:B------:R-:W-:-:S11]  /*1870*/  UMOV UR40, UR10 ;  /* 0x0000000a00287c82 */ /* 0x000fd60008000000 */
.L_x_391:
[----:B------:R-:W-:Y:S01]  /*1880*/  @UP1 UMOV UR18, UR36 ;  /* 0x0000002400121c82 */ /* 0x000fe20008000000 */
[----:B------:R-:W-:Y:S01]  /*1890*/  @!UP1 UMOV UR18, UR32 ;  /* 0x0000002000129c82 */ /* 0x000fe20008000000 */
[----:B------:R-:W-:Y:S01]  /*18a0*/  SHF.R.S32.HI R18, RZ, 0x1f, R16 ;  /* 0x0000001fff127819 */ /* 0x000fe20000011410 */
[----:B------:R-:W-:Y:S06]  /*18b0*/  @!P0 BRA `(.L_x_392) ;  /* 0x00000000001c8947 */ /* 0x000fec0003800000 */
[----:B------:R-:W-:Y:S01]  /*18c0*/  @!UP1 UIMAD UR7, UR43, UR59, URZ ;  /* 0x0000003b2b0792a4 */ /* 0x000fe2000f8e023f */
[----:B------:R-:W-:Y:S01]  /*18d0*/  ULDC UR11, c[0x0][0x2c0] ;  /* 0x0000b000000b7ab9 */ /* 0x000fe20000000800 */
[----:B------:R-:W-:Y:S02]  /*18e0*/  ULDC UR10, c[0x0][0x2e4] ;  /* 0x0000b900000a7ab9 */ /* 0x000fe40000000800 */
[----:B------:R-:W-:Y:S02]  /*18f0*/  ULEA UR7, UR43, UR7, 0x7 ;  /* 0x000000072b077291 */ /* 0x000fe4000f8e383f */
[----:B------:R-:W-:-:S04]  /*1900*/  ULEA UR10, UR11, UR10, 0x7 ;  /* 0x0000000a0b0a7291 */ /* 0x000fc8000f8e383f */
[----:B------:R-:W-:Y:S01]  /*1910*/  UIMAD UR7, UR10, UR56, UR7 ;  /* 0x000000380a0772a4 */ /* 0x000fe2000f8e0207 */
[----:B------:R-:W-:Y:S11]  /*1920*/  BRA `(.L_x_393) ;  /* 0x0000000000087947 */ /* 0x000ff60003800000 */
.L_x_392:
[----:B------:R-:W-:-:S04]  /*1930*/  UIMAD UR7, UR43, UR61, UR56 ;  /* 0x0000003d2b0772a4 */ /* 0x000fc8000f8e0238 */
[----:B------:R-:W-:-:S12]  /*1940*/  UIMAD UR7, UR7, UR59, URZ ;  /* 0x0000003b070772a4 */ /* 0x000fd8000f8e023f */
.L_x_393:
[----:B------:R-:W1:Y:S01]  /*1950*/  S2R R0, SR_TID.X ;  /* 0x0000000000007919 */ /* 0x000e620000002100 */
[----:B------:R-:W2:Y:S01]  /*1960*/  LDC.64 R6, c[0x0][0x420] ;  /* 0x00010800ff067b82 */ /* 0x000ea20000000a00 */
[----:B------:R-:W-:Y:S01]  /*1970*/  ULDC UR10, c[0x0][0x2dc] ;  /* 0x0000b700000a7ab9 */ /* 0x000fe20000000800 */
[----:B------:R-:W-:Y:S01]  /*1980*/  UIADD3 UR22, UR17, UR7, URZ ;  /* 0x0000000711167290 */ /* 0x000fe2000fffe03f */
[----:B------:R-:W-:Y:S01]  /*1990*/  BSSY B1, `(.L_x_389) ;  /* 0x00008b4000017945 */ /* 0x000fe20003800000 */
[----:B------:R-:W-:Y:S02]  /*19a0*/  UIMAD UR7, UR10, UR61, URZ ;  /* 0x0000003d0a0772a4 */ /* 0x000fe4000f8e023f */
[----:B------:R-:W-:Y:S01]  /*19b0*/  USHF.R.S32.HI UR61, URZ, 0x1f, UR56 ;  /* 0x0000001f3f3d7899 */ /* 0x000fe20008011438 */
[----:B------:R-:W-:Y:S01]  /*19c0*/  ULDC.64 UR10, c[0x0][0x428] ;  /* 0x00010a00000a7ab9 */ /* 0x000fe20000000a00 */
[----:B------:R-:W-:Y:S01]  /*19d0*/  UISETP.GE.AND UP2, UPT, UR35, 0x1, UPT ;  /* 0x000000012300788c */ /* 0x000fe2000bf46270 */
[----:B------:R-:W-:Y:S01]  /*19e0*/  IMAD.U32 R15, RZ, RZ, UR10 ;  /* 0x0000000aff0f7e24 */ /* 0x000fe2000f8e00ff */
[----:B------:R-:W-:-:S02]  /*19f0*/  UIMAD UR19, UR61, UR10, URZ ;  /* 0x0000000a3d1372a4 */ /* 0x000fc4000f8e023f */
[----:B------:R-:W-:Y:S02]  /*1a00*/  UIADD3 UR20, UR17, UR25, URZ ;  /* 0x0000001911147290 */ /* 0x000fe4000fffe03f */
[----:B------:R-:W-:Y:S01]  /*1a10*/  UIMAD UR19, UR56, UR11, UR19 ;  /* 0x0000000b381372a4 */ /* 0x000fe2000f8e0213 */
[----:B------:R-:W-:Y:S02]  /*1a20*/  ULDC.64 UR36, c[0x0][0x210] ;  /* 0x0000840000247ab9 */ /* 0x000fe40000000a00 */
[----:B------:R-:W-:Y:S01]  /*1a30*/  ULDC.64 UR10, c[0x0][0x258] ;  /* 0x00009600000a7ab9 */ /* 0x000fe20000000a00 */
[----:B------:R-:W-:Y:S01]  /*1a40*/  ULDC.64 UR32, c[0x0][0x3e0] ;  /* 0x0000f80000207ab9 */ /* 0x000fe20000000a00 */
[----:B------:R-:W-:Y:S01]  /*1a50*/  ULDC.64 UR26, c[0x0][0x400] ;  /* 0x00010000001a7ab9 */ /* 0x000fe20000000a00 */
[----:B------:R-:W-:Y:S01]  /*1a60*/  ULDC.64 UR30, c[0x0][0x2b0] ;  /* 0x0000ac00001e7ab9 */ /* 0x000fe20000000a00 */
[----:B------:R-:W-:Y:S01]  /*1a70*/  ULDC.64 UR58, c[0x0][0x478] ;  /* 0x00011e00003a7ab9 */ /* 0x000fe20000000a00 */
[----:B------:R-:W-:Y:S01]  /*1a80*/  UIMAD.WIDE UR30, UR20, 0x4, UR30 ;  /* 0x00000004141e78a5 */ /* 0x000fe2000f8e021e */
[----:B--2---:R-:W-:Y:S01]  /*1a90*/  IMAD R3, R6, UR21, RZ ;  /* 0x0000001506037c24 */ /* 0x004fe2000f8e02ff */
[----:B------:R-:W-:-:S03]  /*1aa0*/  ULEA.HI.SX32 UR25, UR42, 0xffffffff, 0x19 ;  /* 0xffffffff2a197891 */ /* 0x000fc6000f8fca3f */
[----:B------:R-:W-:Y:S01]  /*1ab0*/  IMAD R3, R7, UR17, R3 ;  /* 0x0000001107037c24 */ /* 0x000fe2000f8e0203 */
[----:B-1----:R-:W-:-:S04]  /*1ac0*/  SHF.R.S32.HI R12, RZ, 0x1f, R0 ;  /* 0x0000001fff0c7819 */ /* 0x002fc80000011400 */
[CC--:B------:R-:W-:Y:S02]  /*1ad0*/  LEA.HI R2, R12.reuse, R0.reuse, RZ, 0x3 ;  /* 0x000000000c027211 */ /* 0x0c0fe400078f18ff */
[----:B------:R-:W-:Y:S02]  /*1ae0*/  LEA.HI R12, R12, R0, RZ, 0x5 ;  /* 0x000000000c0c7211 */ /* 0x000fe400078f28ff */
[----:B------:R-:W-:Y:S02]  /*1af0*/  LOP3.LUT R4, R2, 0xfffffff8, RZ, 0xc0, !PT ;  /* 0xfffffff802047812 */ /* 0x000fe400078ec0ff */
[----:B------:R-:W-:Y:S02]  /*1b00*/  LOP3.LUT R14, R12, 0xffffffe0, RZ, 0xc0, !PT ;  /* 0xffffffe00c0e7812 */ /* 0x000fe400078ec0ff */
[----:B------:R-:W-:Y:S01]  /*1b10*/  SHF.R.S32.HI R2, RZ, 0x3, R2 ;  /* 0x00000003ff027819 */ /* 0x000fe20000011402 */
[C---:B------:R-:W-:Y:S01]  /*1b20*/  IMAD.IADD R4, R0.reuse, 0x1, -R4 ;  /* 0x0000000100047824 */ /* 0x040fe200078e0a04 */
[----:B------:R-:W-:Y:S01]  /*1b30*/  SHF.R.S32.HI R12, RZ, 0x5, R12 ;  /* 0x00000005ff0c7819 */ /* 0x000fe2000001140c */
[----:B------:R-:W-:Y:S01]  /*1b40*/  IMAD.IADD R14, R0, 0x1, -R14 ;  /* 0x00000001000e7824 */ /* 0x000fe200078e0a0e */
[----:B------:R-:W-:Y:S01]  /*1b50*/  SHF.R.S32.HI R36, RZ, 0x1f, R2 ;  /* 0x0000001fff247819 */ /* 0x000fe20000011402 */
[----:B------:R-:W-:Y:S01]  /*1b60*/  IMAD.SHL.U32 R4, R4, 0x8, RZ ;  /* 0x0000000804047824 */ /* 0x000fe200078e00ff */
[----:B------:R-:W-:Y:S01]  /*1b70*/  IADD3 R0, P1, R2, UR17, RZ ;  /* 0x0000001102007c10 */ /* 0x000fe2000ff3e0ff */
[----:B------:R-:W-:Y:S01]  /*1b80*/  IMAD R12, R12, UR7, R14 ;  /* 0x000000070c0c7c24 */ /* 0x000fe2000f8e020e */
[----:B------:R-:W-:-:S02]  /*1b90*/  USHF.L.U32 UR7, UR7, 0x7, URZ ;  /* 0x0000000707077899 */ /* 0x000fc4000800063f */
[--C-:B------:R-:W-:Y:S02]  /*1ba0*/  SHF.R.S32.HI R5, RZ, 0x1f, R4.reuse ;  /* 0x0000001fff057819 */ /* 0x100fe40000011404 */
[----:B------:R-:W-:Y:S01]  /*1bb0*/  IADD3 R8, P0, R4, UR18, RZ ;  /* 0x0000001204087c10 */ /* 0x000fe2000ff1e0ff */
[----:B------:R-:W-:Y:S01]  /*1bc0*/  UIADD3 UR18, UP1, UP0, UR38, UR7, UR50 ;  /* 0x0000000726127290 */ /* 0x000fe2000f83e032 */
[----:B------:R-:W-:Y:S01]  /*1bd0*/  IADD3.X R13, R36, UR21, RZ, P1, !PT ;  /* 0x00000015240d7c10 */ /* 0x000fe20008ffe4ff */
[----:B------:R-:W-:Y:S01]  /*1be0*/  IMAD.WIDE.U32 R10, R0, UR28, R4 ;  /* 0x0000001c000a7c25 */ /* 0x000fe2000f8e0004 */
[----:B------:R-:W-:Y:S01]  /*1bf0*/  IADD3.X R9, R5, UR49, RZ, P0, !PT ;  /* 0x0000003105097c10 */ /* 0x000fe200087fe4ff */
[----:B------:R-:W-:Y:S02]  /*1c00*/  USHF.R.S32.HI UR7, URZ, 0x1f, UR7 ;  /* 0x0000001f3f077899 */ /* 0x000fe40008011407 */
[----:B------:R-:W-:Y:S01]  /*1c10*/  IMAD R13, R13, UR28, RZ ;  /* 0x0000001c0d0d7c24 */ /* 0x000fe2000f8e02ff */
[----:B------:R-:W-:Y:S01]  /*1c20*/  IADD3 R10, P0, R10, UR57, RZ ;  /* 0x000000390a0a7c10 */ /* 0x000fe2000ff1e0ff */
[----:B------:R-:W-:Y:S01]  /*1c30*/  IMAD.WIDE.U32 R8, R6, UR17, R8 ;  /* 0x0000001106087c25 */ /* 0x000fe2000f8e0008 */
[----:B------:R-:W-:-:S02]  /*1c40*/  UIMAD UR17, UR61, UR10, URZ ;  /* 0x0000000a3d1172a4 */ /* 0x000fc4000f8e023f */
[----:B------:R-:W-:Y:S01]  /*1c50*/  UIADD3.X UR7, UR47, UR7, UR54, UP1, UP0 ;  /* 0x000000072f077290 */ /* 0x000fe20008fe0436 */
[----:B------:R-:W-:Y:S01]  /*1c60*/  IMAD R0, R0, UR29, R13 ;  /* 0x0000001d00007c24 */ /* 0x000fe2000f8e020d */
[----:B------:R-:W-:Y:S01]  /*1c70*/  UIMAD UR11, UR56, UR11, UR17 ;  /* 0x0000000b380b72a4 */ /* 0x000fe2000f8e0211 */
[----:B------:R-:W-:Y:S01]  /*1c80*/  IMAD.IADD R9, R9, 0x1, R3 ;  /* 0x0000000109097824 */ /* 0x000fe200078e0203 */
[----:B------:R-:W-:Y:S01]  /*1c90*/  UIMAD.WIDE UR20, UR22, 0x4, UR58 ;  /* 0x00000004161478a5 */ /* 0x000fe2000f8e023a */
[----:B------:R-:W-:Y:S01]  /*1ca0*/  IMAD R3, R36, R6, RZ ;  /* 0x0000000624037224 */ /* 0x000fe200078e02ff */
[----:B------:R-:W-:Y:S01]  /*1cb0*/  IADD3.X R11, R11, UR48, R0, P0, !PT ;  /* 0x000000300b0b7c10 */ /* 0x000fe200087fe400 */
[----:B------:R-:W-:Y:S01]  /*1cc0*/  IMAD.WIDE.U32 R8, R15, UR56, R8 ;  /* 0x000000380f087c25 */ /* 0x000fe2000f8e0008 */
[----:B------:R-:W-:-:S03]  /*1cd0*/  PLOP3.LUT P0, PT, PT, PT, UP2, 0x80, 0x0 ;  /* 0x000000000000781c */ /* 0x000fc60003f0f028 */
[----:B------:R-:W-:Y:S01]  /*1ce0*/  IMAD.U32 R0, RZ, RZ, UR10 ;  /* 0x0000000aff007e24 */ /* 0x000fe2000f8e00ff */
[----:B------:R-:W-:Y:S01]  /*1cf0*/  UIADD3 UR10, UP1, UP0, UR52, UR18, UR55 ;  /* 0x00000012340a7290 */ /* 0x000fe2000f83e037 */
[----:B------:R-:W-:Y:S02]  /*1d00*/  VIADD R9, R9, UR19 ;  /* 0x0000001309097c36 */ /* 0x000fe40008000000 */
[----:B------:R-:W-:Y:S01]  /*1d10*/  IMAD.WIDE.U32 R10, R0, UR56, R10 ;  /* 0x00000038000a7c25 */ /* 0x000fe2000f8e000a */
[----:B------:R-:W-:Y:S02]  /*1d20*/  UIADD3.X UR7, UR53, UR7, UR44, UP1, UP0 ;  /* 0x0000000735077290 */ /* 0x000fe40008fe042c */
[----:B------:R-:W-:Y:S01]  /*1d30*/  IADD3 R0, P1, R12, UR10, RZ ;  /* 0x0000000a0c007c10 */ /* 0x000fe2000ff3e0ff */
[----:B------:R-:W-:Y:S01]  /*1d40*/  IMAD.WIDE.U32 R8, R2, R6, R8 ;  /* 0x0000000602087225 */ /* 0x000fe200078e0008 */
[----:B------:R-:W-:Y:S02]  /*1d50*/  LEA R14, P3, R10, UR36, 0x1 ;  /* 0x000000240a0e7c11 */ /* 0x000fe4000f8608ff */
[----:B------:R-:W-:Y:S01]  /*1d60*/  LEA.HI.X.SX32 R12, R12, UR7, 0x1, P1 ;  /* 0x000000070c0c7c11 */ /* 0x000fe200088f0eff */
[----:B------:R-:W-:Y:S01]  /*1d70*/  IMAD R3, R2, R7, R3 ;  /* 0x0000000702037224 */ /* 0x000fe200078e0203 */
[----:B------:R-:W-:Y:S01]  /*1d80*/  LEA R222, P1, R0, UR26, 0x2 ;  /* 0x0000001a00de7c11 */ /* 0x000fe2000f8210ff */
[----:B------:R-:W-:Y:S01]  /*1d90*/  VIADD R11, R11, UR11 ;  /* 0x0000000b0b0b7c36 */ /* 0x000fe20008000000 */
[----:B------:R-:W-:Y:S01]  /*1da0*/  LEA R13, P2, R8, UR32, 0x1 ;  /* 0x00000020080d7c11 */ /* 0x000fe2000f8408ff */
[----:B------:R-:W-:Y:S01]  /*1db0*/  IMAD.IADD R3, R9, 0x1, R3 ;  /* 0x0000000109037824 */ /* 0x000fe200078e0203 */
[----:B------:R-:W-:-:S02]  /*1dc0*/  LEA.HI.X R33, R0, UR27, R12, 0x2, P1 ;  /* 0x0000001b00217c11 */ /* 0x000fc400088f140c */
[----:B------:R-:W-:Y:S02]  /*1dd0*/  LEA.HI.X R10, R10, UR37, R11, 0x1, P3 ;  /* 0x000000250a0a7c11 */ /* 0x000fe400098f0c0b */
[----:B------:R-:W-:Y:S01]  /*1de0*/  LEA.HI.X R8, R8, UR33, R3, 0x1, P2 ;  /* 0x0000002108087c11 */ /* 0x000fe200090f0c03 */
[----:B------:R-:W-:Y:S06]  /*1df0*/  @!P0 BRA `(.L_x_394) ;  /* 0x0000007800988947 */ /* 0x000fec0003800000 */
[----:B------:R-:W2:Y:S01]  /*1e00*/  LDL R37, [R1+0x4] ;  /* 0x0000040001257983 */ /* 0x000ea20000100800 */
[----:B------:R-:W-:Y:S01]  /*1e10*/  PLOP3.LUT P0, PT, PT, PT, UP4, 0x80, 0x0 ;  /* 0x000000000000781c */ /* 0x000fe20003f0f048 */
[----:B------:R-:W-:Y:S01]  /*1e20*/  UMOV UR10, UR25 ;  /* 0x00000019000a7c82 */ /* 0x000fe20008000000 */
[C---:B------:R-:W-:Y:S01]  /*1e30*/  VIADD R20, R2.reuse, 0x20 ;  /* 0x0000002002147836 */ /* 0x040fe20000000000 */
[----:B------:R-:W-:Y:S01]  /*1e40*/  UIMAD UR7, UR10, -0x80, UR35 ;  /* 0xffffff800a0778a4 */ /* 0x000fe2000f8e0223 */
[C---:B------:R-:W-:Y:S01]  /*1e50*/  VIADD R21, R2.reuse, 0x60 ;  /* 0x0000006002157836 */ /* 0x040fe20000000000 */
[----:B------:R-:W-:Y:S01]  /*1e60*/  USHF.L.U64.HI UR11, UR28, 0x5, UR29 ;  /* 0x000000051c0b7899 */ /* 0x000fe2000801021d */
[----:B------:R-:W-:Y:S01]  /*1e70*/  VIADD R19, R2, 0x40 ;  /* 0x0000004002137836 */ /* 0x000fe20000000000 */
[----:B------:R-:W-:Y:S01]  /*1e80*/  LEA R0, R250, UR4, 0x1 ;  /* 0x00000004fa007c11 */ /* 0x000fe2000f8e08ff */
[----:B------:R-:W-:Y:S01]  /*1e90*/  IMAD.MOV.U32 R244, RZ, RZ, R13 ;  /* 0x000000fffff47224 */ /* 0x000fe200078e000d */
[----:B------:R-:W-:Y:S01]  /*1ea0*/  ISETP.GE.AND P3, PT, R2, UR7, PT ;  /* 0x0000000702007c0c */ /* 0x000fe2000bf66270 */
[----:B------:R-:W-:Y:S01]  /*1eb0*/  IMAD.MOV.U32 R243, RZ, RZ, R8 ;  /* 0x000000fffff37224 */ /* 0x000fe200078e0008 */
[----:B------:R-:W-:Y:S01]  /*1ec0*/  ISETP.GE.AND P2, PT, R20, UR7, PT ;  /* 0x0000000714007c0c */ /* 0x000fe2000bf46270 */
[----:B------:R-:W-:Y:S01]  /*1ed0*/  ULEA.HI UR17, UR10, UR10, URZ, 0x1 ;  /* 0x0000000a0a117291 */ /* 0x000fe2000f8f083f */
[----:B------:R-:W-:Y:S01]  /*1ee0*/  @P0 BAR.SYNC.DEFER_BLOCKING 0x0 ;  /* 0x0000000000000b1d */ /* 0x000fe20000010000 */
[----:B------:R-:W-:Y:S01]  /*1ef0*/  ISETP.GE.AND P0, PT, R21, UR7, PT ;  /* 0x0000000715007c0c */ /* 0x000fe2000bf06270 */
[C---:B------:R-:W-:Y:S01]  /*1f00*/  IMAD.SHL.U32 R11, R6.reuse, 0x20, RZ ;  /* 0x00000020060b7824 */ /* 0x040fe200078e00ff */
[----:B------:R-:W-:Y:S01]  /*1f10*/  ISETP.GE.AND P6, PT, R19, UR7, PT ;  /* 0x0000000713007c0c */ /* 0x000fe2000bfc6270 */
[----:B------:R-:W-:Y:S01]  /*1f20*/  USHF.L.U32 UR18, UR28, 0x5, URZ ;  /* 0x000000051c127899 */ /* 0x000fe2000800063f */
[----:B------:R-:W-:Y:S01]  /*1f30*/  IMAD.U32 R15, RZ, RZ, UR11 ;  /* 0x0000000bff0f7e24 */ /* 0x000fe2000f8e00ff */
[----:B------:R-:W-:Y:S01]  /*1f40*/  ULOP3.LUT UR11, UR17, 0xfffffffe, URZ, 0xc0, !UPT ;  /* 0xfffffffe110b7892 */ /* 0x000fe2000f8ec03f */
[C---:B------:R-:W-:Y:S01]  /*1f50*/  SHF.L.U64.HI R13, R6.reuse, 0x5, R7 ;  /* 0x00000005060d7819 */ /* 0x040fe20000010207 */
[----:B------:R-:W-:Y:S01]  /*1f60*/  IMAD.MOV.U32 R241, RZ, RZ, R10 ;  /* 0x000000fffff17224 */ /* 0x000fe200078e000a */
[----:B------:R-:W-:Y:S01]  /*1f70*/  UIMAD UR17, UR51, UR12, URZ ;  /* 0x0000000c331172a4 */ /* 0x000fe2000f8e023f */
[----:B------:R-:W-:Y:S01]  /*1f80*/  @!P3 IMAD.MOV.U32 R8, RZ, RZ, R244 ;  /* 0x000000ffff08b224 */ /* 0x000fe200078e00f4 */
[CC--:B------:R-:W-:Y:S01]  /*1f90*/  @!P2 LEA R12, P5, R11.reuse, R244.reuse, 0x1 ;  /* 0x000000f40b0ca211 */ /* 0x0c0fe200078a08ff */
[----:B------:R-:W-:Y:S01]  /*1fa0*/  @!P3 IMAD.MOV.U32 R9, RZ, RZ, R243 ;  /* 0x000000ffff09b224 */ /* 0x000fe200078e00f3 */
[----:B------:R-:W-:Y:S01]  /*1fb0*/  UIADD3 UR11, UR10, -UR11, URZ ;  /* 0x8000000b0a0b7290 */ /* 0x000fe2000fffe03f */
[----:B------:R-:W-:Y:S01]  /*1fc0*/  IMAD.MOV.U32 R242, RZ, RZ, R14 ;  /* 0x000000fffff27224 */ /* 0x000fe200078e000e */
[-C--:B------:R-:W-:Y:S01]  /*1fd0*/  @!P2 LEA.HI.X R13, R11, R243.reuse, R13, 0x1, P5 ;  /* 0x000000f30b0da211 */ /* 0x080fe200028f0c0d */
[----:B------:R-:W-:Y:S01]  /*1fe0*/  IMAD.U32 R3, RZ, RZ, UR18 ;  /* 0x00000012ff037e24 */ /* 0x000fe2000f8e00ff */
[C---:B------:R-:W-:Y:S01]  /*1ff0*/  @!P6 LEA R10, P4, R6.reuse, R244, 0x7 ;  /* 0x000000f4060ae211 */ /* 0x040fe200078838ff */
[----:B------:R-:W-:Y:S01]  /*2000*/  @!P0 IMAD R17, R7, 0xc0, RZ ;  /* 0x000000c007118824 */ /* 0x000fe200078e02ff */
[----:B------:R-:W-:Y:S01]  /*2010*/  UISETP.NE.AND UP0, UPT, UR11, 0x1, UPT ;  /* 0x000000010b00788c */ /* 0x000fe2000bf05270 */
[----:B------:R-:W-:Y:S01]  /*2020*/  IMAD.MOV.U32 R239, RZ, RZ, 0x7f800000 ;  /* 0x7f800000ffef7424 */ /* 0x000fe200078e00ff */
[----:B------:R-:W-:Y:S01]  /*2030*/  @!P6 LEA.HI.X R11, R6, R243, R7, 0x7, P4 ;  /* 0x000000f3060be211 */ /* 0x000fe200020f3c07 */
[----:B------:R-:W-:Y:S01]  /*2040*/  UIMAD UR11, UR23, -0x80, UR6 ;  /* 0xffffff80170b78a4 */ /* 0x000fe2000f8e0206 */
[C---:B------:R-:W-:Y:S01]  /*2050*/  @!P2 LEA R14, P1, R3.reuse, R242, 0x1 ;  /* 0x000000f2030ea211 */ /* 0x040fe200078208ff */
[----:B------:R-:W-:Y:S01]  /*2060*/  @P3 STS.128 [R0+0x8000], RZ ;  /* 0x008000ff00003388 */ /* 0x000fe20000000c00 */
[----:B------:R-:W-:Y:S01]  /*2070*/  UIMAD UR17, UR34, UR13, UR17 ;  /* 0x0000000d221172a4 */ /* 0x000fe2000f8e0211 */
[----:B------:R-:W-:Y:S01]  /*2080*/  IMAD.MOV.U32 R240, RZ, RZ, 0x7f800000 ;  /* 0x7f800000fff07424 */ /* 0x000fe200078e00ff */
[----:B------:R-:W-:Y:S01]  /*2090*/  @!P2 LEA.HI.X R15, R3, R241, R15, 0x1, P1 ;  /* 0x000000f1030fa211 */ /* 0x000fe200008f0c0f */
[----:B------:R-:W-:Y:S01]  /*20a0*/  @!PT LDS RZ, [RZ] ;  /* 0x00000000fffff984 */ /* 0x000fe20000000800 */
[----:B------:R-:W-:Y:S01]  /*20b0*/  @!PT LDS RZ, [RZ] ;  /* 0x00000000fffff984 */ /* 0x000fe20000000800 */
[----:B------:R-:W-:Y:S01]  /*20c0*/  @!PT LDS RZ, [RZ] ;  /* 0x00000000fffff984 */ /* 0x000fe20000000800 */
[----:B------:R1:W-:Y:S01]  /*20d0*/  @!P3 LDGSTS.E.BYPASS.LTC128B.128 [R0+0x8000], desc[UR8][R8.64] ;  /* 0x080000000800bfae */ /* 0x0003e2000b901d48 */
[----:B------:R-:W-:Y:S01]  /*20e0*/  VIADD R3, R250, 0x2000 ;  /* 0x00002000fa037836 */ /* 0x000fe20000000000 */
[----:B------:R-:W-:Y:S01]  /*20f0*/  PLOP3.LUT P1, PT, PT, PT, UP0, 0x80, 0x0 ;  /* 0x000000000000781c */ /* 0x000fe20003f2f008 */
[----:B------:R-:W-:Y:S01]  /*2100*/  ULDC.64 UR18, c[0x0][0x260] ;  /* 0x0000980000127ab9 */ /* 0x000fe20000000a00 */
[----:B------:R-:W-:Y:S01]  /*2110*/  @P2 STS.128 [R0+0x9000], RZ ;  /* 0x009000ff00002388 */ /* 0x000fe20000000c00 */
[----:B------:R-:W-:Y:S01]  /*2120*/  ISETP.GE.AND P4, PT, R20, UR11, PT ;  /* 0x0000000b14007c0c */ /* 0x000fe2000bf86270 */
[----:B------:R-:W-:Y:S01]  /*2130*/  VOTEU.ALL UP0, P0 ;  /* 0x00000000003f7886 */ /* 0x000fe20000000000 */
[----:B------:R-:W-:Y:S01]  /*2140*/  SEL R3, R3, R250, !P1 ;  /* 0x000000fa03037207 */ /* 0x000fe20004800000 */
[----:B------:R-:W-:Y:S01]  /*2150*/  @!PT LDS RZ, [RZ] ;  /* 0x00000000fffff984 */ /* 0x000fe20000000800 */
[----:B------:R-:W-:Y:S01]  /*2160*/  @!PT LDS RZ, [RZ] ;  /* 0x00000000fffff984 */ /* 0x000fe20000000800 */
[----:B------:R-:W-:Y:S01]  /*2170*/  @!PT LDS RZ, [RZ] ;  /* 0x00000000fffff984 */ /* 0x000fe20000000800 */
[----:B------:R-:W-:Y:S01]  /*2180*/  @!P2 LDGSTS.E.BYPASS.LTC128B.128 [R0+0x9000], desc[UR8][R12.64] ;  /* 0x090000000c00afae */ /* 0x000fe2000b901d48 */
[----:B------:R-:W-:-:S02]  /*2190*/  IMAD.MOV.U32 R237, RZ, RZ, 0x7f800000 ;  /* 0x7f800000ffed7424 */ /* 0x000fc400078e00ff */
[----:B------:R-:W-:Y:S01]  /*21a0*/  LEA R213, R3, UR4, 0x1 ;  /* 0x0000000403d57c11 */ /* 0x000fe2000f8e08ff */
[----:B------:R-:W-:Y:S01]  /*21b0*/  @P6 STS.128 [R0+0xa000], RZ ;  /* 0x00a000ff00006388 */ /* 0x000fe20000000c00 */
[----:B------:R-:W-:Y:S01]  /*21c0*/  IMAD.U32 R3, RZ, RZ, UR17 ;  /* 0x00000011ff037e24 */ /* 0x000fe2000f8e00ff */
[----:B------:R-:W-:Y:S01]  /*21d0*/  @!UP0 UIMAD UR17, UR29, 0xc0, URZ ;  /* 0x000000c01d1188a4 */ /* 0x000fe2000f8e023f */
[----:B------:R-:W-:Y:S01]  /*21e0*/  IMAD.MOV.U32 R238, RZ, RZ, 0x7f800000 ;  /* 0x7f800000ffee7424 */ /* 0x000fe200078e00ff */
[----:B------:R-:W-:Y:S01]  /*21f0*/  @!PT LDS RZ, [RZ] ;  /* 0x00000000fffff984 */ /* 0x000fe20000000800 */
[----:B------:R-:W-:Y:S01]  /*2200*/  @!PT LDS RZ, [RZ] ;  /* 0x00000000fffff984 */ /* 0x000fe20000000800 */
[----:B------:R-:W-:Y:S01]  /*2210*/  @!PT LDS RZ, [RZ] ;  /* 0x00000000fffff984 */ /* 0x000fe20000000800 */
[----:B------:R3:W-:Y:S02]  /*2220*/  @!P6 LDGSTS.E.BYPASS.LTC128B.128 [R0+0xa000], desc[UR8][R10.64] ;  /* 0x0a0000000a00efae */ /* 0x0007e4000b901d48 */
[----:B------:R-:W4:Y:S02]  /*2230*/  @!P4 LDC.64 R22, c[0x0][0x218] ;  /* 0x00008600ff16cb82 */ /* 0x000f240000000a00 */
[----:B------:R-:W-:Y:S01]  /*2240*/  @P0 STS.128 [R0+0xb000], RZ ;  /* 0x00b000ff00000388 */ /* 0x000fe20000000c00 */
[----:B-1----:R-:W-:-:S02]  /*2250*/  @!P0 IMAD.MOV.U32 R8, RZ, RZ, R244 ;  /* 0x000000ffff088224 */ /* 0x002fc400078e00f4 */
[----:B------:R-:W-:Y:S02]  /*2260*/  @!P0 IMAD.MOV.U32 R9, RZ, RZ, R243 ;  /* 0x000000ffff098224 */ /* 0x000fe400078e00f3 */
[----:B------:R-:W-:-:S04]  /*2270*/  @!P0 IMAD.WIDE.U32 R8, R6, 0xc0, R8 ;  /* 0x000000c006088825 */ /* 0x000fc800078e0008 */
[----:B------:R-:W-:Y:S02]  /*2280*/  @!P0 IMAD.IADD R7, R9, 0x1, R17 ;  /* 0x0000000109078824 */ /* 0x000fe400078e0211 */
[----:B------:R-:W-:Y:S02]  /*2290*/  @!P0 IMAD.MOV.U32 R6, RZ, RZ, R8 ;  /* 0x000000ffff068224 */ /* 0x000fe400078e0008 */
[----:B------:R-:W-:Y:S02]  /*22a0*/  @!P3 IMAD.MOV.U32 R8, RZ, RZ, R242 ;  /* 0x000000ffff08b224 */ /* 0x000fe400078e00f2 */
[----:B------:R-:W-:Y:S01]  /*22b0*/  @!P3 IMAD.MOV.U32 R9, RZ, RZ, R241 ;  /* 0x000000ffff09b224 */ /* 0x000fe200078e00f1 */
[----:B------:R-:W-:Y:S01]  /*22c0*/  @!PT LDS RZ, [RZ] ;  /* 0x00000000fffff984 */ /* 0x000fe20000000800 */
[----:B------:R-:W-:Y:S01]  /*22d0*/  @!PT LDS RZ, [RZ] ;  /* 0x00000000fffff984 */ /* 0x000fe20000000800 */
[----:B------:R-:W-:Y:S01]  /*22e0*/  @!PT LDS RZ, [RZ] ;  /* 0x00000000fffff984 */ /* 0x000fe20000000800 */
[----:B------:R1:W-:Y:S01]  /*22f0*/  @!P0 LDGSTS.E.BYPASS.LTC128B.128 [R0+0xb000], desc[UR8][R6.64] ;  /* 0x0b00000006008fae */ /* 0x0003e2000b901d48 */
[----:B---3--:R-:W-:-:S03]  /*2300*/  IMAD.U32 R10, RZ, RZ, UR28 ;  /* 0x0000001cff0a7e24 */ /* 0x008fc6000f8e00ff */
[----:B------:R-:W-:Y:S04]  /*2310*/  @P3 STS [R213], RZ ;  /* 0x000000ffd5003388 */ /* 0x000fe80000000800 */
[----:B------:R-:W-:Y:S04]  /*2320*/  @P3 STS [R213+0x4], RZ ;  /* 0x000004ffd5003388 */ /* 0x000fe80000000800 */
[----:B------:R-:W-:Y:S04]  /*2330*/  @P3 STS [R213+0x8], RZ ;  /* 0x000008ffd5003388 */ /* 0x000fe80000000800 */
[----:B------:R-:W-:Y:S04]  /*2340*/  @P3 STS [R213+0xc], RZ ;  /* 0x00000cffd5003388 */ /* 0x000fe80000000800 */
[----:B------:R-:W-:Y:S01]  /*2350*/  @!PT LDS RZ, [RZ] ;  /* 0x00000000fffff984 */ /* 0x000fe20000000800 */
[----:B------:R-:W-:Y:S01]  /*2360*/  @!PT LDS RZ, [RZ] ;  /* 0x00000000fffff984 */ /* 0x000fe20000000800 */
[----:B------:R-:W-:Y:S01]  /*2370*/  @!PT LDS RZ, [RZ] ;  /* 0x00000000fffff984 */ /* 0x000fe20000000800 */
[----:B------:R3:W-:Y:S01]  /*2380*/  @!P3 LDGSTS.E.BYPASS.LTC128B.128 [R213], desc[UR8][R8.64] ;  /* 0x0000000008d5bfae */ /* 0x0007e2000b901d48 */
[----:B------:R-:W-:-:S03]  /*2390*/  @!P6 LEA R12, P3, R10, R242, 0x7 ;  /* 0x000000f20a0ce211 */ /* 0x000fc600078638ff */
[----:B------:R-:W-:Y:S01]  /*23a0*/  @P2 STS [R213+0x1000], RZ ;  /* 0x001000ffd5002388 */ /* 0x000fe20000000800 */
[----:B-1----:R-:W-:-:S03]  /*23b0*/  IMAD.U32 R6, RZ, RZ, UR12 ;  /* 0x0000000cff067e24 */ /* 0x002fc6000f8e00ff */
[----:B------:R-:W-:Y:S01]  /*23c0*/  @P2 STS [R213+0x1004], RZ ;  /* 0x001004ffd5002388 */ /* 0x000fe20000000800 */
[----:B------:R-:W-:-:S03]  /*23d0*/  IMAD.WIDE.U32 R6, R6, UR34, R4 ;  /* 0x0000002206067c25 */ /* 0x000fc6000f8e0004 */
[----:B------:R-:W-:Y:S01]  /*23e0*/  @P2 STS [R213+0x1008], RZ ;  /* 0x001008ffd5002388 */ /* 0x000fe20000000800 */
[----:B------:R-:W-:-:S03]  /*23f0*/  IADD3 R6, P5, R6, UR45, RZ ;  /* 0x0000002d06067c10 */ /* 0x000fc6000ffbe0ff */
[----:B------:R-:W-:Y:S01]  /*2400*/  @P2 STS [R213+0x100c], RZ ;  /* 0x00100cffd5002388 */ /* 0x000fe20000000800 */
[----:B------:R-:W-:-:S03]  /*2410*/  IADD3.X R7, R7, UR46, R3, P5, !PT ;  /* 0x0000002e07077c10 */ /* 0x000fc6000affe403 */
[----:B------:R-:W-:Y:S01]  /*2420*/  @!PT LDS RZ, [RZ] ;  /* 0x00000000fffff984 */ /* 0x000fe20000000800 */
[----:B------:R-:W-:Y:S01]  /*2430*/  @!PT LDS RZ, [RZ] ;  /* 0x00000000fffff984 */ /* 0x000fe20000000800 */
[----:B------:R-:W-:Y:S01]  /*2440*/  @!PT LDS RZ, [RZ] ;  /* 0x00000000fffff984 */ /* 0x000fe20000000800 */
[----:B------:R1:W-:Y:S01]  /*2450*/  @!P2 LDGSTS.E.BYPASS.LTC128B.128 [R213+0x1000], desc[UR8][R14.64] ;  /* 0x010000000ed5afae */ /* 0x0003e2000b901d48 */
[C---:B------:R-:W-:Y:S02]  /*2460*/  ISETP.GE.AND P5, PT, R2.reuse, UR11, PT ;  /* 0x0000000b02007c0c */ /* 0x040fe4000bfa6270 */
[----:B------:R-:W-:Y:S01]  /*2470*/  @!P4 IADD3 R3, P2, R2, 0x20, RZ ;  /* 0x000000200203c810 */ /* 0x000fe20007f5e0ff */
[----:B------:R-:W-:Y:S01]  /*2480*/  IMAD.WIDE.U32 R6, R16, UR18, R6 ;  /* 0x0000001210067c25 */ /* 0x000fe2000f8e0006 */
[----:B------:R-:W-:Y:S03]  /*2490*/  @P6 STS [R213+0x2000], RZ ;  /* 0x002000ffd5006388 */ /* 0x000fe60000000800 */
[----:B---3--:R-:W-:Y:S01]  /*24a0*/  IMAD.U32 R8, RZ, RZ, UR29 ;  /* 0x0000001dff087e24 */ /* 0x008fe2000f8e00ff */
[----:B------:R-:W-:Y:S01]  /*24b0*/  @P6 STS [R213+0x2004], RZ ;  /* 0x002004ffd5006388 */ /* 0x000fe20000000800 */
[----:B------:R-:W-:-:S03]  /*24c0*/  @!P0 IMAD.MOV.U32 R9, RZ, RZ, R241 ;  /* 0x000000ffff098224 */ /* 0x000fc600078e00f1 */
[C---:B------:R-:W-:Y:S01]  /*24d0*/  @!P6 LEA.HI.X R13, R10.reuse, R241, R8, 0x7, P3 ;  /* 0x000000f10a0de211 */ /* 0x040fe200018f3c08 */
[----:B------:R-:W-:Y:S01]  /*24e0*/  @!P0 IMAD.MOV.U32 R8, RZ, RZ, R242 ;  /* 0x000000ffff088224 */ /* 0x000fe200078e00f2 */
[----:B------:R-:W-:Y:S01]  /*24f0*/  @P6 STS [R213+0x2008], RZ ;  /* 0x002008ffd5006388 */ /* 0x000fe20000000800 */
[----:B------:R-:W-:Y:S01]  /*2500*/  ISETP.GE.AND P3, PT, R19, UR11, PT ;  /* 0x0000000b13007c0c */ /* 0x000fe2000bf66270 */
[----:B------:R-:W3:Y:S01]  /*2510*/  @!P5 LDC.64 R30, c[0x0][0x220] ;  /* 0x00008800ff1edb82 */ /* 0x000ee20000000a00 */
[----:B------:R-:W-:Y:S01]  /*2520*/  @!P0 IMAD.WIDE.U32 R8, R10, 0xc0, R8 ;  /* 0x000000c00a088825 */ /* 0x000fe200078e0008 */
[----:B------:R-:W-:Y:S03]  /*2530*/  @P6 STS [R213+0x200c], RZ ;  /* 0x00200cffd5006388 */ /* 0x000fe60000000800 */
[----:B------:R-:W-:Y:S01]  /*2540*/  IMAD R10, R18, UR18, RZ ;  /* 0x00000012120a7c24 */ /* 0x000fe2000f8e02ff */
[----:B------:R-:W-:Y:S01]  /*2550*/  @!PT LDS RZ, [RZ] ;  /* 0x00000000fffff984 */ /* 0x000fe20000000800 */
[----:B------:R-:W-:Y:S01]  /*2560*/  @!PT LDS RZ, [RZ] ;  /* 0x00000000fffff984 */ /* 0x000fe20000000800 */
[----:B------:R-:W-:Y:S01]  /*2570*/  @!PT LDS RZ, [RZ] ;  /* 0x00000000fffff984 */ /* 0x000fe20000000800 */
[----:B------:R4:W-:Y:S01]  /*2580*/  @!P6 LDGSTS.E.BYPASS.LTC128B.128 [R213+0x2000], desc[UR8][R12.64] ;  /* 0x020000000cd5efae */ /* 0x0009e2000b901d48 */
[----:B------:R-:W-:-:S02]  /*2590*/  @!P0 VIADD R9, R9, UR17 ;  /* 0x0000001109098c36 */ /* 0x000fc40008000000 */
[----:B------:R-:W-:Y:S01]  /*25a0*/  VIADD R187, R189, 0x2000 ;  /* 0x00002000bdbb7836 */ /* 0x000fe20000000000 */
[----:B------:R-:W-:Y:S01]  /*25b0*/  @P0 STS [R213+0x3000], RZ ;  /* 0x003000ffd5000388 */ /* 0x000fe20000000800 */
[----:B-1----:R-:W-:Y:S01]  /*25c0*/  @!P4 IMAD.X R14, RZ, RZ, R36, P2 ;  /* 0x000000ffff0ec224 */ /* 0x002fe200010e0624 */
[----:B------:R-:W-:Y:S01]  /*25d0*/  ISETP.GE.AND P2, PT, R21, UR11, PT ;  /* 0x0000000b15007c0c */ /* 0x000fe2000bf46270 */
[----:B------:R-:W-:Y:S01]  /*25e0*/  IMAD R11, R16, UR19, R10 ;  /* 0x00000013100b7c24 */ /* 0x000fe2000f8e020a */
[----:B------:R-:W1:Y:S01]  /*25f0*/  @!P5 LDC.64 R20, c[0x0][0x218] ;  /* 0x00008600ff14db82 */ /* 0x000e620000000a00 */
[----:B------:R-:W-:Y:S01]  /*2600*/  IMAD.U32 R10, RZ, RZ, UR14 ;  /* 0x0000000eff0a7e24 */ /* 0x000fe2000f8e00ff */
[----:B------:R-:W-:Y:S01]  /*2610*/  @P0 STS [R213+0x3004], RZ ;  /* 0x003004ffd5000388 */ /* 0x000fe20000000800 */
[----:B------:R-:W-:Y:S01]  /*2620*/  @!P4 IMAD R14, R14, UR12, RZ ;  /* 0x0000000c0e0ecc24 */ /* 0x000fe2000f8e02ff */
[----:B------:R-:W-:Y:S01]  /*2630*/  UIMAD UR11, UR51, UR14, URZ ;  /* 0x0000000e330b72a4 */ /* 0x000fe2000f8e023f */
[----:B------:R-:W-:Y:S01]  /*2640*/  IMAD.IADD R7, R7, 0x1, R11 ;  /* 0x0000000107077824 */ /* 0x000fe200078e020b */
[----:B------:R-:W-:Y:S01]  /*2650*/  @P0 STS [R213+0x3008], RZ ;  /* 0x003008ffd5000388 */ /* 0x000fe20000000800 */
[----:B------:R-:W-:Y:S01]  /*2660*/  IMAD.WIDE.U32 R10, R10, UR34, R4 ;  /* 0x000000220a0a7c25 */ /* 0x000fe2000f8e0004 */
[----:B------:R-:W-:Y:S01]  /*2670*/  UIMAD UR11, UR34, UR15, UR11 ;  /* 0x0000000f220b72a4 */ /* 0x000fe2000f8e020b */
[----:B------:R-:W3:Y:S01]  /*2680*/  @!P3 LDC.64 R26, c[0x0][0x218] ;  /* 0x00008600ff1abb82 */ /* 0x000ee20000000a00 */
[----:B------:R-:W-:Y:S01]  /*2690*/  @P0 STS [R213+0x300c], RZ ;  /* 0x00300cffd5000388 */ /* 0x000fe20000000800 */
[C---:B------:R-:W-:Y:S01]  /*26a0*/  @!P4 IMAD R14, R3.reuse, UR13, R14 ;  /* 0x0000000d030ecc24 */ /* 0x040fe2000f8e020e */
[----:B------:R-:W-:Y:S01]  /*26b0*/  ULDC.64 UR18, c[0x0][0x268] ;  /* 0x00009a0000127ab9 */ /* 0x000fe20000000a00 */
[----:B------:R-:W-:Y:S01]  /*26c0*/  @!P4 IMAD.WIDE.U32 R4, R3, UR12, R6 ;  /* 0x0000000c0304cc25 */ /* 0x000fe2000f8e0006 */
[----:B------:R-:W-:Y:S01]  /*26d0*/  @!PT LDS RZ, [RZ] ;  /* 0x00000000fffff984 */ /* 0x000fe20000000800 */
[----:B------:R-:W-:Y:S01]  /*26e0*/  @!PT LDS RZ, [RZ] ;  /* 0x00000000fffff984 */ /* 0x000fe20000000800 */
[----:B------:R-:W-:Y:S01]  /*26f0*/  @!PT LDS RZ, [RZ] ;  /* 0x00000000fffff984 */ /* 0x000fe20000000800 */
[----:B------:R1:W-:Y:S03]  /*2700*/  @!P0 LDGSTS.E.BYPASS.LTC128B.128 [R213+0x3000], desc[UR8][R8.64] ;  /* 0x0300000008d58fae */ /* 0x0003e6000b901d48 */
[----:B------:R-:W-:Y:S01]  /*2710*/  VIADD R181, R190, 0x2000 ;  /* 0x00002000beb57836 */ /* 0x000fe20000000000 */
[----:B----4-:R-:W-:Y:S01]  /*2720*/  @!P4 LEA R22, P0, R4, R22, 0x1 ;  /* 0x000000160416c211 */ /* 0x010fe200078008ff */
[----:B------:R-:W-:Y:S01]  /*2730*/  @!P5 IMAD R3, R36, UR12, RZ ;  /* 0x0000000c2403dc24 */ /* 0x000fe2000f8e02ff */
[----:B------:R-:W4:Y:S01]  /*2740*/  @!P2 LDC.64 R34, c[0x0][0x218] ;  /* 0x00008600ff22ab82 */ /* 0x000f220000000a00 */
[----:B------:R-:W-:Y:S01]  /*2750*/  @!P4 IMAD.IADD R5, R5, 0x1, R14 ;  /* 0x000000010505c824 */ /* 0x000fe200078e020e */
[----:B------:R-:W-:Y:S01]  /*2760*/  @P5 STS.128 [R0+0xc000], RZ ;  /* 0x00c000ff00005388 */ /* 0x000fe20000000c00 */
[----:B------:R-:W-:-:S02]  /*2770*/  @!P5 IMAD R12, R2, UR13, R3 ;  /* 0x0000000d020cdc24 */ /* 0x000fc4000f8e0203 */
[----:B------:R-:W-:Y:S01]  /*2780*/  IMAD.MOV.U32 R188, RZ, RZ, 0x20 ;  /* 0x00000020ffbc7424 */ /* 0x000fe200078e00ff */
[----:B------:R-:W-:Y:S01]  /*2790*/  @!P4 LEA.HI.X R23, R4, R23, R5, 0x1, P0 ;  /* 0x000000170417c211 */ /* 0x000fe200000f0c05 */
[----:B------:R-:W-:Y:S01]  /*27a0*/  VIADD R3, R252, 0x8 ;  /* 0x00000008fc037836 */ /* 0x000fe20000000000 */
[----:B------:R-:W-:Y:S01]  /*27b0*/  IADD3 R4, P0, R10, UR40, RZ ;  /* 0x000000280a047c10 */ /* 0x000fe2000ff1e0ff */
[----:B------:R-:W-:Y:S01]  /*27c0*/  IMAD.U32 R5, RZ, RZ, UR11 ;  /* 0x0000000bff057e24 */ /* 0x000fe2000f8e00ff */
[----:B------:R-:W-:Y:S01]  /*27d0*/  UMOV UR11, UR31 ;  /* 0x0000001f000b7c82 */ /* 0x000fe20008000000 */
[----:B------:R-:W-:Y:S02]  /*27e0*/  IMAD.MOV.U32 R182, RZ, RZ, 0x40 ;  /* 0x00000040ffb67424 */ /* 0x000fe400078e00ff */
[----:B------:R-:W-:Y:S01]  /*27f0*/  IMAD.MOV.U32 R245, RZ, RZ, 0x40 ;  /* 0x00000040fff57424 */ /* 0x000fe200078e00ff */
[----:B------:R-:W-:Y:S01]  /*2800*/  IADD3.X R5, R11, UR41, R5, P0, !PT ;  /* 0x000000290b057c10 */ /* 0x000fe200087fe405 */
[----:B------:R-:W-:Y:S01]  /*2810*/  IMAD.SHL.U32 R249, R252, 0x4, RZ ;  /* 0x00000004fcf97824 */ /* 0x000fe200078e00ff */
[----:B------:R-:W-:-:S02]  /*2820*/  CS2R R126, SRZ ;  /* 0x00000000007e7805 */ /* 0x000fc4000001ff00 */
[----:B------:R-:W-:Y:S02]  /*2830*/  CS2R R124, SRZ ;  /* 0x00000000007c7805 */ /* 0x000fe4000001ff00 */
[----:B------:R-:W-:Y:S01]  /*2840*/  CS2R R130, SRZ ;  /* 0x0000000000827805 */ /* 0x000fe2000001ff00 */
[----:B------:R-:W-:Y:S01]  /*2850*/  IMAD.WIDE.U32 R4, R16, UR18, R4 ;  /* 0x0000001210047c25 */ /* 0x000fe2000f8e0004 */
[----:B------:R-:W-:Y:S02]  /*2860*/  CS2R R128, SRZ ;  /* 0x0000000000807805 */ /* 0x000fe4000001ff00 */
[----:B------:R-:W-:Y:S02]  /*2870*/  CS2R R122, SRZ ;  /* 0x00000000007a7805 */ /* 0x000fe4000001ff00 */
[----:B------:R-:W-:Y:S01]  /*2880*/  CS2R R120, SRZ ;  /* 0x0000000000787805 */ /* 0x000fe2000001ff00 */
[----:B-1----:R-:W-:Y:S01]  /*2890*/  @!P5 IMAD.MOV.U32 R8, RZ, RZ, R6 ;  /* 0x000000ffff08d224 */ /* 0x002fe200078e0006 */
[----:B------:R-:W-:Y:S01]  /*28a0*/  CS2R R118, SRZ ;  /* 0x0000000000767805 */ /* 0x000fe2000001ff00 */
[----:B------:R-:W-:Y:S01]  /*28b0*/  @!P5 IMAD.MOV.U32 R9, RZ, RZ, R7 ;  /* 0x000000ffff09d224 */ /* 0x000fe200078e0007 */
[----:B------:R-:W-:Y:S01]  /*28c0*/  CS2R R116, SRZ ;  /* 0x0000000000747805 */ /* 0x000fe2000001ff00 */
[----:B------:R-:W-:Y:S01]  /*28d0*/  @!P4 IMAD.MOV.U32 R14, RZ, RZ, R4 ;  /* 0x000000ffff0ec224 */ /* 0x000fe200078e0004 */
[----:B------:R-:W-:Y:S01]  /*28e0*/  CS2R R110, SRZ ;  /* 0x00000000006e7805 */ /* 0x000fe2000001ff00 */
[----:B------:R-:W-:Y:S01]  /*28f0*/  @!P5 IMAD.WIDE.U32 R8, R2, UR12, R8 ;  /* 0x0000000c0208dc25 */ /* 0x000fe2000f8e0008 */
[----:B------:R-:W-:-:S02]  /*2900*/  CS2R R108, SRZ ;  /* 0x00000000006c7805 */ /* 0x000fc4000001ff00 */
[----:B------:R-:W-:Y:S02]  /*2910*/  CS2R R114, SRZ ;  /* 0x0000000000727805 */ /* 0x000fe4000001ff00 */
[----:B------:R-:W-:Y:S01]  /*2920*/  CS2R R112, SRZ ;  /* 0x0000000000707805 */ /* 0x000fe2000001ff00 */
[----:B------:R-:W-:Y:S01]  /*2930*/  @!P5 IMAD.IADD R10, R9, 0x1, R12 ;  /* 0x00000001090ad824 */ /* 0x000fe200078e020c */
[----:B------:R-:W-:Y:S01]  /*2940*/  @!P5 LEA R20, P6, R8, R20, 0x1 ;  /* 0x000000140814d211 */ /* 0x000fe200078c08ff */
[----:B------:R-:W-:Y:S01]  /*2950*/  IMAD R9, R18, UR18, RZ ;  /* 0x0000001212097c24 */ /* 0x000fe2000f8e02ff */
[----:B------:R-:W-:Y:S01]  /*2960*/  CS2R R106, SRZ ;  /* 0x00000000006a7805 */ /* 0x000fe2000001ff00 */
[----:B------:R-:W-:Y:S01]  /*2970*/  @!P3 IMAD.MOV.U32 R18, RZ, RZ, R4 ;  /* 0x000000ffff12b224 */ /* 0x000fe200078e0004 */
[----:B------:R-:W-:Y:S01]  /*2980*/  @!P5 LEA.HI.X R21, R8, R21, R10, 0x1, P6 ;  /* 0x000000150815d211 */ /* 0x000fe200030f0c0a */
[----:B------:R-:W-:Y:S01]  /*2990*/  IMAD R10, R16, UR19, R9 ;  /* 0x00000013100a7c24 */ /* 0x000fe2000f8e0209 */
[----:B------:R-:W-:Y:S01]  /*29a0*/  ISETP.GE.AND P6, PT, R3, UR7, PT ;  /* 0x0000000703007c0c */ /* 0x000fe2000bfc6270 */
[----:B------:R-:W-:Y:S01]  /*29b0*/  @!P2 IMAD.MOV.U32 R8, RZ, RZ, R6 ;  /* 0x000000ffff08a224 */ /* 0x000fe200078e0006 */
[C---:B------:R-:W-:Y:S01]  /*29c0*/  @!P3 IADD3 R3, P0, R2.reuse, 0x40, RZ ;  /* 0x000000400203b810 */ /* 0x040fe20007f1e0ff */
[----:B------:R-:W-:Y:S01]  /*29d0*/  IMAD.IADD R5, R5, 0x1, R10 ;  /* 0x0000000105057824 */ /* 0x000fe200078e020a */
[----:B------:R-:W-:Y:S01]  /*29e0*/  @!PT LDS RZ, [RZ] ;  /* 0x00000000fffff984 */ /* 0x000fe20000000800 */
[----:B------:R-:W-:Y:S01]  /*29f0*/  @!PT LDS RZ, [RZ] ;  /* 0x00000000fffff984 */ /* 0x000fe20000000800 */
[----:B------:R-:W-:Y:S01]  /*2a00*/  @!PT LDS RZ, [RZ] ;  /* 0x00000000fffff984 */ /* 0x000fe20000000800 */
[----:B------:R1:W-:Y:S01]  /*2a10*/  @!P5 LDGSTS.E.BYPASS.LTC128B.128 [R0+0xc000], desc[UR8][R20.64] ;  /* 0x0c0000001400dfae */ /* 0x0003e2000b901d48 */
[--C-:B------:R-:W-:Y:S01]  /*2a20*/  @!P2 IMAD.MOV.U32 R9, RZ, RZ, R7.reuse ;  /* 0x000000ffff09a224 */ /* 0x100fe200078e0007 */
[----:B------:R-:W-:Y:S01]  /*2a30*/  @!P3 IADD3.X R13, RZ, R36, RZ, P0, !PT ;  /* 0x00000024ff0db210 */ /* 0x000fe200007fe4ff */
[----:B------:R-:W-:Y:S01]  /*2a40*/  @!P3 IMAD.WIDE.U32 R6, R3, UR12, R6 ;  /* 0x0000000c0306bc25 */ /* 0x000fe2000f8e0006 */
[C---:B------:R-:W-:Y:S01]  /*2a50*/  @!P2 IADD3 R11, P0, R2.reuse, 0x60, RZ ;  /* 0x00000060020ba810 */ /* 0x040fe20007f1e0ff */
[----:B------:R-:W-:Y:S01]  /*2a60*/  @P4 STS.128 [R0+0xd000], RZ ;  /* 0x00d000ff00004388 */ /* 0x000fe20000000c00 */
[----:B------:R-:W-:Y:S01]  /*2a70*/  CS2R R104, SRZ ;  /* 0x0000000000687805 */ /* 0x000fe2000001ff00 */
[----:B------:R-:W-:Y:S01]  /*2a80*/  @!P3 IMAD R10, R13, UR12, RZ ;  /* 0x0000000c0d0abc24 */ /* 0x000fe2000f8e02ff */
[----:B------:R-:W-:Y:S01]  /*2a90*/  CS2R R102, SRZ ;  /* 0x0000000000667805 */ /* 0x000fe2000001ff00 */
[----:B------:R-:W-:Y:S01]  /*2aa0*/  @!P2 IMAD.X R16, RZ, RZ, R36, P0 ;  /* 0x000000ffff10a224 */ /* 0x000fe200000e0624 */
[C---:B------:R-:W-:Y:S01]  /*2ab0*/  @!P4 IADD3 R12, P0, R2.reuse, 0x20, RZ ;  /* 0x00000020020cc810 */ /* 0x040fe20007f1e0ff */
[----:B------:R-:W-:Y:S01]  /*2ac0*/  @!P3 IMAD R17, R3, UR13, R10 ;  /* 0x0000000d0311bc24 */ /* 0x000fe2000f8e020a */
[----:B------:R-:W-:Y:S01]  /*2ad0*/  @!PT LDS RZ, [RZ] ;  /* 0x00000000fffff984 */ /* 0x000fe20000000800 */
[----:B------:R-:W-:Y:S01]  /*2ae0*/  @!PT LDS RZ, [RZ] ;  /* 0x00000000fffff984 */ /* 0x000fe20000000800 */
[----:B------:R-:W-:Y:S01]  /*2af0*/  @!PT LDS RZ, [RZ] ;  /* 0x00000000fffff984 */ /* 0x000fe20000000800 */
[----:B------:R-:W-:Y:S01]  /*2b00*/  @!P4 LDGSTS.E.BYPASS.LTC128B.128 [R0+0xd000], desc[UR8][R22.64] ;  /* 0x0d0000001600cfae */ /* 0x000fe2000b901d48 */
[----:B------:R-:W-:Y:S01]  /*2b10*/  @!P4 IMAD.MOV.U32 R15, RZ, RZ, R5 ;  /* 0x000000ffff0fc224 */ /* 0x000fe200078e0005 */
[----:B------:R-:W-:Y:S01]  /*2b20*/  CS2R R100, SRZ ;  /* 0x0000000000647805 */ /* 0x000fe2000001ff00 */
[--C-:B------:R-:W-:Y:S01]  /*2b30*/  @!P4 IMAD.X R13, RZ, RZ, R36.reuse, P0 ;  /* 0x000000ffff0dc224 */ /* 0x100fe200000e0624 */
[----:B------:R-:W-:Y:S01]  /*2b40*/  @!P3 IADD3 R10, P0, R2, 0x40, RZ ;  /* 0x00000040020ab810 */ /* 0x000fe20007f1e0ff */
[----:B------:R-:W-:Y:S01]  /*2b50*/  @!P2 IMAD R3, R16, UR12, RZ ;  /* 0x0000000c1003ac24 */ /* 0x000fe2000f8e02ff */
[----:B------:R-:W-:Y:S01]  /*2b60*/  @P3 STS.128 [R0+0xe000], RZ ;  /* 0x00e000ff00003388 */ /* 0x000fe20000000c00 */
[----:B------:R-:W-:Y:S01]  /*2b70*/  @!P4 IMAD R13, R13, UR14, RZ ;  /* 0x0000000e0d0dcc24 */ /* 0x000fe2000f8e02ff */
[----:B------:R-:W-:Y:S01]  /*2b80*/  CS2R R94, SRZ ;  /* 0x00000000005e7805 */ /* 0x000fe2000001ff00 */
[----:B------:R-:W-:Y:S01]  /*2b90*/  @!P3 IMAD.X R16, RZ, RZ, R36, P0 ;  /* 0x000000ffff10b224 */ /* 0x000fe200000e0624 */
[----:B------:R-:W-:Y:S01]  /*2ba0*/  CS2R R92, SRZ ;  /* 0x00000000005c7805 */ /* 0x000fe2000001ff00 */
[C---:B------:R-:W-:Y:S01]  /*2bb0*/  @!P4 IMAD R32, R12.reuse, UR15, R13 ;  /* 0x0000000f0c20cc24 */ /* 0x040fe2000f8e020d */
[----:B------:R-:W-:Y:S01]  /*2bc0*/  CS2R R98, SRZ ;  /* 0x0000000000627805 */ /* 0x000fe2000001ff00 */
[----:B------:R-:W-:Y:S01]  /*2bd0*/  @!P2 IMAD R24, R11, UR13, R3 ;  /* 0x0000000d0b18ac24 */ /* 0x000fe2000f8e0203 */
[----:B------:R-:W-:Y:S01]  /*2be0*/  CS2R R96, SRZ ;  /* 0x0000000000607805 */ /* 0x000fe2000001ff00 */
[----:B------:R-:W-:Y:S01]  /*2bf0*/  @!P4 IMAD.WIDE.U32 R12, R12, UR14, R14 ;  /* 0x0000000e0c0ccc25 */ /* 0x000fe2000f8e000e */
[----:B-1----:R-:W1:Y:S01]  /*2c00*/  @!P4 LDC.64 R20, c[0x0][0x220] ;  /* 0x00008800ff14cb82 */ /* 0x002e620000000a00 */
[----:B------:R-:W-:-:S02]  /*2c10*/  CS2R R90, SRZ ;  /* 0x00000000005a7805 */ /* 0x000fc4000001ff00 */
[----:B------:R-:W-:Y:S01]  /*2c20*/  CS2R R88, SRZ ;  /* 0x0000000000587805 */ /* 0x000fe2000001ff00 */
[----:B------:R-:W-:Y:S01]  /*2c30*/  @!P3 IMAD R3, R16, UR14, RZ ;  /* 0x0000000e1003bc24 */ /* 0x000fe2000f8e02ff */
[C---:B---3--:R-:W-:Y:S01]  /*2c40*/  @!P3 LEA R16, P0, R6.reuse, R26, 0x1 ;  /* 0x0000001a0610b211 */ /* 0x048fe200078008ff */
[----:B------:R-:W-:Y:S01]  /*2c50*/  @!P3 IMAD.IADD R14, R7, 0x1, R17 ;  /* 0x00000001070eb824 */ /* 0x000fe200078e0211 */
[----:B------:R-:W-:Y:S01]  /*2c60*/  CS2R R86, SRZ ;  /* 0x0000000000567805 */ /* 0x000fe2000001ff00 */
[----:B------:R-:W-:Y:S01]  /*2c70*/  @!P2 IMAD.WIDE.U32 R8, R11, UR12, R8 ;  /* 0x0000000c0b08ac25 */ /* 0x000fe2000f8e0008 */
[----:B------:R-:W-:Y:S01]  /*2c80*/  UMOV UR12, UR30 ;  /* 0x0000001e000c7c82 */ /* 0x000fe20008000000 */
[----:B------:R-:W-:Y:S02]  /*2c90*/  CS2R R84, SRZ ;  /* 0x0000000000547805 */ /* 0x000fe4000001ff00 */
[----:B------:R-:W-:Y:S01]  /*2ca0*/  @!P3 LEA.HI.X R17, R6, R27, R14, 0x1, P0 ;  /* 0x0000001b0611b211 */ /* 0x000fe200000f0c0e */
[----:B------:R-:W-:Y:S01]  /*2cb0*/  @!P5 IMAD R7, R36, UR14, RZ ;  /* 0x0000000e2407dc24 */ /* 0x000fe2000f8e02ff */
[----:B----4-:R-:W-:Y:S01]  /*2cc0*/  @!P2 LEA R14, P0, R8, R34, 0x1 ;  /* 0x00000022080ea211 */ /* 0x010fe200078008ff */
[----:B------:R-:W-:Y:S01]  /*2cd0*/  @!P3 IMAD R26, R10, UR15, R3 ;  /* 0x0000000f0a1abc24 */ /* 0x000fe2000f8e0203 */
[----:B------:R-:W-:Y:S01]  /*2ce0*/  CS2R R78, SRZ ;  /* 0x00000000004e7805 */ /* 0x000fe2000001ff00 */
[----:B------:R-:W-:Y:S01]  /*2cf0*/  @!P2 IMAD.IADD R3, R9, 0x1, R24 ;  /* 0x000000010903a824 */ /* 0x000fe200078e0218 */
[----:B------:R-:W-:Y:S01]  /*2d00*/  @!PT LDS RZ, [RZ] ;  /* 0x00000000fffff984 */ /* 0x000fe20000000800 */
[----:B------:R-:W-:Y:S01]  /*2d10*/  @!PT LDS RZ, [RZ] ;  /* 0x00000000fffff984 */ /* 0x000fe20000000800 */
[----:B------:R-:W-:Y:S01]  /*2d20*/  @!PT LDS RZ, [RZ] ;  /* 0x00000000fffff984 */ /* 0x000fe20000000800 */
[----:B------:R-:W-:Y:S01]  /*2d30*/  @!P3 LDGSTS.E.BYPASS.LTC128B.128 [R0+0xe000], desc[UR8][R16.64] ;  /* 0x0e0000001000bfae */ /* 0x000fe2000b901d48 */
[----:B------:R-:W-:Y:S01]  /*2d40*/  @!P3 IMAD.MOV.U32 R19, RZ, RZ, R5 ;  /* 0x000000ffff13b224 */ /* 0x000fe200078e0005 */
[----:B------:R-:W3:Y:S01]  /*2d50*/  @!P3 LDC.64 R24, c[0x0][0x220] ;  /* 0x00008800ff18bb82 */ /* 0x000ee20000000a00 */
[--C-:B------:R-:W-:Y:S01]  /*2d60*/  @!P2 IMAD.MOV.U32 R28, RZ, RZ, R4.reuse ;  /* 0x000000ffff1ca224 */ /* 0x100fe200078e0004 */
[----:B------:R-:W-:Y:S01]  /*2d70*/  @!P2 LEA.HI.X R15, R8, R35, R3, 0x1, P0 ;  /* 0x00000023080fa211 */ /* 0x000fe200000f0c03 */
[----:B------:R-:W-:Y:S01]  /*2d80*/  @!P2 IMAD.MOV.U32 R29, RZ, RZ, R5 ;  /* 0x000000ffff1da224 */ /* 0x000fe200078e0005 */
[----:B------:R-:W-:Y:S01]  /*2d90*/  @P2 STS.128 [R0+0xf000], RZ ;  /* 0x00f000ff00002388 */ /* 0x000fe20000000c00 */
[C---:B------:R-:W-:Y:S01]  /*2da0*/  @!P5 IMAD R7, R2.reuse, UR15, R7 ;  /* 0x0000000f0207dc24 */ /* 0x040fe2000f8e0207 */
[----:B------:R-:W-:Y:S01]  /*2db0*/  CS2R R76, SRZ ;  /* 0x00000000004c7805 */ /* 0x000fe2000001ff00 */
[----:B------:R-:W-:Y:S01]  /*2dc0*/  @!P5 IMAD.WIDE.U32 R4, R2, UR14, R4 ;  /* 0x0000000e0204dc25 */ /* 0x000fe2000f8e0004 */
[----:B------:R-:W-:Y:S01]  /*2dd0*/  @!PT LDS RZ, [RZ] ;  /* 0x00000000fffff984 */ /* 0x000fe20000000800 */
[----:B------:R-:W-:Y:S01]  /*2de0*/  @!PT LDS RZ, [RZ] ;  /* 0x00000000fffff984 */ /* 0x000fe20000000800 */
[----:B------:R-:W-:Y:S01]  /*2df0*/  @!PT LDS RZ, [RZ] ;  /* 0x00000000fffff984 */ /* 0x000fe20000000800 */
[----:B------:R1:W-:Y:S01]  /*2e00*/  @!P2 LDGSTS.E.BYPASS.LTC128B.128 [R0+0xf000], desc[UR8][R14.64] ;  /* 0x0f0000000e00afae */ /* 0x0003e2000b901d48 */
[----:B------:R-:W-:-:S02]  /*2e10*/  CS2R R82, SRZ ;  /* 0x0000000000527805 */ /* 0x000fc4000001ff00 */
[----:B------:R-:W-:Y:S01]  /*2e20*/  CS2R R80, SRZ ;  /* 0x0000000000507805 */ /* 0x000fe2000001ff00 */
[----:B------:R-:W-:Y:S01]  /*2e30*/  @!P3 IMAD.WIDE.U32 R10, R10, UR14, R18 ;  /* 0x0000000e0a0abc25 */ /* 0x000fe2000f8e0012 */
[----:B------:R-:W-:Y:S01]  /*2e40*/  @!P5 LEA R6, P0, R4, R30, 0x1 ;  /* 0x0000001e0406d211 */ /* 0x000fe200078008ff */
[----:B------:R-:W4:Y:S01]  /*2e50*/  @!P2 LDC.64 R18, c[0x0][0x220] ;  /* 0x00008800ff12ab82 */ /* 0x000f220000000a00 */
[----:B------:R-:W-:Y:S01]  /*2e60*/  @P5 STS.128 [R0+0x10000], RZ ;  /* 0x010000ff00005388 */ /* 0x000fe20000000c00 */
[----:B------:R-:W-:Y:S01]  /*2e70*/  @!P5 IMAD.IADD R3, R5, 0x1, R7 ;  /* 0x000000010503d824 */ /* 0x000fe200078e0207 */
[----:B------:R-:W-:Y:S01]  /*2e80*/  CS2R R74, SRZ ;  /* 0x00000000004a7805 */ /* 0x000fe2000001ff00 */
[----:B------:R-:W-:Y:S01]  /*2e90*/  @!P3 IMAD.IADD R5, R11, 0x1, R26 ;  /* 0x000000010b05b824 */ /* 0x000fe200078e021a */
[----:B------:R-:W-:Y:S02]  /*2ea0*/  CS2R R72, SRZ ;  /* 0x0000000000487805 */ /* 0x000fe4000001ff00 */
[----:B------:R-:W-:-:S02]  /*2eb0*/  CS2R R70, SRZ ;  /* 0x0000000000467805 */ /* 0x000fc4000001ff00 */
[----:B------:R-:W-:Y:S01]  /*2ec0*/  @!P5 LEA.HI.X R7, R4, R31, R3, 0x1, P0 ;  /* 0x0000001f0407d211 */ /* 0x000fe200000f0c03 */
[----:B------:R-:W-:Y:S01]  /*2ed0*/  @!P4 IMAD.IADD R4, R13, 0x1, R32 ;  /* 0x000000010d04c824 */ /* 0x000fe200078e0220 */
[----:B------:R-:W-:Y:S02]  /*2ee0*/  @!P2 IADD3 R2, P0, R2, 0x60, RZ ;  /* 0x000000600202a810 */ /* 0x000fe40007f1e0ff */
[----:B------:R-:W-:Y:S01]  /*2ef0*/  CS2R R68, SRZ ;  /* 0x0000000000447805 */ /* 0x000fe2000001ff00 */
[----:B------:R-:W-:Y:S01]  /*2f00*/  ULDC UR17, c[0x0][0x2dc] ;  /* 0x0000b70000117ab9 */ /* 0x000fe20000000800 */
[----:B------:R-:W-:Y:S01]  /*2f10*/  @!PT LDS RZ, [RZ] ;  /* 0x00000000fffff984 */ /* 0x000fe20000000800 */
[----:B------:R-:W-:Y:S01]  /*2f20*/  @!PT LDS RZ, [RZ] ;  /* 0x00000000fffff984 */ /* 0x000fe20000000800 */
[----:B------:R-:W-:Y:S01]  /*2f30*/  @!PT LDS RZ, [RZ] ;  /* 0x00000000fffff984 */ /* 0x000fe20000000800 */
[----:B------:R2:W-:Y:S01]  /*2f40*/  @!P5 LDGSTS.E.BYPASS.LTC128B.128 [R0+0x10000], desc[UR8][R6.64] ;  /* 0x100000000600dfae */ /* 0x0005e2000b901d48 */
[----:B------:R-:W-:Y:S01]  /*2f50*/  @!P2 IMAD.X R3, RZ, RZ, R36, P0 ;  /* 0x000000ffff03a224 */ /* 0x000fe200000e0624 */
[C---:B---3--:R-:W-:Y:S02]  /*2f60*/  @!P3 LEA R8, P0, R10.reuse, R24, 0x1 ;  /* 0x000000180a08b211 */ /* 0x048fe400078008ff */
[----:B------:R-:W-:Y:S01]  /*2f70*/  @P4 STS.128 [R0+0x11000], RZ ;  /* 0x011000ff00004388 */ /* 0x000fe20000000c00 */
[----:B------:R-:W-:Y:S01]  /*2f80*/  @!P2 IMAD R3, R3, UR14, RZ ;  /* 0x0000000e0303ac24 */ /* 0x000fe2000f8e02ff */
[----:B------:R-:W-:-:S02]  /*2f90*/  @!P3 LEA.HI.X R9, R10, R25, R5, 0x1, P0 ;  /* 0x000000190a09b211 */ /* 0x000fc400000f0c05 */
[----:B------:R-:W-:Y:S02]  /*2fa0*/  IADD3 R5, R252, 0x40, RZ ;  /* 0x00000040fc057810 */ /* 0x000fe40007ffe0ff */
[----:B-1----:R-:W-:-:S04]  /*2fb0*/  @!P4 LEA R14, P5, R12, R20, 0x1 ;  /* 0x000000140c0ec211 */ /* 0x002fc800078a08ff */
[----:B------:R-:W-:Y:S01]  /*2fc0*/  @!P4 LEA.HI.X R15, R12, R21, R4, 0x1, P5 ;  /* 0x000000150c0fc211 */ /* 0x000fe200028f0c04 */
[C---:B------:R-:W-:Y:S01]  /*2fd0*/  VIADD R4, R252.reuse, 0x48 ;  /* 0x00000048fc047836 */ /* 0x040fe20000000000 */
[----:B------:R-:W-:-:S03]  /*2fe0*/  ISETP.GE.AND P5, PT, R252, UR7, PT ;  /* 0x00000007fc007c0c */ /* 0x000fc6000bfa6270 */
[----:B------:R-:W-:Y:S01]  /*2ff0*/  @!PT LDS RZ, [RZ] ;  /* 0x00000000fffff984 */ /* 0x000fe20000000800 */
[----:B------:R-:W-:Y:S01]  /*3000*/  @!PT LDS RZ, [RZ] ;  /* 0x00000000fffff984 */ /* 0x000fe20000000800 */
[----:B------:R-:W-:Y:S01]  /*3010*/  @!PT LDS RZ, [RZ] ;  /* 0x00000000fffff984 */ /* 0x000fe20000000800 */
[----:B------:R-:W-:Y:S01]  /*3020*/  @!P4 LDGSTS.E.BYPASS.LTC128B.128 [R0+0x11000], desc[UR8][R14.64] ;  /* 0x110000000e00cfae */ /* 0x000fe2000b901d48 */
[----:B------:R-:W-:Y:S02]  /*3030*/  ISETP.GE.AND P4, PT, R5, UR7, PT ;  /* 0x0000000705007c0c */ /* 0x000fe4000bf86270 */
[----:B------:R-:W-:Y:S01]  /*3040*/  SHF.R.S32.HI R5, RZ, 0x1f, R252 ;  /* 0x0000001fff057819 */ /* 0x000fe200000114fc */
[----:B------:R-:W-:Y:S01]  /*3050*/  @P3 STS.128 [R0+0x12000], RZ ;  /* 0x012000ff00003388 */ /* 0x000fe20000000c00 */
[----:B--2---:R-:W-:-:S03]  /*3060*/  @!P2 IMAD R6, R2, UR15, R3 ;  /* 0x0000000f0206ac24 */ /* 0x004fc6000f8e0203 */
[----:B------:R-:W-:Y:S01]  /*3070*/  @!PT LDS RZ, [RZ] ;  /* 0x00000000fffff984 */ /* 0x000fe20000000800 */
[----:B------:R-:W-:Y:S01]  /*3080*/  @!PT LDS RZ, [RZ] ;  /* 0x00000000fffff984 */ /* 0x000fe20000000800 */
[----:B------:R-:W-:Y:S01]  /*3090*/  @!PT LDS RZ, [RZ] ;  /* 0x00000000fffff984 */ /* 0x000fe20000000800 */
[----:B------:R-:W-:Y:S01]  /*30a0*/  @!P3 LDGSTS.E.BYPASS.LTC128B.128 [R0+0x12000], desc[UR8][R8.64] ;  /* 0x120000000800bfae */ /* 0x000fe2000b901d48 */
[----:B------:R-:W-:-:S03]  /*30b0*/  @!P2 IMAD.WIDE.U32 R2, R2, UR14, R28 ;  /* 0x0000000e0202ac25 */ /* 0x000fc6000f8e001c */
[----:B------:R1:W-:Y:S01]  /*30c0*/  @P2 STS.128 [R0+0x13000], RZ ;  /* 0x013000ff00002388 */ /* 0x0003e20000000c00 */
[----:B------:R-:W-:Y:S01]  /*30d0*/  @!P2 IMAD.IADD R3, R3, 0x1, R6 ;  /* 0x000000010303a824 */ /* 0x000fe200078e0206 */
[----:B----4-:R-:W-:-:S04]  /*30e0*/  @!P2 LEA R6, P0, R2, R18, 0x1 ;  /* 0x000000120206a211 */ /* 0x010fc800078008ff */
[----:B------:R-:W-:Y:S01]  /*30f0*/  @!P2 LEA.HI.X R7, R2, R19, R3, 0x1, P0 ;  /* 0x000000130207a211 */ /* 0x000fe200000f0c03 */
[----:B------:R-:W-:Y:S01]  /*3100*/  IMAD.SHL.U32 R2, R252, 0x4, RZ ;  /* 0x00000004fc027824 */ /* 0x000fe200078e00ff */
[----:B------:R-:W-:Y:S02]  /*3110*/  ISETP.GE.AND P0, PT, R4, UR7, PT ;  /* 0x0000000704007c0c */ /* 0x000fe4000bf06270 */
[----:B------:R-:W-:Y:S01]  /*3120*/  SHF.L.U64.HI R3, R252, 0x2, R5 ;  /* 0x00000002fc037819 */ /* 0x000fe20000010205 */
[----:B------:R-:W-:Y:S01]  /*3130*/  @!PT LDS RZ, [RZ] ;  /* 0x00000000fffff984 */ /* 0x000fe20000000800 */
[----:B------:R-:W-:Y:S01]  /*3140*/  @!PT LDS RZ, [RZ] ;  /* 0x00000000fffff984 */ /* 0x000fe20000000800 */
[----:B------:R-:W-:Y:S01]  /*3150*/  @!PT LDS RZ, [RZ] ;  /* 0x00000000fffff984 */ /* 0x000fe20000000800 */
[----:B------:R1:W-:Y:S01]  /*3160*/  @!P2 LDGSTS.E.BYPASS.LTC128B.128 [R0+0x13000], desc[UR8][R6.64] ;  /* 0x130000000600afae */ /* 0x0003e2000b901d48 */
[----:B------:R-:W-:-:S03]  /*3170*/  IADD3 R2, P3, R2, UR12, RZ ;  /* 0x0000000c02027c10 */ /* 0x000fc6000ff7e0ff */
[----:B------:R-:W0:Y:S01]  /*3180*/  LDGDEPBAR ;  /* 0x00000000000079af */ /* 0x000e220000000000 */
[----:B------:R-:W-:Y:S01]  /*3190*/  IADD3.X R3, R3, UR11, RZ, P3, !PT ;  /* 0x0000000b03037c10 */ /* 0x000fe20009ffe4ff */
[----:B------:R-:W-:Y:S01]  /*31a0*/  UIADD3 UR7, UR34, 0x80, URZ ;  /* 0x0000008022077890 */ /* 0x000fe2000fffe03f */
[----:B------:R-:W-:Y:S02]  /*31b0*/  LOP3.LUT P3, RZ, R37, 0x4, RZ, 0xc0, !PT ;  /* 0x0000000425ff7812 */ /* 0x000fe4000786c0ff */
[----:B------:R-:W-:Y:S01]  /*31c0*/  SEL R187, R187, R189, !P1 ;  /* 0x000000bdbbbb7207 */ /* 0x000fe20004800000 */
[----:B------:R-:W5:Y:S01]  /*31d0*/  @!P5 LDG.E R239, desc[UR8][R2.64] ;  /* 0x0000000802efd981 */ /* 0x000f62000c1e1900 */
[----:B------:R-:W-:-:S03]  /*31e0*/  SEL R181, R181, R190, !P1 ;  /* 0x000000beb5b57207 */ /* 0x000fc60004800000 */
[----:B------:R-:W5:Y:S04]  /*31f0*/  @!P6 LDG.E R240, desc[UR8][R2.64+0x20] ;  /* 0x0000200802f0e981 */ /* 0x000f68000c1e1900 */
[----:B------:R2:W5:Y:S01]  /*3200*/  @!P4 LDG.E R237, desc[UR8][R2.64+0x100] ;  /* 0x0001000802edc981 */ /* 0x000562000c1e1900 */
[----:B-1----:R-:W-:Y:S02]  /*3210*/  SHF.R.S32.HI R0, RZ, 0x1f, R4 ;  /* 0x0000001fff007819 */ /* 0x002fe40000011404 */
[----:B------:R-:W-:-:S04]  /*3220*/  @!P0 LEA R6, P2, R4, UR12, 0x2 ;  /* 0x0000000c04068c11 */ /* 0x000fc8000f8410ff */
[----:B------:R-:W-:Y:S01]  /*3230*/  @!P0 LEA.HI.X R7, R4, UR11, R0, 0x2, P2 ;  /* 0x0000000b04078c11 */ /* 0x000fe200090f1400 */
[----:B------:R-:W-:Y:S01]  /*3240*/  VIADD R0, R252, 0xffffff80 ;  /* 0xffffff80fc007836 */ /* 0x000fe20000000000 */
[----:B------:R-:W-:-:S03]  /*3250*/  LOP3.LUT P2, RZ, R37, 0x4, RZ, 0xc0, !PT ;  /* 0x0000000425ff7812 */ /* 0x000fc6000784c0ff */
[----:B------:R1:W5:Y:S01]  /*3260*/  @!P0 LDG.E R238, desc[UR8][R6.64] ;  /* 0x0000000806ee8981 */ /* 0x000362000c1e1900 */
[----:B------:R-:W-:Y:S02]  /*3270*/  LOP3.LUT P0, RZ, R37, 0x2, RZ, 0xc0, !PT ;  /* 0x0000000225ff7812 */ /* 0x000fe4000780c0ff */
[----:B--2---:R-:W-:Y:S01]  /*3280*/  SHF.R.S32.HI R2, RZ, 0x1f, R0 ;  /* 0x0000001fff027819 */ /* 0x004fe20000011400 */
[----:B------:R-:W-:Y:S01]  /*3290*/  IMAD.MOV.U32 R3, RZ, RZ, R33 ;  /* 0x000000ffff037224 */ /* 0x000fe200078e0021 */
[----:B------:R-:W-:Y:S01]  /*32a0*/  SEL R188, R188, 0xffffffe0, !P0 ;  /* 0xffffffe0bcbc7807 */ /* 0x000fe20004000000 */
[----:B------:R-:W-:Y:S01]  /*32b0*/  IMAD.SHL.U32 R246, R0, 0x4, RZ ;  /* 0x0000000400f67824 */ /* 0x000fe200078e00ff */
[----:B------:R-:W-:Y:S02]  /*32c0*/  SEL R182, R182, 0xffffffc0, !P3 ;  /* 0xffffffc0b6b67807 */ /* 0x000fe40005800000 */
[----:B------:R-:W-:Y:S02]  /*32d0*/  SHF.L.U64.HI R248, R252, 0x2, R5 ;  /* 0x00000002fcf87819 */ /* 0x000fe40000010205 */
[----:B------:R-:W-:-:S02]  /*32e0*/  SHF.L.U64.HI R247, R0, 0x2, R2 ;  /* 0x0000000200f77819 */ /* 0x000fc40000010202 */
[----:B------:R-:W-:Y:S02]  /*32f0*/  SEL R245, R245, 0xffffffc0, !P2 ;  /* 0xffffffc0f5f57807 */ /* 0x000fe40005000000 */
[----:B------:R-:W-:Y:S02]  /*3300*/  LEA R187, R187, UR4, 0x1 ;  /* 0x00000004bbbb7c11 */ /* 0x000fe4000f8e08ff */
[----:B------:R-:W-:Y:S01]  /*3310*/  LEA R181, R181, UR4, 0x1 ;  /* 0x00000004b5b57c11 */ /* 0x000fe2000f8e08ff */
[----:B------:R-:W-:Y:S01]  /*3320*/  UISETP.GE.AND UP0, UPT, UR7, UR6, UPT ;  /* 0x000000060700728c */ /* 0x000fe2000bf06270 */
[----:B------:R-:W-:Y:S01]  /*3330*/  UMOV UR14, UR20 ;  /* 0x00000014000e7c82 */ /* 0x000fe20008000000 */
[----:B------:R-:W-:Y:S01]  /*3340*/  UMOV UR13, UR21 ;  /* 0x00000015000d7c82 */ /* 0x000fe20008000000 */
[----:B------:R-:W-:-:S08]  /*3350*/  ULDC UR7, c[0x0][0x2ec] ;  /* 0x0000bb0000077ab9 */ /* 0x000fd00000000800 */
.L_x_397:
[----:B------:R-:W0:Y:S01]  /*3360*/  LDGDEPBAR ;  /* 0x00000000000079af */ /* 0x000e220000000000 */
[C---:B------:R-:W-:Y:S01]  /*3370*/  IMAD.IADD R0, R187.reuse, 0x1, R188 ;  /* 0x00000001bb007824 */ /* 0x040fe200078e02bc */
[----:B------:R-:W-:Y:S01]  /*3380*/  PLOP3.LUT P0, PT, PT, PT, UP0, 0x80, 0x0 ;  /* 0x000000000000781c */ /* 0x000fe20003f0f008 */
[--C-:B------:R-:W-:Y:S01]  /*3390*/  IMAD.IADD R160, R187, 0x1, R182.reuse ;  /* 0x00000001bba07824 */ /* 0x100fe200078e02b6 */
[----:B------:R-:W-:Y:S01]  /*33a0*/  PLOP3.LUT P4, PT, PT, PT, UP0, 0x80, 0x0 ;  /* 0x000000000000781c */ /* 0x000fe20003f8f008 */
[----:B-----5:R-:W-:Y:S01]  /*33b0*/  FMUL.FTZ R2, R237, 1.4426950216293334961 ;  /* 0x3fb8aa3bed027820 */ /* 0x020fe20000410000 */
[----:B------:R-:W-:Y:S01]  /*33c0*/  PLOP3.LUT P2, PT, PT, PT, UP0, 0x80, 0x0 ;  /* 0x000000000000781c */ /* 0x000fe20003f4f008 */
[----:B------:R-:W-:Y:S01]  /*33d0*/  UISETP.GE.AND UP3, UPT, UR10, 0x1, UPT ;  /* 0x000000010a00788c */ /* 0x000fe2000bf66270 */
[----:B------:R-:W-:Y:S02]  /*33e0*/  PLOP3.LUT P1, PT, PT, PT, UP0, 0x80, 0x0 ;  /* 0x000000000000781c */ /* 0x000fe40003f2f008 */
[----:B------:R-:W-:Y:S02]  /*33f0*/  PLOP3.LUT P6, PT, PT, PT, UP0, 0x80, 0x0 ;  /* 0x000000000000781c */ /* 0x000fe40003fcf008 */
[----:B------:R-:W-:Y:S02]  /*3400*/  FSETP.NEU.FTZ.AND P3, PT, R239, -INF , PT ;  /* 0xff800000ef00780b */ /* 0x000fe40003f7d000 */
[----:B------:R-:W-:Y:S01]  /*3410*/  PLOP3.LUT P5, PT, PT, PT, UP0, 0x80, 0x0 ;  /* 0x000000000000781c */ /* 0x000fe20003faf008 */
[----:B------:R-:W-:Y:S04]  /*3420*/  DEPBAR.LE SB0, 0x0 ;  /* 0x000080000000791a */ /* 0x000fe80000000000 */
[----:B------:R-:W-:Y:S06]  /*3430*/  BAR.SYNC.DEFER_BLOCKING 0x0 ;  /* 0x0000000000007b1d */ /* 0x000fec0000010000 */
[----:B------:R-:W-:Y:S08]  /*3440*/  LDSM.16.M88.4 R64, [R187] ;  /* 0x00000000bb40783b */ /* 0x000ff00000000200 */
[----:B------:R-:W1:Y:S08]  /*3450*/  LDSM.16.M88.4 R16, [R184+UR4+0xc000] ;  /* 0x00c00004b810783b */ /* 0x000e700008000200 */
[----:B------:R-:W2:Y:S08]  /*3460*/  LDSM.16.M88.4 R60, [R187+0x2000] ;  /* 0x00200000bb3c783b */ /* 0x000eb00000000200 */
[----:B------:R-:W3:Y:S08]  /*3470*/  LDSM.16.M88.4 R32, [R184+UR4+0xc800] ;  /* 0x00c80004b820783b */ /* 0x000ef00008000200 */
[----:B------:R-:W4:Y:S08]  /*3480*/  LDSM.16.M88.4 R48, [R184+UR4+0xd000] ;  /* 0x00d00004b830783b */ /* 0x000f300008000200 */
[----:B------:R-:W4:Y:S01]  /*3490*/  LDSM.16.M88.4 R132, [R184+UR4+0xd800] ;  /* 0x00d80004b884783b */ /* 0x000f220008000200 */
[-C--:B-1----:R-:W-:Y:S07]  /*34a0*/  HMMA.16816.F32 R4, R64, R16.reuse, RZ ;  /* 0x000000104004723c */ /* 0x082fee00000018ff */
[----:B------:R-:W-:Y:S01]  /*34b0*/  LDSM.16.M88.4 R136, [R0] ;  /* 0x000000000088783b */ /* 0x000fe20000000200 */
[C---:B--2---:R-:W-:Y:S07]  /*34c0*/  HMMA.16816.F32 R8, R60.reuse, R16, RZ ;  /* 0x000000103c08723c */ /* 0x044fee00000018ff */
[----:B------:R-:W1:Y:S01]  /*34d0*/  LDSM.16.M88.4 R140, [R186] ;  /* 0x00000000ba8c783b */ /* 0x000e620000000200 */
[-C--:B------:R-:W-:Y:S07]  /*34e0*/  HMMA.16816.F32 R12, R60, R18.reuse, RZ ;  /* 0x000000123c0c723c */ /* 0x080fee00000018ff */
[----:B------:R2:W1:Y:S01]  /*34f0*/  LDSM.16.M88.4 R144, [R0+0x2000] ;  /* 0x002000000090783b */ /* 0x0004620000000200 */
[C---:B------:R-:W-:Y:S07]  /*3500*/  HMMA.16816.F32 R16, R64.reuse, R18, RZ ;  /* 0x000000124010723c */ /* 0x040fee00000018ff */
[----:B------:R-:W1:Y:S01]  /*3510*/  LDSM.16.M88.4 R148, [R186+0x800] ;  /* 0x00080000ba94783b */ /* 0x000e620000000200 */
[-C--:B---3--:R-:W-:Y:S06]  /*3520*/  HMMA.16816.F32 R20, R64, R32.reuse, RZ ;  /* 0x000000204014723c */ /* 0x088fec00000018ff */
[C---:B------:R-:W-:Y:S01]  /*3530*/  HMMA.16816.F32 R24, R60.reuse, R32, RZ ;  /* 0x000000203c18723c */ /* 0x040fe200000018ff */
[----:B------:R-:W3:Y:S05]  /*3540*/  LDSM.16.M88.4 R152, [R186+0x1000] ;  /* 0x00100000ba98783b */ /* 0x000eea0000000200 */
[-C--:B------:R-:W-:Y:S01]  /*3550*/  HMMA.16816.F32 R28, R60, R34.reuse, RZ ;  /* 0x000000223c1c723c */ /* 0x080fe200000018ff */
[----:B--2---:R-:W-:Y:S02]  /*3560*/  IMAD.IADD R0, R0, 0x1, R182 ;  /* 0x0000000100007824 */ /* 0x004fe400078e02b6 */
[----:B------:R-:W-:Y:S03]  /*3570*/  LDSM.16.M88.4 R156, [R183] ;  /* 0x00000000b79c783b */ /* 0x000fe60000000200 */
[C---:B------:R-:W-:Y:S05]  /*3580*/  HMMA.16816.F32 R32, R64.reuse, R34, RZ ;  /* 0x000000224020723c */ /* 0x040fea00000018ff */
[----:B------:R-:W-:Y:S01]  /*3590*/  LDSM.16.M88.4 R164, [R183+0x800] ;  /* 0x00080000b7a4783b */ /* 0x000fe20000000200 */
[-C--:B----4-:R-:W-:Y:S06]  /*35a0*/  HMMA.16816.F32 R36, R64, R48.reuse, RZ ;  /* 0x000000304024723c */ /* 0x090fec00000018ff */
[C---:B------:R-:W-:Y:S01]  /*35b0*/  HMMA.16816.F32 R40, R60.reuse, R48, RZ ;  /* 0x000000303c28723c */ /* 0x040fe200000018ff */
[----:B------:R-:W-:Y:S05]  /*35c0*/  LDSM.16.M88.4 R168, [R183+0x1000] ;  /* 0x00100000b7a8783b */ /* 0x000fea0000000200 */
[-C--:B------:R-:W-:Y:S03]  /*35d0*/  HMMA.16816.F32 R44, R60, R50.reuse, RZ ;  /* 0x000000323c2c723c */ /* 0x080fe600000018ff */
[----:B------:R-:W-:Y:S03]  /*35e0*/  LDSM.16.M88.4 R172, [R0] ;  /* 0x0000000000ac783b */ /* 0x000fe60000000200 */
[C---:B------:R-:W-:Y:S05]  /*35f0*/  HMMA.16816.F32 R48, R64.reuse, R50, RZ ;  /* 0x000000324030723c */ /* 0x040fea00000018ff */
[----:B------:R-:W-:Y:S01]  /*3600*/  LDSM.16.M88.4 R176, [R185] ;  /* 0x00000000b9b0783b */ /* 0x000fe20000000200 */
[-C--:B------:R-:W-:Y:S06]  /*3610*/  HMMA.16816.F32 R52, R64, R132.reuse, RZ ;  /* 0x000000844034723c */ /* 0x080fec00000018ff */
[C---:B------:R-:W-:Y:S06]  /*3620*/  HMMA.16816.F32 R56, R60.reuse, R132, RZ ;  /* 0x000000843c38723c */ /* 0x040fec00000018ff */
[-C--:B------:R-:W-:Y:S06]  /*3630*/  HMMA.16816.F32 R60, R60, R134.reuse, RZ ;  /* 0x000000863c3c723c */ /* 0x080fec00000018ff */
[----:B------:R-:W-:Y:S01]  /*3640*/  HMMA.16816.F32 R64, R64, R134, RZ ;  /* 0x000000864040723c */ /* 0x000fe200000018ff */
[----:B------:R-:W2:Y:S05]  /*3650*/  LDSM.16.M88.4 R132, [R186+0x1800] ;  /* 0x00180000ba84783b */ /* 0x000eaa0000000200 */
[-C--:B-1----:R-:W-:Y:S06]  /*3660*/  HMMA.16816.F32 R4, R136, R140.reuse, R4 ;  /* 0x0000008c8804723c */ /* 0x082fec0000001804 */
[C---:B------:R-:W-:Y:S06]  /*3670*/  HMMA.16816.F32 R8, R144.reuse, R140, R8 ;  /* 0x0000008c9008723c */ /* 0x040fec0000001808 */
[-C--:B------:R-:W-:Y:S06]  /*3680*/  HMMA.16816.F32 R12, R144, R142.reuse, R12 ;  /* 0x0000008e900c723c */ /* 0x080fec000000180c */
[C---:B------:R-:W-:Y:S01]  /*3690*/  HMMA.16816.F32 R16, R136.reuse, R142, R16 ;  /* 0x0000008e8810723c */ /* 0x040fe20000001810 */
[----:B------:R-:W1:Y:S05]  /*36a0*/  LDSM.16.M88.4 R140, [R160] ;  /* 0x00000000a08c783b */ /* 0x000e6a0000000200 */
[-C--:B------:R-:W-:Y:S03]  /*36b0*/  HMMA.16816.F32 R20, R136, R148.reuse, R20 ;  /* 0x000000948814723c */ /* 0x080fe60000001814 */
[----:B------:R-:W4:Y:S03]  /*36c0*/  LDSM.16.M88.4 R160, [R160+0x2000] ;  /* 0x00200000a0a0783b */ /* 0x000f260000000200 */
[C---:B------:R-:W-:Y:S06]  /*36d0*/  HMMA.16816.F32 R24, R144.reuse, R148, R24 ;  /* 0x000000949018723c */ /* 0x040fec0000001818 */
[-C--:B------:R-:W-:Y:S06]  /*36e0*/  HMMA.16816.F32 R28, R144, R150.reuse, R28 ;  /* 0x00000096901c723c */ /* 0x080fec000000181c */
[C---:B------:R-:W-:Y:S01]  /*36f0*/  HMMA.16816.F32 R32, R136.reuse, R150, R32 ;  /* 0x000000968820723c */ /* 0x040fe20000001820 */
[----:B------:R-:W4:Y:S05]  /*3700*/  LDSM.16.M88.4 R148, [R183+0x1800] ;  /* 0x00180000b794783b */ /* 0x000f2a0000000200 */
[-C--:B---3--:R-:W-:Y:S06]  /*3710*/  HMMA.16816.F32 R36, R136, R152.reuse, R36 ;  /* 0x000000988824723c */ /* 0x088fec0000001824 */
[C---:B------:R-:W-:Y:S06]  /*3720*/  HMMA.16816.F32 R40, R144.reuse, R152, R40 ;  /* 0x000000989028723c */ /* 0x040fec0000001828 */
[-C--:B------:R-:W-:Y:S06]  /*3730*/  HMMA.16816.F32 R44, R144, R154.reuse, R44 ;  /* 0x0000009a902c723c */ /* 0x080fec000000182c */
[C---:B------:R-:W-:Y:S06]  /*3740*/  HMMA.16816.F32 R48, R136.reuse, R154, R48 ;  /* 0x0000009a8830723c */ /* 0x040fec0000001830 */
[-C--:B--2---:R-:W-:Y:S06]  /*3750*/  HMMA.16816.F32 R52, R136, R132.reuse, R52 ;  /* 0x000000848834723c */ /* 0x084fec0000001834 */
[C---:B------:R-:W-:Y:S06]  /*3760*/  HMMA.16816.F32 R56, R144.reuse, R132, R56 ;  /* 0x000000849038723c */ /* 0x040fec0000001838 */
[-C--:B------:R-:W-:Y:S06]  /*3770*/  HMMA.16816.F32 R60, R144, R134.reuse, R60 ;  /* 0x00000086903c723c */ /* 0x080fec000000183c */
[----:B------:R-:W-:Y:S01]  /*3780*/  HMMA.16816.F32 R64, R136, R134, R64 ;  /* 0x000000868840723c */ /* 0x000fe20000001840 */
[----:B------:R2:W3:Y:S05]  /*3790*/  LDSM.16.M88.4 R132, [R0+0x2000] ;  /* 0x002000000084783b */ /* 0x0004ea0000000200 */
[-C--:B-1----:R-:W-:Y:S01]  /*37a0*/  HMMA.16816.F32 R4, R140, R156.reuse, R4 ;  /* 0x0000009c8c04723c */ /* 0x082fe20000001804 */
[----:B------:R-:W-:Y:S04]  /*37b0*/  IMAD.U32 R137, RZ, RZ, UR23 ;  /* 0x00000017ff897e24 */ /* 0x000fe8000f8e00ff */
[----:B------:R-:W-:Y:S01]  /*37c0*/  @P0 IMAD R137, R137, 0x80, R251 ;  /* 0x0000008089890824 */ /* 0x000fe200078e02fb */
[C---:B----4-:R-:W-:Y:S01]  /*37d0*/  HMMA.16816.F32 R8, R160.reuse, R156, R8 ;  /* 0x0000009ca008723c */ /* 0x050fe20000001808 */
[----:B------:R-:W-:Y:S03]  /*37e0*/  PLOP3.LUT P0, PT, PT, PT, UP0, 0x80, 0x0 ;  /* 0x000000000000781c */ /* 0x000fe60003f0f008 */
[----:B------:R-:W-:Y:S01]  /*37f0*/  @P4 ISETP.GE.AND P4, PT, R137, UR6, PT ;  /* 0x0000000689004c0c */ /* 0x000fe2000bf86270 */
[----:B------:R-:W-:Y:S01]  /*3800*/  FMUL.FTZ R138, R239, 1.4426950216293334961 ;  /* 0x3fb8aa3bef8a7820 */ /* 0x000fe20000410000 */
[-C--:B------:R-:W-:Y:S05]  /*3810*/  HMMA.16816.F32 R12, R160, R158.reuse, R12 ;  /* 0x0000009ea00c723c */ /* 0x080fea000000180c */
[----:B------:R-:W-:Y:S01]  /*3820*/  FSEL R138, R138, RZ, P3 ;  /* 0x000000ff8a8a7208 */ /* 0x000fe20001800000 */
[C---:B------:R-:W-:Y:S04]  /*3830*/  HMMA.16816.F32 R16, R140.reuse, R158, R16 ;  /* 0x0000009e8c10723c */ /* 0x040fe80000001810 */
[----:B------:R-:W-:Y:S01]  /*3840*/  FSETP.NEU.FTZ.AND P3, PT, R238, -INF , PT ;  /* 0xff800000ee00780b */ /* 0x000fe20003f7d000 */
[----:B--2---:R-:W-:Y:S01]  /*3850*/  @P2 VIADD R0, R137, 0x1 ;  /* 0x0000000189002836 */ /* 0x004fe20000000000 */
[-C--:B------:R-:W-:Y:S03]  /*3860*/  HMMA.16816.F32 R20, R140, R164.reuse, R20 ;  /* 0x000000a48c14723c */ /* 0x080fe60000001814 */
[----:B------:R-:W-:Y:S02]  /*3870*/  FSETP.NEU.FTZ.AND P2, PT, R240, -INF , PT ;  /* 0xff800000f000780b */ /* 0x000fe40003f5d000 */
[----:B------:R-:W-:Y:S01]  /*3880*/  @P6 ISETP.GE.AND P6, PT, R0, UR6, PT ;  /* 0x0000000600006c0c */ /* 0x000fe2000bfc6270 */
[C---:B------:R-:W-:Y:S05]  /*3890*/  HMMA.16816.F32 R24, R160.reuse, R164, R24 ;  /* 0x000000a4a018723c */ /* 0x040fea0000001818 */
[----:B------:R-:W-:Y:S01]  /*38a0*/  FMUL.FTZ R136, R240, 1.4426950216293334961 ;  /* 0x3fb8aa3bf0887820 */ /* 0x000fe20000410000 */
[-C--:B------:R-:W-:Y:S05]  /*38b0*/  HMMA.16816.F32 R28, R160, R166.reuse, R28 ;  /* 0x000000a6a01c723c */ /* 0x080fea000000181c */
[----:B------:R-:W-:Y:S01]  /*38c0*/  FSEL R136, R136, RZ, P2 ;  /* 0x000000ff88887208 */ /* 0x000fe20001000000 */
[C---:B------:R-:W-:Y:S04]  /*38d0*/  HMMA.16816.F32 R32, R140.reuse, R166, R32 ;  /* 0x000000a68c20723c */ /* 0x040fe80000001820 */
[----:B------:R-:W-:Y:S01]  /*38e0*/  FSETP.NEU.FTZ.AND P2, PT, R237, -INF , PT ;  /* 0xff800000ed00780b */ /* 0x000fe20003f5d000 */
[----:B------:R-:W-:Y:S01]  /*38f0*/  FMUL.FTZ R0, R238, 1.4426950216293334961 ;  /* 0x3fb8aa3bee007820 */ /* 0x000fe20000410000 */
[-C--:B------:R-:W-:Y:S05]  /*3900*/  HMMA.16816.F32 R36, R140, R168.reuse, R36 ;  /* 0x000000a88c24723c */ /* 0x080fea0000001824 */
[----:B------:R-:W-:Y:S01]  /*3910*/  FSEL R2, R2, RZ, P2 ;  /* 0x000000ff02027208 */ /* 0x000fe20001000000 */
[C---:B------:R-:W-:Y:S01]  /*3920*/  HMMA.16816.F32 R40, R160.reuse, R168, R40 ;  /* 0x000000a8a028723c */ /* 0x040fe20000001828 */
[----:B------:R-:W-:Y:S04]  /*3930*/  PLOP3.LUT P2, PT, PT, PT, UP0, 0x80, 0x0 ;  /* 0x000000000000781c */ /* 0x000fe80003f4f008 */
[----:B------:R-:W-:Y:S01]  /*3940*/  FSEL R0, R0, RZ, P3 ;  /* 0x000000ff00007208 */ /* 0x000fe20001800000 */
[-C--:B------:R-:W-:Y:S01]  /*3950*/  HMMA.16816.F32 R44, R160, R170.reuse, R44 ;  /* 0x000000aaa02c723c */ /* 0x080fe2000000182c */
[----:B------:R-:W-:Y:S05]  /*3960*/  PLOP3.LUT P3, PT, PT, PT, UP0, 0x80, 0x0 ;  /* 0x000000000000781c */ /* 0x000fea0003f6f008 */
        /* <DEDUP_REMOVED lines=9> */
[----:B------:R-:W-:Y:S02]  /*3a00*/  @P1 FSEL R4, R4, -INF , !P4 ;  /* 0xff80000004041808 */ /* 0x000fe40006000000 */
[----:B------:R-:W-:Y:S03]  /*3a10*/  PLOP3.LUT P1, PT, PT, PT, UP0, 0x80, 0x0 ;  /* 0x000000000000781c */ /* 0x000fe60003f2f008 */
[----:B------:R-:W-:Y:S01]  /*3a20*/  @P0 FSEL R5, R5, -INF , !P6 ;  /* 0xff80000005050808 */ /* 0x000fe20007000000 */
[--C-:B------:R-:W-:Y:S01]  /*3a30*/  FFMA.FTZ R4, R4, UR7, -R138.reuse ;  /* 0x0000000704047c23 */ /* 0x100fe2000801088a */
[----:B------:R-:W-:Y:S02]  /*3a40*/  PLOP3.LUT P0, PT, PT, PT, UP0, 0x80, 0x0 ;  /* 0x000000000000781c */ /* 0x000fe40003f0f008 */
[----:B------:R-:W-:Y:S01]  /*3a50*/  @P2 FSEL R10, R10, -INF , !P4 ;  /* 0xff8000000a0a2808 */ /* 0x000fe20006000000 */
[----:B------:R-:W-:Y:S01]  /*3a60*/  MUFU.EX2 R150, R4 ;  /* 0x0000000400967308 */ /* 0x000fe20000000800 */
[----:B------:R-:W-:Y:S01]  /*3a70*/  FFMA.FTZ R5, R5, UR7, -R138 ;  /* 0x0000000705057c23 */ /* 0x000fe2000801088a */
[----:B------:R-:W-:Y:S02]  /*3a80*/  PLOP3.LUT P2, PT, PT, PT, UP0, 0x80, 0x0 ;  /* 0x000000000000781c */ /* 0x000fe40003f4f008 */
[----:B------:R-:W-:Y:S01]  /*3a90*/  FFMA.FTZ R10, R10, UR7, -R0 ;  /* 0x000000070a0a7c23 */ /* 0x000fe20008010800 */
[----:B------:R-:W-:Y:S02]  /*3aa0*/  @P1 FSEL R6, R6, -INF , !P4 ;  /* 0xff80000006061808 */ /* 0x000fe40006000000 */
[----:B------:R-:W-:Y:S03]  /*3ab0*/  PLOP3.LUT P1, PT, PT, PT, UP0, 0x80, 0x0 ;  /* 0x000000000000781c */ /* 0x000fe60003f2f008 */
[----:B------:R-:W1:Y:S01]  /*3ac0*/  MUFU.EX2 R232, R5 ;  /* 0x0000000500e87308 */ /* 0x000e620000000800 */
[----:B------:R-:W-:Y:S01]  /*3ad0*/  @P0 FSEL R7, R7, -INF , !P6 ;  /* 0xff80000007070808 */ /* 0x000fe20007000000 */
[--C-:B------:R-:W-:Y:S01]  /*3ae0*/  FFMA.FTZ R6, R6, UR7, -R136.reuse ;  /* 0x0000000706067c23 */ /* 0x100fe20008010888 */
[----:B------:R-:W-:Y:S03]  /*3af0*/  PLOP3.LUT P0, PT, PT, PT, UP0, 0x80, 0x0 ;  /* 0x000000000000781c */ /* 0x000fe60003f0f008 */
[----:B------:R-:W-:Y:S04]  /*3b00*/  FFMA.FTZ R7, R7, UR7, -R136 ;  /* 0x0000000707077c23 */ /* 0x000fe80008010888 */
[----:B------:R-:W-:Y:S01]  /*3b10*/  MUFU.EX2 R231, R6 ;  /* 0x0000000600e77308 */ /* 0x000fe20000000800 */
[----:B------:R-:W-:Y:S02]  /*3b20*/  @P1 FSEL R8, R8, -INF , !P4 ;  /* 0xff80000008081808 */ /* 0x000fe40006000000 */
[----:B------:R-:W-:Y:S07]  /*3b30*/  PLOP3.LUT P1, PT, PT, PT, UP0, 0x80, 0x0 ;  /* 0x000000000000781c */ /* 0x000fee0003f2f008 */
[----:B------:R2:W-:Y:S01]  /*3b40*/  MUFU.EX2 R200, R7 ;  /* 0x0000000700c87308 */ /* 0x0005e20000000800 */
[--C-:B------:R-:W-:Y:S01]  /*3b50*/  FFMA.FTZ R8, R8, UR7, -R2.reuse ;  /* 0x0000000708087c23 */ /* 0x100fe20008010802 */
[----:B------:R-:W-:Y:S02]  /*3b60*/  @P0 FSEL R9, R9, -INF , !P6 ;  /* 0xff80000009090808 */ /* 0x000fe40007000000 */
[----:B------:R-:W-:Y:S02]  /*3b70*/  PLOP3.LUT P0, PT, PT, PT, UP0, 0x80, 0x0 ;  /* 0x000000000000781c */ /* 0x000fe40003f0f008 */
[----:B------:R-:W-:Y:S01]  /*3b80*/  PLOP3.LUT P4, PT, PT, PT, UP0, 0x80, 0x0 ;  /* 0x000000000000781c */ /* 0x000fe20003f8f008 */
[----:B------:R-:W-:Y:S03]  /*3b90*/  FFMA.FTZ R9, R9, UR7, -R2 ;  /* 0x0000000709097c23 */ /* 0x000fe60008010802 */
[----:B------:R3:W-:Y:S10]  /*3ba0*/  MUFU.EX2 R208, R8 ;  /* 0x0000000800d07308 */ /* 0x0007f40000000800 */
[----:B------:R-:W-:Y:S01]  /*3bb0*/  MUFU.EX2 R207, R9 ;  /* 0x0000000900cf7308 */ /* 0x000fe20000000800 */
[----:B--2---:R-:W2:Y:S01]  /*3bc0*/  LDSM.16.M88.4 R4, [R185+0x800] ;  /* 0x00080000b904783b */ /* 0x004ea20000000200 */
[----:B------:R-:W-:Y:S02]  /*3bd0*/  @P0 FSEL R11, R11, -INF , !P6 ;  /* 0xff8000000b0b0808 */ /* 0x000fe40007000000 */
[----:B------:R-:W-:Y:S02]  /*3be0*/  PLOP3.LUT P0, PT, PT, PT, UP0, 0x80, 0x0 ;  /* 0x000000000000781c */ /* 0x000fe40003f0f008 */
[----:B------:R-:W-:Y:S01]  /*3bf0*/  PLOP3.LUT P6, PT, PT, PT, UP0, 0x80, 0x0 ;  /* 0x000000000000781c */ /* 0x000fe20003fcf008 */
[----:B------:R-:W-:Y:S03]  /*3c00*/  FFMA.FTZ R11, R11, UR7, -R0 ;  /* 0x000000070b0b7c23 */ /* 0x000fe60008010800 */
[----:B------:R-:W-:Y:S01]  /*3c10*/  MUFU.EX2 R212, R10 ;  /* 0x0000000a00d47308 */ /* 0x000fe20000000800 */
[C---:B---3--:R-:W-:Y:S01]  /*3c20*/  @P5 VIADD R8, R137.reuse, 0x8 ;  /* 0x0000000889085836 */ /* 0x048fe20000000000 */
[----:B------:R-:W-:Y:S04]  /*3c30*/  PLOP3.LUT P5, PT, PT, PT, UP0, 0x80, 0x0 ;  /* 0x000000000000781c */ /* 0x000fe80003faf008 */
[----:B------:R-:W-:Y:S01]  /*3c40*/  @P1 ISETP.GE.AND P1, PT, R8, UR6, PT ;  /* 0x0000000608001c0c */ /* 0x000fe2000bf26270 */
[----:B------:R-:W-:Y:S03]  /*3c50*/  @P3 VIADD R8, R137, 0x9 ;  /* 0x0000000989083836 */ /* 0x000fe60000000000 */
[----:B------:R3:W4:Y:S01]  /*3c60*/  MUFU.EX2 R211, R11 ;  /* 0x0000000b00d37308 */ /* 0x0007220000000800 */
[----:B------:R-:W-:Y:S02]  /*3c70*/  PLOP3.LUT P3, PT, PT, PT, UP0, 0x80, 0x0 ;  /* 0x000000000000781c */ /* 0x000fe40003f6f008 */
[----:B------:R-:W-:Y:S02]  /*3c80*/  @P2 FSEL R12, R12, -INF , !P1 ;  /* 0xff8000000c0c2808 */ /* 0x000fe40004800000 */
[----:B------:R-:W-:Y:S02]  /*3c90*/  PLOP3.LUT P2, PT, PT, PT, UP0, 0x80, 0x0 ;  /* 0x000000000000781c */ /* 0x000fe40003f4f008 */
[----:B------:R-:W-:Y:S01]  /*3ca0*/  @P4 ISETP.GE.AND P4, PT, R8, UR6, PT ;  /* 0x0000000608004c0c */ /* 0x000fe2000bf86270 */
[--C-:B------:R-:W-:Y:S03]  /*3cb0*/  FFMA.FTZ R12, R12, UR7, -R2.reuse ;  /* 0x000000070c0c7c23 */ /* 0x100fe60008010802 */
[----:B------:R-:W-:Y:S01]  /*3cc0*/  @P0 FSEL R13, R13, -INF , !P4 ;  /* 0xff8000000d0d0808 */ /* 0x000fe20006000000 */
[----:B------:R-:W-:Y:S01]  /*3cd0*/  MUFU.EX2 R206, R12 ;  /* 0x0000000c00ce7308 */ /* 0x000fe20000000800 */
[----:B------:R-:W-:Y:S02]  /*3ce0*/  PLOP3.LUT P0, PT, PT, PT, UP0, 0x80, 0x0 ;  /* 0x000000000000781c */ /* 0x000fe40003f0f008 */
[----:B------:R-:W-:Y:S01]  /*3cf0*/  @P3 FSEL R14, R14, -INF , !P1 ;  /* 0xff8000000e0e3808 */ /* 0x000fe20004800000 */
[----:B------:R-:W-:Y:S01]  /*3d00*/  FFMA.FTZ R13, R13, UR7, -R2 ;  /* 0x000000070d0d7c23 */ /* 0x000fe20008010802 */
[----:B------:R-:W-:Y:S02]  /*3d10*/  PLOP3.LUT P3, PT, PT, PT, UP0, 0x80, 0x0 ;  /* 0x000000000000781c */ /* 0x000fe40003f6f008 */
[----:B------:R-:W-:Y:S03]  /*3d20*/  @P2 FSEL R15, R15, -INF , !P4 ;  /* 0xff8000000f0f2808 */ /* 0x000fe60006000000 */
[----:B------:R-:W-:Y:S01]  /*3d30*/  MUFU.EX2 R204, R13 ;  /* 0x0000000d00cc7308 */ /* 0x000fe20000000800 */
[----:B------:R-:W-:Y:S01]  /*3d40*/  PLOP3.LUT P2, PT, PT, PT, UP0, 0x80, 0x0 ;  /* 0x000000000000781c */ /* 0x000fe20003f4f008 */
[--C-:B------:R-:W-:Y:S01]  /*3d50*/  FFMA.FTZ R14, R14, UR7, -R0.reuse ;  /* 0x000000070e0e7c23 */ /* 0x100fe20008010800 */
[----:B------:R-:W-:Y:S01]  /*3d60*/  FFMA.FTZ R15, R15, UR7, -R0 ;  /* 0x000000070f0f7c23 */ /* 0x000fe20008010800 */
[-C--:B--2---:R-:W-:Y:S03]  /*3d70*/  HMMA.16816.F32 R20, R172, R4.reuse, R20 ;  /* 0x00000004ac14723c */ /* 0x084fe60000001814 */
[----:B------:R-:W-:Y:S03]  /*3d80*/  @P0 FSEL R16, R16, -INF , !P1 ;  /* 0xff80000010100808 */ /* 0x000fe60004800000 */
[----:B------:R-:W-:Y:S01]  /*3d90*/  MUFU.EX2 R210, R14 ;  /* 0x0000000e00d27308 */ /* 0x000fe20000000800 */
[----:B------:R-:W-:Y:S01]  /*3da0*/  @P3 FSEL R17, R17, -INF , !P4 ;  /* 0xff80000011113808 */ /* 0x000fe20006000000 */
[C---:B------:R-:W-:Y:S01]  /*3db0*/  HMMA.16816.F32 R24, R132.reuse, R4, R24 ;  /* 0x000000048418723c */ /* 0x040fe20000001818 */
[----:B------:R-:W-:Y:S02]  /*3dc0*/  PLOP3.LUT P3, PT, PT, PT, UP0, 0x80, 0x0 ;  /* 0x000000000000781c */ /* 0x000fe40003f6f008 */
[----:B------:R-:W-:Y:S02]  /*3dd0*/  PLOP3.LUT P0, PT, PT, PT, UP0, 0x80, 0x0 ;  /* 0x000000000000781c */ /* 0x000fe40003f0f008 */
[----:B------:R-:W-:Y:S01]  /*3de0*/  @P2 FSEL R18, R18, -INF , !P1 ;  /* 0xff80000012122808 */ /* 0x000fe20004800000 */
[-C--:B------:R-:W-:Y:S01]  /*3df0*/  HMMA.16816.F32 R28, R132, R6.reuse, R28 ;  /* 0x00000006841c723c */ /* 0x080fe2000000181c */
[----:B------:R-:W-:Y:S01]  /*3e00*/  PLOP3.LUT P2, PT, PT, PT, UP0, 0x80, 0x0 ;  /* 0x000000000000781c */ /* 0x000fe20003f4f008 */
[----:B------:R-:W-:Y:S01]  /*3e10*/  MUFU.EX2 R209, R15 ;  /* 0x0000000f00d17308 */ /* 0x000fe20000000800 */
[----:B------:R-:W-:Y:S02]  /*3e20*/  PLOP3.LUT P1, PT, PT, PT, UP0, 0x80, 0x0 ;  /* 0x000000000000781c */ /* 0x000fe40003f2f008 */
[--C-:B------:R-:W-:Y:S01]  /*3e30*/  FFMA.FTZ R16, R16, UR7, -R138.reuse ;  /* 0x0000000710107c23 */ /* 0x100fe2000801088a */
[C---:B------:R-:W-:Y:S06]  /*3e40*/  HMMA.16816.F32 R32, R172.reuse, R6, R32 ;  /* 0x00000006ac20723c */ /* 0x040fec0000001820 */
[----:B------:R-:W-:Y:S01]  /*3e50*/  MUFU.EX2 R236, R16 ;  /* 0x0000001000ec7308 */ /* 0x000fe20000000800 */
[----:B------:R-:W-:Y:S01]  /*3e60*/  @P3 VIADD R8, R137, 0x10 ;  /* 0x0000001089083836 */ /* 0x000fe20000000000 */
[----:B------:R-:W-:Y:S03]  /*3e70*/  @P0 FSEL R19, R19, -INF , !P4 ;  /* 0xff80000013130808 */ /* 0x000fe60006000000 */
[----:B------:R-:W-:Y:S01]  /*3e80*/  FFMA.FTZ R17, R17, UR7, -R138 ;  /* 0x0000000711117c23 */ /* 0x000fe2000801088a */
[----:B------:R-:W-:Y:S02]  /*3e90*/  PLOP3.LUT P0, PT, PT, PT, UP0, 0x80, 0x0 ;  /* 0x000000000000781c */ /* 0x000fe40003f0f008 */
[----:B------:R-:W-:Y:S01]  /*3ea0*/  @P6 ISETP.GE.AND P6, PT, R8, UR6, PT ;  /* 0x0000000608006c0c */ /* 0x000fe2000bfc6270 */
[----:B------:R-:W-:Y:S01]  /*3eb0*/  @P2 VIADD R8, R137, 0x11 ;  /* 0x0000001189082836 */ /* 0x000fe20000000000 */
[----:B------:R-:W-:Y:S01]  /*3ec0*/  PLOP3.LUT P4, PT, PT, PT, UP0, 0x80, 0x0 ;  /* 0x000000000000781c */ /* 0x000fe20003f8f008 */
[----:B------:R-:W2:Y:S01]  /*3ed0*/  MUFU.EX2 R235, R17 ;  /* 0x0000001100eb7308 */ /* 0x000ea20000000800 */
[----:B------:R-:W-:Y:S01]  /*3ee0*/  @P1 FSEL R20, R20, -INF , !P6 ;  /* 0xff80000014141808 */ /* 0x000fe20007000000 */
[--C-:B------:R-:W-:Y:S01]  /*3ef0*/  FFMA.FTZ R18, R18, UR7, -R136.reuse ;  /* 0x0000000712127c23 */ /* 0x100fe20008010888 */
[----:B------:R-:W-:Y:S01]  /*3f00*/  PLOP3.LUT P1, PT, PT, PT, UP0, 0x80, 0x0 ;  /* 0x000000000000781c */ /* 0x000fe20003f2f008 */
[----:B------:R-:W-:Y:S01]  /*3f10*/  FFMA.FTZ R19, R19, UR7, -R136 ;  /* 0x0000000713137c23 */ /* 0x000fe20008010888 */
[----:B------:R-:W-:Y:S01]  /*3f20*/  @P5 ISETP.GE.AND P5, PT, R8, UR6, PT ;  /* 0x0000000608005c0c */ /* 0x000fe2000bfa6270 */
[--C-:B------:R-:W-:Y:S01]  /*3f30*/  FFMA.FTZ R20, R20, UR7, -R138.reuse ;  /* 0x0000000714147c23 */ /* 0x100fe2000801088a */
[----:B------:R-:W-:Y:S01]  /*3f40*/  PLOP3.LUT P2, PT, PT, PT, UP0, 0x80, 0x0 ;  /* 0x000000000000781c */ /* 0x000fe20003f4f008 */
[----:B---3--:R-:W3:Y:S01]  /*3f50*/  LDSM.16.M88.4 R8, [R185+0x1000] ;  /* 0x00100000b908783b */ /* 0x008ee20000000200 */
[----:B------:R-:W-:Y:S01]  /*3f60*/  @P0 FSEL R21, R21, -INF , !P5 ;  /* 0xff80000015150808 */ /* 0x000fe20006800000 */
[----:B------:R-:W-:Y:S01]  /*3f70*/  MUFU.EX2 R193, R18 ;  /* 0x0000001200c17308 */ /* 0x000fe20000000800 */
[----:B------:R-:W-:Y:S01]  /*3f80*/  PLOP3.LUT P0, PT, PT, PT, UP0, 0x80, 0x0 ;  /* 0x000000000000781c */ /* 0x000fe20003f0f008 */
[----:B------:R-:W-:Y:S01]  /*3f90*/  @P4 VIADD R4, R137, 0x18 ;  /* 0x0000001889044836 */ /* 0x000fe20000000000 */
[----:B------:R-:W-:Y:S01]  /*3fa0*/  PLOP3.LUT P3, PT, PT, PT, UP0, 0x80, 0x0 ;  /* 0x000000000000781c */ /* 0x000fe20003f6f008 */
[----:B------:R-:W-:Y:S01]  /*3fb0*/  FFMA.FTZ R21, R21, UR7, -R138 ;  /* 0x0000000715157c23 */ /* 0x000fe2000801088a */
[----:B------:R-:W-:Y:S02]  /*3fc0*/  PLOP3.LUT P4, PT, PT, PT, UP0, 0x80, 0x0 ;  /* 0x000000000000781c */ /* 0x000fe40003f8f008 */
[----:B------:R-:W-:Y:S03]  /*3fd0*/  @P1 FSEL R22, R22, -INF , !P6 ;  /* 0xff80000016161808 */ /* 0x000fe60007000000 */
[----:B------:R-:W2:Y:S01]  /*3fe0*/  MUFU.EX2 R192, R19 ;  /* 0x0000001300c07308 */ /* 0x000ea20000000800 */
[----:B------:R-:W-:Y:S02]  /*3ff0*/  PLOP3.LUT P1, PT, PT, PT, UP0, 0x80, 0x0 ;  /* 0x000000000000781c */ /* 0x000fe40003f2f008 */
[----:B------:R-:W-:Y:S01]  /*4000*/  @P2 FSEL R26, R26, -INF , !P6 ;  /* 0xff8000001a1a2808 */ /* 0x000fe20007000000 */
[----:B------:R-:W-:Y:S01]  /*4010*/  FFMA.FTZ R22, R22, UR7, -R136 ;  /* 0x0000000716167c23 */ /* 0x000fe20008010888 */
[----:B------:R-:W-:Y:S02]  /*4020*/  PLOP3.LUT P2, PT, PT, PT, UP0, 0x80, 0x0 ;  /* 0x000000000000781c */ /* 0x000fe40003f4f008 */
[----:B------:R-:W-:Y:S03]  /*4030*/  @P0 FSEL R23, R23, -INF , !P5 ;  /* 0xff80000017170808 */ /* 0x000fe60006800000 */
[----:B------:R-:W-:Y:S01]  /*4040*/  MUFU.EX2 R234, R20 ;  /* 0x0000001400ea7308 */ /* 0x000fe20000000800 */
[----:B------:R-:W-:Y:S01]  /*4050*/  PLOP3.LUT P0, PT, PT, PT, UP0, 0x80, 0x0 ;  /* 0x000000000000781c */ /* 0x000fe20003f0f008 */
[----:B------:R-:W-:Y:S01]  /*4060*/  FFMA.FTZ R26, R26, UR7, -R0 ;  /* 0x000000071a1a7c23 */ /* 0x000fe20008010800 */
[----:B------:R-:W-:Y:S01]  /*4070*/  FFMA.FTZ R23, R23, UR7, -R136 ;  /* 0x0000000717177c23 */ /* 0x000fe20008010888 */
[----:B------:R-:W-:Y:S02]  /*4080*/  @P1 FSEL R24, R24, -INF , !P6 ;  /* 0xff80000018181808 */ /* 0x000fe40007000000 */
[----:B------:R-:W-:Y:S04]  /*4090*/  PLOP3.LUT P1, PT, PT, PT, UP0, 0x80, 0x0 ;  /* 0x000000000000781c */ /* 0x000fe80003f2f008 */
[----:B------:R-:W2:Y:S01]  /*40a0*/  MUFU.EX2 R233, R21 ;  /* 0x0000001500e97308 */ /* 0x000ea20000000800 */
[----:B------:R-:W-:Y:S01]  /*40b0*/  PLOP3.LUT P6, PT, PT, PT, UP0, 0x80, 0x0 ;  /* 0x000000000000781c */ /* 0x000fe20003fcf008 */
[--C-:B------:R-:W-:Y:S02]  /*40c0*/  FFMA.FTZ R24, R24, UR7, -R2.reuse ;  /* 0x0000000718187c23 */ /* 0x100fe40008010802 */
[----:B------:R-:W-:Y:S02]  /*40d0*/  @P0 FSEL R25, R25, -INF , !P5 ;  /* 0xff80000019190808 */ /* 0x000fe40006800000 */
[----:B------:R-:W-:Y:S04]  /*40e0*/  PLOP3.LUT P0, PT, PT, PT, UP0, 0x80, 0x0 ;  /* 0x000000000000781c */ /* 0x000fe80003f0f008 */
[----:B------:R-:W-:Y:S01]  /*40f0*/  MUFU.EX2 R178, R22 ;  /* 0x0000001600b27308 */ /* 0x000fe20000000800 */
[----:B------:R-:W-:Y:S01]  /*4100*/  FFMA.FTZ R25, R25, UR7, -R2 ;  /* 0x0000000719197c23 */ /* 0x000fe20008010802 */
[----:B------:R-:W-:Y:S01]  /*4110*/  @P1 ISETP.GE.AND P1, PT, R4, UR6, PT ;  /* 0x0000000604001c0c */ /* 0x000fe2000bf26270 */
[-C--:B---3--:R-:W-:Y:S03]  /*4120*/  HMMA.16816.F32 R36, R172, R8.reuse, R36 ;  /* 0x00000008ac24723c */ /* 0x088fe60000001824 */
[----:B------:R-:W-:Y:S01]  /*4130*/  @P3 VIADD R4, R137, 0x19 ;  /* 0x0000001989043836 */ /* 0x000fe20000000000 */
[----:B------:R-:W-:Y:S03]  /*4140*/  PLOP3.LUT P3, PT, PT, PT, UP0, 0x80, 0x0 ;  /* 0x000000000000781c */ /* 0x000fe60003f6f008 */
[----:B------:R-:W-:Y:S01]  /*4150*/  MUFU.EX2 R177, R23 ;  /* 0x0000001700b17308 */ /* 0x000fe20000000800 */
[C---:B------:R-:W-:Y:S04]  /*4160*/  HMMA.16816.F32 R40, R132.reuse, R8, R40 ;  /* 0x000000088428723c */ /* 0x040fe80000001828 */
[----:B------:R-:W-:Y:S02]  /*4170*/  @P6 ISETP.GE.AND P6, PT, R4, UR6, PT ;  /* 0x0000000604006c0c */ /* 0x000fe4000bfc6270 */
[-C--:B------:R-:W-:Y:S03]  /*4180*/  HMMA.16816.F32 R44, R132, R10.reuse, R44 ;  /* 0x0000000a842c723c */ /* 0x080fe6000000182c */
[----:B------:R-:W-:Y:S02]  /*4190*/  MUFU.EX2 R205, R26 ;  /* 0x0000001a00cd7308 */ /* 0x000fe40000000800 */
[----:B------:R-:W-:Y:S01]  /*41a0*/  @P0 FSEL R27, R27, -INF , !P5 ;  /* 0xff8000001b1b0808 */ /* 0x000fe20006800000 */
[C---:B------:R-:W-:Y:S01]  /*41b0*/  HMMA.16816.F32 R48, R172.reuse, R10, R48 ;  /* 0x0000000aac30723c */ /* 0x040fe20000001830 */
[----:B------:R-:W-:Y:S02]  /*41c0*/  PLOP3.LUT P0, PT, PT, PT, UP0, 0x80, 0x0 ;  /* 0x000000000000781c */ /* 0x000fe40003f0f008 */
[----:B------:R-:W-:Y:S04]  /*41d0*/  PLOP3.LUT P5, PT, PT, PT, UP0, 0x80, 0x0 ;  /* 0x000000000000781c */ /* 0x000fe80003faf008 */
[----:B------:R-:W-:Y:S01]  /*41e0*/  MUFU.EX2 R199, R24 ;  /* 0x0000001800c77308 */ /* 0x000fe20000000800 */
[----:B------:R-:W-:Y:S03]  /*41f0*/  @P2 FSEL R28, R28, -INF , !P1 ;  /* 0xff8000001c1c2808 */ /* 0x000fe60004800000 */
[----:B------:R-:W-:Y:S01]  /*4200*/  FFMA.FTZ R27, R27, UR7, -R0 ;  /* 0x000000071b1b7c23 */ /* 0x000fe20008010800 */
[----:B------:R-:W-:Y:S02]  /*4210*/  PLOP3.LUT P2, PT, PT, PT, UP0, 0x80, 0x0 ;  /* 0x000000000000781c */ /* 0x000fe40003f4f008 */
[----:B------:R-:W-:Y:S01]  /*4220*/  @P3 FSEL R30, R30, -INF , !P1 ;  /* 0xff8000001e1e3808 */ /* 0x000fe20004800000 */
[----:B------:R-:W-:Y:S01]  /*4230*/  FFMA.FTZ R28, R28, UR7, -R2 ;  /* 0x000000071c1c7c23 */ /* 0x000fe20008010802 */
[----:B------:R-:W-:Y:S01]  /*4240*/  PLOP3.LUT P3, PT, PT, PT, UP0, 0x80, 0x0 ;  /* 0x000000000000781c */ /* 0x000fe20003f6f008 */
[----:B------:R-:W-:Y:S01]  /*4250*/  MUFU.EX2 R203, R27 ;  /* 0x0000001b00cb7308 */ /* 0x000fe20000000800 */
[----:B------:R-:W-:Y:S01]  /*4260*/  @P0 FSEL R29, R29, -INF , !P6 ;  /* 0xff8000001d1d0808 */ /* 0x000fe20007000000 */
[----:B------:R-:W-:Y:S01]  /*4270*/  FFMA.FTZ R30, R30, UR7, -R0 ;  /* 0x000000071e1e7c23 */ /* 0x000fe20008010800 */
[----:B------:R-:W-:Y:S05]  /*4280*/  PLOP3.LUT P0, PT, PT, PT, UP0, 0x80, 0x0 ;  /* 0x000000000000781c */ /* 0x000fea0003f0f008 */
[----:B------:R-:W-:Y:S01]  /*4290*/  @P2 FSEL R31, R31, -INF , !P6 ;  /* 0xff8000001f1f2808 */ /* 0x000fe20007000000 */
[----:B------:R-:W-:Y:S01]  /*42a0*/  FFMA.FTZ R29, R29, UR7, -R2 ;  /* 0x000000071d1d7c23 */ /* 0x000fe20008010802 */
[----:B------:R-:W-:Y:S01]  /*42b0*/  PLOP3.LUT P2, PT, PT, PT, UP0, 0x80, 0x0 ;  /* 0x000000000000781c */ /* 0x000fe20003f4f008 */
[----:B------:R-:W-:Y:S02]  /*42c0*/  MUFU.EX2 R198, R25 ;  /* 0x0000001900c67308 */ /* 0x000fe40000000800 */
[----:B------:R-:W-:Y:S01]  /*42d0*/  FFMA.FTZ R31, R31, UR7, -R0 ;  /* 0x000000071f1f7c23 */ /* 0x000fe20008010800 */
[----:B------:R-:W-:Y:S02]  /*42e0*/  @P3 FSEL R33, R33, -INF , !P6 ;  /* 0xff80000021213808 */ /* 0x000fe40007000000 */
[----:B------:R-:W-:Y:S02]  /*42f0*/  PLOP3.LUT P3, PT, PT, PT, UP0, 0x80, 0x0 ;  /* 0x000000000000781c */ /* 0x000fe40003f6f008 */
[----:B------:R-:W-:Y:S01]  /*4300*/  @P0 FSEL R32, R32, -INF , !P1 ;  /* 0xff80000020200808 */ /* 0x000fe20004800000 */
[--C-:B------:R-:W-:Y:S01]  /*4310*/  FFMA.FTZ R33, R33, UR7, -R138.reuse ;  /* 0x0000000721217c23 */ /* 0x100fe2000801088a */
[----:B------:R-:W-:Y:S01]  /*4320*/  PLOP3.LUT P0, PT, PT, PT, UP0, 0x80, 0x0 ;  /* 0x000000000000781c */ /* 0x000fe20003f0f008 */
[----:B------:R-:W-:Y:S02]  /*4330*/  MUFU.EX2 R195, R28 ;  /* 0x0000001c00c37308 */ /* 0x000fe40000000800 */
[----:B------:R-:W-:Y:S01]  /*4340*/  @P2 FSEL R34, R34, -INF , !P1 ;  /* 0xff80000022222808 */ /* 0x000fe20004800000 */
[----:B------:R-:W-:Y:S01]  /*4350*/  FFMA.FTZ R32, R32, UR7, -R138 ;  /* 0x0000000720207c23 */ /* 0x000fe2000801088a */
[----:B------:R-:W-:Y:S02]  /*4360*/  PLOP3.LUT P1, PT, PT, PT, UP0, 0x80, 0x0 ;  /* 0x000000000000781c */ /* 0x000fe40003f2f008 */
[----:B------:R-:W-:Y:S01]  /*4370*/  PLOP3.LUT P2, PT, PT, PT, UP0, 0x80, 0x0 ;  /* 0x000000000000781c */ /* 0x000fe20003f4f008 */
[--C-:B------:R-:W-:Y:S01]  /*4380*/  FFMA.FTZ R34, R34, UR7, -R136.reuse ;  /* 0x0000000722227c23 */ /* 0x100fe20008010888 */
[----:B------:R-:W-:Y:S01]  /*4390*/  @P3 VIADD R4, R137, 0x20 ;  /* 0x0000002089043836 */ /* 0x000fe20000000000 */
[----:B------:R-:W-:Y:S01]  /*43a0*/  PLOP3.LUT P3, PT, PT, PT, UP0, 0x80, 0x0 ;  /* 0x000000000000781c */ /* 0x000fe20003f6f008 */
[----:B------:R-:W-:Y:S02]  /*43b0*/  MUFU.EX2 R230, R32 ;  /* 0x0000002000e67308 */ /* 0x000fe40000000800 */
[----:B------:R-:W-:Y:S02]  /*43c0*/  @P0 FSEL R35, R35, -INF , !P6 ;  /* 0xff80000023230808 */ /* 0x000fe40007000000 */
[----:B------:R-:W-:Y:S02]  /*43d0*/  @P4 ISETP.GE.AND P4, PT, R4, UR6, PT ;  /* 0x0000000604004c0c */ /* 0x000fe4000bf86270 */
[----:B------:R-:W-:Y:S01]  /*43e0*/  PLOP3.LUT P0, PT, PT, PT, UP0, 0x80, 0x0 ;  /* 0x000000000000781c */ /* 0x000fe20003f0f008 */
[----:B------:R-:W-:Y:S01]  /*43f0*/  FFMA.FTZ R35, R35, UR7, -R136 ;  /* 0x0000000723237c23 */ /* 0x000fe20008010888 */
[----:B------:R-:W-:Y:S01]  /*4400*/  @P1 FSEL R36, R36, -INF , !P4 ;  /* 0xff80000024241808 */ /* 0x000fe20006000000 */
[C---:B------:R-:W-:Y:S01]  /*4410*/  @P2 VIADD R4, R137.reuse, 0x21 ;  /* 0x0000002189042836 */ /* 0x040fe20000000000 */
[----:B------:R-:W-:Y:S01]  /*4420*/  PLOP3.LUT P1, PT, PT, PT, UP0, 0x80, 0x0 ;  /* 0x000000000000781c */ /* 0x000fe20003f2f008 */
[----:B------:R-:W-:Y:S01]  /*4430*/  MUFU.EX2 R168, R34 ;  /* 0x0000002200a87308 */ /* 0x000fe20000000800 */
[----:B------:R-:W-:Y:S01]  /*4440*/  PLOP3.LUT P6, PT, PT, PT, UP0, 0x80, 0x0 ;  /* 0x000000000000781c */ /* 0x000fe20003fcf008 */
[--C-:B------:R-:W-:Y:S01]  /*4450*/  FFMA.FTZ R36, R36, UR7, -R138.reuse ;  /* 0x0000000724247c23 */ /* 0x100fe2000801088a */
[----:B------:R-:W-:Y:S01]  /*4460*/  @P5 ISETP.GE.AND P5, PT, R4, UR6, PT ;  /* 0x0000000604005c0c */ /* 0x000fe2000bfa6270 */
[----:B------:R-:W-:Y:S01]  /*4470*/  @P3 VIADD R4, R137, 0x28 ;  /* 0x0000002889043836 */ /* 0x000fe20000000000 */
[----:B------:R-:W-:Y:S02]  /*4480*/  PLOP3.LUT P2, PT, PT, PT, UP0, 0x80, 0x0 ;  /* 0x000000000000781c */ /* 0x000fe40003f4f008 */
[----:B------:R-:W-:Y:S03]  /*4490*/  PLOP3.LUT P3, PT, PT, PT, UP0, 0x80, 0x0 ;  /* 0x000000000000781c */ /* 0x000fe60003f6f008 */
[----:B------:R-:W-:Y:S01]  /*44a0*/  MUFU.EX2 R167, R35 ;  /* 0x0000002300a77308 */ /* 0x000fe20000000800 */
[----:B------:R-:W-:Y:S02]  /*44b0*/  @P0 FSEL R37, R37, -INF , !P5 ;  /* 0xff80000025250808 */ /* 0x000fe40006800000 */
[----:B------:R-:W-:Y:S02]  /*44c0*/  PLOP3.LUT P0, PT, PT, PT, UP0, 0x80, 0x0 ;  /* 0x000000000000781c */ /* 0x000fe40003f0f008 */
[----:B------:R-:W-:Y:S01]  /*44d0*/  @P1 FSEL R38, R38, -INF , !P4 ;  /* 0xff80000026261808 */ /* 0x000fe20006000000 */
[----:B------:R-:W-:Y:S01]  /*44e0*/  FFMA.FTZ R37, R37, UR7, -R138 ;  /* 0x0000000725257c23 */ /* 0x000fe2000801088a */
[----:B------:R-:W-:Y:S03]  /*44f0*/  PLOP3.LUT P1, PT, PT, PT, UP0, 0x80, 0x0 ;  /* 0x000000000000781c */ /* 0x000fe60003f2f008 */
[----:B------:R-:W3:Y:S01]  /*4500*/  MUFU.EX2 R229, R33 ;  /* 0x0000002100e57308 */ /* 0x000ee20000000800 */
[----:B------:R-:W-:Y:S01]  /*4510*/  @P6 ISETP.GE.AND P6, PT, R4, UR6, PT ;  /* 0x0000000604006c0c */ /* 0x000fe2000bfc6270 */
[----:B------:R-:W-:Y:S01]  /*4520*/  @P2 VIADD R8, R137, 0x29 ;  /* 0x0000002989082836 */ /* 0x000fe20000000000 */
[----:B------:R-:W1:Y:S01]  /*4530*/  LDSM.16.M88.4 R4, [R185+0x1800] ;  /* 0x00180000b904783b */ /* 0x000e620000000200 */
[----:B------:R-:W-:Y:S01]  /*4540*/  PLOP3.LUT P2, PT, PT, PT, UP0, 0x80, 0x0 ;  /* 0x000000000000781c */ /* 0x000fe20003f4f008 */
[--C-:B------:R-:W-:Y:S01]  /*4550*/  FFMA.FTZ R38, R38, UR7, -R136.reuse ;  /* 0x0000000726267c23 */ /* 0x100fe20008010888 */
[----:B------:R-:W-:Y:S04]  /*4560*/  @P0 FSEL R39, R39, -INF , !P5 ;  /* 0xff80000027270808 */ /* 0x000fe80006800000 */
[----:B------:R-:W-:Y:S01]  /*4570*/  MUFU.EX2 R194, R29 ;  /* 0x0000001d00c27308 */ /* 0x000fe20000000800 */
[----:B------:R-:W-:Y:S02]  /*4580*/  PLOP3.LUT P0, PT, PT, PT, UP0, 0x80, 0x0 ;  /* 0x000000000000781c */ /* 0x000fe40003f0f008 */
[----:B------:R-:W-:Y:S01]  /*4590*/  @P1 FSEL R40, R40, -INF , !P4 ;  /* 0xff80000028281808 */ /* 0x000fe20006000000 */
[----:B------:R-:W-:Y:S01]  /*45a0*/  FFMA.FTZ R39, R39, UR7, -R136 ;  /* 0x0000000727277c23 */ /* 0x000fe20008010888 */
[----:B------:R-:W-:Y:S03]  /*45b0*/  PLOP3.LUT P1, PT, PT, PT, UP0, 0x80, 0x0 ;  /* 0x000000000000781c */ /* 0x000fe60003f2f008 */
[--C-:B------:R-:W-:Y:S02]  /*45c0*/  FFMA.FTZ R40, R40, UR7, -R2.reuse ;  /* 0x0000000728287c23 */ /* 0x100fe40008010802 */
[----:B------:R-:W-:Y:S04]  /*45d0*/  MUFU.EX2 R202, R30 ;  /* 0x0000001e00ca7308 */ /* 0x000fe80000000800 */
[----:B------:R-:W-:Y:S02]  /*45e0*/  @P0 FSEL R41, R41, -INF , !P5 ;  /* 0xff80000029290808 */ /* 0x000fe40006800000 */
[----:B------:R-:W-:Y:S04]  /*45f0*/  PLOP3.LUT P0, PT, PT, PT, UP0, 0x80, 0x0 ;  /* 0x000000000000781c */ /* 0x000fe80003f0f008 */
[----:B------:R-:W-:Y:S01]  /*4600*/  MUFU.EX2 R201, R31 ;  /* 0x0000001f00c97308 */ /* 0x000fe20000000800 */
[----:B------:R-:W-:Y:S01]  /*4610*/  @P1 FSEL R42, R42, -INF , !P4 ;  /* 0xff8000002a2a1808 */ /* 0x000fe20006000000 */
[----:B------:R-:W-:Y:S01]  /*4620*/  FFMA.FTZ R41, R41, UR7, -R2 ;  /* 0x0000000729297c23 */ /* 0x000fe20008010802 */
[----:B------:R-:W-:Y:S02]  /*4630*/  PLOP3.LUT P1, PT, PT, PT, UP0, 0x80, 0x0 ;  /* 0x000000000000781c */ /* 0x000fe40003f2f008 */
[----:B------:R-:W-:Y:S01]  /*4640*/  PLOP3.LUT P4, PT, PT, PT, UP0, 0x80, 0x0 ;  /* 0x000000000000781c */ /* 0x000fe20003f8f008 */
[----:B------:R-:W-:Y:S04]  /*4650*/  FFMA.FTZ R42, R42, UR7, -R0 ;  /* 0x000000072a2a7c23 */ /* 0x000fe80008010800 */
[----:B------:R-:W-:Y:S01]  /*4660*/  MUFU.EX2 R228, R36 ;  /* 0x0000002400e47308 */ /* 0x000fe20000000800 */
[----:B------:R-:W-:Y:S02]  /*4670*/  @P0 FSEL R43, R43, -INF , !P5 ;  /* 0xff8000002b2b0808 */ /* 0x000fe40006800000 */
[----:B------:R-:W-:Y:S03]  /*4680*/  PLOP3.LUT P0, PT, PT, PT, UP0, 0x80, 0x0 ;  /* 0x000000000000781c */ /* 0x000fe60003f0f008 */
[----:B------:R-:W-:Y:S01]  /*4690*/  @P1 FSEL R44, R44, -INF , !P6 ;  /* 0xff8000002c2c1808 */ /* 0x000fe20007000000 */
[-C--:B-1----:R-:W-:Y:S01]  /*46a0*/  HMMA.16816.F32 R52, R172, R4.reuse, R52 ;  /* 0x00000004ac34723c */ /* 0x082fe20000001834 */
[----:B------:R-:W-:Y:S02]  /*46b0*/  PLOP3.LUT P1, PT, PT, PT, UP0, 0x80, 0x0 ;  /* 0x000000000000781c */ /* 0x000fe40003f2f008 */
[----:B------:R-:W-:Y:S01]  /*46c0*/  MUFU.EX2 R227, R37 ;  /* 0x0000002500e37308 */ /* 0x000fe20000000800 */
[----:B------:R-:W-:Y:S01]  /*46d0*/  @P4 ISETP.GE.AND P4, PT, R8, UR6, PT ;  /* 0x0000000608004c0c */ /* 0x000fe2000bf86270 */
[----:B------:R-:W-:Y:S02]  /*46e0*/  @P3 VIADD R8, R137, 0x31 ;  /* 0x0000003189083836 */ /* 0x000fe40000000000 */
[--C-:B------:R-:W-:Y:S01]  /*46f0*/  FFMA.FTZ R44, R44, UR7, -R2.reuse ;  /* 0x000000072c2c7c23 */ /* 0x100fe20008010802 */
[C---:B------:R-:W-:Y:S01]  /*4700*/  HMMA.16816.F32 R56, R132.reuse, R4, R56 ;  /* 0x000000048438723c */ /* 0x040fe20000001838 */
[----:B------:R-:W-:Y:S02]  /*4710*/  PLOP3.LUT P5, PT, PT, PT, UP0, 0x80, 0x0 ;  /* 0x000000000000781c */ /* 0x000fe40003faf008 */
[----:B------:R-:W-:Y:S02]  /*4720*/  PLOP3.LUT P3, PT, PT, PT, UP0, 0x80, 0x0 ;  /* 0x000000000000781c */ /* 0x000fe40003f6f008 */
[----:B------:R-:W-:Y:S01]  /*4730*/  MUFU.EX2 R165, R38 ;  /* 0x0000002600a57308 */ /* 0x000fe20000000800 */
[----:B------:R-:W-:Y:S01]  /*4740*/  @P0 FSEL R45, R45, -INF , !P4 ;  /* 0xff8000002d2d0808 */ /* 0x000fe20006000000 */
[-C--:B------:R-:W-:Y:S01]  /*4750*/  HMMA.16816.F32 R60, R132, R6.reuse, R60 ;  /* 0x00000006843c723c */ /* 0x080fe2000000183c */
[----:B------:R-:W-:Y:S03]  /*4760*/  PLOP3.LUT P0, PT, PT, PT, UP0, 0x80, 0x0 ;  /* 0x000000000000781c */ /* 0x000fe60003f0f008 */
[----:B------:R-:W-:Y:S02]  /*4770*/  @P1 FSEL R46, R46, -INF , !P6 ;  /* 0xff8000002e2e1808 */ /* 0x000fe40007000000 */
[----:B------:R-:W-:Y:S01]  /*4780*/  HMMA.16816.F32 R64, R172, R6, R64 ;  /* 0x00000006ac40723c */ /* 0x000fe20000001840 */
[----:B------:R-:W-:Y:S01]  /*4790*/  PLOP3.LUT P1, PT, PT, PT, UP0, 0x80, 0x0 ;  /* 0x000000000000781c */ /* 0x000fe20003f2f008 */
[----:B------:R-:W-:Y:S03]  /*47a0*/  MUFU.EX2 R164, R39 ;  /* 0x0000002700a47308 */ /* 0x000fe60000000800 */
[----:B------:R-:W-:Y:S01]  /*47b0*/  @P2 FSEL R49, R49, -INF , !P4 ;  /* 0xff80000031312808 */ /* 0x000fe20006000000 */
[----:B------:R-:W-:Y:S01]  /*47c0*/  FFMA.FTZ R45, R45, UR7, -R2 ;  /* 0x000000072d2d7c23 */ /* 0x000fe20008010802 */
[----:B------:R-:W-:Y:S01]  /*47d0*/  PLOP3.LUT P2, PT, PT, PT, UP0, 0x80, 0x0 ;  /* 0x000000000000781c */ /* 0x000fe20003f4f008 */
[----:B------:R-:W-:Y:S04]  /*47e0*/  FFMA.FTZ R43, R43, UR7, -R0 ;  /* 0x000000072b2b7c23 */ /* 0x000fe80008010800 */
[----:B------:R-:W-:Y:S01]  /*47f0*/  MUFU.EX2 R176, R40 ;  /* 0x0000002800b07308 */ /* 0x000fe20000000800 */
[----:B------:R-:W-:Y:S01]  /*4800*/  @P0 FSEL R47, R47, -INF , !P4 ;  /* 0xff8000002f2f0808 */ /* 0x000fe20006000000 */
[----:B------:R-:W-:Y:S01]  /*4810*/  FFMA.FTZ R49, R49, UR7, -R138 ;  /* 0x0000000731317c23 */ /* 0x000fe2000801088a */
[----:B------:R-:W-:Y:S01]  /*4820*/  PLOP3.LUT P0, PT, PT, PT, UP0, 0x80, 0x0 ;  /* 0x000000000000781c */ /* 0x000fe20003f0f008 */
[--C-:B------:R-:W-:Y:S01]  /*4830*/  FFMA.FTZ R46, R46, UR7, -R0.reuse ;  /* 0x000000072e2e7c23 */ /* 0x100fe20008010800 */
[----:B------:R-:W-:Y:S01]  /*4840*/  @P1 FSEL R48, R48, -INF , !P6 ;  /* 0xff80000030301808 */ /* 0x000fe20007000000 */
[----:B------:R-:W-:Y:S01]  /*4850*/  FFMA.FTZ R47, R47, UR7, -R0 ;  /* 0x000000072f2f7c23 */ /* 0x000fe20008010800 */
[----:B------:R-:W-:Y:S03]  /*4860*/  PLOP3.LUT P1, PT, PT, PT, UP0, 0x80, 0x0 ;  /* 0x000000000000781c */ /* 0x000fe60003f2f008 */
[----:B------:R-:W-:Y:S01]  /*4870*/  MUFU.EX2 R225, R49 ;  /* 0x0000003100e17308 */ /* 0x000fe20000000800 */
[----:B------:R-:W-:Y:S01]  /*4880*/  F2FP.F16.F32.PACK_AB R4, R232, R150 ;  /* 0x00000096e804723e */ /* 0x000fe200000000ff */
[----:B------:R-:W-:Y:S01]  /*4890*/  FFMA.FTZ R48, R48, UR7, -R138 ;  /* 0x0000000730307c23 */ /* 0x000fe2000801088a */
[----:B------:R-:W-:Y:S02]  /*48a0*/  @P2 FSEL R51, R51, -INF , !P4 ;  /* 0xff80000033332808 */ /* 0x000fe40006000000 */
[----:B------:R-:W-:Y:S01]  /*48b0*/  PLOP3.LUT P2, PT, PT, PT, UP0, 0x80, 0x0 ;  /* 0x000000000000781c */ /* 0x000fe20003f4f008 */
[----:B------:R1:W-:Y:S01]  /*48c0*/  STS [R215+0x1c000], R4 ;  /* 0x01c00004d7007388 */ /* 0x0003e20000000800 */
[----:B------:R-:W-:Y:S03]  /*48d0*/  PLOP3.LUT P4, PT, PT, PT, UP0, 0x80, 0x0 ;  /* 0x000000000000781c */ /* 0x000fe60003f8f008 */
[----:B------:R-:W-:Y:S01]  /*48e0*/  MUFU.EX2 R226, R48 ;  /* 0x0000003000e27308 */ /* 0x000fe20000000800 */
[----:B------:R-:W-:Y:S01]  /*48f0*/  @P0 FSEL R50, R50, -INF , !P6 ;  /* 0xff80000032320808 */ /* 0x000fe20007000000 */
[--C-:B------:R-:W-:Y:S01]  /*4900*/  FFMA.FTZ R51, R51, UR7, -R136.reuse ;  /* 0x0000000733337c23 */ /* 0x100fe20008010888 */
[----:B------:R-:W-:Y:S01]  /*4910*/  PLOP3.LUT P6, PT, PT, PT, UP0, 0x80, 0x0 ;  /* 0x000000000000781c */ /* 0x000fe20003fcf008 */
[----:B------:R-:W-:Y:S01]  /*4920*/  @P1 VIADD R9, R137, 0x30 ;  /* 0x0000003089091836 */ /* 0x000fe20000000000 */
[----:B------:R-:W-:Y:S01]  /*4930*/  PLOP3.LUT P1, PT, PT, PT, UP0, 0x80, 0x0 ;  /* 0x000000000000781c */ /* 0x000fe20003f2f008 */
[--C-:B------:R-:W-:Y:S01]  /*4940*/  FFMA.FTZ R50, R50, UR7, -R136.reuse ;  /* 0x0000000732327c23 */ /* 0x100fe20008010888 */
[----:B------:R-:W-:Y:S03]  /*4950*/  PLOP3.LUT P0, PT, PT, PT, UP0, 0x80, 0x0 ;  /* 0x000000000000781c */ /* 0x000fe60003f0f008 */
[----:B------:R-:W-:Y:S01]  /*4960*/  MUFU.EX2 R156, R51 ;  /* 0x00000033009c7308 */ /* 0x000fe20000000800 */
[----:B------:R-:W-:Y:S02]  /*4970*/  @P5 ISETP.GE.AND P5, PT, R9, UR6, PT ;  /* 0x0000000609005c0c */ /* 0x000fe4000bfa6270 */
[----:B----4-:R-:W-:Y:S02]  /*4980*/  F2FP.F16.F32.PACK_AB R6, R211, R212 ;  /* 0x000000d4d306723e */ /* 0x010fe400000000ff */
[----:B------:R-:W-:Y:S02]  /*4990*/  @P2 FSEL R54, R54, -INF , !P5 ;  /* 0xff80000036362808 */ /* 0x000fe40006800000 */
[----:B------:R-:W-:Y:S03]  /*49a0*/  PLOP3.LUT P2, PT, PT, PT, UP0, 0x80, 0x0 ;  /* 0x000000000000781c */ /* 0x000fe60003f4f008 */
[----:B------:R-:W4:Y:S01]  /*49b0*/  MUFU.EX2 R158, R50 ;  /* 0x00000032009e7308 */ /* 0x000f220000000800 */
[----:B------:R-:W-:Y:S01]  /*49c0*/  @P6 ISETP.GE.AND P6, PT, R8, UR6, PT ;  /* 0x0000000608006c0c */ /* 0x000fe2000bfc6270 */
[----:B------:R-:W-:Y:S01]  /*49d0*/  FFMA.FTZ R54, R54, UR7, -R136 ;  /* 0x0000000736367c23 */ /* 0x000fe20008010888 */
[----:B------:R-:W-:Y:S02]  /*49e0*/  @P3 FSEL R56, R56, -INF , !P5 ;  /* 0xff80000038383808 */ /* 0x000fe40006800000 */
[----:B------:R-:W-:Y:S02]  /*49f0*/  @P1 FSEL R53, R53, -INF , !P6 ;  /* 0xff80000035351808 */ /* 0x000fe40007000000 */
[----:B------:R-:W-:Y:S01]  /*4a00*/  PLOP3.LUT P1, PT, PT, PT, UP0, 0x80, 0x0 ;  /* 0x000000000000781c */ /* 0x000fe20003f2f008 */
[----:B------:R-:W-:Y:S01]  /*4a10*/  FFMA.FTZ R56, R56, UR7, -R2 ;  /* 0x0000000738387c23 */ /* 0x000fe20008010802 */
[----:B-1----:R-:W-:Y:S01]  /*4a20*/  F2FP.F16.F32.PACK_AB R4, R200, R231 ;  /* 0x000000e7c804723e */ /* 0x002fe200000000ff */
[----:B------:R-:W-:Y:S01]  /*4a30*/  MUFU.EX2 R171, R41 ;  /* 0x0000002900ab7308 */ /* 0x000fe20000000800 */
[----:B------:R-:W-:Y:S01]  /*4a40*/  @P0 FSEL R52, R52, -INF , !P5 ;  /* 0xff80000034340808 */ /* 0x000fe20006800000 */
[--C-:B------:R-:W-:Y:S01]  /*4a50*/  FFMA.FTZ R53, R53, UR7, -R138.reuse ;  /* 0x0000000735357c23 */ /* 0x100fe2000801088a */
[----:B------:R-:W-:Y:S01]  /*4a60*/  PLOP3.LUT P0, PT, PT, PT, UP0, 0x80, 0x0 ;  /* 0x000000000000781c */ /* 0x000fe20003f0f008 */
[----:B------:R1:W-:Y:S01]  /*4a70*/  STS [R215+0x1c400], R4 ;  /* 0x01c40004d7007388 */ /* 0x0003e20000000800 */
[----:B------:R-:W-:Y:S01]  /*4a80*/  PLOP3.LUT P3, PT, PT, PT, UP0, 0x80, 0x0 ;  /* 0x000000000000781c */ /* 0x000fe20003f6f008 */
[----:B------:R-:W-:Y:S04]  /*4a90*/  FFMA.FTZ R52, R52, UR7, -R138 ;  /* 0x0000000734347c23 */ /* 0x000fe8000801088a */
[----:B------:R-:W-:Y:S01]  /*4aa0*/  MUFU.EX2 R197, R42 ;  /* 0x0000002a00c57308 */ /* 0x000fe20000000800 */
[C---:B------:R-:W-:Y:S01]  /*4ab0*/  @P1 VIADD R5, R137.reuse, 0x38 ;  /* 0x0000003889051836 */ /* 0x040fe20000000000 */
[----:B------:R-:W-:Y:S01]  /*4ac0*/  PLOP3.LUT P1, PT, PT, PT, UP0, 0x80, 0x0 ;  /* 0x000000000000781c */ /* 0x000fe20003f2f008 */
[----:B------:R-:W-:Y:S01]  /*4ad0*/  @P4 VIADD R137, R137, 0x39 ;  /* 0x0000003989894836 */ /* 0x000fe20000000000 */
[----:B------:R-:W-:Y:S02]  /*4ae0*/  PLOP3.LUT P4, PT, PT, PT, UP0, 0x80, 0x0 ;  /* 0x000000000000781c */ /* 0x000fe40003f8f008 */
[----:B------:R-:W-:Y:S04]  /*4af0*/  @P2 ISETP.GE.AND P2, PT, R5, UR6, PT ;  /* 0x0000000605002c0c */ /* 0x000fe8000bf46270 */
[----:B------:R-:W-:Y:S01]  /*4b00*/  MUFU.EX2 R196, R43 ;  /* 0x0000002b00c47308 */ /* 0x000fe20000000800 */
[----:B--2---:R-:W-:Y:S02]  /*4b10*/  F2FP.F16.F32.PACK_AB R5, R235, R236 ;  /* 0x000000eceb05723e */ /* 0x004fe400000000ff */
[----:B------:R-:W-:Y:S02]  /*4b20*/  @P0 FSEL R55, R55, -INF , !P6 ;  /* 0xff80000037370808 */ /* 0x000fe40007000000 */
[----:B------:R-:W-:Y:S01]  /*4b30*/  PLOP3.LUT P0, PT, PT, PT, UP0, 0x80, 0x0 ;  /* 0x000000000000781c */ /* 0x000fe20003f0f008 */
[----:B------:R2:W-:Y:S01]  /*4b40*/  STS [R217+0x1c000], R5 ;  /* 0x01c00005d9007388 */ /* 0x0005e20000000800 */
[----:B------:R-:W-:Y:S03]  /*4b50*/  @P3 ISETP.GE.AND P3, PT, R137, UR6, PT ;  /* 0x0000000689003c0c */ /* 0x000fe6000bf66270 */
[----:B------:R-:W-:Y:S01]  /*4b60*/  MUFU.EX2 R170, R44 ;  /* 0x0000002c00aa7308 */ /* 0x000fe20000000800 */
[----:B------:R-:W-:Y:S01]  /*4b70*/  @P1 FSEL R58, R58, -INF , !P5 ;  /* 0xff8000003a3a1808 */ /* 0x000fe20006800000 */
[----:B------:R-:W-:Y:S01]  /*4b80*/  FFMA.FTZ R55, R55, UR7, -R136 ;  /* 0x0000000737377c23 */ /* 0x000fe20008010888 */
[----:B------:R-:W-:Y:S02]  /*4b90*/  PLOP3.LUT P1, PT, PT, PT, UP0, 0x80, 0x0 ;  /* 0x000000000000781c */ /* 0x000fe40003f2f008 */
[----:B-1----:R-:W-:Y:S01]  /*4ba0*/  F2FP.F16.F32.PACK_AB R4, R192, R193 ;  /* 0x000000c1c004723e */ /* 0x002fe200000000ff */
[----:B------:R-:W-:Y:S01]  /*4bb0*/  FFMA.FTZ R58, R58, UR7, -R0 ;  /* 0x000000073a3a7c23 */ /* 0x000fe20008010800 */
[----:B------:R-:W-:Y:S03]  /*4bc0*/  @P4 FSEL R66, R66, -INF , !P2 ;  /* 0xff80000042424808 */ /* 0x000fe60005000000 */
[----:B------:R-:W-:Y:S01]  /*4bd0*/  MUFU.EX2 R169, R45 ;  /* 0x0000002d00a97308 */ /* 0x000fe20000000800 */
[----:B------:R-:W-:Y:S01]  /*4be0*/  PLOP3.LUT P4, PT, PT, PT, UP0, 0x80, 0x0 ;  /* 0x000000000000781c */ /* 0x000fe20003f8f008 */
[----:B------:R1:W-:Y:S01]  /*4bf0*/  STS [R217+0x1c400], R4 ;  /* 0x01c40004d9007388 */ /* 0x0003e20000000800 */
[----:B------:R-:W-:Y:S01]  /*4c00*/  @P0 FSEL R57, R57, -INF , !P6 ;  /* 0xff80000039390808 */ /* 0x000fe20007000000 */
[----:B------:R-:W-:Y:S01]  /*4c10*/  FFMA.FTZ R66, R66, UR7, -R136 ;  /* 0x0000000742427c23 */ /* 0x000fe20008010888 */
[----:B------:R-:W-:Y:S01]  /*4c20*/  PLOP3.LUT P0, PT, PT, PT, UP0, 0x80, 0x0 ;  /* 0x000000000000781c */ /* 0x000fe20003f0f008 */
[----:B------:R3:W-:Y:S01]  /*4c30*/  STS [R215+0x1e400], R6 ;  /* 0x01e40006d7007388 */ /* 0x0007e20000000800 */
[----:B------:R-:W-:Y:S01]  /*4c40*/  @P1 FSEL R60, R60, -INF , !P2 ;  /* 0xff8000003c3c1808 */ /* 0x000fe20005000000 */
[--C-:B------:R-:W-:Y:S01]  /*4c50*/  FFMA.FTZ R57, R57, UR7, -R2.reuse ;  /* 0x0000000739397c23 */ /* 0x100fe20008010802 */
[----:B------:R-:W-:Y:S01]  /*4c60*/  PLOP3.LUT P1, PT, PT, PT, UP0, 0x80, 0x0 ;  /* 0x000000000000781c */ /* 0x000fe20003f2f008 */
[----:B------:R-:W-:Y:S02]  /*4c70*/  MUFU.EX2 R191, R46 ;  /* 0x0000002e00bf7308 */ /* 0x000fe40000000800 */
[----:B------:R-:W-:Y:S02]  /*4c80*/  FFMA.FTZ R60, R60, UR7, -R2 ;  /* 0x000000073c3c7c23 */ /* 0x000fe40008010802 */
[----:B------:R-:W-:Y:S02]  /*4c90*/  @P4 FSEL R62, R62, -INF , !P2 ;  /* 0xff8000003e3e4808 */ /* 0x000fe40005000000 */
[----:B--2---:R-:W-:Y:S02]  /*4ca0*/  F2FP.F16.F32.PACK_AB R5, R207, R208 ;  /* 0x000000d0cf05723e */ /* 0x004fe400000000ff */
[----:B------:R-:W-:Y:S02]  /*4cb0*/  @P0 FSEL R59, R59, -INF , !P6 ;  /* 0xff8000003b3b0808 */ /* 0x000fe40007000000 */
[----:B------:R-:W-:Y:S01]  /*4cc0*/  MUFU.EX2 R179, R47 ;  /* 0x0000002f00b37308 */ /* 0x000fe20000000800 */
[----:B------:R-:W-:Y:S01]  /*4cd0*/  PLOP3.LUT P0, PT, PT, PT, UP0, 0x80, 0x0 ;  /* 0x000000000000781c */ /* 0x000fe20003f0f008 */
[----:B------:R2:W-:Y:S01]  /*4ce0*/  STS [R215+0x1e000], R5 ;  /* 0x01e00005d7007388 */ /* 0x0005e20000000800 */
[--C-:B------:R-:W-:Y:S01]  /*4cf0*/  FFMA.FTZ R62, R62, UR7, -R0.reuse ;  /* 0x000000073e3e7c23 */ /* 0x100fe20008010800 */
[----:B------:R-:W-:Y:S01]  /*4d00*/  @P1 FSEL R64, R64, -INF , !P2 ;  /* 0xff80000040401808 */ /* 0x000fe20005000000 */
[----:B------:R-:W-:Y:S01]  /*4d10*/  FFMA.FTZ R59, R59, UR7, -R0 ;  /* 0x000000073b3b7c23 */ /* 0x000fe20008010800 */
[----:B------:R-:W-:Y:S02]  /*4d20*/  PLOP3.LUT P1, PT, PT, PT, UP0, 0x80, 0x0 ;  /* 0x000000000000781c */ /* 0x000fe40003f2f008 */
[----:B-1----:R-:W-:Y:S01]  /*4d30*/  F2FP.F16.F32.PACK_AB R4, R209, R210 ;  /* 0x000000d2d104723e */ /* 0x002fe200000000ff */
[----:B------:R-:W-:Y:S01]  /*4d40*/  FFMA.FTZ R64, R64, UR7, -R138 ;  /* 0x0000000740407c23 */ /* 0x000fe2000801088a */
[----:B------:R-:W-:Y:S01]  /*4d50*/  MUFU.EX2 R224, R52 ;  /* 0x0000003400e07308 */ /* 0x000fe20000000800 */
[----:B---3--:R-:W-:Y:S02]  /*4d60*/  F2FP.F16.F32.PACK_AB R6, R233, R234 ;  /* 0x000000eae906723e */ /* 0x008fe400000000ff */
[----:B------:R1:W-:Y:S01]  /*4d70*/  STS [R217+0x1e400], R4 ;  /* 0x01e40004d9007388 */ /* 0x0003e20000000800 */
[----:B------:R-:W-:Y:S02]  /*4d80*/  @P0 FSEL R61, R61, -INF , !P3 ;  /* 0xff8000003d3d0808 */ /* 0x000fe40005800000 */
[----:B------:R-:W-:Y:S04]  /*4d90*/  PLOP3.LUT P0, PT, PT, PT, UP0, 0x80, 0x0 ;  /* 0x000000000000781c */ /* 0x000fe80003f0f008 */
[----:B------:R-:W-:Y:S01]  /*4da0*/  MUFU.EX2 R223, R53 ;  /* 0x0000003500df7308 */ /* 0x000fe20000000800 */
[----:B------:R-:W-:Y:S01]  /*4db0*/  FFMA.FTZ R2, R61, UR7, -R2 ;  /* 0x000000073d027c23 */ /* 0x000fe20008010802 */
[----:B------:R-:W-:Y:S05]  /*4dc0*/  @P1 FSEL R67, R67, -INF , !P3 ;  /* 0xff80000043431808 */ /* 0x000fea0005800000 */
[----:B------:R-:W-:Y:S03]  /*4dd0*/  FFMA.FTZ R136, R67, UR7, -R136 ;  /* 0x0000000743887c23 */ /* 0x000fe60008010888 */
[----:B------:R3:W-:Y:S01]  /*4de0*/  MUFU.EX2 R155, R2 ;  /* 0x00000002009b7308 */ /* 0x0007e20000000800 */
[----:B--2---:R-:W-:Y:S02]  /*4df0*/  F2FP.F16.F32.PACK_AB R5, R204, R206 ;  /* 0x000000cecc05723e */ /* 0x004fe400000000ff */
[----:B------:R-:W-:Y:S02]  /*4e00*/  @P0 FSEL R65, R65, -INF , !P3 ;  /* 0xff80000041410808 */ /* 0x000fe40005800000 */
[----:B------:R-:W-:Y:S01]  /*4e10*/  PLOP3.LUT P0, PT, PT, PT, UP0, 0x80, 0x0 ;  /* 0x000000000000781c */ /* 0x000fe20003f0f008 */
[----:B------:R2:W-:Y:S02]  /*4e20*/  STS [R217+0x1e000], R5 ;  /* 0x01e00005d9007388 */ /* 0x0005e40000000800 */
[----:B------:R-:W-:Y:S02]  /*4e30*/  FFMA.FTZ R138, R65, UR7, -R138 ;  /* 0x00000007418a7c23 */ /* 0x000fe4000801088a */
[----:B------:R-:W-:Y:S01]  /*4e40*/  MUFU.EX2 R154, R54 ;  /* 0x00000036009a7308 */ /* 0x000fe20000000800 */
[----:B------:R4:W-:Y:S01]  /*4e50*/  STS [R221+0x1c000], R6 ;  /* 0x01c00006dd007388 */ /* 0x0009e20000000800 */
[----:B-1----:R-:W-:Y:S02]  /*4e60*/  F2FP.F16.F32.PACK_AB R4, R229, R230 ;  /* 0x000000e6e504723e */ /* 0x002fe400000000ff */
[----:B---3--:R-:W-:Y:S06]  /*4e70*/  F2FP.F16.F32.PACK_AB R2, R167, R168 ;  /* 0x000000a8a702723e */ /* 0x008fec00000000ff */
[----:B------:R-:W-:Y:S01]  /*4e80*/  MUFU.EX2 R153, R55 ;  /* 0x0000003700997308 */ /* 0x000fe20000000800 */
[----:B------:R-:W-:Y:S02]  /*4e90*/  @P0 FSEL R63, R63, -INF , !P3 ;  /* 0xff8000003f3f0808 */ /* 0x000fe40005800000 */
[----:B------:R-:W-:Y:S03]  /*4ea0*/  IADD3 R148, P0, R249, UR14, RZ ;  /* 0x0000000ef9947c10 */ /* 0x000fe6000ff1e0ff */
[----:B------:R-:W-:Y:S01]  /*4eb0*/  FFMA.FTZ R0, R63, UR7, -R0 ;  /* 0x000000073f007c23 */ /* 0x000fe20008010800 */
[----:B------:R-:W-:Y:S03]  /*4ec0*/  IADD3.X R149, R248, UR13, RZ, P0, !PT ;  /* 0x0000000df8957c10 */ /* 0x000fe600087fe4ff */
[----:B------:R-:W-:Y:S01]  /*4ed0*/  MUFU.EX2 R173, R64 ;  /* 0x0000004000ad7308 */ /* 0x000fe20000000800 */
[----:B------:R-:W-:Y:S01]  /*4ee0*/  PLOP3.LUT P0, PT, PT, PT, UP3, 0x80, 0x0 ;  /* 0x000000000000781c */ /* 0x000fe20003f0f038 */
[----:B------:R-:W3:Y:S01]  /*4ef0*/  LDG.E R144, desc[UR8][R148.64+0x20] ;  /* 0x0000200894907981 */ /* 0x000ee2000c1e1900 */
[----:B--2---:R-:W-:Y:S07]  /*4f00*/  F2FP.F16.F32.PACK_AB R5, R177, R178 ;  /* 0x000000b2b105723e */ /* 0x004fee00000000ff */
[----:B------:R-:W-:Y:S01]  /*4f10*/  MUFU.EX2 R172, R138 ;  /* 0x0000008a00ac7308 */ /* 0x000fe20000000800 */
[----:B----4-:R-:W-:Y:S01]  /*4f20*/  F2FP.F16.F32.PACK_AB R6, R156, R158 ;  /* 0x0000009e9c06723e */ /* 0x010fe200000000ff */
[----:B------:R1:W-:Y:S04]  /*4f30*/  STS [R221+0x1c400], R5 ;  /* 0x01c40005dd007388 */ /* 0x0003e80000000800 */
[----:B------:R2:W-:Y:S04]  /*4f40*/  STS [R220+0x1c400], R2 ;  /* 0x01c40002dc007388 */ /* 0x0005e80000000800 */
[----:B------:R-:W-:Y:S01]  /*4f50*/  MUFU.EX2 R152, R66 ;  /* 0x0000004200987308 */ /* 0x000fe20000000800 */
[----:B------:R4:W-:Y:S04]  /*4f60*/  STS [R220+0x1c000], R4 ;  /* 0x01c00004dc007388 */ /* 0x0009e80000000800 */
[----:B------:R-:W3:Y:S05]  /*4f70*/  LDG.E R147, desc[UR8][R148.64] ;  /* 0x0000000894937981 */ /* 0x000eea000c1e1900 */
[----:B------:R-:W4:Y:S10]  /*4f80*/  MUFU.EX2 R151, R136 ;  /* 0x0000008800977308 */ /* 0x000f340000000800 */
[----:B------:R4:W-:Y:S01]  /*4f90*/  MUFU.EX2 R159, R0 ;  /* 0x00000000009f7308 */ /* 0x0009e20000000800 */
[----:B-1----:R-:W-:Y:S02]  /*4fa0*/  F2FP.F16.F32.PACK_AB R5, R198, R199 ;  /* 0x000000c7c605723e */ /* 0x002fe400000000ff */
[----:B--2---:R-:W-:Y:S03]  /*4fb0*/  F2FP.F16.F32.PACK_AB R2, R203, R205 ;  /* 0x000000cdcb02723e */ /* 0x004fe600000000ff */
[----:B------:R1:W-:Y:S04]  /*4fc0*/  STS [R221+0x1e000], R5 ;  /* 0x01e00005dd007388 */ /* 0x0003e80000000800 */
[----:B------:R-:W-:Y:S01]  /*4fd0*/  MUFU.EX2 R162, R56 ;  /* 0x0000003800a27308 */ /* 0x000fe20000000800 */
[----:B----4-:R-:W-:Y:S01]  /*4fe0*/  F2FP.F16.F32.PACK_AB R4, R194, R195 ;  /* 0x000000c3c204723e */ /* 0x010fe200000000ff */
[----:B------:R2:W-:Y:S04]  /*4ff0*/  STS [R221+0x1e400], R2 ;  /* 0x01e40002dd007388 */ /* 0x0005e80000000800 */
[----:B------:R4:W-:Y:S01]  /*5000*/  STS [R220+0x1e000], R4 ;  /* 0x01e00004dc007388 */ /* 0x0009e20000000800 */
[----:B------:R-:W-:Y:S03]  /*5010*/  F2FP.F16.F32.PACK_AB R0, R151, R152 ;  /* 0x000000989700723e */ /* 0x000fe600000000ff */
[----:B------:R-:W4:Y:S10]  /*5020*/  MUFU.EX2 R161, R57 ;  /* 0x0000003900a17308 */ /* 0x000f340000000800 */
[----:B------:R-:W-:Y:S01]  /*5030*/  MUFU.EX2 R166, R58 ;  /* 0x0000003a00a67308 */ /* 0x000fe20000000800 */
[----:B-1----:R-:W-:Y:S09]  /*5040*/  F2FP.F16.F32.PACK_AB R5, R227, R228 ;  /* 0x000000e4e305723e */ /* 0x002ff200000000ff */
[----:B------:R-:W1:Y:S01]  /*5050*/  MUFU.EX2 R163, R59 ;  /* 0x0000003b00a37308 */ /* 0x000e620000000800 */
[----:B--2---:R-:W-:Y:S02]  /*5060*/  F2FP.F16.F32.PACK_AB R2, R201, R202 ;  /* 0x000000cac902723e */ /* 0x004fe400000000ff */
[----:B----4-:R-:W-:Y:S03]  /*5070*/  F2FP.F16.F32.PACK_AB R4, R164, R165 ;  /* 0x000000a5a404723e */ /* 0x010fe600000000ff */
[----:B------:R2:W-:Y:S04]  /*5080*/  STS [R220+0x1e400], R2 ;  /* 0x01e40002dc007388 */ /* 0x0005e80000000800 */
[----:B------:R-:W4:Y:S01]  /*5090*/  MUFU.EX2 R157, R60 ;  /* 0x0000003c009d7308 */ /* 0x000f220000000800 */
[----:B------:R1:W-:Y:S04]  /*50a0*/  STS [R214+0x1c000], R5 ;  /* 0x01c00005d6007388 */ /* 0x0003e80000000800 */
[----:B------:R4:W-:Y:S05]  /*50b0*/  STS [R214+0x1c400], R4 ;  /* 0x01c40004d6007388 */ /* 0x0009ea0000000800 */
[----:B------:R-:W4:Y:S01]  /*50c0*/  MUFU.EX2 R160, R62 ;  /* 0x0000003e00a07308 */ /* 0x000f220000000800 */
[----:B------:R4:W-:Y:S01]  /*50d0*/  STS [R216+0x1c400], R6 ;  /* 0x01c40006d8007388 */ /* 0x0009e20000000800 */
[----:B--2---:R-:W-:Y:S02]  /*50e0*/  F2FP.F16.F32.PACK_AB R2, R225, R226 ;  /* 0x000000e2e102723e */ /* 0x004fe400000000ff */
[----:B-1----:R-:W-:Y:S03]  /*50f0*/  F2FP.F16.F32.PACK_AB R5, R171, R176 ;  /* 0x000000b0ab05723e */ /* 0x002fe600000000ff */
[----:B------:R1:W-:Y:S01]  /*5100*/  STS [R216+0x1c000], R2 ;  /* 0x01c00002d8007388 */ /* 0x0003e20000000800 */
[----:B----4-:R-:W-:Y:S03]  /*5110*/  F2FP.F16.F32.PACK_AB R4, R196, R197 ;  /* 0x000000c5c404723e */ /* 0x010fe600000000ff */
[----:B------:R2:W-:Y:S01]  /*5120*/  STS [R214+0x1e000], R5 ;  /* 0x01e00005d6007388 */ /* 0x0005e20000000800 */
[----:B------:R-:W-:Y:S03]  /*5130*/  F2FP.F16.F32.PACK_AB R6, R179, R191 ;  /* 0x000000bfb306723e */ /* 0x000fe600000000ff */
[----:B------:R4:W-:Y:S04]  /*5140*/  STS [R214+0x1e400], R4 ;  /* 0x01e40004d6007388 */ /* 0x0009e80000000800 */
[----:B------:R4:W-:Y:S01]  /*5150*/  STS [R216+0x1e400], R6 ;  /* 0x01e40006d8007388 */ /* 0x0009e20000000800 */
[----:B-1----:R-:W-:Y:S02]  /*5160*/  F2FP.F16.F32.PACK_AB R2, R169, R170 ;  /* 0x000000aaa902723e */ /* 0x002fe400000000ff */
[----:B--2---:R-:W-:Y:S03]  /*5170*/  F2FP.F16.F32.PACK_AB R5, R223, R224 ;  /* 0x000000e0df05723e */ /* 0x004fe600000000ff */
        /* <DEDUP_REMOVED lines=10> */
[----:B------:R-:W-:Y:S01]  /*5220*/  STS [R219+0x1e000], R6 ;  /* 0x01e00006db007388 */ /* 0x000fe20000000800 */
[----:B------:R-:W-:Y:S03]  /*5230*/  LEA R0, R189, UR4, 0x1 ;  /* 0x00000004bd007c11 */ /* 0x000fe6000f8e08ff */
[----:B------:R-:W-:Y:S04]  /*5240*/  STS [R219+0x1e400], R5 ;  /* 0x01e40005db007388 */ /* 0x000fe80000000800 */
[----:B------:R-:W-:Y:S01]  /*5250*/  STS [R218+0x1e000], R4 ;  /* 0x01e00004da007388 */ /* 0x000fe20000000800 */
[--C-:B------:R-:W-:Y:S02]  /*5260*/  IMAD.IADD R146, R188, 0x1, R0.reuse ;  /* 0x00000001bc927824 */ /* 0x100fe400078e0200 */
[----:B------:R-:W-:Y:S01]  /*5270*/  IMAD.IADD R145, R182, 0x1, R0 ;  /* 0x00000001b6917824 */ /* 0x000fe200078e0200 */
[----:B-1----:R-:W-:Y:S05]  /*5280*/  F2FP.F16.F32.PACK_AB R2, R159, R160 ;  /* 0x000000a09f02723e */ /* 0x002fea00000000ff */
[----:B------:R-:W-:Y:S04]  /*5290*/  STS [R218+0x1e400], R2 ;  /* 0x01e40002da007388 */ /* 0x000fe80000000800 */
[----:B------:R-:W-:Y:S08]  /*52a0*/  LDSM.16.M88.4 R64, [R0+0x8000] ;  /* 0x008000000040783b */ /* 0x000ff00000000200 */
[----:B------:R-:W1:Y:S08]  /*52b0*/  LDSM.16.M88.4 R16, [R184+UR4+0x10000] ;  /* 0x01000004b810783b */ /* 0x000e700008000200 */
[----:B------:R-:W2:Y:S08]  /*52c0*/  LDSM.16.M88.4 R60, [R0+0xa000] ;  /* 0x00a00000003c783b */ /* 0x000eb00000000200 */
[----:B------:R-:W4:Y:S08]  /*52d0*/  LDSM.16.M88.4 R32, [R184+UR4+0x10800] ;  /* 0x01080004b820783b */ /* 0x000f300008000200 */
[----:B------:R-:W4:Y:S08]  /*52e0*/  LDSM.16.M88.4 R48, [R184+UR4+0x11000] ;  /* 0x01100004b830783b */ /* 0x000f300008000200 */
[----:B------:R-:W3:Y:S01]  /*52f0*/  LDSM.16.M88.4 R132, [R184+UR4+0x11800] ;  /* 0x01180004b884783b */ /* 0x000ee20008000200 */
[-C--:B-1----:R-:W-:Y:S07]  /*5300*/  HMMA.16816.F32 R4, R64, R16.reuse, RZ ;  /* 0x000000104004723c */ /* 0x082fee00000018ff */
[----:B------:R-:W-:Y:S01]  /*5310*/  LDSM.16.M88.4 R136, [R146+0x8000] ;  /* 0x008000009288783b */ /* 0x000fe20000000200 */
[C---:B--2---:R-:W-:Y:S07]  /*5320*/  HMMA.16816.F32 R8, R60.reuse, R16, RZ ;  /* 0x000000103c08723c */ /* 0x044fee00000018ff */
[----:B------:R-:W1:Y:S01]  /*5330*/  LDSM.16.M88.4 R140, [R186+0x4000] ;  /* 0x00400000ba8c783b */ /* 0x000e620000000200 */
[-C--:B------:R-:W-:Y:S07]  /*5340*/  HMMA.16816.F32 R12, R60, R18.reuse, RZ ;  /* 0x000000123c0c723c */ /* 0x080fee00000018ff */
[----:B------:R-:W5:Y:S01]  /*5350*/  LDG.E R2, desc[UR8][R148.64+0x100] ;  /* 0x0001000894027981 */ /* 0x000f62000c1e1900 */
[C---:B------:R-:W-:Y:S03]  /*5360*/  HMMA.16816.F32 R16, R64.reuse, R18, RZ ;  /* 0x000000124010723c */ /* 0x040fe600000018ff */
[----:B------:R2:W5:Y:S03]  /*5370*/  LDG.E R0, desc[UR8][R148.64+0x120] ;  /* 0x0001200894007981 */ /* 0x000566000c1e1900 */
[-C--:B----4-:R-:W-:Y:S06]  /*5380*/  HMMA.16816.F32 R20, R64, R32.reuse, RZ ;  /* 0x000000204014723c */ /* 0x090fec00000018ff */
[C---:B------:R-:W-:Y:S06]  /*5390*/  HMMA.16816.F32 R24, R60.reuse, R32, RZ ;  /* 0x000000203c18723c */ /* 0x040fec00000018ff */
[-C--:B------:R-:W-:Y:S06]  /*53a0*/  HMMA.16816.F32 R28, R60, R34.reuse, RZ ;  /* 0x000000223c1c723c */ /* 0x080fec00000018ff */
[C---:B------:R-:W-:Y:S06]  /*53b0*/  HMMA.16816.F32 R32, R64.reuse, R34, RZ ;  /* 0x000000224020723c */ /* 0x040fec00000018ff */
[-C--:B------:R-:W-:Y:S06]  /*53c0*/  HMMA.16816.F32 R36, R64, R48.reuse, RZ ;  /* 0x000000304024723c */ /* 0x080fec00000018ff */
[C---:B------:R-:W-:Y:S06]  /*53d0*/  HMMA.16816.F32 R40, R60.reuse, R48, RZ ;  /* 0x000000303c28723c */ /* 0x040fec00000018ff */
[-C--:B------:R-:W-:Y:S06]  /*53e0*/  HMMA.16816.F32 R44, R60, R50.reuse, RZ ;  /* 0x000000323c2c723c */ /* 0x080fec00000018ff */
[C---:B------:R-:W-:Y:S06]  /*53f0*/  HMMA.16816.F32 R48, R64.reuse, R50, RZ ;  /* 0x000000324030723c */ /* 0x040fec00000018ff */
[-C--:B---3--:R-:W-:Y:S06]  /*5400*/  HMMA.16816.F32 R52, R64, R132.reuse, RZ ;  /* 0x000000844034723c */ /* 0x088fec00000018ff */
[C---:B------:R-:W-:Y:S06]  /*5410*/  HMMA.16816.F32 R56, R60.reuse, R132, RZ ;  /* 0x000000843c38723c */ /* 0x040fec00000018ff */
[-C--:B------:R-:W-:Y:S06]  /*5420*/  HMMA.16816.F32 R60, R60, R134.reuse, RZ ;  /* 0x000000863c3c723c */ /* 0x080fec00000018ff */
[----:B------:R-:W-:Y:S01]  /*5430*/  HMMA.16816.F32 R64, R64, R134, RZ ;  /* 0x000000864040723c */ /* 0x000fe200000018ff */
[----:B------:R-:W3:Y:S05]  /*5440*/  LDSM.16.M88.4 R132, [R146+0xa000] ;  /* 0x00a000009284783b */ /* 0x000eea0000000200 */
[-C--:B-1----:R-:W-:Y:S06]  /*5450*/  HMMA.16816.F32 R4, R136, R140.reuse, R4 ;  /* 0x0000008c8804723c */ /* 0x082fec0000001804 */
[C---:B---3--:R-:W-:Y:S06]  /*5460*/  HMMA.16816.F32 R8, R132.reuse, R140, R8 ;  /* 0x0000008c8408723c */ /* 0x048fec0000001808 */
[-C--:B------:R-:W-:Y:S06]  /*5470*/  HMMA.16816.F32 R12, R132, R142.reuse, R12 ;  /* 0x0000008e840c723c */ /* 0x080fec000000180c */
[C---:B------:R-:W-:Y:S01]  /*5480*/  HMMA.16816.F32 R16, R136.reuse, R142, R16 ;  /* 0x0000008e8810723c */ /* 0x040fe20000001810 */
[----:B------:R-:W1:Y:S05]  /*5490*/  LDSM.16.M88.4 R140, [R186+0x4800] ;  /* 0x00480000ba8c783b */ /* 0x000e6a0000000200 */
[-C--:B-1----:R-:W-:Y:S06]  /*54a0*/  HMMA.16816.F32 R20, R136, R140.reuse, R20 ;  /* 0x0000008c8814723c */ /* 0x082fec0000001814 */
[C---:B------:R-:W-:Y:S06]  /*54b0*/  HMMA.16816.F32 R24, R132.reuse, R140, R24 ;  /* 0x0000008c8418723c */ /* 0x040fec0000001818 */
        /* <DEDUP_REMOVED lines=10> */
[-C--:B------:R-:W-:Y:S01]  /*5560*/  HMMA.16816.F32 R60, R132, R142.reuse, R60 ;  /* 0x0000008e843c723c */ /* 0x080fe2000000183c */
[----:B------:R-:W-:Y:S05]  /*5570*/  LDSM.16.M88.4 R132, [R145+0x8000] ;  /* 0x008000009184783b */ /* 0x000fea0000000200 */
[----:B------:R-:W-:Y:S03]  /*5580*/  HMMA.16816.F32 R64, R136, R142, R64 ;  /* 0x0000008e8840723c */ /* 0x000fe60000001840 */
[----:B------:R-:W1:Y:S08]  /*5590*/  LDSM.16.M88.4 R136, [R183+0x4000] ;  /* 0x00400000b788783b */ /* 0x000e700000000200 */
[----:B------:R-:W3:Y:S01]  /*55a0*/  LDSM.16.M88.4 R140, [R145+0xa000] ;  /* 0x00a00000918c783b */ /* 0x000ee20000000200 */
        /* <DEDUP_REMOVED lines=18> */
[----:B------:R-:W-:Y:S01]  /*56d0*/  HMMA.16816.F32 R64, R132, R138, R64 ;  /* 0x0000008a8440723c */ /* 0x000fe20000001840 */
[----:B------:R-:W-:Y:S04]  /*56e0*/  LDSM.16.M88.4 R136, [R185+0x4000] ;  /* 0x00400000b988783b */ /* 0x000fe80000000200 */
[----:B------:R-:W-:Y:S05]  /*56f0*/  IMAD.IADD R140, R188, 0x1, R145 ;  /* 0x00000001bc8c7824 */ /* 0x000fea00078e0291 */
[----:B------:R-:W1:Y:S08]  /*5700*/  LDSM.16.M88.4 R132, [R140+0x8000] ;  /* 0x008000008c84783b */ /* 0x000e700000000200 */
[----:B------:R-:W3:Y:S01]  /*5710*/  LDSM.16.M88.4 R140, [R140+0xa000] ;  /* 0x00a000008c8c783b */ /* 0x000ee20000000200 */
[-C--:B-1----:R-:W-:Y:S06]  /*5720*/  HMMA.16816.F32 R4, R132, R136.reuse, R4 ;  /* 0x000000888404723c */ /* 0x082fec0000001804 */
[C---:B---3--:R-:W-:Y:S06]  /*5730*/  HMMA.16816.F32 R8, R140.reuse, R136, R8 ;  /* 0x000000888c08723c */ /* 0x048fec0000001808 */
[-C--:B------:R-:W-:Y:S06]  /*5740*/  HMMA.16816.F32 R12, R140, R138.reuse, R12 ;  /* 0x0000008a8c0c723c */ /* 0x080fec000000180c */
[C---:B------:R-:W-:Y:S01]  /*5750*/  HMMA.16816.F32 R16, R132.reuse, R138, R16 ;  /* 0x0000008a8410723c */ /* 0x040fe20000001810 */
[----:B------:R-:W1:Y:S05]  /*5760*/  LDSM.16.M88.4 R136, [R185+0x4800] ;  /* 0x00480000b988783b */ /* 0x000e6a0000000200 */
[----:B------:R-:W-:Y:S01]  /*5770*/  FADD.FTZ R6, -R144, R6 ;  /* 0x0000000690067221 */ /* 0x000fe20000010100 */
[C---:B------:R-:W-:Y:S01]  /*5780*/  FADD.FTZ R4, -R147.reuse, R4 ;  /* 0x0000000493047221 */ /* 0x040fe20000010100 */
[----:B------:R-:W-:Y:S03]  /*5790*/  FADD.FTZ R5, -R147, R5 ;  /* 0x0000000593057221 */ /* 0x000fe60000010100 */
[----:B--2---:R-:W-:Y:S01]  /*57a0*/  FMUL.FTZ R148, R231, R6 ;  /* 0x00000006e7947220 */ /* 0x004fe20000410000 */
[----:B------:R-:W-:Y:S01]  /*57b0*/  FMUL.FTZ R150, R150, R4 ;  /* 0x0000000496967220 */ /* 0x000fe20000410000 */
[----:B------:R-:W-:Y:S11]  /*57c0*/  FMUL.FTZ R149, R232, R5 ;  /* 0x00000005e8957220 */ /* 0x000ff60000410000 */
[C---:B------:R-:W-:Y:S01]  /*57d0*/  FADD.FTZ R5, -R147.reuse, R16 ;  /* 0x0000001093057221 */ /* 0x040fe20000010100 */
[----:B------:R-:W-:Y:S03]  /*57e0*/  FADD.FTZ R4, -R147, R17 ;  /* 0x0000001193047221 */ /* 0x000fe60000010100 */
[----:B------:R-:W-:Y:S01]  /*57f0*/  FMUL.FTZ R5, R236, R5 ;  /* 0x00000005ec057220 */ /* 0x000fe20000410000 */
[----:B------:R-:W-:Y:S01]  /*5800*/  FMUL.FTZ R4, R235, R4 ;  /* 0x00000004eb047220 */ /* 0x000fe20000410000 */
[-C--:B-1----:R-:W-:Y:S06]  /*5810*/  HMMA.16816.F32 R20, R132, R136.reuse, R20 ;  /* 0x000000888414723c */ /* 0x082fec0000001814 */
[C---:B------:R-:W-:Y:S06]  /*5820*/  HMMA.16816.F32 R24, R140.reuse, R136, R24 ;  /* 0x000000888c18723c */ /* 0x040fec0000001818 */
[-C--:B------:R-:W-:Y:S06]  /*5830*/  HMMA.16816.F32 R28, R140, R138.reuse, R28 ;  /* 0x0000008a8c1c723c */ /* 0x080fec000000181c */
[C---:B------:R-:W-:Y:S01]  /*5840*/  HMMA.16816.F32 R32, R132.reuse, R138, R32 ;  /* 0x0000008a8420723c */ /* 0x040fe20000001820 */
[----:B------:R-:W1:Y:S05]  /*5850*/  LDSM.16.M88.4 R136, [R185+0x5000] ;  /* 0x00500000b988783b */ /* 0x000e6a0000000200 */
[C---:B------:R-:W-:Y:S01]  /*5860*/  FADD.FTZ R6, -R147.reuse, R20 ;  /* 0x0000001493067221 */ /* 0x040fe20000010100 */
[C---:B------:R-:W-:Y:S04]  /*5870*/  FADD.FTZ R21, -R147.reuse, R21 ;  /* 0x0000001593157221 */ /* 0x040fe80000010100 */
[----:B------:R-:W-:Y:S11]  /*5880*/  FMUL.FTZ R6, R234, R6 ;  /* 0x00000006ea067220 */ /* 0x000ff60000410000 */
[----:B------:R-:W-:Y:S02]  /*5890*/  @!UPT UIADD3 URZ, URZ, URZ, URZ ;  /* 0x0000003f3f3ff290 */ /* 0x000fe4000fffe03f */
[C---:B------:R-:W-:Y:S01]  /*58a0*/  FADD.FTZ R20, -R147.reuse, R32 ;  /* 0x0000002093147221 */ /* 0x040fe20000010100 */
[----:B------:R-:W-:Y:S01]  /*58b0*/  F2FP.F16.F32.PACK_AB R32, R4, R5 ;  /* 0x000000050420723e */ /* 0x000fe200000000ff */
[----:B------:R-:W-:Y:S01]  /*58c0*/  FADD.FTZ R17, -R147, R33 ;  /* 0x0000002193117221 */ /* 0x000fe20000010100 */
[----:B------:R-:W-:Y:S01]  /*58d0*/  FADD.FTZ R33, -R144, R7 ;  /* 0x0000000790217221 */ /* 0x000fe20000010100 */
[----:B------:R-:W-:Y:S02]  /*58e0*/  FMUL.FTZ R20, R230, R20 ;  /* 0x00000014e6147220 */ /* 0x000fe40000410000 */
[----:B------:R-:W-:Y:S01]  /*58f0*/  FMUL.FTZ R17, R229, R17 ;  /* 0x00000011e5117220 */ /* 0x000fe20000410000 */
[-C--:B-1----:R-:W-:Y:S06]  /*5900*/  HMMA.16816.F32 R36, R132, R136.reuse, R36 ;  /* 0x000000888424723c */ /* 0x082fec0000001824 */
[C---:B------:R-:W-:Y:S06]  /*5910*/  HMMA.16816.F32 R40, R140.reuse, R136, R40 ;  /* 0x000000888c28723c */ /* 0x040fec0000001828 */
[-C--:B------:R-:W-:Y:S06]  /*5920*/  HMMA.16816.F32 R44, R140, R138.reuse, R44 ;  /* 0x0000008a8c2c723c */ /* 0x080fec000000182c */
[C---:B------:R-:W-:Y:S01]  /*5930*/  HMMA.16816.F32 R48, R132.reuse, R138, R48 ;  /* 0x0000008a8430723c */ /* 0x040fe20000001830 */
[----:B------:R-:W1:Y:S05]  /*5940*/  LDSM.16.M88.4 R136, [R185+0x5800] ;  /* 0x00580000b988783b */ /* 0x000e6a0000000200 */
[----:B------:R-:W-:Y:S05]  /*5950*/  FADD.FTZ R37, -R147, R37 ;  /* 0x0000002593257221 */ /* 0x000fea0000010100 */
[----:B------:R-:W-:Y:S11]  /*5960*/  FMUL.FTZ R37, R227, R37 ;  /* 0x00000025e3257220 */ /* 0x000ff60000410000 */
[----:B------:R-:W-:Y:S02]  /*5970*/  @!UPT UIADD3 URZ, URZ, URZ, URZ ;  /* 0x0000003f3f3ff290 */ /* 0x000fe4000fffe03f */
[----:B------:R-:W-:Y:S01]  /*5980*/  FADD.FTZ R16, -R147, R48 ;  /* 0x0000003093107221 */ /* 0x000fe20000010100 */
[----:B------:R-:W-:Y:S03]  /*5990*/  F2FP.F16.F32.PACK_AB R48, R17, R20 ;  /* 0x000000141130723e */ /* 0x000fe600000000ff */
[----:B------:R-:W-:Y:S01]  /*59a0*/  FMUL.FTZ R16, R226, R16 ;  /* 0x00000010e2107220 */ /* 0x000fe20000410000 */
[-C--:B-1----:R-:W-:Y:S06]  /*59b0*/  HMMA.16816.F32 R52, R132, R136.reuse, R52 ;  /* 0x000000888434723c */ /* 0x082fec0000001834 */
[C---:B------:R-:W-:Y:S06]  /*59c0*/  HMMA.16816.F32 R56, R140.reuse, R136, R56 ;  /* 0x000000888c38723c */ /* 0x040fec0000001838 */
[-C--:B------:R-:W-:Y:S06]  /*59d0*/  HMMA.16816.F32 R60, R140, R138.reuse, R60 ;  /* 0x0000008a8c3c723c */ /* 0x080fec000000183c */
[----:B------:R-:W-:Y:S06]  /*59e0*/  HMMA.16816.F32 R64, R132, R138, R64 ;  /* 0x0000008a8440723c */ /* 0x000fec0000001840 */
[----:B------:R-:W-:Y:S01]  /*59f0*/  FADD.FTZ R5, -R147, R52 ;  /* 0x0000003493057221 */ /* 0x000fe20000010100 */
[----:B------:R-:W-:Y:S01]  /*5a00*/  FMUL.FTZ R133, R233, R21 ;  /* 0x00000015e9857220 */ /* 0x000fe20000410000 */
[----:B------:R-:W-:Y:S03]  /*5a10*/  F2FP.F16.F32.PACK_AB R132, R149, R150 ;  /* 0x000000969584723e */ /* 0x000fe600000000ff */
[----:B------:R-:W-:Y:S01]  /*5a20*/  FADD.FTZ R52, -R147, R53 ;  /* 0x0000003593347221 */ /* 0x000fe20000010100 */
[----:B------:R-:W-:Y:S01]  /*5a30*/  F2FP.F16.F32.PACK_AB R133, R133, R6 ;  /* 0x000000068585723e */ /* 0x000fe200000000ff */
[C---:B------:R-:W-:Y:S01]  /*5a40*/  FADD.FTZ R6, -R147.reuse, R36 ;  /* 0x0000002493067221 */ /* 0x040fe20000010100 */
[----:B------:R-:W-:Y:S01]  /*5a50*/  FADD.FTZ R36, -R147, R49 ;  /* 0x0000003193247221 */ /* 0x000fe20000010100 */
[----:B------:R-:W-:Y:S01]  /*5a60*/  FMUL.FTZ R5, R224, R5 ;  /* 0x00000005e0057220 */ /* 0x000fe20000410000 */
[----:B------:R-:W-:Y:S01]  /*5a70*/  FMUL.FTZ R52, R223, R52 ;  /* 0x00000034df347220 */ /* 0x000fe20000410000 */
[----:B------:R-:W-:Y:S01]  /*5a80*/  FMUL.FTZ R6, R228, R6 ;  /* 0x00000006e4067220 */ /* 0x000fe20000410000 */
[----:B------:R-:W-:Y:S03]  /*5a90*/  FMUL.FTZ R36, R225, R36 ;  /* 0x00000024e1247220 */ /* 0x000fe60000410000 */
[----:B------:R-:W-:Y:S02]  /*5aa0*/  F2FP.F16.F32.PACK_AB R52, R52, R5 ;  /* 0x000000053434723e */ /* 0x000fe400000000ff */
[----:B------:R-:W-:Y:S01]  /*5ab0*/  F2FP.F16.F32.PACK_AB R37, R37, R6 ;  /* 0x000000062525723e */ /* 0x000fe200000000ff */
[C---:B------:R-:W-:Y:S01]  /*5ac0*/  FADD.FTZ R4, -R147.reuse, R64 ;  /* 0x0000004093047221 */ /* 0x040fe20000010100 */
[----:B------:R-:W-:Y:S01]  /*5ad0*/  F2FP.F16.F32.PACK_AB R36, R36, R16 ;  /* 0x000000102424723e */ /* 0x000fe200000000ff */
[----:B------:R-:W-:Y:S02]  /*5ae0*/  FADD.FTZ R49, -R147, R65 ;  /* 0x0000004193317221 */ /* 0x000fe40000010100 */
[----:B------:R-:W-:Y:S02]  /*5af0*/  FMUL.FTZ R4, R173, R4 ;  /* 0x00000004ad047220 */ /* 0x000fe40000410000 */
[----:B------:R-:W-:Y:S05]  /*5b00*/  FMUL.FTZ R49, R172, R49 ;  /* 0x00000031ac317220 */ /* 0x000fea0000410000 */
[----:B------:R-:W-:Y:S01]  /*5b10*/  F2FP.F16.F32.PACK_AB R49, R49, R4 ;  /* 0x000000043131723e */ /* 0x000fe200000000ff */
[----:B------:R-:W-:Y:S06]  /*5b20*/  @!P0 BRA `(.L_x_395) ;  /* 0x0000000000788947 */ /* 0x000fec0003800000 */
[----:B------:R-:W1:Y:S01]  /*5b30*/  LDC R21, c[0x0][0x240] ;  /* 0x00009000ff157b82 */ /* 0x000e620000000800 */
[----:B------:R-:W-:Y:S01]  /*5b40*/  IMAD.MOV.U32 R4, RZ, RZ, R242 ;  /* 0x000000ffff047224 */ /* 0x000fe200078e00f2 */
[----:B------:R-:W-:Y:S01]  /*5b50*/  ULOP3.LUT UR15, UR10, 0x1, URZ, 0xc0, !UPT ;  /* 0x000000010a0f7892 */ /* 0x000fe2000f8ec03f */
[----:B------:R-:W-:Y:S03]  /*5b60*/  MOV R5, R241 ;  /* 0x000000f100057202 */ /* 0x000fe60000000f00 */
[----:B------:R-:W-:Y:S02]  /*5b70*/  UISETP.NE.U32.AND UP1, UPT, UR15, 0x1, UPT ;  /* 0x000000010f00788c */ /* 0x000fe4000bf25070 */
[----:B------:R-:W2:Y:S02]  /*5b80*/  LDC R7, c[0x0][0x244] ;  /* 0x00009100ff077b82 */ /* 0x000ea40000000800 */
[----:B------:R-:W-:Y:S06]  /*5b90*/  USEL UR15, UR60, 0x4000, !UP1 ;  /* 0x000040003c0f7887 */ /* 0x000fec000c800000 */
[----:B------:R-:W-:Y:S01]  /*5ba0*/  VIADD R213, R213, UR15 ;  /* 0x0000000fd5d57c36 */ /* 0x000fe20008000000 */
[----:B------:R-:W-:Y:S01]  /*5bb0*/  IADD3 R187, R187, UR15, RZ ;  /* 0x0000000fbbbb7c10 */ /* 0x000fe2000fffe0ff */
[C---:B-1----:R-:W-:Y:S02]  /*5bc0*/  IMAD.U32 R6, R21.reuse, -0x80, RZ ;  /* 0xffffff8015067824 */ /* 0x042fe400078e00ff */
[C---:B------:R-:W-:Y:S03]  /*5bd0*/  IMAD.SHL.U32 R20, R21.reuse, 0x40, RZ ;  /* 0x0000004015147824 */ /* 0x040fe600078e00ff */
[C---:B------:R-:W-:Y:S02]  /*5be0*/  LEA R242, P1, R6.reuse, R4, 0x1 ;  /* 0x0000000406f27211 */ /* 0x040fe400078208ff */
[----:B--2---:R-:W-:Y:S03]  /*5bf0*/  SHF.L.U64.HI R21, R21, 0x6, R7 ;  /* 0x0000000615157819 */ /* 0x004fe60000010207 */
[----:B------:R-:W-:Y:S01]  /*5c00*/  IMAD.MOV.U32 R16, RZ, RZ, R242 ;  /* 0x000000ffff107224 */ /* 0x000fe200078e00f2 */
[----:B------:R-:W-:Y:S04]  /*5c10*/  LEA.HI.X.SX32 R241, R6, R5, 0x1, P1 ;  /* 0x0000000506f17211 */ /* 0x000fe800008f0eff */
[----:B------:R-:W-:Y:S02]  /*5c20*/  MOV R17, R241 ;  /* 0x000000f100117202 */ /* 0x000fe40000000f00 */
[-C--:B------:R-:W-:Y:S03]  /*5c30*/  IADD3 R6, P1, R16, R20.reuse, RZ ;  /* 0x0000001410067210 */ /* 0x080fe60007f3e0ff */
[----:B------:R-:W-:Y:S01]  /*5c40*/  @!PT LDS RZ, [RZ] ;  /* 0x00000000fffff984 */ /* 0x000fe20000000800 */
[----:B------:R-:W-:Y:S01]  /*5c50*/  @!PT LDS RZ, [RZ] ;  /* 0x00000000fffff984 */ /* 0x000fe20000000800 */
[----:B------:R-:W-:Y:S01]  /*5c60*/  @!PT LDS RZ, [RZ] ;  /* 0x00000000fffff984 */ /* 0x000fe20000000800 */
[----:B------:R1:W-:Y:S01]  /*5c70*/  LDGSTS.E.BYPASS.LTC128B.128 [R213], desc[UR8][R16.64] ;  /* 0x0000000010d57fae */ /* 0x0003e2000b901d48 */
[-C--:B------:R-:W-:Y:S01]  /*5c80*/  IADD3 R4, P2, R6, R20.reuse, RZ ;  /* 0x0000001406047210 */ /* 0x080fe20007f5e0ff */
[--C-:B------:R-:W-:Y:S03]  /*5c90*/  IMAD.X R7, R17, 0x1, R21.reuse, P1 ;  /* 0x0000000111077824 */ /* 0x100fe600008e0615 */
[----:B------:R-:W-:Y:S02]  /*5ca0*/  IADD3 R20, P1, R4, R20, RZ ;  /* 0x0000001404147210 */ /* 0x000fe40007f3e0ff */
[----:B------:R1:W-:Y:S01]  /*5cb0*/  LDGSTS.E.BYPASS.LTC128B.128 [R213+0x1000], desc[UR8][R6.64] ;  /* 0x0100000006d57fae */ /* 0x0003e2000b901d48 */
[----:B------:R-:W-:Y:S05]  /*5cc0*/  IADD3.X R5, R7, R21, RZ, P2, !PT ;  /* 0x0000001507057210 */ /* 0x000fea00017fe4ff */
[----:B------:R1:W-:Y:S01]  /*5cd0*/  LDGSTS.E.BYPASS.LTC128B.128 [R213+0x2000], desc[UR8][R4.64] ;  /* 0x0200000004d57fae */ /* 0x0003e2000b901d48 */
[----:B------:R-:W-:Y:S05]  /*5ce0*/  IMAD.X R21, R5, 0x1, R21, P1 ;  /* 0x0000000105157824 */ /* 0x000fea00008e0615 */
[----:B------:R1:W-:Y:S04]  /*5cf0*/  LDGSTS.E.BYPASS.LTC128B.128 [R213+0x3000], desc[UR8][R20.64] ;  /* 0x0300000014d57fae */ /* 0x0003e8000b901d48 */
[----:B------:R-:W0:Y:S02]  /*5d00*/  LDGDEPBAR ;  /* 0x00000000000079af */ /* 0x000e240000000000 */
.L_x_395:
[----:B-1----:R-:W-:Y:S01]  /*5d10*/  FMUL.FTZ R5, R200, R33 ;  /* 0x00000021c8057220 */ /* 0x002fe20000410000 */
[C---:B------:R-:W-:Y:S01]  /*5d20*/  FADD.FTZ R19, -R144.reuse, R19 ;  /* 0x0000001390137221 */ /* 0x040fe20000010100 */
[C---:B------:R-:W-:Y:S01]  /*5d30*/  FADD.FTZ R18, -R144.reuse, R18 ;  /* 0x0000001290127221 */ /* 0x040fe20000010100 */
[----:B------:R-:W-:Y:S01]  /*5d40*/  STS [R215+0x14000], R132 ;  /* 0x01400084d7007388 */ /* 0x000fe20000000800 */
[----:B------:R-:W-:Y:S01]  /*5d50*/  FADD.FTZ R17, -R144, R54 ;  /* 0x0000003690117221 */ /* 0x000fe20000010100 */
[----:B------:R-:W-:Y:S01]  /*5d60*/  FMUL.FTZ R4, R192, R19 ;  /* 0x00000013c0047220 */ /* 0x000fe20000410000 */
[----:B------:R-:W-:Y:S01]  /*5d70*/  FMUL.FTZ R18, R193, R18 ;  /* 0x00000012c1127220 */ /* 0x000fe20000410000 */
[----:B------:R-:W-:Y:S01]  /*5d80*/  F2FP.F16.F32.PACK_AB R5, R5, R148 ;  /* 0x000000940505723e */ /* 0x000fe200000000ff */
[----:B------:R-:W-:Y:S01]  /*5d90*/  FADD.FTZ R16, -R144, R55 ;  /* 0x0000003790107221 */ /* 0x000fe20000010100 */
[----:B------:R-:W-:Y:S01]  /*5da0*/  FMUL.FTZ R17, R154, R17 ;  /* 0x000000119a117220 */ /* 0x000fe20000410000 */
[----:B-----5:R-:W-:Y:S01]  /*5db0*/  FADD.FTZ R8, -R2, R8 ;  /* 0x0000000802087221 */ /* 0x020fe20000010100 */
[----:B------:R-:W-:Y:S01]  /*5dc0*/  F2FP.F16.F32.PACK_AB R4, R4, R18 ;  /* 0x000000120404723e */ /* 0x000fe200000000ff */
[----:B------:R-:W-:Y:S01]  /*5dd0*/  STS [R215+0x14400], R5 ;  /* 0x01440005d7007388 */ /* 0x000fe20000000800 */
[----:B------:R-:W-:Y:S01]  /*5de0*/  FMUL.FTZ R16, R153, R16 ;  /* 0x0000001099107220 */ /* 0x000fe20000410000 */
[----:B------:R-:W-:Y:S01]  /*5df0*/  FADD.FTZ R9, -R2, R9 ;  /* 0x0000000902097221 */ /* 0x000fe20000010100 */
[----:B------:R-:W-:Y:S01]  /*5e00*/  FMUL.FTZ R8, R208, R8 ;  /* 0x00000008d0087220 */ /* 0x000fe20000410000 */
[----:B------:R1:W-:Y:S01]  /*5e10*/  STS [R217+0x14400], R4 ;  /* 0x01440004d9007388 */ /* 0x0003e20000000800 */
[----:B------:R-:W-:Y:S01]  /*5e20*/  FADD.FTZ R56, -R2, R56 ;  /* 0x0000003802387221 */ /* 0x000fe20000010100 */
[----:B------:R-:W-:Y:S01]  /*5e30*/  F2FP.F16.F32.PACK_AB R21, R16, R17 ;  /* 0x000000111015723e */ /* 0x000fe200000000ff */
[----:B------:R-:W-:Y:S01]  /*5e40*/  FMUL.FTZ R9, R207, R9 ;  /* 0x00000009cf097220 */ /* 0x000fe20000410000 */
[C---:B------:R-:W-:Y:S01]  /*5e50*/  FADD.FTZ R16, -R2.reuse, R57 ;  /* 0x0000003902107221 */ /* 0x040fe20000010100 */
        /* <DEDUP_REMOVED lines=11> */
[----:B------:R-:W-:Y:S01]  /*5f10*/  FADD.FTZ R61, -R2, R61 ;  /* 0x0000003d023d7221 */ /* 0x000fe20000010100 */
[----:B------:R-:W-:Y:S01]  /*5f20*/  FMUL.FTZ R2, R162, R56 ;  /* 0x00000038a2027220 */ /* 0x000fe20000410000 */
[----:B------:R-:W-:Y:S01]  /*5f30*/  FMUL.FTZ R16, R161, R16 ;  /* 0x00000010a1107220 */ /* 0x000fe20000410000 */
[----:B------:R-:W-:Y:S01]  /*5f40*/  STS [R217+0x14000], R32 ;  /* 0x01400020d9007388 */ /* 0x000fe20000000800 */
[C---:B------:R-:W-:Y:S01]  /*5f50*/  FADD.FTZ R11, -R0.reuse, R11 ;  /* 0x0000000b000b7221 */ /* 0x040fe20000010100 */
[C---:B------:R-:W-:Y:S01]  /*5f60*/  FADD.FTZ R15, -R0.reuse, R15 ;  /* 0x0000000f000f7221 */ /* 0x040fe20000010100 */
[----:B------:R-:W-:Y:S01]  /*5f70*/  FADD.FTZ R14, -R0, R14 ;  /* 0x0000000e000e7221 */ /* 0x000fe20000010100 */
[----:B------:R-:W-:Y:S01]  /*5f80*/  F2FP.F16.F32.PACK_AB R16, R16, R2 ;  /* 0x000000021010723e */ /* 0x000fe200000000ff */
[----:B------:R-:W-:Y:S01]  /*5f90*/  FADD.FTZ R2, -R0, R10 ;  /* 0x0000000a00027221 */ /* 0x000fe20000010100 */
[----:B-1----:R-:W-:Y:S01]  /*5fa0*/  F2FP.F16.F32.PACK_AB R4, R9, R8 ;  /* 0x000000080904723e */ /* 0x002fe200000000ff */
[----:B------:R-:W-:Y:S01]  /*5fb0*/  FMUL.FTZ R9, R211, R11 ;  /* 0x0000000bd3097220 */ /* 0x000fe20000410000 */
[----:B------:R-:W-:Y:S01]  /*5fc0*/  FADD.FTZ R22, -R144, R22 ;  /* 0x0000001690167221 */ /* 0x000fe20000010100 */
[----:B------:R-:W-:Y:S01]  /*5fd0*/  FMUL.FTZ R2, R212, R2 ;  /* 0x00000002d4027220 */ /* 0x000fe20000410000 */
[----:B------:R-:W-:Y:S01]  /*5fe0*/  FADD.FTZ R23, -R144, R23 ;  /* 0x0000001790177221 */ /* 0x000fe20000010100 */
[----:B------:R1:W-:Y:S01]  /*5ff0*/  STS [R215+0x16000], R4 ;  /* 0x01600004d7007388 */ /* 0x0003e20000000800 */
        /* <DEDUP_REMOVED lines=12> */
[----:B------:R-:W-:Y:S01]  /*60c0*/  STS [R215+0x16400], R9 ;  /* 0x01640009d7007388 */ /* 0x000fe20000000800 */
[----:B------:R-:W-:Y:S01]  /*60d0*/  F2FP.F16.F32.PACK_AB R8, R8, R14 ;  /* 0x0000000e0808723e */ /* 0x000fe200000000ff */
[----:B------:R-:W-:Y:S01]  /*60e0*/  FMUL.FTZ R7, R152, R7 ;  /* 0x0000000798077220 */ /* 0x000fe20000410000 */
[----:B------:R-:W-:Y:S01]  /*60f0*/  FMUL.FTZ R6, R151, R6 ;  /* 0x0000000697067220 */ /* 0x000fe20000410000 */
[----:B------:R-:W-:Y:S01]  /*6100*/  F2FP.F16.F32.PACK_AB R23, R23, R22 ;  /* 0x000000161717723e */ /* 0x000fe200000000ff */
[----:B------:R-:W-:Y:S01]  /*6110*/  FMUL.FTZ R34, R168, R34 ;  /* 0x00000022a8227220 */ /* 0x000fe20000410000 */
[----:B------:R-:W-:Y:S01]  /*6120*/  FMUL.FTZ R22, R167, R35 ;  /* 0x00000023a7167220 */ /* 0x000fe20000410000 */
[C---:B------:R-:W-:Y:S01]  /*6130*/  FADD.FTZ R27, -R0.reuse, R27 ;  /* 0x0000001b001b7221 */ /* 0x040fe20000010100 */
[----:B------:R-:W-:Y:S01]  /*6140*/  FADD.FTZ R26, -R0, R26 ;  /* 0x0000001a001a7221 */ /* 0x000fe20000010100 */
[----:B------:R-:W-:Y:S01]  /*6150*/  STS [R217+0x16000], R19 ;  /* 0x01600013d9007388 */ /* 0x000fe20000000800 */
[----:B------:R-:W-:Y:S01]  /*6160*/  F2FP.F16.F32.PACK_AB R20, R6, R7 ;  /* 0x000000070614723e */ /* 0x000fe200000000ff */
[----:B------:R-:W-:Y:S01]  /*6170*/  FMUL.FTZ R24, R199, R24 ;  /* 0x00000018c7187220 */ /* 0x000fe20000410000 */
[----:B------:R-:W-:Y:S01]  /*6180*/  FMUL.FTZ R18, R198, R25 ;  /* 0x00000019c6127220 */ /* 0x000fe20000410000 */
[----:B------:R-:W-:Y:S01]  /*6190*/  STS [R217+0x16400], R8 ;  /* 0x01640008d9007388 */ /* 0x000fe20000000800 */
[----:B------:R-:W-:Y:S01]  /*61a0*/  FMUL.FTZ R26, R205, R26 ;  /* 0x0000001acd1a7220 */ /* 0x000fe20000410000 */
[----:B------:R-:W-:Y:S01]  /*61b0*/  FMUL.FTZ R7, R203, R27 ;  /* 0x0000001bcb077220 */ /* 0x000fe20000410000 */
        /* <DEDUP_REMOVED lines=8> */
[----:B-1----:R-:W-:Y:S01]  /*6240*/  FMUL.FTZ R4, R201, R31 ;  /* 0x0000001fc9047220 */ /* 0x002fe20000410000 */
[C---:B------:R-:W-:Y:S01]  /*6250*/  FADD.FTZ R38, -R144.reuse, R38 ;  /* 0x0000002690267221 */ /* 0x040fe20000010100 */
[----:B------:R-:W-:Y:S01]  /*6260*/  FADD.FTZ R39, -R144, R39 ;  /* 0x0000002790277221 */ /* 0x000fe20000010100 */
[----:B------:R-:W-:Y:S01]  /*6270*/  F2FP.F16.F32.PACK_AB R18, R18, R24 ;  /* 0x000000181212723e */ /* 0x000fe200000000ff */
[----:B------:R-:W-:Y:S01]  /*6280*/  STS [R220+0x14000], R48 ;  /* 0x01400030dc007388 */ /* 0x000fe20000000800 */
[----:B------:R-:W-:Y:S01]  /*6290*/  F2FP.F16.F32.PACK_AB R7, R7, R26 ;  /* 0x0000001a0707723e */ /* 0x000fe200000000ff */
[----:B------:R-:W-:Y:S01]  /*62a0*/  FMUL.FTZ R38, R165, R38 ;  /* 0x00000026a5267220 */ /* 0x000fe20000410000 */
[----:B------:R-:W-:Y:S01]  /*62b0*/  FMUL.FTZ R39, R164, R39 ;  /* 0x00000027a4277220 */ /* 0x000fe20000410000 */
[----:B------:R-:W-:Y:S01]  /*62c0*/  STS [R220+0x14400], R22 ;  /* 0x01440016dc007388 */ /* 0x000fe20000000800 */
[C---:B------:R-:W-:Y:S01]  /*62d0*/  FADD.FTZ R50, -R144.reuse, R50 ;  /* 0x0000003290327221 */ /* 0x040fe20000010100 */
[----:B------:R-:W-:Y:S01]  /*62e0*/  FADD.FTZ R51, -R144, R51 ;  /* 0x0000003390337221 */ /* 0x000fe20000010100 */
[----:B------:R-:W-:Y:S01]  /*62f0*/  F2FP.F16.F32.PACK_AB R17, R17, R28 ;  /* 0x0000001c1111723e */ /* 0x000fe200000000ff */
[----:B------:R-:W-:Y:S01]  /*6300*/  STS [R221+0x16000], R18 ;  /* 0x01600012dd007388 */ /* 0x000fe20000000800 */
[----:B------:R-:W-:Y:S01]  /*6310*/  F2FP.F16.F32.PACK_AB R4, R4, R30 ;  /* 0x0000001e0404723e */ /* 0x000fe200000000ff */
[C---:B------:R-:W-:Y:S01]  /*6320*/  FADD.FTZ R42, -R0.reuse, R42 ;  /* 0x0000002a002a7221 */ /* 0x040fe20000010100 */
[----:B------:R-:W-:Y:S01]  /*6330*/  FADD.FTZ R43, -R0, R43 ;  /* 0x0000002b002b7221 */ /* 0x000fe20000010100 */
[----:B------:R-:W-:Y:S01]  /*6340*/  STS [R221+0x16400], R7 ;  /* 0x01640007dd007388 */ /* 0x000fe20000000800 */
[----:B------:R-:W-:Y:S01]  /*6350*/  FMUL.FTZ R50, R158, R50 ;  /* 0x000000329e327220 */ /* 0x000fe20000410000 */
[----:B------:R-:W-:Y:S01]  /*6360*/  FMUL.FTZ R51, R156, R51 ;  /* 0x000000339c337220 */ /* 0x000fe20000410000 */
[----:B------:R-:W-:Y:S01]  /*6370*/  F2FP.F16.F32.PACK_AB R38, R39, R38 ;  /* 0x000000262726723e */ /* 0x000fe200000000ff */
        /* <DEDUP_REMOVED lines=18> */
[----:B------:R1:W-:Y:S01]  /*64a0*/  STS [R216+0x14000], R36 ;  /* 0x01400024d8007388 */ /* 0x0003e20000000800 */
[C---:B------:R-:W-:Y:S01]  /*64b0*/  FADD.FTZ R59, -R0.reuse, R59 ;  /* 0x0000003b003b7221 */ /* 0x040fe20000010100 */
        /* <DEDUP_REMOVED lines=8> */
[----:B------:R-:W-:Y:S01]  /*6540*/  FMUL.FTZ R60, R157, R60 ;  /* 0x0000003c9d3c7220 */ /* 0x000fe20000410000 */
[----:B------:R-:W-:Y:S01]  /*6550*/  FMUL.FTZ R61, R155, R61 ;  /* 0x0000003d9b3d7220 */ /* 0x000fe20000410000 */
[----:B------:R2:W-:Y:S01]  /*6560*/  STS [R214+0x16400], R2 ;  /* 0x01640002d6007388 */ /* 0x0005e20000000800 */
[----:B------:R-:W-:Y:S01]  /*6570*/  FMUL.FTZ R62, R160, R62 ;  /* 0x0000003ea03e7220 */ /* 0x000fe20000410000 */
[----:B------:R-:W-:Y:S01]  /*6580*/  FMUL.FTZ R6, R159, R63 ;  /* 0x0000003f9f067220 */ /* 0x000fe20000410000 */
[----:B------:R-:W-:Y:S01]  /*6590*/  F2FP.F16.F32.PACK_AB R5, R5, R58 ;  /* 0x0000003a0505723e */ /* 0x000fe200000000ff */
[----:B------:R-:W-:Y:S01]  /*65a0*/  STS [R216+0x16000], R12 ;  /* 0x0160000cd8007388 */ /* 0x000fe20000000800 */
[----:B------:R-:W-:Y:S02]  /*65b0*/  F2FP.F16.F32.PACK_AB R10, R61, R60 ;  /* 0x0000003c3d0a723e */ /* 0x000fe400000000ff */
[----:B------:R-:W-:Y:S01]  /*65c0*/  F2FP.F16.F32.PACK_AB R6, R6, R62 ;  /* 0x0000003e0606723e */ /* 0x000fe200000000ff */
[----:B------:R3:W-:Y:S01]  /*65d0*/  STS [R216+0x16400], R0 ;  /* 0x01640000d8007388 */ /* 0x0007e20000000800 */
[----:B------:R-:W-:Y:S02]  /*65e0*/  LEA R147, R250, UR4, 0x1 ;  /* 0x00000004fa937c11 */ /* 0x000fe4000f8e08ff */
[----:B------:R-:W-:Y:S01]  /*65f0*/  MOV R148, R222 ;  /* 0x000000de00947202 */ /* 0x000fe20000000f00 */
[----:B------:R-:W-:Y:S01]  /*6600*/  STS [R219+0x14000], R52 ;  /* 0x01400034db007388 */ /* 0x000fe20000000800 */
[----:B-1----:R-:W-:Y:S02]  /*6610*/  SHF.L.U32 R36, R190, 0x1, RZ ;  /* 0x00000001be247819 */ /* 0x002fe400000006ff */
[----:B------:R-:W-:Y:S01]  /*6620*/  MOV R149, R3 ;  /* 0x0000000300957202 */ /* 0x000fe20000000f00 */
[----:B------:R-:W-:Y:S04]  /*6630*/  STS [R219+0x14400], R21 ;  /* 0x01440015db007388 */ /* 0x000fe80000000800 */
[----:B------:R-:W-:Y:S04]  /*6640*/  STS [R218+0x14000], R49 ;  /* 0x01400031da007388 */ /* 0x000fe80000000800 */
[----:B------:R-:W-:Y:S01]  /*6650*/  STS [R218+0x14400], R20 ;  /* 0x01440014da007388 */ /* 0x000fe20000000800 */
[----:B--2---:R-:W-:Y:S03]  /*6660*/  MOV R2, UR4 ;  /* 0x0000000400027c02 */ /* 0x004fe60008000f00 */
[----:B------:R-:W-:Y:S01]  /*6670*/  STS [R219+0x16000], R16 ;  /* 0x01600010db007388 */ /* 0x000fe20000000800 */
[----:B------:R-:W-:Y:S03]  /*6680*/  IADD3 R2, R36, 0x8000, R2 ;  /* 0x0000800024027810 */ /* 0x000fe60007ffe002 */
[----:B------:R-:W-:Y:S01]  /*6690*/  STS [R219+0x16400], R5 ;  /* 0x01640005db007388 */ /* 0x000fe20000000800 */
[----:B---3--:R-:W-:Y:S03]  /*66a0*/  IADD3 R0, R2, R182, RZ ;  /* 0x000000b602007210 */ /* 0x008fe60007ffe0ff */
        /* <DEDUP_REMOVED lines=35> */
[-C--:B-1----:R-:W-:Y:S06]  /*68e0*/  HMMA.16816.F32 R68, R4, R8.reuse, R68 ;  /* 0x000000080444723c */ /* 0x082fec0000001844 */
[C---:B------:R-:W-:Y:S06]  /*68f0*/  HMMA.16816.F32 R72, R12.reuse, R8, R72 ;  /* 0x000000080c48723c */ /* 0x040fec0000001848 */
[-C--:B------:R-:W-:Y:S06]  /*6900*/  HMMA.16816.F32 R76, R12, R10.reuse, R76 ;  /* 0x0000000a0c4c723c */ /* 0x080fec000000184c */
[C---:B------:R-:W-:Y:S01]  /*6910*/  HMMA.16816.F32 R80, R4.reuse, R10, R80 ;  /* 0x0000000a0450723c */ /* 0x040fe20000001850 */
[----:B------:R-:W-:Y:S05]  /*6920*/  LDSM.16.MT88.4 R8, [R2+0x2000] ;  /* 0x002000000208783b */ /* 0x000fea0000004200 */
[-C--:B--2---:R-:W-:Y:S06]  /*6930*/  HMMA.16816.F32 R84, R4, R16.reuse, R84 ;  /* 0x000000100454723c */ /* 0x084fec0000001854 */
[C---:B------:R-:W-:Y:S06]  /*6940*/  HMMA.16816.F32 R88, R12.reuse, R16, R88 ;  /* 0x000000100c58723c */ /* 0x040fec0000001858 */
[-C--:B------:R-:W-:Y:S01]  /*6950*/  HMMA.16816.F32 R92, R12, R18.reuse, R92 ;  /* 0x000000120c5c723c */ /* 0x080fe2000000185c */
[----:B------:R-:W-:Y:S05]  /*6960*/  LDSM.16.MT88.4 R12, [R180+0x22000] ;  /* 0x02200000b40c783b */ /* 0x000fea0000004200 */
[----:B------:R-:W-:Y:S01]  /*6970*/  HMMA.16816.F32 R96, R4, R18, R96 ;  /* 0x000000120460723c */ /* 0x000fe20000001860 */
[----:B------:R-:W1:Y:S04]  /*6980*/  LDSM.16.MT88.4 R4, [R180+0x1e000] ;  /* 0x01e00000b404783b */ /* 0x000e680000004200 */
[----:B------:R-:W2:Y:S01]  /*6990*/  LDSM.16.MT88.4 R16, [R0+0x2000] ;  /* 0x002000000010783b */ /* 0x000ea20000004200 */
[-C--:B---3--:R-:W-:Y:S06]  /*69a0*/  HMMA.16816.F32 R68, R20, R24.reuse, R68 ;  /* 0x000000181444723c */ /* 0x088fec0000001844 */
[C---:B------:R-:W-:Y:S06]  /*69b0*/  HMMA.16816.F32 R72, R28.reuse, R24, R72 ;  /* 0x000000181c48723c */ /* 0x040fec0000001848 */
[-C--:B------:R-:W-:Y:S06]  /*69c0*/  HMMA.16816.F32 R76, R28, R26.reuse, R76 ;  /* 0x0000001a1c4c723c */ /* 0x080fec000000184c */
[C---:B------:R-:W-:Y:S01]  /*69d0*/  HMMA.16816.F32 R80, R20.reuse, R26, R80 ;  /* 0x0000001a1450723c */ /* 0x040fe20000001850 */
[----:B------:R-:W-:Y:S05]  /*69e0*/  LDSM.16.MT88.4 R24, [R2+0x2800] ;  /* 0x002800000218783b */ /* 0x000fea0000004200 */
[-C--:B----4-:R-:W-:Y:S06]  /*69f0*/  HMMA.16816.F32 R84, R20, R32.reuse, R84 ;  /* 0x000000201454723c */ /* 0x090fec0000001854 */
        /* <DEDUP_REMOVED lines=51> */
[----:B------:R-:W-:Y:S02]  /*6d30*/  IMAD.MOV.U32 R4, RZ, RZ, R244 ;  /* 0x000000ffff047224 */ /* 0x000fe400078e00f4 */
[----:B------:R-:W-:Y:S05]  /*6d40*/  IMAD.MOV.U32 R5, RZ, RZ, R243 ;  /* 0x000000ffff057224 */ /* 0x000fea00078e00f3 */
[----:B------:R-:W2:Y:S01]  /*6d50*/  LDC R7, c[0x0][0x424] ;  /* 0x00010900ff077b82 */ /* 0x000ea20000000800 */
[C---:B-1----:R-:W-:Y:S01]  /*6d60*/  IMAD.U32 R0, R3.reuse, -0x80, RZ ;  /* 0xffffff8003007824 */ /* 0x042fe200078e00ff */
[C---:B------:R-:W-:Y:S04]  /*6d70*/  SHF.L.U32 R10, R3.reuse, 0x6, RZ ;  /* 0x00000006030a7819 */ /* 0x040fe800000006ff */
[C---:B------:R-:W-:Y:S04]  /*6d80*/  LEA R244, P1, R0.reuse, R4, 0x1 ;  /* 0x0000000400f47211 */ /* 0x040fe800078208ff */
[----:B------:R-:W-:Y:S01]  /*6d90*/  LEA.HI.X.SX32 R243, R0, R5, 0x1, P1 ;  /* 0x0000000500f37211 */ /* 0x000fe200008f0eff */
[----:B------:R-:W-:Y:S01]  /*6da0*/  IMAD.MOV.U32 R8, RZ, RZ, R244 ;  /* 0x000000ffff087224 */ /* 0x000fe200078e00f4 */
[----:B--2---:R-:W-:Y:S03]  /*6db0*/  SHF.L.U64.HI R0, R3, 0x6, R7 ;  /* 0x0000000603007819 */ /* 0x004fe60000010207 */
[----:B------:R-:W-:Y:S01]  /*6dc0*/  IMAD.MOV.U32 R9, RZ, RZ, R243 ;  /* 0x000000ffff097224 */ /* 0x000fe200078e00f3 */
[-C--:B------:R-:W-:Y:S04]  /*6dd0*/  IADD3 R6, P1, R8, R10.reuse, RZ ;  /* 0x0000000a08067210 */ /* 0x080fe80007f3e0ff */
[----:B------:R-:W-:Y:S01]  /*6de0*/  @!PT LDS RZ, [RZ] ;  /* 0x00000000fffff984 */ /* 0x000fe20000000800 */
[----:B------:R-:W-:Y:S01]  /*6df0*/  @!PT LDS RZ, [RZ] ;  /* 0x00000000fffff984 */ /* 0x000fe20000000800 */
[----:B------:R-:W-:Y:S01]  /*6e00*/  @!PT LDS RZ, [RZ] ;  /* 0x00000000fffff984 */ /* 0x000fe20000000800 */
[----:B------:R1:W-:Y:S01]  /*6e10*/  LDGSTS.E.BYPASS.LTC128B.128 [R147+0x8000], desc[UR8][R8.64] ;  /* 0x0800000008937fae */ /* 0x0003e2000b901d48 */
[----:B------:R-:W-:Y:S02]  /*6e20*/  IADD3 R4, P2, R6, R10, RZ ;  /* 0x0000000a06047210 */ /* 0x000fe40007f5e0ff */
[----:B------:R-:W-:Y:S02]  /*6e30*/  IADD3.X R7, R9, R0, RZ, P1, !PT ;  /* 0x0000000009077210 */ /* 0x000fe40000ffe4ff */
[----:B------:R-:W-:Y:S03]  /*6e40*/  IADD3 R10, P1, R4, R10, RZ ;  /* 0x0000000a040a7210 */ /* 0x000fe60007f3e0ff */
[----:B------:R1:W-:Y:S01]  /*6e50*/  LDGSTS.E.BYPASS.LTC128B.128 [R147+0x9000], desc[UR8][R6.64] ;  /* 0x0900000006937fae */ /* 0x0003e2000b901d48 */
[----:B------:R-:W-:Y:S05]  /*6e60*/  IMAD.X R5, R7, 0x1, R0, P2 ;  /* 0x0000000107057824 */ /* 0x000fea00010e0600 */
[----:B------:R1:W-:Y:S01]  /*6e70*/  LDGSTS.E.BYPASS.LTC128B.128 [R147+0xa000], desc[UR8][R4.64] ;  /* 0x0a00000004937fae */ /* 0x0003e2000b901d48 */
[----:B------:R-:W-:Y:S05]  /*6e80*/  IADD3.X R11, R5, R0, RZ, P1, !PT ;  /* 0x00000000050b7210 */ /* 0x000fea0000ffe4ff */
[----:B------:R1:W-:Y:S04]  /*6e90*/  LDGSTS.E.BYPASS.LTC128B.128 [R147+0xb000], desc[UR8][R10.64] ;  /* 0x0b0000000a937fae */ /* 0x0003e8000b901d48 */
[----:B------:R-:W0:Y:S02]  /*6ea0*/  LDGDEPBAR ;  /* 0x00000000000079af */ /* 0x000e240000000000 */
.L_x_396:
[----:B------:R-:W-:Y:S01]  /*6eb0*/  LEA R3, R189, UR4, 0x1 ;  /* 0x00000004bd037c11 */ /* 0x000fe2000f8e08ff */
[----:B------:R-:W-:Y:S01]  /*6ec0*/  LDSM.16.MT88.4 R16, [R2+0x4000] ;  /* 0x004000000210783b */ /* 0x000fe20000004200 */
[----:B------:R-:W-:Y:S01]  /*6ed0*/  VIADD R0, R36, UR5 ;  /* 0x0000000524007c36 */ /* 0x000fe20008000000 */
[----:B------:R-:W-:Y:S01]  /*6ee0*/  ULOP3.LUT UR15, UR10, 0x1, URZ, 0xc0, !UPT ;  /* 0x000000010a0f7892 */ /* 0x000fe2000f8ec03f */
[----:B------:R-:W-:Y:S01]  /*6ef0*/  IMAD.IADD R144, R182, 0x1, R146 ;  /* 0x00000001b6907824 */ /* 0x000fe200078e0292 */
[----:B------:R-:W1:Y:S01]  /*6f00*/  LDSM.16.M88.4 R32, [R3+0x14000] ;  /* 0x014000000320783b */ /* 0x000e620000000200 */
[----:B------:R-:W-:Y:S01]  /*6f10*/  IMAD.IADD R0, R0, 0x1, R182 ;  /* 0x0000000100007824 */ /* 0x000fe200078e02b6 */
[----:B------:R-:W-:Y:S01]  /*6f20*/  UISETP.NE.U32.AND UP1, UPT, UR15, 0x1, UPT ;  /* 0x000000010f00788c */ /* 0x000fe2000bf25070 */
[----:B------:R-:W-:Y:S01]  /*6f30*/  IMAD.MOV.U32 R182, RZ, RZ, R245 ;  /* 0x000000ffffb67224 */ /* 0x000fe200078e00f5 */
[----:B------:R-:W2:Y:S01]  /*6f40*/  LDSM.16.M88.4 R28, [R3+0x16000] ;  /* 0x01600000031c783b */ /* 0x000ea20000000200 */
[----:B------:R-:W-:Y:S03]  /*6f50*/  UIADD3 UR15, UR10, -0x1, URZ ;  /* 0xffffffff0a0f7890 */ /* 0x000fe6000fffe03f */
[----:B------:R-:W3:Y:S04]  /*6f60*/  LDSM.16.MT88.4 R36, [R0] ;  /* 0x000000000024783b */ /* 0x000ee80000004200 */
[----:B------:R-:W-:Y:S04]  /*6f70*/  LDSM.16.M88.4 R40, [R146+0x14000] ;  /* 0x014000009228783b */ /* 0x000fe80000000200 */
[----:B------:R-:W4:Y:S04]  /*6f80*/  LDSM.16.MT88.4 R44, [R2+0x4800] ;  /* 0x00480000022c783b */ /* 0x000f280000004200 */
[----:B------:R-:W4:Y:S04]  /*6f90*/  LDSM.16.M88.4 R48, [R146+0x16000] ;  /* 0x016000009230783b */ /* 0x000f280000000200 */
[----:B------:R-:W4:Y:S04]  /*6fa0*/  LDSM.16.MT88.4 R52, [R0+0x800] ;  /* 0x000800000034783b */ /* 0x000f280000004200 */
[----:B------:R-:W-:Y:S04]  /*6fb0*/  LDSM.16.M88.4 R56, [R145+0x14000] ;  /* 0x014000009138783b */ /* 0x000fe80000000200 */
[----:B------:R-:W4:Y:S04]  /*6fc0*/  LDSM.16.MT88.4 R60, [R2+0x5000] ;  /* 0x00500000023c783b */ /* 0x000f280000004200 */
[----:B------:R-:W4:Y:S01]  /*6fd0*/  LDSM.16.M88.4 R64, [R145+0x16000] ;  /* 0x016000009140783b */ /* 0x000f220000000200 */
[-C--:B-1----:R-:W-:Y:S03]  /*6fe0*/  HMMA.16816.F32 R4, R32, R16.reuse, RZ ;  /* 0x000000102004723c */ /* 0x082fe600000018ff */
[----:B------:R-:W1:Y:S04]  /*6ff0*/  LDSM.16.MT88.4 R132, [R0+0x1000] ;  /* 0x001000000084783b */ /* 0x000e680000004200 */
[----:B------:R-:W-:Y:S01]  /*7000*/  LDSM.16.M88.4 R136, [R144+0x16000] ;  /* 0x016000009088783b */ /* 0x000fe20000000200 */
[C---:B--2---:R-:W-:Y:S03]  /*7010*/  HMMA.16816.F32 R8, R28.reuse, R16, RZ ;  /* 0x000000101c08723c */ /* 0x044fe600000018ff */
[----:B------:R-:W-:Y:S03]  /*7020*/  LDSM.16.MT88.4 R140, [R0+0x1800] ;  /* 0x00180000008c783b */ /* 0x000fe60000004200 */
[-C--:B------:R-:W-:Y:S06]  /*7030*/  HMMA.16816.F32 R12, R28, R18.reuse, RZ ;  /* 0x000000121c0c723c */ /* 0x080fec00000018ff */
[C---:B------:R-:W-:Y:S06]  /*7040*/  HMMA.16816.F32 R16, R32.reuse, R18, RZ ;  /* 0x000000122010723c */ /* 0x040fec00000018ff */
[-C--:B---3--:R-:W-:Y:S06]  /*7050*/  HMMA.16816.F32 R20, R32, R36.reuse, RZ ;  /* 0x000000242014723c */ /* 0x088fec00000018ff */
[C---:B------:R-:W-:Y:S06]  /*7060*/  HMMA.16816.F32 R24, R28.reuse, R36, RZ ;  /* 0x000000241c18723c */ /* 0x040fec00000018ff */
[-C--:B------:R-:W-:Y:S06]  /*7070*/  HMMA.16816.F32 R28, R28, R38.reuse, RZ ;  /* 0x000000261c1c723c */ /* 0x080fec00000018ff */
[----:B------:R-:W-:Y:S01]  /*7080*/  HMMA.16816.F32 R32, R32, R38, RZ ;  /* 0x000000262020723c */ /* 0x000fe200000018ff */
[----:B------:R-:W-:Y:S05]  /*7090*/  LDSM.16.M88.4 R36, [R144+0x14000] ;  /* 0x014000009024783b */ /* 0x000fea0000000200 */
[-C--:B----4-:R-:W-:Y:S06]  /*70a0*/  HMMA.16816.F32 R4, R40, R44.reuse, R4 ;  /* 0x0000002c2804723c */ /* 0x090fec0000001804 */
[C---:B------:R-:W-:Y:S06]  /*70b0*/  HMMA.16816.F32 R8, R48.reuse, R44, R8 ;  /* 0x0000002c3008723c */ /* 0x040fec0000001808 */
[-C--:B------:R-:W-:Y:S06]  /*70c0*/  HMMA.16816.F32 R12, R48, R46.reuse, R12 ;  /* 0x0000002e300c723c */ /* 0x080fec000000180c */
[C---:B------:R-:W-:Y:S01]  /*70d0*/  HMMA.16816.F32 R16, R40.reuse, R46, R16 ;  /* 0x0000002e2810723c */ /* 0x040fe20000001810 */
[----:B------:R-:W2:Y:S05]  /*70e0*/  LDSM.16.MT88.4 R44, [R2+0x5800] ;  /* 0x00580000022c783b */ /* 0x000eaa0000004200 */
[-C--:B------:R-:W-:Y:S06]  /*70f0*/  HMMA.16816.F32 R20, R40, R52.reuse, R20 ;  /* 0x000000342814723c */ /* 0x080fec0000001814 */
[C---:B------:R-:W-:Y:S06]  /*7100*/  HMMA.16816.F32 R24, R48.reuse, R52, R24 ;  /* 0x000000343018723c */ /* 0x040fec0000001818 */
[-C--:B------:R-:W-:Y:S01]  /*7110*/  HMMA.16816.F32 R28, R48, R54.reuse, R28 ;  /* 0x00000036301c723c */ /* 0x080fe2000000181c */
[----:B------:R-:W-:Y:S05]  /*7120*/  LDSM.16.MT88.4 R48, [R2+0x6000] ;  /* 0x006000000230783b */ /* 0x000fea0000004200 */
[----:B------:R-:W-:Y:S01]  /*7130*/  HMMA.16816.F32 R32, R40, R54, R32 ;  /* 0x000000362820723c */ /* 0x000fe20000001820 */
[----:B------:R-:W3:Y:S04]  /*7140*/  LDSM.16.M88.4 R40, [R3+0x18000] ;  /* 0x018000000328783b */ /* 0x000ee80000000200 */
[----:B------:R-:W4:Y:S01]  /*7150*/  LDSM.16.M88.4 R52, [R3+0x1a000] ;  /* 0x01a000000334783b */ /* 0x000f220000000200 */
[-C--:B------:R-:W-:Y:S06]  /*7160*/  HMMA.16816.F32 R4, R56, R60.reuse, R4 ;  /* 0x0000003c3804723c */ /* 0x080fec0000001804 */
[C---:B------:R-:W-:Y:S06]  /*7170*/  HMMA.16816.F32 R8, R64.reuse, R60, R8 ;  /* 0x0000003c4008723c */ /* 0x040fec0000001808 */
[-C--:B------:R-:W-:Y:S06]  /*7180*/  HMMA.16816.F32 R12, R64, R62.reuse, R12 ;  /* 0x0000003e400c723c */ /* 0x080fec000000180c */
[C---:B------:R-:W-:Y:S01]  /*7190*/  HMMA.16816.F32 R16, R56.reuse, R62, R16 ;  /* 0x0000003e3810723c */ /* 0x040fe20000001810 */
[----:B------:R-:W4:Y:S05]  /*71a0*/  LDSM.16.MT88.4 R60, [R0+0x2000] ;  /* 0x00200000003c783b */ /* 0x000f2a0000004200 */
[-C--:B-1----:R-:W-:Y:S06]  /*71b0*/  HMMA.16816.F32 R20, R56, R132.reuse, R20 ;  /* 0x000000843814723c */ /* 0x082fec0000001814 */
[C---:B------:R-:W-:Y:S06]  /*71c0*/  HMMA.16816.F32 R24, R64.reuse, R132, R24 ;  /* 0x000000844018723c */ /* 0x040fec0000001818 */
[-C--:B------:R-:W-:Y:S01]  /*71d0*/  HMMA.16816.F32 R28, R64, R134.reuse, R28 ;  /* 0x00000086401c723c */ /* 0x080fe2000000181c */
[----:B------:R-:W-:Y:S05]  /*71e0*/  LDSM.16.M88.4 R64, [R146+0x1a000] ;  /* 0x01a000009240783b */ /* 0x000fea0000000200 */
[----:B------:R-:W-:Y:S01]  /*71f0*/  HMMA.16816.F32 R32, R56, R134, R32 ;  /* 0x000000863820723c */ /* 0x000fe20000001820 */
[----:B------:R-:W-:Y:S04]  /*7200*/  LDSM.16.MT88.4 R56, [R2+0x6800] ;  /* 0x006800000238783b */ /* 0x000fe80000004200 */
[----:B------:R-:W-:Y:S01]  /*7210*/  LDSM.16.MT88.4 R132, [R0+0x2800] ;  /* 0x002800000084783b */ /* 0x000fe20000004200 */
[-C--:B--2---:R-:W-:Y:S06]  /*7220*/  HMMA.16816.F32 R4, R36, R44.reuse, R4 ;  /* 0x0000002c2404723c */ /* 0x084fec0000001804 */
[C---:B------:R-:W-:Y:S06]  /*7230*/  HMMA.16816.F32 R8, R136.reuse, R44, R8 ;  /* 0x0000002c8808723c */ /* 0x040fec0000001808 */
[-C--:B------:R-:W-:Y:S06]  /*7240*/  HMMA.16816.F32 R12, R136, R46.reuse, R12 ;  /* 0x0000002e880c723c */ /* 0x080fec000000180c */
[C---:B------:R-:W-:Y:S01]  /*7250*/  HMMA.16816.F32 R16, R36.reuse, R46, R16 ;  /* 0x0000002e2410723c */ /* 0x040fe20000001810 */
[----:B------:R-:W1:Y:S05]  /*7260*/  LDSM.16.M88.4 R44, [R146+0x18000] ;  /* 0x01800000922c783b */ /* 0x000e6a0000000200 */
[-C--:B------:R-:W-:Y:S06]  /*7270*/  HMMA.16816.F32 R20, R36, R140.reuse, R20 ;  /* 0x0000008c2414723c */ /* 0x080fec0000001814 */
[C---:B------:R-:W-:Y:S06]  /*7280*/  HMMA.16816.F32 R24, R136.reuse, R140, R24 ;  /* 0x0000008c8818723c */ /* 0x040fec0000001818 */
[-C--:B------:R-:W-:Y:S01]  /*7290*/  HMMA.16816.F32 R28, R136, R142.reuse, R28 ;  /* 0x0000008e881c723c */ /* 0x080fe2000000181c */
[----:B------:R-:W-:Y:S05]  /*72a0*/  LDSM.16.M88.4 R136, [R145+0x1a000] ;  /* 0x01a000009188783b */ /* 0x000fea0000000200 */
[----:B------:R-:W-:Y:S01]  /*72b0*/  HMMA.16816.F32 R32, R36, R142, R32 ;  /* 0x0000008e2420723c */ /* 0x000fe20000001820 */
[----:B------:R-:W-:Y:S04]  /*72c0*/  LDSM.16.M88.4 R36, [R145+0x18000] ;  /* 0x018000009124783b */ /* 0x000fe80000000200 */
[----:B------:R-:W-:Y:S01]  /*72d0*/  LDSM.16.MT88.4 R140, [R0+0x3000] ;  /* 0x00300000008c783b */ /* 0x000fe20000004200 */
[-C--:B---3--:R-:W-:Y:S06]  /*72e0*/  HMMA.16816.F32 R4, R40, R48.reuse, R4 ;  /* 0x000000302804723c */ /* 0x088fec0000001804 */
[C---:B----4-:R-:W-:Y:S06]  /*72f0*/  HMMA.16816.F32 R8, R52.reuse, R48, R8 ;  /* 0x000000303408723c */ /* 0x050fec0000001808 */
        /* <DEDUP_REMOVED lines=8> */
[----:B------:R3:W-:Y:S04]  /*7380*/  LDSM.16.MT88.4 R60, [R0+0x3800] ;  /* 0x00380000003c783b */ /* 0x0007e80000004200 */
[----:B------:R-:W4:Y:S01]  /*7390*/  LDSM.16.M88.4 R40, [R144+0x18000] ;  /* 0x018000009028783b */ /* 0x000f220000000200 */
[-C--:B-1----:R-:W-:Y:S06]  /*73a0*/  HMMA.16816.F32 R4, R44, R56.reuse, R4 ;  /* 0x000000382c04723c */ /* 0x082fec0000001804 */
[C---:B------:R-:W-:Y:S06]  /*73b0*/  HMMA.16816.F32 R8, R64.reuse, R56, R8 ;  /* 0x000000384008723c */ /* 0x040fec0000001808 */
[-C--:B------:R-:W-:Y:S06]  /*73c0*/  HMMA.16816.F32 R12, R64, R58.reuse, R12 ;  /* 0x0000003a400c723c */ /* 0x080fec000000180c */
[C---:B------:R-:W-:Y:S01]  /*73d0*/  HMMA.16816.F32 R16, R44.reuse, R58, R16 ;  /* 0x0000003a2c10723c */ /* 0x040fe20000001810 */
[----:B------:R-:W1:Y:S01]  /*73e0*/  LDSM.16.M88.4 R56, [R144+0x1a000] ;  /* 0x01a000009038783b */ /* 0x000e620000000200 */
[----:B---3--:R-:W3:Y:S04]  /*73f0*/  LDC R0, c[0x0][0x270] ;  /* 0x00009c00ff007b82 */ /* 0x008ee80000000800 */
        /* <DEDUP_REMOVED lines=8> */
[-C--:B------:R-:W-:Y:S06]  /*7480*/  HMMA.16816.F32 R20, R36, R140.reuse, R20 ;  /* 0x0000008c2414723c */ /* 0x080fec0000001814 */
[C---:B------:R-:W-:Y:S06]  /*7490*/  HMMA.16816.F32 R24, R136.reuse, R140, R24 ;  /* 0x0000008c8818723c */ /* 0x040fec0000001818 */
[-C--:B------:R-:W-:Y:S06]  /*74a0*/  HMMA.16816.F32 R28, R136, R142.reuse, R28 ;  /* 0x0000008e881c723c */ /* 0x080fec000000181c */
[----:B------:R-:W-:Y:S06]  /*74b0*/  HMMA.16816.F32 R32, R36, R142, R32 ;  /* 0x0000008e2420723c */ /* 0x000fec0000001820 */
[-C--:B----4-:R-:W-:Y:S05]  /*74c0*/  HMMA.16816.F32 R4, R40, R52.reuse, R4 ;  /* 0x000000342804723c */ /* 0x090fea0000001804 */
[----:B---3--:R-:W-:Y:S01]  /*74d0*/  IMAD R38, R0, UR17, RZ ;  /* 0x0000001100267c24 */ /* 0x008fe2000f8e02ff */
[C---:B-1----:R-:W-:Y:S05]  /*74e0*/  HMMA.16816.F32 R8, R56.reuse, R52, R8 ;  /* 0x000000343808723c */ /* 0x042fea0000001808 */
[----:B------:R-:W-:Y:S01]  /*74f0*/  @P0 IADD3 R36, P1, R246, UR12, RZ ;  /* 0x0000000cf6240c10 */ /* 0x000fe2000ff3e0ff */
[-C--:B------:R-:W-:Y:S01]  /*7500*/  HMMA.16816.F32 R12, R56, R54.reuse, R12 ;  /* 0x00000036380c723c */ /* 0x080fe2000000180c */
[----:B------:R-:W-:Y:S04]  /*7510*/  @UP3 UIADD3 UR12, UP2, UR12, -0x200, URZ ;  /* 0xfffffe000c0c3890 */ /* 0x000fe8000ff5e03f */
[C---:B------:R-:W-:Y:S01]  /*7520*/  IMAD.U32 R3, R38.reuse, -0x80, RZ ;  /* 0xffffff8026037824 */ /* 0x040fe200078e00ff */
[C---:B------:R-:W-:Y:S05]  /*7530*/  HMMA.16816.F32 R16, R40.reuse, R54, R16 ;  /* 0x000000362810723c */ /* 0x040fea0000001810 */
[----:B------:R-:W-:Y:S01]  /*7540*/  @P0 IADD3.X R37, R247, UR11, RZ, P1, !PT ;  /* 0x0000000bf7250c10 */ /* 0x000fe20008ffe4ff */
[-C--:B------:R-:W-:Y:S01]  /*7550*/  HMMA.16816.F32 R20, R40, R60.reuse, R20 ;  /* 0x0000003c2814723c */ /* 0x080fe20000001814 */
[----:B------:R-:W-:Y:S03]  /*7560*/  @UP3 UIADD3.X UR11, UR11, -0x1, URZ, UP2, !UPT ;  /* 0xffffffff0b0b3890 */ /* 0x000fe600097fe43f */
[----:B------:R-:W5:Y:S01]  /*7570*/  @P0 LDG.E R239, desc[UR8][R36.64] ;  /* 0x0000000824ef0981 */ /* 0x000f62000c1e1900 */
[C---:B------:R-:W-:Y:S01]  /*7580*/  LEA R222, P1, R3.reuse, R148, 0x2 ;  /* 0x0000009403de7211 */ /* 0x040fe200078210ff */
[C---:B------:R-:W-:Y:S02]  /*7590*/  HMMA.16816.F32 R24, R56.reuse, R60, R24 ;  /* 0x0000003c3818723c */ /* 0x040fe40000001818 */
[----:B------:R-:W5:Y:S03]  /*75a0*/  @P0 LDG.E R240, desc[UR8][R36.64+0x20] ;  /* 0x0000200824f00981 */ /* 0x000f66000c1e1900 */
[----:B------:R-:W-:Y:S01]  /*75b0*/  IMAD.MOV.U32 R2, RZ, RZ, R222 ;  /* 0x000000ffff027224 */ /* 0x000fe200078e00de */
[-C--:B------:R-:W-:Y:S01]  /*75c0*/  HMMA.16816.F32 R28, R56, R62.reuse, R28 ;  /* 0x0000003e381c723c */ /* 0x080fe2000000181c */
[----:B------:R-:W5:Y:S04]  /*75d0*/  @P0 LDG.E R237, desc[UR8][R36.64+0x100] ;  /* 0x0001000824ed0981 */ /* 0x000f68000c1e1900 */
[C---:B------:R-:W-:Y:S01]  /*75e0*/  IMAD.SHL.U32 R0, R38.reuse, 0x8, RZ ;  /* 0x0000000826007824 */ /* 0x040fe200078e00ff */
[----:B------:R-:W-:Y:S01]  /*75f0*/  HMMA.16816.F32 R32, R40, R62, R32 ;  /* 0x0000003e2820723c */ /* 0x000fe20000001820 */
[----:B------:R1:W5:Y:S04]  /*7600*/  @P0 LDG.E R238, desc[UR8][R36.64+0x120] ;  /* 0x0001200824ee0981 */ /* 0x000368000c1e1900 */
[----:B------:R-:W-:Y:S01]  /*7610*/  LEA.HI.X.SX32 R3, R3, R149, 0x2, P1 ;  /* 0x0000009503037211 */ /* 0x000fe200008f16ff */
[----:B------:R-:W-:Y:S01]  /*7620*/  IMAD.SHL.U32 R44, R38, 0x10, RZ ;  /* 0x00000010262c7824 */ /* 0x000fe200078e00ff */
[-C--:B------:R-:W-:Y:S01]  /*7630*/  LEA R52, P1, R0, R2.reuse, 0x2 ;  /* 0x0000000200347211 */ /* 0x080fe200078210ff */
[----:B------:R-:W-:Y:S02]  /*7640*/  IMAD.SHL.U32 R43, R38, 0x20, RZ ;  /* 0x00000020262b7824 */ /* 0x000fe400078e00ff */
[----:B------:R2:W-:Y:S01]  /*7650*/  REDG.E.ADD.F32.FTZ.RN.STRONG.GPU desc[UR8][R2.64], R4 ;  /* 0x00000004020079a6 */ /* 0x0005e2000c10f388 */
[-C--:B------:R-:W-:Y:S01]  /*7660*/  LEA.HI.X.SX32 R53, R0, R3.reuse, 0x2, P1 ;  /* 0x0000000300357211 */ /* 0x080fe200008f16ff */
[C---:B------:R-:W-:Y:S02]  /*7670*/  IMAD R42, R38.reuse, 0x28, RZ ;  /* 0x00000028262a7824 */ /* 0x040fe400078e02ff */
[C---:B------:R-:W-:Y:S02]  /*7680*/  IMAD R39, R38.reuse, 0x30, RZ ;  /* 0x0000003026277824 */ /* 0x040fe400078e02ff */
[----:B------:R3:W-:Y:S01]  /*7690*/  REDG.E.ADD.F32.FTZ.RN.STRONG.GPU desc[UR8][R52.64], R5 ;  /* 0x00000005340079a6 */ /* 0x0007e2000c10f388 */
[----:B-1----:R-:W-:Y:S01]  /*76a0*/  IMAD R37, R38, 0x18, RZ ;  /* 0x0000001826257824 */ /* 0x002fe200078e02ff */
[-C--:B------:R-:W-:Y:S04]  /*76b0*/  LEA R36, P2, R43, R2.reuse, 0x2 ;  /* 0x000000022b247211 */ /* 0x080fe800078410ff */
[CC--:B------:R-:W-:Y:S04]  /*76c0*/  LEA R40, P0, R37.reuse, R2.reuse, 0x2 ;  /* 0x0000000225287211 */ /* 0x0c0fe800078010ff */
[-C--:B------:R-:W-:Y:S02]  /*76d0*/  LEA.HI.X.SX32 R41, R37, R3.reuse, 0x2, P0 ;  /* 0x0000000325297211 */ /* 0x080fe400000f16ff */
[CC--:B--2---:R-:W-:Y:S02]  /*76e0*/  LEA R4, P1, R44.reuse, R2.reuse, 0x2 ;  /* 0x000000022c047211 */ /* 0x0c4fe400078210ff */
[-C--:B------:R-:W-:Y:S02]  /*76f0*/  LEA.HI.X.SX32 R37, R43, R3.reuse, 0x2, P2 ;  /* 0x000000032b257211 */ /* 0x080fe400010f16ff */
[-C--:B---3--:R-:W-:Y:S05]  /*7700*/  LEA.HI.X.SX32 R5, R44, R3.reuse, 0x2, P1 ;  /* 0x000000032c057211 */ /* 0x088fea00008f16ff */
[----:B------:R1:W-:Y:S04]  /*7710*/  REDG.E.ADD.F32.FTZ.RN.STRONG.GPU desc[UR8][R4.64], R6 ;  /* 0x00000006040079a6 */ /* 0x0003e8000c10f388 */
[----:B------:R2:W-:Y:S04]  /*7720*/  REDG.E.ADD.F32.FTZ.RN.STRONG.GPU desc[UR8][R40.64], R7 ;  /* 0x00000007280079a6 */ /* 0x0005e8000c10f388 */
[----:B------:R3:W-:Y:S01]  /*7730*/  REDG.E.ADD.F32.FTZ.RN.STRONG.GPU desc[UR8][R36.64], R8 ;  /* 0x00000008240079a6 */ /* 0x0007e2000c10f388 */
[CC--:B-1----:R-:W-:Y:S02]  /*7740*/  LEA R6, P1, R42.reuse, R2.reuse, 0x2 ;  /* 0x000000022a067211 */ /* 0x0c2fe400078210ff */
[CC--:B------:R-:W-:Y:S02]  /*7750*/  LEA R4, P0, R39.reuse, R2.reuse, 0x2 ;  /* 0x0000000227047211 */ /* 0x0c0fe400078010ff */
[-C--:B--2---:R-:W-:Y:S02]  /*7760*/  LEA.HI.X.SX32 R7, R42, R3.reuse, 0x2, P1 ;  /* 0x000000032a077211 */ /* 0x084fe400008f16ff */
[-C--:B------:R-:W-:Y:S01]  /*7770*/  LEA.HI.X.SX32 R5, R39, R3.reuse, 0x2, P0 ;  /* 0x0000000327057211 */ /* 0x080fe200000f16ff */
[C---:B------:R-:W-:Y:S02]  /*7780*/  IMAD R39, R38.reuse, 0x58, RZ ;  /* 0x0000005826277824 */ /* 0x040fe400078e02ff */
[----:B------:R1:W-:Y:S01]  /*7790*/  REDG.E.ADD.F32.FTZ.RN.STRONG.GPU desc[UR8][R6.64], R9 ;  /* 0x00000009060079a6 */ /* 0x0003e2000c10f388 */
[C---:B---3--:R-:W-:Y:S03]  /*77a0*/  IMAD R8, R38.reuse, 0x38, RZ ;  /* 0x0000003826087824 */ /* 0x048fe600078e02ff */
[----:B------:R2:W-:Y:S01]  /*77b0*/  REDG.E.ADD.F32.FTZ.RN.STRONG.GPU desc[UR8][R4.64], R10 ;  /* 0x0000000a040079a6 */ /* 0x0005e2000c10f388 */
[C---:B-1----:R-:W-:Y:S02]  /*77c0*/  IMAD.SHL.U32 R7, R38.reuse, 0x40, RZ ;  /* 0x0000004026077824 */ /* 0x042fe400078e00ff */
[----:B------:R-:W-:Y:S01]  /*77d0*/  IMAD R6, R38, 0x48, RZ ;  /* 0x0000004826067824 */ /* 0x000fe200078e02ff */
[-C--:B--2---:R-:W-:Y:S01]  /*77e0*/  LEA R4, P0, R8, R2.reuse, 0x2 ;  /* 0x0000000208047211 */ /* 0x084fe200078010ff */
[----:B------:R-:W-:Y:S01]  /*77f0*/  IMAD R9, R38, 0x50, RZ ;  /* 0x0000005026097824 */ /* 0x000fe200078e02ff */
[CC--:B------:R-:W-:Y:S02]  /*7800*/  LEA R36, P2, R7.reuse, R2.reuse, 0x2 ;  /* 0x0000000207247211 */ /* 0x0c0fe400078410ff */
[-C--:B------:R-:W-:Y:S02]  /*7810*/  LEA.HI.X.SX32 R5, R8, R3.reuse, 0x2, P0 ;  /* 0x0000000308057211 */ /* 0x080fe400000f16ff */
[CC--:B------:R-:W-:Y:S02]  /*7820*/  LEA R10, P1, R6.reuse, R2.reuse, 0x2 ;  /* 0x00000002060a7211 */ /* 0x0c0fe400078210ff */
[-C--:B------:R-:W-:Y:S01]  /*7830*/  LEA.HI.X.SX32 R37, R7, R3.reuse, 0x2, P2 ;  /* 0x0000000307257211 */ /* 0x080fe200010f16ff */
[----:B------:R1:W-:Y:S01]  /*7840*/  REDG.E.ADD.F32.FTZ.RN.STRONG.GPU desc[UR8][R4.64], R11 ;  /* 0x0000000b040079a6 */ /* 0x0003e2000c10f388 */
[CC--:B------:R-:W-:Y:S03]  /*7850*/  LEA R8, P0, R9.reuse, R2.reuse, 0x2 ;  /* 0x0000000209087211 */ /* 0x0c0fe600078010ff */
[----:B------:R2:W-:Y:S01]  /*7860*/  REDG.E.ADD.F32.FTZ.RN.STRONG.GPU desc[UR8][R36.64], R16 ;  /* 0x00000010240079a6 */ /* 0x0005e2000c10f388 */
[-C--:B------:R-:W-:Y:S02]  /*7870*/  LEA.HI.X.SX32 R9, R9, R3.reuse, 0x2, P0 ;  /* 0x0000000309097211 */ /* 0x080fe400000f16ff */
[-C--:B-1----:R-:W-:Y:S01]  /*7880*/  LEA.HI.X.SX32 R11, R6, R3.reuse, 0x2, P1 ;  /* 0x00000003060b7211 */ /* 0x082fe200008f16ff */
[----:B------:R-:W-:Y:S01]  /*7890*/  IMAD R5, R38, 0x70, RZ ;  /* 0x0000007026057824 */ /* 0x000fe200078e02ff */
[CC--:B------:R-:W-:Y:S01]  /*78a0*/  LEA R6, P1, R39.reuse, R2.reuse, 0x2 ;  /* 0x0000000227067211 */ /* 0x0c0fe200078210ff */
[----:B------:R-:W-:Y:S02]  /*78b0*/  VIADD R4, R44, 0x20 ;  /* 0x000000202c047836 */ /* 0x000fe40000000000 */
[----:B------:R1:W-:Y:S01]  /*78c0*/  REDG.E.ADD.F32.FTZ.RN.STRONG.GPU desc[UR8][R10.64], R17 ;  /* 0x000000110a0079a6 */ /* 0x0003e2000c10f388 */
[-C--:B------:R-:W-:Y:S01]  /*78d0*/  LEA.HI.X.SX32 R7, R39, R3.reuse, 0x2, P1 ;  /* 0x0000000327077211 */ /* 0x080fe200008f16ff */
[----:B--2---:R-:W-:Y:S01]  /*78e0*/  IMAD.IADD R36, R0, 0x1, R4 ;  /* 0x0000000100247824 */ /* 0x004fe200078e0204 */
[CC--:B------:R-:W-:Y:S01]  /*78f0*/  LEA R16, P1, R5.reuse, R2.reuse, 0x2 ;  /* 0x0000000205107211 */ /* 0x0c0fe200078210ff */
[----:B------:R2:W-:Y:S04]  /*7900*/  REDG.E.ADD.F32.FTZ.RN.STRONG.GPU desc[UR8][R8.64], R18 ;  /* 0x00000012080079a6 */ /* 0x0005e8000c10f388 */
[----:B------:R3:W-:Y:S01]  /*7910*/  REDG.E.ADD.F32.FTZ.RN.STRONG.GPU desc[UR8][R6.64], R19 ;  /* 0x00000013060079a6 */ /* 0x0007e2000c10f388 */
[C---:B-1----:R-:W-:Y:S01]  /*7920*/  IMAD R11, R38.reuse, 0x60, RZ ;  /* 0x00000060260b7824 */ /* 0x042fe200078e02ff */
[-C--:B------:R-:W-:Y:S01]  /*7930*/  LEA.HI.X.SX32 R17, R5, R3.reuse, 0x2, P1 ;  /* 0x0000000305117211 */ /* 0x080fe200008f16ff */
[C---:B--2---:R-:W-:Y:S03]  /*7940*/  IMAD R9, R38.reuse, 0x68, RZ ;  /* 0x0000006826097824 */ /* 0x044fe600078e02ff */
[CC--:B------:R-:W-:Y:S01]  /*7950*/  LEA R10, P0, R11.reuse, R2.reuse, 0x2 ;  /* 0x000000020b0a7211 */ /* 0x0c0fe200078010ff */
[----:B------:R-:W-:Y:S02]  /*7960*/  IMAD R38, R38, 0x78, RZ ;  /* 0x0000007826267824 */ /* 0x000fe400078e02ff */
[C---:B---3--:R-:W-:Y:S01]  /*7970*/  IMAD.IADD R7, R0.reuse, 0x1, R36 ;  /* 0x0000000100077824 */ /* 0x048fe200078e0224 */
[-C--:B------:R-:W-:Y:S02]  /*7980*/  LEA.HI.X.SX32 R11, R11, R3.reuse, 0x2, P0 ;  /* 0x000000030b0b7211 */ /* 0x080fe400000f16ff */
[CC--:B------:R-:W-:Y:S01]  /*7990*/  LEA R8, P2, R9.reuse, R2.reuse, 0x2 ;  /* 0x0000000209087211 */ /* 0x0c0fe200078410ff */
[----:B------:R-:W-:Y:S01]  /*79a0*/  IMAD.IADD R6, R0, 0x1, R7 ;  /* 0x0000000100067824 */ /* 0x000fe200078e0207 */
[CC--:B------:R-:W-:Y:S01]  /*79b0*/  LEA R18, P0, R38.reuse, R2.reuse, 0x2 ;  /* 0x0000000226127211 */ /* 0x0c0fe200078010ff */
[----:B------:R1:W-:Y:S01]  /*79c0*/  REDG.E.ADD.F32.FTZ.RN.STRONG.GPU desc[UR8][R10.64], R12 ;  /* 0x0000000c0a0079a6 */ /* 0x0003e2000c10f388 */
[-C--:B------:R-:W-:Y:S02]  /*79d0*/  LEA.HI.X.SX32 R9, R9, R3.reuse, 0x2, P2 ;  /* 0x0000000309097211 */ /* 0x080fe400010f16ff */
[-C--:B------:R-:W-:Y:S02]  /*79e0*/  LEA.HI.X.SX32 R19, R38, R3.reuse, 0x2, P0 ;  /* 0x0000000326137211 */ /* 0x080fe400000f16ff */
[-C--:B------:R-:W-:Y:S01]  /*79f0*/  LEA R50, P0, R4, R2.reuse, 0x2 ;  /* 0x0000000204327211 */ /* 0x080fe200078010ff */
[----:B------:R2:W-:Y:S01]  /*7a00*/  REDG.E.ADD.F32.FTZ.RN.STRONG.GPU desc[UR8][R8.64], R13 ;  /* 0x0000000d080079a6 */ /* 0x0005e2000c10f388 */
[-C--:B------:R-:W-:Y:S02]  /*7a10*/  LEA R48, P2, R36, R2.reuse, 0x2 ;  /* 0x0000000224307211 */ /* 0x080fe400078410ff */
[-C--:B------:R-:W-:Y:S01]  /*7a20*/  LEA.HI.X.SX32 R51, R4, R3.reuse, 0x2, P0 ;  /* 0x0000000304337211 */ /* 0x080fe200000f16ff */
[----:B------:R-:W-:Y:S01]  /*7a30*/  REDG.E.ADD.F32.FTZ.RN.STRONG.GPU desc[UR8][R16.64], R14 ;  /* 0x0000000e100079a6 */ /* 0x000fe2000c10f388 */
[CC--:B------:R-:W-:Y:S02]  /*7a40*/  LEA R46, P1, R7.reuse, R2.reuse, 0x2 ;  /* 0x00000002072e7211 */ /* 0x0c0fe400078210ff */
[-C--:B------:R-:W-:Y:S01]  /*7a50*/  LEA.HI.X.SX32 R49, R36, R3.reuse, 0x2, P2 ;  /* 0x0000000324317211 */ /* 0x080fe200010f16ff */
[----:B------:R3:W-:Y:S01]  /*7a60*/  REDG.E.ADD.F32.FTZ.RN.STRONG.GPU desc[UR8][R18.64], R15 ;  /* 0x0000000f120079a6 */ /* 0x0007e2000c10f388 */
[CC--:B------:R-:W-:Y:S02]  /*7a70*/  LEA R44, P0, R6.reuse, R2.reuse, 0x2 ;  /* 0x00000002062c7211 */ /* 0x0c0fe400078010ff */
[-C--:B------:R-:W-:Y:S01]  /*7a80*/  LEA.HI.X.SX32 R47, R7, R3.reuse, 0x2, P1 ;  /* 0x00000003072f7211 */ /* 0x080fe200008f16ff */
[----:B------:R-:W-:Y:S01]  /*7a90*/  REDG.E.ADD.F32.FTZ.RN.STRONG.GPU desc[UR8][R2.64+0x80], R20 ;  /* 0x00008014020079a6 */ /* 0x000fe2000c10f388 */
[-C--:B------:R-:W-:Y:S03]  /*7aa0*/  LEA.HI.X.SX32 R45, R6, R3.reuse, 0x2, P0 ;  /* 0x00000003062d7211 */ /* 0x080fe600000f16ff */
[----:B------:R-:W-:Y:S04]  /*7ab0*/  REDG.E.ADD.F32.FTZ.RN.STRONG.GPU desc[UR8][R52.64+0x80], R21 ;  /* 0x00008015340079a6 */ /* 0x000fe8000c10f388 */
[----:B------:R-:W-:Y:S01]  /*7ac0*/  REDG.E.ADD.F32.FTZ.RN.STRONG.GPU desc[UR8][R50.64], R22 ;  /* 0x00000016320079a6 */ /* 0x000fe2000c10f388 */
[C---:B-1----:R-:W-:Y:S03]  /*7ad0*/  IMAD.IADD R11, R0.reuse, 0x1, R6 ;  /* 0x00000001000b7824 */ /* 0x042fe600078e0206 */
[----:B------:R-:W-:Y:S01]  /*7ae0*/  REDG.E.ADD.F32.FTZ.RN.STRONG.GPU desc[UR8][R48.64], R23 ;  /* 0x00000017300079a6 */ /* 0x000fe2000c10f388 */
[C---:B------:R-:W-:Y:S01]  /*7af0*/  IMAD.IADD R10, R0.reuse, 0x1, R11 ;  /* 0x00000001000a7824 */ /* 0x040fe200078e020b */
[CC--:B------:R-:W-:Y:S02]  /*7b00*/  LEA R42, P2, R11.reuse, R2.reuse, 0x2 ;  /* 0x000000020b2a7211 */ /* 0x0c0fe400078410ff */
[----:B------:R-:W-:Y:S01]  /*7b10*/  REDG.E.ADD.F32.FTZ.RN.STRONG.GPU desc[UR8][R46.64], R24 ;  /* 0x000000182e0079a6 */ /* 0x000fe2000c10f388 */
[----:B------:R-:W-:Y:S01]  /*7b20*/  IMAD.IADD R5, R0, 0x1, R10 ;  /* 0x0000000100057824 */ /* 0x000fe200078e020a */
[-C--:B------:R-:W-:Y:S02]  /*7b30*/  LEA R40, P1, R10, R2.reuse, 0x2 ;  /* 0x000000020a287211 */ /* 0x080fe400078210ff */
[-C--:B------:R-:W-:Y:S01]  /*7b40*/  LEA.HI.X.SX32 R43, R11, R3.reuse, 0x2, P2 ;  /* 0x000000030b2b7211 */ /* 0x080fe200010f16ff */
[----:B------:R-:W-:Y:S01]  /*7b50*/  REDG.E.ADD.F32.FTZ.RN.STRONG.GPU desc[UR8][R44.64], R25 ;  /* 0x000000192c0079a6 */ /* 0x000fe2000c10f388 */
[----:B--2---:R-:W-:Y:S01]  /*7b60*/  IMAD.IADD R9, R0, 0x1, R5 ;  /* 0x0000000100097824 */ /* 0x004fe200078e0205 */
[CC--:B------:R-:W-:Y:S02]  /*7b70*/  LEA R38, P0, R5.reuse, R2.reuse, 0x2 ;  /* 0x0000000205267211 */ /* 0x0c0fe400078010ff */
[-C--:B------:R-:W-:Y:S01]  /*7b80*/  LEA.HI.X.SX32 R41, R10, R3.reuse, 0x2, P1 ;  /* 0x000000030a297211 */ /* 0x080fe200008f16ff */
[----:B------:R-:W-:Y:S01]  /*7b90*/  REDG.E.ADD.F32.FTZ.RN.STRONG.GPU desc[UR8][R42.64], R26 ;  /* 0x0000001a2a0079a6 */ /* 0x000fe2000c10f388 */
[C---:B------:R-:W-:Y:S01]  /*7ba0*/  IMAD.IADD R8, R0.reuse, 0x1, R9 ;  /* 0x0000000100087824 */ /* 0x040fe200078e0209 */
[-C--:B------:R-:W-:Y:S02]  /*7bb0*/  LEA.HI.X.SX32 R39, R5, R3.reuse, 0x2, P0 ;  /* 0x0000000305277211 */ /* 0x080fe400000f16ff */
[CC--:B------:R-:W-:Y:S01]  /*7bc0*/  LEA R36, P2, R9.reuse, R2.reuse, 0x2 ;  /* 0x0000000209247211 */ /* 0x0c0fe200078410ff */
[----:B------:R-:W-:Y:S01]  /*7bd0*/  REDG.E.ADD.F32.FTZ.RN.STRONG.GPU desc[UR8][R40.64], R27 ;  /* 0x0000001b280079a6 */ /* 0x000fe2000c10f388 */
[----:B------:R-:W-:Y:S01]  /*7be0*/  IMAD.IADD R7, R0, 0x1, R8 ;  /* 0x0000000100077824 */ /* 0x000fe200078e0208 */
[-C--:B---3--:R-:W-:Y:S02]  /*7bf0*/  LEA R18, P1, R8, R2.reuse, 0x2 ;  /* 0x0000000208127211 */ /* 0x088fe400078210ff */
[-C--:B------:R-:W-:Y:S01]  /*7c00*/  LEA.HI.X.SX32 R37, R9, R3.reuse, 0x2, P2 ;  /* 0x0000000309257211 */ /* 0x080fe200010f16ff */
[----:B------:R-:W-:Y:S01]  /*7c10*/  REDG.E.ADD.F32.FTZ.RN.STRONG.GPU desc[UR8][R38.64], R32 ;  /* 0x00000020260079a6 */ /* 0x000fe2000c10f388 */
[----:B------:R-:W-:Y:S01]  /*7c20*/  IMAD.IADD R6, R0, 0x1, R7 ;  /* 0x0000000100067824 */ /* 0x000fe200078e0207 */
[CC--:B------:R-:W-:Y:S02]  /*7c30*/  LEA R16, P0, R7.reuse, R2.reuse, 0x2 ;  /* 0x0000000207107211 */ /* 0x0c0fe400078010ff */
[-C--:B------:R-:W-:Y:S01]  /*7c40*/  LEA.HI.X.SX32 R19, R8, R3.reuse, 0x2, P1 ;  /* 0x0000000308137211 */ /* 0x080fe200008f16ff */
[----:B------:R-:W-:Y:S01]  /*7c50*/  REDG.E.ADD.F32.FTZ.RN.STRONG.GPU desc[UR8][R36.64], R33 ;  /* 0x00000021240079a6 */ /* 0x000fe2000c10f388 */
[----:B------:R-:W-:Y:S01]  /*7c60*/  IMAD.IADD R5, R0, 0x1, R6 ;  /* 0x0000000100057824 */ /* 0x000fe200078e0206 */
[-C--:B------:R-:W-:Y:S02]  /*7c70*/  LEA.HI.X.SX32 R17, R7, R3.reuse, 0x2, P0 ;  /* 0x0000000307117211 */ /* 0x080fe400000f16ff */
[-C--:B------:R-:W-:Y:S01]  /*7c80*/  LEA R14, P3, R6, R2.reuse, 0x2 ;  /* 0x00000002060e7211 */ /* 0x080fe200078610ff */
[----:B------:R-:W-:Y:S01]  /*7c90*/  REDG.E.ADD.F32.FTZ.RN.STRONG.GPU desc[UR8][R18.64], R34 ;  /* 0x00000022120079a6 */ /* 0x000fe2000c10f388 */
[----:B------:R-:W-:Y:S01]  /*7ca0*/  IMAD.IADD R4, R0, 0x1, R5 ;  /* 0x0000000100047824 */ /* 0x000fe200078e0205 */
[CC--:B------:R-:W-:Y:S02]  /*7cb0*/  LEA R12, P2, R5.reuse, R2.reuse, 0x2 ;  /* 0x00000002050c7211 */ /* 0x0c0fe400078410ff */
[-C--:B------:R-:W-:Y:S01]  /*7cc0*/  LEA.HI.X.SX32 R15, R6, R3.reuse, 0x2, P3 ;  /* 0x00000003060f7211 */ /* 0x080fe200018f16ff */
[----:B------:R-:W-:Y:S01]  /*7cd0*/  REDG.E.ADD.F32.FTZ.RN.STRONG.GPU desc[UR8][R16.64], R35 ;  /* 0x00000023100079a6 */ /* 0x000fe2000c10f388 */
[----:B------:R-:W-:Y:S01]  /*7ce0*/  IMAD.IADD R0, R0, 0x1, R4 ;  /* 0x0000000100007824 */ /* 0x000fe200078e0204 */
[-C--:B------:R-:W-:Y:S02]  /*7cf0*/  LEA R10, P1, R4, R2.reuse, 0x2 ;  /* 0x00000002040a7211 */ /* 0x080fe400078210ff */
[-C--:B------:R-:W-:Y:S01]  /*7d00*/  LEA.HI.X.SX32 R13, R5, R3.reuse, 0x2, P2 ;  /* 0x00000003050d7211 */ /* 0x080fe200010f16ff */
[----:B------:R-:W-:Y:S01]  /*7d10*/  REDG.E.ADD.F32.FTZ.RN.STRONG.GPU desc[UR8][R14.64], R28 ;  /* 0x0000001c0e0079a6 */ /* 0x000fe2000c10f388 */
[----:B------:R-:W-:Y:S02]  /*7d20*/  LEA R8, P0, R0, R2, 0x2 ;  /* 0x0000000200087211 */ /* 0x000fe400078010ff */
[-C--:B------:R-:W-:Y:S01]  /*7d30*/  LEA.HI.X.SX32 R11, R4, R3.reuse, 0x2, P1 ;  /* 0x00000003040b7211 */ /* 0x080fe200008f16ff */
[----:B------:R-:W-:Y:S01]  /*7d40*/  REDG.E.ADD.F32.FTZ.RN.STRONG.GPU desc[UR8][R12.64], R29 ;  /* 0x0000001d0c0079a6 */ /* 0x000fe2000c10f388 */
[----:B------:R-:W-:Y:S01]  /*7d50*/  LEA.HI.X.SX32 R9, R0, R3, 0x2, P0 ;  /* 0x0000000300097211 */ /* 0x000fe200000f16ff */
[----:B------:R-:W-:Y:S01]  /*7d60*/  IMAD.IADD R0, R182, 0x1, R181 ;  /* 0x00000001b6007824 */ /* 0x000fe200078e02b5 */
[----:B------:R-:W-:Y:S01]  /*7d70*/  PLOP3.LUT P0, PT, PT, PT, UP1, 0x80, 0x0 ;  /* 0x000000000000781c */ /* 0x000fe20003f0f018 */
[----:B------:R-:W-:Y:S01]  /*7d80*/  REDG.E.ADD.F32.FTZ.RN.STRONG.GPU desc[UR8][R10.64], R30 ;  /* 0x0000001e0a0079a6 */ /* 0x000fe2000c10f388 */
[----:B------:R-:W-:Y:S01]  /*7d90*/  ISETP.LT.AND P1, PT, RZ, UR10, PT ;  /* 0x0000000aff007c0c */ /* 0x000fe2000bf21270 */
[----:B------:R-:W-:Y:S02]  /*7da0*/  @UP3 UIADD3 UR14, UP1, UR14, -0x200, URZ ;  /* 0xfffffe000e0e3890 */ /* 0x000fe4000ff3e03f */
[----:B------:R-:W-:Y:S01]  /*7db0*/  REDG.E.ADD.F32.FTZ.RN.STRONG.GPU desc[UR8][R8.64], R31 ;  /* 0x0000001f080079a6 */ /* 0x000fe2000c10f388 */
[----:B------:R-:W-:Y:S01]  /*7dc0*/  UMOV UR10, UR15 ;  /* 0x0000000f000a7c82 */ /* 0x000fe20008000000 */
[----:B------:R-:W-:Y:S02]  /*7dd0*/  @UP3 UIADD3.X UR13, UR13, -0x1, URZ, UP1, !UPT ;  /* 0xffffffff0d0d3890 */ /* 0x000fe40008ffe43f */
[----:B------:R-:W-:Y:S04]  /*7de0*/  LDSM.16.MT88.4 R4, [R180+0x14000] ;  /* 0x01400000b404783b */ /* 0x000fe80000004200 */
[----:B------:R-:W1:Y:S04]  /*7df0*/  LDSM.16.MT88.4 R8, [R181] ;  /* 0x00000000b508783b */ /* 0x000e680000004200 */
[----:B------:R-:W2:Y:S04]  /*7e00*/  LDSM.16.MT88.4 R12, [R180+0x18000] ;  /* 0x01800000b40c783b */ /* 0x000ea80000004200 */
[----:B------:R-:W3:Y:S04]  /*7e10*/  LDSM.16.MT88.4 R16, [R0] ;  /* 0x000000000010783b */ /* 0x000ee80000004200 */
[----:B------:R-:W-:Y:S04]  /*7e20*/  LDSM.16.MT88.4 R20, [R180+0x14800] ;  /* 0x01480000b414783b */ /* 0x000fe80000004200 */
[----:B------:R-:W4:Y:S04]  /*7e30*/  LDSM.16.MT88.4 R24, [R181+0x800] ;  /* 0x00080000b518783b */ /* 0x000f280000004200 */
        /* <DEDUP_REMOVED lines=9> */
[-C--:B---3--:R-:W-:Y:S06]  /*7ed0*/  HMMA.16816.F32 R116, R4, R16.reuse, R116 ;  /* 0x000000100474723c */ /* 0x088fec0000001874 */
[C---:B------:R-:W-:Y:S06]  /*7ee0*/  HMMA.16816.F32 R120, R12.reuse, R16, R120 ;  /* 0x000000100c78723c */ /* 0x040fec0000001878 */
[-C--:B------:R-:W-:Y:S01]  /*7ef0*/  HMMA.16816.F32 R124, R12, R18.reuse, R124 ;  /* 0x000000120c7c723c */ /* 0x080fe2000000187c */
[----:B------:R-:W2:Y:S05]  /*7f00*/  LDSM.16.MT88.4 R12, [R0+0x1000] ;  /* 0x00100000000c783b */ /* 0x000eaa0000004200 */
[----:B------:R-:W-:Y:S01]  /*7f10*/  HMMA.16816.F32 R128, R4, R18, R128 ;  /* 0x000000120480723c */ /* 0x000fe20000001880 */
[----:B------:R-:W-:Y:S04]  /*7f20*/  LDSM.16.MT88.4 R4, [R180+0x15800] ;  /* 0x01580000b404783b */ /* 0x000fe80000004200 */
[----:B------:R-:W3:Y:S01]  /*7f30*/  LDSM.16.MT88.4 R16, [R181+0x1800] ;  /* 0x00180000b510783b */ /* 0x000ee20000004200 */
[-C--:B----4-:R-:W-:Y:S06]  /*7f40*/  HMMA.16816.F32 R100, R20, R24.reuse, R100 ;  /* 0x000000181464723c */ /* 0x090fec0000001864 */
[C---:B------:R-:W-:Y:S06]  /*7f50*/  HMMA.16816.F32 R104, R32.reuse, R24, R104 ;  /* 0x000000182068723c */ /* 0x040fec0000001868 */
[-C--:B------:R-:W-:Y:S06]  /*7f60*/  HMMA.16816.F32 R108, R32, R26.reuse, R108 ;  /* 0x0000001a206c723c */ /* 0x080fec000000186c */
[C---:B------:R-:W-:Y:S01]  /*7f70*/  HMMA.16816.F32 R112, R20.reuse, R26, R112 ;  /* 0x0000001a1470723c */ /* 0x040fe20000001870 */
[----:B------:R-:W4:Y:S05]  /*7f80*/  LDSM.16.MT88.4 R24, [R180+0x19800] ;  /* 0x01980000b418783b */ /* 0x000f2a0000004200 */
[-C--:B------:R-:W-:Y:S06]  /*7f90*/  HMMA.16816.F32 R116, R20, R28.reuse, R116 ;  /* 0x0000001c1474723c */ /* 0x080fec0000001874 */
[C---:B------:R-:W-:Y:S06]  /*7fa0*/  HMMA.16816.F32 R120, R32.reuse, R28, R120 ;  /* 0x0000001c2078723c */ /* 0x040fec0000001878 */
[-C--:B------:R-:W-:Y:S01]  /*7fb0*/  HMMA.16816.F32 R124, R32, R30.reuse, R124 ;  /* 0x0000001e207c723c */ /* 0x080fe2000000187c */
[----:B------:R-:W4:Y:S05]  /*7fc0*/  LDSM.16.MT88.4 R32, [R0+0x1800] ;  /* 0x001800000020783b */ /* 0x000f2a0000004200 */
[----:B------:R-:W-:Y:S01]  /*7fd0*/  HMMA.16816.F32 R128, R20, R30, R128 ;  /* 0x0000001e1480723c */ /* 0x000fe20000001880 */
[----:B------:R-:W-:Y:S04]  /*7fe0*/  LDSM.16.MT88.4 R20, [R180+0x16000] ;  /* 0x01600000b414783b */ /* 0x000fe80000004200 */
[----:B------:R-:W4:Y:S01]  /*7ff0*/  LDSM.16.MT88.4 R28, [R181+0x2000] ;  /* 0x00200000b51c783b */ /* 0x000f220000004200 */
        /* <DEDUP_REMOVED lines=22> */
[----:B------:R-:W-:Y:S04]  /*8160*/  LDSM.16.MT88.4 R4, [R180+0x17000] ;  /* 0x01700000b404783b */ /* 0x000fe80000004200 */
[----:B------:R-:W-:Y:S01]  /*8170*/  LDSM.16.MT88.4 R32, [R180+0x1b000] ;  /* 0x01b00000b420783b */ /* 0x000fe20000004200 */
[-C--:B------:R-:W-:Y:S06]  /*8180*/  HMMA.16816.F32 R100, R20, R28.reuse, R100 ;  /* 0x0000001c1464723c */ /* 0x080fec0000001864 */
[C---:B-1----:R-:W-:Y:S06]  /*8190*/  HMMA.16816.F32 R104, R36.reuse, R28, R104 ;  /* 0x0000001c2468723c */ /* 0x042fec0000001868 */
        /* <DEDUP_REMOVED lines=9> */
[----:B------:R-:W-:Y:S01]  /*8230*/  LDSM.16.MT88.4 R40, [R180+0x1b800] ;  /* 0x01b80000b428783b */ /* 0x000fe20000004200 */
[-C--:B------:R-:W-:Y:S06]  /*8240*/  HMMA.16816.F32 R100, R8, R12.reuse, R100 ;  /* 0x0000000c0864723c */ /* 0x080fec0000001864 */
[C---:B---3--:R-:W-:Y:S06]  /*8250*/  HMMA.16816.F32 R104, R16.reuse, R12, R104 ;  /* 0x0000000c1068723c */ /* 0x048fec0000001868 */
[-C--:B------:R-:W-:Y:S06]  /*8260*/  HMMA.16816.F32 R108, R16, R14.reuse, R108 ;  /* 0x0000000e106c723c */ /* 0x080fec000000186c */
[C---:B------:R-:W-:Y:S01]  /*8270*/  HMMA.16816.F32 R112, R8.reuse, R14, R112 ;  /* 0x0000000e0870723c */ /* 0x040fe20000001870 */
[----:B------:R-:W3:Y:S05]  /*8280*/  LDSM.16.MT88.4 R12, [R180+0x17800] ;  /* 0x01780000b40c783b */ /* 0x000eea0000004200 */
[-C--:B----4-:R-:W-:Y:S06]  /*8290*/  HMMA.16816.F32 R116, R8, R24.reuse, R116 ;  /* 0x000000180874723c */ /* 0x090fec0000001874 */
[C---:B------:R-:W-:Y:S06]  /*82a0*/  HMMA.16816.F32 R120, R16.reuse, R24, R120 ;  /* 0x000000181078723c */ /* 0x040fec0000001878 */
[-C--:B------:R-:W-:Y:S01]  /*82b0*/  HMMA.16816.F32 R124, R16, R26.reuse, R124 ;  /* 0x0000001a107c723c */ /* 0x080fe2000000187c */
[----:B------:R4:W3:Y:S05]  /*82c0*/  LDSM.16.MT88.4 R16, [R0+0x3800] ;  /* 0x003800000010783b */ /* 0x0008ea0000004200 */
[----:B------:R-:W-:Y:S06]  /*82d0*/  HMMA.16816.F32 R128, R8, R26, R128 ;  /* 0x0000001a0880723c */ /* 0x000fec0000001880 */
[-C--:B-1----:R-:W-:Y:S06]  /*82e0*/  HMMA.16816.F32 R100, R4, R28.reuse, R100 ;  /* 0x0000001c0464723c */ /* 0x082fec0000001864 */
[C---:B------:R-:W-:Y:S06]  /*82f0*/  HMMA.16816.F32 R104, R32.reuse, R28, R104 ;  /* 0x0000001c2068723c */ /* 0x040fec0000001868 */
[-C--:B------:R-:W-:Y:S05]  /*8300*/  HMMA.16816.F32 R108, R32, R30.reuse, R108 ;  /* 0x0000001e206c723c */ /* 0x080fea000000186c */
[C---:B----4-:R-:W-:Y:S01]  /*8310*/  VIADD R0, R181.reuse, 0xffffc000 ;  /* 0xffffc000b5007836 */ /* 0x050fe20000000000 */
[C---:B------:R-:W-:Y:S05]  /*8320*/  HMMA.16816.F32 R112, R4.reuse, R30, R112 ;  /* 0x0000001e0470723c */ /* 0x040fea0000001870 */
[----:B------:R-:W-:Y:S01]  /*8330*/  @P0 VIADD R0, R181, 0x4000 ;  /* 0x00004000b5000836 */ /* 0x000fe20000000000 */
[-C--:B--2---:R-:W-:Y:S05]  /*8340*/  HMMA.16816.F32 R116, R4, R36.reuse, R116 ;  /* 0x000000240474723c */ /* 0x084fea0000001874 */
[----:B------:R-:W-:Y:S01]  /*8350*/  IMAD.MOV.U32 R181, RZ, RZ, R0 ;  /* 0x000000ffffb57224 */ /* 0x000fe200078e0000 */
[C---:B------:R-:W-:Y:S06]  /*8360*/  HMMA.16816.F32 R120, R32.reuse, R36, R120 ;  /* 0x000000242078723c */ /* 0x040fec0000001878 */
[-C--:B------:R-:W-:Y:S06]  /*8370*/  HMMA.16816.F32 R124, R32, R38.reuse, R124 ;  /* 0x00000026207c723c */ /* 0x080fec000000187c */
[----:B------:R-:W-:Y:S06]  /*8380*/  HMMA.16816.F32 R128, R4, R38, R128 ;  /* 0x000000260480723c */ /* 0x000fec0000001880 */
[-C--:B---3--:R-:W-:Y:S06]  /*8390*/  HMMA.16816.F32 R100, R12, R20.reuse, R100 ;  /* 0x000000140c64723c */ /* 0x088fec0000001864 */
[C---:B------:R-:W-:Y:S06]  /*83a0*/  HMMA.16816.F32 R104, R40.reuse, R20, R104 ;  /* 0x000000142868723c */ /* 0x040fec0000001868 */
        /* <DEDUP_REMOVED lines=10> */
[----:B------:R-:W-:-:S03]  /*8450*/  ULDC UR7, c[0x0][0x390] ;  /* 0x0000e40000077ab9 */ /* 0x000fc60000000800 */
[----:B------:R-:W3:Y:S04]  /*8460*/  LDL R162, [R1+0x34] ;  /* 0x0000340001a27983 */ /* 0x000ee80000100800 */
[----:B------:R-:W4:Y:S04]  /*8470*/  LDL R161, [R1+0x20] ;  /* 0x0000200001a17983 */ /* 0x000f280000100800 */
        /* <DEDUP_REMOVED lines=9> */
[----:B------:R-:W4:Y:S01]  /*8510*/  LDL R150, [R1+0x24] ;  /* 0x0000240001967983 */ /* 0x000f220000100800 */
        /* <DEDUP_REMOVED lines=14> */
[----:B------:R-:W-:Y:S01]  /*8600*/  FMUL.FTZ R108, R108, UR7 ;  /* 0x000000076c6c7c20 */ /* 0x000fe20008410000 */
[----:B------:R-:W-:Y:S01]  /*8610*/  FMUL.FTZ R10, R109, UR7 ;  /* 0x000000076d0a7c20 */ /* 0x000fe20008410000 */
[----:B------:R-:W-:Y:S01]  /*8620*/  F2FP.F16.F32.PACK_AB R15, R15, R102 ;  /* 0x000000660f0f723e */ /* 0x000fe200000000ff */
        /* <DEDUP_REMOVED lines=45> */
[----:B------:R-:W-:Y:S01]  /*8900*/  F2FP.F16.F32.PACK_AB R90, R91, R90 ;  /* 0x0000005a5b5a723e */ /* 0x000fe200000000ff */
[----:B------:R-:W-:Y:S01]  /*8910*/  UISETP.NE.AND UP0, UPT, UR24, -0x1, UPT ;  /* 0xffffffff1800788c */ /* 0x000fe2000bf05270 */
[----:B------:R-:W-:Y:S02]  /*8920*/  F2FP.F16.F32.PACK_AB R92, R93, R92 ;  /* 0x0000005c5d5c723e */ /* 0x000fe400000000ff */
[----:B------:R-:W-:-:S03]  /*8930*/  F2FP.F16.F32.PACK_AB R94, R95, R94 ;  /* 0x0000005e5f5e723e */ /* 0x000fc600000000ff */
[----:B------:R-:W-:-:S05]  /*8940*/  PLOP3.LUT P0, PT, PT, PT, UP0, 0x80, 0x0 ;  /* 0x000000000000781c */ /* 0x000fca0003f0f008 */
[----:B------:R-:W-:Y:S01]  /*8950*/  @UP0 UIADD3 UR7, UR16, UR24, URZ ;  /* 0x0000001810070290 */ /* 0x000fe2000fffe03f */
[----:B------:R-:W-:-:S03]  /*8960*/  @UP0 ULDC.64 UR10, c[0x0][0x450] ;  /* 0x00011400000a0ab9 */ /* 0x000fc60000000a00 */
[----:B------:R-:W-:Y:S02]  /*8970*/  @UP0 UIMAD.WIDE.U32 UR12, UR7, UR10, URZ ;  /* 0x0000000a070c02a5 */ /* 0x000fe4000f8e003f */
[----:B------:R-:W-:Y:S02]  /*8980*/  @UP0 UIMAD UR7, UR7, UR11, URZ ;  /* 0x0000000b070702a4 */ /* 0x000fe4000f8e023f */
[----:B------:R-:W-:Y:S02]  /*8990*/  USHF.L.U32 UR18, UR23, 0x7, URZ ;  /* 0x0000000717127899 */ /* 0x000fe4000800063f */
[----:B------:R-:W-:Y:S01]  /*89a0*/  @UP0 UIADD3 UR21, UR13, UR7, URZ ;  /* 0x000000070d150290 */ /* 0x000fe2000fffe03f */
[----:B------:R-:W-:Y:S01]  /*89b0*/  @UP0 UMOV UR20, UR12 ;  /* 0x0000000c00140c82 */ /* 0x000fe20008000000 */
[----:B--2---:R-:W-:Y:S04]  /*89c0*/  STS [R160], R16 ;  /* 0x00000010a0007388 */ /* 0x004fe80000000800 */
[----:B------:R-:W-:Y:S04]  /*89d0*/  STS [R160+0x400], R15 ;  /* 0x0004000fa0007388 */ /* 0x000fe80000000800 */
[----:B---3--:R-:W-:Y:S04]  /*89e0*/  STS [R162], R12 ;  /* 0x0000000ca2007388 */ /* 0x008fe80000000800 */
[----:B----4-:R-:W-:Y:S04]  /*89f0*/  STS [R161], R11 ;  /* 0x0000000ba1007388 */ /* 0x010fe80000000800 */
[----:B------:R-:W-:Y:S04]  /*8a00*/  STS [R160+0x2000], R14 ;  /* 0x0020000ea0007388 */ /* 0x000fe80000000800 */
[----:B------:R-:W-:Y:S04]  /*8a10*/  STS [R160+0x2400], R13 ;  /* 0x0024000da0007388 */ /* 0x000fe80000000800 */
[----:B------:R-:W-:Y:S04]  /*8a20*/  STS [R159], R10 ;  /* 0x0000000a9f007388 */ /* 0x000fe80000000800 */
[----:B------:R-:W-:Y:S04]  /*8a30*/  STS [R158], R9 ;  /* 0x000000099e007388 */ /* 0x000fe80000000800 */
[----:B------:R-:W-:Y:S04]  /*8a40*/  STS [R157], R8 ;  /* 0x000000089d007388 */ /* 0x000fe80000000800 */
[----:B------:R-:W-:Y:S04]  /*8a50*/  STS [R156], R7 ;  /* 0x000000079c007388 */ /* 0x000fe80000000800 */
[----:B------:R-:W-:Y:S04]  /*8a60*/  STS [R155], R4 ;  /* 0x000000049b007388 */ /* 0x000fe80000000800 */
[----:B------:R1:W-:Y:S04]  /*8a70*/  STS [R154], R3 ;  /* 0x000000039a007388 */ /* 0x0003e80000000800 */
[----:B------:R-:W-:Y:S04]  /*8a80*/  STS [R153], R6 ;  /* 0x0000000699007388 */ /* 0x000fe80000000800 */
[----:B------:R-:W-:Y:S04]  /*8a90*/  STS [R152], R5 ;  /* 0x0000000598007388 */ /* 0x000fe80000000800 */
[----:B------:R-:W-:Y:S04]  /*8aa0*/  STS [R151], R2 ;  /* 0x0000000297007388 */ /* 0x000fe80000000800 */
[----:B------:R2:W-:Y:S04]  /*8ab0*/  STS [R150], R0 ;  /* 0x0000000096007388 */ /* 0x0005e80000000800 */
[----:B------:R3:W-:Y:S04]  /*8ac0*/  STS [R160+0x4000], R68 ;  /* 0x00400044a0007388 */ /* 0x0007e80000000800 */
[----:B------:R3:W-:Y:S04]  /*8ad0*/  STS [R160+0x4400], R70 ;  /* 0x00440046a0007388 */ /* 0x0007e80000000800 */
[----:B------:R3:W-:Y:S01]  /*8ae0*/  STS [R162+0x4000], R80 ;  /* 0x00400050a2007388 */ /* 0x0007e20000000800 */
[----:B-1----:R-:W2:Y:S03]  /*8af0*/  S2R R3, SR_TID.X ;  /* 0x0000000000037919 */ /* 0x002ea60000002100 */
        /* <DEDUP_REMOVED lines=13> */
[----:B--2---:R-:W-:Y:S01]  /*8bd0*/  SHF.R.S32.HI R0, RZ, 0x1f, R3 ;  /* 0x0000001fff007819 */ /* 0x004fe20000011403 */
[----:B------:R-:W-:Y:S06]  /*8be0*/  @P0 BRA `(.L_x_398) ;  /* 0x0000000000340947 */ /* 0x000fec0003800000 */
[----:B------:R-:W-:Y:S01]  /*8bf0*/  USHF.R.S32.HI UR7, URZ, 0x1f, UR16 ;  /* 0x0000001f3f077899 */ /* 0x000fe20008011410 */
[----:B------:R-:W-:Y:S01]  /*8c00*/  ULDC.64 UR10, c[0x0][0x450] ;  /* 0x00011400000a7ab9 */ /* 0x000fe20000000a00 */
[----:B------:R-:W-:Y:S02]  /*8c10*/  USHF.R.S32.HI UR17, URZ, 0x1f, UR43 ;  /* 0x0000001f3f117899 */ /* 0x000fe4000801142b */
[----:B------:R-:W-:Y:S02]  /*8c20*/  UIMAD UR7, UR7, UR10, URZ ;  /* 0x0000000a070772a4 */ /* 0x000fe4000f8e023f */
[----:B------:R-:W-:Y:S02]  /*8c30*/  UIMAD.WIDE.U32 UR12, UR16, UR10, URZ ;  /* 0x0000000a100c72a5 */ /* 0x000fe4000f8e003f */
[----:B------:R-:W-:Y:S01]  /*8c40*/  UIMAD UR7, UR16, UR11, UR7 ;  /* 0x0000000b100772a4 */ /* 0x000fe2000f8e0207 */
[----:B------:R-:W-:-:S03]  /*8c50*/  ULDC.64 UR14, c[0x0][0x438] ;  /* 0x00010e00000e7ab9 */ /* 0x000fc60000000a00 */
[----:B------:R-:W-:Y:S02]  /*8c60*/  UIADD3 UR13, UR13, UR7, URZ ;  /* 0x000000070d0d7290 */ /* 0x000fe4000fffe03f */
[----:B------:R-:W-:Y:S02]  /*8c70*/  UIMAD UR7, UR17, UR14, URZ ;  /* 0x0000000e110772a4 */ /* 0x000fe4000f8e023f */
[----:B------:R-:W-:Y:S02]  /*8c80*/  UIMAD.WIDE.U32 UR12, UR43, UR14, UR12 ;  /* 0x0000000e2b0c72a5 */ /* 0x000fe4000f8e000c */
[----:B------:R-:W-:-:S04]  /*8c90*/  UIMAD UR7, UR43, UR15, UR7 ;  /* 0x0000000f2b0772a4 */ /* 0x000fc8000f8e0207 */
[----:B------:R-:W-:Y:S01]  /*8ca0*/  UIADD3 UR21, UR13, UR7, URZ ;  /* 0x000000070d157290 */ /* 0x000fe2000fffe03f */
[----:B------:R-:W-:-:S11]  /*8cb0*/  UMOV UR20, UR12 ;  /* 0x0000000c00147c82 */ /* 0x000fd60008000000 */
.L_x_398:
[----:B------:R-:W-:Y:S01]  /*8cc0*/  @UP0 UIADD3 UR7, UR16, UR24, URZ ;  /* 0x0000001810070290 */ /* 0x000fe2000fffe03f */
[----:B------:R-:W-:Y:S01]  /*8cd0*/  LEA.HI R0, R0, R3, RZ, 0x3 ;  /* 0x0000000300007211 */ /* 0x000fe200078f18ff */
[----:B------:R-:W-:Y:S02]  /*8ce0*/  @UP0 ULDC.64 UR12, c[0x0][0x458] ;  /* 0x00011600000c0ab9 */ /* 0x000fe40000000a00 */
[----:B------:R-:W-:Y:S01]  /*8cf0*/  @UP0 UIMAD.WIDE.U32 UR14, UR7, UR12, URZ ;  /* 0x0000000c070e02a5 */ /* 0x000fe2000f8e003f */
[----:B------:R-:W-:Y:S01]  /*8d00*/  LOP3.LUT R2, R0, 0xfffffff8, RZ, 0xc0, !PT ;  /* 0xfffffff800027812 */ /* 0x000fe200078ec0ff */
[----:B------:R-:W-:-:S04]  /*8d10*/  @UP0 UIMAD UR7, UR7, UR13, URZ ;  /* 0x0000000d070702a4 */ /* 0x000fc8000f8e023f */
[----:B------:R-:W-:Y:S01]  /*8d20*/  @UP0 UIADD3 UR19, UR15, UR7, URZ ;  /* 0x000000070f130290 */ /* 0x000fe2000fffe03f */
[----:B------:R-:W-:Y:S01]  /*8d30*/  IMAD.IADD R2, R3, 0x1, -R2 ;  /* 0x0000000103027824 */ /* 0x000fe200078e0a02 */
[----:B------:R-:W-:Y:S01]  /*8d40*/  @UP0 UMOV UR17, UR14 ;  /* 0x0000000e00110c82 */ /* 0x000fe20008000000 */
[----:B------:R-:W-:Y:S09]  /*8d50*/  @P0 BRA `(.L_x_399) ;  /* 0x0000000000340947 */ /* 0x000ff20003800000 */
[----:B------:R-:W-:Y:S01]  /*8d60*/  USHF.R.S32.HI UR7, URZ, 0x1f, UR16 ;  /* 0x0000001f3f077899 */ /* 0x000fe20008011410 */
[----:B------:R-:W-:Y:S01]  /*8d70*/  ULDC.64 UR12, c[0x0][0x458] ;  /* 0x00011600000c7ab9 */ /* 0x000fe20000000a00 */
[----:B------:R-:W-:Y:S02]  /*8d80*/  USHF.R.S32.HI UR19, URZ, 0x1f, UR43 ;  /* 0x0000001f3f137899 */ /* 0x000fe4000801142b */
[----:B------:R-:W-:Y:S02]  /*8d90*/  UIMAD UR7, UR7, UR12, URZ ;  /* 0x0000000c070772a4 */ /* 0x000fe4000f8e023f */
[----:B------:R-:W-:Y:S02]  /*8da0*/  UIMAD.WIDE.U32 UR14, UR16, UR12, URZ ;  /* 0x0000000c100e72a5 */ /* 0x000fe4000f8e003f */
[----:B------:R-:W-:-:S03]  /*8db0*/  UIMAD UR7, UR16, UR13, UR7 ;  /* 0x0000000d100772a4 */ /* 0x000fc6000f8e0207 */
[----:B------:R-:W-:Y:S01]  /*8dc0*/  ULDC.64 UR16, c[0x0][0x440] ;  /* 0x0001100000107ab9 */ /* 0x000fe20000000a00 */
[----:B------:R-:W-:Y:S02]  /*8dd0*/  UIADD3 UR15, UR15, UR7, URZ ;  /* 0x000000070f0f7290 */ /* 0x000fe4000fffe03f */
[----:B------:R-:W-:Y:S02]  /*8de0*/  UIMAD UR7, UR19, UR16, URZ ;  /* 0x00000010130772a4 */ /* 0x000fe4000f8e023f */
[----:B------:R-:W-:Y:S02]  /*8df0*/  UIMAD.WIDE.U32 UR14, UR43, UR16, UR14 ;  /* 0x000000102b0e72a5 */ /* 0x000fe4000f8e000e */
[----:B------:R-:W-:-:S04]  /*8e00*/  UIMAD UR7, UR43, UR17, UR7 ;  /* 0x000000112b0772a4 */ /* 0x000fc8000f8e0207 */
[----:B------:R-:W-:Y:S01]  /*8e10*/  UIADD3 UR19, UR15, UR7, URZ ;  /* 0x000000070f137290 */ /* 0x000fe2000fffe03f */
[----:B------:R-:W-:-:S11]  /*8e20*/  UMOV UR17, UR14 ;  /* 0x0000000e00117c82 */ /* 0x000fd60008000000 */
.L_x_399:
[----:B------:R-:W-:Y:S01]  /*8e30*/  BAR.SYNC.DEFER_BLOCKING 0x0 ;  /* 0x0000000000007b1d */ /* 0x000fe20000010000 */
[----:B------:R-:W-:Y:S01]  /*8e40*/  IMAD.SHL.U32 R8, R2, 0x8, RZ ;  /* 0x0000000802087824 */ /* 0x000fe200078e00ff */
[----:B------:R-:W-:Y:S01]  /*8e50*/  USHF.R.S32.HI UR7, URZ, 0x1f, UR18 ;  /* 0x0000001f3f077899 */ /* 0x000fe20008011412 */
[----:B------:R-:W-:Y:S01]  /*8e60*/  SHF.R.S32.HI R0, RZ, 0x3, R0 ;  /* 0x00000003ff007819 */ /* 0x000fe20000011400 */
[----:B------:R-:W-:Y:S01]  /*8e70*/  IMAD.U32 R2, RZ, RZ, UR10 ;  /* 0x0000000aff027e24 */ /* 0x000fe2000f8e00ff */
[----:B------:R-:W-:Y:S01]  /*8e80*/  UIMAD UR6, UR23, -0x80, UR6 ;  /* 0xffffff80170678a4 */ /* 0x000fe2000f8e0206 */
[--C-:B------:R-:W-:Y:S01]  /*8e90*/  SHF.R.S32.HI R9, RZ, 0x1f, R8.reuse ;  /* 0x0000001fff097819 */ /* 0x100fe20000011408 */
[----:B------:R-:W-:Y:S01]  /*8ea0*/  UIMAD UR14, UR7, UR10, URZ ;  /* 0x0000000a070e72a4 */ /* 0x000fe2000f8e023f */
[C---:B------:R-:W-:Y:S01]  /*8eb0*/  VIADD R4, R0.reuse, 0x20 ;  /* 0x0000002000047836 */ /* 0x040fe20000000000 */
[----:B------:R-:W-:Y:S01]  /*8ec0*/  USHF.R.S32.HI UR16, URZ, 0x1f, UR56 ;  /* 0x0000001f3f107899 */ /* 0x000fe20008011438 */
[----:B------:R-:W-:Y:S01]  /*8ed0*/  VIADD R5, R0, 0x40 ;  /* 0x0000004000057836 */ /* 0x000fe20000000000 */
[----:B------:R-:W-:Y:S01]  /*8ee0*/  UIMAD UR14, UR18, UR11, UR14 ;  /* 0x0000000b120e72a4 */ /* 0x000fe2000f8e020e */
[----:B------:R-:W-:Y:S01]  /*8ef0*/  IMAD.WIDE.U32 R2, R2, UR18, R8 ;  /* 0x0000001202027c25 */ /* 0x000fe2000f8e0008 */
[----:B------:R-:W-:Y:S01]  /*8f00*/  ISETP.GE.AND P3, PT, R4, UR6, PT ;  /* 0x0000000604007c0c */ /* 0x000fe2000bf66270 */
[----:B------:R-:W-:Y:S01]  /*8f10*/  BSSY B0, `(.L_x_400) ;  /* 0x000001f000007945 */ /* 0x000fe20003800000 */
[----:B------:R-:W-:-:S02]  /*8f20*/  ISETP.GE.AND P4, PT, R0, UR6, PT ;  /* 0x0000000600007c0c */ /* 0x000fc4000bf86270 */
[----:B------:R-:W-:Y:S01]  /*8f30*/  MOV R4, UR14 ;  /* 0x0000000e00047c02 */ /* 0x000fe20008000f00 */
[----:B------:R-:W-:Y:S01]  /*8f40*/  ULDC.64 UR14, c[0x0][0x468] ;  /* 0x00011a00000e7ab9 */ /* 0x000fe20000000a00 */
[----:B------:R-:W-:Y:S01]  /*8f50*/  IADD3 R2, P0, R2, UR20, RZ ;  /* 0x0000001402027c10 */ /* 0x000fe2000ff1e0ff */
[----:B------:R-:W-:Y:S01]  /*8f60*/  UIMAD UR16, UR16, UR14, URZ ;  /* 0x0000000e101072a4 */ /* 0x000fe2000f8e023f */
[----:B------:R-:W-:Y:S01]  /*8f70*/  ISETP.GE.AND P2, PT, R5, UR6, PT ;  /* 0x0000000605007c0c */ /* 0x000fe2000bf46270 */
[----:B------:R-:W-:Y:S01]  /*8f80*/  VIADD R5, R0, 0x60 ;  /* 0x0000006000057836 */ /* 0x000fe20000000000 */
[----:B------:R-:W-:Y:S01]  /*8f90*/  IADD3.X R3, R3, UR21, R4, P0, !PT ;  /* 0x0000001503037c10 */ /* 0x000fe200087fe404 */
[----:B------:R1:W2:Y:S01]  /*8fa0*/  LDS.128 R16, [R147+0xd000] ;  /* 0x00d0000093107984 */ /* 0x0002a20000000c00 */
[----:B------:R-:W-:Y:S01]  /*8fb0*/  IMAD.U32 R4, RZ, RZ, UR14 ;  /* 0x0000000eff047e24 */ /* 0x000fe2000f8e00ff */
[----:B------:R-:W-:Y:S01]  /*8fc0*/  UIMAD UR15, UR56, UR15, UR16 ;  /* 0x0000000f380f72a4 */ /* 0x000fe2000f8e0210 */
[----:B------:R-:W-:Y:S01]  /*8fd0*/  ISETP.GE.AND P1, PT, R5, UR6, PT ;  /* 0x0000000605007c0c */ /* 0x000fe2000bf26270 */
[----:B------:R1:W4:Y:S01]  /*8fe0*/  LDS.128 R20, [R147+0x11000] ;  /* 0x0110000093147984 */ /* 0x0003220000000c00 */
[----:B------:R-:W-:Y:S01]  /*8ff0*/  IMAD.WIDE.U32 R2, R4, UR56, R2 ;  /* 0x0000003804027c25 */ /* 0x000fe2000f8e0002 */
[----:B------:R-:W-:-:S02]  /*9000*/  SHF.R.S32.HI R11, RZ, 0x1f, R0 ;  /* 0x0000001fff0b7819 */ /* 0x000fc40000011400 */
[----:B------:R1:W1:Y:S02]  /*9010*/  LDS.128 R24, [R147+0x12000] ;  /* 0x0120000093187984 */ /* 0x0002640000000c00 */
[----:B------:R-:W-:Y:S02]  /*9020*/  IADD3 R10, R3, UR15, RZ ;  /* 0x0000000f030a7c10 */ /* 0x000fe4000fffe0ff */
[----:B------:R1:W1:Y:S01]  /*9030*/  LDS.128 R28, [R147+0x13000] ;  /* 0x01300000931c7984 */ /* 0x0002620000000c00 */
[----:B------:R-:W-:Y:S05]  /*9040*/  @P4 BRA `(.L_x_401) ;  /* 0x00000000002c4947 */ /* 0x000fea0003800000 */
[----:B------:R-:W3:Y:S01]  /*9050*/  LDS.128 R12, [R147+0xc000] ;  /* 0x00c00000930c7984 */ /* 0x000ee20000000c00 */
[----:B------:R-:W-:Y:S01]  /*9060*/  MOV R4, R2 ;  /* 0x0000000200047202 */ /* 0x000fe20000000f00 */
[----:B------:R-:W-:Y:S01]  /*9070*/  IMAD R6, R11, UR10, RZ ;  /* 0x0000000a0b067c24 */ /* 0x000fe2000f8e02ff */
[----:B------:R-:W-:Y:S01]  /*9080*/  MOV R5, R10 ;  /* 0x0000000a00057202 */ /* 0x000fe20000000f00 */
[----:B------:R-:W-:Y:S02]  /*9090*/  ULDC.64 UR14, c[0x0][0x3f0] ;  /* 0x0000fc00000e7ab9 */ /* 0x000fe40000000a00 */
[C---:B------:R-:W-:Y:S02]  /*90a0*/  IMAD R6, R0.reuse, UR11, R6 ;  /* 0x0000000b00067c24 */ /* 0x040fe4000f8e0206 */
[----:B------:R-:W-:-:S05]  /*90b0*/  IMAD.WIDE.U32 R4, R0, UR10, R4 ;  /* 0x0000000a00047c25 */ /* 0x000fca000f8e0004 */
[----:B------:R-:W-:Y:S02]  /*90c0*/  IADD3 R5, R5, R6, RZ ;  /* 0x0000000605057210 */ /* 0x000fe40007ffe0ff */
[----:B------:R-:W-:-:S04]  /*90d0*/  LEA R6, P0, R4, UR14, 0x1 ;  /* 0x0000000e04067c11 */ /* 0x000fc8000f8008ff */
[----:B------:R-:W-:-:S05]  /*90e0*/  LEA.HI.X R7, R4, UR15, R5, 0x1, P0 ;  /* 0x0000000f04077c11 */ /* 0x000fca00080f0c05 */
[----:B---3--:R3:W-:Y:S04]  /*90f0*/  STG.E.128 desc[UR8][R6.64], R12 ;  /* 0x0000000c06007986 */ /* 0x0087e8000c101d08 */
.L_x_401:
[----:B------:R-:W-:Y:S05]  /*9100*/  BSYNC B0 ;  /* 0x0000000000007941 */ /* 0x000fea0003800000 */
.L_x_400:
[----:B------:R-:W-:Y:S04]  /*9110*/  BSSY B0, `(.L_x_402) ;  /* 0x000000e000007945 */ /* 0x000fe80003800000 */
[----:B------:R-:W-:Y:S05]  /*9120*/  @P3 BRA `(.L_x_403) ;  /* 0x0000000000303947 */ /* 0x000fea0003800000 */
[----:B---3--:R-:W-:Y:S01]  /*9130*/  IADD3 R6, P0, R0, 0x20, RZ ;  /* 0x0000002000067810 */ /* 0x008fe20007f1e0ff */
[----:B------:R-:W-:Y:S01]  /*9140*/  ULDC.64 UR14, c[0x0][0x3f0] ;  /* 0x0000fc00000e7ab9 */ /* 0x000fe20000000a00 */
[----:B------:R-:W-:-:S03]  /*9150*/  MOV R5, R10 ;  /* 0x0000000a00057202 */ /* 0x000fc60000000f00 */
[----:B------:R-:W-:-:S04]  /*9160*/  IMAD.X R4, RZ, RZ, R11, P0 ;  /* 0x000000ffff047224 */ /* 0x000fc800000e060b */
[----:B------:R-:W-:Y:S02]  /*9170*/  IMAD R7, R4, UR10, RZ ;  /* 0x0000000a04077c24 */ /* 0x000fe4000f8e02ff */
[----:B------:R-:W-:Y:S02]  /*9180*/  IMAD.MOV.U32 R4, RZ, RZ, R2 ;  /* 0x000000ffff047224 */ /* 0x000fe400078e0002 */
[C---:B------:R-:W-:Y:S02]  /*9190*/  IMAD R7, R6.reuse, UR11, R7 ;  /* 0x0000000b06077c24 */ /* 0x040fe4000f8e0207 */
[----:B------:R-:W-:-:S03]  /*91a0*/  IMAD.WIDE.U32 R4, R6, UR10, R4 ;  /* 0x0000000a06047c25 */ /* 0x000fc6000f8e0004 */
[----:B------:R-:W-:Y:S02]  /*91b0*/  LEA R6, P0, R4, UR14, 0x1 ;  /* 0x0000000e04067c11 */ /* 0x000fe4000f8008ff */
[----:B------:R-:W-:-:S04]  /*91c0*/  IADD3 R7, R5, R7, RZ ;  /* 0x0000000705077210 */ /* 0x000fc80007ffe0ff */
[----:B------:R-:W-:-:S05]  /*91d0*/  LEA.HI.X R7, R4, UR15, R7, 0x1, P0 ;  /* 0x0000000f04077c11 */ /* 0x000fca00080f0c07 */
[----:B--2---:R2:W-:Y:S02]  /*91e0*/  STG.E.128 desc[UR8][R6.64], R16 ;  /* 0x0000001006007986 */ /* 0x0045e4000c101d08 */
.L_x_403:
[----:B------:R-:W-:Y:S05]  /*91f0*/  BSYNC B0 ;  /* 0x0000000000007941 */ /* 0x000fea0003800000 */
.L_x_402:
[----:B---3--:R3:W1:Y:S01]  /*9200*/  LDS.128 R12, [R147+0xe000] ;  /* 0x00e00000930c7984 */ /* 0x0086620000000c00 */
[----:B------:R-:W-:Y:S04]  /*9210*/  BSSY B0, `(.L_x_404) ;  /* 0x000000e000007945 */ /* 0x000fe80003800000 */
[----:B------:R-:W-:Y:S05]  /*9220*/  @P2 BRA `(.L_x_405) ;  /* 0x0000000000302947 */ /* 0x000fea0003800000 */
[----:B--2---:R-:W-:Y:S01]  /*9230*/  IADD3 R6, P0, R0, 0x40, RZ ;  /* 0x0000004000067810 */ /* 0x004fe20007f1e0ff */
        /* <DEDUP_REMOVED lines=10> */
[----:B-1----:R1:W-:Y:S02]  /*92e0*/  STG.E.128 desc[UR8][R6.64], R12 ;  /* 0x0000000c06007986 */ /* 0x0023e4000c101d08 */
.L_x_405:
[----:B------:R-:W-:Y:S05]  /*92f0*/  BSYNC B0 ;  /* 0x0000000000007941 */ /* 0x000fea0003800000 */
.L_x_404:
[----:B-1----:R1:W1:Y:S01]  /*9300*/  LDS.128 R12, [R147+0xf000] ;  /* 0x00f00000930c7984 */ /* 0x0022620000000c00 */
[----:B------:R-:W-:Y:S04]  /*9310*/  BSSY B0, `(.L_x_406) ;  /* 0x000000d000007945 */ /* 0x000fe80003800000 */
[----:B------:R-:W-:Y:S05]  /*9320*/  @P1 BRA `(.L_x_407) ;  /* 0x00000000002c1947 */ /* 0x000fea0003800000 */
[----:B--2---:R-:W-:Y:S01]  /*9330*/  IADD3 R6, P0, R0, 0x60, RZ ;  /* 0x0000006000067810 */ /* 0x004fe20007f1e0ff */
[----:B------:R-:W-:-:S03]  /*9340*/  ULDC.64 UR14, c[0x0][0x3f0] ;  /* 0x0000fc00000e7ab9 */ /* 0x000fc60000000a00 */
[----:B------:R-:W-:-:S05]  /*9350*/  IADD3.X R3, RZ, R11, RZ, P0, !PT ;  /* 0x0000000bff037210 */ /* 0x000fca00007fe4ff */
[----:B------:R-:W-:Y:S01]  /*9360*/  IMAD R7, R3, UR10, RZ ;  /* 0x0000000a03077c24 */ /* 0x000fe2000f8e02ff */
[----:B------:R-:W-:-:S03]  /*9370*/  MOV R3, R10 ;  /* 0x0000000a00037202 */ /* 0x000fc60000000f00 */
[----:B------:R-:W-:-:S04]  /*9380*/  IMAD.WIDE.U32 R4, R6, UR10, R2 ;  /* 0x0000000a06047c25 */ /* 0x000fc8000f8e0002 */
[----:B------:R-:W-:Y:S01]  /*9390*/  IMAD R3, R6, UR11, R7 ;  /* 0x0000000b06037c24 */ /* 0x000fe2000f8e0207 */
[----:B------:R-:W-:-:S04]  /*93a0*/  LEA R2, P0, R4, UR14, 0x1 ;  /* 0x0000000e04027c11 */ /* 0x000fc8000f8008ff */
[----:B------:R-:W-:-:S04]  /*93b0*/  IADD3 R3, R5, R3, RZ ;  /* 0x0000000305037210 */ /* 0x000fc80007ffe0ff */
[----:B------:R-:W-:-:S05]  /*93c0*/  LEA.HI.X R3, R4, UR15, R3, 0x1, P0 ;  /* 0x0000000f04037c11 */ /* 0x000fca00080f0c03 */
[----:B-1----:R1:W-:Y:S02]  /*93d0*/  STG.E.128 desc[UR8][R2.64], R12 ;  /* 0x0000000c02007986 */ /* 0x0023e4000c101d08 */
.L_x_407:
[----:B------:R-:W-:Y:S05]  /*93e0*/  BSYNC B0 ;  /* 0x0000000000007941 */ /* 0x000fea0003800000 */
.L_x_406:
[----:B-1----:R1:W1:Y:S01]  /*93f0*/  LDS.128 R12, [R147+0x10000] ;  /* 0x01000000930c7984 */ /* 0x0022620000000c00 */
[----:B------:R-:W-:Y:S01]  /*9400*/  UIMAD UR6, UR7, UR12, URZ ;  /* 0x0000000c070672a4 */ /* 0x000fe2000f8e023f */
[----:B------:R-:W-:Y:S01]  /*9410*/  IMAD.U32 R2, RZ, RZ, UR12 ;  /* 0x0000000cff027e24 */ /* 0x000fe2000f8e00ff */
[----:B------:R-:W-:Y:S01]  /*9420*/  USHF.R.S32.HI UR10, URZ, 0x1f, UR56 ;  /* 0x0000001f3f0a7899 */ /* 0x000fe20008011438 */
[----:B------:R-:W-:Y:S01]  /*9430*/  BSSY B0, `(.L_x_408) ;  /* 0x0000017000007945 */ /* 0x000fe20003800000 */
[----:B------:R-:W-:Y:S01]  /*9440*/  UIMAD UR6, UR18, UR13, UR6 ;  /* 0x0000000d120672a4 */ /* 0x000fe2000f8e0206 */
[----:B------:R-:W-:-:S05]  /*9450*/  IMAD.WIDE.U32 R2, R2, UR18, R8 ;  /* 0x0000001202027c25 */ /* 0x000fca000f8e0008 */
[----:B------:R-:W-:Y:S01]  /*9460*/  IMAD.U32 R4, RZ, RZ, UR6 ;  /* 0x00000006ff047e24 */ /* 0x000fe2000f8e00ff */
[----:B------:R-:W-:Y:S01]  /*9470*/  IADD3 R2, P0, R2, UR17, RZ ;  /* 0x0000001102027c10 */ /* 0x000fe2000ff1e0ff */
[----:B------:R-:W-:Y:S02]  /*9480*/  ULDC.64 UR6, c[0x0][0x470] ;  /* 0x00011c0000067ab9 */ /* 0x000fe40000000a00 */
[----:B------:R-:W-:Y:S01]  /*9490*/  UIMAD UR10, UR10, UR6, URZ ;  /* 0x000000060a0a72a4 */ /* 0x000fe2000f8e023f */
[----:B------:R-:W-:Y:S02]  /*94a0*/  IADD3.X R3, R3, UR19, R4, P0, !PT ;  /* 0x0000001303037c10 */ /* 0x000fe400087fe404 */
[----:B------:R-:W-:Y:S01]  /*94b0*/  MOV R4, UR6 ;  /* 0x0000000600047c02 */ /* 0x000fe20008000f00 */
[----:B------:R-:W-:-:S04]  /*94c0*/  UIMAD UR7, UR56, UR7, UR10 ;  /* 0x00000007380772a4 */ /* 0x000fc8000f8e020a */
[----:B------:R-:W-:-:S05]  /*94d0*/  IMAD.WIDE.U32 R2, R4, UR56, R2 ;  /* 0x0000003804027c25 */ /* 0x000fca000f8e0002 */
[----:B------:R-:W-:Y:S01]  /*94e0*/  IADD3 R8, R3, UR7, RZ ;  /* 0x0000000703087c10 */ /* 0x000fe2000fffe0ff */
[----:B------:R-:W-:Y:S06]  /*94f0*/  @P4 BRA `(.L_x_409) ;  /* 0x0000000000284947 */ /* 0x000fec0003800000 */
[----:B------:R-:W-:Y:S01]  /*9500*/  MOV R4, R2 ;  /* 0x0000000200047202 */ /* 0x000fe20000000f00 */
[----:B--2---:R-:W-:Y:S01]  /*9510*/  IMAD R6, R11, UR12, RZ ;  /* 0x0000000c0b067c24 */ /* 0x004fe2000f8e02ff */
[----:B------:R-:W-:Y:S01]  /*9520*/  MOV R5, R8 ;  /* 0x0000000800057202 */ /* 0x000fe20000000f00 */
[----:B------:R-:W-:Y:S02]  /*9530*/  ULDC.64 UR6, c[0x0][0x3f8] ;  /* 0x0000fe0000067ab9 */ /* 0x000fe40000000a00 */
[C---:B------:R-:W-:Y:S02]  /*9540*/  IMAD R6, R0.reuse, UR13, R6 ;  /* 0x0000000d00067c24 */ /* 0x040fe4000f8e0206 */
[----:B------:R-:W-:-:S05]  /*9550*/  IMAD.WIDE.U32 R4, R0, UR12, R4 ;  /* 0x0000000c00047c25 */ /* 0x000fca000f8e0004 */
[----:B------:R-:W-:Y:S02]  /*9560*/  IADD3 R5, R5, R6, RZ ;  /* 0x0000000605057210 */ /* 0x000fe40007ffe0ff */
[----:B------:R-:W-:-:S04]  /*9570*/  LEA R6, P0, R4, UR6, 0x1 ;  /* 0x0000000604067c11 */ /* 0x000fc8000f8008ff */
[----:B------:R-:W-:-:S05]  /*9580*/  LEA.HI.X R7, R4, UR7, R5, 0x1, P0 ;  /* 0x0000000704077c11 */ /* 0x000fca00080f0c05 */
[----:B-1----:R1:W-:Y:S04]  /*9590*/  STG.E.128 desc[UR8][R6.64], R12 ;  /* 0x0000000c06007986 */ /* 0x0023e8000c101d08 */
.L_x_409:
[----:B------:R-:W-:Y:S05]  /*95a0*/  BSYNC B0 ;  /* 0x0000000000007941 */ /* 0x000fea0003800000 */
.L_x_408:
[----:B------:R-:W-:Y:S04]  /*95b0*/  BSSY B0, `(.L_x_410) ;  /* 0x000000e000007945 */ /* 0x000fe80003800000 */
[----:B------:R-:W-:Y:S05]  /*95c0*/  @P3 BRA `(.L_x_411) ;  /* 0x0000000000303947 */ /* 0x000fea0003800000 */
[----:B-12---:R-:W-:Y:S01]  /*95d0*/  IADD3 R6, P0, R0, 0x20, RZ ;  /* 0x0000002000067810 */ /* 0x006fe20007f1e0ff */
        /* <DEDUP_REMOVED lines=10> */
[----:B----4-:R1:W-:Y:S02]  /*9680*/  STG.E.128 desc[UR8][R6.64], R20 ;  /* 0x0000001406007986 */ /* 0x0103e4000c101d08 */
.L_x_411:
[----:B------:R-:W-:Y:S05]  /*9690*/  BSYNC B0 ;  /* 0x0000000000007941 */ /* 0x000fea0003800000 */
.L_x_410:
        /* <DEDUP_REMOVED lines=13> */
[----:B------:R1:W-:Y:S02]  /*9770*/  STG.E.128 desc[UR8][R6.64], R24 ;  /* 0x0000001806007986 */ /* 0x0003e4000c101d08 */
.L_x_413:
[----:B------:R-:W-:Y:S05]  /*9780*/  BSYNC B0 ;  /* 0x0000000000007941 */ /* 0x000fea0003800000 */
.L_x_412:
[----:B------:R-:W-:Y:S05]  /*9790*/  @P1 BRA `(.L_x_414) ;  /* 0x0000000c004c1947 */ /* 0x000fea0003800000 */
[----:B------:R-:W-:Y:S01]  /*97a0*/  IADD3 R0, P0, R0, 0x60, RZ ;  /* 0x0000006000007810 */ /* 0x000fe20007f1e0ff */
[----:B------:R-:W-:-:S03]  /*97b0*/  ULDC.64 UR6, c[0x0][0x3f8] ;  /* 0x0000fe0000067ab9 */ /* 0x000fc60000000a00 */
[----:B------:R-:W-:-:S05]  /*97c0*/  IADD3.X R3, RZ, R11, RZ, P0, !PT ;  /* 0x0000000bff037210 */ /* 0x000fca00007fe4ff */
[----:B-12---:R-:W-:Y:S01]  /*97d0*/  IMAD R6, R3, UR12, RZ ;  /* 0x0000000c03067c24 */ /* 0x006fe2000f8e02ff */
[----:B------:R-:W-:-:S03]  /*97e0*/  MOV R3, R8 ;  /* 0x0000000800037202 */ /* 0x000fc60000000f00 */
[----:B------:R-:W-:-:S04]  /*97f0*/  IMAD.WIDE.U32 R4, R0, UR12, R2 ;  /* 0x0000000c00047c25 */ /* 0x000fc8000f8e0002 */
[----:B------:R-:W-:Y:S01]  /*9800*/  IMAD R0, R0, UR13, R6 ;  /* 0x0000000d00007c24 */ /* 0x000fe2000f8e0206 */
[----:B------:R-:W-:-:S04]  /*9810*/  LEA R2, P0, R4, UR6, 0x1 ;  /* 0x0000000604027c11 */ /* 0x000fc8000f8008ff */
[----:B------:R-:W-:-:S04]  /*9820*/  IADD3 R0, R5, R0, RZ ;  /* 0x0000000005007210 */ /* 0x000fc80007ffe0ff */
[----:B------:R-:W-:-:S05]  /*9830*/  LEA.HI.X R3, R4, UR7, R0, 0x1, P0 ;  /* 0x0000000704037c11 */ /* 0x000fca00080f0c00 */
[----:B------:R1:W-:Y:S01]  /*9840*/  STG.E.128 desc[UR8][R2.64], R28 ;  /* 0x0000001c02007986 */ /* 0x0003e2000c101d08 */
[----:B------:R-:W-:Y:S05]  /*9850*/  BRA `(.L_x_414) ;  /* 0x0000000c001c7947 */ /* 0x000fea0003800000 */
.L_x_394:
[----:B------:R-:W-:Y:S01]  /*9860*/  UISETP.NE.AND UP0, UPT, UR24, -0x1, UPT ;  /* 0xffffffff1800788c */ /* 0x000fe2000bf05270 */
[----:B------:R-:W1:Y:S01]  /*9870*/  S2R R0, SR_TID.X ;  /* 0x0000000000007919 */ /* 0x000e620000002100 */
[----:B------:R-:W-:-:S04]  /*9880*/  USHF.L.U32 UR18, UR23, 0x7, URZ ;  /* 0x0000000717127899 */ /* 0x000fc8000800063f */
[----:B------:R-:W-:Y:S01]  /*9890*/  PLOP3.LUT P0, PT, PT, PT, UP0, 0x80, 0x0 ;  /* 0x000000000000781c */ /* 0x000fe20003f0f008 */
[----:B------:R-:W-:-:S04]  /*98a0*/  USHF.R.S32.HI UR22, URZ, 0x1f, UR18 ;  /* 0x0000001f3f167899 */ /* 0x000fc80008011412 */
[----:B------:R-:W-:Y:S01]  /*98b0*/  @UP0 UIADD3 UR7, UR16, UR24, URZ ;  /* 0x0000001810070290 */ /* 0x000fe2000fffe03f */
[----:B------:R-:W-:-:S03]  /*98c0*/  @UP0 ULDC.64 UR10, c[0x0][0x450] ;  /* 0x00011400000a0ab9 */ /* 0x000fc60000000a00 */
[----:B------:R-:W-:Y:S02]  /*98d0*/  @UP0 UIMAD.WIDE.U32 UR12, UR7, UR10, URZ ;  /* 0x0000000a070c02a5 */ /* 0x000fe4000f8e003f */
[----:B------:R-:W-:-:S04]  /*98e0*/  @UP0 UIMAD UR7, UR7, UR11, URZ ;  /* 0x0000000b070702a4 */ /* 0x000fc8000f8e023f */
[----:B------:R-:W-:Y:S01]  /*98f0*/  @UP0 UIADD3 UR21, UR13, UR7, URZ ;  /* 0x000000070d150290 */ /* 0x000fe2000fffe03f */
[----:B------:R-:W-:Y:S01]  /*9900*/  @UP0 UMOV UR20, UR12 ;  /* 0x0000000c00140c82 */ /* 0x000fe20008000000 */
[----:B------:R-:W-:Y:S10]  /*9910*/  @P0 BRA `(.L_x_415) ;  /* 0x0000000000340947 */ /* 0x000ff40003800000 */
        /* <DEDUP_REMOVED lines=13> */
.L_x_415:
[----:B------:R-:W-:Y:S01]  /*99f0*/  @UP0 UIADD3 UR7, UR16, UR24, URZ ;  /* 0x0000001810070290 */ /* 0x000fe2000fffe03f */
[----:B-1----:R-:W-:Y:S01]  /*9a00*/  SHF.R.S32.HI R2, RZ, 0x1f, R0 ;  /* 0x0000001fff027819 */ /* 0x002fe20000011400 */
[----:B------:R-:W-:Y:S02]  /*9a10*/  @UP0 ULDC.64 UR12, c[0x0][0x458] ;  /* 0x00011600000c0ab9 */ /* 0x000fe40000000a00 */
[----:B------:R-:W-:Y:S01]  /*9a20*/  @UP0 UIMAD.WIDE.U32 UR14, UR7, UR12, URZ ;  /* 0x0000000c070e02a5 */ /* 0x000fe2000f8e003f */
[----:B------:R-:W-:Y:S01]  /*9a30*/  LEA.HI R0, R2, R0, RZ, 0x3 ;  /* 0x0000000002007211 */ /* 0x000fe200078f18ff */
[----:B------:R-:W-:-:S03]  /*9a40*/  @UP0 UIMAD UR7, UR7, UR13, URZ ;  /* 0x0000000d070702a4 */ /* 0x000fc6000f8e023f */
[----:B------:R-:W-:Y:S01]  /*9a50*/  SHF.R.S32.HI R0, RZ, 0x3, R0 ;  /* 0x00000003ff007819 */ /* 0x000fe20000011400 */
        /* <DEDUP_REMOVED lines=16> */
.L_x_416:
[----:B------:R-:W-:Y:S01]  /*9b60*/  UIMAD UR7, UR22, UR10, URZ ;  /* 0x0000000a160772a4 */ /* 0x000fe2000f8e023f */
[----:B------:R-:W-:Y:S01]  /*9b70*/  IMAD.U32 R2, RZ, RZ, UR10 ;  /* 0x0000000aff027e24 */ /* 0x000fe2000f8e00ff */
[----:B------:R-:W-:Y:S01]  /*9b80*/  UIMAD UR6, UR23, -0x80, UR6 ;  /* 0xffffff80170678a4 */ /* 0x000fe2000f8e0206 */
[----:B------:R-:W-:Y:S01]  /*9b90*/  VIADD R6, R0, 0x20 ;  /* 0x0000002000067836 */ /* 0x000fe20000000000 */
[----:B------:R-:W-:Y:S01]  /*9ba0*/  UIMAD UR7, UR18, UR11, UR7 ;  /* 0x0000000b120772a4 */ /* 0x000fe2000f8e0207 */
[----:B------:R-:W-:Y:S01]  /*9bb0*/  IMAD.WIDE.U32 R2, R2, UR18, R4 ;  /* 0x0000001202027c25 */ /* 0x000fe2000f8e0004 */
[----:B------:R-:W-:Y:S01]  /*9bc0*/  USHF.R.S32.HI UR16, URZ, 0x1f, UR56 ;  /* 0x0000001f3f107899 */ /* 0x000fe20008011438 */
[----:B------:R-:W-:Y:S01]  /*9bd0*/  BSSY B0, `(.L_x_417) ;  /* 0x000001c000007945 */ /* 0x000fe20003800000 */
[----:B------:R-:W-:Y:S01]  /*9be0*/  ISETP.GE.AND P3, PT, R6, UR6, PT ;  /* 0x0000000606007c0c */ /* 0x000fe2000bf66270 */
[----:B------:R-:W-:Y:S01]  /*9bf0*/  ULDC.64 UR14, c[0x0][0x468] ;  /* 0x00011a00000e7ab9 */ /* 0x000fe20000000a00 */
[----:B------:R-:W-:Y:S01]  /*9c00*/  MOV R6, UR7 ;  /* 0x0000000700067c02 */ /* 0x000fe20008000f00 */
[----:B------:R-:W-:Y:S01]  /*9c10*/  UIMAD UR7, UR16, UR14, URZ ;  /* 0x0000000e100772a4 */ /* 0x000fe2000f8e023f */
[----:B------:R-:W-:Y:S01]  /*9c20*/  IADD3 R2, P0, R2, UR20, RZ ;  /* 0x0000001402027c10 */ /* 0x000fe2000ff1e0ff */
[C---:B------:R-:W-:Y:S01]  /*9c30*/  VIADD R7, R0.reuse, 0x40 ;  /* 0x0000004000077836 */ /* 0x040fe20000000000 */
[C---:B------:R-:W-:Y:S01]  /*9c40*/  ISETP.GE.AND P4, PT, R0.reuse, UR6, PT ;  /* 0x0000000600007c0c */ /* 0x040fe2000bf86270 */
[----:B------:R-:W-:Y:S01]  /*9c50*/  UIMAD UR15, UR56, UR15, UR7 ;  /* 0x0000000f380f72a4 */ /* 0x000fe2000f8e0207 */
[----:B------:R-:W-:Y:S01]  /*9c60*/  IADD3.X R3, R3, UR21, R6, P0, !PT ;  /* 0x0000001503037c10 */ /* 0x000fe200087fe406 */
[----:B------:R-:W-:Y:S01]  /*9c70*/  IMAD.U32 R6, RZ, RZ, UR14 ;  /* 0x0000000eff067e24 */ /* 0x000fe2000f8e00ff */
[----:B------:R-:W-:Y:S01]  /*9c80*/  ISETP.GE.AND P2, PT, R7, UR6, PT ;  /* 0x0000000607007c0c */ /* 0x000fe2000bf46270 */
[----:B------:R-:W-:Y:S01]  /*9c90*/  VIADD R7, R0, 0x60 ;  /* 0x0000006000077836 */ /* 0x000fe20000000000 */
[----:B------:R-:W-:Y:S01]  /*9ca0*/  SHF.R.S32.HI R11, RZ, 0x1f, R0 ;  /* 0x0000001fff0b7819 */ /* 0x000fe20000011400 */
[----:B------:R-:W-:-:S03]  /*9cb0*/  IMAD.WIDE.U32 R2, R6, UR56, R2 ;  /* 0x0000003806027c25 */ /* 0x000fc6000f8e0002 */
[----:B------:R-:W-:Y:S02]  /*9cc0*/  ISETP.GE.AND P1, PT, R7, UR6, PT ;  /* 0x0000000607007c0c */ /* 0x000fe4000bf26270 */
[----:B------:R-:W-:Y:S01]  /*9cd0*/  IADD3 R10, R3, UR15, RZ ;  /* 0x0000000f030a7c10 */ /* 0x000fe2000fffe0ff */
[----:B------:R-:W-:Y:S10]  /*9ce0*/  @P4 BRA `(.L_x_418) ;  /* 0x0000000000284947 */ /* 0x000ff40003800000 */
        /* <DEDUP_REMOVED lines=9> */
[----:B------:R1:W-:Y:S04]  /*9d80*/  STG.E.128 desc[UR8][R8.64], RZ ;  /* 0x000000ff08007986 */ /* 0x0003e8000c101d08 */
.L_x_418:
[----:B------:R-:W-:Y:S05]  /*9d90*/  BSYNC B0 ;  /* 0x0000000000007941 */ /* 0x000fea0003800000 */
.L_x_417:
[----:B------:R-:W-:Y:S04]  /*9da0*/  BSSY B0, `(.L_x_419) ;  /* 0x000000e000007945 */ /* 0x000fe80003800000 */
[----:B------:R-:W-:Y:S05]  /*9db0*/  @P3 BRA `(.L_x_420) ;  /* 0x0000000000303947 */ /* 0x000fea0003800000 */
[----:B-1----:R-:W-:Y:S01]  /*9dc0*/  IADD3 R8, P0, R0, 0x20, RZ ;  /* 0x0000002000087810 */ /* 0x002fe20007f1e0ff */
        /* <DEDUP_REMOVED lines=10> */
[----:B------:R2:W-:Y:S02]  /*9e70*/  STG.E.128 desc[UR8][R8.64], RZ ;  /* 0x000000ff08007986 */ /* 0x0005e4000c101d08 */
.L_x_420:
[----:B------:R-:W-:Y:S05]  /*9e80*/  BSYNC B0 ;  /* 0x0000000000007941 */ /* 0x000fea0003800000 */
.L_x_419:
        /* <DEDUP_REMOVED lines=14> */
.L_x_422:
[----:B------:R-:W-:Y:S05]  /*9f70*/  BSYNC B0 ;  /* 0x0000000000007941 */ /* 0x000fea0003800000 */
.L_x_421:
[----:B------:R-:W-:Y:S04]  /*9f80*/  BSSY B0, `(.L_x_423) ;  /* 0x000000e000007945 */ /* 0x000fe80003800000 */
[----:B------:R-:W-:Y:S05]  /*9f90*/  @P1 BRA `(.L_x_424) ;  /* 0x0000000000301947 */ /* 0x000fea0003800000 */
[----:B------:R-:W-:Y:S01]  /*9fa0*/  IADD3 R3, P0, R0, 0x60, RZ ;  /* 0x0000006000037810 */ /* 0x000fe20007f1e0ff */
[----:B------:R-:W-:Y:S01]  /*9fb0*/  ULDC.64 UR6, c[0x0][0x3f0] ;  /* 0x0000fc0000067ab9 */ /* 0x000fe20000000a00 */
[----:B------:R-:W-:-:S03]  /*9fc0*/  MOV R7, R10 ;  /* 0x0000000a00077202 */ /* 0x000fc60000000f00 */
[----:B------:R-:W-:-:S04]  /*9fd0*/  IMAD.X R6, RZ, RZ, R11, P0 ;  /* 0x000000ffff067224 */ /* 0x000fc800000e060b */
[----:B-123--:R-:W-:Y:S02]  /*9fe0*/  IMAD R8, R6, UR10, RZ ;  /* 0x0000000a06087c24 */ /* 0x00efe4000f8e02ff */
[----:B------:R-:W-:-:S04]  /*9ff0*/  IMAD.MOV.U32 R6, RZ, RZ, R2 ;  /* 0x000000ffff067224 */ /* 0x000fc800078e0002 */
[----:B------:R-:W-:-:S04]  /*a000*/  IMAD.WIDE.U32 R6, R3, UR10, R6 ;  /* 0x0000000a03067c25 */ /* 0x000fc8000f8e0006 */
[----:B------:R-:W-:Y:S01]  /*a010*/  IMAD R3, R3, UR11, R8 ;  /* 0x0000000b03037c24 */ /* 0x000fe2000f8e0208 */
[----:B------:R-:W-:-:S04]  /*a020*/  LEA R2, P0, R6, UR6, 0x1 ;  /* 0x0000000606027c11 */ /* 0x000fc8000f8008ff */
[----:B------:R-:W-:-:S04]  /*a030*/  IADD3 R3, R3, R7, RZ ;  /* 0x0000000703037210 */ /* 0x000fc80007ffe0ff */
[----:B------:R-:W-:-:S05]  /*a040*/  LEA.HI.X R3, R6, UR7, R3, 0x1, P0 ;  /* 0x0000000706037c11 */ /* 0x000fca00080f0c03 */
[----:B------:R4:W-:Y:S02]  /*a050*/  STG.E.128 desc[UR8][R2.64], RZ ;  /* 0x000000ff02007986 */ /* 0x0009e4000c101d08 */
.L_x_424:
[----:B------:R-:W-:Y:S05]  /*a060*/  BSYNC B0 ;  /* 0x0000000000007941 */ /* 0x000fea0003800000 */
.L_x_423:
[----:B------:R-:W-:Y:S01]  /*a070*/  UIMAD UR6, UR22, UR12, URZ ;  /* 0x0000000c160672a4 */ /* 0x000fe2000f8e023f */
[----:B----4-:R-:W-:Y:S01]  /*a080*/  IMAD.U32 R2, RZ, RZ, UR12 ;  /* 0x0000000cff027e24 */ /* 0x010fe2000f8e00ff */
        /* <DEDUP_REMOVED lines=12> */
[----:B-123--:R-:W-:Y:S01]  /*a150*/  IADD3 R8, R3, UR7, RZ ;  /* 0x0000000703087c10 */ /* 0x00efe2000fffe0ff */
[----:B------:R-:W-:Y:S06]  /*a160*/  @P4 BRA `(.L_x_426) ;  /* 0x0000000000284947 */ /* 0x000fec0003800000 */
        /* <DEDUP_REMOVED lines=10> */
.L_x_426:
[----:B------:R-:W-:Y:S05]  /*a210*/  BSYNC B0 ;  /* 0x0000000000007941 */ /* 0x000fea0003800000 */
.L_x_425:
        /* <DEDUP_REMOVED lines=14> */
.L_x_428:
[----:B------:R-:W-:Y:S05]  /*a300*/  BSYNC B0 ;  /* 0x0000000000007941 */ /* 0x000fea0003800000 */
.L_x_427:
        /* <DEDUP_REMOVED lines=14> */
.L_x_430:
[----:B------:R-:W-:Y:S05]  /*a3f0*/  BSYNC B0 ;  /* 0x0000000000007941 */ /* 0x000fea0003800000 */
.L_x_429:
[----:B------:R-:W-:Y:S05]  /*a400*/  @P1 BRA `(.L_x_414) ;  /* 0x0000000000301947 */ /* 0x000fea0003800000 */
[----:B------:R-:W-:Y:S01]  /*a410*/  IADD3 R0, P0, R0, 0x60, RZ ;  /* 0x0000006000007810 */ /* 0x000fe20007f1e0ff */
[----:B------:R-:W-:Y:S01]  /*a420*/  IMAD.MOV.U32 R4, RZ, RZ, R2 ;  /* 0x000000ffff047224 */ /* 0x000fe200078e0002 */
[----:B------:R-:W-:Y:S01]  /*a430*/  MOV R5, R8 ;  /* 0x0000000800057202 */ /* 0x000fe20000000f00 */
[----:B------:R-:W-:Y:S02]  /*a440*/  ULDC.64 UR6, c[0x0][0x3f8] ;  /* 0x0000fe0000067ab9 */ /* 0x000fe40000000a00 */
[----:B------:R-:W-:Y:S02]  /*a450*/  IMAD.X R3, RZ, RZ, R11, P0 ;  /* 0x000000ffff037224 */ /* 0x000fe400000e060b */
[----:B------:R-:W-:-:S04]  /*a460*/  IMAD.WIDE.U32 R4, R0, UR12, R4 ;  /* 0x0000000c00047c25 */ /* 0x000fc8000f8e0004 */
[----:B------:R-:W-:Y:S01]  /*a470*/  IMAD R3, R3, UR12, RZ ;  /* 0x0000000c03037c24 */ /* 0x000fe2000f8e02ff */
[----:B------:R-:W-:-:S03]  /*a480*/  LEA R2, P0, R4, UR6, 0x1 ;  /* 0x0000000604027c11 */ /* 0x000fc6000f8008ff */
[----:B------:R-:W-:-:S05]  /*a490*/  IMAD R0, R0, UR13, R3 ;  /* 0x0000000d00007c24 */ /* 0x000fca000f8e0203 */
[----:B------:R-:W-:-:S04]  /*a4a0*/  IADD3 R0, R0, R5, RZ ;  /* 0x0000000500007210 */ /* 0x000fc80007ffe0ff */
[----:B------:R-:W-:-:S05]  /*a4b0*/  LEA.HI.X R3, R4, UR7, R0, 0x1, P0 ;  /* 0x0000000704037c11 */ /* 0x000fca00080f0c00 */
[----:B------:R4:W-:Y:S02]  /*a4c0*/  STG.E.128 desc[UR8][R2.64], RZ ;  /* 0x000000ff02007986 */ /* 0x0009e4000c101d08 */
.L_x_414:
[----:B------:R-:W-:Y:S05]  /*a4d0*/  BSYNC B1 ;  /* 0x0000000000017941 */ /* 0x000fea0003800000 */
.L_x_389:
        /* <DEDUP_REMOVED lines=11> */
.L_x_431:
[----:B------:R-:W-:Y:S05]  /*a590*/  EXIT ;  /* 0x000000000000794d */ /* 0x000fea0003800000 */
.L_x_433:
        /* <DEDUP_REMOVED lines=14> */
.L_x_2462:


//--------------------- .text._ZN5flash44flash_bwd_dq_dk_dv_loop_seqk_parallel_kernelI23Flash_bwd_kernel_traitsILi64ELi128ELi128ELi8ELi4ELi4ELi4ELb0ELb0EN7cutlass6half_tE19Flash_kernel_traitsILi64ELi128ELi128ELi8ES3_EELb0ELb0ELb0ELb0ELb0ELb0ELb0EEEvNS_16Flash_bwd_paramsE --------------------------
	.section	.text._ZN5flash44flash_bwd_dq_dk_dv_loop_seqk_parallel_kernelI23Flash_bwd_kernel_traitsILi64ELi128ELi128ELi8ELi4ELi4ELi4ELb0ELb0EN7cutlass6half_tE19Flash_kernel_traitsILi64ELi128ELi128ELi8ES3_EELb0ELb0ELb0ELb0ELb0ELb0ELb0EEEvNS_16Flash_bwd_paramsE,"ax",@progbits
	.align	128
        .global         _ZN5flash44flash_bwd_dq_dk_dv_loop_seqk_parallel_kernelI23Flash_bwd_kernel_traitsILi64ELi128ELi128ELi8ELi4ELi4ELi4ELb0ELb0EN7cutlass6half_tE19Flash_kernel_traitsILi64ELi128ELi128ELi8ES3_EELb0ELb0ELb0ELb0ELb0ELb0ELb0EEEvNS_16Flash_bwd_paramsE
        .type           _ZN5flash44flash_bwd_dq_dk_dv_loop_seqk_parallel_kernelI23Flash_bwd_kernel_traitsILi64ELi128ELi128ELi8ELi4ELi4ELi4ELb0ELb0EN7cutlass6half_tE19Flash_kernel_traitsILi64ELi128ELi128ELi8ES3_EELb0ELb0ELb0ELb0ELb0ELb0ELb0EEEvNS_16Flash_bwd_paramsE,@function
        .size           _ZN5flash44flash_bwd_dq_dk_dv_loop_seqk_parallel_kernelI23Flash_bwd_kernel_traitsILi64ELi128ELi128ELi8ELi4ELi4ELi4ELb0ELb0EN7cutlass6half_tE19Flash_kernel_traitsILi64ELi128ELi128ELi8ES3_EELb0ELb0ELb0ELb0ELb0ELb0ELb0EEEvNS_16Flash_bwd_paramsE,(.L_x_2463 - _ZN5flash44flash_bwd_dq_dk_dv_loop_seqk_parallel_kernelI23Flash_bwd_kernel_traitsILi64ELi128ELi128ELi8ELi4ELi4ELi4ELb0ELb0EN7cutlass6half_tE19Flash_kernel_traitsILi64ELi128ELi128ELi8ES3_EELb0ELb0ELb0ELb0ELb0ELb0ELb0EEEvNS_16Flash_bwd_paramsE)
        .other          _ZN5flash44flash_bwd_dq_dk_dv_loop_seqk_parallel_kernelI23Flash_bwd_kernel_traitsILi64ELi128ELi128ELi8ELi4ELi4ELi4ELb0ELb0EN7cutlass6half_tE19Flash_kernel_traitsILi64ELi128ELi128ELi8ES3_EELb0ELb0ELb0ELb0ELb0ELb0ELb0EEEvNS_16Flash_bwd_paramsE,@"STO_CUDA_ENTRY STV_DEFAULT"
_ZN5flash44flash_bwd_dq_dk_dv_loop_seqk_parallel_kernelI23Flash_bwd_kernel_traitsILi64ELi128ELi128ELi8ELi4ELi4ELi4ELb0ELb0EN7cutlass6half_tE19Flash_kernel_traitsILi64ELi128ELi128ELi8ES3_EELb0ELb0ELb0ELb0ELb0ELb0ELb0EEEvNS_16Flash_bwd_paramsE:
.text._ZN5flash44flash_bwd_dq_dk_dv_loop_seqk_parallel_kernelI23Flash_bwd_kernel_traitsILi64ELi128ELi128ELi8ELi4ELi4ELi4ELb0ELb0EN7cutlass6half_tE19Flash_kernel_traitsILi64ELi128ELi128ELi8ES3_EELb0ELb0ELb0ELb0ELb0ELb0ELb0EEEvNS_16Flash_bwd_paramsE:
        /* <DEDUP_REMOVED lines=22> */
[----:B---3--:R-:W-:-:S03]  /*0160*/  USHF.L.U32 UR5, UR46, 0x7, URZ ;  /* 0x000000072e057899 */ /* 0x008fc6000800063f */
[CC--:B------:R-:W-:Y:S02]  /*0170*/  LEA.HI R5, R13.reuse, R14.reuse, RZ, 0x5 ;  /* 0x0000000e0d057211 */ /* 0x0c0fe400078f28ff */
[----:B------:R-:W-:Y:S02]  /*0180*/  LEA.HI R3, R13, R14, RZ, 0x4 ;  /* 0x0000000e0d037211 */ /* 0x000fe400078f20ff */
[--C-:B------:R-:W-:Y:S01]  /*0190*/  SHF.R.S32.HI R6, RZ, 0x5, R5.reuse ;  /* 0x00000005ff067819 */ /* 0x100fe20000011405 */
[----:B----4-:R-:W-:Y:S01]  /*01a0*/  USHF.R.S32.HI UR6, URZ, 0x1f, UR57 ;  /* 0x0000001f3f067899 */ /* 0x010fe20008011439 */
[----:B------:R-:W-:Y:S02]  /*01b0*/  SHF.R.S32.HI R0, RZ, 0x1f, R5 ;  /* 0x0000001fff007819 */ /* 0x000fe40000011405 */
[----:B------:R-:W-:Y:S02]  /*01c0*/  SHF.R.S32.HI R4, RZ, 0x4, R3 ;  /* 0x00000004ff047819 */ /* 0x000fe40000011403 */
        /* <DEDUP_REMOVED lines=8> */
[----:B------:R-:W-:-:S02]  /*0250*/  LOP3.LUT R2, R5, 0xffffffe0, RZ, 0xc0, !PT ;  /* 0xffffffe005027812 */ /* 0x000fc400078ec0ff */
[----:B------:R-:W-:Y:S01]  /*0260*/  SHF.R.S32.HI R3, RZ, 0x3, R16 ;  /* 0x00000003ff037819 */ /* 0x000fe20000011410 */
[C---:B------:R-:W-:Y:S01]  /*0270*/  IMAD.IADD R4, R14.reuse, 0x1, -R0 ;  /* 0x000000010e047824 */ /* 0x040fe200078e0a00 */
[----:B------:R-:W-:Y:S01]  /*0280*/  LEA.HI R15, R13, R14, RZ, 0x2 ;  /* 0x0000000e0d0f7211 */ /* 0x000fe200078f10ff */
[----:B------:R-:W-:Y:S01]  /*0290*/  IMAD.IADD R2, R14, 0x1, -R2 ;  /* 0x000000010e027824 */ /* 0x000fe200078e0a02 */
[----:B------:R-:W-:Y:S01]  /*02a0*/  LOP3.LUT R5, R16, 0xfffffff8, RZ, 0xc0, !PT ;  /* 0xfffffff810057812 */ /* 0x000fe200078ec0ff */
[----:B------:R-:W-:Y:S01]  /*02b0*/  IMAD.SHL.U32 R3, R3, 0x40, RZ ;  /* 0x0000004003037824 */ /* 0x000fe200078e00ff */
[--C-:B------:R-:W-:Y:S02]  /*02c0*/  SHF.R.S32.HI R7, RZ, 0x2, R15.reuse ;  /* 0x00000002ff077819 */ /* 0x100fe4000001140f */
[----:B------:R-:W-:Y:S01]  /*02d0*/  SHF.R.S32.HI R6, RZ, 0x1f, R15 ;  /* 0x0000001fff067819 */ /* 0x000fe2000001140f */
[----:B------:R-:W-:Y:S01]  /*02e0*/  IMAD.IADD R0, R14, 0x1, -R5 ;  /* 0x000000010e007824 */ /* 0x000fe200078e0a05 */
[----:B------:R-:W-:-:S02]  /*02f0*/  LOP3.LUT R3, R3, 0x1c0, RZ, 0xc0, !PT ;  /* 0x000001c003037812 */ /* 0x000fc400078ec0ff */
[----:B------:R-:W-:Y:S01]  /*0300*/  LEA.HI R5, R6, R7, RZ, 0x3 ;  /* 0x0000000706057211 */ /* 0x000fe200078f18ff */
[----:B------:R-:W-:Y:S01]  /*0310*/  IMAD.SHL.U32 R224, R0, 0x8, RZ ;  /* 0x0000000800e07824 */ /* 0x000fe200078e00ff */
[----:B------:R-:W-:Y:S02]  /*0320*/  SHF.R.U32.HI R6, RZ, 0x3, R3 ;  /* 0x00000003ff067819 */ /* 0x000fe40000011603 */
[----:B------:R-:W-:Y:S02]  /*0330*/  LOP3.LUT R5, R5, 0xfffffff8, RZ, 0xc0, !PT ;  /* 0xfffffff805057812 */ /* 0x000fe400078ec0ff */
[----:B------:R-:W-:Y:S02]  /*0340*/  LOP3.LUT R3, R3, 0x38, R224, 0xf8, !PT ;  /* 0x0000003803037812 */ /* 0x000fe400078ef8e0 */
[----:B------:R-:W-:Y:S01]  /*0350*/  SHF.R.S32.HI R9, RZ, 0x1f, R4 ;  /* 0x0000001fff097819 */ /* 0x000fe20000011404 */
[----:B------:R-:W-:Y:S01]  /*0360*/  IMAD.IADD R7, R7, 0x1, -R5 ;  /* 0x0000000107077824 */ /* 0x000fe200078e0a05 */
[----:B------:R-:W-:-:S02]  /*0370*/  SHF.R.S32.HI R8, RZ, 0x1f, R2 ;  /* 0x0000001fff087819 */ /* 0x000fc40000011402 */
[----:B------:R-:W-:Y:S02]  /*0380*/  LOP3.LUT R5, R3, R6, RZ, 0x3c, !PT ;  /* 0x0000000603057212 */ /* 0x000fe400078e3cff */
[----:B------:R-:W-:Y:S02]  /*0390*/  LEA.HI R3, R13, R14, RZ, 0x6 ;  /* 0x0000000e0d037211 */ /* 0x000fe400078f30ff */
[----:B------:R-:W-:Y:S02]  /*03a0*/  LEA.HI R11, R9, R4, RZ, 0x3 ;  /* 0x00000004090b7211 */ /* 0x000fe400078f18ff */
[C---:B------:R-:W-:Y:S01]  /*03b0*/  LOP3.LUT P4, RZ, R0.reuse, 0x2, RZ, 0xc0, !PT ;  /* 0x0000000200ff7812 */ /* 0x040fe2000788c0ff */
[----:B------:R-:W-:Y:S01]  /*03c0*/  IMAD.SHL.U32 R3, R3, 0x8, RZ ;  /* 0x0000000803037824 */ /* 0x000fe200078e00ff */
[C---:B------:R-:W-:Y:S01]  /*03d0*/  LOP3.LUT P3, RZ, R0.reuse, 0x4, RZ, 0xc0, !PT ;  /* 0x0000000400ff7812 */ /* 0x040fe2000786c0ff */
[----:B------:R-:W-:Y:S01]  /*03e0*/  IMAD.SHL.U32 R0, R0, 0x40, RZ ;  /* 0x0000004000007824 */ /* 0x000fe200078e00ff */
[----:B------:R-:W-:-:S02]  /*03f0*/  LEA.HI R8, R8, R2, RZ, 0x2 ;  /* 0x0000000208087211 */ /* 0x000fc400078f10ff */
[----:B------:R-:W-:Y:S02]  /*0400*/  LOP3.LUT R2, R11, 0xfffffff8, RZ, 0xc0, !PT ;  /* 0xfffffff80b027812 */ /* 0x000fe400078ec0ff */
[----:B------:R-:W-:Y:S02]  /*0410*/  LEA.HI R6, R13, R14, RZ, 0x7 ;  /* 0x0000000e0d067211 */ /* 0x000fe400078f38ff */
[----:B------:R-:W-:Y:S01]  /*0420*/  LOP3.LUT R0, R0, 0x1c0, RZ, 0xc0, !PT ;  /* 0x000001c000007812 */ /* 0x000fe200078ec0ff */
[----:B------:R-:W-:Y:S01]  /*0430*/  IMAD.IADD R13, R4, 0x1, -R2 ;  /* 0x00000001040d7824 */ /* 0x000fe200078e0a02 */
[----:B------:R-:W-:Y:S01]  /*0440*/  LOP3.LUT R252, R5, 0xfffffe00, R3, 0xf8, !PT ;  /* 0xfffffe0005fc7812 */ /* 0x000fe200078ef803 */
[----:B------:R-:W-:Y:S01]  /*0450*/  IMAD.SHL.U32 R2, R10, 0x10, RZ ;  /* 0x000000100a027824 */ /* 0x000fe200078e00ff */
[----:B------:R-:W-:Y:S01]  /*0460*/  SHF.R.S32.HI R3, RZ, 0x7, R6 ;  /* 0x00000007ff037819 */ /* 0x000fe20000011406 */
[----:B------:R-:W-:Y:S01]  /*0470*/  IMAD.SHL.U32 R4, R12, 0x200, RZ ;  /* 0x000002000c047824 */ /* 0x000fe200078e00ff */
[----:B------:R-:W-:-:S02]  /*0480*/  LOP3.LUT R184, R0, 0x8, R16, 0xf8, !PT ;  /* 0x0000000800b87812 */ /* 0x000fc400078ef810 */
[----:B------:R-:W-:Y:S02]  /*0490*/  SHF.R.U32.HI R180, RZ, 0x3, R0 ;  /* 0x00000003ffb47819 */ /* 0x000fe40000011600 */
[----:B------:R-:W-:Y:S01]  /*04a0*/  LOP3.LUT R5, R0, 0x30, R2, 0xf8, !PT ;  /* 0x0000003000057812 */ /* 0x000fe200078ef802 */
[----:B------:R-:W-:Y:S01]  /*04b0*/  IMAD R0, R3, 0x1000, R4 ;  /* 0x0000100003007824 */ /* 0x000fe200078e0204 */
[----:B------:R-:W-:Y:S02]  /*04c0*/  LOP3.LUT R184, R184, R180, RZ, 0x3c, !PT ;  /* 0x000000b4b8b87212 */ /* 0x000fe400078e3cff */
[----:B------:R-:W-:Y:S02]  /*04d0*/  LOP3.LUT R5, R5, 0x8, R16, 0xf8, !PT ;  /* 0x0000000805057812 */ /* 0x000fe400078ef810 */
[----:B------:R-:W-:Y:S01]  /*04e0*/  LOP3.LUT R6, R7, 0x1, RZ, 0xc0, !PT ;  /* 0x0000000107067812 */ /* 0x000fe200078ec0ff */
[----:B------:R-:W-:Y:S01]  /*04f0*/  IMAD.IADD R184, R0, 0x1, R184 ;  /* 0x0000000100b87824 */ /* 0x000fe200078e02b8 */
[----:B------:R-:W-:-:S02]  /*0500*/  LOP3.LUT R0, R15, 0x7ffffffc, RZ, 0xc0, !PT ;  /* 0x7ffffffc0f007812 */ /* 0x000fc400078ec0ff */
[----:B------:R-:W-:Y:S01]  /*0510*/  LEA.HI.SX32 R2, R8, R2, 0x1e ;  /* 0x0000000208027211 */ /* 0x000fe200078ff2ff */
[----:B------:R-:W-:Y:S01]  /*0520*/  IMAD.SHL.U32 R184, R184, 0x2, RZ ;  /* 0x00000002b8b87824 */ /* 0x000fe200078e00ff */
[----:B------:R-:W-:Y:S01]  /*0530*/  LOP3.LUT R180, R4, R5, R180, 0xf6, !PT ;  /* 0x0000000504b47212 */ /* 0x000fe200078ef6b4 */
[----:B------:R-:W-:Y:S01]  /*0540*/  IMAD.IADD R5, R14, 0x1, -R0 ;  /* 0x000000010e057824 */ /* 0x000fe200078e0a00 */
[----:B------:R-:W-:Y:S01]  /*0550*/  ISETP.NE.U32.AND P0, PT, R6, 0x1, PT ;  /* 0x000000010600780c */ /* 0x000fe20003f05070 */
[C---:B------:R-:W-:Y:S01]  /*0560*/  IMAD.SHL.U32 R0, R7.reuse, 0x40, RZ ;  /* 0x0000004007007824 */ /* 0x040fe200078e00ff */
[----:B------:R1:W-:Y:S01]  /*0570*/  STL [R1+0x4], R2 ;  /* 0x0000040201007387 */ /* 0x0003e20000100800 */
[----:B------:R-:W-:Y:S01]  /*0580*/  IMAD.SHL.U32 R14, R14, 0x2, RZ ;  /* 0x000000020e0e7824 */ /* 0x000fe200078e00ff */
[----:B------:R-:W-:Y:S01]  /*0590*/  R2P PR, R7, 0x6 ;  /* 0x0000000607007804 */ /* 0x000fe20000000000 */
[----:B------:R-:W-:Y:S01]  /*05a0*/  IMAD.SHL.U32 R6, R12, 0x10, RZ ;  /* 0x000000100c067824 */ /* 0x000fe200078e00ff */
[----:B------:R-:W-:Y:S01]  /*05b0*/  LOP3.LUT R0, R0, 0x1c0, RZ, 0xc0, !PT ;  /* 0x000001c000007812 */ /* 0x000fe200078ec0ff */
[----:B------:R-:W-:Y:S01]  /*05c0*/  IMAD.SHL.U32 R5, R5, 0x2, RZ ;  /* 0x0000000205057824 */ /* 0x000fe200078e00ff */
[----:B------:R-:W-:-:S02]  /*05d0*/  LOP3.LUT R7, R14, 0x6, RZ, 0xc0, !PT ;  /* 0x000000060e077812 */ /* 0x000fc400078ec0ff */
[----:B------:R-:W-:Y:S02]  /*05e0*/  SHF.R.U32.HI R4, RZ, 0x3, R0 ;  /* 0x00000003ff047819 */ /* 0x000fe40000011600 */
[C---:B------:R-:W-:Y:S01]  /*05f0*/  SEL R185, R218.reuse, 0xffffffe0, !P4 ;  /* 0xffffffe0dab97807 */ /* 0x040fe20006000000 */
[C---:B------:R-:W-:Y:S01]  /*0600*/  IMAD R7, R3.reuse, 0x40, R7 ;  /* 0x0000004003077824 */ /* 0x040fe200078e0207 */
[----:B------:R-:W-:Y:S02]  /*0610*/  SEL R218, R218, 0xffffffe0, !P1 ;  /* 0xffffffe0dada7807 */ /* 0x000fe40004800000 */
[----:B------:R-:W-:Y:S02]  /*0620*/  SEL R216, R216, 0x10, !P0 ;  /* 0x00000010d8d87807 */ /* 0x000fe40004000000 */
[----:B------:R2:W-:Y:S01]  /*0630*/  STL [R1], R7 ;  /* 0x0000000701007387 */ /* 0x0005e20000100800 */
[----:B------:R-:W-:Y:S01]  /*0640*/  LEA R180, R180, UR4, 0x1 ;  /* 0x00000004b4b47c11 */ /* 0x000fe2000f8e08ff */
[----:B-1----:R-:W-:-:S02]  /*0650*/  IMAD.SHL.U32 R2, R3, 0x8, RZ ;  /* 0x0000000803027824 */ /* 0x002fc400078e00ff */
[----:B------:R-:W-:-:S03]  /*0660*/  IMAD R3, R3, 0x2000, R5 ;  /* 0x0000200003037824 */ /* 0x000fc600078e0205 */
[----:B------:R-:W-:Y:S01]  /*0670*/  LOP3.LUT R2, R2, 0x8, RZ, 0xc0, !PT ;  /* 0x0000000802027812 */ /* 0x000fe200078ec0ff */
[----:B------:R-:W-:-:S03]  /*0680*/  IMAD R3, R10, 0x400, R3 ;  /* 0x000004000a037824 */ /* 0x000fc600078e0203 */
[----:B------:R-:W-:Y:S02]  /*0690*/  LOP3.LUT R9, R2, 0x10, R6, 0xf8, !PT ;  /* 0x0000001002097812 */ /* 0x000fe400078ef806 */
[CC--:B------:R-:W-:Y:S01]  /*06a0*/  LOP3.LUT R8, R4.reuse, R0.reuse, R2, 0x1e, !PT ;  /* 0x0000000004087212 */ /* 0x0c0fe200078e1e02 */
[----:B------:R-:W-:Y:S01]  /*06b0*/  IMAD.SHL.U32 R2, R13, 0x40, RZ ;  /* 0x000000400d027824 */ /* 0x000fe200078e00ff */
[----:B------:R-:W-:Y:S01]  /*06c0*/  LOP3.LUT R6, R4, R0, RZ, 0xfc, !PT ;  /* 0x0000000004067212 */ /* 0x000fe200078efcff */
[----:B------:R-:W-:Y:S02]  /*06d0*/  IMAD R0, R10, 0x400, R5 ;  /* 0x000004000a007824 */ /* 0x000fe400078e0205 */
[----:B--2---:R-:W-:Y:S01]  /*06e0*/  IMAD.SHL.U32 R7, R11, 0x40, RZ ;  /* 0x000000400b077824 */ /* 0x004fe200078e00ff */
[----:B------:R-:W-:Y:S01]  /*06f0*/  LOP3.LUT R2, R2, 0x1c0, RZ, 0xc0, !PT ;  /* 0x000001c002027812 */ /* 0x000fe200078ec0ff */
[----:B------:R-:W-:Y:S02]  /*0700*/  IMAD.SHL.U32 R4, R12, 0x8, RZ ;  /* 0x000000080c047824 */ /* 0x000fe400078e00ff */
[----:B------:R-:W-:Y:S01]  /*0710*/  IMAD.IADD R6, R6, 0x1, R3 ;  /* 0x0000000106067824 */ /* 0x000fe200078e0203 */
[----:B------:R-:W-:Y:S01]  /*0720*/  SHF.R.U32.HI R5, RZ, 0x3, R2 ;  /* 0x00000003ff057819 */ /* 0x000fe20000011602 */
        /* <DEDUP_REMOVED lines=12> */
[----:B------:R-:W-:-:S02]  /*07f0*/  USHF.R.S32.HI UR6, URZ, 0x1f, UR46 ;  /* 0x0000001f3f067899 */ /* 0x000fc4000801142e */
[----:B------:R-:W-:Y:S02]  /*0800*/  IMAD.U32 R2, RZ, RZ, UR5 ;  /* 0x00000005ff027e24 */ /* 0x000fe4000f8e00ff */
[----:B------:R-:W-:Y:S01]  /*0810*/  IMAD.U32 R3, RZ, RZ, UR5 ;  /* 0x00000005ff037e24 */ /* 0x000fe2000f8e00ff */
[----:B------:R-:W-:Y:S01]  /*0820*/  UIADD3 UR5, UR4, 0xc000, URZ ;  /* 0x0000c00004057890 */ /* 0x000fe2000fffe03f */
[----:B------:R-:W-:Y:S01]  /*0830*/  MOV R0, UR6 ;  /* 0x0000000600007c02 */ /* 0x000fe20008000f00 */
[----:B------:R-:W-:Y:S01]  /*0840*/  IMAD.U32 R2, RZ, RZ, UR6 ;  /* 0x00000006ff027e24 */ /* 0x000fe2000f8e00ff */
[----:B------:R-:W-:Y:S01]  /*0850*/  UIADD3 UR6, UR4, 0xc000, URZ ;  /* 0x0000c00004067890 */ /* 0x000fe2000fffe03f */
[----:B------:R-:W-:Y:S02]  /*0860*/  IMAD.MOV.U32 R0, RZ, RZ, 0x40 ;  /* 0x00000040ff007424 */ /* 0x000fe400078e00ff */
        /* <DEDUP_REMOVED lines=12> */
[----:B------:R-:W-:Y:S01]  /*0930*/  STL [R1+0x8], R7 ;  /* 0x0000080701007387 */ /* 0x000fe20000100800 */
        /* <DEDUP_REMOVED lines=33> */
.L_x_510:
        /* <DEDUP_REMOVED lines=16> */
[----:B-1----:R-:W-:Y:S01]  /*0c50*/  IMAD.U32 R2, RZ, RZ, UR10 ;  /* 0x0000000aff027e24 */ /* 0x002fe2000f8e00ff */
        /* <DEDUP_REMOVED lines=14> */
[----:B--234-:R-:W2:Y:S05]  /*0d40*/  @P1 LDG.E R7, desc[UR8][R4.64] ;  /* 0x0000000804071981 */ /* 0x01ceaa000c1e1900 */
        /* <DEDUP_REMOVED lines=35> */
.L_x_434:
        /* <DEDUP_REMOVED lines=15> */
[----:B------:R-:W-:-:S02]  /*1070*/  UIADD3 UR17, UR39, 0x7f, URZ ;  /* 0x0000007f27117890 */ /* 0x000fc4000fffe03f */
[----:B------:R-:W-:Y:S02]  /*1080*/  UIMAD UR29, UR46, UR11, UR10 ;  /* 0x0000000b2e1d72a4 */ /* 0x000fe4000f8e020a */
[----:B------:R-:W-:Y:S01]  /*1090*/  USHF.L.U64.HI UR20, UR46, 0x7, UR58 ;  /* 0x000000072e147899 */ /* 0x000fe2000801023a */
[----:B------:R-:W-:Y:S01]  /*10a0*/  @!UP1 ULDC.64 UR10, c[0x0][0x418] ;  /* 0x00010600000a9ab9 */ /* 0x000fe20000000a00 */
[----:B------:R-:W-:Y:S01]  /*10b0*/  USHF.R.S32.HI UR21, URZ, 0x1f, UR17 ;  /* 0x0000001f3f157899 */ /* 0x000fe20008011411 */
[----:B------:R-:W-:Y:S01]  /*10c0*/  ULDC.64 UR24, c[0x0][0x240] ;  /* 0x0000900000187ab9 */ /* 0x000fe20000000a00 */
[----:B------:R-:W-:Y:S01]  /*10d0*/  ULDC UR59, c[0x0][0x2d4] ;  /* 0x0000b500003b7ab9 */ /* 0x000fe20000000800 */
[----:B------:R-:W-:Y:S01]  /*10e0*/  ULDC UR45, c[0x0][0x2dc] ;  /* 0x0000b700002d7ab9 */ /* 0x000fe20000000800 */
[----:B------:R-:W-:Y:S01]  /*10f0*/  ULDC UR61, c[0x0][0x270] ;  /* 0x00009c00003d7ab9 */ /* 0x000fe20000000800 */
[----:B-1----:R-:W-:Y:S01]  /*1100*/  IABS R5, R6 ;  /* 0x0000000600057213 */ /* 0x002fe20000000000 */
[----:B------:R-:W-:Y:S01]  /*1110*/  @!UP1 UIMAD.WIDE.U32 UR34, UR46, UR10, URZ ;  /* 0x0000000a2e2292a5 */ /* 0x000fe2000f8e003f */
[----:B------:R-:W-:Y:S01]  /*1120*/  ISETP.NE.AND P3, PT, R6, RZ, PT ;  /* 0x000000ff0600720c */ /* 0x000fe20003f65270 */
[----:B------:R-:W-:Y:S01]  /*1130*/  @UP0 UIADD3 UR22, UR16, UR27, URZ ;  /* 0x0000001b10160290 */ /* 0x000fe2000fffe03f */
[----:B------:R-:W1:Y:S01]  /*1140*/  I2F.RP R2, R5 ;  /* 0x0000000500027306 */ /* 0x000e620000209400 */
[----:B------:R-:W-:-:S02]  /*1150*/  USHF.R.S32.HI UR36, URZ, 0x1f, UR59 ;  /* 0x0000001f3f247899 */ /* 0x000fc4000801143b */
[----:B------:R-:W-:Y:S02]  /*1160*/  UIMAD UR51, UR57, UR45, URZ ;  /* 0x0000002d393372a4 */ /* 0x000fe4000f8e023f */
[----:B--2---:R-:W-:Y:S02]  /*1170*/  UIMAD.WIDE.U32 UR30, UR14, UR12, URZ ;  /* 0x0000000c0e1e72a5 */ /* 0x004fe4000f8e003f */
[----:B------:R-:W-:Y:S02]  /*1180*/  USEL UR38, UR20, URZ, UP2 ;  /* 0x0000003f14267287 */ /* 0x000fe40009000000 */
[----:B------:R-:W-:Y:S02]  /*1190*/  UIMAD UR48, UR14, UR13, UR31 ;  /* 0x0000000d0e3072a4 */ /* 0x000fe4000f8e021f */
[----:B------:R-:W-:Y:S01]  /*11a0*/  USHF.L.U32 UR14, UR46, 0x7, URZ ;  /* 0x000000072e0e7899 */ /* 0x000fe2000800063f */
[----:B------:R-:W-:Y:S01]  /*11b0*/  @UP1 ULDC.64 UR12, c[0x0][0x420] ;  /* 0x00010800000c1ab9 */ /* 0x000fe20000000a00 */
[----:B------:R-:W-:Y:S01]  /*11c0*/  UIADD3 UR49, UR19, UR29, URZ ;  /* 0x0000001d13317290 */ /* 0x000fe2000fffe03f */
[----:B-1----:R-:W1:Y:S01]  /*11d0*/  MUFU.RCP R2, R2 ;  /* 0x0000000200027308 */ /* 0x002e620000001000 */
[----:B------:R-:W-:-:S02]  /*11e0*/  @UP1 UIMAD.WIDE.U32 UR42, UR7, UR12, URZ ;  /* 0x0000000c072a12a5 */ /* 0x000fc4000f8e003f */
[----:B------:R-:W-:Y:S02]  /*11f0*/  @!UP1 UIMAD UR12, UR58, UR10, URZ ;  /* 0x0000000a3a0c92a4 */ /* 0x000fe4000f8e023f */
[----:B------:R-:W-:Y:S02]  /*1200*/  USEL UR33, UR14, URZ, UP2 ;  /* 0x0000003f0e217287 */ /* 0x000fe40009000000 */
[----:B------:R-:W-:Y:S02]  /*1210*/  @!UP1 UIMAD UR32, UR46, UR11, UR12 ;  /* 0x0000000b2e2092a4 */ /* 0x000fe4000f8e020c */
[----:B------:R-:W-:Y:S02]  /*1220*/  UIMAD.WIDE.U32 UR14, UR7, UR24, URZ ;  /* 0x00000018070e72a5 */ /* 0x000fe4000f8e003f */
[----:B------:R-:W-:Y:S02]  /*1230*/  UIMAD.WIDE UR10, UR45, UR61, URZ ;  /* 0x0000003d2d0a72a5 */ /* 0x000fe4000f8e023f */
[----:B------:R-:W-:-:S02]  /*1240*/  ULEA.HI UR45, UR21, UR17, URZ, 0x7 ;  /* 0x00000011152d7291 */ /* 0x000fc4000f8f383f */
[----:B------:R-:W-:Y:S01]  /*1250*/  USEL UR56, UR18, UR14, !UP1 ;  /* 0x0000000e12387287 */ /* 0x000fe2000c800000 */
[----:B-1----:R-:W-:Y:S01]  /*1260*/  VIADD R2, R2, 0xffffffe ;  /* 0x0ffffffe02027836 */ /* 0x002fe20000000000 */
[----:B------:R-:W-:Y:S01]  /*1270*/  @UP0 ULDC.64 UR20, c[0x0][0x248] ;  /* 0x0000920000140ab9 */ /* 0x000fe20000000a00 */
[----:B------:R-:W-:Y:S01]  /*1280*/  ULDC.U8 UR37, c[0x0][0x3d8] ;  /* 0x0000f60000257ab9 */ /* 0x000fe20000000000 */
[----:B------:R-:W-:Y:S01]  /*1290*/  @UP0 UIMAD.WIDE.U32 UR18, UR22, UR20, URZ ;  /* 0x00000014161202a5 */ /* 0x000fe2000f8e003f */
[----:B------:R-:W1:Y:S01]  /*12a0*/  F2I.FTZ.U32.TRUNC.NTZ R3, R2 ;  /* 0x0000000200037305 */ /* 0x000e62000021f000 */
[----:B------:R-:W-:Y:S02]  /*12b0*/  UIMAD UR17, UR36, UR46, URZ ;  /* 0x0000002e241172a4 */ /* 0x000fe4000f8e023f */
[----:B------:R-:W-:Y:S02]  /*12c0*/  UISETP.NE.AND UP3, UPT, UR37, URZ, UPT ;  /* 0x0000003f2500728c */ /* 0x000fe4000bf65270 */
[----:B------:R-:W-:-:S02]  /*12d0*/  @UP1 UIMAD UR50, UR7, UR13, UR43 ;  /* 0x0000000d073212a4 */ /* 0x000fc4000f8e022b */
[----:B------:R-:W-:Y:S02]  /*12e0*/  UIMAD UR23, UR7, UR25, URZ ;  /* 0x00000019071772a4 */ /* 0x000fe4000f8e023f */
[----:B------:R-:W-:Y:S02]  /*12f0*/  UIMAD.WIDE.U32 UR12, UR46, UR59, URZ ;  /* 0x0000003b2e0c72a5 */ /* 0x000fe4000f8e003f */
[----:B------:R-:W-:Y:S02]  /*1300*/  UIMAD UR17, UR58, UR59, UR17 ;  /* 0x0000003b3a1172a4 */ /* 0x000fe4000f8e0211 */
[----:B------:R-:W-:Y:S01]  /*1310*/  @UP1 UIADD3 UR49, UR15, UR23, URZ ;  /* 0x000000170f311290 */ /* 0x000fe2000fffe03f */
[----:B-1----:R-:W-:Y:S01]  /*1320*/  IMAD.MOV R0, RZ, RZ, -R3 ;  /* 0x000000ffff007224 */ /* 0x002fe200078e0a03 */
[----:B------:R-:W-:Y:S01]  /*1330*/  @UP0 UMOV UR36, UR18 ;  /* 0x0000001200240c82 */ /* 0x000fe20008000000 */
[----:B------:R-:W-:Y:S01]  /*1340*/  IMAD.MOV.U32 R2, RZ, RZ, RZ ;  /* 0x000000ffff027224 */ /* 0x000fe200078e00ff */
[----:B------:R-:W-:Y:S01]  /*1350*/  UIMAD.WIDE.U32 UR14, UR10, UR12, URZ ;  /* 0x0000000c0a0e72a5 */ /* 0x000fe2000f8e003f */
[----:B------:R-:W-:Y:S01]  /*1360*/  IMAD R0, R0, R5, RZ ;  /* 0x0000000500007224 */ /* 0x000fe200078e02ff */
[----:B------:R-:W-:-:S02]  /*1370*/  UIMAD UR18, UR11, UR12, URZ ;  /* 0x0000000c0b1272a4 */ /* 0x000fc4000f8e023f */
[----:B------:R-:W-:Y:S01]  /*1380*/  UIADD3 UR17, UR13, UR17, URZ ;  /* 0x000000110d117290 */ /* 0x000fe2000fffe03f */
[----:B------:R-:W-:Y:S01]  /*1390*/  IMAD.HI.U32 R0, R3, R0, R2 ;  /* 0x0000000003007227 */ /* 0x000fe200078e0002 */
[----:B------:R-:W-:Y:S01]  /*13a0*/  MOV R2, R4 ;  /* 0x0000000400027202 */ /* 0x000fe20000000f00 */
[----:B------:R-:W-:Y:S01]  /*13b0*/  UIMAD.WIDE.U32 UR12, UR10, UR7, URZ ;  /* 0x000000070a0c72a5 */ /* 0x000fe2000f8e003f */
[----:B------:R-:W-:Y:S01]  /*13c0*/  ULDC UR40, c[0x0][0x2c4] ;  /* 0x0000b10000287ab9 */ /* 0x000fe20000000800 */
[----:B------:R-:W-:Y:S02]  /*13d0*/  UIMAD UR17, UR10, UR17, UR18 ;  /* 0x000000110a1172a4 */ /* 0x000fe4000f8e0212 */
[----:B------:R-:W-:Y:S01]  /*13e0*/  IMAD.HI.U32 R0, R0, R2, RZ ;  /* 0x0000000200007227 */ /* 0x000fe200078e00ff */
[----:B------:R-:W-:Y:S02]  /*13f0*/  @UP3 UIMAD UR18, UR46, UR40, URZ ;  /* 0x000000282e1232a4 */ /* 0x000fe4000f8e023f */
[----:B------:R-:W-:Y:S01]  /*1400*/  USEL UR55, UR14, UR12, !UP1 ;  /* 0x0000000c0e377287 */ /* 0x000fe2000c800000 */
[----:B------:R-:W-:Y:S01]  /*1410*/  IMAD.MOV R3, RZ, RZ, -R0 ;  /* 0x000000ffff037224 */ /* 0x000fe200078e0a00 */
[----:B------:R-:W-:-:S02]  /*1420*/  @UP0 UIMAD UR22, UR22, UR21, URZ ;  /* 0x00000015161602a4 */ /* 0x000fc4000f8e023f */
[----:B------:R-:W-:Y:S01]  /*1430*/  ULOP3.LUT UR12, UR45, 0xffffff80, URZ, 0xc0, !UPT ;  /* 0xffffff802d0c7892 */ /* 0x000fe2000f8ec03f */
[C---:B------:R-:W-:Y:S01]  /*1440*/  IMAD R2, R5.reuse, R3, R2 ;  /* 0x0000000305027224 */ /* 0x040fe200078e0202 */
[----:B------:R-:W-:Y:S02]  /*1450*/  @UP3 USEL UR14, UR18, UR7, !UP1 ;  /* 0x00000007120e3287 */ /* 0x000fe4000c800000 */
[----:B------:R-:W-:Y:S02]  /*1460*/  @UP0 UIADD3 UR37, UR19, UR22, URZ ;  /* 0x0000001613250290 */ /* 0x000fe4000fffe03f */
[----:B------:R-:W-:Y:S01]  /*1470*/  ISETP.GT.U32.AND P1, PT, R5, R2, PT ;  /* 0x000000020500720c */ /* 0x000fe20003f24070 */
[----:B------:R-:W-:Y:S01]  /*1480*/  UIADD3 UR12, UR12, -0x80, URZ ;  /* 0xffffff800c0c7890 */ /* 0x000fe2000fffe03f */
[----:B------:R-:W-:Y:S01]  /*1490*/  @UP3 ULDC UR19, c[0x0][0x2e4] ;  /* 0x0000b90000133ab9 */ /* 0x000fe20000000800 */
[----:B------:R-:W-:Y:S02]  /*14a0*/  UIADD3 UR47, UR15, UR17, URZ ;  /* 0x000000110f2f7290 */ /* 0x000fe4000fffe03f */
[----:B------:R-:W-:-:S02]  /*14b0*/  @!UP3 UIMAD UR15, UR46, UR61, UR57 ;  /* 0x0000003d2e0fb2a4 */ /* 0x000fc4000f8e0239 */
[----:B------:R-:W-:Y:S02]  /*14c0*/  @UP3 UIMAD UR22, UR57, UR19, UR14 ;  /* 0x00000013391632a4 */ /* 0x000fe4000f8e020e */
[----:B------:R-:W-:Y:S02]  /*14d0*/  USHF.R.S32.HI UR23, URZ, 0x1f, UR12 ;  /* 0x0000001f3f177899 */ /* 0x000fe4000801140c */
[----:B------:R-:W-:Y:S02]  /*14e0*/  UIADD3 UR14, UP2, UR12, UR33, URZ ;  /* 0x000000210c0e7290 */ /* 0x000fe4000ff5e03f */
[----:B------:R-:W-:Y:S01]  /*14f0*/  @!P1 IMAD.IADD R2, R2, 0x1, -R5 ;  /* 0x0000000102029824 */ /* 0x000fe200078e0a05 */
[----:B------:R-:W-:Y:S01]  /*1500*/  @!UP3 UIMAD UR22, UR15, UR40, URZ ;  /* 0x000000280f16b2a4 */ /* 0x000fe2000f8e023f */
[----:B------:R-:W-:Y:S01]  /*1510*/  @!P1 IADD3 R0, R0, 0x1, RZ ;  /* 0x0000000100009810 */ /* 0x000fe20007ffe0ff */
[----:B------:R-:W-:Y:S01]  /*1520*/  UIMAD UR15, UR11, UR7, URZ ;  /* 0x000000070b0f72a4 */ /* 0x000fe2000f8e023f */
[----:B------:R-:W-:Y:S01]  /*1530*/  PLOP3.LUT P1, PT, PT, PT, UP0, 0x80, 0x0 ;  /* 0x000000000000781c */ /* 0x000fe20003f2f008 */
[----:B------:R-:W-:Y:S01]  /*1540*/  UIADD3.X UR17, UR23, UR38, URZ, UP2, !UPT ;  /* 0x0000002617117290 */ /* 0x000fe200097fe43f */
[----:B------:R-:W-:Y:S01]  /*1550*/  ISETP.GE.U32.AND P0, PT, R2, R5, PT ;  /* 0x000000050200720c */ /* 0x000fe20003f06070 */
[----:B------:R-:W-:Y:S01]  /*1560*/  UIMAD UR11, UR11, UR14, URZ ;  /* 0x0000000e0b0b72a4 */ /* 0x000fe2000f8e023f */
[----:B------:R-:W-:Y:S01]  /*1570*/  LOP3.LUT R2, R6, UR57, RZ, 0x3c, !PT ;  /* 0x0000003906027c12 */ /* 0x000fe2000f8e3cff */
[----:B------:R-:W-:Y:S01]  /*1580*/  ULDC.U8 UR41, c[0x0][0x480] ;  /* 0x0001200000297ab9 */ /* 0x000fe20000000000 */
[----:B------:R-:W-:-:S02]  /*1590*/  @UP0 UIADD3 UR31, UR16, UR27, URZ ;  /* 0x0000001b101f0290 */ /* 0x000fc4000fffe03f */
[----:B------:R-:W-:Y:S01]  /*15a0*/  ISETP.GE.AND P2, PT, R2, RZ, PT ;  /* 0x000000ff0200720c */ /* 0x000fe20003f46270 */
[----:B------:R-:W-:Y:S02]  /*15b0*/  UISETP.NE.AND UP4, UPT, UR41, URZ, UPT ;  /* 0x0000003f2900728c */ /* 0x000fe4000bf85270 */
[----:B------:R-:W-:Y:S01]  /*15c0*/  @UP1 UIADD3 UR47, UR13, UR15, URZ ;  /* 0x0000000f0d2f1290 */ /* 0x000fe2000fffe03f */
[----:B------:R-:W-:Y:S01]  /*15d0*/  @UP0 ULDC.64 UR18, c[0x0][0x250] ;  /* 0x0000940000120ab9 */ /* 0x000fe20000000a00 */
[----:B------:R-:W-:Y:S02]  /*15e0*/  UIMAD.WIDE.U32 UR40, UR10, UR14, URZ ;  /* 0x0000000e0a2872a5 */ /* 0x000fe4000f8e003f */
[----:B------:R-:W-:Y:S01]  /*15f0*/  @P0 VIADD R0, R0, 0x1 ;  /* 0x0000000100000836 */ /* 0x000fe20000000000 */
[----:B------:R-:W-:Y:S01]  /*1600*/  UIMAD UR13, UR10, UR17, UR11 ;  /* 0x000000110a0d72a4 */ /* 0x000fe2000f8e020b */
[----:B------:R-:W-:Y:S01]  /*1610*/  PLOP3.LUT P0, PT, PT, PT, UP3, 0x80, 0x0 ;  /* 0x000000000000781c */ /* 0x000fe20003f0f038 */
[----:B------:R-:W-:Y:S01]  /*1620*/  @UP0 UIMAD.WIDE.U32 UR10, UR31, UR18, URZ ;  /* 0x000000121f0a02a5 */ /* 0x000fe2000f8e003f */
[----:B------:R-:W-:Y:S01]  /*1630*/  IMAD.MOV.U32 R13, RZ, RZ, R0 ;  /* 0x000000ffff0d7224 */ /* 0x000fe200078e0000 */
[----:B------:R-:W-:-:S02]  /*1640*/  @UP0 UIMAD UR14, UR31, UR19, URZ ;  /* 0x000000131f0e02a4 */ /* 0x000fc4000f8e023f */
[----:B------:R-:W-:Y:S02]  /*1650*/  USEL UR53, UR48, URZ, UP4 ;  /* 0x0000003f30357287 */ /* 0x000fe4000a000000 */
[----:B------:R-:W-:Y:S01]  /*1660*/  USHF.R.S32.HI UR44, URZ, 0x1f, UR28 ;  /* 0x0000001f3f2c7899 */ /* 0x000fe2000801141c */
[----:B------:R-:W-:Y:S01]  /*1670*/  @!P2 IADD3 R13, -R13, RZ, RZ ;  /* 0x000000ff0d0da210 */ /* 0x000fe20007ffe1ff */
[----:B------:R-:W-:Y:S01]  /*1680*/  @!UP1 UIADD3 UR50, UR35, UR32, URZ ;  /* 0x0000002023329290 */ /* 0x000fe2000fffe03f */
[----:B------:R-:W-:Y:S01]  /*1690*/  @!P3 LOP3.LUT R13, RZ, R6, RZ, 0x33, !PT ;  /* 0x00000006ff0db212 */ /* 0x000fe200078e33ff */
[----:B------:R-:W-:Y:S02]  /*16a0*/  USHF.R.S32.HI UR54, URZ, 0x1f, UR51 ;  /* 0x0000001f3f367899 */ /* 0x000fe40008011433 */
[----:B------:R-:W-:Y:S02]  /*16b0*/  USEL UR52, UR30, URZ, UP4 ;  /* 0x0000003f1e347287 */ /* 0x000fe4000a000000 */
[----:B------:R-:W-:-:S02]  /*16c0*/  @UP0 UIADD3 UR29, UR11, UR14, URZ ;  /* 0x0000000e0b1d0290 */ /* 0x000fc4000fffe03f */
[----:B------:R-:W-:Y:S01]  /*16d0*/  UIADD3 UR48, UR41, UR13, URZ ;  /* 0x0000000d29307290 */ /* 0x000fe2000fffe03f */
[----:B------:R-:W-:Y:S01]  /*16e0*/  @UP0 UMOV UR17, UR10 ;  /* 0x0000000a00110c82 */ /* 0x000fe20008000000 */
[----:B------:R-:W-:Y:S10]  /*16f0*/  @P1 BRA `(.L_x_436) ;  /* 0x0000000000301947 */ /* 0x000ff40003800000 */
[----:B------:R-:W-:Y:S01]  /*1700*/  USHF.R.S32.HI UR10, URZ, 0x1f, UR16 ;  /* 0x0000001f3f0a7899 */ /* 0x000fe20008011410 */
[----:B------:R-:W-:Y:S01]  /*1710*/  ULDC.64 UR20, c[0x0][0x248] ;  /* 0x0000920000147ab9 */ /* 0x000fe20000000a00 */
[----:B------:R-:W-:Y:S02]  /*1720*/  ULDC.64 UR14, c[0x0][0x230] ;  /* 0x00008c00000e7ab9 */ /* 0x000fe40000000a00 */
[----:B------:R-:W-:Y:S02]  /*1730*/  UIMAD UR13, UR10, UR20, URZ ;  /* 0x000000140a0d72a4 */ /* 0x000fe4000f8e023f */
[----:B------:R-:W-:Y:S02]  /*1740*/  UIMAD.WIDE.U32 UR10, UR16, UR20, URZ ;  /* 0x00000014100a72a5 */ /* 0x000fe4000f8e003f */
[----:B------:R-:W-:-:S04]  /*1750*/  UIMAD UR13, UR16, UR21, UR13 ;  /* 0x00000015100d72a4 */ /* 0x000fc8000f8e020d */
[----:B------:R-:W-:-:S04]  /*1760*/  UIADD3 UR11, UR11, UR13, URZ ;  /* 0x0000000d0b0b7290 */ /* 0x000fc8000fffe03f */
[----:B------:R-:W-:Y:S02]  /*1770*/  UIMAD.WIDE.U32 UR10, UR46, UR14, UR10 ;  /* 0x0000000e2e0a72a5 */ /* 0x000fe4000f8e000a */
[----:B------:R-:W-:-:S04]  /*1780*/  UIMAD UR14, UR58, UR14, URZ ;  /* 0x0000000e3a0e72a4 */ /* 0x000fc8000f8e023f */
[----:B------:R-:W-:Y:S01]  /*1790*/  UIMAD UR15, UR46, UR15, UR14 ;  /* 0x0000000f2e0f72a4 */ /* 0x000fe2000f8e020e */
[----:B------:R-:W-:-:S03]  /*17a0*/  UMOV UR36, UR10 ;  /* 0x0000000a00247c82 */ /* 0x000fc60008000000 */
[----:B------:R-:W-:-:S12]  /*17b0*/  UIADD3 UR37, UR11, UR15, URZ ;  /* 0x0000000f0b257290 */ /* 0x000fd8000fffe03f */
.L_x_436:
[----:B------:R-:W-:Y:S05]  /*17c0*/  @P1 BRA `(.L_x_437) ;  /* 0x0000000000301947 */ /* 0x000fea0003800000 */
[----:B------:R-:W-:Y:S01]  /*17d0*/  USHF.R.S32.HI UR10, URZ, 0x1f, UR16 ;  /* 0x0000001f3f0a7899 */ /* 0x000fe20008011410 */
[----:B------:R-:W-:Y:S01]  /*17e0*/  ULDC.64 UR18, c[0x0][0x250] ;  /* 0x0000940000127ab9 */ /* 0x000fe20000000a00 */
[----:B------:R-:W-:Y:S02]  /*17f0*/  ULDC.64 UR14, c[0x0][0x238] ;  /* 0x00008e00000e7ab9 */ /* 0x000fe40000000a00 */
[----:B------:R-:W-:Y:S02]  /*1800*/  UIMAD UR13, UR10, UR18, URZ ;  /* 0x000000120a0d72a4 */ /* 0x000fe4000f8e023f */
[----:B------:R-:W-:Y:S02]  /*1810*/  UIMAD.WIDE.U32 UR10, UR16, UR18, URZ ;  /* 0x00000012100a72a5 */ /* 0x000fe4000f8e003f */
[----:B------:R-:W-:-:S04]  /*1820*/  UIMAD UR13, UR16, UR19, UR13 ;  /* 0x00000013100d72a4 */ /* 0x000fc8000f8e020d */
[----:B------:R-:W-:Y:S02]  /*1830*/  UIADD3 UR11, UR11, UR13, URZ ;  /* 0x0000000d0b0b7290 */ /* 0x000fe4000fffe03f */
[----:B------:R-:W-:Y:S02]  /*1840*/  UIMAD UR13, UR58, UR14, URZ ;  /* 0x0000000e3a0d72a4 */ /* 0x000fe4000f8e023f */
[----:B------:R-:W-:Y:S02]  /*1850*/  UIMAD.WIDE.U32 UR10, UR46, UR14, UR10 ;  /* 0x0000000e2e0a72a5 */ /* 0x000fe4000f8e000a */
[----:B------:R-:W-:-:S04]  /*1860*/  UIMAD UR13, UR46, UR15, UR13 ;  /* 0x0000000f2e0d72a4 */ /* 0x000fc8000f8e020d */
[----:B------:R-:W-:Y:S01]  /*1870*/  UIADD3 UR29, UR11, UR13, URZ ;  /* 0x0000000d0b1d7290 */ /* 0x000fe2000fffe03f */
[----:B------:R-:W-:-:S11]  /*1880*/  UMOV UR17, UR10 ;  /* 0x0000000a00117c82 */ /* 0x000fd60008000000 */
.L_x_437:
        /* <DEDUP_REMOVED lines=11> */
.L_x_438:
[----:B------:R-:W-:-:S04]  /*1940*/  UIMAD UR7, UR46, UR61, UR57 ;  /* 0x0000003d2e0772a4 */ /* 0x000fc8000f8e0239 */
[----:B------:R-:W-:-:S12]  /*1950*/  UIMAD UR7, UR7, UR59, URZ ;  /* 0x0000003b070772a4 */ /* 0x000fd8000f8e023f */
.L_x_439:
[----:B------:R-:W1:Y:S01]  /*1960*/  S2R R24, SR_TID.X ;  /* 0x0000000000187919 */ /* 0x000e620000002100 */
[----:B------:R-:W2:Y:S01]  /*1970*/  LDC.64 R4, c[0x0][0x420] ;  /* 0x00010800ff047b82 */ /* 0x000ea20000000a00 */
[----:B------:R-:W-:Y:S01]  /*1980*/  ULDC UR32, c[0x0][0x2dc] ;  /* 0x0000b70000207ab9 */ /* 0x000fe20000000800 */
[----:B------:R-:W-:Y:S01]  /*1990*/  SHF.R.S32.HI R225, RZ, 0x1f, R224 ;  /* 0x0000001fffe17819 */ /* 0x000fe200000114e0 */
[----:B------:R-:W-:Y:S01]  /*19a0*/  UIADD3 UR38, UR12, UR7, URZ ;  /* 0x000000070c267290 */ /* 0x000fe2000fffe03f */
[----:B------:R-:W-:Y:S01]  /*19b0*/  IADD3 R6, P0, R224, UR10, RZ ;  /* 0x0000000ae0067c10 */ /* 0x000fe2000ff1e0ff */
[----:B------:R-:W-:Y:S01]  /*19c0*/  UIMAD UR7, UR32, UR61, URZ ;  /* 0x0000003d200772a4 */ /* 0x000fe2000f8e023f */
[----:B------:R-:W-:Y:S01]  /*19d0*/  BSSY B1, `(.L_x_435) ;  /* 0x0000980000017945 */ /* 0x000fe20003800000 */
[----:B------:R-:W-:Y:S01]  /*19e0*/  USHF.R.S32.HI UR58, URZ, 0x1f, UR57 ;  /* 0x0000001f3f3a7899 */ /* 0x000fe20008011439 */
[----:B------:R-:W-:Y:S01]  /*19f0*/  IADD3.X R7, R225, UR50, RZ, P0, !PT ;  /* 0x00000032e1077c10 */ /* 0x000fe200087fe4ff */
[----:B------:R-:W-:Y:S01]  /*1a00*/  ULDC.64 UR14, c[0x0][0x428] ;  /* 0x00010a00000e7ab9 */ /* 0x000fe20000000a00 */
[----:B------:R-:W-:Y:S01]  /*1a10*/  UIADD3 UR13, UR12, UR22, URZ ;  /* 0x000000160c0d7290 */ /* 0x000fe2000fffe03f */
[----:B------:R-:W-:Y:S01]  /*1a20*/  IMAD.U32 R14, RZ, RZ, UR14 ;  /* 0x0000000eff0e7e24 */ /* 0x000fe2000f8e00ff */
[----:B------:R-:W-:Y:S01]  /*1a30*/  UIMAD UR11, UR58, UR14, URZ ;  /* 0x0000000e3a0b72a4 */ /* 0x000fe2000f8e023f */
[----:B------:R-:W-:Y:S01]  /*1a40*/  ULDC.64 UR30, c[0x0][0x2b0] ;  /* 0x0000ac00001e7ab9 */ /* 0x000fe20000000a00 */
[----:B------:R-:W-:-:S02]  /*1a50*/  UISETP.GE.AND UP2, UPT, UR39, 0x1, UPT ;  /* 0x000000012700788c */ /* 0x000fc4000bf46270 */
[----:B------:R-:W-:Y:S02]  /*1a60*/  UIMAD UR22, UR57, UR15, UR11 ;  /* 0x0000000f391672a4 */ /* 0x000fe4000f8e020b */
[----:B------:R-:W-:Y:S01]  /*1a70*/  UIMAD.WIDE UR10, UR13, 0x4, UR30 ;  /* 0x000000040d0a78a5 */ /* 0x000fe2000f8e021e */
[----:B------:R-:W-:Y:S01]  /*1a80*/  ULDC.64 UR14, c[0x0][0x258] ;  /* 0x00009600000e7ab9 */ /* 0x000fe20000000a00 */
[----:B------:R-:W-:Y:S01]  /*1a90*/  ULDC.64 UR34, c[0x0][0x210] ;  /* 0x0000840000227ab9 */ /* 0x000fe20000000a00 */
[----:B------:R-:W-:Y:S01]  /*1aa0*/  ULDC.64 UR32, c[0x0][0x3e0] ;  /* 0x0000f80000207ab9 */ /* 0x000fe20000000a00 */
[C---:B--2---:R-:W-:Y:S01]  /*1ab0*/  IMAD R3, R4.reuse, UR23, RZ ;  /* 0x0000001704037c24 */ /* 0x044fe2000f8e02ff */
[----:B------:R-:W-:Y:S01]  /*1ac0*/  ULDC.64 UR30, c[0x0][0x400] ;  /* 0x00010000001e7ab9 */ /* 0x000fe20000000a00 */
[----:B------:R-:W-:Y:S01]  /*1ad0*/  IMAD.WIDE.U32 R6, R4, UR12, R6 ;  /* 0x0000000c04067c25 */ /* 0x000fe2000f8e0006 */
[----:B------:R-:W-:Y:S01]  /*1ae0*/  ULDC.64 UR42, c[0x0][0x478] ;  /* 0x00011e00002a7ab9 */ /* 0x000fe20000000a00 */
[----:B------:R-:W-:-:S02]  /*1af0*/  ULEA.HI.SX32 UR41, UR45, 0xffffffff, 0x19 ;  /* 0xffffffff2d297891 */ /* 0x000fc4000f8fca3f */
[----:B------:R-:W-:Y:S01]  /*1b00*/  IMAD R3, R5, UR12, R3 ;  /* 0x0000000c05037c24 */ /* 0x000fe2000f8e0203 */
[----:B-1----:R-:W-:-:S03]  /*1b10*/  SHF.R.S32.HI R25, RZ, 0x1f, R24 ;  /* 0x0000001fff197819 */ /* 0x002fc60000011418 */
[----:B------:R-:W-:Y:S01]  /*1b20*/  IMAD.IADD R7, R7, 0x1, R3 ;  /* 0x0000000107077824 */ /* 0x000fe200078e0203 */
[CC--:B------:R-:W-:Y:S02]  /*1b30*/  LEA.HI R2, R25.reuse, R24.reuse, RZ, 0x3 ;  /* 0x0000001819027211 */ /* 0x0c0fe400078f18ff */
[----:B------:R-:W-:Y:S01]  /*1b40*/  LEA.HI R12, R25, R24, RZ, 0x5 ;  /* 0x00000018190c7211 */ /* 0x000fe200078f28ff */
[----:B------:R-:W-:Y:S01]  /*1b50*/  IMAD.WIDE.U32 R6, R14, UR57, R6 ;  /* 0x000000390e067c25 */ /* 0x000fe2000f8e0006 */
[----:B------:R-:W-:Y:S02]  /*1b60*/  SHF.R.S32.HI R2, RZ, 0x3, R2 ;  /* 0x00000003ff027819 */ /* 0x000fe40000011402 */
[----:B------:R-:W-:Y:S01]  /*1b70*/  LOP3.LUT R10, R12, 0xffffffe0, RZ, 0xc0, !PT ;  /* 0xffffffe00c0a7812 */ /* 0x000fe200078ec0ff */
[----:B------:R-:W-:Y:S01]  /*1b80*/  VIADD R7, R7, UR22 ;  /* 0x0000001607077c36 */ /* 0x000fe20008000000 */
[----:B------:R-:W-:Y:S02]  /*1b90*/  SHF.R.S32.HI R23, RZ, 0x1f, R2 ;  /* 0x0000001fff177819 */ /* 0x000fe40000011402 */
[----:B------:R-:W-:Y:S01]  /*1ba0*/  IADD3 R0, P1, R2, UR12, RZ ;  /* 0x0000000c02007c10 */ /* 0x000fe2000ff3e0ff */
[----:B------:R-:W-:Y:S01]  /*1bb0*/  IMAD.IADD R10, R24, 0x1, -R10 ;  /* 0x00000001180a7824 */ /* 0x000fe200078e0a0a */
[----:B------:R-:W-:Y:S01]  /*1bc0*/  SHF.R.S32.HI R12, RZ, 0x5, R12 ;  /* 0x00000005ff0c7819 */ /* 0x000fe2000001140c */
[----:B------:R-:W-:Y:S01]  /*1bd0*/  UIMAD UR12, UR58, UR14, URZ ;  /* 0x0000000e3a0c72a4 */ /* 0x000fe2000f8e023f */
[----:B------:R-:W-:Y:S01]  /*1be0*/  IADD3.X R11, R23, UR23, RZ, P1, !PT ;  /* 0x00000017170b7c10 */ /* 0x000fe20008ffe4ff */
[----:B------:R-:W-:Y:S01]  /*1bf0*/  IMAD.WIDE.U32 R8, R0, UR24, R224 ;  /* 0x0000001800087c25 */ /* 0x000fe2000f8e00e0 */
[----:B------:R-:W-:-:S02]  /*1c00*/  UIMAD.WIDE UR22, UR38, 0x4, UR42 ;  /* 0x00000004261678a5 */ /* 0x000fc4000f8e022a */
[----:B------:R-:W-:Y:S01]  /*1c10*/  UIMAD UR15, UR57, UR15, UR12 ;  /* 0x0000000f390f72a4 */ /* 0x000fe2000f8e020c */
[----:B------:R-:W-:Y:S01]  /*1c20*/  IMAD R10, R12, UR7, R10 ;  /* 0x000000070c0a7c24 */ /* 0x000fe2000f8e020a */
[----:B------:R-:W-:Y:S01]  /*1c30*/  USHF.L.U32 UR7, UR7, 0x7, URZ ;  /* 0x0000000707077899 */ /* 0x000fe2000800063f */
[----:B------:R-:W-:Y:S01]  /*1c40*/  IMAD R11, R11, UR24, RZ ;  /* 0x000000180b0b7c24 */ /* 0x000fe2000f8e02ff */
[----:B------:R-:W-:Y:S01]  /*1c50*/  IADD3 R8, P0, R8, UR56, RZ ;  /* 0x0000003808087c10 */ /* 0x000fe2000ff1e0ff */
[-C--:B------:R-:W-:Y:S01]  /*1c60*/  IMAD R3, R23, R4.reuse, RZ ;  /* 0x0000000417037224 */ /* 0x080fe200078e02ff */
[----:B------:R-:W-:Y:S01]  /*1c70*/  UIADD3 UR13, UP1, UP0, UR40, UR7, UR51 ;  /* 0x00000007280d7290 */ /* 0x000fe2000f83e033 */
[----:B------:R-:W-:Y:S01]  /*1c80*/  IMAD R0, R0, UR25, R11 ;  /* 0x0000001900007c24 */ /* 0x000fe2000f8e020b */
[----:B------:R-:W-:Y:S01]  /*1c90*/  USHF.R.S32.HI UR7, URZ, 0x1f, UR7 ;  /* 0x0000001f3f077899 */ /* 0x000fe20008011407 */
[----:B------:R-:W-:-:S03]  /*1ca0*/  IMAD.WIDE.U32 R6, R2, R4, R6 ;  /* 0x0000000402067225 */ /* 0x000fc600078e0006 */
[----:B------:R-:W-:Y:S01]  /*1cb0*/  UIADD3.X UR7, UR48, UR7, UR54, UP1, UP0 ;  /* 0x0000000730077290 */ /* 0x000fe20008fe0436 */
[----:B------:R-:W-:Y:S01]  /*1cc0*/  IADD3.X R9, R9, UR49, R0, P0, !PT ;  /* 0x0000003109097c10 */ /* 0x000fe200087fe400 */
[----:B------:R-:W-:Y:S01]  /*1cd0*/  UIADD3 UR12, UP1, UP0, UR52, UR13, UR55 ;  /* 0x0000000d340c7290 */ /* 0x000fe2000f83e037 */
[----:B------:R-:W-:Y:S01]  /*1ce0*/  IMAD.U32 R0, RZ, RZ, UR14 ;  /* 0x0000000eff007e24 */ /* 0x000fe2000f8e00ff */
[----:B------:R-:W-:Y:S01]  /*1cf0*/  PLOP3.LUT P0, PT, PT, PT, UP2, 0x80, 0x0 ;  /* 0x000000000000781c */ /* 0x000fe20003f0f028 */
[----:B------:R-:W-:Y:S01]  /*1d00*/  IMAD R3, R2, R5, R3 ;  /* 0x0000000502037224 */ /* 0x000fe200078e0203 */
[----:B------:R-:W-:Y:S01]  /*1d10*/  UIADD3.X UR7, UR53, UR7, UR47, UP1, UP0 ;  /* 0x0000000735077290 */ /* 0x000fe20008fe042f */
[----:B------:R-:W-:Y:S01]  /*1d20*/  IMAD.WIDE.U32 R8, R0, UR57, R8 ;  /* 0x0000003900087c25 */ /* 0x000fe2000f8e0008 */
[----:B------:R-:W-:Y:S02]  /*1d30*/  IADD3 R0, P1, R10, UR12, RZ ;  /* 0x0000000c0a007c10 */ /* 0x000fe4000ff3e0ff */
[----:B------:R-:W-:Y:S01]  /*1d40*/  LEA R12, P2, R6, UR32, 0x1 ;  /* 0x00000020060c7c11 */ /* 0x000fe2000f8408ff */
[----:B------:R-:W-:Y:S01]  /*1d50*/  VIADD R9, R9, UR15 ;  /* 0x0000000f09097c36 */ /* 0x000fe20008000000 */
[----:B------:R-:W-:Y:S01]  /*1d60*/  LEA.HI.X.SX32 R10, R10, UR7, 0x1, P1 ;  /* 0x000000070a0a7c11 */ /* 0x000fe200088f0eff */
[----:B------:R-:W-:Y:S01]  /*1d70*/  IMAD.IADD R3, R7, 0x1, R3 ;  /* 0x0000000107037824 */ /* 0x000fe200078e0203 */
[----:B------:R-:W-:-:S02]  /*1d80*/  LEA R223, P1, R0, UR30, 0x2 ;  /* 0x0000001e00df7c11 */ /* 0x000fc4000f8210ff */
[----:B------:R-:W-:Y:S02]  /*1d90*/  LEA R11, P3, R8, UR34, 0x1 ;  /* 0x00000022080b7c11 */ /* 0x000fe4000f8608ff */
[----:B------:R-:W-:Y:S02]  /*1da0*/  LEA.HI.X R222, R0, UR31, R10, 0x2, P1 ;  /* 0x0000001f00de7c11 */ /* 0x000fe400088f140a */
[----:B------:R-:W-:Y:S02]  /*1db0*/  LEA.HI.X R9, R8, UR35, R9, 0x1, P3 ;  /* 0x0000002308097c11 */ /* 0x000fe400098f0c09 */
[----:B------:R-:W-:Y:S01]  /*1dc0*/  LEA.HI.X R6, R6, UR33, R3, 0x1, P2 ;  /* 0x0000002106067c11 */ /* 0x000fe200090f0c03 */
[----:B------:R-:W-:Y:S06]  /*1dd0*/  @!P0 BRA `(.L_x_440) ;  /* 0x0000008400d88947 */ /* 0x000fec0003800000 */
[----:B------:R-:W-:Y:S01]  /*1de0*/  PLOP3.LUT P0, PT, PT, PT, UP4, 0x80, 0x0 ;  /* 0x000000000000781c */ /* 0x000fe20003f0f048 */
[----:B------:R-:W-:Y:S01]  /*1df0*/  UMOV UR12, UR11 ;  /* 0x0000000b000c7c82 */ /* 0x000fe20008000000 */
[----:B------:R-:W-:Y:S01]  /*1e00*/  UMOV UR11, UR41 ;  /* 0x00000029000b7c82 */ /* 0x000fe20008000000 */
[----:B------:R-:W-:Y:S01]  /*1e10*/  LEA R0, R252, UR4, 0x1 ;  /* 0x00000004fc007c11 */ /* 0x000fe2000f8e08ff */
[----:B------:R-:W-:Y:S01]  /*1e20*/  UIMAD UR7, UR11, -0x80, UR39 ;  /* 0xffffff800b0778a4 */ /* 0x000fe2000f8e0227 */
[C---:B------:R-:W-:Y:S01]  /*1e30*/  VIADD R10, R2.reuse, 0x20 ;  /* 0x00000020020a7836 */ /* 0x040fe20000000000 */
[----:B------:R-:W-:Y:S01]  /*1e40*/  UMOV UR13, UR10 ;  /* 0x0000000a000d7c82 */ /* 0x000fe20008000000 */
[----:B------:R-:W-:Y:S01]  /*1e50*/  ULEA.HI UR10, UR11, UR11, URZ, 0x1 ;  /* 0x0000000b0b0a7291 */ /* 0x000fe2000f8f083f */
[C---:B------:R-:W-:Y:S01]  /*1e60*/  VIADD R21, R2.reuse, 0x40 ;  /* 0x0000004002157836 */ /* 0x040fe20000000000 */
[----:B------:R-:W-:Y:S01]  /*1e70*/  UMOV UR15, UR22 ;  /* 0x00000016000f7c82 */ /* 0x000fe20008000000 */
[C---:B------:R-:W-:Y:S01]  /*1e80*/  ISETP.GE.AND P5, PT, R2.reuse, UR7, PT ;  /* 0x0000000702007c0c */ /* 0x040fe2000bfa6270 */
[----:B------:R-:W-:Y:S01]  /*1e90*/  ULOP3.LUT UR10, UR10, 0xfffffffe, URZ, 0xc0, !UPT ;  /* 0xfffffffe0a0a7892 */ /* 0x000fe2000f8ec03f */
[----:B------:R-:W-:Y:S01]  /*1ea0*/  VIADD R22, R2, 0x60 ;  /* 0x0000006002167836 */ /* 0x000fe20000000000 */
[----:B------:R-:W-:Y:S01]  /*1eb0*/  @P0 BAR.SYNC.DEFER_BLOCKING 0x0 ;  /* 0x0000000000000b1d */ /* 0x000fe20000010000 */
[----:B------:R-:W-:Y:S01]  /*1ec0*/  VIADD R3, R252, 0x2000 ;  /* 0x00002000fc037836 */ /* 0x000fe20000000000 */
[----:B------:R-:W-:Y:S01]  /*1ed0*/  UIADD3 UR10, UR11, -UR10, URZ ;  /* 0x8000000a0b0a7290 */ /* 0x000fe2000fffe03f */
[----:B------:R-:W-:Y:S01]  /*1ee0*/  IMAD.MOV.U32 R228, RZ, RZ, R11 ;  /* 0x000000ffffe47224 */ /* 0x000fe200078e000b */
[----:B------:R-:W-:Y:S01]  /*1ef0*/  ISETP.GE.AND P4, PT, R10, UR7, PT ;  /* 0x000000070a007c0c */ /* 0x000fe2000bf86270 */
[----:B------:R-:W-:Y:S01]  /*1f00*/  IMAD.MOV.U32 R229, RZ, RZ, R12 ;  /* 0x000000ffffe57224 */ /* 0x000fe200078e000c */
[----:B------:R-:W-:Y:S01]  /*1f10*/  UISETP.NE.AND UP0, UPT, UR10, 0x1, UPT ;  /* 0x000000010a00788c */ /* 0x000fe2000bf05270 */
[----:B------:R-:W-:Y:S01]  /*1f20*/  BSSY B0, `(.L_x_441) ;  /* 0x0000013000007945 */ /* 0x000fe20003800000 */
[----:B------:R-:W-:Y:S01]  /*1f30*/  UMOV UR14, UR23 ;  /* 0x00000017000e7c82 */ /* 0x000fe20008000000 */
[----:B------:R-:W-:Y:S01]  /*1f40*/  ISETP.GE.AND P3, PT, R21, UR7, PT ;  /* 0x0000000715007c0c */ /* 0x000fe2000bf66270 */
[----:B------:R-:W-:Y:S01]  /*1f50*/  IMAD.MOV.U32 R230, RZ, RZ, R6 ;  /* 0x000000ffffe67224 */ /* 0x000fe200078e0006 */
[----:B------:R-:W-:-:S02]  /*1f60*/  ISETP.GE.AND P2, PT, R22, UR7, PT ;  /* 0x0000000716007c0c */ /* 0x000fc4000bf46270 */
[----:B------:R-:W-:-:S04]  /*1f70*/  PLOP3.LUT P1, PT, PT, PT, UP0, 0x80, 0x0 ;  /* 0x000000000000781c */ /* 0x000fc80003f2f008 */
[----:B------:R-:W-:Y:S01]  /*1f80*/  SEL R3, R3, R252, !P1 ;  /* 0x000000fc03037207 */ /* 0x000fe20004800000 */
[----:B------:R1:W-:Y:S01]  /*1f90*/  @P5 STS.128 [R0+0x8000], RZ ;  /* 0x008000ff00005388 */ /* 0x0003e20000000c00 */
[----:B------:R-:W-:Y:S07]  /*1fa0*/  @P5 BRA `(.L_x_442) ;  /* 0x0000000000285947 */ /* 0x000fee0003800000 */
[----:B------:R-:W-:Y:S02]  /*1fb0*/  ULDC UR10, c[0x0][0x2d0] ;  /* 0x0000b400000a7ab9 */ /* 0x000fe40000000800 */
[----:B------:R-:W-:-:S13]  /*1fc0*/  ISETP.GE.AND P0, PT, R224, UR10, PT ;  /* 0x0000000ae0007c0c */ /* 0x000fda000bf06270 */
[----:B------:R2:W-:Y:S01]  /*1fd0*/  @P0 STS.128 [R0+0x8000], RZ ;  /* 0x008000ff00000388 */ /* 0x0005e20000000c00 */
[----:B------:R-:W-:Y:S05]  /*1fe0*/  @P0 BRA `(.L_x_442) ;  /* 0x0000000000180947 */ /* 0x000fea0003800000 */
[----:B------:R-:W-:Y:S02]  /*1ff0*/  MOV R6, R229 ;  /* 0x000000e500067202 */ /* 0x000fe40000000f00 */
[----:B------:R-:W-:-:S05]  /*2000*/  MOV R7, R230 ;  /* 0x000000e600077202 */ /* 0x000fca0000000f00 */
[----:B------:R-:W-:Y:S01]  /*2010*/  @!PT LDS RZ, [RZ] ;  /* 0x00000000fffff984 */ /* 0x000fe20000000800 */
[----:B------:R-:W-:Y:S01]  /*2020*/  @!PT LDS RZ, [RZ] ;  /* 0x00000000fffff984 */ /* 0x000fe20000000800 */
[----:B------:R-:W-:Y:S01]  /*2030*/  @!PT LDS RZ, [RZ] ;  /* 0x00000000fffff984 */ /* 0x000fe20000000800 */
[----:B------:R3:W-:Y:S02]  /*2040*/  LDGSTS.E.BYPASS.LTC128B.128 [R0+0x8000], desc[UR8][R6.64] ;  /* 0x0800000006007fae */ /* 0x0007e4000b901d48 */
.L_x_442:
[----:B------:R-:W-:Y:S05]  /*2050*/  BSYNC B0 ;  /* 0x0000000000007941 */ /* 0x000fea0003800000 */
.L_x_441:
[----:B------:R4:W-:Y:S01]  /*2060*/  @P4 STS.128 [R0+0x9000], RZ ;  /* 0x009000ff00004388 */ /* 0x0009e20000000c00 */
[----:B------:R-:W-:Y:S01]  /*2070*/  BSSY B0, `(.L_x_443) ;  /* 0x000000d000007945 */ /* 0x000fe20003800000 */
[----:B------:R-:W-:-:S03]  /*2080*/  LEA R191, R3, UR4, 0x1 ;  /* 0x0000000403bf7c11 */ /* 0x000fc6000f8e08ff */
        /* <DEDUP_REMOVED lines=11> */
.L_x_444:
[----:B------:R-:W-:Y:S05]  /*2140*/  BSYNC B0 ;  /* 0x0000000000007941 */ /* 0x000fea0003800000 */
.L_x_443:
[----:B------:R1:W-:Y:S01]  /*2150*/  @P3 STS.128 [R0+0xa000], RZ ;  /* 0x00a000ff00003388 */ /* 0x0003e20000000c00 */
[----:B------:R-:W-:Y:S04]  /*2160*/  BSSY B0, `(.L_x_445) ;  /* 0x000000c000007945 */ /* 0x000fe80003800000 */
        /* <DEDUP_REMOVED lines=11> */
.L_x_446:
[----:B------:R-:W-:Y:S05]  /*2220*/  BSYNC B0 ;  /* 0x0000000000007941 */ /* 0x000fea0003800000 */
.L_x_445:
[----:B------:R1:W-:Y:S01]  /*2230*/  @P2 STS.128 [R0+0xb000], RZ ;  /* 0x00b000ff00002388 */ /* 0x0003e20000000c00 */
[----:B------:R-:W-:Y:S04]  /*2240*/  BSSY B0, `(.L_x_447) ;  /* 0x000000f000007945 */ /* 0x000fe80003800000 */
[----:B------:R-:W-:Y:S05]  /*2250*/  @P2 BRA `(.L_x_448) ;  /* 0x0000000000342947 */ /* 0x000fea0003800000 */
[----:B------:R-:W-:Y:S02]  /*2260*/  ULDC UR10, c[0x0][0x2d0] ;  /* 0x0000b400000a7ab9 */ /* 0x000fe40000000800 */
[----:B------:R-:W-:-:S13]  /*2270*/  ISETP.GE.AND P0, PT, R224, UR10, PT ;  /* 0x0000000ae0007c0c */ /* 0x000fda000bf06270 */
[----:B------:R1:W-:Y:S01]  /*2280*/  @P0 STS.128 [R0+0xb000], RZ ;  /* 0x00b000ff00000388 */ /* 0x0003e20000000c00 */
[----:B------:R-:W-:Y:S05]  /*2290*/  @P0 BRA `(.L_x_448) ;  /* 0x0000000000240947 */ /* 0x000fea0003800000 */
[----:B---3--:R-:W-:Y:S01]  /*22a0*/  MOV R6, R229 ;  /* 0x000000e500067202 */ /* 0x008fe20000000f00 */
[----:B------:R-:W-:Y:S01]  /*22b0*/  IMAD R3, R5, 0xc0, RZ ;  /* 0x000000c005037824 */ /* 0x000fe200078e02ff */
[----:B------:R-:W-:-:S03]  /*22c0*/  MOV R7, R230 ;  /* 0x000000e600077202 */ /* 0x000fc60000000f00 */
[----:B------:R-:W-:-:S05]  /*22d0*/  IMAD.WIDE.U32 R4, R4, 0xc0, R6 ;  /* 0x000000c004047825 */ /* 0x000fca00078e0006 */
[----:B------:R-:W-:-:S05]  /*22e0*/  IADD3 R5, R5, R3, RZ ;  /* 0x0000000305057210 */ /* 0x000fca0007ffe0ff */
[----:B------:R-:W-:Y:S01]  /*22f0*/  @!PT LDS RZ, [RZ] ;  /* 0x00000000fffff984 */ /* 0x000fe20000000800 */
[----:B------:R-:W-:Y:S01]  /*2300*/  @!PT LDS RZ, [RZ] ;  /* 0x00000000fffff984 */ /* 0x000fe20000000800 */
[----:B------:R-:W-:Y:S01]  /*2310*/  @!PT LDS RZ, [RZ] ;  /* 0x00000000fffff984 */ /* 0x000fe20000000800 */
[----:B------:R3:W-:Y:S02]  /*2320*/  LDGSTS.E.BYPASS.LTC128B.128 [R0+0xb000], desc[UR8][R4.64] ;  /* 0x0b00000004007fae */ /* 0x0007e4000b901d48 */
.L_x_448:
[----:B------:R-:W-:Y:S05]  /*2330*/  BSYNC B0 ;  /* 0x0000000000007941 */ /* 0x000fea0003800000 */
.L_x_447:
[----:B------:R1:W-:Y:S01]  /*2340*/  @P5 STS [R191], RZ ;  /* 0x000000ffbf005388 */ /* 0x0003e20000000800 */
[----:B------:R-:W-:Y:S01]  /*2350*/  BSSY B0, `(.L_x_449) ;  /* 0x0000014000007945 */ /* 0x000fe20003800000 */
[----:B------:R-:W-:Y:S02]  /*2360*/  MOV R227, R9 ;  /* 0x0000000900e37202 */ /* 0x000fe40000000f00 */
[----:B------:R1:W-:Y:S01]  /*2370*/  @P5 STS [R191+0x4], RZ ;  /* 0x000004ffbf005388 */ /* 0x0003e20000000800 */
[----:B---3--:R-:W-:-:S03]  /*2380*/  MOV R6, UR20 ;  /* 0x0000001400067c02 */ /* 0x008fc60008000f00 */
        /* <DEDUP_REMOVED lines=10> */
[----:B------:R-:W-:Y:S02]  /*2430*/  MOV R4, R228 ;  /* 0x000000e400047202 */ /* 0x000fe40000000f00 */
[----:B------:R-:W-:-:S05]  /*2440*/  MOV R5, R227 ;  /* 0x000000e300057202 */ /* 0x000fca0000000f00 */
[----:B------:R-:W-:Y:S01]  /*2450*/  @!PT LDS RZ, [RZ] ;  /* 0x00000000fffff984 */ /* 0x000fe20000000800 */
[----:B------:R-:W-:Y:S01]  /*2460*/  @!PT LDS RZ, [RZ] ;  /* 0x00000000fffff984 */ /* 0x000fe20000000800 */
[----:B------:R-:W-:Y:S01]  /*2470*/  @!PT LDS RZ, [RZ] ;  /* 0x00000000fffff984 */ /* 0x000fe20000000800 */
[----:B------:R1:W-:Y:S02]  /*2480*/  LDGSTS.E.BYPASS.LTC128B.128 [R191], desc[UR8][R4.64] ;  /* 0x0000000004bf7fae */ /* 0x0003e4000b901d48 */
.L_x_450:
[----:B------:R-:W-:Y:S05]  /*2490*/  BSYNC B0 ;  /* 0x0000000000007941 */ /* 0x000fea0003800000 */
.L_x_449:
        /* <DEDUP_REMOVED lines=13> */
[----:B------:R-:W-:Y:S02]  /*2570*/  IMAD.U32 R3, RZ, RZ, UR24 ;  /* 0x00000018ff037e24 */ /* 0x000fe4000f8e00ff */
[----:B-1----:R-:W-:-:S03]  /*2580*/  IMAD.U32 R5, RZ, RZ, UR25 ;  /* 0x00000019ff057e24 */ /* 0x002fc6000f8e00ff */
[----:B------:R-:W-:-:S04]  /*2590*/  LEA R4, P0, R3, R228, 0x6 ;  /* 0x000000e403047211 */ /* 0x000fc800078030ff */
[----:B------:R-:W-:-:S05]  /*25a0*/  LEA.HI.X R5, R3, R227, R5, 0x6, P0 ;  /* 0x000000e303057211 */ /* 0x000fca00000f3405 */
[----:B------:R-:W-:Y:S01]  /*25b0*/  @!PT LDS RZ, [RZ] ;  /* 0x00000000fffff984 */ /* 0x000fe20000000800 */
[----:B------:R-:W-:Y:S01]  /*25c0*/  @!PT LDS RZ, [RZ] ;  /* 0x00000000fffff984 */ /* 0x000fe20000000800 */
[----:B------:R-:W-:Y:S01]  /*25d0*/  @!PT LDS RZ, [RZ] ;  /* 0x00000000fffff984 */ /* 0x000fe20000000800 */
[----:B------:R1:W-:Y:S04]  /*25e0*/  LDGSTS.E.BYPASS.LTC128B.128 [R191+0x1000], desc[UR8][R4.64] ;  /* 0x0100000004bf7fae */ /* 0x0003e8000b901d48 */
.L_x_452:
[----:B------:R-:W-:Y:S05]  /*25f0*/  BSYNC B0 ;  /* 0x0000000000007941 */ /* 0x000fea0003800000 */
.L_x_451:
        /* <DEDUP_REMOVED lines=21> */
.L_x_454:
[----:B------:R-:W-:Y:S05]  /*2750*/  BSYNC B0 ;  /* 0x0000000000007941 */ /* 0x000fea0003800000 */
.L_x_453:
        /* <DEDUP_REMOVED lines=13> */
[----:B------:R-:W-:Y:S01]  /*2830*/  MOV R3, UR24 ;  /* 0x0000001800037c02 */ /* 0x000fe20008000f00 */
[----:B------:R-:W-:Y:S01]  /*2840*/  UIMAD UR10, UR25, 0xc0, URZ ;  /* 0x000000c0190a78a4 */ /* 0x000fe2000f8e023f */
[----:B-1----:R-:W-:Y:S02]  /*2850*/  MOV R4, R228 ;  /* 0x000000e400047202 */ /* 0x002fe40000000f00 */
[----:B------:R-:W-:-:S03]  /*2860*/  MOV R5, R227 ;  /* 0x000000e300057202 */ /* 0x000fc60000000f00 */
[----:B------:R-:W-:-:S05]  /*2870*/  IMAD.WIDE.U32 R4, R3, 0xc0, R4 ;  /* 0x000000c003047825 */ /* 0x000fca00078e0004 */
[----:B------:R-:W-:-:S05]  /*2880*/  IADD3 R5, R5, UR10, RZ ;  /* 0x0000000a05057c10 */ /* 0x000fca000fffe0ff */
[----:B------:R-:W-:Y:S01]  /*2890*/  @!PT LDS RZ, [RZ] ;  /* 0x00000000fffff984 */ /* 0x000fe20000000800 */
[----:B------:R-:W-:Y:S01]  /*28a0*/  @!PT LDS RZ, [RZ] ;  /* 0x00000000fffff984 */ /* 0x000fe20000000800 */
[----:B------:R-:W-:Y:S01]  /*28b0*/  @!PT LDS RZ, [RZ] ;  /* 0x00000000fffff984 */ /* 0x000fe20000000800 */
[----:B------:R1:W-:Y:S02]  /*28c0*/  LDGSTS.E.BYPASS.LTC128B.128 [R191+0x3000], desc[UR8][R4.64] ;  /* 0x0300000004bf7fae */ /* 0x0003e4000b901d48 */
.L_x_456:
[----:B------:R-:W-:Y:S05]  /*28d0*/  BSYNC B0 ;  /* 0x0000000000007941 */ /* 0x000fea0003800000 */
.L_x_455:
[----:B------:R-:W5:Y:S01]  /*28e0*/  LDL R26, [R1+0x4] ;  /* 0x00000400011a7983 */ /* 0x000f620000100800 */
[----:B------:R-:W-:Y:S01]  /*28f0*/  UIMAD UR10, UR44, UR20, URZ ;  /* 0x000000142c0a72a4 */ /* 0x000fe2000f8e023f */
[----:B-1----:R-:W-:Y:S01]  /*2900*/  IMAD.WIDE.U32 R4, R6, UR28, R224 ;  /* 0x0000001c06047c25 */ /* 0x002fe2000f8e00e0 */
[----:B------:R-:W-:Y:S01]  /*2910*/  ULDC.64 UR22, c[0x0][0x260] ;  /* 0x0000980000167ab9 */ /* 0x000fe20000000a00 */
[----:B------:R-:W-:Y:S01]  /*2920*/  BSSY B0, `(.L_x_457) ;  /* 0x0000030000007945 */ /* 0x000fe20003800000 */
[----:B------:R-:W-:Y:S01]  /*2930*/  UIMAD UR10, UR28, UR21, UR10 ;  /* 0x000000151c0a72a4 */ /* 0x000fe2000f8e020a */
[----:B------:R-:W-:-:S05]  /*2940*/  IADD3 R4, P0, R4, UR36, RZ ;  /* 0x0000002404047c10 */ /* 0x000fca000ff1e0ff */
[----:B------:R-:W-:Y:S01]  /*2950*/  IMAD.U32 R8, RZ, RZ, UR10 ;  /* 0x0000000aff087e24 */ /* 0x000fe2000f8e00ff */
[----:B------:R-:W-:-:S04]  /*2960*/  UIMAD UR10, UR26, -0x80, UR6 ;  /* 0xffffff801a0a78a4 */ /* 0x000fc8000f8e0206 */
[----:B------:R-:W-:Y:S02]  /*2970*/  IADD3.X R5, R5, UR37, R8, P0, !PT ;  /* 0x0000002505057c10 */ /* 0x000fe400087fe408 */
[----:B------:R-:W-:Y:S01]  /*2980*/  ISETP.GE.AND P5, PT, R2, UR10, PT ;  /* 0x0000000a02007c0c */ /* 0x000fe2000bfa6270 */
[----:B------:R-:W-:-:S12]  /*2990*/  IMAD.WIDE.U32 R4, R13, UR22, R4 ;  /* 0x000000160d047c25 */ /* 0x000fd8000f8e0004 */
[----:B------:R1:W-:Y:S01]  /*29a0*/  @P5 STS.128 [R0+0xc000], RZ ;  /* 0x00c000ff00005388 */ /* 0x0003e20000000c00 */
[C---:B-----5:R-:W-:Y:S01]  /*29b0*/  VIADD R3, R26.reuse, 0x48 ;  /* 0x000000481a037836 */ /* 0x060fe20000000000 */
[----:B------:R-:W-:Y:S01]  /*29c0*/  SHF.R.S32.HI R20, RZ, 0x1f, R26 ;  /* 0x0000001fff147819 */ /* 0x000fe2000001141a */
[C---:B------:R-:W-:Y:S02]  /*29d0*/  VIADD R6, R26.reuse, 0x40 ;  /* 0x000000401a067836 */ /* 0x040fe40000000000 */
[----:B------:R-:W-:Y:S01]  /*29e0*/  VIADD R7, R26, 0x8 ;  /* 0x000000081a077836 */ /* 0x000fe20000000000 */
[----:B------:R-:W-:Y:S02]  /*29f0*/  ISETP.GE.AND P6, PT, R3, UR7, PT ;  /* 0x0000000703007c0c */ /* 0x000fe4000bfc6270 */
[----:B------:R-:W-:Y:S01]  /*2a00*/  ISETP.GE.AND P2, PT, R6, UR7, PT ;  /* 0x0000000706007c0c */ /* 0x000fe2000bf46270 */
[----:B------:R-:W-:Y:S01]  /*2a10*/  IMAD.SHL.U32 R6, R26, 0x4, RZ ;  /* 0x000000041a067824 */ /* 0x000fe200078e00ff */
[----:B------:R-:W-:-:S02]  /*2a20*/  ISETP.GE.AND P3, PT, R7, UR7, PT ;  /* 0x0000000707007c0c */ /* 0x000fc4000bf66270 */
[----:B------:R-:W-:Y:S02]  /*2a30*/  P2R R12, PR, RZ, 0x4 ;  /* 0x00000004ff0c7803 */ /* 0x000fe40000000000 */
[----:B------:R-:W-:Y:S01]  /*2a40*/  IADD3 R14, P2, R6, UR13, RZ ;  /* 0x0000000d060e7c10 */ /* 0x000fe2000ff5e0ff */
[----:B------:R-:W-:Y:S01]  /*2a50*/  IMAD R6, R18, UR22, RZ ;  /* 0x0000001612067c24 */ /* 0x000fe2000f8e02ff */
[----:B------:R-:W-:Y:S02]  /*2a60*/  SHF.R.S32.HI R7, RZ, 0x1f, R3 ;  /* 0x0000001fff077819 */ /* 0x000fe40000011403 */
[----:B------:R-:W-:Y:S01]  /*2a70*/  SHF.L.U64.HI R8, R26, 0x2, R20 ;  /* 0x000000021a087819 */ /* 0x000fe20000010214 */
[----:B------:R-:W-:Y:S01]  /*2a80*/  IMAD R6, R13, UR23, R6 ;  /* 0x000000170d067c24 */ /* 0x000fe2000f8e0206 */
[----:B------:R-:W-:Y:S02]  /*2a90*/  @!P6 LEA R16, P0, R3, UR13, 0x2 ;  /* 0x0000000d0310ec11 */ /* 0x000fe4000f8010ff */
[----:B------:R-:W-:-:S02]  /*2aa0*/  P2R R19, PR, RZ, 0x8 ;  /* 0x00000008ff137803 */ /* 0x000fc40000000000 */
[----:B------:R-:W-:Y:S01]  /*2ab0*/  @!P6 LEA.HI.X R17, R3, UR12, R7, 0x2, P0 ;  /* 0x0000000c0311ec11 */ /* 0x000fe200080f1407 */
[----:B------:R-:W-:Y:S01]  /*2ac0*/  IMAD.IADD R3, R5, 0x1, R6 ;  /* 0x0000000105037824 */ /* 0x000fe200078e0206 */
[----:B------:R-:W-:Y:S02]  /*2ad0*/  ISETP.GE.AND P0, PT, R26, UR7, PT ;  /* 0x000000071a007c0c */ /* 0x000fe4000bf06270 */
[----:B------:R-:W-:Y:S02]  /*2ae0*/  IADD3.X R15, R8, UR12, RZ, P2, !PT ;  /* 0x0000000c080f7c10 */ /* 0x000fe400097fe4ff */
[----:B------:R-:W-:Y:S01]  /*2af0*/  P2R R11, PR, RZ, 0x1 ;  /* 0x00000001ff0b7803 */ /* 0x000fe20000000000 */
[----:B-1----:R-:W-:Y:S08]  /*2b00*/  @P5 BRA `(.L_x_458) ;  /* 0x0000000000445947 */ /* 0x002ff00003800000 */
[----:B------:R-:W-:Y:S02]  /*2b10*/  ULDC UR7, c[0x0][0x2d0] ;  /* 0x0000b40000077ab9 */ /* 0x000fe40000000800 */
[----:B------:R-:W-:-:S13]  /*2b20*/  ISETP.GE.AND P0, PT, R224, UR7, PT ;  /* 0x00000007e0007c0c */ /* 0x000fda000bf06270 */
[----:B------:R1:W-:Y:S01]  /*2b30*/  @P0 STS.128 [R0+0xc000], RZ ;  /* 0x00c000ff00000388 */ /* 0x0003e20000000c00 */
[----:B------:R-:W-:Y:S05]  /*2b40*/  @P0 BRA `(.L_x_458) ;  /* 0x0000000000340947 */ /* 0x000fea0003800000 */
        /* <DEDUP_REMOVED lines=9> */
[----:B------:R-:W-:Y:S01]  /*2be0*/  @!PT LDS RZ, [RZ] ;  /* 0x00000000fffff984 */ /* 0x000fe20000000800 */
[----:B------:R-:W-:Y:S01]  /*2bf0*/  @!PT LDS RZ, [RZ] ;  /* 0x00000000fffff984 */ /* 0x000fe20000000800 */
[----:B------:R-:W-:Y:S01]  /*2c00*/  @!PT LDS RZ, [RZ] ;  /* 0x00000000fffff984 */ /* 0x000fe20000000800 */
[----:B------:R1:W-:Y:S04]  /*2c10*/  LDGSTS.E.BYPASS.LTC128B.128 [R0+0xc000], desc[UR8][R8.64] ;  /* 0x0c00000008007fae */ /* 0x0003e8000b901d48 */
.L_x_458:
[----:B------:R-:W-:Y:S05]  /*2c20*/  BSYNC B0 ;  /* 0x0000000000007941 */ /* 0x000fea0003800000 */
.L_x_457:
[----:B------:R-:W-:Y:S01]  /*2c30*/  ISETP.GE.AND P4, PT, R10, UR10, PT ;  /* 0x0000000a0a007c0c */ /* 0x000fe2000bf86270 */
[----:B------:R-:W-:-:S12]  /*2c40*/  BSSY B0, `(.L_x_459) ;  /* 0x0000016000007945 */ /* 0x000fd80003800000 */
[----:B------:R1:W-:Y:S01]  /*2c50*/  @P4 STS.128 [R0+0xd000], RZ ;  /* 0x00d000ff00004388 */ /* 0x0003e20000000c00 */
        /* <DEDUP_REMOVED lines=9> */
[----:B------:R-:W-:Y:S02]  /*2cf0*/  IMAD R9, R6, UR20, RZ ;  /* 0x0000001406097c24 */ /* 0x000fe4000f8e02ff */
[----:B------:R-:W-:-:S04]  /*2d00*/  IMAD.MOV.U32 R6, RZ, RZ, R4 ;  /* 0x000000ffff067224 */ /* 0x000fc800078e0004 */
[----:B------:R-:W-:-:S04]  /*2d10*/  IMAD.WIDE.U32 R6, R8, UR20, R6 ;  /* 0x0000001408067c25 */ /* 0x000fc8000f8e0006 */
[----:B------:R-:W-:-:S05]  /*2d20*/  IMAD R8, R8, UR21, R9 ;  /* 0x0000001508087c24 */ /* 0x000fca000f8e0209 */
[----:B------:R-:W-:Y:S02]  /*2d30*/  IADD3 R7, R7, R8, RZ ;  /* 0x0000000807077210 */ /* 0x000fe40007ffe0ff */
[----:B------:R-:W-:-:S04]  /*2d40*/  LEA R8, P0, R6, UR22, 0x1 ;  /* 0x0000001606087c11 */ /* 0x000fc8000f8008ff */
[----:B------:R-:W-:-:S05]  /*2d50*/  LEA.HI.X R9, R6, UR23, R7, 0x1, P0 ;  /* 0x0000001706097c11 */ /* 0x000fca00080f0c07 */
[----:B------:R-:W-:Y:S01]  /*2d60*/  @!PT LDS RZ, [RZ] ;  /* 0x00000000fffff984 */ /* 0x000fe20000000800 */
[----:B------:R-:W-:Y:S01]  /*2d70*/  @!PT LDS RZ, [RZ] ;  /* 0x00000000fffff984 */ /* 0x000fe20000000800 */
[----:B------:R-:W-:Y:S01]  /*2d80*/  @!PT LDS RZ, [RZ] ;  /* 0x00000000fffff984 */ /* 0x000fe20000000800 */
[----:B------:R1:W-:Y:S04]  /*2d90*/  LDGSTS.E.BYPASS.LTC128B.128 [R0+0xd000], desc[UR8][R8.64] ;  /* 0x0d00000008007fae */ /* 0x0003e8000b901d48 */
.L_x_460:
[----:B------:R-:W-:Y:S05]  /*2da0*/  BSYNC B0 ;  /* 0x0000000000007941 */ /* 0x000fea0003800000 */
.L_x_459:
        /* <DEDUP_REMOVED lines=23> */
.L_x_462:
[----:B------:R-:W-:Y:S05]  /*2f20*/  BSYNC B0 ;  /* 0x0000000000007941 */ /* 0x000fea0003800000 */
.L_x_461:
        /* <DEDUP_REMOVED lines=12> */
[----:B-1----:R-:W-:Y:S02]  /*2ff0*/  IMAD R8, R6, UR20, RZ ;  /* 0x0000001406087c24 */ /* 0x002fe4000f8e02ff */
[----:B------:R-:W-:-:S04]  /*3000*/  IMAD.MOV.U32 R6, RZ, RZ, R4 ;  /* 0x000000ffff067224 */ /* 0x000fc800078e0004 */
[----:B------:R-:W-:-:S04]  /*3010*/  IMAD.WIDE.U32 R6, R5, UR20, R6 ;  /* 0x0000001405067c25 */ /* 0x000fc8000f8e0006 */
[----:B------:R-:W-:Y:S01]  /*3020*/  IMAD R5, R5, UR21, R8 ;  /* 0x0000001505057c24 */ /* 0x000fe2000f8e0208 */
[----:B------:R-:W-:-:S04]  /*3030*/  LEA R4, P0, R6, UR22, 0x1 ;  /* 0x0000001606047c11 */ /* 0x000fc8000f8008ff */
[----:B------:R-:W-:-:S04]  /*3040*/  IADD3 R5, R7, R5, RZ ;  /* 0x0000000507057210 */ /* 0x000fc80007ffe0ff */
[----:B------:R-:W-:-:S05]  /*3050*/  LEA.HI.X R5, R6, UR23, R5, 0x1, P0 ;  /* 0x0000001706057c11 */ /* 0x000fca00080f0c05 */
[----:B------:R-:W-:Y:S01]  /*3060*/  @!PT LDS RZ, [RZ] ;  /* 0x00000000fffff984 */ /* 0x000fe20000000800 */
[----:B------:R-:W-:Y:S01]  /*3070*/  @!PT LDS RZ, [RZ] ;  /* 0x00000000fffff984 */ /* 0x000fe20000000800 */
[----:B------:R-:W-:Y:S01]  /*3080*/  @!PT LDS RZ, [RZ] ;  /* 0x00000000fffff984 */ /* 0x000fe20000000800 */
[----:B------:R1:W-:Y:S02]  /*3090*/  LDGSTS.E.BYPASS.LTC128B.128 [R0+0xf000], desc[UR8][R4.64] ;  /* 0x0f00000004007fae */ /* 0x0003e4000b901d48 */
.L_x_464:
[----:B------:R-:W-:Y:S05]  /*30a0*/  BSYNC B0 ;  /* 0x0000000000007941 */ /* 0x000fea0003800000 */
.L_x_463:
[----:B------:R-:W-:Y:S01]  /*30b0*/  UIMAD UR7, UR44, UR18, URZ ;  /* 0x000000122c0772a4 */ /* 0x000fe2000f8e023f */
[----:B-1----:R-:W-:Y:S01]  /*30c0*/  MOV R4, UR18 ;  /* 0x0000001200047c02 */ /* 0x002fe20008000f00 */
[----:B------:R1:W-:Y:S01]  /*30d0*/  @P5 STS.128 [R0+0x10000], RZ ;  /* 0x010000ff00005388 */ /* 0x0003e20000000c00 */
[----:B------:R-:W-:Y:S01]  /*30e0*/  ULDC.64 UR20, c[0x0][0x268] ;  /* 0x00009a0000147ab9 */ /* 0x000fe20000000a00 */
[----:B------:R-:W-:Y:S01]  /*30f0*/  UIMAD UR7, UR28, UR19, UR7 ;  /* 0x000000131c0772a4 */ /* 0x000fe2000f8e0207 */
[----:B------:R-:W-:Y:S01]  /*3100*/  BSSY B0, `(.L_x_465) ;  /* 0x000001b000007945 */ /* 0x000fe20003800000 */
[----:B------:R-:W-:-:S04]  /*3110*/  IMAD.WIDE.U32 R4, R4, UR28, R224 ;  /* 0x0000001c04047c25 */ /* 0x000fc8000f8e00e0 */
[----:B------:R-:W-:Y:S02]  /*3120*/  MOV R3, UR7 ;  /* 0x0000000700037c02 */ /* 0x000fe40008000f00 */
[----:B------:R-:W-:-:S04]  /*3130*/  IADD3 R4, P0, R4, UR17, RZ ;  /* 0x0000001104047c10 */ /* 0x000fc8000ff1e0ff */
[----:B------:R-:W-:Y:S01]  /*3140*/  IADD3.X R5, R5, UR29, R3, P0, !PT ;  /* 0x0000001d05057c10 */ /* 0x000fe200087fe403 */
[----:B------:R-:W-:-:S04]  /*3150*/  IMAD R3, R18, UR20, RZ ;  /* 0x0000001412037c24 */ /* 0x000fc8000f8e02ff */
[C---:B------:R-:W-:Y:S02]  /*3160*/  IMAD R3, R13.reuse, UR21, R3 ;  /* 0x000000150d037c24 */ /* 0x040fe4000f8e0203 */
[----:B------:R-:W-:-:S05]  /*3170*/  IMAD.WIDE.U32 R4, R13, UR20, R4 ;  /* 0x000000140d047c25 */ /* 0x000fca000f8e0004 */
[----:B------:R-:W-:Y:S01]  /*3180*/  IADD3 R10, R5, R3, RZ ;  /* 0x00000003050a7210 */ /* 0x000fe20007ffe0ff */
[----:B-1----:R-:W-:Y:S06]  /*3190*/  @P5 BRA `(.L_x_466) ;  /* 0x0000000000445947 */ /* 0x002fec0003800000 */
        /* <DEDUP_REMOVED lines=17> */
.L_x_466:
[----:B------:R-:W-:Y:S05]  /*32b0*/  BSYNC B0 ;  /* 0x0000000000007941 */ /* 0x000fea0003800000 */
.L_x_465:
        /* <DEDUP_REMOVED lines=22> */
.L_x_468:
[----:B------:R-:W-:Y:S05]  /*3420*/  BSYNC B0 ;  /* 0x0000000000007941 */ /* 0x000fea0003800000 */
.L_x_467:
        /* <DEDUP_REMOVED lines=22> */
.L_x_470:
[----:B------:R-:W-:Y:S05]  /*3590*/  BSYNC B0 ;  /* 0x0000000000007941 */ /* 0x000fea0003800000 */
.L_x_469:
        /* <DEDUP_REMOVED lines=11> */
[----:B------:R-:W-:-:S04]  /*3650*/  IMAD.WIDE.U32 R4, R2, UR18, R4 ;  /* 0x0000001202047c25 */ /* 0x000fc8000f8e0004 */
[----:B------:R-:W-:-:S04]  /*3660*/  IMAD R3, R3, UR18, RZ ;  /* 0x0000001203037c24 */ /* 0x000fc8000f8e02ff */
        /* <DEDUP_REMOVED lines=8> */
.L_x_472:
[----:B------:R-:W-:Y:S05]  /*36f0*/  BSYNC B0 ;  /* 0x0000000000007941 */ /* 0x000fea0003800000 */
.L_x_471:
[----:B------:R-:W-:Y:S01]  /*3700*/  IMAD.MOV.U32 R244, RZ, RZ, 0x7f800000 ;  /* 0x7f800000fff47424 */ /* 0x000fe200078e00ff */
[----:B-1----:R-:W2:Y:S01]  /*3710*/  S2R R3, SR_TID.X ;  /* 0x0000000000037919 */ /* 0x002ea20000002100 */
[----:B------:R-:W-:Y:S01]  /*3720*/  LEA.HI R2, R25, R24, RZ, 0x4 ;  /* 0x0000001819027211 */ /* 0x000fe200078f20ff */
[----:B------:R-:W-:Y:S01]  /*3730*/  IMAD.MOV.U32 R246, RZ, RZ, 0x7f800000 ;  /* 0x7f800000fff67424 */ /* 0x000fe200078e00ff */
[----:B------:R-:W-:Y:S01]  /*3740*/  ISETP.NE.AND P2, PT, R19, RZ, PT ;  /* 0x000000ff1300720c */ /* 0x000fe20003f45270 */
[----:B------:R-:W0:Y:S01]  /*3750*/  LDGDEPBAR ;  /* 0x00000000000079af */ /* 0x000e220000000000 */
[----:B------:R-:W-:Y:S01]  /*3760*/  ISETP.NE.AND P3, PT, R11, RZ, PT ;  /* 0x000000ff0b00720c */ /* 0x000fe20003f65270 */
[----:B------:R-:W-:Y:S01]  /*3770*/  IMAD.MOV.U32 R245, RZ, RZ, 0x7f800000 ;  /* 0x7f800000fff57424 */ /* 0x000fe200078e00ff */
[----:B------:R-:W-:Y:S01]  /*3780*/  ISETP.NE.AND P0, PT, R12, RZ, PT ;  /* 0x000000ff0c00720c */ /* 0x000fe20003f05270 */
[----:B------:R1:W5:Y:S01]  /*3790*/  @!P6 LDG.E R244, desc[UR8][R16.64] ;  /* 0x0000000810f4e981 */ /* 0x000362000c1e1900 */
[----:B------:R-:W-:Y:S01]  /*37a0*/  LOP3.LUT R2, R2, 0xfffffff0, RZ, 0xc0, !PT ;  /* 0xfffffff002027812 */ /* 0x000fe200078ec0ff */
[----:B------:R-:W-:Y:S01]  /*37b0*/  IMAD.MOV.U32 R243, RZ, RZ, 0x7f800000 ;  /* 0x7f800000fff37424 */ /* 0x000fe200078e00ff */
[----:B------:R-:W-:Y:S01]  /*37c0*/  ULDC UR17, c[0x0][0x2d0] ;  /* 0x0000b40000117ab9 */ /* 0x000fe20000000800 */
[----:B------:R-:W-:-:S02]  /*37d0*/  VIADD R187, R189, 0x2000 ;  /* 0x00002000bdbb7836 */ /* 0x000fc40000000000 */
[----:B------:R-:W-:Y:S01]  /*37e0*/  VIADD R181, R190, 0x2000 ;  /* 0x00002000beb57836 */ /* 0x000fe20000000000 */
[----:B------:R-:W-:Y:S01]  /*37f0*/  UIADD3 UR7, UR28, 0x80, URZ ;  /* 0x000000801c077890 */ /* 0x000fe2000fffe03f */
[----:B------:R-:W-:Y:S01]  /*3800*/  IMAD.MOV.U32 R188, RZ, RZ, 0x20 ;  /* 0x00000020ffbc7424 */ /* 0x000fe200078e00ff */
[----:B------:R1:W5:Y:S01]  /*3810*/  @!P2 LDG.E R246, desc[UR8][R14.64+0x20] ;  /* 0x000020080ef6a981 */ /* 0x000362000c1e1900 */
[----:B------:R-:W-:Y:S02]  /*3820*/  IMAD.MOV.U32 R182, RZ, RZ, 0x40 ;  /* 0x00000040ffb67424 */ /* 0x000fe400078e00ff */
[----:B------:R-:W-:Y:S01]  /*3830*/  IMAD.MOV.U32 R247, RZ, RZ, 0x40 ;  /* 0x00000040fff77424 */ /* 0x000fe200078e00ff */
[----:B------:R1:W5:Y:S01]  /*3840*/  @!P3 LDG.E R245, desc[UR8][R14.64] ;  /* 0x000000080ef5b981 */ /* 0x000362000c1e1900 */
[----:B------:R-:W-:Y:S01]  /*3850*/  IMAD.SHL.U32 R251, R26, 0x4, RZ ;  /* 0x000000041afb7824 */ /* 0x000fe200078e00ff */
        /* <DEDUP_REMOVED lines=9> */
[----:B--2-4-:R-:W-:Y:S01]  /*38f0*/  SHF.R.S32.HI R0, RZ, 0x1f, R3 ;  /* 0x0000001fff007819 */ /* 0x014fe20000011403 */
[----:B------:R-:W-:Y:S01]  /*3900*/  IMAD.IADD R2, R24, 0x1, -R2 ;  /* 0x0000000118027824 */ /* 0x000fe200078e0a02 */
[----:B------:R1:W5:Y:S01]  /*3910*/  @!P0 LDG.E R243, desc[UR8][R14.64+0x100] ;  /* 0x000100080ef38981 */ /* 0x000362000c1e1900 */
[----:B------:R-:W-:Y:S02]  /*3920*/  CS2R R108, SRZ ;  /* 0x00000000006c7805 */ /* 0x000fe4000001ff00 */
[----:B------:R-:W-:Y:S02]  /*3930*/  LEA.HI R0, R0, R3, RZ, 0x4 ;  /* 0x0000000300007211 */ /* 0x000fe400078f20ff */
[----:B------:R-:W-:Y:S02]  /*3940*/  CS2R R114, SRZ ;  /* 0x0000000000727805 */ /* 0x000fe4000001ff00 */
[----:B------:R-:W-:-:S02]  /*3950*/  CS2R R112, SRZ ;  /* 0x0000000000707805 */ /* 0x000fc4000001ff00 */
[----:B------:R-:W-:Y:S02]  /*3960*/  CS2R R106, SRZ ;  /* 0x00000000006a7805 */ /* 0x000fe4000001ff00 */
[----:B------:R-:W-:Y:S02]  /*3970*/  LOP3.LUT R0, R0, 0xfffffff0, RZ, 0xc0, !PT ;  /* 0xfffffff000007812 */ /* 0x000fe400078ec0ff */
[----:B------:R-:W-:Y:S02]  /*3980*/  CS2R R104, SRZ ;  /* 0x0000000000687805 */ /* 0x000fe4000001ff00 */
[----:B------:R-:W-:Y:S02]  /*3990*/  CS2R R102, SRZ ;  /* 0x0000000000667805 */ /* 0x000fe4000001ff00 */
[----:B------:R-:W-:Y:S02]  /*39a0*/  CS2R R100, SRZ ;  /* 0x0000000000647805 */ /* 0x000fe4000001ff00 */
[----:B------:R-:W-:Y:S01]  /*39b0*/  CS2R R94, SRZ ;  /* 0x00000000005e7805 */ /* 0x000fe2000001ff00 */
[----:B------:R-:W-:Y:S01]  /*39c0*/  IMAD.IADD R0, R3, 0x1, -R0 ;  /* 0x0000000103007824 */ /* 0x000fe200078e0a00 */
[----:B------:R-:W-:-:S02]  /*39d0*/  CS2R R92, SRZ ;  /* 0x00000000005c7805 */ /* 0x000fc4000001ff00 */
[----:B------:R-:W-:Y:S02]  /*39e0*/  CS2R R98, SRZ ;  /* 0x0000000000627805 */ /* 0x000fe4000001ff00 */
[----:B------:R-:W-:Y:S02]  /*39f0*/  CS2R R96, SRZ ;  /* 0x0000000000607805 */ /* 0x000fe4000001ff00 */
[----:B------:R-:W-:Y:S02]  /*3a00*/  CS2R R90, SRZ ;  /* 0x00000000005a7805 */ /* 0x000fe4000001ff00 */
[----:B------:R-:W-:Y:S02]  /*3a10*/  SHF.R.S32.HI R3, RZ, 0x1f, R0 ;  /* 0x0000001fff037819 */ /* 0x000fe40000011400 */
[----:B------:R-:W-:Y:S02]  /*3a20*/  CS2R R88, SRZ ;  /* 0x0000000000587805 */ /* 0x000fe4000001ff00 */
[----:B------:R-:W-:-:S02]  /*3a30*/  SHF.R.S32.HI R4, RZ, 0x1f, R2 ;  /* 0x0000001fff047819 */ /* 0x000fc40000011402 */
[----:B------:R-:W-:Y:S02]  /*3a40*/  CS2R R86, SRZ ;  /* 0x0000000000567805 */ /* 0x000fe4000001ff00 */
[----:B------:R-:W-:Y:S02]  /*3a50*/  LEA.HI R3, R3, R0, RZ, 0x3 ;  /* 0x0000000003037211 */ /* 0x000fe400078f18ff */
[----:B------:R-:W-:Y:S02]  /*3a60*/  CS2R R84, SRZ ;  /* 0x0000000000547805 */ /* 0x000fe4000001ff00 */
[----:B------:R-:W-:Y:S02]  /*3a70*/  LEA.HI R4, R4, R2, RZ, 0x3 ;  /* 0x0000000204047211 */ /* 0x000fe400078f18ff */
[----:B------:R-:W-:Y:S02]  /*3a80*/  CS2R R78, SRZ ;  /* 0x00000000004e7805 */ /* 0x000fe4000001ff00 */
[----:B------:R-:W-:-:S02]  /*3a90*/  LOP3.LUT R3, R3, 0xfffffff8, RZ, 0xc0, !PT ;  /* 0xfffffff803037812 */ /* 0x000fc400078ec0ff */
[----:B------:R-:W-:Y:S02]  /*3aa0*/  CS2R R76, SRZ ;  /* 0x00000000004c7805 */ /* 0x000fe4000001ff00 */
[----:B------:R-:W-:Y:S02]  /*3ab0*/  LOP3.LUT R4, R4, 0xfffffff8, RZ, 0xc0, !PT ;  /* 0xfffffff804047812 */ /* 0x000fe400078ec0ff */
[----:B------:R-:W-:Y:S02]  /*3ac0*/  CS2R R82, SRZ ;  /* 0x0000000000527805 */ /* 0x000fe4000001ff00 */
[----:B------:R-:W-:Y:S01]  /*3ad0*/  CS2R R80, SRZ ;  /* 0x0000000000507805 */ /* 0x000fe2000001ff00 */
[----:B------:R-:W-:Y:S01]  /*3ae0*/  IMAD.IADD R0, R0, 0x1, -R3 ;  /* 0x0000000100007824 */ /* 0x000fe200078e0a03 */
[----:B------:R-:W-:Y:S01]  /*3af0*/  CS2R R74, SRZ ;  /* 0x00000000004a7805 */ /* 0x000fe2000001ff00 */
[----:B------:R-:W-:Y:S01]  /*3b00*/  IMAD.IADD R2, R2, 0x1, -R4 ;  /* 0x0000000102027824 */ /* 0x000fe200078e0a04 */
[----:B------:R-:W-:-:S02]  /*3b10*/  CS2R R72, SRZ ;  /* 0x0000000000487805 */ /* 0x000fc4000001ff00 */
[----:B------:R-:W-:Y:S02]  /*3b20*/  CS2R R70, SRZ ;  /* 0x0000000000467805 */ /* 0x000fe4000001ff00 */
[----:B------:R-:W-:Y:S01]  /*3b30*/  LOP3.LUT P2, RZ, R0, 0x4, RZ, 0xc0, !PT ;  /* 0x0000000400ff7812 */ /* 0x000fe2000784c0ff */
[----:B------:R-:W-:Y:S01]  /*3b40*/  VIADD R0, R26, 0xffffff80 ;  /* 0xffffff801a007836 */ /* 0x000fe20000000000 */
[C---:B------:R-:W-:Y:S02]  /*3b50*/  LOP3.LUT P0, RZ, R2.reuse, 0x2, RZ, 0xc0, !PT ;  /* 0x0000000202ff7812 */ /* 0x040fe4000780c0ff */
[----:B------:R-:W-:Y:S02]  /*3b60*/  CS2R R68, SRZ ;  /* 0x0000000000447805 */ /* 0x000fe4000001ff00 */
[----:B------:R-:W-:Y:S01]  /*3b70*/  LOP3.LUT P3, RZ, R2, 0x4, RZ, 0xc0, !PT ;  /* 0x0000000402ff7812 */ /* 0x000fe2000786c0ff */
[----:B------:R-:W-:Y:S01]  /*3b80*/  IMAD.MOV.U32 R226, RZ, RZ, R191 ;  /* 0x000000ffffe27224 */ /* 0x000fe200078e00bf */
[----:B------:R-:W-:Y:S01]  /*3b90*/  SHF.R.S32.HI R2, RZ, 0x1f, R0 ;  /* 0x0000001fff027819 */ /* 0x000fe20000011400 */
[----:B------:R-:W-:Y:S01]  /*3ba0*/  ULDC UR18, c[0x0][0x2dc] ;  /* 0x0000b70000127ab9 */ /* 0x000fe20000000800 */
[----:B------:R-:W-:-:S02]  /*3bb0*/  SEL R187, R187, R189, !P1 ;  /* 0x000000bdbbbb7207 */ /* 0x000fc40004800000 */
[----:B------:R-:W-:Y:S01]  /*3bc0*/  SEL R181, R181, R190, !P1 ;  /* 0x000000beb5b57207 */ /* 0x000fe20004800000 */
[----:B------:R-:W-:Y:S01]  /*3bd0*/  IMAD.SHL.U32 R248, R0, 0x4, RZ ;  /* 0x0000000400f87824 */ /* 0x000fe200078e00ff */
[----:B------:R-:W-:Y:S02]  /*3be0*/  SHF.L.U64.HI R250, R26, 0x2, R20 ;  /* 0x000000021afa7819 */ /* 0x000fe40000010214 */
[----:B------:R-:W-:Y:S02]  /*3bf0*/  SHF.L.U64.HI R249, R0, 0x2, R2 ;  /* 0x0000000200f97819 */ /* 0x000fe40000010202 */
[----:B------:R-:W-:Y:S02]  /*3c00*/  LEA R187, R187, UR4, 0x1 ;  /* 0x00000004bbbb7c11 */ /* 0x000fe4000f8e08ff */
[----:B------:R-:W-:Y:S02]  /*3c10*/  LEA R181, R181, UR4, 0x1 ;  /* 0x00000004b5b57c11 */ /* 0x000fe4000f8e08ff */
[----:B------:R-:W-:-:S02]  /*3c20*/  SEL R188, R188, 0xffffffe0, !P0 ;  /* 0xffffffe0bcbc7807 */ /* 0x000fc40004000000 */
[----:B------:R-:W-:Y:S02]  /*3c30*/  SEL R182, R182, 0xffffffc0, !P3 ;  /* 0xffffffc0b6b67807 */ /* 0x000fe40005800000 */
[----:B------:R-:W-:Y:S01]  /*3c40*/  SEL R247, R247, 0xffffffc0, !P2 ;  /* 0xffffffc0f7f77807 */ /* 0x000fe20005000000 */
[----:B------:R-:W-:-:S03]  /*3c50*/  UISETP.GE.AND UP0, UPT, UR7, UR6, UPT ;  /* 0x000000060700728c */ /* 0x000fc6000bf06270 */
[----:B-1----:R-:W-:-:S08]  /*3c60*/  ULDC UR7, c[0x0][0x2ec] ;  /* 0x0000bb0000077ab9 */ /* 0x002fd00000000800 */
.L_x_475:
[----:B------:R-:W0:Y:S01]  /*3c70*/  LDGDEPBAR ;  /* 0x00000000000079af */ /* 0x000e220000000000 */
[C---:B------:R-:W-:Y:S01]  /*3c80*/  IMAD.IADD R0, R187.reuse, 0x1, R188 ;  /* 0x00000001bb007824 */ /* 0x040fe200078e02bc */
[----:B------:R-:W-:Y:S01]  /*3c90*/  PLOP3.LUT P0, PT, PT, PT, UP0, 0x80, 0x0 ;  /* 0x000000000000781c */ /* 0x000fe20003f0f008 */
[--C-:B------:R-:W-:Y:S05]  /*3ca0*/  IMAD.IADD R160, R187, 0x1, R182.reuse ;  /* 0x00000001bba07824 */ /* 0x100fea00078e02b6 */
[----:B------:R-:W2:Y:S01]  /*3cb0*/  LDL R2, [R1] ;  /* 0x0000000001027983 */ /* 0x000ea20000100800 */
[----:B------:R-:W-:Y:S01]  /*3cc0*/  PLOP3.LUT P4, PT, PT, PT, UP0, 0x80, 0x0 ;  /* 0x000000000000781c */ /* 0x000fe20003f8f008 */
[----:B-----5:R-:W-:Y:S01]  /*3cd0*/  FMUL.FTZ R3, R246, 1.4426950216293334961 ;  /* 0x3fb8aa3bf6037820 */ /* 0x020fe20000410000 */
[----:B------:R-:W-:Y:S01]  /*3ce0*/  PLOP3.LUT P2, PT, PT, PT, UP0, 0x80, 0x0 ;  /* 0x000000000000781c */ /* 0x000fe20003f4f008 */
[----:B------:R-:W-:Y:S01]  /*3cf0*/  UISETP.GE.AND UP3, UPT, UR11, 0x1, UPT ;  /* 0x000000010b00788c */ /* 0x000fe2000bf66270 */
[----:B------:R-:W-:Y:S02]  /*3d00*/  PLOP3.LUT P1, PT, PT, PT, UP0, 0x80, 0x0 ;  /* 0x000000000000781c */ /* 0x000fe40003f2f008 */
[----:B------:R-:W-:Y:S02]  /*3d10*/  PLOP3.LUT P6, PT, PT, PT, UP0, 0x80, 0x0 ;  /* 0x000000000000781c */ /* 0x000fe40003fcf008 */
[C---:B------:R-:W-:Y:S02]  /*3d20*/  FSETP.NEU.FTZ.AND P3, PT, R245.reuse, -INF , PT ;  /* 0xff800000f500780b */ /* 0x040fe40003f7d000 */
[----:B------:R-:W-:Y:S01]  /*3d30*/  PLOP3.LUT P5, PT, PT, PT, UP0, 0x80, 0x0 ;  /* 0x000000000000781c */ /* 0x000fe20003faf008 */
[----:B------:R-:W-:Y:S04]  /*3d40*/  DEPBAR.LE SB0, 0x0 ;  /* 0x000080000000791a */ /* 0x000fe80000000000 */
[----:B------:R-:W-:Y:S06]  /*3d50*/  BAR.SYNC.DEFER_BLOCKING 0x0 ;  /* 0x0000000000007b1d */ /* 0x000fec0000010000 */
[----:B------:R-:W-:Y:S08]  /*3d60*/  LDSM.16.M88.4 R64, [R187] ;  /* 0x00000000bb40783b */ /* 0x000ff00000000200 */
[----:B------:R-:W1:Y:S08]  /*3d70*/  LDSM.16.M88.4 R16, [R184+UR4+0xc000] ;  /* 0x00c00004b810783b */ /* 0x000e700008000200 */
[----:B------:R-:W4:Y:S08]  /*3d80*/  LDSM.16.M88.4 R60, [R187+0x2000] ;  /* 0x00200000bb3c783b */ /* 0x000f300000000200 */
[----:B------:R-:W3:Y:S08]  /*3d90*/  LDSM.16.M88.4 R32, [R184+UR4+0xc800] ;  /* 0x00c80004b820783b */ /* 0x000ef00008000200 */
[----:B------:R-:W3:Y:S08]  /*3da0*/  LDSM.16.M88.4 R48, [R184+UR4+0xd000] ;  /* 0x00d00004b830783b */ /* 0x000ef00008000200 */
[----:B------:R-:W3:Y:S01]  /*3db0*/  LDSM.16.M88.4 R132, [R184+UR4+0xd800] ;  /* 0x00d80004b884783b */ /* 0x000ee20008000200 */
[-C--:B-1----:R-:W-:Y:S07]  /*3dc0*/  HMMA.16816.F32 R4, R64, R16.reuse, RZ ;  /* 0x000000104004723c */ /* 0x082fee00000018ff */
[----:B------:R-:W-:Y:S01]  /*3dd0*/  LDSM.16.M88.4 R136, [R0] ;  /* 0x000000000088783b */ /* 0x000fe20000000200 */
[C---:B----4-:R-:W-:Y:S07]  /*3de0*/  HMMA.16816.F32 R8, R60.reuse, R16, RZ ;  /* 0x000000103c08723c */ /* 0x050fee00000018ff */
        /* <DEDUP_REMOVED lines=9> */
[----:B----4-:R-:W-:Y:S02]  /*3e80*/  IMAD.IADD R0, R0, 0x1, R182 ;  /* 0x0000000100007824 */ /* 0x010fe400078e02b6 */
[----:B------:R-:W-:Y:S03]  /*3e90*/  LDSM.16.M88.4 R156, [R183] ;  /* 0x00000000b79c783b */ /* 0x000fe60000000200 */
[C---:B------:R-:W-:Y:S05]  /*3ea0*/  HMMA.16816.F32 R32, R64.reuse, R34, RZ ;  /* 0x000000224020723c */ /* 0x040fea00000018ff */
[----:B------:R-:W-:Y:S01]  /*3eb0*/  LDSM.16.M88.4 R164, [R183+0x800] ;  /* 0x00080000b7a4783b */ /* 0x000fe20000000200 */
[-C--:B------:R-:W-:Y:S06]  /*3ec0*/  HMMA.16816.F32 R36, R64, R48.reuse, RZ ;  /* 0x000000304024723c */ /* 0x080fec00000018ff */
        /* <DEDUP_REMOVED lines=10> */
[----:B------:R-:W4:Y:S05]  /*3f70*/  LDSM.16.M88.4 R132, [R186+0x1800] ;  /* 0x00180000ba84783b */ /* 0x000f2a0000000200 */
[-C--:B-1----:R-:W-:Y:S06]  /*3f80*/  HMMA.16816.F32 R4, R136, R140.reuse, R4 ;  /* 0x0000008c8804723c */ /* 0x082fec0000001804 */
[C---:B------:R-:W-:Y:S06]  /*3f90*/  HMMA.16816.F32 R8, R144.reuse, R140, R8 ;  /* 0x0000008c9008723c */ /* 0x040fec0000001808 */
[-C--:B------:R-:W-:Y:S06]  /*3fa0*/  HMMA.16816.F32 R12, R144, R142.reuse, R12 ;  /* 0x0000008e900c723c */ /* 0x080fec000000180c */
[C---:B------:R-:W-:Y:S01]  /*3fb0*/  HMMA.16816.F32 R16, R136.reuse, R142, R16 ;  /* 0x0000008e8810723c */ /* 0x040fe20000001810 */
[----:B------:R-:W1:Y:S05]  /*3fc0*/  LDSM.16.M88.4 R140, [R160] ;  /* 0x00000000a08c783b */ /* 0x000e6a0000000200 */
[-C--:B------:R-:W-:Y:S03]  /*3fd0*/  HMMA.16816.F32 R20, R136, R148.reuse, R20 ;  /* 0x000000948814723c */ /* 0x080fe60000001814 */
[----:B------:R-:W1:Y:S03]  /*3fe0*/  LDSM.16.M88.4 R160, [R160+0x2000] ;  /* 0x00200000a0a0783b */ /* 0x000e660000000200 */
[C---:B------:R-:W-:Y:S06]  /*3ff0*/  HMMA.16816.F32 R24, R144.reuse, R148, R24 ;  /* 0x000000949018723c */ /* 0x040fec0000001818 */
[-C--:B------:R-:W-:Y:S06]  /*4000*/  HMMA.16816.F32 R28, R144, R150.reuse, R28 ;  /* 0x00000096901c723c */ /* 0x080fec000000181c */
[C---:B------:R-:W-:Y:S01]  /*4010*/  HMMA.16816.F32 R32, R136.reuse, R150, R32 ;  /* 0x000000968820723c */ /* 0x040fe20000001820 */
[----:B------:R-:W2:Y:S05]  /*4020*/  LDSM.16.M88.4 R148, [R183+0x1800] ;  /* 0x00180000b794783b */ /* 0x000eaa0000000200 */
        /* <DEDUP_REMOVED lines=8> */
[----:B------:R3:W4:Y:S05]  /*40b0*/  LDSM.16.M88.4 R132, [R0+0x2000] ;  /* 0x002000000084783b */ /* 0x00072a0000000200 */
[-C--:B-1----:R-:W-:Y:S01]  /*40c0*/  HMMA.16816.F32 R4, R140, R156.reuse, R4 ;  /* 0x0000009c8c04723c */ /* 0x082fe20000001804 */
[----:B------:R-:W-:Y:S04]  /*40d0*/  IMAD.U32 R136, RZ, RZ, UR26 ;  /* 0x0000001aff887e24 */ /* 0x000fe8000f8e00ff */
[----:B------:R-:W-:Y:S01]  /*40e0*/  FMUL.FTZ R137, R245, 1.4426950216293334961 ;  /* 0x3fb8aa3bf5897820 */ /* 0x000fe20000410000 */
[C---:B------:R-:W-:Y:S05]  /*40f0*/  HMMA.16816.F32 R8, R160.reuse, R156, R8 ;  /* 0x0000009ca008723c */ /* 0x040fea0000001808 */
[----:B--2---:R-:W-:Y:S01]  /*4100*/  @P0 IMAD R136, R136, 0x80, R2 ;  /* 0x0000008088880824 */ /* 0x004fe200078e0202 */
[-C--:B------:R-:W-:Y:S01]  /*4110*/  HMMA.16816.F32 R12, R160, R158.reuse, R12 ;  /* 0x0000009ea00c723c */ /* 0x080fe2000000180c */
[----:B------:R-:W-:Y:S03]  /*4120*/  PLOP3.LUT P0, PT, PT, PT, UP0, 0x80, 0x0 ;  /* 0x000000000000781c */ /* 0x000fe60003f0f008 */
[C---:B------:R-:W-:Y:S01]  /*4130*/  @P4 ISETP.GE.AND P4, PT, R136.reuse, UR6, PT ;  /* 0x0000000688004c0c */ /* 0x040fe2000bf86270 */
[----:B------:R-:W-:Y:S01]  /*4140*/  FMUL.FTZ R2, R243, 1.4426950216293334961 ;  /* 0x3fb8aa3bf3027820 */ /* 0x000fe20000410000 */
[C---:B------:R-:W-:Y:S05]  /*4150*/  HMMA.16816.F32 R16, R140.reuse, R158, R16 ;  /* 0x0000009e8c10723c */ /* 0x040fea0000001810 */
[----:B---3--:R-:W-:Y:S01]  /*4160*/  @P2 VIADD R0, R136, 0x1 ;  /* 0x0000000188002836 */ /* 0x008fe20000000000 */
[-C--:B------:R-:W-:Y:S03]  /*4170*/  HMMA.16816.F32 R20, R140, R164.reuse, R20 ;  /* 0x000000a48c14723c */ /* 0x080fe60000001814 */
[----:B------:R-:W-:Y:S02]  /*4180*/  FSETP.NEU.FTZ.AND P2, PT, R246, -INF , PT ;  /* 0xff800000f600780b */ /* 0x000fe40003f5d000 */
[----:B------:R-:W-:Y:S01]  /*4190*/  FSEL R137, R137, RZ, P3 ;  /* 0x000000ff89897208 */ /* 0x000fe20001800000 */
[C---:B------:R-:W-:Y:S04]  /*41a0*/  HMMA.16816.F32 R24, R160.reuse, R164, R24 ;  /* 0x000000a4a018723c */ /* 0x040fe80000001818 */
[----:B------:R-:W-:Y:S01]  /*41b0*/  @P6 ISETP.GE.AND P6, PT, R0, UR6, PT ;  /* 0x0000000600006c0c */ /* 0x000fe2000bfc6270 */
[C---:B------:R-:W-:Y:S01]  /*41c0*/  FMUL.FTZ R0, R244.reuse, 1.4426950216293334961 ;  /* 0x3fb8aa3bf4007820 */ /* 0x040fe20000410000 */
[-C--:B------:R-:W-:Y:S03]  /*41d0*/  HMMA.16816.F32 R28, R160, R166.reuse, R28 ;  /* 0x000000a6a01c723c */ /* 0x080fe6000000181c */
[----:B------:R-:W-:Y:S02]  /*41e0*/  FSETP.NEU.FTZ.AND P3, PT, R244, -INF , PT ;  /* 0xff800000f400780b */ /* 0x000fe40003f7d000 */
[----:B------:R-:W-:Y:S01]  /*41f0*/  FSEL R3, R3, RZ, P2 ;  /* 0x000000ff03037208 */ /* 0x000fe20001000000 */
[C---:B------:R-:W-:Y:S04]  /*4200*/  HMMA.16816.F32 R32, R140.reuse, R166, R32 ;  /* 0x000000a68c20723c */ /* 0x040fe80000001820 */
[----:B------:R-:W-:Y:S02]  /*4210*/  FSETP.NEU.FTZ.AND P2, PT, R243, -INF , PT ;  /* 0xff800000f300780b */ /* 0x000fe40003f5d000 */
        /* <DEDUP_REMOVED lines=13> */
[C---:B----4-:R-:W-:Y:S06]  /*42f0*/  HMMA.16816.F32 R8, R132.reuse, R176, R8 ;  /* 0x000000b08408723c */ /* 0x050fec0000001808 */
        /* <DEDUP_REMOVED lines=36> */
[----:B---3--:R-:W-:Y:S01]  /*4540*/  @P5 VIADD R8, R136, 0x8 ;  /* 0x0000000888085836 */ /* 0x008fe20000000000 */
        /* <DEDUP_REMOVED lines=19> */
[--C-:B------:R-:W-:Y:S01]  /*4680*/  FFMA.FTZ R15, R15, UR7, -R0.reuse ;  /* 0x000000070f0f7c23 */ /* 0x100fe20008010800 */
        /* <DEDUP_REMOVED lines=42> */
[--C-:B------:R-:W-:Y:S01]  /*4930*/  FFMA.FTZ R22, R22, UR7, -R3.reuse ;  /* 0x0000000716167c23 */ /* 0x100fe20008010803 */
        /* <DEDUP_REMOVED lines=63> */
[----:B------:R-:W-:Y:S01]  /*4d30*/  @P2 VIADD R4, R136, 0x21 ;  /* 0x0000002188042836 */ /* 0x000fe20000000000 */
        /* <DEDUP_REMOVED lines=56> */
[----:B------:R-:W1:Y:S03]  /*50c0*/  MUFU.EX2 R164, R39 ;  /* 0x0000002700a47308 */ /* 0x000e660000000800 */
[----:B------:R-:W-:Y:S01]  /*50d0*/  @P2 FSEL R49, R49, -INF , !P4 ;  /* 0xff80000031312808 */ /* 0x000fe20006000000 */
[----:B------:R-:W-:Y:S01]  /*50e0*/  FFMA.FTZ R45, R45, UR7, -R2 ;  /* 0x000000072d2d7c23 */ /* 0x000fe20008010802 */
[----:B------:R-:W-:Y:S01]  /*50f0*/  PLOP3.LUT P2, PT, PT, PT, UP0, 0x80, 0x0 ;  /* 0x000000000000781c */ /* 0x000fe20003f4f008 */
[--C-:B------:R-:W-:Y:S04]  /*5100*/  FFMA.FTZ R43, R43, UR7, -R0.reuse ;  /* 0x000000072b2b7c23 */ /* 0x100fe80008010800 */
[----:B------:R-:W-:Y:S01]  /*5110*/  MUFU.EX2 R176, R40 ;  /* 0x0000002800b07308 */ /* 0x000fe20000000800 */
[----:B------:R-:W-:Y:S01]  /*5120*/  @P0 FSEL R47, R47, -INF , !P4 ;  /* 0xff8000002f2f0808 */ /* 0x000fe20006000000 */
[--C-:B------:R-:W-:Y:S01]  /*5130*/  FFMA.FTZ R49, R49, UR7, -R137.reuse ;  /* 0x0000000731317c23 */ /* 0x100fe20008010889 */
        /* <DEDUP_REMOVED lines=11> */
[----:B------:R-:W-:Y:S01]  /*51f0*/  PLOP3.LUT P4, PT, PT, PT, UP0, 0x80, 0x0 ;  /* 0x000000000000781c */ /* 0x000fe20003f8f008 */
[--C-:B------:R-:W-:Y:S01]  /*5200*/  FFMA.FTZ R51, R51, UR7, -R3.reuse ;  /* 0x0000000733337c23 */ /* 0x100fe20008010803 */
[----:B------:R-:W-:Y:S01]  /*5210*/  @P0 FSEL R50, R50, -INF , !P6 ;  /* 0xff80000032320808 */ /* 0x000fe20007000000 */
[----:B------:R-:W-:Y:S01]  /*5220*/  MUFU.EX2 R234, R48 ;  /* 0x0000003000ea7308 */ /* 0x000fe20000000800 */
[----:B------:R-:W-:Y:S01]  /*5230*/  PLOP3.LUT P6, PT, PT, PT, UP0, 0x80, 0x0 ;  /* 0x000000000000781c */ /* 0x000fe20003fcf008 */
[----:B------:R-:W-:Y:S01]  /*5240*/  @P1 VIADD R9, R136, 0x30 ;  /* 0x0000003088091836 */ /* 0x000fe20000000000 */
[----:B------:R-:W-:Y:S01]  /*5250*/  PLOP3.LUT P1, PT, PT, PT, UP0, 0x80, 0x0 ;  /* 0x000000000000781c */ /* 0x000fe20003f2f008 */
[--C-:B------:R-:W-:Y:S01]  /*5260*/  FFMA.FTZ R50, R50, UR7, -R3.reuse ;  /* 0x0000000732327c23 */ /* 0x100fe20008010803 */
[----:B------:R-:W-:Y:S02]  /*5270*/  PLOP3.LUT P0, PT, PT, PT, UP0, 0x80, 0x0 ;  /* 0x000000000000781c */ /* 0x000fe40003f0f008 */
[----:B------:R-:W-:Y:S03]  /*5280*/  @P5 ISETP.GE.AND P5, PT, R9, UR6, PT ;  /* 0x0000000609005c0c */ /* 0x000fe6000bfa6270 */
[----:B------:R-:W-:Y:S01]  /*5290*/  MUFU.EX2 R158, R50 ;  /* 0x00000032009e7308 */ /* 0x000fe20000000800 */
[----:B----4-:R-:W-:Y:S02]  /*52a0*/  F2FP.F16.F32.PACK_AB R6, R212, R213 ;  /* 0x000000d5d406723e */ /* 0x010fe400000000ff */
[----:B------:R-:W-:Y:S02]  /*52b0*/  @P2 FSEL R54, R54, -INF , !P5 ;  /* 0xff80000036362808 */ /* 0x000fe40006800000 */
[----:B------:R-:W-:Y:S02]  /*52c0*/  PLOP3.LUT P2, PT, PT, PT, UP0, 0x80, 0x0 ;  /* 0x000000000000781c */ /* 0x000fe40003f4f008 */
[----:B------:R-:W-:Y:S01]  /*52d0*/  @P6 ISETP.GE.AND P6, PT, R8, UR6, PT ;  /* 0x0000000608006c0c */ /* 0x000fe2000bfc6270 */
[----:B------:R-:W-:Y:S01]  /*52e0*/  FFMA.FTZ R54, R54, UR7, -R3 ;  /* 0x0000000736367c23 */ /* 0x000fe20008010803 */
[----:B------:R-:W-:Y:S01]  /*52f0*/  @P3 FSEL R56, R56, -INF , !P5 ;  /* 0xff80000038383808 */ /* 0x000fe20006800000 */
[----:B------:R-:W-:Y:S01]  /*5300*/  MUFU.EX2 R156, R51 ;  /* 0x00000033009c7308 */ /* 0x000fe20000000800 */
[----:B------:R-:W-:Y:S02]  /*5310*/  @P1 FSEL R53, R53, -INF , !P6 ;  /* 0xff80000035351808 */ /* 0x000fe40007000000 */
[----:B------:R-:W-:Y:S01]  /*5320*/  PLOP3.LUT P1, PT, PT, PT, UP0, 0x80, 0x0 ;  /* 0x000000000000781c */ /* 0x000fe20003f2f008 */
[----:B------:R-:W-:Y:S01]  /*5330*/  FFMA.FTZ R56, R56, UR7, -R2 ;  /* 0x0000000738387c23 */ /* 0x000fe20008010802 */
[----:B--2---:R-:W-:Y:S01]  /*5340*/  F2FP.F16.F32.PACK_AB R4, R201, R145 ;  /* 0x00000091c904723e */ /* 0x004fe200000000ff */
[--C-:B------:R-:W-:Y:S01]  /*5350*/  FFMA.FTZ R53, R53, UR7, -R137.reuse ;  /* 0x0000000735357c23 */ /* 0x100fe20008010889 */
[----:B------:R-:W-:Y:S03]  /*5360*/  @P0 FSEL R52, R52, -INF , !P5 ;  /* 0xff80000034340808 */ /* 0x000fe60006800000 */
[----:B------:R-:W-:Y:S01]  /*5370*/  MUFU.EX2 R171, R41 ;  /* 0x0000002900ab7308 */ /* 0x000fe20000000800 */
[----:B------:R-:W-:Y:S01]  /*5380*/  PLOP3.LUT P0, PT, PT, PT, UP0, 0x80, 0x0 ;  /* 0x000000000000781c */ /* 0x000fe20003f0f008 */
[----:B------:R2:W-:Y:S01]  /*5390*/  STS [R215+0x1c400], R4 ;  /* 0x01c40004d7007388 */ /* 0x0005e20000000800 */
[----:B------:R-:W-:Y:S01]  /*53a0*/  PLOP3.LUT P3, PT, PT, PT, UP0, 0x80, 0x0 ;  /* 0x000000000000781c */ /* 0x000fe20003f6f008 */
[----:B------:R-:W-:Y:S02]  /*53b0*/  FFMA.FTZ R52, R52, UR7, -R137 ;  /* 0x0000000734347c23 */ /* 0x000fe40008010889 */
[C---:B------:R-:W-:Y:S01]  /*53c0*/  @P1 VIADD R5, R136.reuse, 0x38 ;  /* 0x0000003888051836 */ /* 0x040fe20000000000 */
[----:B------:R-:W-:Y:S01]  /*53d0*/  PLOP3.LUT P1, PT, PT, PT, UP0, 0x80, 0x0 ;  /* 0x000000000000781c */ /* 0x000fe20003f2f008 */
[----:B------:R-:W-:Y:S01]  /*53e0*/  @P4 VIADD R136, R136, 0x39 ;  /* 0x0000003988884836 */ /* 0x000fe20000000000 */
[----:B------:R-:W-:Y:S01]  /*53f0*/  PLOP3.LUT P4, PT, PT, PT, UP0, 0x80, 0x0 ;  /* 0x000000000000781c */ /* 0x000fe20003f8f008 */
[----:B------:R-:W-:Y:S01]  /*5400*/  MUFU.EX2 R198, R42 ;  /* 0x0000002a00c67308 */ /* 0x000fe20000000800 */
[----:B------:R-:W-:Y:S02]  /*5410*/  @P2 ISETP.GE.AND P2, PT, R5, UR6, PT ;  /* 0x0000000605002c0c */ /* 0x000fe4000bf46270 */
[----:B------:R-:W-:Y:S02]  /*5420*/  F2FP.F16.F32.PACK_AB R5, R241, R242 ;  /* 0x000000f2f105723e */ /* 0x000fe400000000ff */
[----:B------:R-:W-:Y:S02]  /*5430*/  @P0 FSEL R55, R55, -INF , !P6 ;  /* 0xff80000037370808 */ /* 0x000fe40007000000 */
[----:B------:R-:W-:Y:S01]  /*5440*/  PLOP3.LUT P0, PT, PT, PT, UP0, 0x80, 0x0 ;  /* 0x000000000000781c */ /* 0x000fe20003f0f008 */
[----:B------:R4:W-:Y:S01]  /*5450*/  STS [R217+0x1c000], R5 ;  /* 0x01c00005d9007388 */ /* 0x0009e20000000800 */
[----:B------:R-:W-:Y:S01]  /*5460*/  @P3 ISETP.GE.AND P3, PT, R136, UR6, PT ;  /* 0x0000000688003c0c */ /* 0x000fe2000bf66270 */
[--C-:B------:R-:W-:Y:S01]  /*5470*/  FFMA.FTZ R55, R55, UR7, -R3.reuse ;  /* 0x0000000737377c23 */ /* 0x100fe20008010803 */
[----:B------:R-:W-:Y:S01]  /*5480*/  @P1 FSEL R58, R58, -INF , !P5 ;  /* 0xff8000003a3a1808 */ /* 0x000fe20006800000 */
[----:B------:R-:W-:Y:S01]  /*5490*/  MUFU.EX2 R197, R43 ;  /* 0x0000002b00c57308 */ /* 0x000fe20000000800 */
[----:B------:R-:W-:Y:S02]  /*54a0*/  PLOP3.LUT P1, PT, PT, PT, UP0, 0x80, 0x0 ;  /* 0x000000000000781c */ /* 0x000fe40003f2f008 */
[----:B--2---:R-:W-:Y:S01]  /*54b0*/  F2FP.F16.F32.PACK_AB R4, R193, R194 ;  /* 0x000000c2c104723e */ /* 0x004fe200000000ff */
[----:B------:R-:W-:Y:S01]  /*54c0*/  FFMA.FTZ R58, R58, UR7, -R0 ;  /* 0x000000073a3a7c23 */ /* 0x000fe20008010800 */
[----:B------:R-:W-:Y:S02]  /*54d0*/  @P4 FSEL R66, R66, -INF , !P2 ;  /* 0xff80000042424808 */ /* 0x000fe40005000000 */
[----:B------:R-:W-:Y:S01]  /*54e0*/  PLOP3.LUT P4, PT, PT, PT, UP0, 0x80, 0x0 ;  /* 0x000000000000781c */ /* 0x000fe20003f8f008 */
[----:B------:R2:W-:Y:S01]  /*54f0*/  STS [R217+0x1c400], R4 ;  /* 0x01c40004d9007388 */ /* 0x0005e20000000800 */
[----:B------:R-:W-:Y:S01]  /*5500*/  @P0 FSEL R57, R57, -INF , !P6 ;  /* 0xff80000039390808 */ /* 0x000fe20007000000 */
[----:B------:R-:W-:Y:S01]  /*5510*/  FFMA.FTZ R66, R66, UR7, -R3 ;  /* 0x0000000742427c23 */ /* 0x000fe20008010803 */
[----:B------:R-:W-:Y:S01]  /*5520*/  PLOP3.LUT P0, PT, PT, PT, UP0, 0x80, 0x0 ;  /* 0x000000000000781c */ /* 0x000fe20003f0f008 */
[----:B------:R3:W-:Y:S01]  /*5530*/  STS [R215+0x1e400], R6 ;  /* 0x01e40006d7007388 */ /* 0x0007e20000000800 */
[----:B------:R-:W-:Y:S01]  /*5540*/  MUFU.EX2 R170, R44 ;  /* 0x0000002c00aa7308 */ /* 0x000fe20000000800 */
[----:B------:R-:W-:Y:S01]  /*5550*/  @P1 FSEL R60, R60, -INF , !P2 ;  /* 0xff8000003c3c1808 */ /* 0x000fe20005000000 */
[--C-:B------:R-:W-:Y:S01]  /*5560*/  FFMA.FTZ R57, R57, UR7, -R2.reuse ;  /* 0x0000000739397c23 */ /* 0x100fe20008010802 */
[----:B------:R-:W-:Y:S03]  /*5570*/  PLOP3.LUT P1, PT, PT, PT, UP0, 0x80, 0x0 ;  /* 0x000000000000781c */ /* 0x000fe60003f2f008 */
[----:B------:R-:W-:Y:S01]  /*5580*/  FFMA.FTZ R60, R60, UR7, -R2 ;  /* 0x000000073c3c7c23 */ /* 0x000fe20008010802 */
[----:B------:R-:W-:Y:S03]  /*5590*/  @P4 FSEL R62, R62, -INF , !P2 ;  /* 0xff8000003e3e4808 */ /* 0x000fe60005000000 */
[----:B------:R-:W-:Y:S01]  /*55a0*/  MUFU.EX2 R169, R45 ;  /* 0x0000002d00a97308 */ /* 0x000fe20000000800 */
[----:B----4-:R-:W-:Y:S02]  /*55b0*/  F2FP.F16.F32.PACK_AB R5, R208, R209 ;  /* 0x000000d1d005723e */ /* 0x010fe400000000ff */
[----:B------:R-:W-:Y:S01]  /*55c0*/  @P0 FSEL R59, R59, -INF , !P6 ;  /* 0xff8000003b3b0808 */ /* 0x000fe20007000000 */
[--C-:B------:R-:W-:Y:S01]  /*55d0*/  FFMA.FTZ R62, R62, UR7, -R0.reuse ;  /* 0x000000073e3e7c23 */ /* 0x100fe20008010800 */
[----:B------:R-:W-:Y:S01]  /*55e0*/  PLOP3.LUT P0, PT, PT, PT, UP0, 0x80, 0x0 ;  /* 0x000000000000781c */ /* 0x000fe20003f0f008 */
[----:B------:R4:W-:Y:S01]  /*55f0*/  STS [R215+0x1e000], R5 ;  /* 0x01e00005d7007388 */ /* 0x0009e20000000800 */
[----:B------:R-:W-:Y:S03]  /*5600*/  @P1 FSEL R64, R64, -INF , !P2 ;  /* 0xff80000040401808 */ /* 0x000fe60005000000 */
[----:B------:R-:W-:Y:S01]  /*5610*/  MUFU.EX2 R192, R46 ;  /* 0x0000002e00c07308 */ /* 0x000fe20000000800 */
[----:B------:R-:W-:Y:S01]  /*5620*/  PLOP3.LUT P1, PT, PT, PT, UP0, 0x80, 0x0 ;  /* 0x000000000000781c */ /* 0x000fe20003f2f008 */
[----:B------:R-:W-:Y:S01]  /*5630*/  FFMA.FTZ R59, R59, UR7, -R0 ;  /* 0x000000073b3b7c23 */ /* 0x000fe20008010800 */
[----:B--2---:R-:W-:Y:S01]  /*5640*/  F2FP.F16.F32.PACK_AB R4, R210, R211 ;  /* 0x000000d3d204723e */ /* 0x004fe200000000ff */
[----:B------:R-:W-:Y:S01]  /*5650*/  FFMA.FTZ R64, R64, UR7, -R137 ;  /* 0x0000000740407c23 */ /* 0x000fe20008010889 */
[----:B---3--:R-:W-:Y:S03]  /*5660*/  F2FP.F16.F32.PACK_AB R6, R239, R240 ;  /* 0x000000f0ef06723e */ /* 0x008fe600000000ff */
[----:B------:R2:W-:Y:S01]  /*5670*/  STS [R217+0x1e400], R4 ;  /* 0x01e40004d9007388 */ /* 0x0005e20000000800 */
[----:B------:R-:W-:Y:S01]  /*5680*/  @P0 FSEL R61, R61, -INF , !P3 ;  /* 0xff8000003d3d0808 */ /* 0x000fe20005800000 */
[----:B------:R-:W-:Y:S01]  /*5690*/  MUFU.EX2 R179, R47 ;  /* 0x0000002f00b37308 */ /* 0x000fe20000000800 */
[----:B------:R-:W-:Y:S03]  /*56a0*/  PLOP3.LUT P0, PT, PT, PT, UP0, 0x80, 0x0 ;  /* 0x000000000000781c */ /* 0x000fe60003f0f008 */
[----:B------:R-:W-:Y:S01]  /*56b0*/  FFMA.FTZ R2, R61, UR7, -R2 ;  /* 0x000000073d027c23 */ /* 0x000fe20008010802 */
[----:B------:R-:W-:Y:S05]  /*56c0*/  @P1 FSEL R67, R67, -INF , !P3 ;  /* 0xff80000043431808 */ /* 0x000fea0005800000 */
[----:B------:R3:W-:Y:S01]  /*56d0*/  MUFU.EX2 R155, R2 ;  /* 0x00000002009b7308 */ /* 0x0007e20000000800 */
[----:B------:R-:W-:Y:S01]  /*56e0*/  FFMA.FTZ R3, R67, UR7, -R3 ;  /* 0x0000000743037c23 */ /* 0x000fe20008010803 */
[----:B----4-:R-:W-:Y:S02]  /*56f0*/  F2FP.F16.F32.PACK_AB R5, R205, R207 ;  /* 0x000000cfcd05723e */ /* 0x010fe400000000ff */
[----:B------:R-:W-:Y:S06]  /*5700*/  @P0 FSEL R65, R65, -INF , !P3 ;  /* 0xff80000041410808 */ /* 0x000fec0005800000 */
[----:B------:R1:W-:Y:S01]  /*5710*/  MUFU.EX2 R151, R3 ;  /* 0x0000000300977308 */ /* 0x0003e20000000800 */
[----:B------:R4:W-:Y:S01]  /*5720*/  STS [R217+0x1e000], R5 ;  /* 0x01e00005d9007388 */ /* 0x0009e20000000800 */
[----:B------:R-:W-:Y:S01]  /*5730*/  PLOP3.LUT P0, PT, PT, PT, UP0, 0x80, 0x0 ;  /* 0x000000000000781c */ /* 0x000fe20003f0f008 */
[----:B------:R-:W-:Y:S02]  /*5740*/  FFMA.FTZ R137, R65, UR7, -R137 ;  /* 0x0000000741897c23 */ /* 0x000fe40008010889 */
[----:B------:R-:W-:Y:S01]  /*5750*/  STS [R221+0x1c000], R6 ;  /* 0x01c00006dd007388 */ /* 0x000fe20000000800 */
[----:B--2---:R-:W-:Y:S04]  /*5760*/  F2FP.F16.F32.PACK_AB R4, R237, R238 ;  /* 0x000000eeed04723e */ /* 0x004fe800000000ff */
[----:B------:R-:W-:Y:S01]  /*5770*/  MUFU.EX2 R232, R52 ;  /* 0x0000003400e87308 */ /* 0x000fe20000000800 */
[----:B---3--:R-:W-:Y:S04]  /*5780*/  F2FP.F16.F32.PACK_AB R2, R167, R168 ;  /* 0x000000a8a702723e */ /* 0x008fe800000000ff */
[----:B------:R-:W-:Y:S05]  /*5790*/  @P0 FSEL R63, R63, -INF , !P3 ;  /* 0xff8000003f3f0808 */ /* 0x000fea0005800000 */
[----:B------:R-:W-:Y:S01]  /*57a0*/  MUFU.EX2 R231, R53 ;  /* 0x0000003500e77308 */ /* 0x000fe20000000800 */
[----:B-1----:R-:W-:Y:S02]  /*57b0*/  F2FP.F16.F32.PACK_AB R3, R164, R165 ;  /* 0x000000a5a403723e */ /* 0x002fe400000000ff */
[----:B------:R-:W-:Y:S01]  /*57c0*/  IADD3 R148, P0, R251, UR15, RZ ;  /* 0x0000000ffb947c10 */ /* 0x000fe2000ff1e0ff */
[----:B------:R-:W-:Y:S03]  /*57d0*/  FFMA.FTZ R0, R63, UR7, -R0 ;  /* 0x000000073f007c23 */ /* 0x000fe60008010800 */
[----:B------:R-:W-:Y:S03]  /*57e0*/  IADD3.X R149, R250, UR14, RZ, P0, !PT ;  /* 0x0000000efa957c10 */ /* 0x000fe600087fe4ff */
[----:B------:R-:W-:Y:S01]  /*57f0*/  MUFU.EX2 R154, R54 ;  /* 0x00000036009a7308 */ /* 0x000fe20000000800 */
[----:B------:R-:W-:Y:S02]  /*5800*/  PLOP3.LUT P0, PT, PT, PT, UP3, 0x80, 0x0 ;  /* 0x000000000000781c */ /* 0x000fe40003f0f038 */
[----:B----4-:R-:W-:Y:S01]  /*5810*/  F2FP.F16.F32.PACK_AB R5, R177, R178 ;  /* 0x000000b2b105723e */ /* 0x010fe200000000ff */
[----:B------:R-:W2:Y:S04]  /*5820*/  LDG.E R144, desc[UR8][R148.64+0x20] ;  /* 0x0000200894907981 */ /* 0x000ea8000c1e1900 */
[----:B------:R1:W-:Y:S02]  /*5830*/  STS [R221+0x1c400], R5 ;  /* 0x01c40005dd007388 */ /* 0x0003e40000000800 */
[----:B------:R-:W-:Y:S02]  /*5840*/  MUFU.EX2 R153, R55 ;  /* 0x0000003700997308 */ /* 0x000fe40000000800 */
[----:B------:R3:W-:Y:S04]  /*5850*/  STS [R220+0x1c400], R2 ;  /* 0x01c40002dc007388 */ /* 0x0007e80000000800 */
[----:B------:R4:W-:Y:S04]  /*5860*/  STS [R220+0x1c000], R4 ;  /* 0x01c00004dc007388 */ /* 0x0009e80000000800 */
[----:B------:R-:W-:Y:S10]  /*5870*/  MUFU.EX2 R173, R64 ;  /* 0x0000004000ad7308 */ /* 0x000ff40000000800 */
[----:B------:R-:W-:Y:S01]  /*5880*/  MUFU.EX2 R172, R137 ;  /* 0x0000008900ac7308 */ /* 0x000fe20000000800 */
[----:B-1----:R-:W-:Y:S09]  /*5890*/  F2FP.F16.F32.PACK_AB R5, R199, R200 ;  /* 0x000000c8c705723e */ /* 0x002ff200000000ff */
[----:B------:R-:W1:Y:S01]  /*58a0*/  MUFU.EX2 R152, R66 ;  /* 0x0000004200987308 */ /* 0x000e620000000800 */
[----:B---3--:R-:W-:Y:S01]  /*58b0*/  F2FP.F16.F32.PACK_AB R2, R204, R206 ;  /* 0x000000cecc02723e */ /* 0x008fe200000000ff */
[----:B------:R3:W-:Y:S01]  /*58c0*/  STS [R221+0x1e000], R5 ;  /* 0x01e00005dd007388 */ /* 0x0007e20000000800 */
[----:B----4-:R-:W-:Y:S03]  /*58d0*/  F2FP.F16.F32.PACK_AB R4, R195, R196 ;  /* 0x000000c4c304723e */ /* 0x010fe600000000ff */
[----:B------:R4:W-:Y:S04]  /*58e0*/  STS [R221+0x1e400], R2 ;  /* 0x01e40002dd007388 */ /* 0x0009e80000000800 */
[----:B------:R1:W-:Y:S01]  /*58f0*/  MUFU.EX2 R159, R0 ;  /* 0x00000000009f7308 */ /* 0x0003e20000000800 */
[----:B------:R4:W-:Y:S09]  /*5900*/  STS [R220+0x1e000], R4 ;  /* 0x01e00004dc007388 */ /* 0x0009f20000000800 */
[----:B------:R-:W-:Y:S10]  /*5910*/  MUFU.EX2 R162, R56 ;  /* 0x0000003800a27308 */ /* 0x000ff40000000800 */
[----:B------:R-:W4:Y:S01]  /*5920*/  MUFU.EX2 R161, R57 ;  /* 0x0000003900a17308 */ /* 0x000f220000000800 */
[----:B-1----:R-:W-:Y:S02]  /*5930*/  F2FP.F16.F32.PACK_AB R0, R151, R152 ;  /* 0x000000989700723e */ /* 0x002fe400000000ff */
[----:B---3--:R-:W-:Y:S02]  /*5940*/  F2FP.F16.F32.PACK_AB R5, R156, R158 ;  /* 0x0000009e9c05723e */ /* 0x008fe400000000ff */
[----:B----4-:R-:W-:Y:S05]  /*5950*/  F2FP.F16.F32.PACK_AB R2, R202, R203 ;  /* 0x000000cbca02723e */ /* 0x010fea00000000ff */
[----:B------:R-:W-:Y:S01]  /*5960*/  MUFU.EX2 R166, R58 ;  /* 0x0000003a00a67308 */ /* 0x000fe20000000800 */
[----:B------:R-:W-:Y:S01]  /*5970*/  F2FP.F16.F32.PACK_AB R4, R235, R236 ;  /* 0x000000eceb04723e */ /* 0x000fe200000000ff */
[----:B------:R1:W-:Y:S04]  /*5980*/  STS [R220+0x1e400], R2 ;  /* 0x01e40002dc007388 */ /* 0x0003e80000000800 */
[----:B------:R3:W-:Y:S04]  /*5990*/  STS [R214+0x1c000], R4 ;  /* 0x01c00004d6007388 */ /* 0x0007e80000000800 */
[----:B------:R-:W4:Y:S01]  /*59a0*/  MUFU.EX2 R163, R59 ;  /* 0x0000003b00a37308 */ /* 0x000f220000000800 */
[----:B------:R4:W-:Y:S04]  /*59b0*/  STS [R214+0x1c400], R3 ;  /* 0x01c40003d6007388 */ /* 0x0009e80000000800 */
[----:B------:R4:W-:Y:S05]  /*59c0*/  STS [R216+0x1c400], R5 ;  /* 0x01c40005d8007388 */ /* 0x0009ea0000000800 */
[----:B------:R-:W4:Y:S10]  /*59d0*/  MUFU.EX2 R157, R60 ;  /* 0x0000003c009d7308 */ /* 0x000f340000000800 */
[----:B------:R-:W4:Y:S01]  /*59e0*/  MUFU.EX2 R160, R62 ;  /* 0x0000003e00a07308 */ /* 0x000f220000000800 */
[----:B-1----:R-:W-:Y:S02]  /*59f0*/  F2FP.F16.F32.PACK_AB R2, R233, R234 ;  /* 0x000000eae902723e */ /* 0x002fe400000000ff */
[----:B---3--:R-:W-:Y:S03]  /*5a00*/  F2FP.F16.F32.PACK_AB R4, R171, R176 ;  /* 0x000000b0ab04723e */ /* 0x008fe600000000ff */
[----:B------:R1:W-:Y:S01]  /*5a10*/  STS [R216+0x1c000], R2 ;  /* 0x01c00002d8007388 */ /* 0x0003e20000000800 */
[----:B----4-:R-:W-:Y:S03]  /*5a20*/  F2FP.F16.F32.PACK_AB R3, R197, R198 ;  /* 0x000000c6c503723e */ /* 0x010fe600000000ff */
[----:B------:R3:W-:Y:S01]  /*5a30*/  STS [R214+0x1e000], R4 ;  /* 0x01e00004d6007388 */ /* 0x0007e20000000800 */
[----:B------:R-:W-:Y:S03]  /*5a40*/  F2FP.F16.F32.PACK_AB R5, R179, R192 ;  /* 0x000000c0b305723e */ /* 0x000fe600000000ff */
[----:B------:R4:W-:Y:S04]  /*5a50*/  STS [R214+0x1e400], R3 ;  /* 0x01e40003d6007388 */ /* 0x0009e80000000800 */
[----:B------:R4:W-:Y:S01]  /*5a60*/  STS [R216+0x1e400], R5 ;  /* 0x01e40005d8007388 */ /* 0x0009e20000000800 */
        /* <DEDUP_REMOVED lines=12> */
[----:B------:R-:W-:Y:S01]  /*5b30*/  STS [R219+0x1e000], R5 ;  /* 0x01e00005db007388 */ /* 0x000fe20000000800 */
[----:B------:R-:W-:Y:S03]  /*5b40*/  LEA R0, R189, UR4, 0x1 ;  /* 0x00000004bd007c11 */ /* 0x000fe6000f8e08ff */
[----:B------:R-:W-:Y:S04]  /*5b50*/  STS [R219+0x1e400], R4 ;  /* 0x01e40004db007388 */ /* 0x000fe80000000800 */
[----:B------:R-:W-:Y:S01]  /*5b60*/  STS [R218+0x1e000], R3 ;  /* 0x01e00003da007388 */ /* 0x000fe20000000800 */
[--C-:B------:R-:W-:Y:S01]  /*5b70*/  IMAD.IADD R146, R182, 0x1, R0.reuse ;  /* 0x00000001b6927824 */ /* 0x100fe200078e0200 */
[----:B-1----:R-:W-:Y:S05]  /*5b80*/  F2FP.F16.F32.PACK_AB R2, R159, R160 ;  /* 0x000000a09f02723e */ /* 0x002fea00000000ff */
[----:B------:R1:W-:Y:S04]  /*5b90*/  STS [R218+0x1e400], R2 ;  /* 0x01e40002da007388 */ /* 0x0003e80000000800 */
[----:B------:R-:W-:Y:S08]  /*5ba0*/  LDSM.16.M88.4 R64, [R0+0x8000] ;  /* 0x008000000040783b */ /* 0x000ff00000000200 */
[----:B------:R-:W3:Y:S08]  /*5bb0*/  LDSM.16.M88.4 R16, [R184+UR4+0x10000] ;  /* 0x01000004b810783b */ /* 0x000ef00008000200 */
[----:B------:R-:W4:Y:S08]  /*5bc0*/  LDSM.16.M88.4 R60, [R0+0xa000] ;  /* 0x00a00000003c783b */ /* 0x000f300000000200 */
[----:B------:R-:W4:Y:S08]  /*5bd0*/  LDSM.16.M88.4 R32, [R184+UR4+0x10800] ;  /* 0x01080004b820783b */ /* 0x000f300008000200 */
[----:B-1----:R-:W2:Y:S04]  /*5be0*/  LDG.E R2, desc[UR8][R148.64] ;  /* 0x0000000894027981 */ /* 0x002ea8000c1e1900 */
[----:B------:R-:W1:Y:S08]  /*5bf0*/  LDSM.16.M88.4 R48, [R184+UR4+0x11000] ;  /* 0x01100004b830783b */ /* 0x000e700008000200 */
[----:B------:R-:W1:Y:S01]  /*5c00*/  LDSM.16.M88.4 R132, [R184+UR4+0x11800] ;  /* 0x01180004b884783b */ /* 0x000e620008000200 */
[-C--:B---3--:R-:W-:Y:S07]  /*5c10*/  HMMA.16816.F32 R4, R64, R16.reuse, RZ ;  /* 0x000000104004723c */ /* 0x088fee00000018ff */
[----:B------:R-:W-:Y:S01]  /*5c20*/  LDSM.16.M88.4 R140, [R186+0x4000] ;  /* 0x00400000ba8c783b */ /* 0x000fe20000000200 */
[C---:B----4-:R-:W-:Y:S06]  /*5c30*/  HMMA.16816.F32 R8, R60.reuse, R16, RZ ;  /* 0x000000103c08723c */ /* 0x050fec00000018ff */
[-C--:B------:R-:W-:Y:S06]  /*5c40*/  HMMA.16816.F32 R12, R60, R18.reuse, RZ ;  /* 0x000000123c0c723c */ /* 0x080fec00000018ff */
[C---:B------:R-:W-:Y:S06]  /*5c50*/  HMMA.16816.F32 R16, R64.reuse, R18, RZ ;  /* 0x000000124010723c */ /* 0x040fec00000018ff */
[-C--:B------:R-:W-:Y:S06]  /*5c60*/  HMMA.16816.F32 R20, R64, R32.reuse, RZ ;  /* 0x000000204014723c */ /* 0x080fec00000018ff */
[C---:B------:R-:W-:Y:S06]  /*5c70*/  HMMA.16816.F32 R24, R60.reuse, R32, RZ ;  /* 0x000000203c18723c */ /* 0x040fec00000018ff */
[-C--:B------:R-:W-:Y:S06]  /*5c80*/  HMMA.16816.F32 R28, R60, R34.reuse, RZ ;  /* 0x000000223c1c723c */ /* 0x080fec00000018ff */
[C---:B------:R-:W-:Y:S06]  /*5c90*/  HMMA.16816.F32 R32, R64.reuse, R34, RZ ;  /* 0x000000224020723c */ /* 0x040fec00000018ff */
[-C--:B-1----:R-:W-:Y:S06]  /*5ca0*/  HMMA.16816.F32 R36, R64, R48.reuse, RZ ;  /* 0x000000304024723c */ /* 0x082fec00000018ff */
[C---:B------:R-:W-:Y:S06]  /*5cb0*/  HMMA.16816.F32 R40, R60.reuse, R48, RZ ;  /* 0x000000303c28723c */ /* 0x040fec00000018ff */
[-C--:B------:R-:W-:Y:S06]  /*5cc0*/  HMMA.16816.F32 R44, R60, R50.reuse, RZ ;  /* 0x000000323c2c723c */ /* 0x080fec00000018ff */
[C---:B------:R-:W-:Y:S06]  /*5cd0*/  HMMA.16816.F32 R48, R64.reuse, R50, RZ ;  /* 0x000000324030723c */ /* 0x040fec00000018ff */
[-C--:B------:R-:W-:Y:S06]  /*5ce0*/  HMMA.16816.F32 R52, R64, R132.reuse, RZ ;  /* 0x000000844034723c */ /* 0x080fec00000018ff */
[C---:B------:R-:W-:Y:S06]  /*5cf0*/  HMMA.16816.F32 R56, R60.reuse, R132, RZ ;  /* 0x000000843c38723c */ /* 0x040fec00000018ff */
[-C--:B------:R-:W-:Y:S01]  /*5d00*/  HMMA.16816.F32 R60, R60, R134.reuse, RZ ;  /* 0x000000863c3c723c */ /* 0x080fe200000018ff */
[C---:B------:R-:W-:Y:S02]  /*5d10*/  IMAD.IADD R132, R188.reuse, 0x1, R0 ;  /* 0x00000001bc847824 */ /* 0x040fe400078e0200 */
[----:B------:R1:W5:Y:S03]  /*5d20*/  LDG.E R0, desc[UR8][R148.64+0x120] ;  /* 0x0001200894007981 */ /* 0x000366000c1e1900 */
[----:B------:R-:W-:Y:S01]  /*5d30*/  HMMA.16816.F32 R64, R64, R134, RZ ;  /* 0x000000864040723c */ /* 0x000fe200000018ff */
[----:B------:R-:W3:Y:S08]  /*5d40*/  LDSM.16.M88.4 R136, [R132+0x8000] ;  /* 0x008000008488783b */ /* 0x000ef00000000200 */
[----:B------:R-:W4:Y:S01]  /*5d50*/  LDSM.16.M88.4 R132, [R132+0xa000] ;  /* 0x00a000008484783b */ /* 0x000f220000000200 */
[-C--:B---3--:R-:W-:Y:S06]  /*5d60*/  HMMA.16816.F32 R4, R136, R140.reuse, R4 ;  /* 0x0000008c8804723c */ /* 0x088fec0000001804 */
[C---:B----4-:R-:W-:Y:S06]  /*5d70*/  HMMA.16816.F32 R8, R132.reuse, R140, R8 ;  /* 0x0000008c8408723c */ /* 0x050fec0000001808 */
[-C--:B------:R-:W-:Y:S06]  /*5d80*/  HMMA.16816.F32 R12, R132, R142.reuse, R12 ;  /* 0x0000008e840c723c */ /* 0x080fec000000180c */
[C---:B------:R-:W-:Y:S01]  /*5d90*/  HMMA.16816.F32 R16, R136.reuse, R142, R16 ;  /* 0x0000008e8810723c */ /* 0x040fe20000001810 */
[----:B------:R-:W3:Y:S05]  /*5da0*/  LDSM.16.M88.4 R140, [R186+0x4800] ;  /* 0x00480000ba8c783b */ /* 0x000eea0000000200 */
[-C--:B---3--:R-:W-:Y:S06]  /*5db0*/  HMMA.16816.F32 R20, R136, R140.reuse, R20 ;  /* 0x0000008c8814723c */ /* 0x088fec0000001814 */
[C---:B------:R-:W-:Y:S06]  /*5dc0*/  HMMA.16816.F32 R24, R132.reuse, R140, R24 ;  /* 0x0000008c8418723c */ /* 0x040fec0000001818 */
        /* <DEDUP_REMOVED lines=10> */
[-C--:B------:R-:W-:Y:S01]  /*5e70*/  HMMA.16816.F32 R60, R132, R142.reuse, R60 ;  /* 0x0000008e843c723c */ /* 0x080fe2000000183c */
[----:B------:R-:W-:Y:S05]  /*5e80*/  LDSM.16.M88.4 R132, [R146+0x8000] ;  /* 0x008000009284783b */ /* 0x000fea0000000200 */
[----:B------:R-:W-:Y:S03]  /*5e90*/  HMMA.16816.F32 R64, R136, R142, R64 ;  /* 0x0000008e8840723c */ /* 0x000fe60000001840 */
        /* <DEDUP_REMOVED lines=20> */
[----:B------:R-:W-:Y:S01]  /*5fe0*/  HMMA.16816.F32 R64, R132, R138, R64 ;  /* 0x0000008a8440723c */ /* 0x000fe20000001840 */
[----:B------:R-:W-:Y:S04]  /*5ff0*/  LDSM.16.M88.4 R136, [R185+0x4000] ;  /* 0x00400000b988783b */ /* 0x000fe80000000200 */
[----:B------:R-:W-:Y:S05]  /*6000*/  IMAD.IADD R140, R188, 0x1, R146 ;  /* 0x00000001bc8c7824 */ /* 0x000fea00078e0292 */
[----:B------:R-:W3:Y:S08]  /*6010*/  LDSM.16.M88.4 R132, [R140+0x8000] ;  /* 0x008000008c84783b */ /* 0x000ef00000000200 */
[----:B------:R-:W4:Y:S01]  /*6020*/  LDSM.16.M88.4 R140, [R140+0xa000] ;  /* 0x00a000008c8c783b */ /* 0x000f220000000200 */
[-C--:B---3--:R-:W-:Y:S06]  /*6030*/  HMMA.16816.F32 R4, R132, R136.reuse, R4 ;  /* 0x000000888404723c */ /* 0x088fec0000001804 */
[C---:B----4-:R-:W-:Y:S06]  /*6040*/  HMMA.16816.F32 R8, R140.reuse, R136, R8 ;  /* 0x000000888c08723c */ /* 0x050fec0000001808 */
[-C--:B------:R-:W-:Y:S06]  /*6050*/  HMMA.16816.F32 R12, R140, R138.reuse, R12 ;  /* 0x0000008a8c0c723c */ /* 0x080fec000000180c */
[C---:B------:R-:W-:Y:S01]  /*6060*/  HMMA.16816.F32 R16, R132.reuse, R138, R16 ;  /* 0x0000008a8410723c */ /* 0x040fe20000001810 */
[----:B------:R-:W3:Y:S05]  /*6070*/  LDSM.16.M88.4 R136, [R185+0x4800] ;  /* 0x00480000b988783b */ /* 0x000eea0000000200 */
[C---:B--2---:R-:W-:Y:S01]  /*6080*/  FADD.FTZ R4, -R2.reuse, R4 ;  /* 0x0000000402047221 */ /* 0x044fe20000010100 */
[----:B------:R-:W-:Y:S01]  /*6090*/  FADD.FTZ R5, -R2, R5 ;  /* 0x0000000502057221 */ /* 0x000fe20000010100 */
[----:B------:R-:W-:Y:S03]  /*60a0*/  FADD.FTZ R6, -R144, R6 ;  /* 0x0000000690067221 */ /* 0x000fe60000010100 */
[----:B------:R-:W-:Y:S01]  /*60b0*/  FMUL.FTZ R150, R150, R4 ;  /* 0x0000000496967220 */ /* 0x000fe20000410000 */
[----:B------:R-:W-:Y:S01]  /*60c0*/  FMUL.FTZ R147, R147, R5 ;  /* 0x0000000593937220 */ /* 0x000fe20000410000 */
[----:B------:R1:W5:Y:S01]  /*60d0*/  LDG.E R4, desc[UR8][R148.64+0x100] ;  /* 0x0001000894047981 */ /* 0x000362000c1e1900 */
[----:B------:R-:W-:Y:S10]  /*60e0*/  FMUL.FTZ R145, R145, R6 ;  /* 0x0000000691917220 */ /* 0x000ff40000410000 */
[C---:B------:R-:W-:Y:S01]  /*60f0*/  FADD.FTZ R3, -R2.reuse, R16 ;  /* 0x0000001002037221 */ /* 0x040fe20000010100 */
[----:B------:R-:W-:Y:S03]  /*6100*/  FADD.FTZ R17, -R2, R17 ;  /* 0x0000001102117221 */ /* 0x000fe60000010100 */
[----:B------:R-:W-:Y:S01]  /*6110*/  FMUL.FTZ R3, R242, R3 ;  /* 0x00000003f2037220 */ /* 0x000fe20000410000 */
[-C--:B---3--:R-:W-:Y:S06]  /*6120*/  HMMA.16816.F32 R20, R132, R136.reuse, R20 ;  /* 0x000000888414723c */ /* 0x088fec0000001814 */
[C---:B------:R-:W-:Y:S06]  /*6130*/  HMMA.16816.F32 R24, R140.reuse, R136, R24 ;  /* 0x000000888c18723c */ /* 0x040fec0000001818 */
[-C--:B------:R-:W-:Y:S06]  /*6140*/  HMMA.16816.F32 R28, R140, R138.reuse, R28 ;  /* 0x0000008a8c1c723c */ /* 0x080fec000000181c */
[C---:B------:R-:W-:Y:S01]  /*6150*/  HMMA.16816.F32 R32, R132.reuse, R138, R32 ;  /* 0x0000008a8420723c */ /* 0x040fe20000001820 */
[----:B------:R-:W2:Y:S05]  /*6160*/  LDSM.16.M88.4 R136, [R185+0x5000] ;  /* 0x00500000b988783b */ /* 0x000eaa0000000200 */
[C---:B------:R-:W-:Y:S01]  /*6170*/  FADD.FTZ R5, -R2.reuse, R20 ;  /* 0x0000001402057221 */ /* 0x040fe20000010100 */
[----:B------:R-:W-:Y:S04]  /*6180*/  FADD.FTZ R21, -R2, R21 ;  /* 0x0000001502157221 */ /* 0x000fe80000010100 */
[----:B------:R-:W-:Y:S11]  /*6190*/  FMUL.FTZ R5, R240, R5 ;  /* 0x00000005f0057220 */ /* 0x000ff60000410000 */
[----:B------:R-:W-:Y:S02]  /*61a0*/  @!UPT UIADD3 URZ, URZ, URZ, URZ ;  /* 0x0000003f3f3ff290 */ /* 0x000fe4000fffe03f */
[C---:B------:R-:W-:Y:S04]  /*61b0*/  FADD.FTZ R16, -R2.reuse, R33 ;  /* 0x0000002102107221 */ /* 0x040fe80000010100 */
[----:B------:R-:W-:Y:S01]  /*61c0*/  FMUL.FTZ R16, R237, R16 ;  /* 0x00000010ed107220 */ /* 0x000fe20000410000 */
[-C--:B--2---:R-:W-:Y:S06]  /*61d0*/  HMMA.16816.F32 R36, R132, R136.reuse, R36 ;  /* 0x000000888424723c */ /* 0x084fec0000001824 */
[C---:B------:R-:W-:Y:S06]  /*61e0*/  HMMA.16816.F32 R40, R140.reuse, R136, R40 ;  /* 0x000000888c28723c */ /* 0x040fec0000001828 */
[-C--:B------:R-:W-:Y:S06]  /*61f0*/  HMMA.16816.F32 R44, R140, R138.reuse, R44 ;  /* 0x0000008a8c2c723c */ /* 0x080fec000000182c */
[C---:B------:R-:W-:Y:S01]  /*6200*/  HMMA.16816.F32 R48, R132.reuse, R138, R48 ;  /* 0x0000008a8430723c */ /* 0x040fe20000001830 */
[----:B------:R-:W2:Y:S11]  /*6210*/  LDSM.16.M88.4 R136, [R185+0x5800] ;  /* 0x00580000b988783b */ /* 0x000eb60000000200 */
[----:B------:R-:W-:Y:S11]  /*6220*/  @!UPT UIADD3 URZ, URZ, URZ, URZ ;  /* 0x0000003f3f3ff290 */ /* 0x000ff6000fffe03f */
[----:B------:R-:W-:Y:S01]  /*6230*/  @!UPT UIADD3 URZ, URZ, URZ, URZ ;  /* 0x0000003f3f3ff290 */ /* 0x000fe2000fffe03f */
[----:B------:R-:W-:Y:S04]  /*6240*/  FADD.FTZ R6, -R2, R48 ;  /* 0x0000003002067221 */ /* 0x000fe80000010100 */
[----:B------:R-:W-:Y:S01]  /*6250*/  FMUL.FTZ R6, R234, R6 ;  /* 0x00000006ea067220 */ /* 0x000fe20000410000 */
[-C--:B--2---:R-:W-:Y:S06]  /*6260*/  HMMA.16816.F32 R52, R132, R136.reuse, R52 ;  /* 0x000000888434723c */ /* 0x084fec0000001834 */
[C---:B------:R-:W-:Y:S06]  /*6270*/  HMMA.16816.F32 R56, R140.reuse, R136, R56 ;  /* 0x000000888c38723c */ /* 0x040fec0000001838 */
[-C--:B------:R-:W-:Y:S06]  /*6280*/  HMMA.16816.F32 R60, R140, R138.reuse, R60 ;  /* 0x0000008a8c3c723c */ /* 0x080fec000000183c */
[----:B------:R-:W-:Y:S06]  /*6290*/  HMMA.16816.F32 R64, R132, R138, R64 ;  /* 0x0000008a8440723c */ /* 0x000fec0000001840 */
[C---:B------:R-:W-:Y:S01]  /*62a0*/  FADD.FTZ R53, -R2.reuse, R53 ;  /* 0x0000003502357221 */ /* 0x040fe20000010100 */
[----:B------:R-:W-:Y:S01]  /*62b0*/  FMUL.FTZ R132, R241, R17 ;  /* 0x00000011f1847220 */ /* 0x000fe20000410000 */
[----:B------:R-:W-:Y:S03]  /*62c0*/  FMUL.FTZ R134, R239, R21 ;  /* 0x00000015ef867220 */ /* 0x000fe60000410000 */
[----:B------:R-:W-:Y:S01]  /*62d0*/  FADD.FTZ R17, -R2, R32 ;  /* 0x0000002002117221 */ /* 0x000fe20000010100 */
[----:B------:R-:W-:Y:S01]  /*62e0*/  F2FP.F16.F32.PACK_AB R132, R132, R3 ;  /* 0x000000038484723e */ /* 0x000fe200000000ff */
[----:B------:R-:W-:Y:S01]  /*62f0*/  FADD.FTZ R3, -R2, R37 ;  /* 0x0000002502037221 */ /* 0x000fe20000010100 */
[----:B------:R-:W-:Y:S01]  /*6300*/  F2FP.F16.F32.PACK_AB R134, R134, R5 ;  /* 0x000000058686723e */ /* 0x000fe200000000ff */
[C---:B------:R-:W-:Y:S01]  /*6310*/  FADD.FTZ R5, -R2.reuse, R36 ;  /* 0x0000002402057221 */ /* 0x040fe20000010100 */
[C---:B------:R-:W-:Y:S01]  /*6320*/  FADD.FTZ R37, -R2.reuse, R49 ;  /* 0x0000003102257221 */ /* 0x040fe20000010100 */
[----:B------:R-:W-:Y:S01]  /*6330*/  FMUL.FTZ R48, R235, R3 ;  /* 0x00000003eb307220 */ /* 0x000fe20000410000 */
[----:B------:R-:W-:Y:S01]  /*6340*/  F2FP.F16.F32.PACK_AB R133, R147, R150 ;  /* 0x000000969385723e */ /* 0x000fe200000000ff */
[----:B------:R-:W-:Y:S01]  /*6350*/  FADD.FTZ R3, -R2, R52 ;  /* 0x0000003402037221 */ /* 0x000fe20000010100 */
[----:B------:R-:W-:Y:S01]  /*6360*/  FMUL.FTZ R17, R238, R17 ;  /* 0x00000011ee117220 */ /* 0x000fe20000410000 */
[----:B------:R-:W-:Y:S01]  /*6370*/  FMUL.FTZ R5, R236, R5 ;  /* 0x00000005ec057220 */ /* 0x000fe20000410000 */
[----:B------:R-:W-:Y:S01]  /*6380*/  FMUL.FTZ R37, R233, R37 ;  /* 0x00000025e9257220 */ /* 0x000fe20000410000 */
[----:B------:R-:W-:Y:S01]  /*6390*/  FMUL.FTZ R3, R232, R3 ;  /* 0x00000003e8037220 */ /* 0x000fe20000410000 */
[----:B------:R-:W-:Y:S01]  /*63a0*/  FADD.FTZ R64, -R2, R64 ;  /* 0x0000004002407221 */ /* 0x000fe20000010100 */
[----:B------:R-:W-:Y:S01]  /*63b0*/  F2FP.F16.F32.PACK_AB R49, R16, R17 ;  /* 0x000000111031723e */ /* 0x000fe200000000ff */
[----:B------:R-:W-:Y:S01]  /*63c0*/  FADD.FTZ R52, -R2, R65 ;  /* 0x0000004102347221 */ /* 0x000fe20000010100 */
[----:B------:R-:W-:Y:S01]  /*63d0*/  F2FP.F16.F32.PACK_AB R48, R48, R5 ;  /* 0x000000053030723e */ /* 0x000fe200000000ff */
[----:B------:R-:W-:Y:S01]  /*63e0*/  FMUL.FTZ R53, R231, R53 ;  /* 0x00000035e7357220 */ /* 0x000fe20000410000 */
[----:B------:R-:W-:Y:S01]  /*63f0*/  F2FP.F16.F32.PACK_AB R37, R37, R6 ;  /* 0x000000062525723e */ /* 0x000fe200000000ff */
[----:B------:R-:W-:Y:S01]  /*6400*/  FMUL.FTZ R2, R173, R64 ;  /* 0x00000040ad027220 */ /* 0x000fe20000410000 */
[----:B------:R-:W-:Y:S01]  /*6410*/  FMUL.FTZ R52, R172, R52 ;  /* 0x00000034ac347220 */ /* 0x000fe20000410000 */
[----:B------:R-:W-:Y:S01]  /*6420*/  FADD.FTZ R36, -R144, R7 ;  /* 0x0000000790247221 */ /* 0x000fe20000010100 */
[----:B------:R-:W-:Y:S03]  /*6430*/  F2FP.F16.F32.PACK_AB R53, R53, R3 ;  /* 0x000000033535723e */ /* 0x000fe600000000ff */
[----:B------:R-:W-:Y:S01]  /*6440*/  F2FP.F16.F32.PACK_AB R52, R52, R2 ;  /* 0x000000023434723e */ /* 0x000fe200000000ff */
[----:B-1----:R-:W-:Y:S06]  /*6450*/  @!P0 BRA `(.L_x_473) ;  /* 0x0000000400088947 */ /* 0x002fec0003800000 */
[----:B------:R-:W-:Y:S01]  /*6460*/  ISETP.GE.AND P1, PT, R224, UR17, PT ;  /* 0x00000011e0007c0c */ /* 0x000fe2000bf26270 */
[----:B------:R-:W1:Y:S01]  /*6470*/  LDC R65, c[0x0][0x240] ;  /* 0x00009000ff417b82 */ /* 0x000e620000000800 */
[----:B------:R-:W-:Y:S04]  /*6480*/  ULOP3.LUT UR10, UR11, 0x1, URZ, 0xc0, !UPT ;  /* 0x000000010b0a7892 */ /* 0x000fe8000f8ec03f */
[----:B------:R-:W-:Y:S04]  /*6490*/  UISETP.NE.U32.AND UP1, UPT, UR10, 0x1, UPT ;  /* 0x000000010a00788c */ /* 0x000fe8000bf25070 */
[----:B------:R-:W-:Y:S03]  /*64a0*/  USEL UR10, UR60, 0x4000, !UP1 ;  /* 0x000040003c0a7887 */ /* 0x000fe6000c800000 */
[----:B------:R-:W2:Y:S03]  /*64b0*/  @!P1 LDC R7, c[0x0][0x244] ;  /* 0x00009100ff079b82 */ /* 0x000ea60000000800 */
[----:B------:R-:W-:Y:S02]  /*64c0*/  VIADD R191, R191, UR10 ;  /* 0x0000000abfbf7c36 */ /* 0x000fe40008000000 */
[----:B------:R-:W-:Y:S03]  /*64d0*/  VIADD R187, R187, UR10 ;  /* 0x0000000abbbb7c36 */ /* 0x000fe60008000000 */
[----:B------:R3:W-:Y:S01]  /*64e0*/  @P1 STS [R191], RZ ;  /* 0x000000ffbf001388 */ /* 0x0007e20000000800 */
[----:B------:R-:W4:Y:S03]  /*64f0*/  @!P1 LDC R64, c[0x0][0x244] ;  /* 0x00009100ff409b82 */ /* 0x000f260000000800 */
[----:B------:R3:W-:Y:S04]  /*6500*/  @P1 STS [R191+0x4], RZ ;  /* 0x000004ffbf001388 */ /* 0x0007e80000000800 */
[----:B------:R3:W-:Y:S01]  /*6510*/  @P1 STS [R191+0x8], RZ ;  /* 0x000008ffbf001388 */ /* 0x0007e20000000800 */
[----:B------:R-:W3:Y:S03]  /*6520*/  @!P1 LDC R20, c[0x0][0x244] ;  /* 0x00009100ff149b82 */ /* 0x000ee60000000800 */
[----:B------:R2:W-:Y:S01]  /*6530*/  @P1 STS [R191+0xc], RZ ;  /* 0x00000cffbf001388 */ /* 0x0005e20000000800 */
[C---:B-1----:R-:W-:Y:S05]  /*6540*/  IMAD.U32 R2, R65.reuse, -0x80, RZ ;  /* 0xffffff8041027824 */ /* 0x042fea00078e00ff */
[----:B------:R-:W-:Y:S02]  /*6550*/  @!P1 LEA R5, P3, R65, R2, 0x5 ;  /* 0x0000000241059211 */ /* 0x000fe400078628ff */
[--C-:B------:R-:W-:Y:S02]  /*6560*/  SHF.R.S32.HI R3, RZ, 0x1f, R2.reuse ;  /* 0x0000001fff037819 */ /* 0x100fe40000011402 */
[-C--:B------:R-:W-:Y:S02]  /*6570*/  @!P1 LEA R32, P2, R5, R228.reuse, 0x1 ;  /* 0x000000e405209211 */ /* 0x080fe400078408ff */
[C---:B--2---:R-:W-:Y:S01]  /*6580*/  @!P1 LEA.HI.X R7, R65.reuse, R3, R7, 0x5, P3 ;  /* 0x0000000341079211 */ /* 0x044fe200018f2c07 */
[----:B------:R-:W-:Y:S01]  /*6590*/  @!P1 IMAD.WIDE.U32 R16, R65, 0x60, R2 ;  /* 0x0000006041109825 */ /* 0x000fe200078e0002 */
[----:B------:R-:W-:Y:S02]  /*65a0*/  LEA R6, P3, R2, R228, 0x1 ;  /* 0x000000e402067211 */ /* 0x000fe400078608ff */
[-C--:B------:R-:W-:Y:S01]  /*65b0*/  @!P1 LEA.HI.X R33, R5, R227.reuse, R7, 0x1, P2 ;  /* 0x000000e305219211 */ /* 0x080fe200010f0c07 */
[----:B------:R-:W-:Y:S01]  /*65c0*/  VIADD R5, R226, UR10 ;  /* 0x0000000ae2057c36 */ /* 0x000fe20008000000 */
[----:B------:R-:W-:Y:S01]  /*65d0*/  LEA.HI.X R7, R2, R227, R3, 0x1, P3 ;  /* 0x000000e302077211 */ /* 0x000fe200018f0c03 */
[----:B----4-:R-:W-:Y:S01]  /*65e0*/  @!P1 IMAD R64, R64, 0x60, RZ ;  /* 0x0000006040409824 */ /* 0x010fe200078e02ff */
[C---:B------:R-:W-:Y:S03]  /*65f0*/  @!P1 LEA R21, P2, R65.reuse, R2, 0x6 ;  /* 0x0000000241159211 */ /* 0x040fe600078430ff */
[----:B------:R-:W-:Y:S01]  /*6600*/  @!PT LDS RZ, [RZ] ;  /* 0x00000000fffff984 */ /* 0x000fe20000000800 */
[----:B------:R-:W-:Y:S01]  /*6610*/  @!PT LDS RZ, [RZ] ;  /* 0x00000000fffff984 */ /* 0x000fe20000000800 */
[----:B------:R-:W-:Y:S01]  /*6620*/  @!PT LDS RZ, [RZ] ;  /* 0x00000000fffff984 */ /* 0x000fe20000000800 */
[----:B------:R1:W-:Y:S01]  /*6630*/  @!P1 LDGSTS.E.BYPASS.LTC128B.128 [R5], desc[UR8][R6.64] ;  /* 0x0000000006059fae */ /* 0x0003e2000b901d48 */
[----:B---3--:R-:W-:Y:S01]  /*6640*/  @!P1 LEA.HI.X R3, R65, R3, R20, 0x6, P2 ;  /* 0x0000000341039211 */ /* 0x008fe200010f3414 */
[----:B------:R-:W-:Y:S01]  /*6650*/  @!P1 IMAD.IADD R17, R17, 0x1, R64 ;  /* 0x0000000111119824 */ /* 0x000fe200078e0240 */
[CC--:B------:R-:W-:Y:S01]  /*6660*/  @!P1 LEA R20, P3, R21.reuse, R228.reuse, 0x1 ;  /* 0x000000e415149211 */ /* 0x0c0fe200078608ff */
[----:B------:R1:W-:Y:S01]  /*6670*/  @P1 STS [R191+0x1000], RZ ;  /* 0x001000ffbf001388 */ /* 0x0003e20000000800 */
[C---:B------:R-:W-:Y:S01]  /*6680*/  @!P1 LEA R2, P2, R16.reuse, R228, 0x1 ;  /* 0x000000e410029211 */ /* 0x040fe200078408ff */
[----:B------:R-:W-:Y:S01]  /*6690*/  IMAD.MOV.U32 R228, RZ, RZ, R6 ;  /* 0x000000ffffe47224 */ /* 0x000fe200078e0006 */
[-C--:B------:R-:W-:Y:S01]  /*66a0*/  @!P1 LEA.HI.X R21, R21, R227.reuse, R3, 0x1, P3 ;  /* 0x000000e315159211 */ /* 0x080fe200018f0c03 */
[----:B------:R1:W-:Y:S01]  /*66b0*/  @P1 STS [R191+0x1004], RZ ;  /* 0x001004ffbf001388 */ /* 0x0003e20000000800 */
[----:B------:R-:W-:Y:S01]  /*66c0*/  @!P1 LEA.HI.X R3, R16, R227, R17, 0x1, P2 ;  /* 0x000000e310039211 */ /* 0x000fe200010f0c11 */
[C---:B------:R-:W-:Y:S02]  /*66d0*/  @!P1 VIADD R16, R226.reuse, UR10 ;  /* 0x0000000ae2109c36 */ /* 0x040fe40008000000 */
[----:B------:R1:W-:Y:S01]  /*66e0*/  @P1 STS [R191+0x1008], RZ ;  /* 0x001008ffbf001388 */ /* 0x0003e20000000800 */
[----:B------:R-:W-:Y:S02]  /*66f0*/  @!P1 VIADD R17, R226, UR10 ;  /* 0x0000000ae2119c36 */ /* 0x000fe40008000000 */
[----:B------:R-:W-:Y:S01]  /*6700*/  IMAD.MOV.U32 R226, RZ, RZ, R5 ;  /* 0x000000ffffe27224 */ /* 0x000fe200078e0005 */
[----:B------:R1:W-:Y:S01]  /*6710*/  @P1 STS [R191+0x100c], RZ ;  /* 0x00100cffbf001388 */ /* 0x0003e20000000800 */
[----:B------:R-:W-:Y:S03]  /*6720*/  IMAD.MOV.U32 R227, RZ, RZ, R7 ;  /* 0x000000ffffe37224 */ /* 0x000fe600078e0007 */
[----:B------:R-:W-:Y:S01]  /*6730*/  @!PT LDS RZ, [RZ] ;  /* 0x00000000fffff984 */ /* 0x000fe20000000800 */
[----:B------:R-:W-:Y:S01]  /*6740*/  @!PT LDS RZ, [RZ] ;  /* 0x00000000fffff984 */ /* 0x000fe20000000800 */
[----:B------:R-:W-:Y:S01]  /*6750*/  @!PT LDS RZ, [RZ] ;  /* 0x00000000fffff984 */ /* 0x000fe20000000800 */
[----:B------:R1:W-:Y:S04]  /*6760*/  @!P1 LDGSTS.E.BYPASS.LTC128B.128 [R16+0x1000], desc[UR8][R32.64] ;  /* 0x0100000020109fae */ /* 0x0003e8000b901d48 */
        /* <DEDUP_REMOVED lines=17> */
.L_x_473:
[----:B-1----:R-:W-:Y:S01]  /*6880*/  FMUL.FTZ R3, R201, R36 ;  /* 0x00000024c9037220 */ /* 0x002fe20000410000 */
[C---:B------:R-:W-:Y:S01]  /*6890*/  FADD.FTZ R19, -R144.reuse, R19 ;  /* 0x0000001390137221 */ /* 0x040fe20000010100 */
[----:B------:R-:W-:Y:S01]  /*68a0*/  FADD.FTZ R18, -R144, R18 ;  /* 0x0000001290127221 */ /* 0x000fe20000010100 */
[----:B------:R-:W-:Y:S01]  /*68b0*/  STS [R215+0x14000], R133 ;  /* 0x01400085d7007388 */ /* 0x000fe20000000800 */
[----:B-----5:R-:W-:Y:S01]  /*68c0*/  FADD.FTZ R12, -R4, R12 ;  /* 0x0000000c040c7221 */ /* 0x020fe20000010100 */
[----:B------:R-:W-:Y:S01]  /*68d0*/  F2FP.F16.F32.PACK_AB R3, R3, R145 ;  /* 0x000000910303723e */ /* 0x000fe200000000ff */
[----:B------:R-:W-:Y:S01]  /*68e0*/  FMUL.FTZ R18, R194, R18 ;  /* 0x00000012c2127220 */ /* 0x000fe20000410000 */
[----:B------:R-:W-:Y:S01]  /*68f0*/  FMUL.FTZ R2, R193, R19 ;  /* 0x00000013c1027220 */ /* 0x000fe20000410000 */
[C---:B------:R-:W-:Y:S01]  /*6900*/  FADD.FTZ R13, -R4.reuse, R13 ;  /* 0x0000000d040d7221 */ /* 0x040fe20000010100 */
[----:B------:R-:W-:Y:S01]  /*6910*/  FMUL.FTZ R12, R207, R12 ;  /* 0x0000000ccf0c7220 */ /* 0x000fe20000410000 */
[----:B------:R1:W-:Y:S01]  /*6920*/  STS [R215+0x14400], R3 ;  /* 0x01440003d7007388 */ /* 0x0003e20000000800 */
[----:B------:R-:W-:Y:S01]  /*6930*/  FADD.FTZ R8, -R4, R8 ;  /* 0x0000000804087221 */ /* 0x000fe20000010100 */
[----:B------:R-:W-:Y:S01]  /*6940*/  F2FP.F16.F32.PACK_AB R2, R2, R18 ;  /* 0x000000120202723e */ /* 0x000fe200000000ff */
[----:B------:R-:W-:Y:S01]  /*6950*/  FMUL.FTZ R13, R205, R13 ;  /* 0x0000000dcd0d7220 */ /* 0x000fe20000410000 */
[----:B------:R-:W-:Y:S01]  /*6960*/  FADD.FTZ R9, -R4, R9 ;  /* 0x0000000904097221 */ /* 0x000fe20000010100 */
[----:B------:R-:W-:Y:S01]  /*6970*/  FMUL.FTZ R8, R209, R8 ;  /* 0x00000008d1087220 */ /* 0x000fe20000410000 */
[----:B------:R-:W-:Y:S01]  /*6980*/  FADD.FTZ R16, -R144, R54 ;  /* 0x0000003690107221 */ /* 0x000fe20000010100 */
[----:B------:R2:W-:Y:S01]  /*6990*/  STS [R217+0x14400], R2 ;  /* 0x01440002d9007388 */ /* 0x0005e20000000800 */
[----:B------:R-:W-:Y:S01]  /*69a0*/  F2FP.F16.F32.PACK_AB R18, R13, R12 ;  /* 0x0000000c0d12723e */ /* 0x000fe200000000ff */
[----:B------:R-:W-:Y:S01]  /*69b0*/  FADD.FTZ R13, -R4, R57 ;  /* 0x00000039040d7221 */ /* 0x000fe20000010100 */
[----:B------:R-:W-:Y:S01]  /*69c0*/  FMUL.FTZ R9, R208, R9 ;  /* 0x00000009d0097220 */ /* 0x000fe20000410000 */
[----:B------:R-:W-:Y:S01]  /*69d0*/  FADD.FTZ R7, -R144, R55 ;  /* 0x0000003790077221 */ /* 0x000fe20000010100 */
[----:B------:R-:W-:Y:S01]  /*69e0*/  FADD.FTZ R11, -R0, R11 ;  /* 0x0000000b000b7221 */ /* 0x000fe20000010100 */
[----:B------:R-:W-:Y:S01]  /*69f0*/  FMUL.FTZ R13, R161, R13 ;  /* 0x0000000da10d7220 */ /* 0x000fe20000410000 */
[----:B------:R-:W-:Y:S01]  /*6a00*/  FMUL.FTZ R16, R154, R16 ;  /* 0x000000109a107220 */ /* 0x000fe20000410000 */
[----:B------:R-:W-:Y:S01]  /*6a10*/  FMUL.FTZ R7, R153, R7 ;  /* 0x0000000799077220 */ /* 0x000fe20000410000 */
[C---:B------:R-:W-:Y:S01]  /*6a20*/  FADD.FTZ R15, -R0.reuse, R15 ;  /* 0x0000000f000f7221 */ /* 0x040fe20000010100 */
[----:B------:R-:W-:Y:S01]  /*6a30*/  FADD.FTZ R14, -R0, R14 ;  /* 0x0000000e000e7221 */ /* 0x000fe20000010100 */
[----:B------:R-:W-:Y:S01]  /*6a40*/  STS [R217+0x14000], R132 ;  /* 0x01400084d9007388 */ /* 0x000fe20000000800 */
[----:B------:R-:W-:Y:S01]  /*6a50*/  FADD.FTZ R23, -R144, R23 ;  /* 0x0000001790177221 */ /* 0x000fe20000010100 */
[----:B------:R-:W-:Y:S01]  /*6a60*/  F2FP.F16.F32.PACK_AB R20, R7, R16 ;  /* 0x000000100714723e */ /* 0x000fe200000000ff */
[----:B------:R-:W-:Y:S01]  /*6a70*/  FMUL.FTZ R14, R211, R14 ;  /* 0x0000000ed30e7220 */ /* 0x000fe20000410000 */
[----:B------:R-:W-:Y:S01]  /*6a80*/  FMUL.FTZ R7, R210, R15 ;  /* 0x0000000fd2077220 */ /* 0x000fe20000410000 */
[C---:B------:R-:W-:Y:S01]  /*6a90*/  FADD.FTZ R22, -R144.reuse, R22 ;  /* 0x0000001690167221 */ /* 0x040fe20000010100 */
[----:B------:R-:W-:Y:S01]  /*6aa0*/  FADD.FTZ R6, -R144, R66 ;  /* 0x0000004290067221 */ /* 0x000fe20000010100 */
[----:B-1----:R-:W-:Y:S01]  /*6ab0*/  FADD.FTZ R3, -R4, R56 ;  /* 0x0000003804037221 */ /* 0x002fe20000010100 */
[C---:B------:R-:W-:Y:S01]  /*6ac0*/  FADD.FTZ R5, -R144.reuse, R67 ;  /* 0x0000004390057221 */ /* 0x040fe20000010100 */
[----:B------:R-:W-:Y:S01]  /*6ad0*/  FMUL.FTZ R23, R177, R23 ;  /* 0x00000017b1177220 */ /* 0x000fe20000410000 */
[----:B------:R-:W-:Y:S01]  /*6ae0*/  FADD.FTZ R35, -R144, R35 ;  /* 0x0000002390237221 */ /* 0x000fe20000010100 */
[----:B------:R-:W-:Y:S01]  /*6af0*/  FMUL.FTZ R3, R162, R3 ;  /* 0x00000003a2037220 */ /* 0x000fe20000410000 */
[----:B------:R-:W-:Y:S01]  /*6b00*/  FMUL.FTZ R22, R178, R22 ;  /* 0x00000016b2167220 */ /* 0x000fe20000410000 */
[----:B------:R-:W-:Y:S01]  /*6b10*/  FADD.FTZ R34, -R144, R34 ;  /* 0x0000002290227221 */ /* 0x000fe20000010100 */
[----:B--2---:R-:W-:Y:S01]  /*6b20*/  F2FP.F16.F32.PACK_AB R2, R9, R8 ;  /* 0x000000080902723e */ /* 0x004fe200000000ff */
[----:B------:R-:W-:Y:S01]  /*6b30*/  FMUL.FTZ R8, R212, R11 ;  /* 0x0000000bd4087220 */ /* 0x000fe20000410000 */
[----:B------:R-:W-:Y:S01]  /*6b40*/  F2FP.F16.F32.PACK_AB R13, R13, R3 ;  /* 0x000000030d0d723e */ /* 0x000fe200000000ff */
[----:B------:R-:W-:Y:S01]  /*6b50*/  FADD.FTZ R3, -R0, R10 ;  /* 0x0000000a00037221 */ /* 0x000fe20000010100 */
[----:B------:R-:W-:Y:S01]  /*6b60*/  F2FP.F16.F32.PACK_AB R7, R7, R14 ;  /* 0x0000000e0707723e */ /* 0x000fe200000000ff */
[----:B------:R1:W-:Y:S01]  /*6b70*/  STS [R215+0x16000], R2 ;  /* 0x01600002d7007388 */ /* 0x0003e20000000800 */
[----:B------:R-:W-:Y:S01]  /*6b80*/  FMUL.FTZ R6, R152, R6 ;  /* 0x0000000698067220 */ /* 0x000fe20000410000 */
[----:B------:R-:W-:Y:S01]  /*6b90*/  FMUL.FTZ R3, R213, R3 ;  /* 0x00000003d5037220 */ /* 0x000fe20000410000 */
[----:B------:R-:W-:Y:S01]  /*6ba0*/  FMUL.FTZ R5, R151, R5 ;  /* 0x0000000597057220 */ /* 0x000fe20000410000 */
[----:B------:R-:W-:Y:S01]  /*6bb0*/  FMUL.FTZ R34, R168, R34 ;  /* 0x00000022a8227220 */ /* 0x000fe20000410000 */
[----:B------:R-:W-:Y:S01]  /*6bc0*/  FMUL.FTZ R21, R167, R35 ;  /* 0x00000023a7157220 */ /* 0x000fe20000410000 */
[----:B------:R-:W-:Y:S01]  /*6bd0*/  FADD.FTZ R25, -R4, R25 ;  /* 0x0000001904197221 */ /* 0x000fe20000010100 */
[----:B------:R-:W-:Y:S01]  /*6be0*/  F2FP.F16.F32.PACK_AB R8, R8, R3 ;  /* 0x000000030808723e */ /* 0x000fe200000000ff */
[----:B------:R-:W-:Y:S01]  /*6bf0*/  FADD.FTZ R27, -R0, R27 ;  /* 0x0000001b001b7221 */ /* 0x000fe20000010100 */
[----:B------:R-:W-:Y:S01]  /*6c00*/  FADD.FTZ R24, -R4, R24 ;  /* 0x0000001804187221 */ /* 0x000fe20000010100 */
[----:B------:R-:W-:Y:S01]  /*6c10*/  FADD.FTZ R26, -R0, R26 ;  /* 0x0000001a001a7221 */ /* 0x000fe20000010100 */
[----:B------:R-:W-:Y:S01]  /*6c20*/  F2FP.F16.F32.PACK_AB R22, R23, R22 ;  /* 0x000000161716723e */ /* 0x000fe200000000ff */
[----:B------:R-:W-:Y:S01]  /*6c30*/  STS [R215+0x16400], R8 ;  /* 0x01640008d7007388 */ /* 0x000fe20000000800 */
[----:B------:R-:W-:Y:S01]  /*6c40*/  F2FP.F16.F32.PACK_AB R19, R5, R6 ;  /* 0x000000060513723e */ /* 0x000fe200000000ff */
[----:B------:R-:W-:Y:S01]  /*6c50*/  FADD.FTZ R29, -R4, R29 ;  /* 0x0000001d041d7221 */ /* 0x000fe20000010100 */
[----:B------:R-:W-:Y:S01]  /*6c60*/  FMUL.FTZ R24, R200, R24 ;  /* 0x00000018c8187220 */ /* 0x000fe20000410000 */
[----:B------:R-:W-:Y:S01]  /*6c70*/  STS [R217+0x16000], R18 ;  /* 0x01600012d9007388 */ /* 0x000fe20000000800 */
[----:B------:R-:W-:Y:S01]  /*6c80*/  FMUL.FTZ R17, R199, R25 ;  /* 0x00000019c7117220 */ /* 0x000fe20000410000 */
[----:B------:R-:W-:Y:S01]  /*6c90*/  FMUL.FTZ R26, R206, R26 ;  /* 0x0000001ace1a7220 */ /* 0x000fe20000410000 */
[----:B------:R-:W-:Y:S01]  /*6ca0*/  FMUL.FTZ R6, R204, R27 ;  /* 0x0000001bcc067220 */ /* 0x000fe20000410000 */
[----:B------:R-:W-:Y:S01]  /*6cb0*/  STS [R217+0x16400], R7 ;  /* 0x01640007d9007388 */ /* 0x000fe20000000800 */
[----:B------:R-:W-:Y:S01]  /*6cc0*/  FADD.FTZ R31, -R0, R31 ;  /* 0x0000001f001f7221 */ /* 0x000fe20000010100 */
        /* <DEDUP_REMOVED lines=33> */
[C---:B------:R-:W-:Y:S01]  /*6ee0*/  FADD.FTZ R46, -R0.reuse, R46 ;  /* 0x0000002e002e7221 */ /* 0x040fe20000010100 */
[----:B------:R2:W-:Y:S01]  /*6ef0*/  STS [R220+0x16400], R3 ;  /* 0x01640003dc007388 */ /* 0x0005e20000000800 */
[----:B------:R-:W-:Y:S01]  /*6f00*/  FADD.FTZ R47, -R0, R47 ;  /* 0x0000002f002f7221 */ /* 0x000fe20000010100 */
[----:B------:R-:W-:Y:S01]  /*6f10*/  FMUL.FTZ R42, R198, R42 ;  /* 0x0000002ac62a7220 */ /* 0x000fe20000410000 */
[----:B-1----:R-:W-:Y:S01]  /*6f20*/  FMUL.FTZ R2, R197, R43 ;  /* 0x0000002bc5027220 */ /* 0x002fe20000410000 */
        /* <DEDUP_REMOVED lines=17> */
[----:B------:R-:W-:Y:S01]  /*7040*/  F2FP.F16.F32.PACK_AB R9, R9, R44 ;  /* 0x0000002c0909723e */ /* 0x000fe200000000ff */
[C---:B------:R-:W-:Y:S01]  /*7050*/  FADD.FTZ R60, -R4.reuse, R60 ;  /* 0x0000003c043c7221 */ /* 0x040fe20000010100 */
[----:B------:R-:W-:Y:S01]  /*7060*/  F2FP.F16.F32.PACK_AB R0, R47, R46 ;  /* 0x0000002e2f00723e */ /* 0x000fe200000000ff */
[----:B------:R-:W-:Y:S01]  /*7070*/  STS [R214+0x16000], R12 ;  /* 0x0160000cd6007388 */ /* 0x000fe20000000800 */
[----:B------:R-:W-:Y:S01]  /*7080*/  FADD.FTZ R61, -R4, R61 ;  /* 0x0000003d043d7221 */ /* 0x000fe20000010100 */
[----:B------:R-:W-:Y:S01]  /*7090*/  FMUL.FTZ R58, R166, R58 ;  /* 0x0000003aa63a7220 */ /* 0x000fe20000410000 */
[----:B------:R-:W-:Y:S01]  /*70a0*/  FMUL.FTZ R4, R163, R59 ;  /* 0x0000003ba3047220 */ /* 0x000fe20000410000 */
[----:B------:R1:W-:Y:S01]  /*70b0*/  STS [R214+0x16400], R2 ;  /* 0x01640002d6007388 */ /* 0x0003e20000000800 */
[----:B------:R-:W-:Y:S01]  /*70c0*/  FMUL.FTZ R60, R157, R60 ;  /* 0x0000003c9d3c7220 */ /* 0x000fe20000410000 */
[----:B------:R-:W-:Y:S01]  /*70d0*/  FMUL.FTZ R61, R155, R61 ;  /* 0x0000003d9b3d7220 */ /* 0x000fe20000410000 */
[----:B------:R-:W-:Y:S01]  /*70e0*/  FMUL.FTZ R62, R160, R62 ;  /* 0x0000003ea03e7220 */ /* 0x000fe20000410000 */
[----:B------:R-:W-:Y:S01]  /*70f0*/  STS [R216+0x16000], R9 ;  /* 0x01600009d8007388 */ /* 0x000fe20000000800 */
[----:B------:R-:W-:Y:S01]  /*7100*/  FMUL.FTZ R5, R159, R63 ;  /* 0x0000003f9f057220 */ /* 0x000fe20000410000 */
[----:B------:R-:W-:Y:S02]  /*7110*/  F2FP.F16.F32.PACK_AB R4, R4, R58 ;  /* 0x0000003a0404723e */ /* 0x000fe400000000ff */
[----:B------:R3:W-:Y:S01]  /*7120*/  STS [R216+0x16400], R0 ;  /* 0x01640000d8007388 */ /* 0x0007e20000000800 */
[----:B------:R-:W-:Y:S02]  /*7130*/  F2FP.F16.F32.PACK_AB R10, R61, R60 ;  /* 0x0000003c3d0a723e */ /* 0x000fe400000000ff */
[----:B------:R-:W-:Y:S01]  /*7140*/  F2FP.F16.F32.PACK_AB R5, R5, R62 ;  /* 0x0000003e0505723e */ /* 0x000fe200000000ff */
[----:B------:R-:W-:Y:S01]  /*7150*/  STS [R219+0x14000], R53 ;  /* 0x01400035db007388 */ /* 0x000fe20000000800 */
[----:B--2---:R-:W-:Y:S02]  /*7160*/  MOV R3, UR4 ;  /* 0x0000000400037c02 */ /* 0x004fe40008000f00 */
[----:B------:R-:W-:Y:S01]  /*7170*/  LEA R147, R252, UR4, 0x1 ;  /* 0x00000004fc937c11 */ /* 0x000fe2000f8e08ff */
[----:B------:R-:W-:Y:S01]  /*7180*/  STS [R219+0x14400], R20 ;  /* 0x01440014db007388 */ /* 0x000fe20000000800 */
[----:B------:R-:W-:Y:S02]  /*7190*/  MOV R148, R223 ;  /* 0x000000df00947202 */ /* 0x000fe40000000f00 */
[----:B------:R-:W-:Y:S01]  /*71a0*/  MOV R149, R222 ;  /* 0x000000de00957202 */ /* 0x000fe20000000f00 */
[----:B------:R-:W-:Y:S04]  /*71b0*/  STS [R218+0x14000], R52 ;  /* 0x01400034da007388 */ /* 0x000fe80000000800 */
[----:B------:R-:W-:Y:S01]  /*71c0*/  STS [R218+0x14400], R19 ;  /* 0x01440013da007388 */ /* 0x000fe20000000800 */
[----:B-1----:R-:W-:Y:S03]  /*71d0*/  SHF.L.U32 R2, R190, 0x1, RZ ;  /* 0x00000001be027819 */ /* 0x002fe600000006ff */
        /* <DEDUP_REMOVED lines=107> */
[----:B------:R-:W-:Y:S01]  /*7890*/  ISETP.GE.AND P1, PT, R224, UR17, PT ;  /* 0x00000011e0007c0c */ /* 0x000fe2000bf26270 */
[----:B------:R-:W1:Y:S11]  /*78a0*/  LDC R6, c[0x0][0x420] ;  /* 0x00010800ff067b82 */ /* 0x000e760000000800 */
[----:B------:R-:W-:Y:S01]  /*78b0*/  @!UPT UIADD3 URZ, URZ, URZ, URZ ;  /* 0x0000003f3f3ff290 */ /* 0x000fe2000fffe03f */
[----:B------:R2:W-:Y:S01]  /*78c0*/  @P1 STS.128 [R147+0x8000], RZ ;  /* 0x008000ff93001388 */ /* 0x0005e20000000c00 */
[----:B------:R-:W3:Y:S08]  /*78d0*/  @!P1 LDC R13, c[0x0][0x424] ;  /* 0x00010900ff0d9b82 */ /* 0x000ef00000000800 */
[----:B------:R-:W4:Y:S08]  /*78e0*/  @!P1 LDC R14, c[0x0][0x424] ;  /* 0x00010900ff0e9b82 */ /* 0x000f300000000800 */
[----:B------:R-:W5:Y:S02]  /*78f0*/  @!P1 LDC R15, c[0x0][0x424] ;  /* 0x00010900ff0f9b82 */ /* 0x000f640000000800 */
[----:B-----5:R-:W-:Y:S02]  /*7900*/  @!P1 IMAD R15, R15, 0x60, RZ ;  /* 0x000000600f0f9824 */ /* 0x020fe400078e02ff */
[C---:B-1----:R-:W-:Y:S05]  /*7910*/  IMAD.U32 R4, R6.reuse, -0x80, RZ ;  /* 0xffffff8006047824 */ /* 0x042fea00078e00ff */
[--C-:B------:R-:W-:Y:S02]  /*7920*/  SHF.R.S32.HI R5, RZ, 0x1f, R4.reuse ;  /* 0x0000001fff057819 */ /* 0x100fe40000011404 */
[CC--:B------:R-:W-:Y:S02]  /*7930*/  @!P1 LEA R0, P3, R6.reuse, R4.reuse, 0x5 ;  /* 0x0000000406009211 */ /* 0x0c0fe400078628ff */
[C---:B------:R-:W-:Y:S01]  /*7940*/  @!P1 LEA R11, P2, R6.reuse, R4, 0x6 ;  /* 0x00000004060b9211 */ /* 0x040fe200078430ff */
[C---:B------:R-:W-:Y:S01]  /*7950*/  @!P1 IMAD.WIDE.U32 R8, R6.reuse, 0x60, R4 ;  /* 0x0000006006089825 */ /* 0x040fe200078e0004 */
[CC--:B---3--:R-:W-:Y:S02]  /*7960*/  @!P1 LEA.HI.X R13, R6.reuse, R5.reuse, R13, 0x5, P3 ;  /* 0x00000005060d9211 */ /* 0x0c8fe400018f2c0d */
[----:B----4-:R-:W-:Y:S02]  /*7970*/  @!P1 LEA.HI.X R14, R6, R5, R14, 0x6, P2 ;  /* 0x00000005060e9211 */ /* 0x010fe400010f340e */
[-C--:B------:R-:W-:Y:S02]  /*7980*/  LEA R6, P4, R4, R229.reuse, 0x1 ;  /* 0x000000e504067211 */ /* 0x080fe400078808ff */
[-C--:B------:R-:W-:Y:S02]  /*7990*/  @!P1 LEA R12, P3, R0, R229.reuse, 0x1 ;  /* 0x000000e5000c9211 */ /* 0x080fe400078608ff */
[-C--:B------:R-:W-:Y:S02]  /*79a0*/  LEA.HI.X R7, R4, R230.reuse, R5, 0x1, P4 ;  /* 0x000000e604077211 */ /* 0x080fe400020f0c05 */
[-C--:B------:R-:W-:Y:S01]  /*79b0*/  @!P1 LEA.HI.X R13, R0, R230.reuse, R13, 0x1, P3 ;  /* 0x000000e6000d9211 */ /* 0x080fe200018f0c0d */
[----:B------:R-:W-:Y:S01]  /*79c0*/  @!P1 IMAD.IADD R0, R9, 0x1, R15 ;  /* 0x0000000109009824 */ /* 0x000fe200078e020f */
[CC--:B------:R-:W-:Y:S01]  /*79d0*/  @!P1 LEA R10, P2, R11.reuse, R229.reuse, 0x1 ;  /* 0x000000e50b0a9211 */ /* 0x0c0fe200078408ff */
[----:B------:R-:W-:Y:S01]  /*79e0*/  @!PT LDS RZ, [RZ] ;  /* 0x00000000fffff984 */ /* 0x000fe20000000800 */
[----:B------:R-:W-:Y:S01]  /*79f0*/  @!PT LDS RZ, [RZ] ;  /* 0x00000000fffff984 */ /* 0x000fe20000000800 */
[----:B------:R-:W-:Y:S01]  /*7a00*/  @!PT LDS RZ, [RZ] ;  /* 0x00000000fffff984 */ /* 0x000fe20000000800 */
[----:B------:R2:W-:Y:S03]  /*7a10*/  @!P1 LDGSTS.E.BYPASS.LTC128B.128 [R147+0x8000], desc[UR8][R6.64] ;  /* 0x0800000006939fae */ /* 0x0005e6000b901d48 */
[-C--:B------:R-:W-:Y:S01]  /*7a20*/  @!P1 LEA.HI.X R11, R11, R230.reuse, R14, 0x1, P2 ;  /* 0x000000e60b0b9211 */ /* 0x080fe200010f0c0e */
[----:B------:R2:W-:Y:S01]  /*7a30*/  @P1 STS.128 [R147+0x9000], RZ ;  /* 0x009000ff93001388 */ /* 0x0005e20000000c00 */
[C---:B------:R-:W-:Y:S01]  /*7a40*/  @!P1 LEA R4, P2, R8.reuse, R229, 0x1 ;  /* 0x000000e508049211 */ /* 0x040fe200078408ff */
[----:B------:R-:W-:Y:S02]  /*7a50*/  IMAD.MOV.U32 R229, RZ, RZ, R6 ;  /* 0x000000ffffe57224 */ /* 0x000fe400078e0006 */
[----:B------:R-:W-:Y:S01]  /*7a60*/  @!PT LDS RZ, [RZ] ;  /* 0x00000000fffff984 */ /* 0x000fe20000000800 */
[----:B------:R-:W-:Y:S01]  /*7a70*/  @!PT LDS RZ, [RZ] ;  /* 0x00000000fffff984 */ /* 0x000fe20000000800 */
[----:B------:R-:W-:Y:S01]  /*7a80*/  @!PT LDS RZ, [RZ] ;  /* 0x00000000fffff984 */ /* 0x000fe20000000800 */
[----:B------:R2:W-:Y:S01]  /*7a90*/  @!P1 LDGSTS.E.BYPASS.LTC128B.128 [R147+0x9000], desc[UR8][R12.64] ;  /* 0x090000000c939fae */ /* 0x0005e2000b901d48 */
[----:B------:R-:W-:Y:S01]  /*7aa0*/  @!P1 LEA.HI.X R5, R8, R230, R0, 0x1, P2 ;  /* 0x000000e608059211 */ /* 0x000fe200010f0c00 */
[----:B------:R-:W-:Y:S02]  /*7ab0*/  IMAD.MOV.U32 R230, RZ, RZ, R7 ;  /* 0x000000ffffe67224 */ /* 0x000fe400078e0007 */
[----:B------:R2:W-:Y:S04]  /*7ac0*/  @P1 STS.128 [R147+0xa000], RZ ;  /* 0x00a000ff93001388 */ /* 0x0005e80000000c00 */
[----:B------:R-:W-:Y:S01]  /*7ad0*/  @!PT LDS RZ, [RZ] ;  /* 0x00000000fffff984 */ /* 0x000fe20000000800 */
[----:B------:R-:W-:Y:S01]  /*7ae0*/  @!PT LDS RZ, [RZ] ;  /* 0x00000000fffff984 */ /* 0x000fe20000000800 */
[----:B------:R-:W-:Y:S01]  /*7af0*/  @!PT LDS RZ, [RZ] ;  /* 0x00000000fffff984 */ /* 0x000fe20000000800 */
[----:B------:R2:W-:Y:S04]  /*7b00*/  @!P1 LDGSTS.E.BYPASS.LTC128B.128 [R147+0xa000], desc[UR8][R10.64] ;  /* 0x0a0000000a939fae */ /* 0x0005e8000b901d48 */
[----:B------:R2:W-:Y:S04]  /*7b10*/  @P1 STS.128 [R147+0xb000], RZ ;  /* 0x00b000ff93001388 */ /* 0x0005e80000000c00 */
[----:B------:R-:W-:Y:S01]  /*7b20*/  @!PT LDS RZ, [RZ] ;  /* 0x00000000fffff984 */ /* 0x000fe20000000800 */
[----:B------:R-:W-:Y:S01]  /*7b30*/  @!PT LDS RZ, [RZ] ;  /* 0x00000000fffff984 */ /* 0x000fe20000000800 */
[----:B------:R-:W-:Y:S01]  /*7b40*/  @!PT LDS RZ, [RZ] ;  /* 0x00000000fffff984 */ /* 0x000fe20000000800 */
[----:B------:R2:W-:Y:S04]  /*7b50*/  @!P1 LDGSTS.E.BYPASS.LTC128B.128 [R147+0xb000], desc[UR8][R4.64] ;  /* 0x0b00000004939fae */ /* 0x0005e8000b901d48 */
[----:B------:R-:W0:Y:S02]  /*7b60*/  LDGDEPBAR ;  /* 0x00000000000079af */ /* 0x000e240000000000 */
.L_x_474:
[----:B------:R-:W-:Y:S01]  /*7b70*/  LEA R0, R189, UR4, 0x1 ;  /* 0x00000004bd007c11 */ /* 0x000fe2000f8e08ff */
[----:B------:R-:W-:Y:S01]  /*7b80*/  LDSM.16.MT88.4 R16, [R3+0x4000] ;  /* 0x004000000310783b */ /* 0x000fe20000004200 */
[----:B------:R-:W-:Y:S01]  /*7b90*/  VIADD R2, R2, UR5 ;  /* 0x0000000502027c36 */ /* 0x000fe20008000000 */
[----:B------:R-:W-:Y:S02]  /*7ba0*/  ULOP3.LUT UR10, UR11, 0x1, URZ, 0xc0, !UPT ;  /* 0x000000010b0a7892 */ /* 0x000fe4000f8ec03f */
[----:B------:R-:W2:Y:S01]  /*7bb0*/  LDSM.16.M88.4 R32, [R0+0x14000] ;  /* 0x014000000020783b */ /* 0x000ea20000000200 */
[----:B------:R-:W-:Y:S01]  /*7bc0*/  IMAD.IADD R2, R2, 0x1, R182 ;  /* 0x0000000102027824 */ /* 0x000fe200078e02b6 */
[----:B------:R-:W-:Y:S01]  /*7bd0*/  UISETP.NE.U32.AND UP1, UPT, UR10, 0x1, UPT ;  /* 0x000000010a00788c */ /* 0x000fe2000bf25070 */
[----:B------:R-:W-:Y:S01]  /*7be0*/  IMAD.IADD R144, R188, 0x1, R0 ;  /* 0x00000001bc907824 */ /* 0x000fe200078e0200 */
[----:B------:R-:W1:Y:S01]  /*7bf0*/  LDSM.16.M88.4 R28, [R0+0x16000] ;  /* 0x01600000001c783b */ /* 0x000e620000000200 */
[----:B------:R-:W-:Y:S02]  /*7c00*/  UIADD3 UR10, UR11, -0x1, URZ ;  /* 0xffffffff0b0a7890 */ /* 0x000fe4000fffe03f */
[----:B------:R-:W-:Y:S01]  /*7c10*/  IMAD.IADD R145, R182, 0x1, R144 ;  /* 0x00000001b6917824 */ /* 0x000fe200078e0290 */
[----:B------:R-:W3:Y:S01]  /*7c20*/  LDSM.16.MT88.4 R36, [R2] ;  /* 0x000000000224783b */ /* 0x000ee20000004200 */
[----:B------:R-:W-:Y:S03]  /*7c30*/  IMAD.MOV.U32 R182, RZ, RZ, R247 ;  /* 0x000000ffffb67224 */ /* 0x000fe600078e00f7 */
[----:B------:R-:W-:Y:S04]  /*7c40*/  LDSM.16.MT88.4 R44, [R3+0x4800] ;  /* 0x00480000032c783b */ /* 0x000fe80000004200 */
[----:B------:R-:W4:Y:S04]  /*7c50*/  LDSM.16.M88.4 R40, [R144+0x14000] ;  /* 0x014000009028783b */ /* 0x000f280000000200 */
[----:B------:R-:W4:Y:S04]  /*7c60*/  LDSM.16.M88.4 R48, [R144+0x16000] ;  /* 0x016000009030783b */ /* 0x000f280000000200 */
[----:B------:R-:W4:Y:S04]  /*7c70*/  LDSM.16.MT88.4 R52, [R2+0x800] ;  /* 0x000800000234783b */ /* 0x000f280000004200 */
[----:B------:R-:W-:Y:S04]  /*7c80*/  LDSM.16.M88.4 R56, [R146+0x14000] ;  /* 0x014000009238783b */ /* 0x000fe80000000200 */
[----:B------:R-:W4:Y:S04]  /*7c90*/  LDSM.16.MT88.4 R60, [R3+0x5000] ;  /* 0x00500000033c783b */ /* 0x000f280000004200 */
[----:B------:R-:W4:Y:S01]  /*7ca0*/  LDSM.16.M88.4 R64, [R146+0x16000] ;  /* 0x016000009240783b */ /* 0x000f220000000200 */
[-C--:B--2---:R-:W-:Y:S03]  /*7cb0*/  HMMA.16816.F32 R4, R32, R16.reuse, RZ ;  /* 0x000000102004723c */ /* 0x084fe600000018ff */
[----:B------:R-:W2:Y:S04]  /*7cc0*/  LDSM.16.MT88.4 R132, [R2+0x1000] ;  /* 0x001000000284783b */ /* 0x000ea80000004200 */
[----:B------:R-:W-:Y:S01]  /*7cd0*/  LDSM.16.M88.4 R136, [R145+0x16000] ;  /* 0x016000009188783b */ /* 0x000fe20000000200 */
[C---:B-1----:R-:W-:Y:S03]  /*7ce0*/  HMMA.16816.F32 R8, R28.reuse, R16, RZ ;  /* 0x000000101c08723c */ /* 0x042fe600000018ff */
        /* <DEDUP_REMOVED lines=12> */
[----:B------:R-:W1:Y:S05]  /*7db0*/  LDSM.16.MT88.4 R44, [R3+0x5800] ;  /* 0x00580000032c783b */ /* 0x000e6a0000004200 */
[-C--:B------:R-:W-:Y:S06]  /*7dc0*/  HMMA.16816.F32 R20, R40, R52.reuse, R20 ;  /* 0x000000342814723c */ /* 0x080fec0000001814 */
[C---:B------:R-:W-:Y:S06]  /*7dd0*/  HMMA.16816.F32 R24, R48.reuse, R52, R24 ;  /* 0x000000343018723c */ /* 0x040fec0000001818 */
[-C--:B------:R-:W-:Y:S01]  /*7de0*/  HMMA.16816.F32 R28, R48, R54.reuse, R28 ;  /* 0x00000036301c723c */ /* 0x080fe2000000181c */
[----:B------:R-:W-:Y:S05]  /*7df0*/  LDSM.16.MT88.4 R48, [R3+0x6000] ;  /* 0x006000000330783b */ /* 0x000fea0000004200 */
[----:B------:R-:W-:Y:S01]  /*7e00*/  HMMA.16816.F32 R32, R40, R54, R32 ;  /* 0x000000362820723c */ /* 0x000fe20000001820 */
[----:B------:R-:W3:Y:S04]  /*7e10*/  LDSM.16.M88.4 R40, [R0+0x18000] ;  /* 0x018000000028783b */ /* 0x000ee80000000200 */
[----:B------:R4:W3:Y:S01]  /*7e20*/  LDSM.16.M88.4 R52, [R0+0x1a000] ;  /* 0x01a000000034783b */ /* 0x0008e20000000200 */
[-C--:B------:R-:W-:Y:S06]  /*7e30*/  HMMA.16816.F32 R4, R56, R60.reuse, R4 ;  /* 0x0000003c3804723c */ /* 0x080fec0000001804 */
[C---:B------:R-:W-:Y:S06]  /*7e40*/  HMMA.16816.F32 R8, R64.reuse, R60, R8 ;  /* 0x0000003c4008723c */ /* 0x040fec0000001808 */
[-C--:B------:R-:W-:Y:S06]  /*7e50*/  HMMA.16816.F32 R12, R64, R62.reuse, R12 ;  /* 0x0000003e400c723c */ /* 0x080fec000000180c */
[C---:B------:R-:W-:Y:S01]  /*7e60*/  HMMA.16816.F32 R16, R56.reuse, R62, R16 ;  /* 0x0000003e3810723c */ /* 0x040fe20000001810 */
[----:B------:R-:W3:Y:S01]  /*7e70*/  LDSM.16.MT88.4 R60, [R2+0x2000] ;  /* 0x00200000023c783b */ /* 0x000ee20000004200 */
[----:B----4-:R-:W4:Y:S04]  /*7e80*/  LDC R0, c[0x0][0x270] ;  /* 0x00009c00ff007b82 */ /* 0x010f280000000800 */
[-C--:B--2---:R-:W-:Y:S06]  /*7e90*/  HMMA.16816.F32 R20, R56, R132.reuse, R20 ;  /* 0x000000843814723c */ /* 0x084fec0000001814 */
[C---:B------:R-:W-:Y:S06]  /*7ea0*/  HMMA.16816.F32 R24, R64.reuse, R132, R24 ;  /* 0x000000844018723c */ /* 0x040fec0000001818 */
[-C--:B------:R-:W-:Y:S01]  /*7eb0*/  HMMA.16816.F32 R28, R64, R134.reuse, R28 ;  /* 0x00000086401c723c */ /* 0x080fe2000000181c */
[----:B------:R-:W-:Y:S05]  /*7ec0*/  LDSM.16.M88.4 R64, [R144+0x1a000] ;  /* 0x01a000009040783b */ /* 0x000fea0000000200 */
[----:B------:R-:W-:Y:S01]  /*7ed0*/  HMMA.16816.F32 R32, R56, R134, R32 ;  /* 0x000000863820723c */ /* 0x000fe20000001820 */
[----:B------:R-:W-:Y:S04]  /*7ee0*/  LDSM.16.MT88.4 R56, [R3+0x6800] ;  /* 0x006800000338783b */ /* 0x000fe80000004200 */
[----:B------:R-:W-:Y:S01]  /*7ef0*/  LDSM.16.MT88.4 R132, [R2+0x2800] ;  /* 0x002800000284783b */ /* 0x000fe20000004200 */
[-C--:B-1----:R-:W-:Y:S06]  /*7f00*/  HMMA.16816.F32 R4, R36, R44.reuse, R4 ;  /* 0x0000002c2404723c */ /* 0x082fec0000001804 */
        /* <DEDUP_REMOVED lines=40> */
[-C--:B---3--:R-:W-:Y:S05]  /*8190*/  HMMA.16816.F32 R4, R40, R52.reuse, R4 ;  /* 0x000000342804723c */ /* 0x088fea0000001804 */
[----:B----4-:R-:W-:Y:S01]  /*81a0*/  IMAD R38, R0, UR18, RZ ;  /* 0x0000001200267c24 */ /* 0x010fe2000f8e02ff */
[C---:B-1----:R-:W-:Y:S05]  /*81b0*/  HMMA.16816.F32 R8, R56.reuse, R52, R8 ;  /* 0x000000343808723c */ /* 0x042fea0000001808 */
[----:B------:R-:W-:Y:S01]  /*81c0*/  @P0 IADD3 R36, P1, R248, UR13, RZ ;  /* 0x0000000df8240c10 */ /* 0x000fe2000ff3e0ff */
[-C--:B------:R-:W-:Y:S01]  /*81d0*/  HMMA.16816.F32 R12, R56, R54.reuse, R12 ;  /* 0x00000036380c723c */ /* 0x080fe2000000180c */
[----:B------:R-:W-:Y:S04]  /*81e0*/  @UP3 UIADD3 UR13, UP2, UR13, -0x200, URZ ;  /* 0xfffffe000d0d3890 */ /* 0x000fe8000ff5e03f */
[----:B------:R-:W-:Y:S01]  /*81f0*/  IMAD.U32 R0, R38, -0x80, RZ ;  /* 0xffffff8026007824 */ /* 0x000fe200078e00ff */
        /* <DEDUP_REMOVED lines=8> */
[----:B------:R-:W-:Y:S01]  /*8280*/  LEA.HI.X.SX32 R222, R0, R149, 0x2, P1 ;  /* 0x0000009500de7211 */ /* 0x000fe200008f16ff */
[-C--:B------:R-:W-:Y:S01]  /*8290*/  HMMA.16816.F32 R28, R56, R62.reuse, R28 ;  /* 0x0000003e381c723c */ /* 0x080fe2000000181c */
[----:B------:R-:W5:Y:S04]  /*82a0*/  @P0 LDG.E R243, desc[UR8][R36.64+0x100] ;  /* 0x0001000824f30981 */ /* 0x000f68000c1e1900 */
[----:B------:R-:W-:Y:S01]  /*82b0*/  IMAD.MOV.U32 R2, RZ, RZ, R223 ;  /* 0x000000ffff027224 */ /* 0x000fe200078e00df */
[----:B------:R-:W-:Y:S01]  /*82c0*/  HMMA.16816.F32 R32, R40, R62, R32 ;  /* 0x0000003e2820723c */ /* 0x000fe20000001820 */
[----:B------:R1:W5:Y:S04]  /*82d0*/  @P0 LDG.E R244, desc[UR8][R36.64+0x120] ;  /* 0x0001200824f40981 */ /* 0x000368000c1e1900 */
[----:B------:R-:W-:Y:S02]  /*82e0*/  IMAD.SHL.U32 R0, R38, 0x8, RZ ;  /* 0x0000000826007824 */ /* 0x000fe400078e00ff */
[----:B------:R-:W-:Y:S04]  /*82f0*/  IMAD.MOV.U32 R3, RZ, RZ, R222 ;  /* 0x000000ffff037224 */ /* 0x000fe800078e00de */
[-C--:B------:R-:W-:Y:S01]  /*8300*/  LEA R52, P1, R0, R2.reuse, 0x2 ;  /* 0x0000000200347211 */ /* 0x080fe200078210ff */
[----:B------:R2:W-:Y:S01]  /*8310*/  REDG.E.ADD.F32.FTZ.RN.STRONG.GPU desc[UR8][R2.64], R4 ;  /* 0x00000004020079a6 */ /* 0x0005e2000c10f388 */
[----:B------:R-:W-:Y:S02]  /*8320*/  IMAD.SHL.U32 R44, R38, 0x10, RZ ;  /* 0x00000010262c7824 */ /* 0x000fe400078e00ff */
[-C--:B------:R-:W-:Y:S01]  /*8330*/  LEA.HI.X.SX32 R53, R0, R3.reuse, 0x2, P1 ;  /* 0x0000000300357211 */ /* 0x080fe200008f16ff */
[C---:B------:R-:W-:Y:S02]  /*8340*/  IMAD.SHL.U32 R43, R38.reuse, 0x20, RZ ;  /* 0x00000020262b7824 */ /* 0x040fe400078e00ff */
[C---:B------:R-:W-:Y:S02]  /*8350*/  IMAD R42, R38.reuse, 0x28, RZ ;  /* 0x00000028262a7824 */ /* 0x040fe400078e02ff */
[----:B------:R3:W-:Y:S01]  /*8360*/  REDG.E.ADD.F32.FTZ.RN.STRONG.GPU desc[UR8][R52.64], R5 ;  /* 0x00000005340079a6 */ /* 0x0007e2000c10f388 */
[C---:B------:R-:W-:Y:S02]  /*8370*/  IMAD R39, R38.reuse, 0x30, RZ ;  /* 0x0000003026277824 */ /* 0x040fe400078e02ff */
[----:B-1----:R-:W-:Y:S01]  /*8380*/  IMAD R37, R38, 0x18, RZ ;  /* 0x0000001826257824 */ /* 0x002fe200078e02ff */
[-C--:B------:R-:W-:Y:S04]  /*8390*/  LEA R36, P2, R43, R2.reuse, 0x2 ;  /* 0x000000022b247211 */ /* 0x080fe800078410ff */
[CC--:B------:R-:W-:Y:S04]  /*83a0*/  LEA R40, P0, R37.reuse, R2.reuse, 0x2 ;  /* 0x0000000225287211 */ /* 0x0c0fe800078010ff */
[-C--:B------:R-:W-:Y:S02]  /*83b0*/  LEA.HI.X.SX32 R41, R37, R3.reuse, 0x2, P0 ;  /* 0x0000000325297211 */ /* 0x080fe400000f16ff */
[-C--:B------:R-:W-:Y:S02]  /*83c0*/  LEA.HI.X.SX32 R37, R43, R3.reuse, 0x2, P2 ;  /* 0x000000032b257211 */ /* 0x080fe400010f16ff */
[CC--:B--2---:R-:W-:Y:S04]  /*83d0*/  LEA R4, P1, R44.reuse, R2.reuse, 0x2 ;  /* 0x000000022c047211 */ /* 0x0c4fe800078210ff */
        /* <DEDUP_REMOVED lines=212> */
[----:B------:R-:W2:Y:S01]  /*9120*/  LDL R160, [R1+0x8] ;  /* 0x0000080001a07983 */ /* 0x000ea20000100800 */
        /* <DEDUP_REMOVED lines=83> */
[----:B------:R-:W-:-:S04]  /*9660*/  @UP0 UIMAD UR7, UR7, UR11, URZ ;  /* 0x0000000b070702a4 */ /* 0x000fc8000f8e023f */
[----:B------:R-:W-:Y:S01]  /*9670*/  @UP0 UIADD3 UR21, UR13, UR7, URZ ;  /* 0x000000070d150290 */ /* 0x000fe2000fffe03f */
[----:B------:R-:W-:Y:S01]  /*9680*/  @UP0 UMOV UR20, UR12 ;  /* 0x0000000c00140c82 */ /* 0x000fe20008000000 */
[----:B--2---:R1:W-:Y:S04]  /*9690*/  STS [R160], R16 ;  /* 0x00000010a0007388 */ /* 0x0043e80000000800 */
[----:B------:R1:W-:Y:S04]  /*96a0*/  STS [R160+0x400], R15 ;  /* 0x0004000fa0007388 */ /* 0x0003e80000000800 */
[----:B---3--:R1:W-:Y:S04]  /*96b0*/  STS [R162], R12 ;  /* 0x0000000ca2007388 */ /* 0x0083e80000000800 */
[----:B----4-:R1:W-:Y:S04]  /*96c0*/  STS [R161], R11 ;  /* 0x0000000ba1007388 */ /* 0x0103e80000000800 */
[----:B------:R1:W-:Y:S04]  /*96d0*/  STS [R160+0x2000], R14 ;  /* 0x0020000ea0007388 */ /* 0x0003e80000000800 */
[----:B------:R1:W-:Y:S04]  /*96e0*/  STS [R160+0x2400], R13 ;  /* 0x0024000da0007388 */ /* 0x0003e80000000800 */
[----:B------:R1:W-:Y:S04]  /*96f0*/  STS [R159], R10 ;  /* 0x0000000a9f007388 */ /* 0x0003e80000000800 */
        /* <DEDUP_REMOVED lines=39> */
.L_x_476:
[----:B-1----:R-:W1:Y:S01]  /*9970*/  S2R R2, SR_TID.X ;  /* 0x0000000000027919 */ /* 0x002e620000002100 */
[----:B------:R-:W-:Y:S01]  /*9980*/  @UP0 UIADD3 UR17, UR16, UR27, URZ ;  /* 0x0000001b10110290 */ /* 0x000fe2000fffe03f */
[----:B------:R-:W-:Y:S01]  /*9990*/  @UP0 ULDC.64 UR12, c[0x0][0x458] ;  /* 0x00011600000c0ab9 */ /* 0x000fe20000000a00 */
[----:B------:R-:W-:Y:S02]  /*99a0*/  USHF.L.U32 UR7, UR26, 0x7, URZ ;  /* 0x000000071a077899 */ /* 0x000fe4000800063f */
[----:B------:R-:W-:Y:S02]  /*99b0*/  @UP0 UIMAD.WIDE.U32 UR14, UR17, UR12, URZ ;  /* 0x0000000c110e02a5 */ /* 0x000fe4000f8e003f */
[----:B------:R-:W-:-:S04]  /*99c0*/  @UP0 UIMAD UR17, UR17, UR13, URZ ;  /* 0x0000000d111102a4 */ /* 0x000fc8000f8e023f */
[----:B------:R-:W-:Y:S01]  /*99d0*/  @UP0 UIADD3 UR19, UR15, UR17, URZ ;  /* 0x000000110f130290 */ /* 0x000fe2000fffe03f */
[----:B------:R-:W-:Y:S01]  /*99e0*/  @UP0 UMOV UR18, UR14 ;  /* 0x0000000e00120c82 */ /* 0x000fe20008000000 */
[----:B-1----:R-:W-:-:S04]  /*99f0*/  SHF.R.S32.HI R0, RZ, 0x1f, R2 ;  /* 0x0000001fff007819 */ /* 0x002fc80000011402 */
[----:B------:R-:W-:Y:S01]  /*9a00*/  LEA.HI R0, R0, R2, RZ, 0x3 ;  /* 0x0000000200007211 */ /* 0x000fe200078f18ff */
[----:B------:R-:W-:Y:S06]  /*9a10*/  @P0 BRA `(.L_x_477) ;  /* 0x0000000000340947 */ /* 0x000fec0003800000 */
        /* <DEDUP_REMOVED lines=13> */
.L_x_477:
[----:B------:R-:W-:Y:S01]  /*9af0*/  BAR.SYNC.DEFER_BLOCKING 0x0 ;  /* 0x0000000000007b1d */ /* 0x000fe20000010000 */
[----:B------:R-:W-:Y:S01]  /*9b00*/  SHF.R.S32.HI R0, RZ, 0x3, R0 ;  /* 0x00000003ff007819 */ /* 0x000fe20000011400 */
[----:B------:R-:W-:Y:S01]  /*9b10*/  USHF.R.S32.HI UR14, URZ, 0x1f, UR7 ;  /* 0x0000001f3f0e7899 */ /* 0x000fe20008011407 */
[--C-:B------:R-:W-:Y:S01]  /*9b20*/  SHF.R.S32.HI R9, RZ, 0x1f, R224.reuse ;  /* 0x0000001fff097819 */ /* 0x100fe200000114e0 */
[----:B------:R-:W-:Y:S01]  /*9b30*/  UIMAD UR6, UR26, -0x80, UR6 ;  /* 0xffffff801a0678a4 */ /* 0x000fe2000f8e0206 */
[----:B------:R-:W-:Y:S01]  /*9b40*/  IMAD.MOV.U32 R8, RZ, RZ, R224 ;  /* 0x000000ffff087224 */ /* 0x000fe200078e00e0 */
[----:B------:R-:W-:Y:S01]  /*9b50*/  ULDC UR16, c[0x0][0x2d0] ;  /* 0x0000b40000107ab9 */ /* 0x000fe20000000800 */
[----:B------:R-:W-:Y:S01]  /*9b60*/  UIMAD UR15, UR14, UR10, URZ ;  /* 0x0000000a0e0f72a4 */ /* 0x000fe2000f8e023f */
[----:B------:R-:W-:Y:S01]  /*9b70*/  VIADD R5, R0, 0x40 ;  /* 0x0000004000057836 */ /* 0x000fe20000000000 */
[----:B------:R-:W-:Y:S01]  /*9b80*/  ISETP.GE.AND P4, PT, R224, UR16, PT ;  /* 0x00000010e0007c0c */ /* 0x000fe2000bf86270 */
[----:B------:R-:W-:Y:S01]  /*9b90*/  IMAD.U32 R2, RZ, RZ, UR10 ;  /* 0x0000000aff027e24 */ /* 0x000fe2000f8e00ff */
[----:B------:R-:W-:Y:S01]  /*9ba0*/  UIMAD UR15, UR7, UR11, UR15 ;  /* 0x0000000b070f72a4 */ /* 0x000fe2000f8e020f */
[----:B------:R-:W-:Y:S01]  /*9bb0*/  VIADD R4, R0, 0x20 ;  /* 0x0000002000047836 */ /* 0x000fe20000000000 */
[----:B------:R-:W-:Y:S01]  /*9bc0*/  ISETP.GE.OR P2, PT, R5, UR6, P4 ;  /* 0x0000000605007c0c */ /* 0x000fe2000a746670 */
[----:B------:R-:W-:Y:S01]  /*9bd0*/  IMAD.WIDE.U32 R2, R2, UR7, R8 ;  /* 0x0000000702027c25 */ /* 0x000fe2000f8e0008 */
[----:B------:R-:W-:Y:S01]  /*9be0*/  USHF.R.S32.HI UR22, URZ, 0x1f, UR57 ;  /* 0x0000001f3f167899 */ /* 0x000fe20008011439 */
[----:B------:R-:W-:Y:S01]  /*9bf0*/  BSSY B0, `(.L_x_478) ;  /* 0x000001f000007945 */ /* 0x000fe20003800000 */
[----:B------:R-:W-:Y:S01]  /*9c00*/  ISETP.GE.OR P3, PT, R4, UR6, P4 ;  /* 0x0000000604007c0c */ /* 0x000fe2000a766670 */
[----:B------:R-:W-:Y:S01]  /*9c10*/  VIADD R5, R0, 0x60 ;  /* 0x0000006000057836 */ /* 0x000fe20000000000 */
[----:B------:R-:W-:Y:S01]  /*9c20*/  IADD3 R2, P0, R2, UR20, RZ ;  /* 0x0000001402027c10 */ /* 0x000fe2000ff1e0ff */
[----:B------:R-:W-:Y:S01]  /*9c30*/  IMAD.U32 R4, RZ, RZ, UR15 ;  /* 0x0000000fff047e24 */ /* 0x000fe2000f8e00ff */
[----:B------:R-:W-:Y:S01]  /*9c40*/  ULDC.64 UR16, c[0x0][0x468] ;  /* 0x00011a0000107ab9 */ /* 0x000fe20000000a00 */
[----:B------:R-:W-:Y:S01]  /*9c50*/  SHF.R.S32.HI R11, RZ, 0x1f, R0 ;  /* 0x0000001fff0b7819 */ /* 0x000fe20000011400 */
[----:B------:R-:W-:Y:S01]  /*9c60*/  UIMAD UR15, UR22, UR16, URZ ;  /* 0x00000010160f72a4 */ /* 0x000fe2000f8e023f */
[----:B------:R1:W2:Y:S01]  /*9c70*/  LDS.128 R16, [R147+0xd000] ;  /* 0x00d0000093107984 */ /* 0x0002a20000000c00 */
[----:B------:R-:W-:-:S02]  /*9c80*/  ISETP.GE.OR P1, PT, R5, UR6, P4 ;  /* 0x0000000605007c0c */ /* 0x000fc4000a726670 */
[----:B------:R-:W-:Y:S01]  /*9c90*/  ISETP.GE.OR P4, PT, R0, UR6, P4 ;  /* 0x0000000600007c0c */ /* 0x000fe2000a786670 */
[----:B------:R1:W3:Y:S01]  /*9ca0*/  LDS.128 R20, [R147+0x11000] ;  /* 0x0110000093147984 */ /* 0x0002e20000000c00 */
[----:B------:R-:W-:Y:S01]  /*9cb0*/  IADD3.X R3, R3, UR21, R4, P0, !PT ;  /* 0x0000001503037c10 */ /* 0x000fe200087fe404 */
[----:B------:R-:W-:Y:S01]  /*9cc0*/  IMAD.U32 R4, RZ, RZ, UR16 ;  /* 0x00000010ff047e24 */ /* 0x000fe2000f8e00ff */
[----:B------:R-:W-:Y:S01]  /*9cd0*/  UIMAD UR17, UR57, UR17, UR15 ;  /* 0x00000011391172a4 */ /* 0x000fe2000f8e020f */
[----:B------:R1:W4:Y:S02]  /*9ce0*/  LDS.128 R24, [R147+0x12000] ;  /* 0x0120000093187984 */ /* 0x0003240000000c00 */
[----:B------:R-:W-:Y:S02]  /*9cf0*/  IMAD.WIDE.U32 R2, R4, UR57, R2 ;  /* 0x0000003904027c25 */ /* 0x000fe4000f8e0002 */
[----:B------:R1:W1:Y:S02]  /*9d00*/  LDS.128 R28, [R147+0x13000] ;  /* 0x01300000931c7984 */ /* 0x0002640000000c00 */
[----:B------:R-:W-:-:S02]  /*9d10*/  VIADD R10, R3, UR17 ;  /* 0x00000011030a7c36 */ /* 0x000fc40008000000 */
[----:B------:R-:W-:Y:S05]  /*9d20*/  @P4 BRA `(.L_x_479) ;  /* 0x00000000002c4947 */ /* 0x000fea0003800000 */
[----:B------:R-:W2:Y:S01]  /*9d30*/  LDS.128 R12, [R147+0xc000] ;  /* 0x00c00000930c7984 */ /* 0x000ea20000000c00 */
        /* <DEDUP_REMOVED lines=9> */
[----:B--2---:R2:W-:Y:S04]  /*9dd0*/  STG.E.128 desc[UR8][R6.64], R12 ;  /* 0x0000000c06007986 */ /* 0x0045e8000c101d08 */
.L_x_479:
[----:B------:R-:W-:Y:S05]  /*9de0*/  BSYNC B0 ;  /* 0x0000000000007941 */ /* 0x000fea0003800000 */
.L_x_478:
        /* <DEDUP_REMOVED lines=14> */
.L_x_481:
[----:B------:R-:W-:Y:S05]  /*9ed0*/  BSYNC B0 ;  /* 0x0000000000007941 */ /* 0x000fea0003800000 */
.L_x_480:
[----:B--2---:R2:W1:Y:S01]  /*9ee0*/  LDS.128 R12, [R147+0xe000] ;  /* 0x00e00000930c7984 */ /* 0x0044620000000c00 */
[----:B------:R-:W-:Y:S04]  /*9ef0*/  BSSY B0, `(.L_x_482) ;  /* 0x000000e000007945 */ /* 0x000fe80003800000 */
[----:B------:R-:W-:Y:S05]  /*9f00*/  @P2 BRA `(.L_x_483) ;  /* 0x0000000000302947 */ /* 0x000fea0003800000 */
[----:B------:R-:W-:Y:S01]  /*9f10*/  IADD3 R6, P0, R0, 0x40, RZ ;  /* 0x0000004000067810 */ /* 0x000fe20007f1e0ff */
        /* <DEDUP_REMOVED lines=11> */
.L_x_483:
[----:B------:R-:W-:Y:S05]  /*9fd0*/  BSYNC B0 ;  /* 0x0000000000007941 */ /* 0x000fea0003800000 */
.L_x_482:
[----:B-1----:R1:W1:Y:S01]  /*9fe0*/  LDS.128 R12, [R147+0xf000] ;  /* 0x00f00000930c7984 */ /* 0x0022620000000c00 */
[----:B------:R-:W-:Y:S04]  /*9ff0*/  BSSY B0, `(.L_x_484) ;  /* 0x000000d000007945 */ /* 0x000fe80003800000 */
[----:B------:R-:W-:Y:S05]  /*a000*/  @P1 BRA `(.L_x_485) ;  /* 0x00000000002c1947 */ /* 0x000fea0003800000 */
[----:B------:R-:W-:Y:S01]  /*a010*/  IADD3 R6, P0, R0, 0x60, RZ ;  /* 0x0000006000067810 */ /* 0x000fe20007f1e0ff */
        /* <DEDUP_REMOVED lines=10> */
.L_x_485:
[----:B------:R-:W-:Y:S05]  /*a0c0*/  BSYNC B0 ;  /* 0x0000000000007941 */ /* 0x000fea0003800000 */
.L_x_484:
[----:B-1----:R1:W1:Y:S01]  /*a0d0*/  LDS.128 R12, [R147+0x10000] ;  /* 0x01000000930c7984 */ /* 0x0022620000000c00 */
[----:B------:R-:W-:Y:S01]  /*a0e0*/  IMAD.U32 R2, RZ, RZ, UR12 ;  /* 0x0000000cff027e24 */ /* 0x000fe2000f8e00ff */
[----:B------:R-:W-:Y:S01]  /*a0f0*/  UIMAD UR14, UR14, UR12, URZ ;  /* 0x0000000c0e0e72a4 */ /* 0x000fe2000f8e023f */
[----:B------:R-:W-:Y:S01]  /*a100*/  BSSY B0, `(.L_x_486) ;  /* 0x0000018000007945 */ /* 0x000fe20003800000 */
[----:B------:R-:W-:Y:S01]  /*a110*/  USHF.R.S32.HI UR10, URZ, 0x1f, UR57 ;  /* 0x0000001f3f0a7899 */ /* 0x000fe20008011439 */
[----:B------:R-:W-:Y:S01]  /*a120*/  IMAD.WIDE.U32 R2, R2, UR7, R8 ;  /* 0x0000000702027c25 */ /* 0x000fe2000f8e0008 */
[----:B------:R-:W-:Y:S02]  /*a130*/  UIMAD UR7, UR7, UR13, UR14 ;  /* 0x0000000d070772a4 */ /* 0x000fe4000f8e020e */
[----:B------:R-:W-:-:S04]  /*a140*/  IADD3 R2, P0, R2, UR18, RZ ;  /* 0x0000001202027c10 */ /* 0x000fc8000ff1e0ff */
[----:B------:R-:W-:Y:S01]  /*a150*/  IMAD.U32 R4, RZ, RZ, UR7 ;  /* 0x00000007ff047e24 */ /* 0x000fe2000f8e00ff */
[----:B------:R-:W-:Y:S02]  /*a160*/  ULDC.64 UR6, c[0x0][0x470] ;  /* 0x00011c0000067ab9 */ /* 0x000fe40000000a00 */
[----:B------:R-:W-:Y:S02]  /*a170*/  UIMAD UR10, UR10, UR6, URZ ;  /* 0x000000060a0a72a4 */ /* 0x000fe4000f8e023f */
[----:B------:R-:W-:Y:S02]  /*a180*/  IADD3.X R3, R3, UR19, R4, P0, !PT ;  /* 0x0000001303037c10 */ /* 0x000fe400087fe404 */
[----:B------:R-:W-:Y:S01]  /*a190*/  MOV R4, UR6 ;  /* 0x0000000600047c02 */ /* 0x000fe20008000f00 */
[----:B------:R-:W-:-:S04]  /*a1a0*/  UIMAD UR7, UR57, UR7, UR10 ;  /* 0x00000007390772a4 */ /* 0x000fc8000f8e020a */
[----:B------:R-:W-:-:S05]  /*a1b0*/  IMAD.WIDE.U32 R2, R4, UR57, R2 ;  /* 0x0000003904027c25 */ /* 0x000fca000f8e0002 */
[----:B------:R-:W-:Y:S01]  /*a1c0*/  IADD3 R8, R3, UR7, RZ ;  /* 0x0000000703087c10 */ /* 0x000fe2000fffe0ff */
        /* <DEDUP_REMOVED lines=11> */
.L_x_487:
[----:B------:R-:W-:Y:S05]  /*a280*/  BSYNC B0 ;  /* 0x0000000000007941 */ /* 0x000fea0003800000 */
.L_x_486:
        /* <DEDUP_REMOVED lines=13> */
[----:B---3--:R1:W-:Y:S02]  /*a360*/  STG.E.128 desc[UR8][R6.64], R20 ;  /* 0x0000001406007986 */ /* 0x0083e4000c101d08 */
.L_x_489:
[----:B------:R-:W-:Y:S05]  /*a370*/  BSYNC B0 ;  /* 0x0000000000007941 */ /* 0x000fea0003800000 */
.L_x_488:
        /* <DEDUP_REMOVED lines=14> */
.L_x_491:
[----:B------:R-:W-:Y:S05]  /*a460*/  BSYNC B0 ;  /* 0x0000000000007941 */ /* 0x000fea0003800000 */
.L_x_490:
[----:B------:R-:W-:Y:S05]  /*a470*/  @P1 BRA `(.L_x_492) ;  /* 0x0000000c00541947 */ /* 0x000fea0003800000 */
[----:B------:R-:W-:Y:S01]  /*a480*/  IADD3 R0, P0, R0, 0x60, RZ ;  /* 0x0000006000007810 */ /* 0x000fe20007f1e0ff */
[----:B------:R-:W-:-:S03]  /*a490*/  ULDC.64 UR6, c[0x0][0x3f8] ;  /* 0x0000fe0000067ab9 */ /* 0x000fc60000000a00 */
[----:B------:R-:W-:-:S05]  /*a4a0*/  IADD3.X R3, RZ, R11, RZ, P0, !PT ;  /* 0x0000000bff037210 */ /* 0x000fca00007fe4ff */
[----:B-1----:R-:W-:Y:S01]  /*a4b0*/  IMAD R6, R3, UR12, RZ ;  /* 0x0000000c03067c24 */ /* 0x002fe2000f8e02ff */
        /* <DEDUP_REMOVED lines=8> */
.L_x_440:
[----:B------:R-:W-:Y:S01]  /*a540*/  UISETP.NE.AND UP0, UPT, UR27, -0x1, UPT ;  /* 0xffffffff1b00788c */ /* 0x000fe2000bf05270 */
[----:B------:R-:W1:Y:S01]  /*a550*/  S2R R0, SR_TID.X ;  /* 0x0000000000007919 */ /* 0x000e620000002100 */
[----:B------:R-:W-:Y:S02]  /*a560*/  UIMAD UR19, UR26, -0x80, UR6 ;  /* 0xffffff801a1378a4 */ /* 0x000fe4000f8e0206 */
[----:B------:R-:W-:Y:S02]  /*a570*/  USHF.L.U32 UR18, UR26, 0x7, URZ ;  /* 0x000000071a127899 */ /* 0x000fe4000800063f */
[----:B------:R-:W-:Y:S02]  /*a580*/  PLOP3.LUT P0, PT, PT, PT, UP0, 0x80, 0x0 ;  /* 0x000000000000781c */ /* 0x000fe40003f0f008 */
[----:B------:R-:W-:-:S03]  /*a590*/  USHF.R.S32.HI UR22, URZ, 0x1f, UR18 ;  /* 0x0000001f3f167899 */ /* 0x000fc60008011412 */
        /* <DEDUP_REMOVED lines=20> */
.L_x_493:
        /* <DEDUP_REMOVED lines=21> */
[----:B------:R-:W-:-:S03]  /*a830*/  UIADD3 UR17, UR13, UR15, URZ ;  /* 0x0000000f0d117290 */ /* 0x000fc6000fffe03f */
[----:B------:R-:W-:-:S09]  /*a840*/  UMOV UR15, UR12 ;  /* 0x0000000c000f7c82 */ /* 0x000fd20008000000 */
.L_x_494:
        /* <DEDUP_REMOVED lines=13> */
[----:B------:R-:W-:Y:S01]  /*a920*/  MOV R4, UR12 ;  /* 0x0000000c00047c02 */ /* 0x000fe20008000f00 */
[----:B------:R-:W-:Y:S01]  /*a930*/  ULDC.64 UR12, c[0x0][0x468] ;  /* 0x00011a00000c7ab9 */ /* 0x000fe20000000a00 */
[----:B------:R-:W-:Y:S01]  /*a940*/  IADD3 R2, P0, R2, UR20, RZ ;  /* 0x0000001402027c10 */ /* 0x000fe2000ff1e0ff */
[----:B------:R-:W-:Y:S01]  /*a950*/  UIMAD UR14, UR14, UR12, URZ ;  /* 0x0000000c0e0e72a4 */ /* 0x000fe2000f8e023f */
[----:B------:R-:W-:-:S02]  /*a960*/  ISETP.GE.OR P1, PT, R5, UR19, P4 ;  /* 0x0000001305007c0c */ /* 0x000fc4000a726670 */
[----:B------:R-:W-:Y:S01]  /*a970*/  ISETP.GE.OR P4, PT, R0, UR19, P4 ;  /* 0x0000001300007c0c */ /* 0x000fe2000a786670 */
[----:B------:R-:W-:Y:S01]  /*a980*/  UIMAD UR13, UR57, UR13, UR14 ;  /* 0x0000000d390d72a4 */ /* 0x000fe2000f8e020e */
[----:B------:R-:W-:Y:S01]  /*a990*/  IADD3.X R3, R3, UR21, R4, P0, !PT ;  /* 0x0000001503037c10 */ /* 0x000fe200087fe404 */
[----:B------:R-:W-:Y:S01]  /*a9a0*/  IMAD.U32 R4, RZ, RZ, UR12 ;  /* 0x0000000cff047e24 */ /* 0x000fe2000f8e00ff */
[----:B------:R-:W-:-:S03]  /*a9b0*/  SHF.R.S32.HI R9, RZ, 0x1f, R0 ;  /* 0x0000001fff097819 */ /* 0x000fc60000011400 */
        /* <DEDUP_REMOVED lines=13> */
.L_x_496:
[----:B------:R-:W-:Y:S05]  /*aa90*/  BSYNC B0 ;  /* 0x0000000000007941 */ /* 0x000fea0003800000 */
.L_x_495:
        /* <DEDUP_REMOVED lines=14> */
.L_x_498:
[----:B------:R-:W-:Y:S05]  /*ab80*/  BSYNC B0 ;  /* 0x0000000000007941 */ /* 0x000fea0003800000 */
.L_x_497:
        /* <DEDUP_REMOVED lines=14> */
.L_x_500:
[----:B------:R-:W-:Y:S05]  /*ac70*/  BSYNC B0 ;  /* 0x0000000000007941 */ /* 0x000fea0003800000 */
.L_x_499:
        /* <DEDUP_REMOVED lines=14> */
.L_x_502:
[----:B------:R-:W-:Y:S05]  /*ad60*/  BSYNC B0 ;  /* 0x0000000000007941 */ /* 0x000fea0003800000 */
.L_x_501:
        /* <DEDUP_REMOVED lines=17> */
[----:B-123--:R-:W-:Y:S01]  /*ae80*/  IMAD R6, R9, UR10, RZ ;  /* 0x0000000a09067c24 */ /* 0x00efe2000f8e02ff */
        /* <DEDUP_REMOVED lines=8> */
.L_x_504:
[----:B------:R-:W-:Y:S05]  /*af10*/  BSYNC B0 ;  /* 0x0000000000007941 */ /* 0x000fea0003800000 */
.L_x_503:
[----:B------:R-:W-:Y:S04]  /*af20*/  BSSY B0, `(.L_x_505) ;  /* 0x000000e000007945 */ /* 0x000fe80003800000 */
[----:B------:R-:W-:Y:S05]  /*af30*/  @P3 BRA `(.L_x_506) ;  /* 0x0000000000303947 */ /* 0x000fea0003800000 */
[----:B-1234-:R-:W-:Y:S01]  /*af40*/  IADD3 R6, P0, R0, 0x20, RZ ;  /* 0x0000002000067810 */ /* 0x01efe20007f1e0ff */
        /* <DEDUP_REMOVED lines=11> */
.L_x_506:
[----:B------:R-:W-:Y:S05]  /*b000*/  BSYNC B0 ;  /* 0x0000000000007941 */ /* 0x000fea0003800000 */
.L_x_505:
        /* <DEDUP_REMOVED lines=14> */
.L_x_508:
[----:B------:R-:W-:Y:S05]  /*b0f0*/  BSYNC B0 ;  /* 0x0000000000007941 */ /* 0x000fea0003800000 */
.L_x_507:
        /* <DEDUP_REMOVED lines=13> */
.L_x_492:
[----:B------:R-:W-:Y:S05]  /*b1d0*/  BSYNC B1 ;  /* 0x0000000000017941 */ /* 0x000fea0003800000 */
.L_x_435:
        /* <DEDUP_REMOVED lines=11> */
.L_x_509:
[----:B------:R-:W-:Y:S05]  /*b290*/  EXIT ;  /* 0x000000000000794d */ /* 0x000fea0003800000 */
.L_x_511:
        /* <DEDUP_REMOVED lines=14> */
.L_x_2463:


//--------------------- .text._ZN5flash44flash_bwd_dq_dk_dv_loop_seqk_parallel_kernelI23Flash_bwd_kernel_traitsILi64ELi128ELi128ELi8ELi4ELi4ELi4ELb0ELb0EN7cutlass6half_tE19Flash_kernel_traitsILi64ELi128ELi128ELi8ES3_EELb0ELb0ELb1ELb0ELb0ELb0ELb0EEEvNS_16Flash_bwd_paramsE --------------------------
	.section	.text._ZN5flash44flash_bwd_dq_dk_dv_loop_seqk_parallel_kernelI23Flash_bwd_kernel_traitsILi64ELi128ELi128ELi8ELi4ELi4ELi4ELb0ELb0EN7cutlass6half_tE19Flash_kernel_traitsILi64ELi128ELi128ELi8ES3_EELb0ELb0ELb1ELb0ELb0ELb0ELb0EEEvNS_16Flash_bwd_paramsE,"ax",@progbits
	.align	128
        .global         _ZN5flash44flash_bwd_dq_dk_dv_loop_seqk_parallel_kernelI23Flash_bwd_kernel_traitsILi64ELi128ELi128ELi8ELi4ELi4ELi4ELb0ELb0EN7cutlass6half_tE19Flash_kernel_traitsILi64ELi128ELi128ELi8ES3_EELb0ELb0ELb1ELb0ELb0ELb0ELb0EEEvNS_16Flash_bwd_paramsE
        .type           _ZN5flash44flash_bwd_dq_dk_dv_loop_seqk_parallel_kernelI23Flash_bwd_kernel_traitsILi64ELi128ELi128ELi8ELi4ELi4ELi4ELb0ELb0EN7cutlass6half_tE19Flash_kernel_traitsILi64ELi128ELi128ELi8ES3_EELb0ELb0ELb1ELb0ELb0ELb0ELb0EEEvNS_16Flash_bwd_paramsE,@function
        .size           _ZN5flash44flash_bwd_dq_dk_dv_loop_seqk_parallel_kernelI23Flash_bwd_kernel_traitsILi64ELi128ELi128ELi8ELi4ELi4ELi4ELb0ELb0EN7cutlass6half_tE19Flash_kernel_traitsILi64ELi128ELi128ELi8ES3_EELb0ELb0ELb1ELb0ELb0ELb0ELb0EEEvNS_16Flash_bwd_paramsE,(.L_x_2464 - _ZN5flash44flash_bwd_dq_dk_dv_loop_seqk_parallel_kernelI23Flash_bwd_kernel_traitsILi64ELi128ELi128ELi8ELi4ELi4ELi4ELb0ELb0EN7cutlass6half_tE19Flash_kernel_traitsILi64ELi128ELi128ELi8ES3_EELb0ELb0ELb1ELb0ELb0ELb0ELb0EEEvNS_16Flash_bwd_paramsE)
        .other          _ZN5flash44flash_bwd_dq_dk_dv_loop_seqk_parallel_kernelI23Flash_bwd_kernel_traitsILi64ELi128ELi128ELi8ELi4ELi4ELi4ELb0ELb0EN7cutlass6half_tE19Flash_kernel_traitsILi64ELi128ELi128ELi8ES3_EELb0ELb0ELb1ELb0ELb0ELb0ELb0EEEvNS_16Flash_bwd_paramsE,@"STO_CUDA_ENTRY STV_DEFAULT"
_ZN5flash44flash_bwd_dq_dk_dv_loop_seqk_parallel_kernelI23Flash_bwd_kernel_traitsILi64ELi128ELi128ELi8ELi4ELi4ELi4ELb0ELb0EN7cutlass6half_tE19Flash_kernel_traitsILi64ELi128ELi128ELi8ES3_EELb0ELb0ELb1ELb0ELb0ELb0ELb0EEEvNS_16Flash_bwd_paramsE:
.text._ZN5flash44flash_bwd_dq_dk_dv_loop_seqk_parallel_kernelI23Flash_bwd_kernel_traitsILi64ELi128ELi128ELi8ELi4ELi4ELi4ELb0ELb0EN7cutlass6half_tE19Flash_kernel_traitsILi64ELi128ELi128ELi8ES3_EELb0ELb0ELb1ELb0ELb0ELb0ELb0EEEvNS_16Flash_bwd_paramsE:
        /* <DEDUP_REMOVED lines=12> */
[----:B------:R-:W2:Y:S01]  /*00c0*/  S2UR UR57, SR_CTAID.Z ;  /* 0x00000000003979c3 */ /* 0x000ea20000002700 */
[----:B------:R-:W-:Y:S01]  /*00d0*/  UMOV UR5, 0x400 ;  /* 0x0000040000057882 */ /* 0x000fe20000000000 */
[----:B------:R-:W-:Y:S01]  /*00e0*/  IMAD.MOV.U32 R204, RZ, RZ, 0x20 ;  /* 0x00000020ffcc7424 */ /* 0x000fe200078e00ff */
[----:B------:R-:W-:Y:S01]  /*00f0*/  ULDC.64 UR14, c[0x0][0x208] ;  /* 0x00008200000e7ab9 */ /* 0x000fe20000000a00 */
[----:B------:R-:W-:Y:S01]  /*0100*/  IMAD.MOV.U32 R202, RZ, RZ, -0x10 ;  /* 0xfffffff0ffca7424 */ /* 0x000fe200078e00ff */
[----:B------:R-:W-:-:S03]  /*0110*/  ULDC UR60, c[0x0][0x394] ;  /* 0x0000e500003c7ab9 */ /* 0x000fc60000000800 */
[----:B------:R-:W3:Y:S08]  /*0120*/  S2UR UR4, SR_CgaCtaId ;  /* 0x00000000000479c3 */ /* 0x000ef00000008800 */
[----:B------:R-:W4:Y:S01]  /*0130*/  S2UR UR48, SR_CTAID.Y ;  /* 0x00000000003079c3 */ /* 0x000f220000002600 */
[----:B--2---:R-:W-:Y:S01]  /*0140*/  USHF.R.S32.HI UR6, URZ, 0x1f, UR57 ;  /* 0x0000001f3f067899 */ /* 0x004fe20008011439 */
[----:B-1----:R-:W-:Y:S01]  /*0150*/  SHF.R.S32.HI R9, RZ, 0x1f, R13 ;  /* 0x0000001fff097819 */ /* 0x002fe2000001140d */
[----:B------:R-:W-:Y:S01]  /*0160*/  IMAD.SHL.U32 R252, R13, 0x2, RZ ;  /* 0x000000020dfc7824 */ /* 0x000fe200078e00ff */
[----:B---3--:R-:W-:-:S02]  /*0170*/  ULEA UR4, UR4, UR5, 0x18 ;  /* 0x0000000504047291 */ /* 0x008fc4000f8ec03f */
[CC--:B------:R-:W-:Y:S02]  /*0180*/  LEA.HI R3, R9.reuse, R13.reuse, RZ, 0x5 ;  /* 0x0000000d09037211 */ /* 0x0c0fe400078f28ff */
[----:B------:R-:W-:Y:S02]  /*0190*/  LEA.HI R6, R9, R13, RZ, 0x4 ;  /* 0x0000000d09067211 */ /* 0x000fe400078f20ff */
[--C-:B------:R-:W-:Y:S01]  /*01a0*/  SHF.R.S32.HI R4, RZ, 0x5, R3.reuse ;  /* 0x00000005ff047819 */ /* 0x100fe20000011403 */
[----:B----4-:R-:W-:Y:S01]  /*01b0*/  USHF.L.U32 UR5, UR48, 0x7, URZ ;  /* 0x0000000730057899 */ /* 0x010fe2000800063f */
[----:B------:R-:W-:Y:S02]  /*01c0*/  SHF.R.S32.HI R0, RZ, 0x1f, R3 ;  /* 0x0000001fff007819 */ /* 0x000fe40000011403 */
[----:B------:R-:W-:Y:S02]  /*01d0*/  LOP3.LUT R3, R3, 0xffffffe0, RZ, 0xc0, !PT ;  /* 0xffffffe003037812 */ /* 0x000fe400078ec0ff */
[----:B------:R-:W-:-:S02]  /*01e0*/  LEA.HI R2, R0, R4, RZ, 0x2 ;  /* 0x0000000400027211 */ /* 0x000fc400078f10ff */
[----:B------:R-:W-:Y:S01]  /*01f0*/  SHF.R.S32.HI R7, RZ, 0x4, R6 ;  /* 0x00000004ff077819 */ /* 0x000fe20000011406 */
[----:B------:R-:W-:Y:S01]  /*0200*/  IMAD.IADD R0, R13, 0x1, -R3 ;  /* 0x000000010d007824 */ /* 0x000fe200078e0a03 */
[----:B------:R-:W-:Y:S02]  /*0210*/  LOP3.LUT R2, R2, 0xfffffffc, RZ, 0xc0, !PT ;  /* 0xfffffffc02027812 */ /* 0x000fe400078ec0ff */
[----:B------:R-:W-:Y:S02]  /*0220*/  LEA.HI R5, R6, R7, RZ, 0x1 ;  /* 0x0000000706057211 */ /* 0x000fe400078f08ff */
[----:B------:R-:W-:Y:S01]  /*0230*/  SHF.R.S32.HI R3, RZ, 0x1f, R0 ;  /* 0x0000001fff037819 */ /* 0x000fe20000011400 */
[----:B------:R-:W-:Y:S01]  /*0240*/  IMAD.IADD R11, R4, 0x1, -R2 ;  /* 0x00000001040b7824 */ /* 0x000fe200078e0a02 */
[----:B------:R-:W-:Y:S02]  /*0250*/  LEA.HI R15, R9, R13, RZ, 0x2 ;  /* 0x0000000d090f7211 */ /* 0x000fe400078f10ff */
[----:B------:R-:W-:-:S02]  /*0260*/  LEA.HI R245, R3, R0, RZ, 0x2 ;  /* 0x0000000003f57211 */ /* 0x000fc400078f10ff */
[----:B------:R-:W-:Y:S02]  /*0270*/  LOP3.LUT R0, R5, 0xfffffffe, RZ, 0xc0, !PT ;  /* 0xfffffffe05007812 */ /* 0x000fe400078ec0ff */
[--C-:B------:R-:W-:Y:S02]  /*0280*/  SHF.R.S32.HI R8, RZ, 0x2, R15.reuse ;  /* 0x00000002ff087819 */ /* 0x100fe4000001140f */
[----:B------:R-:W-:Y:S01]  /*0290*/  SHF.R.S32.HI R3, RZ, 0x1f, R15 ;  /* 0x0000001fff037819 */ /* 0x000fe2000001140f */
[----:B------:R-:W-:Y:S01]  /*02a0*/  IMAD.IADD R10, R7, 0x1, -R0 ;  /* 0x00000001070a7824 */ /* 0x000fe200078e0a00 */
[----:B------:R-:W-:Y:S02]  /*02b0*/  LEA.HI R14, R9, R13, RZ, 0x3 ;  /* 0x0000000d090e7211 */ /* 0x000fe400078f18ff */
[----:B------:R-:W-:Y:S01]  /*02c0*/  LOP3.LUT R2, R6, 0xfffffff0, RZ, 0xc0, !PT ;  /* 0xfffffff006027812 */ /* 0x000fe200078ec0ff */
[----:B------:R-:W-:Y:S01]  /*02d0*/  IMAD.SHL.U32 R180, R10, 0x200, RZ ;  /* 0x000002000ab47824 */ /* 0x000fe200078e00ff */
[----:B------:R-:W-:-:S02]  /*02e0*/  LEA.HI R0, R3, R8, RZ, 0x3 ;  /* 0x0000000803007211 */ /* 0x000fc400078f18ff */
[----:B------:R-:W-:Y:S01]  /*02f0*/  SHF.R.S32.HI R4, RZ, 0x3, R14 ;  /* 0x00000003ff047819 */ /* 0x000fe2000001140e */
[C---:B------:R-:W-:Y:S01]  /*0300*/  IMAD.IADD R3, R13.reuse, 0x1, -R2 ;  /* 0x000000010d037824 */ /* 0x040fe200078e0a02 */
[----:B------:R-:W-:Y:S02]  /*0310*/  LOP3.LUT R5, R14, 0xfffffff8, RZ, 0xc0, !PT ;  /* 0xfffffff80e057812 */ /* 0x000fe400078ec0ff */
[----:B------:R-:W-:Y:S01]  /*0320*/  LOP3.LUT R2, R0, 0xfffffff8, RZ, 0xc0, !PT ;  /* 0xfffffff800027812 */ /* 0x000fe200078ec0ff */
[----:B------:R-:W-:Y:S01]  /*0330*/  IMAD.SHL.U32 R4, R4, 0x40, RZ ;  /* 0x0000004004047824 */ /* 0x000fe200078e00ff */
[----:B------:R-:W-:Y:S01]  /*0340*/  LOP3.LUT R252, R252, 0x6, RZ, 0xc0, !PT ;  /* 0x00000006fcfc7812 */ /* 0x000fe200078ec0ff */
[----:B------:R-:W-:Y:S01]  /*0350*/  IMAD.IADD R0, R13, 0x1, -R5 ;  /* 0x000000010d007824 */ /* 0x000fe200078e0a05 */
[----:B------:R-:W-:Y:S01]  /*0360*/  SHF.R.S32.HI R5, RZ, 0x1f, R3 ;  /* 0x0000001fff057819 */ /* 0x000fe20000011403 */
[----:B------:R-:W-:Y:S01]  /*0370*/  IMAD.IADD R7, R8, 0x1, -R2 ;  /* 0x0000000108077824 */ /* 0x000fe200078e0a02 */
[----:B------:R-:W-:Y:S01]  /*0380*/  LOP3.LUT R2, R4, 0x1c0, RZ, 0xc0, !PT ;  /* 0x000001c004027812 */ /* 0x000fe200078ec0ff */
[----:B------:R-:W-:Y:S01]  /*0390*/  IMAD.SHL.U32 R197, R0, 0x8, RZ ;  /* 0x0000000800c57824 */ /* 0x000fe200078e00ff */
[----:B------:R-:W-:-:S02]  /*03a0*/  LEA.HI R12, R5, R3, RZ, 0x3 ;  /* 0x00000003050c7211 */ /* 0x000fc400078f18ff */
[----:B------:R-:W-:Y:S02]  /*03b0*/  SHF.R.U32.HI R5, RZ, 0x3, R2 ;  /* 0x00000003ff057819 */ /* 0x000fe40000011602 */
        /* <DEDUP_REMOVED lines=18> */
[C---:B------:R-:W-:Y:S01]  /*04e0*/  IMAD R2, R3.reuse, 0x1000, R180 ;  /* 0x0000100003027824 */ /* 0x040fe200078e02b4 */
[----:B------:R-:W-:Y:S01]  /*04f0*/  LOP3.LUT R184, R184, R0, RZ, 0x3c, !PT ;  /* 0x00000000b8b87212 */ /* 0x000fe200078e3cff */
[----:B------:R-:W-:Y:S01]  /*0500*/  IMAD R252, R3, 0x40, R252 ;  /* 0x0000004003fc7824 */ /* 0x000fe200078e02fc */
[----:B------:R-:W-:-:S02]  /*0510*/  LOP3.LUT R251, R8, 0xfffffe00, R4, 0xf8, !PT ;  /* 0xfffffe0008fb7812 */ /* 0x000fc400078ef804 */
[----:B------:R-:W-:Y:S01]  /*0520*/  LOP3.LUT R4, R5, 0x8, R14, 0xf8, !PT ;  /* 0x0000000805047812 */ /* 0x000fe200078ef80e */
[----:B------:R-:W-:Y:S01]  /*0530*/  IMAD.IADD R184, R2, 0x1, R184 ;  /* 0x0000000102b87824 */ /* 0x000fe200078e02b8 */
[----:B------:R-:W-:Y:S02]  /*0540*/  LOP3.LUT R2, R15, 0x7ffffffc, RZ, 0xc0, !PT ;  /* 0x7ffffffc0f027812 */ /* 0x000fe400078ec0ff */
[----:B------:R-:W-:Y:S01]  /*0550*/  LOP3.LUT R180, R180, R4, R0, 0xf6, !PT ;  /* 0x00000004b4b47212 */ /* 0x000fe200078ef600 */
[----:B------:R-:W-:Y:S01]  /*0560*/  IMAD.SHL.U32 R184, R184, 0x2, RZ ;  /* 0x00000002b8b87824 */ /* 0x000fe200078e00ff */
[----:B------:R-:W-:Y:S01]  /*0570*/  LOP3.LUT R6, R7, 0x1, RZ, 0xc0, !PT ;  /* 0x0000000107067812 */ /* 0x000fe200078ec0ff */
[----:B------:R-:W-:Y:S01]  /*0580*/  IMAD.IADD R0, R13, 0x1, -R2 ;  /* 0x000000010d007824 */ /* 0x000fe200078e0a02 */
[----:B------:R-:W-:Y:S01]  /*0590*/  SEL R185, R204, 0xffffffe0, !P4 ;  /* 0xffffffe0ccb97807 */ /* 0x000fe20006000000 */
[----:B------:R-:W-:Y:S01]  /*05a0*/  IMAD.SHL.U32 R2, R7, 0x40, RZ ;  /* 0x0000004007027824 */ /* 0x000fe200078e00ff */
[----:B------:R-:W-:Y:S01]  /*05b0*/  ISETP.NE.U32.AND P0, PT, R6, 0x1, PT ;  /* 0x000000010600780c */ /* 0x000fe20003f05070 */
[----:B------:R-:W-:Y:S01]  /*05c0*/  IMAD.SHL.U32 R8, R0, 0x2, RZ ;  /* 0x0000000200087824 */ /* 0x000fe200078e00ff */
[----:B------:R-:W-:Y:S01]  /*05d0*/  LEA R180, R180, UR4, 0x1 ;  /* 0x00000004b4b47c11 */ /* 0x000fe2000f8e08ff */
[----:B------:R-:W-:Y:S01]  /*05e0*/  IMAD.SHL.U32 R6, R16, 0x40, RZ ;  /* 0x0000004010067824 */ /* 0x000fe200078e00ff */
[----:B------:R-:W-:Y:S01]  /*05f0*/  LOP3.LUT R0, R2, 0x1c0, RZ, 0xc0, !PT ;  /* 0x000001c002007812 */ /* 0x000fe200078ec0ff */
[----:B------:R-:W-:Y:S01]  /*0600*/  IMAD.SHL.U32 R2, R3, 0x8, RZ ;  /* 0x0000000803027824 */ /* 0x000fe200078e00ff */
[----:B------:R-:W-:Y:S01]  /*0610*/  R2P PR, R7, 0x6 ;  /* 0x0000000607007804 */ /* 0x000fe20000000000 */
[----:B------:R-:W-:Y:S01]  /*0620*/  IMAD R4, R3, 0x2000, R8 ;  /* 0x0000200003047824 */ /* 0x000fe200078e0208 */
[----:B------:R-:W-:Y:S01]  /*0630*/  SHF.R.U32.HI R3, RZ, 0x3, R0 ;  /* 0x00000003ff037819 */ /* 0x000fe20000011600 */
[----:B------:R-:W-:Y:S01]  /*0640*/  IMAD.SHL.U32 R7, R10, 0x10, RZ ;  /* 0x000000100a077824 */ /* 0x000fe200078e00ff */
[----:B------:R-:W-:Y:S01]  /*0650*/  LOP3.LUT R2, R2, 0x8, RZ, 0xc0, !PT ;  /* 0x0000000802027812 */ /* 0x000fe200078ec0ff */
[----:B------:R-:W-:Y:S01]  /*0660*/  IMAD R4, R11, 0x400, R4 ;  /* 0x000004000b047824 */ /* 0x000fe200078e0204 */
[----:B------:R-:W-:-:S02]  /*0670*/  LOP3.LUT R5, R3, R0, RZ, 0xfc, !PT ;  /* 0x0000000003057212 */ /* 0x000fc400078efcff */
[----:B------:R-:W-:Y:S02]  /*0680*/  LOP3.LUT R9, R2, 0x10, R7, 0xf8, !PT ;  /* 0x0000001002097812 */ /* 0x000fe400078ef807 */
[----:B------:R-:W-:Y:S01]  /*0690*/  LOP3.LUT R7, R3, R0, R2, 0x1e, !PT ;  /* 0x0000000003077212 */ /* 0x000fe200078e1e02 */
[----:B------:R-:W-:Y:S01]  /*06a0*/  IMAD.IADD R201, R5, 0x1, R4 ;  /* 0x0000000105c97824 */ /* 0x000fe200078e0204 */
[----:B------:R-:W-:Y:S01]  /*06b0*/  LOP3.LUT R4, R6, 0x1c0, RZ, 0xc0, !PT ;  /* 0x000001c006047812 */ /* 0x000fe200078ec0ff */
[----:B------:R-:W-:Y:S01]  /*06c0*/  IMAD.SHL.U32 R3, R10, 0x8, RZ ;  /* 0x000000080a037824 */ /* 0x000fe200078e00ff */
[----:B------:R-:W-:Y:S01]  /*06d0*/  SEL R204, R204, 0xffffffe0, !P1 ;  /* 0xffffffe0cccc7807 */ /* 0x000fe20004800000 */
[----:B------:R-:W-:Y:S01]  /*06e0*/  IMAD.SHL.U32 R0, R12, 0x40, RZ ;  /* 0x000000400c007824 */ /* 0x000fe200078e00ff */
[----:B------:R-:W-:Y:S01]  /*06f0*/  SHF.R.U32.HI R2, RZ, 0x3, R4 ;  /* 0x00000003ff027819 */ /* 0x000fe20000011604 */
[----:B------:R-:W-:Y:S01]  /*0700*/  IMAD R5, R11, 0x400, R8 ;  /* 0x000004000b057824 */ /* 0x000fe200078e0208 */
[----:B------:R-:W-:-:S02]  /*0710*/  LOP3.LUT R3, R4, 0x8, R3, 0xf8, !PT ;  /* 0x0000000804037812 */ /* 0x000fc400078ef803 */
[----:B------:R-:W-:Y:S01]  /*0720*/  LOP3.LUT R0, R0, 0xfffffe00, RZ, 0xc0, !PT ;  /* 0xfffffe0000007812 */ /* 0x000fe200078ec0ff */
[----:B------:R-:W-:Y:S01]  /*0730*/  IMAD.IADD R5, R5, 0x1, R7 ;  /* 0x0000000105057824 */ /* 0x000fe200078e0207 */
[----:B------:R-:W-:Y:S02]  /*0740*/  LOP3.LUT R4, R2, R9, R4, 0x1e, !PT ;  /* 0x0000000902047212 */ /* 0x000fe400078e1e04 */
[----:B------:R-:W-:Y:S01]  /*0750*/  LOP3.LUT R2, R3, R2, RZ, 0x3c, !PT ;  /* 0x0000000203027212 */ /* 0x000fe200078e3cff */
[----:B------:R-:W-:Y:S01]  /*0760*/  IMAD R3, R11, 0x400, R0 ;  /* 0x000004000b037824 */ /* 0x000fe200078e0200 */
[----:B------:R-:W-:Y:S01]  /*0770*/  LOP3.LUT R190, R4, R0, RZ, 0xfc, !PT ;  /* 0x0000000004be7212 */ /* 0x000fe200078efcff */
[----:B------:R-:W-:Y:S01]  /*0780*/  IMAD.U32 R0, RZ, RZ, UR6 ;  /* 0x00000006ff007e24 */ /* 0x000fe2000f8e00ff */
[----:B------:R-:W-:Y:S01]  /*0790*/  USHF.R.S32.HI UR6, URZ, 0x1f, UR48 ;  /* 0x0000001f3f067899 */ /* 0x000fe20008011430 */
[----:B------:R-:W-:Y:S01]  /*07a0*/  IMAD.IADD R189, R3, 0x1, R2 ;  /* 0x0000000103bd7824 */ /* 0x000fe200078e0202 */
[----:B------:R-:W-:Y:S01]  /*07b0*/  LEA R201, R201, UR4, 0x1 ;  /* 0x00000004c9c97c11 */ /* 0x000fe2000f8e08ff */
[----:B------:R-:W-:Y:S01]  /*07c0*/  IMAD.U32 R2, RZ, RZ, UR5 ;  /* 0x00000005ff027e24 */ /* 0x000fe2000f8e00ff */
[----:B------:R-:W-:Y:S01]  /*07d0*/  USHF.R.S32.HI UR5, URZ, 0x1f, UR57 ;  /* 0x0000001f3f057899 */ /* 0x000fe20008011439 */
[----:B------:R-:W-:Y:S01]  /*07e0*/  IMAD.MOV.U32 R0, RZ, RZ, 0x40 ;  /* 0x00000040ff007424 */ /* 0x000fe200078e00ff */
[----:B------:R-:W-:Y:S01]  /*07f0*/  SEL R202, R202, 0x10, !P0 ;  /* 0x00000010caca7807 */ /* 0x000fe20004000000 */
[----:B------:R-:W-:Y:S01]  /*0800*/  IMAD.U32 R2, RZ, RZ, UR6 ;  /* 0x00000006ff027e24 */ /* 0x000fe2000f8e00ff */
[----:B------:R-:W-:Y:S01]  /*0810*/  UIADD3 UR6, UR4, 0xc000, URZ ;  /* 0x0000c00004067890 */ /* 0x000fe2000fffe03f */
[----:B------:R-:W-:Y:S01]  /*0820*/  IMAD.MOV.U32 R2, RZ, RZ, 0x440 ;  /* 0x00000440ff027424 */ /* 0x000fe200078e00ff */
[C---:B------:R-:W-:Y:S01]  /*0830*/  SEL R183, R0.reuse, 0xffffffc0, !P3 ;  /* 0xffffffc000b77807 */ /* 0x040fe20005800000 */
[----:B------:R-:W-:Y:S01]  /*0840*/  IMAD.U32 R3, RZ, RZ, UR5 ;  /* 0x00000005ff037e24 */ /* 0x000fe2000f8e00ff */
[----:B------:R-:W-:Y:S01]  /*0850*/  SEL R0, R0, 0xffffffc0, !P2 ;  /* 0xffffffc000007807 */ /* 0x000fe20005000000 */
[----:B------:R-:W-:Y:S01]  /*0860*/  IMAD.IADD R203, R201, 0x1, R202 ;  /* 0x00000001c9cb7824 */ /* 0x000fe200078e02ca */
[----:B------:R-:W-:Y:S01]  /*0870*/  LEA R7, R5, UR6, 0x1 ;  /* 0x0000000605077c11 */ /* 0x000fe2000f8e08ff */
[----:B------:R-:W-:Y:S01]  /*0880*/  VIADD R186, R184, UR6 ;  /* 0x00000006b8ba7c36 */ /* 0x000fe20008000000 */
[----:B------:R-:W-:Y:S01]  /*0890*/  SEL R2, R2, 0x3c0, !P2 ;  /* 0x000003c002027807 */ /* 0x000fe20005000000 */
[----:B------:R-:W-:Y:S01]  /*08a0*/  IMAD.IADD R200, R201, 0x1, R0 ;  /* 0x00000001c9c87824 */ /* 0x000fe200078e0200 */
[----:B------:R-:W-:Y:S01]  /*08b0*/  UIADD3 UR5, UR4, 0xc000, URZ ;  /* 0x0000c00004057890 */ /* 0x000fe2000fffe03f */
[--C-:B------:R-:W-:Y:S01]  /*08c0*/  IMAD.IADD R6, R0, 0x1, R7.reuse ;  /* 0x0000000100067824 */ /* 0x100fe200078e0207 */
[----:B------:R-:W-:Y:S01]  /*08d0*/  STL [R1], R7 ;  /* 0x0000000701007387 */ /* 0x000fe20000100800 */
[----:B------:R-:W-:-:S02]  /*08e0*/  IMAD.IADD R5, R204, 0x1, R7 ;  /* 0x00000001cc057824 */ /* 0x000fc400078e0207 */
[C---:B------:R-:W-:Y:S01]  /*08f0*/  VIADD R10, R7.reuse, 0x420 ;  /* 0x00000420070a7836 */ /* 0x040fe20000000000 */
[----:B------:R1:W-:Y:S01]  /*0900*/  STL [R1+0x18], R6 ;  /* 0x0000180601007387 */ /* 0x0003e20000100800 */
[C---:B------:R-:W-:Y:S02]  /*0910*/  IMAD.IADD R4, R7.reuse, 0x1, R2 ;  /* 0x0000000107047824 */ /* 0x040fe400078e0202 */
[C---:B------:R-:W-:Y:S01]  /*0920*/  VIADD R3, R7.reuse, 0x2020 ;  /* 0x0000202007037836 */ /* 0x040fe20000000000 */
[----:B------:R2:W-:Y:S01]  /*0930*/  STL [R1+0x34], R5 ;  /* 0x0000340501007387 */ /* 0x0005e20000100800 */
[C---:B------:R-:W-:Y:S02]  /*0940*/  @P1 VIADD R10, R7.reuse, 0x3e0 ;  /* 0x000003e0070a1836 */ /* 0x040fe40000000000 */
[C---:B------:R-:W-:Y:S01]  /*0950*/  VIADD R9, R7.reuse, 0x2420 ;  /* 0x0000242007097836 */ /* 0x040fe20000000000 */
[----:B------:R-:W-:Y:S01]  /*0960*/  STL [R1+0x14], R4 ;  /* 0x0000140401007387 */ /* 0x000fe20000100800 */
[----:B------:R-:W-:-:S02]  /*0970*/  @P1 VIADD R3, R7, 0x1fe0 ;  /* 0x00001fe007031836 */ /* 0x000fc40000000000 */
[C---:B------:R-:W-:Y:S01]  /*0980*/  VIADD R8, R7.reuse, 0x2040 ;  /* 0x0000204007087836 */ /* 0x040fe20000000000 */
[----:B------:R-:W-:Y:S01]  /*0990*/  STL [R1+0x20], R10 ;  /* 0x0000200a01007387 */ /* 0x000fe20000100800 */
[C---:B------:R-:W-:Y:S02]  /*09a0*/  @P1 VIADD R9, R7.reuse, 0x23e0 ;  /* 0x000023e007091836 */ /* 0x040fe40000000000 */
[----:B------:R-:W-:Y:S01]  /*09b0*/  @P2 VIADD R8, R7, 0x1fc0 ;  /* 0x00001fc007082836 */ /* 0x000fe20000000000 */
[----:B------:R-:W-:Y:S01]  /*09c0*/  STL [R1+0x8], R3 ;  /* 0x0000080301007387 */ /* 0x000fe20000100800 */
[----:B------:R-:W-:Y:S02]  /*09d0*/  IMAD.IADD R183, R186, 0x1, R183 ;  /* 0x00000001bab77824 */ /* 0x000fe400078e02b7 */
[----:B------:R-:W-:Y:S01]  /*09e0*/  IMAD.IADD R202, R202, 0x1, R200 ;  /* 0x00000001caca7824 */ /* 0x000fe200078e02c8 */
[----:B------:R-:W-:Y:S01]  /*09f0*/  STL [R1+0x1c], R9 ;  /* 0x00001c0901007387 */ /* 0x000fe20000100800 */
[----:B------:R-:W-:-:S02]  /*0a00*/  IMAD.IADD R186, R186, 0x1, R185 ;  /* 0x00000001baba7824 */ /* 0x000fc400078e02b9 */
[----:B------:R-:W-:Y:S01]  /*0a10*/  IMAD.IADD R207, R201, 0x1, R204 ;  /* 0x00000001c9cf7824 */ /* 0x000fe200078e02cc */
[----:B------:R-:W-:Y:S01]  /*0a20*/  STL [R1+0x10], R8 ;  /* 0x0000100801007387 */ /* 0x000fe20000100800 */
[C---:B-1----:R-:W-:Y:S02]  /*0a30*/  IMAD.IADD R6, R204.reuse, 0x1, R6 ;  /* 0x00000001cc067824 */ /* 0x042fe400078e0206 */
[----:B------:R-:W-:Y:S02]  /*0a40*/  IMAD.IADD R206, R203, 0x1, R204 ;  /* 0x00000001cbce7824 */ /* 0x000fe400078e02cc */
[C---:B--2---:R-:W-:Y:S02]  /*0a50*/  VIADD R5, R7.reuse, 0x2440 ;  /* 0x0000244007057836 */ /* 0x044fe40000000000 */
[----:B------:R-:W-:Y:S02]  /*0a60*/  @P2 VIADD R5, R7, 0x23c0 ;  /* 0x000023c007052836 */ /* 0x000fe40000000000 */
[----:B------:R-:W-:-:S02]  /*0a70*/  IMAD.IADD R205, R204, 0x1, R200 ;  /* 0x00000001cccd7824 */ /* 0x000fc400078e02c8 */
[----:B------:R-:W-:Y:S01]  /*0a80*/  IMAD.IADD R185, R185, 0x1, R183 ;  /* 0x00000001b9b97824 */ /* 0x000fe200078e02b7 */
[----:B------:R1:W-:Y:S04]  /*0a90*/  STL [R1+0xc], R5 ;  /* 0x00000c0501007387 */ /* 0x0003e80000100800 */
[----:B------:R2:W-:Y:S01]  /*0aa0*/  STL [R1+0x30], R6 ;  /* 0x0000300601007387 */ /* 0x0005e20000100800 */
[----:B-1----:R-:W-:Y:S02]  /*0ab0*/  IMAD.IADD R5, R204, 0x1, R4 ;  /* 0x00000001cc057824 */ /* 0x002fe400078e0204 */
[--C-:B------:R-:W-:Y:S02]  /*0ac0*/  IMAD.IADD R4, R0, 0x1, R3.reuse ;  /* 0x0000000100047824 */ /* 0x100fe400078e0203 */
[----:B------:R-:W-:Y:S01]  /*0ad0*/  IMAD.IADD R0, R2, 0x1, R3 ;  /* 0x0000000102007824 */ /* 0x000fe200078e0203 */
[----:B------:R2:W-:Y:S01]  /*0ae0*/  STL [R1+0x2c], R5 ;  /* 0x00002c0501007387 */ /* 0x0005e20000100800 */
[----:B------:R-:W-:-:S03]  /*0af0*/  IMAD.IADD R204, R204, 0x1, R202 ;  /* 0x00000001cccc7824 */ /* 0x000fc600078e02ca */
[----:B------:R2:W-:Y:S04]  /*0b00*/  STL [R1+0x28], R4 ;  /* 0x0000280401007387 */ /* 0x0005e80000100800 */
[----:B------:R2:W-:Y:S02]  /*0b10*/  STL [R1+0x24], R0 ;  /* 0x0000240001007387 */ /* 0x0005e40000100800 */
.L_x_590:
        /* <DEDUP_REMOVED lines=14> */
[----:B------:R-:W-:Y:S02]  /*0c00*/  @UP3 UIADD3.X UR9, UR6, UR9, URZ, UP0, !UPT ;  /* 0x0000000906093290 */ /* 0x000fe400087fe43f */
[----:B------:R-:W-:Y:S01]  /*0c10*/  UIADD3 UR16, UP2, UR17, UR12, URZ ;  /* 0x0000000c11107290 */ /* 0x000fe2000ff5e03f */
[----:B-12---:R-:W-:Y:S01]  /*0c20*/  IMAD.U32 R2, RZ, RZ, UR8 ;  /* 0x00000008ff027e24 */ /* 0x006fe2000f8e00ff */
[----:B------:R-:W-:Y:S01]  /*0c30*/  UISETP.NE.U32.AND UP0, UPT, UR12, URZ, UPT ;  /* 0x0000003f0c00728c */ /* 0x000fe2000bf05070 */
[----:B--2---:R-:W-:Y:S01]  /*0c40*/  IMAD.U32 R4, RZ, RZ, UR10 ;  /* 0x0000000aff047e24 */ /* 0x004fe2000f8e00ff */
[----:B------:R-:W-:Y:S01]  /*0c50*/  @UP4 UIADD3.X UR11, UR6, UR11, URZ, UP1, !UPT ;  /* 0x0000000b060b4290 */ /* 0x000fe20008ffe43f */
[----:B------:R-:W-:Y:S01]  /*0c60*/  IMAD.U32 R3, RZ, RZ, UR9 ;  /* 0x00000009ff037e24 */ /* 0x000fe2000f8e00ff */
[----:B------:R-:W-:-:S02]  /*0c70*/  UIADD3.X UR7, UR6, UR13, URZ, UP2, !UPT ;  /* 0x0000000d06077290 */ /* 0x000fc400097fe43f */
[----:B------:R-:W-:Y:S01]  /*0c80*/  UISETP.NE.AND.EX UP0, UPT, UR13, URZ, UPT, UP0 ;  /* 0x0000003f0d00728c */ /* 0x000fe2000bf05300 */
[----:B------:R-:W-:Y:S02]  /*0c90*/  ULDC.U8 UR18, c[0x0][0x3c2] ;  /* 0x0000f08000127ab9 */ /* 0x000fe40000000000 */
[----:B------:R-:W-:Y:S01]  /*0ca0*/  ULDC.64 UR12, c[0x0][0x2f8] ;  /* 0x0000be00000c7ab9 */ /* 0x000fe20000000a00 */
[----:B------:R-:W-:Y:S01]  /*0cb0*/  UISETP.NE.AND UP2, UPT, UR18, URZ, UPT ;  /* 0x0000003f1200728c */ /* 0x000fe2000bf45270 */
[----:B------:R-:W-:Y:S01]  /*0cc0*/  IMAD.U32 R5, RZ, RZ, UR11 ;  /* 0x0000000bff057e24 */ /* 0x000fe2000f8e00ff */
[----:B------:R-:W-:Y:S01]  /*0cd0*/  UISETP.EQ.U32.AND UP4, UPT, UR12, URZ, UPT ;  /* 0x0000003f0c00728c */ /* 0x000fe2000bf82070 */
[----:B------:R-:W-:-:S03]  /*0ce0*/  PLOP3.LUT P3, PT, PT, PT, UP0, 0x80, 0x0 ;  /* 0x000000000000781c */ /* 0x000fc60003f6f008 */
[----:B------:R-:W-:Y:S01]  /*0cf0*/  UISETP.EQ.OR.EX UP4, UPT, UR13, URZ, !UP2, UP4 ;  /* 0x0000003f0d00728c */ /* 0x000fe2000d782740 */
[----:B---34-:R-:W2:Y:S05]  /*0d00*/  @P1 LDG.E R7, desc[UR14][R4.64] ;  /* 0x0000000e04071981 */ /* 0x018eaa000c1e1900 */
        /* <DEDUP_REMOVED lines=11> */
[----:B------:R-:W-:-:S03]  /*0dc0*/  @!UP3 ULDC.64 UR6, c[0x0][0x318] ;  /* 0x0000c6000006bab9 */ /* 0x000fc60000000a00 */
[----:B------:R-:W5:Y:S01]  /*0dd0*/  @!P2 LDG.E R4, desc[UR14][R2.64] ;  /* 0x0000000e0204a981 */ /* 0x000f62000c1e1900 */
[----:B------:R-:W-:Y:S01]  /*0de0*/  @!UP3 UISETP.NE.U32.AND UP1, UPT, UR6, URZ, UPT ;  /* 0x0000003f0600b28c */ /* 0x000fe2000bf25070 */
[----:B------:R-:W-:Y:S02]  /*0df0*/  UMOV UR37, 0xffffffff ;  /* 0xffffffff00257882 */ /* 0x000fe40000000000 */
[----:B------:R-:W-:Y:S01]  /*0e00*/  UMOV UR6, 0xffffffff ;  /* 0xffffffff00067882 */ /* 0x000fe20000000000 */
[----:B------:R-:W-:Y:S02]  /*0e10*/  @!UP3 UISETP.NE.AND.EX UP1, UPT, UR7, URZ, UPT, UP1 ;  /* 0x0000003f0700b28c */ /* 0x000fe4000bf25310 */
[----:B------:R-:W-:Y:S01]  /*0e20*/  USHF.L.U32 UR30, UR23, 0x7, URZ ;  /* 0x00000007171e7899 */ /* 0x000fe2000800063f */
[----:B------:R-:W-:Y:S02]  /*0e30*/  @!UP3 ULDC UR7, c[0x0][0x2cc] ;  /* 0x0000b3000007bab9 */ /* 0x000fe40000000800 */
[----:B------:R-:W-:-:S03]  /*0e40*/  @!UP3 USEL UR8, UR7, URZ, UP1 ;  /* 0x0000003f0708b287 */ /* 0x000fc60008800000 */
[----:B------:R-:W-:Y:S01]  /*0e50*/  ULDC UR7, c[0x0][0x2c8] ;  /* 0x0000b20000077ab9 */ /* 0x000fe20000000800 */
[----:B--2---:R-:W-:Y:S02]  /*0e60*/  @P1 R2UR UR25, R7 ;  /* 0x00000000071912ca */ /* 0x004fe400000e0000 */
[----:B---3--:R-:W-:Y:S02]  /*0e70*/  @P0 R2UR UR9, R5 ;  /* 0x00000000050902ca */ /* 0x008fe400000e0000 */
        /* <DEDUP_REMOVED lines=13> */
.L_x_512:
        /* <DEDUP_REMOVED lines=11> */
[----:B------:R-:W-:Y:S02]  /*1000*/  UIMAD UR7, UR58, UR8, URZ ;  /* 0x000000083a0772a4 */ /* 0x000fe4000f8e023f */
[----:B------:R-:W-:Y:S01]  /*1010*/  UIMAD.WIDE.U32 UR28, UR48, UR8, URZ ;  /* 0x00000008301c72a5 */ /* 0x000fe2000f8e003f */
[----:B------:R-:W2:Y:S01]  /*1020*/  S2UR UR13, SR_CTAID.X ;  /* 0x00000000000d79c3 */ /* 0x000ea20000002500 */
[----:B------:R-:W-:Y:S01]  /*1030*/  UIMAD UR22, UR48, UR9, UR7 ;  /* 0x00000009301672a4 */ /* 0x000fe2000f8e0207 */
[----:B------:R-:W-:-:S02]  /*1040*/  ULDC UR59, c[0x0][0x2d4] ;  /* 0x0000b500003b7ab9 */ /* 0x000fc40000000800 */
[----:B------:R-:W-:Y:S01]  /*1050*/  @!UP2 ULDC.64 UR8, c[0x0][0x418] ;  /* 0x000106000008aab9 */ /* 0x000fe20000000a00 */
[----:B------:R-:W-:Y:S01]  /*1060*/  ULDC.64 UR26, c[0x0][0x240] ;  /* 0x00009000001a7ab9 */ /* 0x000fe20000000a00 */
[----:B------:R-:W-:Y:S02]  /*1070*/  @!UP2 UIMAD UR7, UR58, UR8, URZ ;  /* 0x000000083a07a2a4 */ /* 0x000fe4000f8e023f */
[----:B------:R-:W-:Y:S02]  /*1080*/  @!UP2 UIMAD.WIDE.U32 UR38, UR48, UR8, URZ ;  /* 0x000000083026a2a5 */ /* 0x000fe4000f8e003f */
[----:B------:R-:W-:Y:S02]  /*1090*/  @!UP2 UIMAD UR34, UR48, UR9, UR7 ;  /* 0x000000093022a2a4 */ /* 0x000fe4000f8e0207 */
[----:B------:R-:W-:Y:S01]  /*10a0*/  UIADD3 UR7, UR17, 0x80, UR30 ;  /* 0x0000008011077890 */ /* 0x000fe2000fffe01e */
[----:B------:R-:W-:Y:S01]  /*10b0*/  ULDC UR8, c[0x0][0x394] ;  /* 0x0000e50000087ab9 */ /* 0x000fe20000000800 */
[----:B------:R-:W-:Y:S01]  /*10c0*/  USHF.R.S32.HI UR35, URZ, 0x1f, UR59 ;  /* 0x0000001f3f237899 */ /* 0x000fe2000801143b */
[----:B-1----:R-:W-:Y:S01]  /*10d0*/  IABS R5, R6 ;  /* 0x0000000600057213 */ /* 0x002fe20000000000 */
[----:B------:R-:W-:Y:S01]  /*10e0*/  ULDC UR46, c[0x0][0x2dc] ;  /* 0x0000b700002e7ab9 */ /* 0x000fe20000000800 */
[----:B------:R-:W-:Y:S01]  /*10f0*/  ULDC UR61, c[0x0][0x270] ;  /* 0x00009c00003d7ab9 */ /* 0x000fe20000000800 */
[----:B------:R-:W-:Y:S01]  /*1100*/  UIADD3 UR7, UR7, UR8, -UR12 ;  /* 0x0000000807077290 */ /* 0x000fe2000fffe80c */
[----:B------:R-:W1:Y:S01]  /*1110*/  I2F.RP R2, R5 ;  /* 0x0000000500027306 */ /* 0x000e620000209400 */
[----:B------:R-:W-:Y:S01]  /*1120*/  UIMAD.WIDE.U32 UR20, UR6, UR26, URZ ;  /* 0x0000001a061472a5 */ /* 0x000fe2000f8e003f */
[----:B------:R-:W-:Y:S01]  /*1130*/  ISETP.NE.AND P3, PT, R6, RZ, PT ;  /* 0x000000ff0600720c */ /* 0x000fe20003f65270 */
[----:B------:R-:W-:-:S02]  /*1140*/  UIMAD UR16, UR6, UR27, URZ ;  /* 0x0000001b061072a4 */ /* 0x000fc4000f8e023f */
[----:B--2---:R-:W-:Y:S02]  /*1150*/  UIMAD.WIDE.U32 UR32, UR13, UR10, URZ ;  /* 0x0000000a0d2072a5 */ /* 0x004fe4000f8e003f */
[----:B------:R-:W-:Y:S02]  /*1160*/  UIMAD.WIDE UR18, UR46, UR61, URZ ;  /* 0x0000003d2e1272a5 */ /* 0x000fe4000f8e023f */
[----:B------:R-:W-:Y:S02]  /*1170*/  UIMAD UR50, UR13, UR11, UR33 ;  /* 0x0000000b0d3272a4 */ /* 0x000fe4000f8e0221 */
[----:B------:R-:W-:Y:S01]  /*1180*/  USHF.L.U32 UR13, UR48, 0x7, URZ ;  /* 0x00000007300d7899 */ /* 0x000fe2000800063f */
[----:B------:R-:W-:Y:S01]  /*1190*/  @UP2 ULDC.64 UR10, c[0x0][0x420] ;  /* 0x00010800000a2ab9 */ /* 0x000fe20000000a00 */
[----:B------:R-:W-:Y:S01]  /*11a0*/  ULDC.U8 UR33, c[0x0][0x3d8] ;  /* 0x0000f60000217ab9 */ /* 0x000fe20000000000 */
[----:B-1----:R-:W1:Y:S01]  /*11b0*/  MUFU.RCP R2, R2 ;  /* 0x0000000200027308 */ /* 0x002e620000001000 */
[----:B------:R-:W-:-:S02]  /*11c0*/  @UP2 UIMAD.WIDE.U32 UR42, UR6, UR10, URZ ;  /* 0x0000000a062a22a5 */ /* 0x000fc4000f8e003f */
[----:B------:R-:W-:Y:S02]  /*11d0*/  UIADD3 UR10, UR17, 0x7f, URZ ;  /* 0x0000007f110a7890 */ /* 0x000fe4000fffe03f */
[----:B------:R-:W-:Y:S02]  /*11e0*/  USEL UR40, UR13, URZ, UP0 ;  /* 0x0000003f0d287287 */ /* 0x000fe40008000000 */
[----:B------:R-:W-:Y:S02]  /*11f0*/  USHF.R.S32.HI UR13, URZ, 0x1f, UR10 ;  /* 0x0000001f3f0d7899 */ /* 0x000fe4000801140a */
[----:B------:R-:W-:Y:S02]  /*1200*/  UISETP.NE.AND UP3, UPT, UR33, URZ, UPT ;  /* 0x0000003f2100728c */ /* 0x000fe4000bf65270 */
[----:B------:R-:W-:Y:S02]  /*1210*/  UIMAD.WIDE.U32 UR8, UR48, UR59, URZ ;  /* 0x0000003b300872a5 */ /* 0x000fe4000f8e003f */
[----:B------:R-:W-:-:S02]  /*1220*/  ULEA.HI UR33, UR13, UR10, URZ, 0x7 ;  /* 0x0000000a0d217291 */ /* 0x000fc4000f8f383f */
[----:B------:R-:W-:Y:S01]  /*1230*/  UIMAD UR13, UR35, UR48, URZ ;  /* 0x00000030230d72a4 */ /* 0x000fe2000f8e023f */
[----:B-1----:R-:W-:Y:S01]  /*1240*/  VIADD R2, R2, 0xffffffe ;  /* 0x0ffffffe02027836 */ /* 0x002fe20000000000 */
[----:B------:R-:W-:Y:S02]  /*1250*/  UIADD3 UR51, UR29, UR22, URZ ;  /* 0x000000161d337290 */ /* 0x000fe4000fffe03f */
[----:B------:R-:W-:Y:S01]  /*1260*/  USEL UR56, UR28, UR20, !UP2 ;  /* 0x000000141c387287 */ /* 0x000fe2000d000000 */
[----:B------:R-:W1:Y:S01]  /*1270*/  F2I.FTZ.U32.TRUNC.NTZ R3, R2 ;  /* 0x0000000200037305 */ /* 0x000e62000021f000 */
[----:B------:R-:W-:Y:S02]  /*1280*/  @UP2 UIADD3 UR51, UR21, UR16, URZ ;  /* 0x0000001015332290 */ /* 0x000fe4000fffe03f */
[----:B------:R-:W-:Y:S02]  /*1290*/  UIADD3 UR7, UR7, 0x7f, URZ ;  /* 0x0000007f07077890 */ /* 0x000fe4000fffe03f */
[----:B------:R-:W-:-:S02]  /*12a0*/  UIMAD.WIDE.U32 UR28, UR18, UR8, URZ ;  /* 0x00000008121c72a5 */ /* 0x000fc4000f8e003f */
[----:B------:R-:W-:Y:S02]  /*12b0*/  UIMAD UR16, UR19, UR8, URZ ;  /* 0x00000008131072a4 */ /* 0x000fe4000f8e023f */
[----:B------:R-:W-:Y:S02]  /*12c0*/  UIMAD UR8, UR58, UR59, UR13 ;  /* 0x0000003b3a0872a4 */ /* 0x000fe4000f8e020d */
[----:B------:R-:W-:Y:S02]  /*12d0*/  USHF.R.S32.HI UR13, URZ, 0x1f, UR7 ;  /* 0x0000001f3f0d7899 */ /* 0x000fe40008011407 */
[----:B------:R-:W-:Y:S01]  /*12e0*/  UIADD3 UR8, UR9, UR8, URZ ;  /* 0x0000000809087290 */ /* 0x000fe2000fffe03f */
[----:B-1----:R-:W-:Y:S01]  /*12f0*/  IMAD.MOV R0, RZ, RZ, -R3 ;  /* 0x000000ffff007224 */ /* 0x002fe200078e0a03 */
[----:B------:R-:W-:Y:S01]  /*1300*/  ULEA.HI UR22, UR13, UR7, URZ, 0x7 ;  /* 0x000000070d167291 */ /* 0x000fe2000f8f383f */
[----:B------:R-:W-:Y:S01]  /*1310*/  IMAD.MOV.U32 R2, RZ, RZ, RZ ;  /* 0x000000ffff027224 */ /* 0x000fe200078e00ff */
[----:B------:R-:W-:Y:S01]  /*1320*/  UIMAD UR7, UR18, UR8, UR16 ;  /* 0x00000008120772a4 */ /* 0x000fe2000f8e0210 */
[----:B------:R-:W-:Y:S01]  /*1330*/  IMAD R0, R0, R5, RZ ;  /* 0x0000000500007224 */ /* 0x000fe200078e02ff */
[----:B------:R-:W-:-:S02]  /*1340*/  @UP2 UIMAD UR49, UR6, UR11, UR43 ;  /* 0x0000000b063122a4 */ /* 0x000fc4000f8e022b */
[----:B------:R-:W-:Y:S01]  /*1350*/  UIMAD UR47, UR57, UR46, URZ ;  /* 0x0000002e392f72a4 */ /* 0x000fe2000f8e023f */
[----:B------:R-:W-:Y:S01]  /*1360*/  IMAD.HI.U32 R0, R3, R0, R2 ;  /* 0x0000000003007227 */ /* 0x000fe200078e0002 */
[----:B------:R-:W-:Y:S01]  /*1370*/  MOV R2, R4 ;  /* 0x0000000400027202 */ /* 0x000fe20000000f00 */
[----:B------:R-:W-:Y:S02]  /*1380*/  USHF.L.U64.HI UR11, UR48, 0x7, UR58 ;  /* 0x00000007300b7899 */ /* 0x000fe4000801023a */
[----:B------:R-:W-:Y:S02]  /*1390*/  UIADD3 UR46, UR29, UR7, URZ ;  /* 0x000000071d2e7290 */ /* 0x000fe4000fffe03f */
[----:B------:R-:W-:Y:S01]  /*13a0*/  IMAD.HI.U32 R0, R0, R2, RZ ;  /* 0x0000000200007227 */ /* 0x000fe200078e00ff */
[----:B------:R-:W-:Y:S02]  /*13b0*/  USHF.R.S32.HI UR13, URZ, 0x7, UR33 ;  /* 0x000000073f0d7899 */ /* 0x000fe40008011421 */
[----:B------:R-:W-:Y:S01]  /*13c0*/  USHF.R.S32.HI UR7, URZ, 0x7, UR22 ;  /* 0x000000073f077899 */ /* 0x000fe20008011416 */
[----:B------:R-:W-:Y:S01]  /*13d0*/  IMAD.MOV R3, RZ, RZ, -R0 ;  /* 0x000000ffff037224 */ /* 0x000fe200078e0a00 */
[----:B------:R-:W-:-:S02]  /*13e0*/  UIMAD.WIDE.U32 UR20, UR18, UR6, URZ ;  /* 0x00000006121472a5 */ /* 0x000fc4000f8e003f */
[----:B------:R-:W-:Y:S01]  /*13f0*/  UIMAD UR16, UR19, UR6, URZ ;  /* 0x00000006131072a4 */ /* 0x000fe2000f8e023f */
[C---:B------:R-:W-:Y:S01]  /*1400*/  IMAD R2, R5.reuse, R3, R2 ;  /* 0x0000000305027224 */ /* 0x040fe200078e0202 */
[----:B------:R-:W-:Y:S02]  /*1410*/  USEL UR36, UR11, URZ, UP0 ;  /* 0x0000003f0b247287 */ /* 0x000fe40008000000 */
[----:B------:R-:W-:Y:S02]  /*1420*/  UISETP.LT.AND UP0, UPT, UR13, UR7, UPT ;  /* 0x000000070d00728c */ /* 0x000fe4000bf01270 */
[----:B------:R-:W-:Y:S01]  /*1430*/  ISETP.GT.U32.AND P1, PT, R5, R2, PT ;  /* 0x000000020500720c */ /* 0x000fe20003f24070 */
[----:B------:R-:W-:Y:S01]  /*1440*/  ULDC.U8 UR45, c[0x0][0x480] ;  /* 0x00012000002d7ab9 */ /* 0x000fe20000000000 */
[----:B------:R-:W-:Y:S01]  /*1450*/  ULDC UR41, c[0x0][0x2c4] ;  /* 0x0000b10000297ab9 */ /* 0x000fe20000000800 */
[----:B------:R-:W-:Y:S02]  /*1460*/  @UP2 UIADD3 UR46, UR21, UR16, URZ ;  /* 0x00000010152e2290 */ /* 0x000fe4000fffe03f */
[----:B------:R-:W-:-:S02]  /*1470*/  UISETP.NE.AND UP4, UPT, UR45, URZ, UPT ;  /* 0x0000003f2d00728c */ /* 0x000fc4000bf85270 */
[----:B------:R-:W-:Y:S02]  /*1480*/  @UP3 UIMAD UR16, UR48, UR41, URZ ;  /* 0x00000029301032a4 */ /* 0x000fe4000f8e023f */
[----:B------:R-:W-:Y:S02]  /*1490*/  USEL UR45, UR13, UR7, UP0 ;  /* 0x000000070d2d7287 */ /* 0x000fe40008000000 */
[----:B------:R-:W-:Y:S02]  /*14a0*/  UISETP.NE.AND UP1, UPT, UR37, -0x1, UPT ;  /* 0xffffffff2500788c */ /* 0x000fe4000bf25270 */
[----:B------:R-:W-:Y:S01]  /*14b0*/  @!P1 IMAD.IADD R2, R2, 0x1, -R5 ;  /* 0x0000000102029824 */ /* 0x000fe200078e0a05 */
[----:B------:R-:W-:Y:S01]  /*14c0*/  @UP3 USEL UR16, UR16, UR6, !UP2 ;  /* 0x0000000610103287 */ /* 0x000fe2000d000000 */
[----:B------:R-:W-:Y:S01]  /*14d0*/  @!P1 IADD3 R0, R0, 0x1, RZ ;  /* 0x0000000100009810 */ /* 0x000fe20007ffe0ff */
[----:B------:R-:W-:Y:S01]  /*14e0*/  ULEA UR7, UR45, 0xffffff80, 0x7 ;  /* 0xffffff802d077891 */ /* 0x000fe2000f8e383f */
[----:B------:R-:W-:Y:S01]  /*14f0*/  PLOP3.LUT P1, PT, PT, PT, UP1, 0x80, 0x0 ;  /* 0x000000000000781c */ /* 0x000fe20003f2f018 */
[----:B------:R-:W-:Y:S01]  /*1500*/  @UP3 ULDC UR13, c[0x0][0x2e4] ;  /* 0x0000b900000d3ab9 */ /* 0x000fe20000000800 */
[----:B------:R-:W-:Y:S01]  /*1510*/  ISETP.GE.U32.AND P0, PT, R2, R5, PT ;  /* 0x000000050200720c */ /* 0x000fe20003f06070 */
[----:B------:R-:W-:Y:S01]  /*1520*/  @!UP3 UIMAD UR22, UR48, UR61, UR57 ;  /* 0x0000003d3016b2a4 */ /* 0x000fe2000f8e0239 */
[----:B------:R-:W-:Y:S01]  /*1530*/  LOP3.LUT R2, R6, UR57, RZ, 0x3c, !PT ;  /* 0x0000003906027c12 */ /* 0x000fe2000f8e3cff */
[----:B------:R-:W-:-:S02]  /*1540*/  @UP3 UIMAD UR33, UR57, UR13, UR16 ;  /* 0x0000000d392132a4 */ /* 0x000fc4000f8e0210 */
[----:B------:R-:W-:Y:S01]  /*1550*/  USHF.R.S32.HI UR35, URZ, 0x1f, UR7 ;  /* 0x0000001f3f237899 */ /* 0x000fe20008011407 */
[----:B------:R-:W-:Y:S01]  /*1560*/  ISETP.GE.AND P2, PT, R2, RZ, PT ;  /* 0x000000ff0200720c */ /* 0x000fe20003f46270 */
[----:B------:R-:W-:Y:S02]  /*1570*/  UIADD3 UR13, UP0, UR7, UR40, URZ ;  /* 0x00000028070d7290 */ /* 0x000fe4000ff1e03f */
[----:B------:R-:W-:Y:S02]  /*1580*/  @!UP3 UIMAD UR33, UR22, UR41, URZ ;  /* 0x000000291621b2a4 */ /* 0x000fe4000f8e023f */
[----:B------:R-:W-:Y:S02]  /*1590*/  UIADD3.X UR22, UR35, UR36, URZ, UP0, !UPT ;  /* 0x0000002423167290 */ /* 0x000fe400087fe43f */
[----:B------:R-:W-:Y:S01]  /*15a0*/  UIMAD UR16, UR19, UR13, URZ ;  /* 0x0000000d131072a4 */ /* 0x000fe2000f8e023f */
[----:B------:R-:W-:Y:S01]  /*15b0*/  @P0 VIADD R0, R0, 0x1 ;  /* 0x0000000100000836 */ /* 0x000fe20000000000 */
[----:B------:R-:W-:Y:S01]  /*15c0*/  @UP1 UIADD3 UR24, UR25, UR37, URZ ;  /* 0x0000002519181290 */ /* 0x000fe2000fffe03f */
[----:B------:R-:W-:Y:S01]  /*15d0*/  PLOP3.LUT P0, PT, PT, PT, UP3, 0x80, 0x0 ;  /* 0x000000000000781c */ /* 0x000fe20003f0f038 */
[----:B------:R-:W-:Y:S01]  /*15e0*/  @UP1 UIADD3 UR31, UR25, UR37, URZ ;  /* 0x00000025191f1290 */ /* 0x000fe2000fffe03f */
[----:B------:R-:W-:Y:S01]  /*15f0*/  IMAD.MOV.U32 R14, RZ, RZ, R0 ;  /* 0x000000ffff0e7224 */ /* 0x000fe200078e0000 */
[----:B------:R-:W-:Y:S01]  /*1600*/  @UP1 ULDC.64 UR10, c[0x0][0x248] ;  /* 0x00009200000a1ab9 */ /* 0x000fe20000000a00 */
[----:B------:R-:W-:Y:S01]  /*1610*/  @UP1 ULDC.64 UR8, c[0x0][0x250] ;  /* 0x0000940000081ab9 */ /* 0x000fe20000000a00 */
[----:B------:R-:W-:-:S02]  /*1620*/  UIMAD.WIDE.U32 UR40, UR18, UR13, URZ ;  /* 0x0000000d122872a5 */ /* 0x000fc4000f8e003f */
[----:B------:R-:W-:Y:S01]  /*1630*/  USEL UR55, UR28, UR20, !UP2 ;  /* 0x000000141c377287 */ /* 0x000fe2000d000000 */
[----:B------:R-:W-:Y:S01]  /*1640*/  @!P2 IADD3 R14, -R14, RZ, RZ ;  /* 0x000000ff0e0ea210 */ /* 0x000fe20007ffe1ff */
[----:B------:R-:W-:Y:S01]  /*1650*/  UIMAD UR13, UR18, UR22, UR16 ;  /* 0x00000016120d72a4 */ /* 0x000fe2000f8e0210 */
[----:B------:R-:W-:Y:S01]  /*1660*/  @!P3 LOP3.LUT R14, RZ, R6, RZ, 0x33, !PT ;  /* 0x00000006ff0eb212 */ /* 0x000fe200078e33ff */
[----:B------:R-:W-:Y:S02]  /*1670*/  @UP1 UIMAD.WIDE.U32 UR20, UR24, UR10, URZ ;  /* 0x0000000a181412a5 */ /* 0x000fe4000f8e003f */
[----:B------:R-:W-:Y:S02]  /*1680*/  @UP1 UIMAD.WIDE.U32 UR18, UR31, UR8, URZ ;  /* 0x000000081f1212a5 */ /* 0x000fe4000f8e003f */
[----:B------:R-:W-:Y:S02]  /*1690*/  @UP1 UIMAD UR24, UR24, UR11, URZ ;  /* 0x0000000b181812a4 */ /* 0x000fe4000f8e023f */
[----:B------:R-:W-:-:S02]  /*16a0*/  @UP1 UIMAD UR16, UR31, UR9, URZ ;  /* 0x000000091f1012a4 */ /* 0x000fc4000f8e023f */
[----:B------:R-:W-:Y:S02]  /*16b0*/  USEL UR53, UR50, URZ, UP4 ;  /* 0x0000003f32357287 */ /* 0x000fe4000a000000 */
[----:B------:R-:W-:Y:S02]  /*16c0*/  USHF.R.S32.HI UR44, URZ, 0x1f, UR30 ;  /* 0x0000001f3f2c7899 */ /* 0x000fe4000801141e */
[----:B------:R-:W-:Y:S02]  /*16d0*/  @!UP2 UIADD3 UR49, UR39, UR34, URZ ;  /* 0x000000222731a290 */ /* 0x000fe4000fffe03f */
[----:B------:R-:W-:Y:S02]  /*16e0*/  USHF.R.S32.HI UR52, URZ, 0x1f, UR47 ;  /* 0x0000001f3f347899 */ /* 0x000fe4000801142f */
[----:B------:R-:W-:Y:S02]  /*16f0*/  USEL UR54, UR32, URZ, UP4 ;  /* 0x0000003f20367287 */ /* 0x000fe4000a000000 */
[----:B------:R-:W-:-:S02]  /*1700*/  @UP1 UIADD3 UR36, UR19, UR16, URZ ;  /* 0x0000001013241290 */ /* 0x000fc4000fffe03f */
[----:B------:R-:W-:Y:S02]  /*1710*/  UIADD3 UR50, UR41, UR13, URZ ;  /* 0x0000000d29327290 */ /* 0x000fe4000fffe03f */
[----:B------:R-:W-:Y:S01]  /*1720*/  @UP1 UIADD3 UR29, UR21, UR24, URZ ;  /* 0x00000018151d1290 */ /* 0x000fe2000fffe03f */
[----:B------:R-:W-:Y:S01]  /*1730*/  @UP1 UMOV UR28, UR20 ;  /* 0x00000014001c1c82 */ /* 0x000fe20008000000 */
[----:B------:R-:W-:Y:S01]  /*1740*/  @UP1 UMOV UR31, UR18 ;  /* 0x00000012001f1c82 */ /* 0x000fe20008000000 */
[----:B------:R-:W-:Y:S09]  /*1750*/  @P1 BRA `(.L_x_514) ;  /* 0x0000000000301947 */ /* 0x000ff20003800000 */
        /* <DEDUP_REMOVED lines=12> */
.L_x_514:
        /* <DEDUP_REMOVED lines=13> */
.L_x_515:
        /* <DEDUP_REMOVED lines=11> */
.L_x_516:
[----:B------:R-:W-:-:S04]  /*19a0*/  UIMAD UR6, UR48, UR61, UR57 ;  /* 0x0000003d300672a4 */ /* 0x000fc8000f8e0239 */
[----:B------:R-:W-:-:S12]  /*19b0*/  UIMAD UR6, UR6, UR59, URZ ;  /* 0x0000003b060672a4 */ /* 0x000fd8000f8e023f */
.L_x_517:
[----:B------:R-:W1:Y:S01]  /*19c0*/  S2R R0, SR_TID.X ;  /* 0x0000000000007919 */ /* 0x000e620000002100 */
[----:B------:R-:W2:Y:S01]  /*19d0*/  LDC.64 R4, c[0x0][0x420] ;  /* 0x00010800ff047b82 */ /* 0x000ea20000000a00 */
[--C-:B------:R-:W-:Y:S01]  /*19e0*/  SHF.R.S32.HI R25, RZ, 0x1f, R197.reuse ;  /* 0x0000001fff197819 */ /* 0x100fe200000114c5 */
[----:B------:R-:W-:Y:S01]  /*19f0*/  UIADD3 UR41, UR7, UR6, URZ ;  /* 0x0000000607297290 */ /* 0x000fe2000fffe03f */
[----:B------:R-:W-:Y:S01]  /*1a00*/  IADD3 R2, P0, R197, UR13, RZ ;  /* 0x0000000dc5027c10 */ /* 0x000fe2000ff1e0ff */
[----:B------:R-:W-:Y:S01]  /*1a10*/  ULDC UR16, c[0x0][0x2dc] ;  /* 0x0000b70000107ab9 */ /* 0x000fe20000000800 */
[----:B------:R-:W-:Y:S01]  /*1a20*/  UIADD3 UR6, UR7, UR33, URZ ;  /* 0x0000002107067290 */ /* 0x000fe2000fffe03f */
[----:B------:R-:W-:Y:S01]  /*1a30*/  IMAD.MOV.U32 R24, RZ, RZ, R197 ;  /* 0x000000ffff187224 */ /* 0x000fe200078e00c5 */
[----:B------:R-:W-:Y:S01]  /*1a40*/  UIADD3 UR22, -UR12, UR17, UR30 ;  /* 0x000000110c167290 */ /* 0x000fe2000fffe11e */
[----:B------:R-:W-:Y:S01]  /*1a50*/  IADD3.X R3, R25, UR49, RZ, P0, !PT ;  /* 0x0000003119037c10 */ /* 0x000fe200087fe4ff */
[----:B------:R-:W-:Y:S01]  /*1a60*/  ULDC.64 UR20, c[0x0][0x2b0] ;  /* 0x0000ac0000147ab9 */ /* 0x000fe20000000a00 */
[----:B------:R-:W-:Y:S01]  /*1a70*/  UIMAD UR16, UR16, UR61, URZ ;  /* 0x0000003d101072a4 */ /* 0x000fe2000f8e023f */
[----:B------:R-:W-:Y:S01]  /*1a80*/  BSSY B1, `(.L_x_513) ;  /* 0x00009e1000017945 */ /* 0x000fe20003800000 */
[----:B------:R-:W-:Y:S01]  /*1a90*/  ULDC UR59, c[0x0][0x398] ;  /* 0x0000e600003b7ab9 */ /* 0x000fe20000000800 */
[----:B------:R-:W-:-:S02]  /*1aa0*/  UIMAD.WIDE UR20, UR6, 0x4, UR20 ;  /* 0x00000004061478a5 */ /* 0x000fc4000f8e0214 */
[----:B------:R-:W-:Y:S02]  /*1ab0*/  UIADD3 UR6, UR22, -UR59, URZ ;  /* 0x8000003b16067290 */ /* 0x000fe4000fffe03f */
[----:B------:R-:W-:Y:S01]  /*1ac0*/  USHF.L.U32 UR13, UR16, 0x7, URZ ;  /* 0x00000007100d7899 */ /* 0x000fe2000800063f */
[----:B------:R-:W-:Y:S01]  /*1ad0*/  ULDC.64 UR18, c[0x0][0x428] ;  /* 0x00010a0000127ab9 */ /* 0x000fe20000000a00 */
[----:B------:R-:W-:Y:S01]  /*1ae0*/  USHF.R.S32.HI UR24, URZ, 0x1f, UR6 ;  /* 0x0000001f3f187899 */ /* 0x000fe20008011406 */
[----:B------:R-:W-:Y:S01]  /*1af0*/  IMAD.U32 R9, RZ, RZ, UR18 ;  /* 0x00000012ff097e24 */ /* 0x000fe2000f8e00ff */
[----:B------:R-:W-:Y:S01]  /*1b00*/  USHF.R.S32.HI UR61, URZ, 0x1f, UR57 ;  /* 0x0000001f3f3d7899 */ /* 0x000fe20008011439 */
[----:B--2---:R-:W-:Y:S01]  /*1b10*/  IMAD.WIDE.U32 R2, R4, UR7, R2 ;  /* 0x0000000704027c25 */ /* 0x004fe2000f8e0002 */
[----:B------:R-:W-:Y:S02]  /*1b20*/  UIADD3 UR40, UP2, UP0, UR40, UR13, UR47 ;  /* 0x0000000d28287290 */ /* 0x000fe4000f85e02f */
[----:B------:R-:W-:Y:S01]  /*1b30*/  USHF.R.S32.HI UR13, URZ, 0x1f, UR13 ;  /* 0x0000001f3f0d7899 */ /* 0x000fe2000801140d */
[----:B------:R-:W-:Y:S01]  /*1b40*/  ULDC.64 UR32, c[0x0][0x258] ;  /* 0x0000960000207ab9 */ /* 0x000fe20000000a00 */
[----:B------:R-:W-:Y:S01]  /*1b50*/  ULEA.HI UR24, UR24, UR6, URZ, 0x7 ;  /* 0x0000000618187291 */ /* 0x000fe2000f8f383f */
[----:B-1----:R-:W-:Y:S01]  /*1b60*/  SHF.R.S32.HI R6, RZ, 0x1f, R0 ;  /* 0x0000001fff067819 */ /* 0x002fe20000011400 */
[----:B------:R-:W-:-:S02]  /*1b70*/  UIMAD UR22, UR61, UR18, URZ ;  /* 0x000000123d1672a4 */ /* 0x000fc4000f8e023f */
[----:B------:R-:W-:Y:S01]  /*1b80*/  UIADD3.X UR13, UR50, UR13, UR52, UP2, UP0 ;  /* 0x0000000d320d7290 */ /* 0x000fe200097e0434 */
[CC--:B------:R-:W-:Y:S01]  /*1b90*/  LEA.HI R11, R6.reuse, R0.reuse, RZ, 0x5 ;  /* 0x00000000060b7211 */ /* 0x0c0fe200078f28ff */
[----:B------:R-:W-:Y:S01]  /*1ba0*/  UIMAD UR6, UR61, UR32, URZ ;  /* 0x000000203d0672a4 */ /* 0x000fe2000f8e023f */
[----:B------:R-:W-:Y:S01]  /*1bb0*/  LEA.HI R6, R6, R0, RZ, 0x3 ;  /* 0x0000000006067211 */ /* 0x000fe200078f18ff */
[----:B------:R-:W-:Y:S01]  /*1bc0*/  USHF.R.S32.HI UR24, URZ, 0x7, UR24 ;  /* 0x000000073f187899 */ /* 0x000fe20008011418 */
[----:B------:R-:W-:Y:S01]  /*1bd0*/  LOP3.LUT R12, R11, 0xffffffe0, RZ, 0xc0, !PT ;  /* 0xffffffe00b0c7812 */ /* 0x000fe200078ec0ff */
[----:B------:R-:W-:Y:S02]  /*1be0*/  UIMAD UR34, UR57, UR19, UR22 ;  /* 0x00000013392272a4 */ /* 0x000fe4000f8e0216 */
[----:B------:R-:W-:Y:S02]  /*1bf0*/  UIMAD UR22, UR57, UR33, UR6 ;  /* 0x00000021391672a4 */ /* 0x000fe4000f8e0206 */
[----:B------:R-:W-:Y:S01]  /*1c00*/  IMAD.IADD R12, R0, 0x1, -R12 ;  /* 0x00000001000c7824 */ /* 0x000fe200078e0a0c */
[----:B------:R-:W-:Y:S01]  /*1c10*/  ULDC.64 UR18, c[0x0][0x400] ;  /* 0x0001000000127ab9 */ /* 0x000fe20000000a00 */
[----:B------:R-:W-:Y:S01]  /*1c20*/  IMAD R0, R4, UR35, RZ ;  /* 0x0000002304007c24 */ /* 0x000fe2000f8e02ff */
[----:B------:R-:W-:Y:S01]  /*1c30*/  ULDC.64 UR42, c[0x0][0x210] ;  /* 0x00008400002a7ab9 */ /* 0x000fe20000000a00 */
[----:B------:R-:W-:-:S02]  /*1c40*/  ULDC.64 UR38, c[0x0][0x3e0] ;  /* 0x0000f80000267ab9 */ /* 0x000fc40000000a00 */
[----:B------:R-:W-:Y:S01]  /*1c50*/  IMAD R7, R5, UR7, R0 ;  /* 0x0000000705077c24 */ /* 0x000fe2000f8e0200 */
[----:B------:R-:W-:-:S03]  /*1c60*/  SHF.R.S32.HI R0, RZ, 0x3, R6 ;  /* 0x00000003ff007819 */ /* 0x000fc60000011406 */
[----:B------:R-:W-:Y:S01]  /*1c70*/  IMAD.IADD R3, R3, 0x1, R7 ;  /* 0x0000000103037824 */ /* 0x000fe200078e0207 */
[----:B------:R-:W-:Y:S02]  /*1c80*/  SHF.R.S32.HI R23, RZ, 0x1f, R0 ;  /* 0x0000001fff177819 */ /* 0x000fe40000011400 */
[----:B------:R-:W-:Y:S01]  /*1c90*/  IADD3 R8, P0, R0, UR7, RZ ;  /* 0x0000000700087c10 */ /* 0x000fe2000ff1e0ff */
[----:B------:R-:W-:Y:S01]  /*1ca0*/  IMAD.WIDE.U32 R2, R9, UR57, R2 ;  /* 0x0000003909027c25 */ /* 0x000fe2000f8e0002 */
[----:B------:R-:W-:Y:S01]  /*1cb0*/  SHF.R.S32.HI R9, RZ, 0x5, R11 ;  /* 0x00000005ff097819 */ /* 0x000fe2000001140b */
[----:B------:R-:W-:Y:S01]  /*1cc0*/  UIADD3 UR7, UP2, UP0, UR54, UR40, UR55 ;  /* 0x0000002836077290 */ /* 0x000fe2000f85e037 */
[----:B------:R-:W-:Y:S01]  /*1cd0*/  IADD3.X R6, R23, UR35, RZ, P0, !PT ;  /* 0x0000002317067c10 */ /* 0x000fe200087fe4ff */
[----:B------:R-:W-:Y:S01]  /*1ce0*/  VIADD R3, R3, UR34 ;  /* 0x0000002203037c36 */ /* 0x000fe20008000000 */
[----:B------:R-:W-:Y:S01]  /*1cf0*/  ULDC.64 UR54, c[0x0][0x478] ;  /* 0x00011e0000367ab9 */ /* 0x000fe20000000a00 */
[----:B------:R-:W-:Y:S01]  /*1d00*/  UIADD3.X UR6, UR53, UR13, UR46, UP2, UP0 ;  /* 0x0000000d35067290 */ /* 0x000fe200097e042e */
[----:B------:R-:W-:Y:S01]  /*1d10*/  IMAD.U32 R11, RZ, RZ, UR32 ;  /* 0x00000020ff0b7e24 */ /* 0x000fe2000f8e00ff */
[----:B------:R-:W-:Y:S01]  /*1d20*/  UISETP.LT.AND UP0, UPT, URZ, UR24, UPT ;  /* 0x000000183f00728c */ /* 0x000fe2000bf01270 */
[----:B------:R-:W-:Y:S01]  /*1d30*/  IMAD R10, R6, UR26, RZ ;  /* 0x0000001a060a7c24 */ /* 0x000fe2000f8e02ff */
[----:B------:R-:W-:Y:S01]  /*1d40*/  UIADD3 UR13, UR45, -0x1, URZ ;  /* 0xffffffff2d0d7890 */ /* 0x000fe2000fffe03f */
[----:B------:R-:W-:Y:S01]  /*1d50*/  IMAD.WIDE.U32 R6, R8, UR26, R24 ;  /* 0x0000001a08067c25 */ /* 0x000fe2000f8e0018 */
[----:B------:R-:W-:-:S03]  /*1d60*/  USEL UR24, URZ, UR24, !UP0 ;  /* 0x000000183f187287 */ /* 0x000fc6000c000000 */
[----:B------:R-:W-:Y:S01]  /*1d70*/  IMAD R10, R8, UR27, R10 ;  /* 0x0000001b080a7c24 */ /* 0x000fe2000f8e020a */
[----:B------:R-:W-:Y:S01]  /*1d80*/  IADD3 R8, P0, R6, UR56, RZ ;  /* 0x0000003806087c10 */ /* 0x000fe2000ff1e0ff */
[----:B------:R-:W-:Y:S01]  /*1d90*/  IMAD R6, R9, UR16, R12 ;  /* 0x0000001009067c24 */ /* 0x000fe2000f8e020c */
[----:B------:R-:W-:Y:S02]  /*1da0*/  UISETP.GT.AND UP0, UPT, UR45, UR24, UPT ;  /* 0x000000182d00728c */ /* 0x000fe4000bf04270 */
[----:B------:R-:W-:Y:S01]  /*1db0*/  IADD3.X R9, R7, UR51, R10, P0, !PT ;  /* 0x0000003307097c10 */ /* 0x000fe200087fe40a */
[----:B------:R-:W-:Y:S01]  /*1dc0*/  IMAD R7, R23, R4, RZ ;  /* 0x0000000417077224 */ /* 0x000fe200078e02ff */
[----:B------:R-:W-:-:S03]  /*1dd0*/  IADD3 R10, P0, R6, UR7, RZ ;  /* 0x00000007060a7c10 */ /* 0x000fc6000ff1e0ff */
[----:B------:R-:W-:Y:S01]  /*1de0*/  IMAD R13, R0, R5, R7 ;  /* 0x00000005000d7224 */ /* 0x000fe200078e0207 */
[----:B------:R-:W-:Y:S01]  /*1df0*/  LEA.HI.X.SX32 R12, R6, UR6, 0x1, P0 ;  /* 0x00000006060c7c11 */ /* 0x000fe200080f0eff */
[----:B------:R-:W-:Y:S01]  /*1e00*/  IMAD.WIDE.U32 R6, R0, R4, R2 ;  /* 0x0000000400067225 */ /* 0x000fe200078e0002 */
[C---:B------:R-:W-:Y:S01]  /*1e10*/  LEA R192, P0, R10.reuse, UR18, 0x2 ;  /* 0x000000120ac07c11 */ /* 0x040fe2000f8010ff */
[----:B------:R-:W-:Y:S02]  /*1e20*/  UIMAD.WIDE UR6, UR41, 0x4, UR54 ;  /* 0x00000004290678a5 */ /* 0x000fe4000f8e0236 */
[----:B------:R-:W-:Y:S01]  /*1e30*/  IMAD.WIDE.U32 R2, R11, UR57, R8 ;  /* 0x000000390b027c25 */ /* 0x000fe2000f8e0008 */
[----:B------:R-:W-:Y:S01]  /*1e40*/  LEA.HI.X R193, R10, UR19, R12, 0x2, P0 ;  /* 0x000000130ac17c11 */ /* 0x000fe200080f140c */
[----:B------:R-:W-:Y:S01]  /*1e50*/  UMOV UR19, UR21 ;  /* 0x0000001500137c82 */ /* 0x000fe20008000000 */
[----:B------:R-:W-:Y:S01]  /*1e60*/  PLOP3.LUT P0, PT, PT, PT, UP0, 0x80, 0x0 ;  /* 0x000000000000781c */ /* 0x000fe20003f0f008 */
[----:B------:R-:W-:Y:S01]  /*1e70*/  IMAD.IADD R7, R7, 0x1, R13 ;  /* 0x0000000107077824 */ /* 0x000fe200078e020d */
[----:B------:R-:W-:Y:S01]  /*1e80*/  LEA R208, P3, R2, UR42, 0x1 ;  /* 0x0000002a02d07c11 */ /* 0x000fe2000f8608ff */
[----:B------:R-:W-:Y:S01]  /*1e90*/  VIADD R3, R3, UR22 ;  /* 0x0000001603037c36 */ /* 0x000fe20008000000 */
[----:B------:R-:W-:Y:S01]  /*1ea0*/  LEA R211, P2, R6, UR38, 0x1 ;  /* 0x0000002606d37c11 */ /* 0x000fe2000f8408ff */
[----:B------:R-:W-:Y:S01]  /*1eb0*/  UMOV UR22, UR6 ;  /* 0x0000000600167c82 */ /* 0x000fe20008000000 */
[----:B------:R-:W-:-:S02]  /*1ec0*/  UMOV UR21, UR7 ;  /* 0x0000000700157c82 */ /* 0x000fc40008000000 */
[----:B------:R-:W-:Y:S02]  /*1ed0*/  LEA.HI.X R209, R2, UR43, R3, 0x1, P3 ;  /* 0x0000002b02d17c11 */ /* 0x000fe400098f0c03 */
[----:B------:R-:W-:-:S03]  /*1ee0*/  LEA.HI.X R210, R6, UR39, R7, 0x1, P2 ;  /* 0x0000002706d27c11 */ /* 0x000fc600090f0c07 */
[----:B------:R-:W-:Y:S05]  /*1ef0*/  @P0 BRA `(.L_x_518) ;  /* 0x0000000800fc0947 */ /* 0x000fea0003800000 */
        /* <DEDUP_REMOVED lines=8> */
[----:B------:R-:W-:-:S03]  /*1f80*/  ULDC.64 UR8, c[0x0][0x450] ;  /* 0x0001140000087ab9 */ /* 0x000fc60000000a00 */
        /* <DEDUP_REMOVED lines=10> */
.L_x_519:
[----:B------:R-:W-:Y:S01]  /*2030*/  @UP1 UIADD3 UR13, UR25, UR37, URZ ;  /* 0x00000025190d1290 */ /* 0x000fe2000fffe03f */
[----:B------:R-:W-:Y:S01]  /*2040*/  @UP1 ULDC.64 UR6, c[0x0][0x458] ;  /* 0x0001160000061ab9 */ /* 0x000fe20000000a00 */
[----:B------:R-:W-:Y:S02]  /*2050*/  UIMAD UR12, UR23, -0x80, UR12 ;  /* 0xffffff80170c78a4 */ /* 0x000fe4000f8e020c */
[----:B------:R-:W-:Y:S02]  /*2060*/  @UP1 UIMAD.WIDE.U32 UR10, UR13, UR6, URZ ;  /* 0x000000060d0a12a5 */ /* 0x000fe4000f8e003f */
[----:B------:R-:W-:-:S04]  /*2070*/  @UP1 UIMAD UR13, UR13, UR7, URZ ;  /* 0x000000070d0d12a4 */ /* 0x000fc8000f8e023f */
[----:B------:R-:W-:Y:S01]  /*2080*/  @UP1 UIADD3 UR17, UR11, UR13, URZ ;  /* 0x0000000d0b111290 */ /* 0x000fe2000fffe03f */
        /* <DEDUP_REMOVED lines=14> */
.L_x_520:
[----:B------:R-:W-:Y:S01]  /*2170*/  UIMAD UR10, UR44, UR8, URZ ;  /* 0x000000082c0a72a4 */ /* 0x000fe2000f8e023f */
[----:B------:R-:W-:Y:S01]  /*2180*/  IMAD.U32 R2, RZ, RZ, UR8 ;  /* 0x00000008ff027e24 */ /* 0x000fe2000f8e00ff */
[----:B------:R-:W-:Y:S01]  /*2190*/  ULDC UR11, c[0x0][0x2d0] ;  /* 0x0000b400000b7ab9 */ /* 0x000fe20000000800 */
[C---:B------:R-:W-:Y:S01]  /*21a0*/  VIADD R4, R0.reuse, 0x20 ;  /* 0x0000002000047836 */ /* 0x040fe20000000000 */
[----:B------:R-:W-:Y:S01]  /*21b0*/  UIMAD UR10, UR30, UR9, UR10 ;  /* 0x000000091e0a72a4 */ /* 0x000fe2000f8e020a */
[----:B------:R-:W-:Y:S01]  /*21c0*/  VIADD R5, R0, 0x40 ;  /* 0x0000004000057836 */ /* 0x000fe20000000000 */
[----:B------:R-:W-:Y:S01]  /*21d0*/  ISETP.GE.AND P3, PT, R197, UR11, PT ;  /* 0x0000000bc5007c0c */ /* 0x000fe2000bf66270 */
[----:B------:R-:W-:Y:S01]  /*21e0*/  IMAD.WIDE.U32 R2, R2, UR30, R24 ;  /* 0x0000001e02027c25 */ /* 0x000fe2000f8e0018 */
[----:B------:R-:W-:Y:S01]  /*21f0*/  USHF.R.S32.HI UR13, URZ, 0x1f, UR57 ;  /* 0x0000001f3f0d7899 */ /* 0x000fe20008011439 */
[----:B------:R-:W-:Y:S01]  /*2200*/  BSSY B0, `(.L_x_521) ;  /* 0x000001a000007945 */ /* 0x000fe20003800000 */
[----:B------:R-:W-:-:S02]  /*2210*/  ISETP.GE.OR P2, PT, R4, UR12, P3 ;  /* 0x0000000c04007c0c */ /* 0x000fc40009f46670 */
[----:B------:R-:W-:Y:S01]  /*2220*/  ISETP.GE.OR P1, PT, R5, UR12, P3 ;  /* 0x0000000c05007c0c */ /* 0x000fe20009f26670 */
[----:B------:R-:W-:Y:S01]  /*2230*/  VIADD R5, R0, 0x60 ;  /* 0x0000006000057836 */ /* 0x000fe20000000000 */
[----:B------:R-:W-:Y:S01]  /*2240*/  MOV R4, UR10 ;  /* 0x0000000a00047c02 */ /* 0x000fe20008000f00 */
[----:B------:R-:W-:Y:S01]  /*2250*/  ULDC.64 UR10, c[0x0][0x468] ;  /* 0x00011a00000a7ab9 */ /* 0x000fe20000000a00 */
[----:B------:R-:W-:Y:S01]  /*2260*/  IADD3 R2, P0, R2, UR18, RZ ;  /* 0x0000001202027c10 */ /* 0x000fe2000ff1e0ff */
[----:B------:R-:W-:-:S03]  /*2270*/  UIMAD UR13, UR13, UR10, URZ ;  /* 0x0000000a0d0d72a4 */ /* 0x000fc6000f8e023f */
[----:B------:R-:W-:Y:S01]  /*2280*/  IADD3.X R3, R3, UR19, R4, P0, !PT ;  /* 0x0000001303037c10 */ /* 0x000fe200087fe404 */
[----:B------:R-:W-:Y:S01]  /*2290*/  IMAD.U32 R4, RZ, RZ, UR10 ;  /* 0x0000000aff047e24 */ /* 0x000fe2000f8e00ff */
[----:B------:R-:W-:Y:S01]  /*22a0*/  ISETP.GE.OR P0, PT, R5, UR12, P3 ;  /* 0x0000000c05007c0c */ /* 0x000fe20009f06670 */
[----:B------:R-:W-:Y:S01]  /*22b0*/  UIMAD UR11, UR57, UR11, UR13 ;  /* 0x0000000b390b72a4 */ /* 0x000fe2000f8e020d */
[----:B------:R-:W-:Y:S01]  /*22c0*/  ISETP.GE.OR P3, PT, R0, UR12, P3 ;  /* 0x0000000c00007c0c */ /* 0x000fe20009f66670 */
[----:B------:R-:W-:-:S05]  /*22d0*/  IMAD.WIDE.U32 R2, R4, UR57, R2 ;  /* 0x0000003904027c25 */ /* 0x000fca000f8e0002 */
[----:B------:R-:W-:-:S07]  /*22e0*/  IADD3 R8, R3, UR11, RZ ;  /* 0x0000000b03087c10 */ /* 0x000fce000fffe0ff */
        /* <DEDUP_REMOVED lines=11> */
.L_x_522:
[----:B------:R-:W-:Y:S05]  /*23a0*/  BSYNC B0 ;  /* 0x0000000000007941 */ /* 0x000fea0003800000 */
.L_x_521:
        /* <DEDUP_REMOVED lines=14> */
.L_x_524:
[----:B------:R-:W-:Y:S05]  /*2490*/  BSYNC B0 ;  /* 0x0000000000007941 */ /* 0x000fea0003800000 */
.L_x_523:
        /* <DEDUP_REMOVED lines=14> */
.L_x_526:
[----:B------:R-:W-:Y:S05]  /*2580*/  BSYNC B0 ;  /* 0x0000000000007941 */ /* 0x000fea0003800000 */
.L_x_525:
        /* <DEDUP_REMOVED lines=14> */
.L_x_528:
[----:B------:R-:W-:Y:S05]  /*2670*/  BSYNC B0 ;  /* 0x0000000000007941 */ /* 0x000fea0003800000 */
.L_x_527:
        /* <DEDUP_REMOVED lines=26> */
.L_x_530:
[----:B------:R-:W-:Y:S05]  /*2820*/  BSYNC B0 ;  /* 0x0000000000007941 */ /* 0x000fea0003800000 */
.L_x_529:
        /* <DEDUP_REMOVED lines=14> */
.L_x_532:
[----:B------:R-:W-:Y:S05]  /*2910*/  BSYNC B0 ;  /* 0x0000000000007941 */ /* 0x000fea0003800000 */
.L_x_531:
        /* <DEDUP_REMOVED lines=14> */
.L_x_534:
[----:B------:R-:W-:Y:S05]  /*2a00*/  BSYNC B0 ;  /* 0x0000000000007941 */ /* 0x000fea0003800000 */
.L_x_533:
        /* <DEDUP_REMOVED lines=12> */
[----:B------:R1:W-:Y:S01]  /*2ad0*/  STG.E.128 desc[UR14][R2.64], RZ ;  /* 0x000000ff02007986 */ /* 0x0003e2000c101d0e */
[----:B------:R-:W-:Y:S05]  /*2ae0*/  BRA `(.L_x_535) ;  /* 0x0000008c00687947 */ /* 0x000fea0003800000 */
.L_x_518:
[----:B------:R-:W-:Y:S01]  /*2af0*/  PLOP3.LUT P0, PT, PT, PT, UP4, 0x80, 0x0 ;  /* 0x000000000000781c */ /* 0x000fe20003f0f048 */
[----:B------:R-:W-:Y:S01]  /*2b00*/  UIMAD UR6, UR13, -0x80, UR17 ;  /* 0xffffff800d0678a4 */ /* 0x000fe2000f8e0211 */
[----:B------:R-:W-:Y:S01]  /*2b10*/  LEA R2, R251, UR4, 0x1 ;  /* 0x00000004fb027c11 */ /* 0x000fe2000f8e08ff */
[----:B------:R-:W-:Y:S01]  /*2b20*/  ULEA.HI UR7, UR13, UR13, URZ, 0x1 ;  /* 0x0000000d0d077291 */ /* 0x000fe2000f8f083f */
[C---:B------:R-:W-:Y:S01]  /*2b30*/  VIADD R20, R0.reuse, 0x20 ;  /* 0x0000002000147836 */ /* 0x040fe20000000000 */
[----:B------:R-:W-:Y:S01]  /*2b40*/  BSSY B0, `(.L_x_536) ;  /* 0x000001b000007945 */ /* 0x000fe20003800000 */
[----:B------:R-:W-:-:S07]  /*2b50*/  VIADD R21, R0, 0x40 ;  /* 0x0000004000157836 */ /* 0x000fce0000000000 */
[----:B------:R-:W-:Y:S01]  /*2b60*/  @P0 BAR.SYNC.DEFER_BLOCKING 0x0 ;  /* 0x0000000000000b1d */ /* 0x000fe20000010000 */
[C---:B------:R-:W-:Y:S01]  /*2b70*/  ISETP.GE.AND P5, PT, R0.reuse, UR6, PT ;  /* 0x0000000600007c0c */ /* 0x040fe2000bfa6270 */
[----:B------:R-:W-:Y:S01]  /*2b80*/  ULOP3.LUT UR7, UR7, 0xfffffffe, URZ, 0xc0, !UPT ;  /* 0xfffffffe07077892 */ /* 0x000fe2000f8ec03f */
[----:B------:R-:W-:Y:S01]  /*2b90*/  VIADD R22, R0, 0x60 ;  /* 0x0000006000167836 */ /* 0x000fe20000000000 */
[----:B------:R-:W-:Y:S01]  /*2ba0*/  ISETP.GE.AND P4, PT, R20, UR6, PT ;  /* 0x0000000614007c0c */ /* 0x000fe2000bf86270 */
[----:B------:R-:W-:Y:S01]  /*2bb0*/  VIADD R3, R251, 0x2000 ;  /* 0x00002000fb037836 */ /* 0x000fe20000000000 */
[----:B------:R-:W-:Y:S01]  /*2bc0*/  UIADD3 UR7, UR13, -UR7, URZ ;  /* 0x800000070d077290 */ /* 0x000fe2000fffe03f */
[----:B------:R-:W-:Y:S01]  /*2bd0*/  ISETP.GE.AND P3, PT, R21, UR6, PT ;  /* 0x0000000615007c0c */ /* 0x000fe2000bf66270 */
[----:B------:R-:W-:Y:S01]  /*2be0*/  IMAD.U32 R8, RZ, RZ, UR10 ;  /* 0x0000000aff087e24 */ /* 0x000fe2000f8e00ff */
[----:B------:R-:W-:Y:S01]  /*2bf0*/  ISETP.GE.AND P2, PT, R22, UR6, PT ;  /* 0x0000000616007c0c */ /* 0x000fe2000bf46270 */
[----:B------:R-:W-:-:S06]  /*2c00*/  UISETP.NE.AND UP0, UPT, UR7, 0x1, UPT ;  /* 0x000000010700788c */ /* 0x000fcc000bf05270 */
        /* <DEDUP_REMOVED lines=14> */
.L_x_537:
[----:B------:R-:W-:Y:S05]  /*2cf0*/  BSYNC B0 ;  /* 0x0000000000007941 */ /* 0x000fea0003800000 */
.L_x_536:
        /* <DEDUP_REMOVED lines=14> */
.L_x_539:
[----:B------:R-:W-:Y:S05]  /*2de0*/  BSYNC B0 ;  /* 0x0000000000007941 */ /* 0x000fea0003800000 */
.L_x_538:
        /* <DEDUP_REMOVED lines=13> */
.L_x_541:
[----:B------:R-:W-:Y:S05]  /*2ec0*/  BSYNC B0 ;  /* 0x0000000000007941 */ /* 0x000fea0003800000 */
.L_x_540:
        /* <DEDUP_REMOVED lines=16> */
.L_x_543:
[----:B------:R-:W-:Y:S05]  /*2fd0*/  BSYNC B0 ;  /* 0x0000000000007941 */ /* 0x000fea0003800000 */
.L_x_542:
        /* <DEDUP_REMOVED lines=13> */
[----:B---3--:R-:W-:Y:S02]  /*30b0*/  MOV R4, R208 ;  /* 0x000000d000047202 */ /* 0x008fe40000000f00 */
[----:B------:R-:W-:-:S05]  /*30c0*/  MOV R5, R209 ;  /* 0x000000d100057202 */ /* 0x000fca0000000f00 */
[----:B------:R-:W-:Y:S01]  /*30d0*/  @!PT LDS RZ, [RZ] ;  /* 0x00000000fffff984 */ /* 0x000fe20000000800 */
[----:B------:R-:W-:Y:S01]  /*30e0*/  @!PT LDS RZ, [RZ] ;  /* 0x00000000fffff984 */ /* 0x000fe20000000800 */
[----:B------:R-:W-:Y:S01]  /*30f0*/  @!PT LDS RZ, [RZ] ;  /* 0x00000000fffff984 */ /* 0x000fe20000000800 */
[----:B------:R3:W-:Y:S02]  /*3100*/  LDGSTS.E.BYPASS.LTC128B.128 [R198], desc[UR14][R4.64] ;  /* 0x0000000004c67fae */ /* 0x0007e4000b901d4e */
.L_x_545:
[----:B------:R-:W-:Y:S05]  /*3110*/  BSYNC B0 ;  /* 0x0000000000007941 */ /* 0x000fea0003800000 */
.L_x_544:
        /* <DEDUP_REMOVED lines=14> */
[----:B---3--:R-:W-:-:S03]  /*3200*/  IMAD.U32 R5, RZ, RZ, UR27 ;  /* 0x0000001bff057e24 */ /* 0x008fc6000f8e00ff */
[----:B------:R-:W-:-:S04]  /*3210*/  LEA R4, P0, R3, R208, 0x6 ;  /* 0x000000d003047211 */ /* 0x000fc800078030ff */
[----:B------:R-:W-:-:S05]  /*3220*/  LEA.HI.X R5, R3, R209, R5, 0x6, P0 ;  /* 0x000000d103057211 */ /* 0x000fca00000f3405 */
[----:B------:R-:W-:Y:S01]  /*3230*/  @!PT LDS RZ, [RZ] ;  /* 0x00000000fffff984 */ /* 0x000fe20000000800 */
[----:B------:R-:W-:Y:S01]  /*3240*/  @!PT LDS RZ, [RZ] ;  /* 0x00000000fffff984 */ /* 0x000fe20000000800 */
[----:B------:R-:W-:Y:S01]  /*3250*/  @!PT LDS RZ, [RZ] ;  /* 0x00000000fffff984 */ /* 0x000fe20000000800 */
[----:B------:R3:W-:Y:S04]  /*3260*/  LDGSTS.E.BYPASS.LTC128B.128 [R198+0x1000], desc[UR14][R4.64] ;  /* 0x0100000004c67fae */ /* 0x0007e8000b901d4e */
.L_x_547:
[----:B------:R-:W-:Y:S05]  /*3270*/  BSYNC B0 ;  /* 0x0000000000007941 */ /* 0x000fea0003800000 */
.L_x_546:
        /* <DEDUP_REMOVED lines=21> */
.L_x_549:
[----:B------:R-:W-:Y:S05]  /*33d0*/  BSYNC B0 ;  /* 0x0000000000007941 */ /* 0x000fea0003800000 */
.L_x_548:
        /* <DEDUP_REMOVED lines=15> */
[----:B---3--:R-:W-:Y:S02]  /*34d0*/  MOV R4, R208 ;  /* 0x000000d000047202 */ /* 0x008fe40000000f00 */
[----:B------:R-:W-:-:S03]  /*34e0*/  MOV R5, R209 ;  /* 0x000000d100057202 */ /* 0x000fc60000000f00 */
[----:B------:R-:W-:-:S05]  /*34f0*/  IMAD.WIDE.U32 R4, R3, 0xc0, R4 ;  /* 0x000000c003047825 */ /* 0x000fca00078e0004 */
[----:B------:R-:W-:-:S05]  /*3500*/  IADD3 R5, R5, UR7, RZ ;  /* 0x0000000705057c10 */ /* 0x000fca000fffe0ff */
[----:B------:R-:W-:Y:S01]  /*3510*/  @!PT LDS RZ, [RZ] ;  /* 0x00000000fffff984 */ /* 0x000fe20000000800 */
[----:B------:R-:W-:Y:S01]  /*3520*/  @!PT LDS RZ, [RZ] ;  /* 0x00000000fffff984 */ /* 0x000fe20000000800 */
[----:B------:R-:W-:Y:S01]  /*3530*/  @!PT LDS RZ, [RZ] ;  /* 0x00000000fffff984 */ /* 0x000fe20000000800 */
[----:B------:R3:W-:Y:S02]  /*3540*/  LDGSTS.E.BYPASS.LTC128B.128 [R198+0x3000], desc[UR14][R4.64] ;  /* 0x0300000004c67fae */ /* 0x0007e4000b901d4e */
.L_x_551:
[----:B------:R-:W-:Y:S05]  /*3550*/  BSYNC B0 ;  /* 0x0000000000007941 */ /* 0x000fea0003800000 */
.L_x_550:
[----:B------:R-:W-:Y:S01]  /*3560*/  UIMAD UR7, UR44, UR10, URZ ;  /* 0x0000000a2c0772a4 */ /* 0x000fe2000f8e023f */
[----:B---3--:R-:W-:Y:S01]  /*3570*/  IMAD.WIDE.U32 R4, R8, UR30, R24 ;  /* 0x0000001e08047c25 */ /* 0x008fe2000f8e0018 */
[----:B------:R-:W-:Y:S01]  /*3580*/  ULDC.64 UR26, c[0x0][0x260] ;  /* 0x00009800001a7ab9 */ /* 0x000fe20000000a00 */
[----:B------:R-:W-:Y:S01]  /*3590*/  SHF.R.S32.HI R19, RZ, 0x1f, R245 ;  /* 0x0000001fff137819 */ /* 0x000fe200000114f5 */
[----:B------:R-:W-:Y:S01]  /*35a0*/  UIMAD UR7, UR30, UR11, UR7 ;  /* 0x0000000b1e0772a4 */ /* 0x000fe2000f8e0207 */
[C---:B------:R-:W-:Y:S01]  /*35b0*/  VIADD R3, R245.reuse, 0x48 ;  /* 0x00000048f5037836 */ /* 0x040fe20000000000 */
[----:B------:R-:W-:Y:S01]  /*35c0*/  IADD3 R4, P0, R4, UR28, RZ ;  /* 0x0000001c04047c10 */ /* 0x000fe2000ff1e0ff */
[C---:B------:R-:W-:Y:S01]  /*35d0*/  VIADD R6, R245.reuse, 0x40 ;  /* 0x00000040f5067836 */ /* 0x040fe20000000000 */
[----:B------:R-:W-:Y:S01]  /*35e0*/  BSSY B0, `(.L_x_552) ;  /* 0x000002b000007945 */ /* 0x000fe20003800000 */
[----:B------:R-:W-:Y:S01]  /*35f0*/  VIADD R7, R245, 0x8 ;  /* 0x00000008f5077836 */ /* 0x000fe20000000000 */
[----:B------:R-:W-:Y:S01]  /*3600*/  ISETP.GE.AND P6, PT, R3, UR6, PT ;  /* 0x0000000603007c0c */ /* 0x000fe2000bfc6270 */
[----:B------:R-:W-:Y:S01]  /*3610*/  IMAD.U32 R8, RZ, RZ, UR7 ;  /* 0x00000007ff087e24 */ /* 0x000fe2000f8e00ff */
[----:B------:R-:W-:Y:S01]  /*3620*/  UIMAD UR7, UR23, -0x80, UR12 ;  /* 0xffffff80170778a4 */ /* 0x000fe2000f8e020c */
[----:B------:R-:W-:Y:S01]  /*3630*/  ISETP.GE.AND P2, PT, R6, UR6, PT ;  /* 0x0000000606007c0c */ /* 0x000fe2000bf46270 */
[----:B------:R-:W-:Y:S01]  /*3640*/  IMAD.SHL.U32 R6, R245, 0x4, RZ ;  /* 0x00000004f5067824 */ /* 0x000fe200078e00ff */
[----:B------:R-:W-:-:S02]  /*3650*/  ISETP.GE.AND P3, PT, R7, UR6, PT ;  /* 0x0000000607007c0c */ /* 0x000fc4000bf66270 */
[----:B------:R-:W-:Y:S02]  /*3660*/  IADD3.X R5, R5, UR29, R8, P0, !PT ;  /* 0x0000001d05057c10 */ /* 0x000fe400087fe408 */
[----:B------:R-:W-:Y:S02]  /*3670*/  ISETP.GE.AND P5, PT, R0, UR7, PT ;  /* 0x0000000700007c0c */ /* 0x000fe4000bfa6270 */
[----:B------:R-:W-:Y:S01]  /*3680*/  P2R R17, PR, RZ, 0x4 ;  /* 0x00000004ff117803 */ /* 0x000fe20000000000 */
[----:B------:R-:W-:Y:S01]  /*3690*/  IMAD.WIDE.U32 R4, R14, UR26, R4 ;  /* 0x0000001a0e047c25 */ /* 0x000fe2000f8e0004 */
[----:B------:R-:W-:Y:S02]  /*36a0*/  IADD3 R10, P2, R6, UR20, RZ ;  /* 0x00000014060a7c10 */ /* 0x000fe4000ff5e0ff */
[----:B------:R-:W-:Y:S01]  /*36b0*/  SHF.R.S32.HI R7, RZ, 0x1f, R3 ;  /* 0x0000001fff077819 */ /* 0x000fe20000011403 */
[----:B------:R-:W-:Y:S01]  /*36c0*/  IMAD R6, R15, UR26, RZ ;  /* 0x0000001a0f067c24 */ /* 0x000fe2000f8e02ff */
[----:B------:R-:W-:-:S02]  /*36d0*/  @!P6 LEA R12, P0, R3, UR20, 0x2 ;  /* 0x00000014030cec11 */ /* 0x000fc4000f8010ff */
[----:B------:R-:W-:Y:S01]  /*36e0*/  SHF.L.U64.HI R8, R245, 0x2, R19 ;  /* 0x00000002f5087819 */ /* 0x000fe20000010213 */
[----:B------:R-:W-:Y:S01]  /*36f0*/  IMAD R6, R14, UR27, R6 ;  /* 0x0000001b0e067c24 */ /* 0x000fe2000f8e0206 */
[----:B------:R-:W-:Y:S01]  /*3700*/  @!P6 LEA.HI.X R13, R3, UR19, R7, 0x2, P0 ;  /* 0x00000013030dec11 */ /* 0x000fe200080f1407 */
[----:B------:R3:W-:Y:S01]  /*3710*/  @P5 STS.128 [R2+0xc000], RZ ;  /* 0x00c000ff02005388 */ /* 0x0007e20000000c00 */
[----:B------:R-:W-:Y:S01]  /*3720*/  ISETP.GE.AND P0, PT, R245, UR6, PT ;  /* 0x00000006f5007c0c */ /* 0x000fe2000bf06270 */
[----:B------:R-:W-:Y:S01]  /*3730*/  IMAD.IADD R3, R5, 0x1, R6 ;  /* 0x0000000105037824 */ /* 0x000fe200078e0206 */
[----:B------:R-:W-:Y:S02]  /*3740*/  P2R R18, PR, RZ, 0x8 ;  /* 0x00000008ff127803 */ /* 0x000fe40000000000 */
[----:B------:R-:W-:Y:S02]  /*3750*/  IADD3.X R11, R8, UR19, RZ, P2, !PT ;  /* 0x00000013080b7c10 */ /* 0x000fe400097fe4ff */
[----:B------:R-:W-:Y:S01]  /*3760*/  P2R R16, PR, RZ, 0x1 ;  /* 0x00000001ff107803 */ /* 0x000fe20000000000 */
[----:B------:R-:W-:Y:S06]  /*3770*/  @P5 BRA `(.L_x_553) ;  /* 0x0000000000445947 */ /* 0x000fec0003800000 */
        /* <DEDUP_REMOVED lines=17> */
.L_x_553:
[----:B------:R-:W-:Y:S05]  /*3890*/  BSYNC B0 ;  /* 0x0000000000007941 */ /* 0x000fea0003800000 */
.L_x_552:
        /* <DEDUP_REMOVED lines=23> */
.L_x_555:
[----:B------:R-:W-:Y:S05]  /*3a10*/  BSYNC B0 ;  /* 0x0000000000007941 */ /* 0x000fea0003800000 */
.L_x_554:
        /* <DEDUP_REMOVED lines=23> */
.L_x_557:
[----:B------:R-:W-:Y:S05]  /*3b90*/  BSYNC B0 ;  /* 0x0000000000007941 */ /* 0x000fea0003800000 */
.L_x_556:
        /* <DEDUP_REMOVED lines=23> */
.L_x_559:
[----:B------:R-:W-:Y:S05]  /*3d10*/  BSYNC B0 ;  /* 0x0000000000007941 */ /* 0x000fea0003800000 */
.L_x_558:
[----:B------:R-:W-:Y:S01]  /*3d20*/  UIMAD UR6, UR44, UR8, URZ ;  /* 0x000000082c0672a4 */ /* 0x000fe2000f8e023f */
[----:B-1----:R-:W-:Y:S01]  /*3d30*/  MOV R4, UR8 ;  /* 0x0000000800047c02 */ /* 0x002fe20008000f00 */
[----:B------:R1:W-:Y:S01]  /*3d40*/  @P5 STS.128 [R2+0x10000], RZ ;  /* 0x010000ff02005388 */ /* 0x0003e20000000c00 */
[----:B------:R-:W-:Y:S01]  /*3d50*/  BSSY B0, `(.L_x_560) ;  /* 0x000001d000007945 */ /* 0x000fe20003800000 */
[----:B------:R-:W-:Y:S02]  /*3d60*/  UIMAD UR6, UR30, UR9, UR6 ;  /* 0x000000091e0672a4 */ /* 0x000fe4000f8e0206 */
[----:B------:R-:W-:-:S04]  /*3d70*/  IMAD.WIDE.U32 R4, R4, UR30, R24 ;  /* 0x0000001e04047c25 */ /* 0x000fc8000f8e0018 */
[----:B------:R-:W-:Y:S01]  /*3d80*/  MOV R3, UR6 ;  /* 0x0000000600037c02 */ /* 0x000fe20008000f00 */
[----:B------:R-:W-:Y:S01]  /*3d90*/  ULDC.64 UR6, c[0x0][0x268] ;  /* 0x00009a0000067ab9 */ /* 0x000fe20000000a00 */
        /* <DEDUP_REMOVED lines=24> */
.L_x_561:
[----:B------:R-:W-:Y:S05]  /*3f20*/  BSYNC B0 ;  /* 0x0000000000007941 */ /* 0x000fea0003800000 */
.L_x_560:
        /* <DEDUP_REMOVED lines=22> */
.L_x_563:
[----:B------:R-:W-:Y:S05]  /*4090*/  BSYNC B0 ;  /* 0x0000000000007941 */ /* 0x000fea0003800000 */
.L_x_562:
        /* <DEDUP_REMOVED lines=18> */
[----:B------:R-:W-:Y:S01]  /*41c0*/  @!PT LDS RZ, [RZ] ;  /* 0x00000000fffff984 */ /* 0x000fe20000000800 */
[----:B------:R-:W-:Y:S01]  /*41d0*/  @!PT LDS RZ, [RZ] ;  /* 0x00000000fffff984 */ /* 0x000fe20000000800 */
[----:B------:R-:W-:Y:S01]  /*41e0*/  @!PT LDS RZ, [RZ] ;  /* 0x00000000fffff984 */ /* 0x000fe20000000800 */
[----:B------:R1:W-:Y:S02]  /*41f0*/  LDGSTS.E.BYPASS.LTC128B.128 [R2+0x12000], desc[UR14][R8.64] ;  /* 0x1200000008027fae */ /* 0x0003e4000b901d4e */
.L_x_565:
[----:B------:R-:W-:Y:S05]  /*4200*/  BSYNC B0 ;  /* 0x0000000000007941 */ /* 0x000fea0003800000 */
.L_x_564:
        /* <DEDUP_REMOVED lines=18> */
[----:B------:R-:W-:Y:S01]  /*4330*/  @!PT LDS RZ, [RZ] ;  /* 0x00000000fffff984 */ /* 0x000fe20000000800 */
[----:B------:R-:W-:Y:S01]  /*4340*/  @!PT LDS RZ, [RZ] ;  /* 0x00000000fffff984 */ /* 0x000fe20000000800 */
[----:B------:R-:W-:Y:S01]  /*4350*/  @!PT LDS RZ, [RZ] ;  /* 0x00000000fffff984 */ /* 0x000fe20000000800 */
[----:B------:R1:W-:Y:S02]  /*4360*/  LDGSTS.E.BYPASS.LTC128B.128 [R2+0x13000], desc[UR14][R4.64] ;  /* 0x1300000004027fae */ /* 0x0003e4000b901d4e */
.L_x_567:
[----:B------:R-:W-:Y:S05]  /*4370*/  BSYNC B0 ;  /* 0x0000000000007941 */ /* 0x000fea0003800000 */
.L_x_566:
[----:B------:R-:W2:Y:S01]  /*4380*/  LDL R0, [R1+0x4] ;  /* 0x0000040001007983 */ /* 0x000ea20000100800 */
[----:B------:R-:W-:Y:S01]  /*4390*/  IMAD.MOV.U32 R242, RZ, RZ, 0x7f800000 ;  /* 0x7f800000fff27424 */ /* 0x000fe200078e00ff */
[----:B------:R-:W-:Y:S01]  /*43a0*/  ISETP.NE.AND P3, PT, R16, RZ, PT ;  /* 0x000000ff1000720c */ /* 0x000fe20003f65270 */
[----:B------:R-:W-:Y:S01]  /*43b0*/  IMAD.MOV.U32 R243, RZ, RZ, 0x7f800000 ;  /* 0x7f800000fff37424 */ /* 0x000fe200078e00ff */
[----:B------:R-:W-:Y:S01]  /*43c0*/  ISETP.NE.AND P2, PT, R18, RZ, PT ;  /* 0x000000ff1200720c */ /* 0x000fe20003f45270 */
[----:B------:R-:W0:Y:S01]  /*43d0*/  LDGDEPBAR ;  /* 0x00000000000079af */ /* 0x000e220000000000 */
[----:B------:R-:W-:Y:S01]  /*43e0*/  ISETP.NE.AND P0, PT, R17, RZ, PT ;  /* 0x000000ff1100720c */ /* 0x000fe20003f05270 */
[----:B------:R-:W-:Y:S01]  /*43f0*/  IMAD.MOV.U32 R244, RZ, RZ, 0x7f800000 ;  /* 0x7f800000fff47424 */ /* 0x000fe200078e00ff */
[----:B------:R-:W-:Y:S01]  /*4400*/  ULDC UR27, c[0x0][0x2d0] ;  /* 0x0000b400001b7ab9 */ /* 0x000fe20000000800 */
[----:B------:R1:W5:Y:S01]  /*4410*/  @!P6 LDG.E R242, desc[UR14][R12.64] ;  /* 0x0000000e0cf2e981 */ /* 0x000362000c1e1900 */
[----:B------:R-:W-:Y:S01]  /*4420*/  IMAD.MOV.U32 R241, RZ, RZ, 0x7f800000 ;  /* 0x7f800000fff17424 */ /* 0x000fe200078e00ff */
[----:B------:R-:W-:Y:S01]  /*4430*/  ULDC UR31, c[0x0][0x398] ;  /* 0x0000e600001f7ab9 */ /* 0x000fe20000000800 */
[----:B------:R-:W-:Y:S01]  /*4440*/  VIADD R187, R189, 0x2000 ;  /* 0x00002000bdbb7836 */ /* 0x000fe20000000000 */
[----:B------:R-:W-:Y:S01]  /*4450*/  ULDC UR29, c[0x0][0x2dc] ;  /* 0x0000b700001d7ab9 */ /* 0x000fe20000000800 */
[----:B------:R-:W-:Y:S01]  /*4460*/  VIADD R181, R190, 0x2000 ;  /* 0x00002000beb57836 */ /* 0x000fe20000000000 */
[----:B------:R1:W5:Y:S01]  /*4470*/  @!P3 LDG.E R243, desc[UR14][R10.64] ;  /* 0x0000000e0af3b981 */ /* 0x000362000c1e1900 */
[----:B------:R-:W-:Y:S01]  /*4480*/  IMAD.MOV.U32 R188, RZ, RZ, 0x20 ;  /* 0x00000020ffbc7424 */ /* 0x000fe200078e00ff */
[----:B------:R-:W-:-:S02]  /*4490*/  UIADD3 UR6, UR30, UR17, URZ ;  /* 0x000000111e067290 */ /* 0x000fc4000fffe03f */
[----:B------:R1:W5:Y:S01]  /*44a0*/  @!P2 LDG.E R244, desc[UR14][R10.64+0x20] ;  /* 0x0000200e0af4a981 */ /* 0x000362000c1e1900 */
[----:B------:R-:W-:Y:S02]  /*44b0*/  IMAD.MOV.U32 R182, RZ, RZ, 0x40 ;  /* 0x00000040ffb67424 */ /* 0x000fe400078e00ff */
[----:B------:R-:W-:Y:S01]  /*44c0*/  IMAD.MOV.U32 R246, RZ, RZ, 0x40 ;  /* 0x00000040fff67424 */ /* 0x000fe200078e00ff */
[----:B------:R1:W5:Y:S01]  /*44d0*/  @!P0 LDG.E R241, desc[UR14][R10.64+0x100] ;  /* 0x0001000e0af18981 */ /* 0x000362000c1e1900 */
[----:B------:R-:W-:Y:S01]  /*44e0*/  SEL R187, R187, R189, !P1 ;  /* 0x000000bdbbbb7207 */ /* 0x000fe20004800000 */
[----:B------:R-:W-:Y:S01]  /*44f0*/  IMAD.SHL.U32 R250, R245, 0x4, RZ ;  /* 0x00000004f5fa7824 */ /* 0x000fe200078e00ff */
[----:B------:R-:W-:Y:S01]  /*4500*/  SEL R181, R181, R190, !P1 ;  /* 0x000000beb5b57207 */ /* 0x000fe20004800000 */
[----:B------:R-:W-:Y:S01]  /*4510*/  UIADD3 UR6, -UR12, 0x80, UR6 ;  /* 0x000000800c067890 */ /* 0x000fe2000fffe106 */
        /* <DEDUP_REMOVED lines=32> */
[----:B------:R-:W-:Y:S01]  /*4720*/  SHF.L.U64.HI R249, R245, 0x2, R19 ;  /* 0x00000002f5f97819 */ /* 0x000fe20000010213 */
[----:B------:R-:W-:Y:S01]  /*4730*/  IMAD.MOV.U32 R199, RZ, RZ, R198 ;  /* 0x000000ffffc77224 */ /* 0x000fe200078e00c6 */
[----:B------:R-:W-:Y:S01]  /*4740*/  LEA R187, R187, UR4, 0x1 ;  /* 0x00000004bbbb7c11 */ /* 0x000fe2000f8e08ff */
[----:B------:R-:W-:Y:S01]  /*4750*/  ULDC UR7, c[0x0][0x394] ;  /* 0x0000e50000077ab9 */ /* 0x000fe20000000800 */
[----:B------:R-:W-:Y:S01]  /*4760*/  LEA R181, R181, UR4, 0x1 ;  /* 0x00000004b5b57c11 */ /* 0x000fe2000f8e08ff */
[----:B------:R-:W-:Y:S01]  /*4770*/  UIADD3 UR26, UR6, -UR59, URZ ;  /* 0x8000003b061a7290 */ /* 0x000fe2000fffe03f */
[----:B------:R-:W-:Y:S01]  /*4780*/  UMOV UR18, UR7 ;  /* 0x0000000700127c82 */ /* 0x000fe20008000000 */
[----:B------:R-:W-:Y:S01]  /*4790*/  ULDC UR28, c[0x0][0x270] ;  /* 0x00009c00001c7ab9 */ /* 0x000fe20000000800 */
[----:B------:R-:W-:Y:S01]  /*47a0*/  ULDC UR11, c[0x0][0x2ec] ;  /* 0x0000bb00000b7ab9 */ /* 0x000fe20000000800 */
[C---:B--2---:R-:W-:Y:S02]  /*47b0*/  LOP3.LUT P0, RZ, R0.reuse, 0x2, RZ, 0xc0, !PT ;  /* 0x0000000200ff7812 */ /* 0x044fe4000780c0ff */
[----:B------:R-:W-:-:S02]  /*47c0*/  LOP3.LUT P3, RZ, R0, 0x4, RZ, 0xc0, !PT ;  /* 0x0000000400ff7812 */ /* 0x000fc4000786c0ff */
[----:B------:R-:W-:Y:S01]  /*47d0*/  LOP3.LUT P2, RZ, R0, 0x4, RZ, 0xc0, !PT ;  /* 0x0000000400ff7812 */ /* 0x000fe2000784c0ff */
[----:B------:R-:W-:Y:S01]  /*47e0*/  VIADD R0, R245, 0xffffff80 ;  /* 0xffffff80f5007836 */ /* 0x000fe20000000000 */
[----:B------:R-:W-:-:S04]  /*47f0*/  SEL R188, R188, 0xffffffe0, !P0 ;  /* 0xffffffe0bcbc7807 */ /* 0x000fc80004000000 */
[----:B-1-34-:R-:W-:Y:S01]  /*4800*/  SHF.R.S32.HI R2, RZ, 0x1f, R0 ;  /* 0x0000001fff027819 */ /* 0x01afe20000011400 */
[----:B------:R-:W-:Y:S01]  /*4810*/  IMAD.SHL.U32 R247, R0, 0x4, RZ ;  /* 0x0000000400f77824 */ /* 0x000fe200078e00ff */
[----:B------:R-:W-:Y:S02]  /*4820*/  SEL R182, R182, 0xffffffc0, !P3 ;  /* 0xffffffc0b6b67807 */ /* 0x000fe40005800000 */
[----:B------:R-:W-:Y:S02]  /*4830*/  SHF.L.U64.HI R248, R0, 0x2, R2 ;  /* 0x0000000200f87819 */ /* 0x000fe40000010202 */
[----:B------:R-:W-:-:S07]  /*4840*/  SEL R246, R246, 0xffffffc0, !P2 ;  /* 0xffffffc0f6f67807 */ /* 0x000fce0005000000 */
.L_x_572:
[----:B------:R-:W0:Y:S01]  /*4850*/  LDGDEPBAR ;  /* 0x00000000000079af */ /* 0x000e220000000000 */
[----:B------:R-:W-:Y:S01]  /*4860*/  IMAD.IADD R0, R187, 0x1, R188 ;  /* 0x00000001bb007824 */ /* 0x000fe200078e02bc */
[----:B------:R-:W-:Y:S01]  /*4870*/  IADD3 R2, P0, R250, UR22, RZ ;  /* 0x00000016fa027c10 */ /* 0x000fe2000ff1e0ff */
[----:B------:R-:W-:Y:S01]  /*4880*/  USHF.L.U32 UR9, UR13, 0x7, URZ ;  /* 0x000000070d097899 */ /* 0x000fe2000800063f */
[----:B------:R-:W-:Y:S02]  /*4890*/  UMOV UR8, UR60 ;  /* 0x0000003c00087c82 */ /* 0x000fe40008000000 */
[----:B------:R-:W-:Y:S01]  /*48a0*/  IADD3.X R3, R249, UR21, RZ, P0, !PT ;  /* 0x00000015f9037c10 */ /* 0x000fe200087fe4ff */
[----:B------:R-:W-:Y:S06]  /*48b0*/  UISETP.GE.AND UP0, UPT, UR9, UR26, UPT ;  /* 0x0000001a0900728c */ /* 0x000fec000bf06270 */
[----:B------:R-:W-:Y:S01]  /*48c0*/  PLOP3.LUT P0, PT, PT, PT, UP0, 0x80, 0x0 ;  /* 0x000000000000781c */ /* 0x000fe20003f0f008 */
[----:B------:R-:W-:Y:S04]  /*48d0*/  DEPBAR.LE SB0, 0x0 ;  /* 0x000080000000791a */ /* 0x000fe80000000000 */
[----:B------:R-:W-:Y:S06]  /*48e0*/  BAR.SYNC.DEFER_BLOCKING 0x0 ;  /* 0x0000000000007b1d */ /* 0x000fec0000010000 */
[----:B------:R-:W-:Y:S05]  /*48f0*/  LDSM.16.M88.4 R64, [R187] ;  /* 0x00000000bb40783b */ /* 0x000fea0000000200 */
[----:B------:R-:W1:Y:S05]  /*4900*/  LDSM.16.M88.4 R16, [R184+UR4+0xc000] ;  /* 0x00c00004b810783b */ /* 0x000e6a0008000200 */
[----:B------:R-:W2:Y:S05]  /*4910*/  LDSM.16.M88.4 R60, [R187+0x2000] ;  /* 0x00200000bb3c783b */ /* 0x000eaa0000000200 */
[----:B------:R-:W3:Y:S05]  /*4920*/  LDSM.16.M88.4 R32, [R184+UR4+0xc800] ;  /* 0x00c80004b820783b */ /* 0x000eea0008000200 */
[----:B------:R-:W4:Y:S05]  /*4930*/  LDSM.16.M88.4 R48, [R184+UR4+0xd000] ;  /* 0x00d00004b830783b */ /* 0x000f2a0008000200 */
[----:B------:R-:W4:Y:S05]  /*4940*/  LDSM.16.M88.4 R132, [R184+UR4+0xd800] ;  /* 0x00d80004b884783b */ /* 0x000f2a0008000200 */
[----:B------:R-:W-:Y:S05]  /*4950*/  LDSM.16.M88.4 R136, [R0] ;  /* 0x000000000088783b */ /* 0x000fea0000000200 */
[----:B------:R-:W4:Y:S05]  /*4960*/  LDSM.16.M88.4 R140, [R186] ;  /* 0x00000000ba8c783b */ /* 0x000f2a0000000200 */
[----:B------:R-:W4:Y:S01]  /*4970*/  LDSM.16.M88.4 R144, [R0+0x2000] ;  /* 0x002000000090783b */ /* 0x000f220000000200 */
[-C--:B-1----:R-:W-:Y:S04]  /*4980*/  HMMA.16816.F32 R4, R64, R16.reuse, RZ ;  /* 0x000000104004723c */ /* 0x082fe800000018ff */
[----:B------:R-:W1:Y:S02]  /*4990*/  LDSM.16.M88.4 R148, [R186+0x800] ;  /* 0x00080000ba94783b */ /* 0x000e640000000200 */
[C---:B--2---:R-:W-:Y:S03]  /*49a0*/  HMMA.16816.F32 R8, R60.reuse, R16, RZ ;  /* 0x000000103c08723c */ /* 0x044fe600000018ff */
[----:B------:R-:W2:Y:S03]  /*49b0*/  LDSM.16.M88.4 R152, [R186+0x1000] ;  /* 0x00100000ba98783b */ /* 0x000ea60000000200 */
[-C--:B------:R-:W-:Y:S02]  /*49c0*/  HMMA.16816.F32 R12, R60, R18.reuse, RZ ;  /* 0x000000123c0c723c */ /* 0x080fe400000018ff */
[----:B------:R-:W2:Y:S04]  /*49d0*/  LDSM.16.M88.4 R156, [R186+0x1800] ;  /* 0x00180000ba9c783b */ /* 0x000ea80000000200 */
[C---:B------:R-:W-:Y:S01]  /*49e0*/  HMMA.16816.F32 R16, R64.reuse, R18, RZ ;  /* 0x000000124010723c */ /* 0x040fe200000018ff */
[----:B------:R-:W-:Y:S05]  /*49f0*/  LDSM.16.M88.4 R160, [R183+0x1000] ;  /* 0x00100000b7a0783b */ /* 0x000fea0000000200 */
[-C--:B---3--:R-:W-:Y:S01]  /*4a00*/  HMMA.16816.F32 R20, R64, R32.reuse, RZ ;  /* 0x000000204014723c */ /* 0x088fe200000018ff */
[----:B------:R-:W-:Y:S05]  /*4a10*/  LDSM.16.M88.4 R164, [R183+0x1800] ;  /* 0x00180000b7a4783b */ /* 0x000fea0000000200 */
[C---:B------:R-:W-:Y:S01]  /*4a20*/  HMMA.16816.F32 R24, R60.reuse, R32, RZ ;  /* 0x000000203c18723c */ /* 0x040fe200000018ff */
[----:B------:R-:W-:Y:S05]  /*4a30*/  LDSM.16.M88.4 R168, [R185+0x800] ;  /* 0x00080000b9a8783b */ /* 0x000fea0000000200 */
[-C--:B------:R-:W-:Y:S01]  /*4a40*/  HMMA.16816.F32 R28, R60, R34.reuse, RZ ;  /* 0x000000223c1c723c */ /* 0x080fe200000018ff */
[----:B------:R-:W-:Y:S05]  /*4a50*/  LDSM.16.M88.4 R172, [R185+0x1000] ;  /* 0x00100000b9ac783b */ /* 0x000fea0000000200 */
[C---:B------:R-:W-:Y:S01]  /*4a60*/  HMMA.16816.F32 R32, R64.reuse, R34, RZ ;  /* 0x000000224020723c */ /* 0x040fe200000018ff */
[----:B------:R-:W-:Y:S05]  /*4a70*/  LDSM.16.M88.4 R176, [R185+0x1800] ;  /* 0x00180000b9b0783b */ /* 0x000fea0000000200 */
[-C--:B----4-:R-:W-:Y:S01]  /*4a80*/  HMMA.16816.F32 R36, R64, R48.reuse, RZ ;  /* 0x000000304024723c */ /* 0x090fe200000018ff */
[----:B-----5:R3:W5:Y:S05]  /*4a90*/  LDG.E R195, desc[UR14][R2.64] ;  /* 0x0000000e02c37981 */ /* 0x02076a000c1e1900 */
[----:B------:R3:W5:Y:S01]  /*4aa0*/  LDG.E R196, desc[UR14][R2.64+0x20] ;  /* 0x0000200e02c47981 */ /* 0x000762000c1e1900 */
[C---:B------:R-:W-:Y:S04]  /*4ab0*/  HMMA.16816.F32 R40, R60.reuse, R48, RZ ;  /* 0x000000303c28723c */ /* 0x040fe800000018ff */
[----:B------:R3:W5:Y:S02]  /*4ac0*/  LDG.E R194, desc[UR14][R2.64+0x100] ;  /* 0x0001000e02c27981 */ /* 0x000764000c1e1900 */
[-C--:B------:R-:W-:Y:S03]  /*4ad0*/  HMMA.16816.F32 R44, R60, R50.reuse, RZ ;  /* 0x000000323c2c723c */ /* 0x080fe600000018ff */
[----:B------:R3:W5:Y:S03]  /*4ae0*/  LDG.E R191, desc[UR14][R2.64+0x120] ;  /* 0x0001200e02bf7981 */ /* 0x000766000c1e1900 */
[C---:B------:R-:W-:Y:S06]  /*4af0*/  HMMA.16816.F32 R48, R64.reuse, R50, RZ ;  /* 0x000000324030723c */ /* 0x040fec00000018ff */
[-C--:B------:R-:W-:Y:S06]  /*4b00*/  HMMA.16816.F32 R52, R64, R132.reuse, RZ ;  /* 0x000000844034723c */ /* 0x080fec00000018ff */
[C---:B------:R-:W-:Y:S06]  /*4b10*/  HMMA.16816.F32 R56, R60.reuse, R132, RZ ;  /* 0x000000843c38723c */ /* 0x040fec00000018ff */
[-C--:B------:R-:W-:Y:S06]  /*4b20*/  HMMA.16816.F32 R60, R60, R134.reuse, RZ ;  /* 0x000000863c3c723c */ /* 0x080fec00000018ff */
[----:B------:R-:W-:Y:S06]  /*4b30*/  HMMA.16816.F32 R64, R64, R134, RZ ;  /* 0x000000864040723c */ /* 0x000fec00000018ff */
[-C--:B------:R-:W-:Y:S06]  /*4b40*/  HMMA.16816.F32 R4, R136, R140.reuse, R4 ;  /* 0x0000008c8804723c */ /* 0x080fec0000001804 */
[C---:B------:R-:W-:Y:S06]  /*4b50*/  HMMA.16816.F32 R8, R144.reuse, R140, R8 ;  /* 0x0000008c9008723c */ /* 0x040fec0000001808 */
[-C--:B------:R-:W-:Y:S06]  /*4b60*/  HMMA.16816.F32 R12, R144, R142.reuse, R12 ;  /* 0x0000008e900c723c */ /* 0x080fec000000180c */
[C---:B------:R-:W-:Y:S01]  /*4b70*/  HMMA.16816.F32 R16, R136.reuse, R142, R16 ;  /* 0x0000008e8810723c */ /* 0x040fe20000001810 */
[----:B------:R-:W-:Y:S05]  /*4b80*/  LDSM.16.M88.4 R140, [R183] ;  /* 0x00000000b78c783b */ /* 0x000fea0000000200 */
[-C--:B-1----:R-:W-:Y:S06]  /*4b90*/  HMMA.16816.F32 R20, R136, R148.reuse, R20 ;  /* 0x000000948814723c */ /* 0x082fec0000001814 */
[C---:B------:R-:W-:Y:S06]  /*4ba0*/  HMMA.16816.F32 R24, R144.reuse, R148, R24 ;  /* 0x000000949018723c */ /* 0x040fec0000001818 */
[-C--:B------:R-:W-:Y:S05]  /*4bb0*/  HMMA.16816.F32 R28, R144, R150.reuse, R28 ;  /* 0x00000096901c723c */ /* 0x080fea000000181c */
[--C-:B------:R-:W-:Y:S01]  /*4bc0*/  IMAD.IADD R148, R187, 0x1, R182.reuse ;  /* 0x00000001bb947824 */ /* 0x100fe200078e02b6 */
[C---:B------:R-:W-:Y:S04]  /*4bd0*/  HMMA.16816.F32 R32, R136.reuse, R150, R32 ;  /* 0x000000968820723c */ /* 0x040fe80000001820 */
[----:B------:R-:W1:Y:S02]  /*4be0*/  LDSM.16.M88.4 R132, [R148] ;  /* 0x000000009484783b */ /* 0x000e640000000200 */
[-C--:B--2---:R-:W-:Y:S03]  /*4bf0*/  HMMA.16816.F32 R36, R136, R152.reuse, R36 ;  /* 0x000000988824723c */ /* 0x084fe60000001824 */
[----:B------:R-:W2:Y:S03]  /*4c00*/  LDSM.16.M88.4 R148, [R148+0x2000] ;  /* 0x002000009494783b */ /* 0x000ea60000000200 */
[C---:B------:R-:W-:Y:S06]  /*4c10*/  HMMA.16816.F32 R40, R144.reuse, R152, R40 ;  /* 0x000000989028723c */ /* 0x040fec0000001828 */
[-C--:B------:R-:W-:Y:S06]  /*4c20*/  HMMA.16816.F32 R44, R144, R154.reuse, R44 ;  /* 0x0000009a902c723c */ /* 0x080fec000000182c */
[C---:B------:R-:W-:Y:S01]  /*4c30*/  HMMA.16816.F32 R48, R136.reuse, R154, R48 ;  /* 0x0000009a8830723c */ /* 0x040fe20000001830 */
[----:B------:R-:W4:Y:S05]  /*4c40*/  LDSM.16.M88.4 R152, [R183+0x800] ;  /* 0x00080000b798783b */ /* 0x000f2a0000000200 */
[-C--:B------:R-:W-:Y:S06]  /*4c50*/  HMMA.16816.F32 R52, R136, R156.reuse, R52 ;  /* 0x0000009c8834723c */ /* 0x080fec0000001834 */
[C---:B------:R-:W-:Y:S06]  /*4c60*/  HMMA.16816.F32 R56, R144.reuse, R156, R56 ;  /* 0x0000009c9038723c */ /* 0x040fec0000001838 */
[-C--:B------:R-:W-:Y:S01]  /*4c70*/  HMMA.16816.F32 R60, R144, R158.reuse, R60 ;  /* 0x0000009e903c723c */ /* 0x080fe2000000183c */
[----:B------:R-:W-:Y:S04]  /*4c80*/  LDSM.16.M88.4 R144, [R185] ;  /* 0x00000000b990783b */ /* 0x000fe80000000200 */
[----:B------:R-:W-:Y:S01]  /*4c90*/  IMAD.IADD R156, R0, 0x1, R182 ;  /* 0x00000001009c7824 */ /* 0x000fe200078e02b6 */
[----:B------:R-:W-:Y:S04]  /*4ca0*/  HMMA.16816.F32 R64, R136, R158, R64 ;  /* 0x0000009e8840723c */ /* 0x000fe80000001840 */
[----:B------:R-:W3:Y:S02]  /*4cb0*/  LDSM.16.M88.4 R136, [R156] ;  /* 0x000000009c88783b */ /* 0x000ee40000000200 */
[-C--:B-1----:R-:W-:Y:S03]  /*4cc0*/  HMMA.16816.F32 R4, R132, R140.reuse, R4 ;  /* 0x0000008c8404723c */ /* 0x082fe60000001804 */
[----:B------:R-:W1:Y:S03]  /*4cd0*/  LDSM.16.M88.4 R156, [R156+0x2000] ;  /* 0x002000009c9c783b */ /* 0x000e660000000200 */
[C---:B--2---:R-:W-:Y:S06]  /*4ce0*/  HMMA.16816.F32 R8, R148.reuse, R140, R8 ;  /* 0x0000008c9408723c */ /* 0x044fec0000001808 */
[-C--:B------:R-:W-:Y:S06]  /*4cf0*/  HMMA.16816.F32 R12, R148, R142.reuse, R12 ;  /* 0x0000008e940c723c */ /* 0x080fec000000180c */
[C---:B------:R-:W-:Y:S06]  /*4d00*/  HMMA.16816.F32 R16, R132.reuse, R142, R16 ;  /* 0x0000008e8410723c */ /* 0x040fec0000001810 */
[-C--:B----4-:R-:W-:Y:S06]  /*4d10*/  HMMA.16816.F32 R20, R132, R152.reuse, R20 ;  /* 0x000000988414723c */ /* 0x090fec0000001814 */
[C---:B------:R-:W-:Y:S06]  /*4d20*/  HMMA.16816.F32 R24, R148.reuse, R152, R24 ;  /* 0x000000989418723c */ /* 0x040fec0000001818 */
[-C--:B------:R-:W-:Y:S06]  /*4d30*/  HMMA.16816.F32 R28, R148, R154.reuse, R28 ;  /* 0x0000009a941c723c */ /* 0x080fec000000181c */
        /* <DEDUP_REMOVED lines=8> */
[----:B------:R-:W-:Y:S06]  /*4dc0*/  HMMA.16816.F32 R64, R132, R166, R64 ;  /* 0x000000a68440723c */ /* 0x000fec0000001840 */
[-C--:B---3--:R-:W-:Y:S06]  /*4dd0*/  HMMA.16816.F32 R4, R136, R144.reuse, R4 ;  /* 0x000000908804723c */ /* 0x088fec0000001804 */
[C---:B-1----:R-:W-:Y:S06]  /*4de0*/  HMMA.16816.F32 R8, R156.reuse, R144, R8 ;  /* 0x000000909c08723c */ /* 0x042fec0000001808 */
        /* <DEDUP_REMOVED lines=16> */
[----:B------:R-:W-:Y:S11]  /*4ef0*/  @!P0 BRA `(.L_x_568) ;  /* 0x0000000000308947 */ /* 0x000ff60003800000 */
[----:B------:R-:W-:Y:S02]  /*4f00*/  USHF.L.U32 UR6, UR23, 0x7, URZ ;  /* 0x0000000717067899 */ /* 0x000fe4000800063f */
[----:B------:R-:W-:Y:S02]  /*4f10*/  UIADD3 UR10, UR9, 0x80, URZ ;  /* 0x00000080090a7890 */ /* 0x000fe4000fffe03f */
[----:B------:R-:W-:Y:S02]  /*4f20*/  UIADD3 UR7, UR6, UR17, URZ ;  /* 0x0000001106077290 */ /* 0x000fe4000fffe03f */
[----:B------:R-:W-:Y:S02]  /*4f30*/  UIADD3 UR8, UR6, 0x80, URZ ;  /* 0x0000008006087890 */ /* 0x000fe4000fffe03f */
[----:B------:R-:W-:Y:S04]  /*4f40*/  UIADD3 UR6, UR18, UR7, -UR12 ;  /* 0x0000000712067290 */ /* 0x000fe8000fffe80c */
[----:B------:R-:W-:Y:S01]  /*4f50*/  UISETP.GE.AND UP0, UPT, UR10, UR6, UPT ;  /* 0x000000060a00728c */ /* 0x000fe2000bf06270 */
[----:B------:R-:W-:Y:S01]  /*4f60*/  IMAD.U32 R0, RZ, RZ, UR8 ;  /* 0x00000008ff007e24 */ /* 0x000fe2000f8e00ff */
[----:B------:R-:W-:Y:S04]  /*4f70*/  UMOV UR8, UR18 ;  /* 0x0000001200087c82 */ /* 0x000fe80008000000 */
[----:B------:R-:W-:Y:S02]  /*4f80*/  ISETP.LT.AND P0, PT, R0, UR12, PT ;  /* 0x0000000c00007c0c */ /* 0x000fe4000bf01270 */
[----:B------:R-:W-:Y:S11]  /*4f90*/  PLOP3.LUT P1, PT, PT, PT, UP0, 0x80, 0x0 ;  /* 0x000000000000781c */ /* 0x000ff60003f2f008 */
[----:B------:R-:W-:Y:S02]  /*4fa0*/  @!UPT UIADD3 URZ, URZ, URZ, URZ ;  /* 0x0000003f3f3ff290 */ /* 0x000fe4000fffe03f */
[----:B------:R-:W-:Y:S05]  /*4fb0*/  @!P1 BRA P0, `(.L_x_569) ;  /* 0x0000000c00a09947 */ /* 0x000fea0000000000 */
.L_x_568:
[----:B------:R-:W-:Y:S01]  /*4fc0*/  UIADD3 UR6, UR12, 0x1, -UR17 ;  /* 0x000000010c067890 */ /* 0x000fe2000fffe811 */
[----:B------:R-:W-:Y:S01]  /*4fd0*/  IMAD.U32 R0, RZ, RZ, UR23 ;  /* 0x00000017ff007e24 */ /* 0x000fe2000f8e00ff */
[----:B------:R-:W-:Y:S01]  /*4fe0*/  UIADD3 UR7, -UR8, UR12, -UR17 ;  /* 0x0000000c08077290 */ /* 0x000fe2000fffe911 */
[----:B------:R-:W-:Y:S01]  /*4ff0*/  VIADD R132, R245, UR9 ;  /* 0x00000009f5847c36 */ /* 0x000fe20008000000 */
[----:B------:R-:W-:Y:S01]  /*5000*/  UIADD3 UR6, UR6, UR31, URZ ;  /* 0x0000001f06067290 */ /* 0x000fe2000fffe03f */
[----:B------:R-:W-:Y:S01]  /*5010*/  IMAD R0, R0, 0x80, R252 ;  /* 0x0000008000007824 */ /* 0x000fe200078e02fc */
[----:B------:R-:W-:Y:S01]  /*5020*/  UMOV UR18, UR8 ;  /* 0x0000000800127c82 */ /* 0x000fe20008000000 */
[C---:B------:R-:W-:Y:S01]  /*5030*/  VIADD R133, R132.reuse, 0x40 ;  /* 0x0000004084857836 */ /* 0x040fe20000000000 */
[----:B------:R-:W-:Y:S01]  /*5040*/  VIADDMNMX R3, R132, UR7, RZ, !PT ;  /* 0x0000000784037c46 */ /* 0x000fe2000f8001ff */
[C---:B------:R-:W-:Y:S02]  /*5050*/  VIADD R148, R0.reuse, 0x1 ;  /* 0x0000000100947836 */ /* 0x040fe40000000000 */
[----:B------:R-:W-:Y:S01]  /*5060*/  IMAD.U32 R2, RZ, RZ, UR6 ;  /* 0x00000006ff027e24 */ /* 0x000fe2000f8e00ff */
[CC--:B------:R-:W-:Y:S01]  /*5070*/  ISETP.GE.AND P0, PT, R0.reuse, R3.reuse, PT ;  /* 0x000000030000720c */ /* 0x0c0fe20003f06270 */
[----:B------:R-:W-:Y:S01]  /*5080*/  VIADD R147, R0, 0x8 ;  /* 0x0000000800937836 */ /* 0x000fe20000000000 */
[-C--:B------:R-:W-:Y:S01]  /*5090*/  ISETP.GE.AND P6, PT, R148, R3.reuse, PT ;  /* 0x000000039400720c */ /* 0x080fe20003fc6270 */
[----:B------:R-:W-:Y:S01]  /*50a0*/  VIADD R146, R0, 0x9 ;  /* 0x0000000900927836 */ /* 0x000fe20000000000 */
[----:B------:R-:W-:Y:S01]  /*50b0*/  VIADDMNMX R2, R132, R2, UR12, PT ;  /* 0x0000000c84027e46 */ /* 0x000fe2000b800102 */
[C---:B------:R-:W-:Y:S01]  /*50c0*/  VIADD R145, R0.reuse, 0x10 ;  /* 0x0000001000917836 */ /* 0x040fe20000000000 */
        /* <DEDUP_REMOVED lines=11> */
[C---:B------:R-:W-:Y:S01]  /*5180*/  VIADD R139, R0.reuse, 0x28 ;  /* 0x00000028008b7836 */ /* 0x040fe20000000000 */
[-C--:B------:R-:W-:Y:S01]  /*5190*/  ISETP.GE.AND P3, PT, R145, R3.reuse, PT ;  /* 0x000000039100720c */ /* 0x080fe20003f66270 */
        /* <DEDUP_REMOVED lines=9> */
[-C--:B------:R-:W-:Y:S01]  /*5230*/  ISETP.GE.OR P5, PT, R147, R2.reuse, !P5 ;  /* 0x000000029300720c */ /* 0x080fe20006fa6670 */
[----:B------:R-:W-:Y:S01]  /*5240*/  IMAD.U32 R150, RZ, RZ, UR6 ;  /* 0x00000006ff967e24 */ /* 0x000fe2000f8e00ff */
[-C--:B------:R-:W-:Y:S01]  /*5250*/  ISETP.GE.OR P4, PT, R146, R2.reuse, !P4 ;  /* 0x000000029200720c */ /* 0x080fe20006786670 */
[----:B------:R-:W-:Y:S01]  /*5260*/  IMAD.U32 R149, RZ, RZ, UR6 ;  /* 0x00000006ff957e24 */ /* 0x000fe2000f8e00ff */
[-C--:B------:R-:W-:Y:S02]  /*5270*/  ISETP.GE.OR P3, PT, R145, R2.reuse, !P3 ;  /* 0x000000029100720c */ /* 0x080fe40005f66670 */
[-C--:B------:R-:W-:Y:S02]  /*5280*/  ISETP.GE.OR P2, PT, R144, R2.reuse, !P2 ;  /* 0x000000029000720c */ /* 0x080fe40005746670 */
[-C--:B------:R-:W-:Y:S02]  /*5290*/  ISETP.GE.OR P1, PT, R143, R2.reuse, !P1 ;  /* 0x000000028f00720c */ /* 0x080fe40004f26670 */
[-C--:B------:R-:W-:Y:S02]  /*52a0*/  ISETP.GE.OR P0, PT, R142, R2.reuse, !P0 ;  /* 0x000000028e00720c */ /* 0x080fe40004706670 */
[-C--:B------:R-:W-:Y:S02]  /*52b0*/  ISETP.GE.OR P6, PT, R141, R2.reuse, !P6 ;  /* 0x000000028d00720c */ /* 0x080fe400077c6670 */
[----:B------:R-:W-:Y:S02]  /*52c0*/  FSEL R16, R16, -INF , !P5 ;  /* 0xff80000010107808 */ /* 0x000fe40006800000 */
        /* <DEDUP_REMOVED lines=11> */
[-C--:B------:R-:W-:Y:S02]  /*5380*/  ISETP.GE.AND P0, PT, R135, R3.reuse, PT ;  /* 0x000000038700720c */ /* 0x080fe40003f06270 */
[----:B------:R-:W-:Y:S01]  /*5390*/  ISETP.GE.AND P6, PT, R134, R3, PT ;  /* 0x000000038600720c */ /* 0x000fe20003fc6270 */
[----:B------:R-:W-:Y:S01]  /*53a0*/  VIADD R3, R132, 0x8 ;  /* 0x0000000884037836 */ /* 0x000fe20000000000 */
[-C--:B------:R-:W-:Y:S02]  /*53b0*/  ISETP.GE.OR P5, PT, R140, R2.reuse, !P5 ;  /* 0x000000028c00720c */ /* 0x080fe40006fa6670 */
[-C--:B------:R-:W-:Y:S02]  /*53c0*/  ISETP.GE.OR P4, PT, R139, R2.reuse, !P4 ;  /* 0x000000028b00720c */ /* 0x080fe40006786670 */
[-C--:B------:R-:W-:Y:S02]  /*53d0*/  ISETP.GE.OR P3, PT, R138, R2.reuse, !P3 ;  /* 0x000000028a00720c */ /* 0x080fe40005f66670 */
[-C--:B------:R-:W-:Y:S02]  /*53e0*/  ISETP.GE.OR P2, PT, R137, R2.reuse, !P2 ;  /* 0x000000028900720c */ /* 0x080fe40005746670 */
[-C--:B------:R-:W-:Y:S02]  /*53f0*/  ISETP.GE.OR P1, PT, R136, R2.reuse, !P1 ;  /* 0x000000028800720c */ /* 0x080fe40004f26670 */
[-C--:B------:R-:W-:Y:S02]  /*5400*/  ISETP.GE.OR P0, PT, R135, R2.reuse, !P0 ;  /* 0x000000028700720c */ /* 0x080fe40004706670 */
[----:B------:R-:W-:Y:S01]  /*5410*/  ISETP.GE.OR P6, PT, R134, R2, !P6 ;  /* 0x000000028600720c */ /* 0x000fe200077c6670 */
[----:B------:R-:W-:Y:S01]  /*5420*/  IMAD.U32 R2, RZ, RZ, UR6 ;  /* 0x00000006ff027e24 */ /* 0x000fe2000f8e00ff */
[----:B------:R-:W-:Y:S02]  /*5430*/  VIADDMNMX R3, R3, UR7, RZ, !PT ;  /* 0x0000000703037c46 */ /* 0x000fe4000f8001ff */
[----:B------:R-:W-:Y:S02]  /*5440*/  FSEL R37, R37, -INF , !P5 ;  /* 0xff80000025257808 */ /* 0x000fe40006800000 */
[--C-:B------:R-:W-:Y:S02]  /*5450*/  IADD3 R2, R2, 0x8, R132.reuse ;  /* 0x0000000802027810 */ /* 0x100fe40007ffe084 */
[----:B------:R-:W-:Y:S02]  /*5460*/  FSEL R48, R48, -INF , !P4 ;  /* 0xff80000030307808 */ /* 0x000fe40006000000 */
[-C--:B------:R-:W-:Y:S02]  /*5470*/  ISETP.GE.AND P5, PT, R0, R3.reuse, PT ;  /* 0x000000030000720c */ /* 0x080fe40003fa6270 */
[-C--:B------:R-:W-:Y:S02]  /*5480*/  ISETP.GE.AND P4, PT, R148, R3.reuse, PT ;  /* 0x000000039400720c */ /* 0x080fe40003f86270 */
[----:B------:R-:W-:Y:S02]  /*5490*/  VIMNMX R2, R2, UR12, PT ;  /* 0x0000000c02027c48 */ /* 0x000fe4000bfe0100 */
        /* <DEDUP_REMOVED lines=8> */
[-C--:B------:R-:W-:Y:S02]  /*5520*/  ISETP.GE.OR P5, PT, R0, R2.reuse, !P5 ;  /* 0x000000020000720c */ /* 0x080fe40006fa6670 */
        /* <DEDUP_REMOVED lines=8> */
[-C--:B------:R-:W-:Y:S02]  /*55b0*/  ISETP.GE.AND P6, PT, R143, R3.reuse, PT ;  /* 0x000000038f00720c */ /* 0x080fe40003fc6270 */
        /* <DEDUP_REMOVED lines=16> */
[-C--:B------:R-:W-:Y:S02]  /*56c0*/  ISETP.GE.OR P0, PT, R137, R2.reuse, !P0 ;  /* 0x000000028900720c */ /* 0x080fe40004706670 */
[--C-:B------:R-:W-:Y:S02]  /*56d0*/  IADD3 R150, R150, 0x40, R132.reuse ;  /* 0x0000004096967810 */ /* 0x100fe40007ffe084 */
[----:B------:R-:W-:Y:S02]  /*56e0*/  VIADDMNMX R133, R133, UR7, RZ, !PT ;  /* 0x0000000785857c46 */ /* 0x000fe4000f8001ff */
[----:B------:R-:W-:Y:S02]  /*56f0*/  FSEL R34, R34, -INF , !P6 ;  /* 0xff80000022227808 */ /* 0x000fe40007000000 */
[----:B------:R-:W-:Y:S02]  /*5700*/  FSEL R35, R35, -INF , !P5 ;  /* 0xff80000023237808 */ /* 0x000fe40006800000 */
[----:B------:R-:W-:Y:S02]  /*5710*/  FSEL R38, R38, -INF , !P4 ;  /* 0xff80000026267808 */ /* 0x000fe40006000000 */
[-C--:B------:R-:W-:Y:S02]  /*5720*/  ISETP.GE.AND P6, PT, R136, R3.reuse, PT ;  /* 0x000000038800720c */ /* 0x080fe40003fc6270 */
[-C--:B------:R-:W-:Y:S02]  /*5730*/  ISETP.GE.AND P5, PT, R135, R3.reuse, PT ;  /* 0x000000038700720c */ /* 0x080fe40003fa6270 */
[----:B------:R-:W-:Y:S01]  /*5740*/  ISETP.GE.AND P4, PT, R134, R3, PT ;  /* 0x000000038600720c */ /* 0x000fe20003f86270 */
[----:B------:R-:W-:Y:S01]  /*5750*/  VIADD R3, R132, 0x48 ;  /* 0x0000004884037836 */ /* 0x000fe20000000000 */
[----:B------:R-:W-:Y:S02]  /*5760*/  IADD3 R149, R149, 0x48, R132 ;  /* 0x0000004895957810 */ /* 0x000fe40007ffe084 */
        /* <DEDUP_REMOVED lines=8> */
[----:B------:R-:W-:Y:S02]  /*57f0*/  VIMNMX R132, R150, UR12, PT ;  /* 0x0000000c96847c48 */ /* 0x000fe4000bfe0100 */
[-C--:B------:R-:W-:Y:S02]  /*5800*/  ISETP.GE.OR P6, PT, R136, R2.reuse, !P6 ;  /* 0x000000028800720c */ /* 0x080fe400077c6670 */
[-C--:B------:R-:W-:Y:S02]  /*5810*/  ISETP.GE.OR P5, PT, R135, R2.reuse, !P5 ;  /* 0x000000028700720c */ /* 0x080fe40006fa6670 */
[----:B------:R-:W-:Y:S02]  /*5820*/  ISETP.GE.OR P4, PT, R134, R2, !P4 ;  /* 0x000000028600720c */ /* 0x000fe40006786670 */
        /* <DEDUP_REMOVED lines=25> */
[----:B------:R-:W-:Y:S02]  /*59c0*/  VIADDMNMX R3, R3, UR7, RZ, !PT ;  /* 0x0000000703037c46 */ /* 0x000fe4000f8001ff */
        /* <DEDUP_REMOVED lines=11> */
[----:B------:R-:W-:Y:S02]  /*5a80*/  ISETP.GE.AND P2, PT, R134, R133, PT ;  /* 0x000000858600720c */ /* 0x000fe40003f46270 */
[-C--:B------:R-:W-:Y:S02]  /*5a90*/  ISETP.GE.AND P1, PT, R0, R3.reuse, PT ;  /* 0x000000030000720c */ /* 0x080fe40003f26270 */
[----:B------:R-:W-:Y:S02]  /*5aa0*/  VIMNMX R2, R149, UR12, PT ;  /* 0x0000000c95027c48 */ /* 0x000fe4000bfe0100 */
[-C--:B------:R-:W-:Y:S02]  /*5ab0*/  ISETP.GE.AND P0, PT, R148, R3.reuse, PT ;  /* 0x000000039400720c */ /* 0x080fe40003f06270 */
[-C--:B------:R-:W-:Y:S02]  /*5ac0*/  ISETP.GE.OR P6, PT, R138, R132.reuse, !P6 ;  /* 0x000000848a00720c */ /* 0x080fe400077c6670 */
[-C--:B------:R-:W-:Y:S02]  /*5ad0*/  ISETP.GE.OR P5, PT, R137, R132.reuse, !P5 ;  /* 0x000000848900720c */ /* 0x080fe40006fa6670 */
[-C--:B------:R-:W-:Y:S02]  /*5ae0*/  ISETP.GE.OR P4, PT, R136, R132.reuse, !P4 ;  /* 0x000000848800720c */ /* 0x080fe40006786670 */
[-C--:B------:R-:W-:Y:S02]  /*5af0*/  ISETP.GE.OR P3, PT, R135, R132.reuse, !P3 ;  /* 0x000000848700720c */ /* 0x080fe40005f66670 */
[----:B------:R-:W-:Y:S02]  /*5b00*/  ISETP.GE.OR P2, PT, R134, R132, !P2 ;  /* 0x000000848600720c */ /* 0x000fe40005746670 */
        /* <DEDUP_REMOVED lines=50> */
[----:B------:R-:W-:Y:S07]  /*5e30*/  FSEL R63, R63, -INF , !P0 ;  /* 0xff8000003f3f7808 */ /* 0x000fee0004000000 */
.L_x_569:
[C---:B------:R-:W-:Y:S01]  /*5e40*/  FMUL.FTZ R132, R243.reuse, 1.4426950216293334961 ;  /* 0x3fb8aa3bf3847820 */ /* 0x040fe20000410000 */
[----:B------:R-:W-:Y:S01]  /*5e50*/  FSETP.NEU.FTZ.AND P0, PT, R243, -INF , PT ;  /* 0xff800000f300780b */ /* 0x000fe20003f1d000 */
[----:B------:R-:W-:Y:S01]  /*5e60*/  FMUL.FTZ R3, R244, 1.4426950216293334961 ;  /* 0x3fb8aa3bf4037820 */ /* 0x000fe20000410000 */
[----:B------:R-:W-:Y:S01]  /*5e70*/  FMUL.FTZ R2, R241, 1.4426950216293334961 ;  /* 0x3fb8aa3bf1027820 */ /* 0x000fe20000410000 */
[----:B------:R-:W-:Y:S01]  /*5e80*/  FMUL.FTZ R0, R242, 1.4426950216293334961 ;  /* 0x3fb8aa3bf2007820 */ /* 0x000fe20000410000 */
[----:B------:R-:W-:Y:S01]  /*5e90*/  FSEL R132, R132, RZ, P0 ;  /* 0x000000ff84847208 */ /* 0x000fe20000000000 */
[----:B------:R-:W-:Y:S01]  /*5ea0*/  UISETP.GT.AND UP3, UPT, UR13, UR24, UPT ;  /* 0x000000180d00728c */ /* 0x000fe2000bf64270 */
[----:B------:R-:W-:Y:S02]  /*5eb0*/  FSETP.NEU.FTZ.AND P0, PT, R244, -INF , PT ;  /* 0xff800000f400780b */ /* 0x000fe40003f1d000 */
[----:B------:R-:W-:Y:S01]  /*5ec0*/  LEA R140, R189, UR4, 0x1 ;  /* 0x00000004bd8c7c11 */ /* 0x000fe2000f8e08ff */
[--C-:B------:R-:W-:Y:S01]  /*5ed0*/  FFMA.FTZ R4, R4, UR11, -R132.reuse ;  /* 0x0000000b04047c23 */ /* 0x100fe20008010884 */
[----:B------:R-:W-:Y:S01]  /*5ee0*/  FSEL R3, R3, RZ, P0 ;  /* 0x000000ff03037208 */ /* 0x000fe20000000000 */
[--C-:B------:R-:W-:Y:S01]  /*5ef0*/  FFMA.FTZ R5, R5, UR11, -R132.reuse ;  /* 0x0000000b05057c23 */ /* 0x100fe20008010884 */
[--C-:B------:R-:W-:Y:S01]  /*5f00*/  FFMA.FTZ R16, R16, UR11, -R132.reuse ;  /* 0x0000000b10107c23 */ /* 0x100fe20008010884 */
        /* <DEDUP_REMOVED lines=9> */
[--C-:B------:R-:W-:Y:S01]  /*5fa0*/  FFMA.FTZ R66, R66, UR11, -R3.reuse ;  /* 0x0000000b42427c23 */ /* 0x100fe20008010803 */
[--C-:B------:R-:W-:Y:S01]  /*5fb0*/  FFMA.FTZ R6, R6, UR11, -R3.reuse ;  /* 0x0000000b06067c23 */ /* 0x100fe20008010803 */
[--C-:B------:R-:W-:Y:S01]  /*5fc0*/  FFMA.FTZ R7, R7, UR11, -R3.reuse ;  /* 0x0000000b07077c23 */ /* 0x100fe20008010803 */
[--C-:B------:R-:W-:Y:S01]  /*5fd0*/  FFMA.FTZ R22, R22, UR11, -R3.reuse ;  /* 0x0000000b16167c23 */ /* 0x100fe20008010803 */
[--C-:B------:R-:W-:Y:S01]  /*5fe0*/  FFMA.FTZ R23, R23, UR11, -R3.reuse ;  /* 0x0000000b17177c23 */ /* 0x100fe20008010803 */
[--C-:B------:R-:W-:Y:S01]  /*5ff0*/  FFMA.FTZ R38, R38, UR11, -R3.reuse ;  /* 0x0000000b26267c23 */ /* 0x100fe20008010803 */
[--C-:B------:R-:W-:Y:S03]  /*6000*/  FFMA.FTZ R39, R39, UR11, -R3.reuse ;  /* 0x0000000b27277c23 */ /* 0x100fe60008010803 */
[----:B------:R-:W-:Y:S01]  /*6010*/  MUFU.EX2 R145, R6 ;  /* 0x0000000600917308 */ /* 0x000fe20000000800 */
[--C-:B------:R-:W-:Y:S01]  /*6020*/  FFMA.FTZ R54, R54, UR11, -R3.reuse ;  /* 0x0000000b36367c23 */ /* 0x100fe20008010803 */
[--C-:B------:R-:W-:Y:S01]  /*6030*/  FFMA.FTZ R55, R55, UR11, -R3.reuse ;  /* 0x0000000b37377c23 */ /* 0x100fe20008010803 */
[----:B------:R-:W-:Y:S01]  /*6040*/  FFMA.FTZ R3, R67, UR11, -R3 ;  /* 0x0000000b43037c23 */ /* 0x000fe20008010803 */
[--C-:B------:R-:W-:Y:S01]  /*6050*/  FFMA.FTZ R32, R32, UR11, -R132.reuse ;  /* 0x0000000b20207c23 */ /* 0x100fe20008010884 */
[--C-:B------:R-:W-:Y:S01]  /*6060*/  FFMA.FTZ R33, R33, UR11, -R132.reuse ;  /* 0x0000000b21217c23 */ /* 0x100fe20008010884 */
[--C-:B------:R-:W-:Y:S01]  /*6070*/  FFMA.FTZ R48, R48, UR11, -R132.reuse ;  /* 0x0000000b30307c23 */ /* 0x100fe20008010884 */
[--C-:B------:R-:W-:Y:S03]  /*6080*/  FFMA.FTZ R49, R49, UR11, -R132.reuse ;  /* 0x0000000b31317c23 */ /* 0x100fe60008010884 */
[----:B------:R1:W-:Y:S01]  /*6090*/  MUFU.EX2 R237, R3 ;  /* 0x0000000300ed7308 */ /* 0x0003e20000000800 */
[----:B------:R-:W-:Y:S01]  /*60a0*/  FSETP.NEU.FTZ.AND P0, PT, R241, -INF , PT ;  /* 0xff800000f100780b */ /* 0x000fe20003f1d000 */
[--C-:B------:R-:W-:Y:S01]  /*60b0*/  FFMA.FTZ R64, R64, UR11, -R132.reuse ;  /* 0x0000000b40407c23 */ /* 0x100fe20008010884 */
[----:B------:R-:W-:Y:S01]  /*60c0*/  IADD3 R140, R188, R140, RZ ;  /* 0x0000008cbc8c7210 */ /* 0x000fe20007ffe0ff */
[--C-:B------:R-:W-:Y:S01]  /*60d0*/  FFMA.FTZ R20, R20, UR11, -R132.reuse ;  /* 0x0000000b14147c23 */ /* 0x100fe20008010884 */
[----:B------:R-:W-:Y:S01]  /*60e0*/  FSEL R2, R2, RZ, P0 ;  /* 0x000000ff02027208 */ /* 0x000fe20000000000 */
[--C-:B------:R-:W-:Y:S01]  /*60f0*/  FFMA.FTZ R21, R21, UR11, -R132.reuse ;  /* 0x0000000b15157c23 */ /* 0x100fe20008010884 */
[--C-:B------:R-:W-:Y:S03]  /*6100*/  FFMA.FTZ R36, R36, UR11, -R132.reuse ;  /* 0x0000000b24247c23 */ /* 0x100fe60008010884 */
[----:B------:R-:W2:Y:S01]  /*6110*/  MUFU.EX2 R152, R7 ;  /* 0x0000000700987308 */ /* 0x000ea20000000800 */
[----:B------:R-:W-:Y:S01]  /*6120*/  FFMA.FTZ R37, R37, UR11, -R132 ;  /* 0x0000000b25257c23 */ /* 0x000fe20008010884 */
        /* <DEDUP_REMOVED lines=14> */
[----:B------:R-:W3:Y:S01]  /*6210*/  MUFU.EX2 R171, R17 ;  /* 0x0000001100ab7308 */ /* 0x000ee20000000800 */
[--C-:B------:R-:W-:Y:S01]  /*6220*/  FFMA.FTZ R56, R56, UR11, -R2.reuse ;  /* 0x0000000b38387c23 */ /* 0x100fe20008010802 */
[--C-:B------:R-:W-:Y:S01]  /*6230*/  FFMA.FTZ R57, R57, UR11, -R2.reuse ;  /* 0x0000000b39397c23 */ /* 0x100fe20008010802 */
[----:B------:R-:W-:Y:S01]  /*6240*/  FFMA.FTZ R2, R61, UR11, -R2 ;  /* 0x0000000b3d027c23 */ /* 0x000fe20008010802 */
[--C-:B------:R-:W-:Y:S01]  /*6250*/  FFMA.FTZ R52, R52, UR11, -R132.reuse ;  /* 0x0000000b34347c23 */ /* 0x100fe20008010884 */
[--C-:B------:R-:W-:Y:S01]  /*6260*/  FFMA.FTZ R53, R53, UR11, -R132.reuse ;  /* 0x0000000b35357c23 */ /* 0x100fe20008010884 */
[----:B------:R-:W-:Y:S01]  /*6270*/  FFMA.FTZ R132, R65, UR11, -R132 ;  /* 0x0000000b41847c23 */ /* 0x000fe20008010884 */
[----:B------:R-:W-:Y:S03]  /*6280*/  FSETP.NEU.FTZ.AND P0, PT, R242, -INF , PT ;  /* 0xff800000f200780b */ /* 0x000fe60003f1d000 */
[----:B------:R-:W-:Y:S01]  /*6290*/  MUFU.EX2 R170, R18 ;  /* 0x0000001200aa7308 */ /* 0x000fe20000000800 */
[----:B------:R-:W-:Y:S02]  /*62a0*/  FSEL R0, R0, RZ, P0 ;  /* 0x000000ff00007208 */ /* 0x000fe40000000000 */
[----:B------:R-:W-:Y:S07]  /*62b0*/  PLOP3.LUT P0, PT, PT, PT, UP3, 0x80, 0x0 ;  /* 0x000000000000781c */ /* 0x000fee0003f0f038 */
        /* <DEDUP_REMOVED lines=16> */
[----:B------:R-:W4:Y:S01]  /*63c0*/  MUFU.EX2 R150, R9 ;  /* 0x0000000900967308 */ /* 0x000f220000000800 */
[--C-:B------:R-:W-:Y:S01]  /*63d0*/  FFMA.FTZ R59, R59, UR11, -R0.reuse ;  /* 0x0000000b3b3b7c23 */ /* 0x100fe20008010800 */
[----:B------:R-:W-:Y:S08]  /*63e0*/  FFMA.FTZ R0, R63, UR11, -R0 ;  /* 0x0000000b3f007c23 */ /* 0x000ff00008010800 */
        /* <DEDUP_REMOVED lines=53> */
[----:B-1----:R-:W-:Y:S02]  /*6740*/  F2FP.F16.F32.PACK_AB R3, R146, R147 ;  /* 0x000000939203723e */ /* 0x002fe400000000ff */
[----:B--2---:R-:W-:Y:S02]  /*6750*/  F2FP.F16.F32.PACK_AB R6, R152, R145 ;  /* 0x000000919806723e */ /* 0x004fe400000000ff */
[----:B---3--:R-:W-:Y:S01]  /*6760*/  F2FP.F16.F32.PACK_AB R4, R171, R172 ;  /* 0x000000acab04723e */ /* 0x008fe200000000ff */
[----:B------:R1:W-:Y:S01]  /*6770*/  STS [R201+0x1c000], R3 ;  /* 0x01c00003c9007388 */ /* 0x0003e20000000800 */
[----:B----4-:R-:W-:Y:S02]  /*6780*/  F2FP.F16.F32.PACK_AB R5, R150, R151 ;  /* 0x000000979605723e */ /* 0x010fe400000000ff */
[----:B------:R-:W-:Y:S01]  /*6790*/  F2FP.F16.F32.PACK_AB R2, R165, R166 ;  /* 0x000000a6a502723e */ /* 0x000fe200000000ff */
[----:B------:R2:W-:Y:S01]  /*67a0*/  STS [R201+0x1c400], R6 ;  /* 0x01c40006c9007388 */ /* 0x0005e20000000800 */
[----:B------:R-:W-:Y:S03]  /*67b0*/  F2FP.F16.F32.PACK_AB R0, R237, R238 ;  /* 0x000000eeed00723e */ /* 0x000fe600000000ff */
[----:B------:R3:W-:Y:S01]  /*67c0*/  STS [R203+0x1c000], R4 ;  /* 0x01c00004cb007388 */ /* 0x0007e20000000800 */
[----:B-1----:R-:W-:Y:S02]  /*67d0*/  F2FP.F16.F32.PACK_AB R3, R169, R170 ;  /* 0x000000aaa903723e */ /* 0x002fe400000000ff */
[----:B--2---:R-:W-:Y:S03]  /*67e0*/  F2FP.F16.F32.PACK_AB R6, R148, R149 ;  /* 0x000000959406723e */ /* 0x004fe600000000ff */
[----:B------:R1:W-:Y:S01]  /*67f0*/  STS [R203+0x1c400], R3 ;  /* 0x01c40003cb007388 */ /* 0x0003e20000000800 */
[----:B---3--:R-:W-:Y:S03]  /*6800*/  F2FP.F16.F32.PACK_AB R4, R153, R154 ;  /* 0x0000009a9904723e */ /* 0x008fe600000000ff */
[----:B------:R2:W-:Y:S04]  /*6810*/  STS [R201+0x1e000], R5 ;  /* 0x01e00005c9007388 */ /* 0x0005e80000000800 */
[----:B------:R3:W-:Y:S04]  /*6820*/  STS [R201+0x1e400], R6 ;  /* 0x01e40006c9007388 */ /* 0x0007e80000000800 */
[----:B------:R4:W-:Y:S01]  /*6830*/  STS [R203+0x1e400], R4 ;  /* 0x01e40004cb007388 */ /* 0x0009e20000000800 */
[----:B-1----:R-:W-:Y:S02]  /*6840*/  F2FP.F16.F32.PACK_AB R3, R163, R164 ;  /* 0x000000a4a303723e */ /* 0x002fe400000000ff */
[----:B--2---:R-:W-:Y:S02]  /*6850*/  F2FP.F16.F32.PACK_AB R5, R155, R156 ;  /* 0x0000009c9b05723e */ /* 0x004fe400000000ff */
[----:B---3--:R-:W-:Y:S03]  /*6860*/  F2FP.F16.F32.PACK_AB R6, R159, R161 ;  /* 0x000000a19f06723e */ /* 0x008fe600000000ff */
[----:B------:R1:W-:Y:S01]  /*6870*/  STS [R203+0x1e000], R5 ;  /* 0x01e00005cb007388 */ /* 0x0003e20000000800 */
[----:B----4-:R-:W-:Y:S03]  /*6880*/  F2FP.F16.F32.PACK_AB R4, R222, R224 ;  /* 0x000000e0de04723e */ /* 0x010fe600000000ff */
[----:B------:R2:W-:Y:S01]  /*6890*/  STS [R207+0x1c000], R3 ;  /* 0x01c00003cf007388 */ /* 0x0005e20000000800 */
[----:B-1----:R-:W-:Y:S02]  /*68a0*/  F2FP.F16.F32.PACK_AB R5, R160, R162 ;  /* 0x000000a2a005723e */ /* 0x002fe400000000ff */
[----:B--2---:R-:W-:Y:S03]  /*68b0*/  F2FP.F16.F32.PACK_AB R3, R219, R221 ;  /* 0x000000dddb03723e */ /* 0x004fe600000000ff */
[----:B------:R1:W-:Y:S04]  /*68c0*/  STS [R207+0x1c400], R5 ;  /* 0x01c40005cf007388 */ /* 0x0003e80000000800 */
[----:B------:R2:W-:Y:S04]  /*68d0*/  STS [R206+0x1c000], R4 ;  /* 0x01c00004ce007388 */ /* 0x0005e80000000800 */
[----:B------:R3:W-:Y:S04]  /*68e0*/  STS [R206+0x1c400], R3 ;  /* 0x01c40003ce007388 */ /* 0x0007e80000000800 */
[----:B------:R-:W-:Y:S01]  /*68f0*/  STS [R207+0x1e000], R6 ;  /* 0x01e00006cf007388 */ /* 0x000fe20000000800 */
[----:B-1----:R-:W-:Y:S02]  /*6900*/  F2FP.F16.F32.PACK_AB R5, R233, R234 ;  /* 0x000000eae905723e */ /* 0x002fe400000000ff */
[----:B--2---:R-:W-:Y:S02]  /*6910*/  F2FP.F16.F32.PACK_AB R4, R157, R158 ;  /* 0x0000009e9d04723e */ /* 0x004fe400000000ff */
[----:B---3--:R-:W-:Y:S03]  /*6920*/  F2FP.F16.F32.PACK_AB R3, R167, R168 ;  /* 0x000000a8a703723e */ /* 0x008fe600000000ff */
[----:B------:R1:W-:Y:S04]  /*6930*/  STS [R207+0x1e400], R4 ;  /* 0x01e40004cf007388 */ /* 0x0003e80000000800 */
[----:B------:R2:W-:Y:S04]  /*6940*/  STS [R206+0x1e000], R3 ;  /* 0x01e00003ce007388 */ /* 0x0005e80000000800 */
        /* <DEDUP_REMOVED lines=30> */
[----:B----4-:R-:W-:Y:S03]  /*6b30*/  LEA R0, R189, UR4, 0x1 ;  /* 0x00000004bd007c11 */ /* 0x010fe6000f8e08ff */
[----:B------:R-:W-:Y:S01]  /*6b40*/  STS [R204+0x1e400], R2 ;  /* 0x01e40002cc007388 */ /* 0x000fe20000000800 */
[----:B------:R-:W-:Y:S03]  /*6b50*/  IADD3 R144, R182, R0, RZ ;  /* 0x00000000b6907210 */ /* 0x000fe60007ffe0ff */
[----:B------:R-:W-:Y:S08]  /*6b60*/  LDSM.16.M88.4 R64, [R0+0x8000] ;  /* 0x008000000040783b */ /* 0x000ff00000000200 */
[----:B------:R-:W1:Y:S08]  /*6b70*/  LDSM.16.M88.4 R16, [R184+UR4+0x10000] ;  /* 0x01000004b810783b */ /* 0x000e700008000200 */
[----:B------:R-:W2:Y:S08]  /*6b80*/  LDSM.16.M88.4 R60, [R0+0xa000] ;  /* 0x00a00000003c783b */ /* 0x000eb00000000200 */
[----:B------:R-:W3:Y:S08]  /*6b90*/  LDSM.16.M88.4 R32, [R184+UR4+0x10800] ;  /* 0x01080004b820783b */ /* 0x000ef00008000200 */
[----:B------:R-:W4:Y:S08]  /*6ba0*/  LDSM.16.M88.4 R48, [R184+UR4+0x11000] ;  /* 0x01100004b830783b */ /* 0x000f300008000200 */
[----:B------:R-:W4:Y:S01]  /*6bb0*/  LDSM.16.M88.4 R132, [R184+UR4+0x11800] ;  /* 0x01180004b884783b */ /* 0x000f220008000200 */
[-C--:B-1----:R-:W-:Y:S07]  /*6bc0*/  HMMA.16816.F32 R4, R64, R16.reuse, RZ ;  /* 0x000000104004723c */ /* 0x082fee00000018ff */
[----:B------:R-:W-:Y:S01]  /*6bd0*/  LDSM.16.M88.4 R136, [R140+0x8000] ;  /* 0x008000008c88783b */ /* 0x000fe20000000200 */
[C---:B--2---:R-:W-:Y:S07]  /*6be0*/  HMMA.16816.F32 R8, R60.reuse, R16, RZ ;  /* 0x000000103c08723c */ /* 0x044fee00000018ff */
[----:B------:R-:W-:Y:S01]  /*6bf0*/  LDSM.16.M88.4 R140, [R140+0xa000] ;  /* 0x00a000008c8c783b */ /* 0x000fe20000000200 */
[-C--:B------:R-:W-:Y:S06]  /*6c00*/  HMMA.16816.F32 R12, R60, R18.reuse, RZ ;  /* 0x000000123c0c723c */ /* 0x080fec00000018ff */
[C---:B------:R-:W-:Y:S06]  /*6c10*/  HMMA.16816.F32 R16, R64.reuse, R18, RZ ;  /* 0x000000124010723c */ /* 0x040fec00000018ff */
[-C--:B---3--:R-:W-:Y:S06]  /*6c20*/  HMMA.16816.F32 R20, R64, R32.reuse, RZ ;  /* 0x000000204014723c */ /* 0x088fec00000018ff */
[C---:B------:R-:W-:Y:S06]  /*6c30*/  HMMA.16816.F32 R24, R60.reuse, R32, RZ ;  /* 0x000000203c18723c */ /* 0x040fec00000018ff */
[-C--:B------:R-:W-:Y:S06]  /*6c40*/  HMMA.16816.F32 R28, R60, R34.reuse, RZ ;  /* 0x000000223c1c723c */ /* 0x080fec00000018ff */
[C---:B------:R-:W-:Y:S06]  /*6c50*/  HMMA.16816.F32 R32, R64.reuse, R34, RZ ;  /* 0x000000224020723c */ /* 0x040fec00000018ff */
[-C--:B----4-:R-:W-:Y:S06]  /*6c60*/  HMMA.16816.F32 R36, R64, R48.reuse, RZ ;  /* 0x000000304024723c */ /* 0x090fec00000018ff */
[C---:B------:R-:W-:Y:S06]  /*6c70*/  HMMA.16816.F32 R40, R60.reuse, R48, RZ ;  /* 0x000000303c28723c */ /* 0x040fec00000018ff */
[-C--:B------:R-:W-:Y:S06]  /*6c80*/  HMMA.16816.F32 R44, R60, R50.reuse, RZ ;  /* 0x000000323c2c723c */ /* 0x080fec00000018ff */
[C---:B------:R-:W-:Y:S06]  /*6c90*/  HMMA.16816.F32 R48, R64.reuse, R50, RZ ;  /* 0x000000324030723c */ /* 0x040fec00000018ff */
[-C--:B------:R-:W-:Y:S06]  /*6ca0*/  HMMA.16816.F32 R52, R64, R132.reuse, RZ ;  /* 0x000000844034723c */ /* 0x080fec00000018ff */
[C---:B------:R-:W-:Y:S06]  /*6cb0*/  HMMA.16816.F32 R56, R60.reuse, R132, RZ ;  /* 0x000000843c38723c */ /* 0x040fec00000018ff */
[-C--:B------:R-:W-:Y:S06]  /*6cc0*/  HMMA.16816.F32 R60, R60, R134.reuse, RZ ;  /* 0x000000863c3c723c */ /* 0x080fec00000018ff */
[----:B------:R-:W-:Y:S01]  /*6cd0*/  HMMA.16816.F32 R64, R64, R134, RZ ;  /* 0x000000864040723c */ /* 0x000fe200000018ff */
        /* <DEDUP_REMOVED lines=21> */
[----:B------:R-:W-:Y:S08]  /*6e30*/  LDSM.16.M88.4 R132, [R144+0x8000] ;  /* 0x008000009084783b */ /* 0x000ff00000000200 */
[----:B------:R-:W1:Y:S02]  /*6e40*/  LDSM.16.M88.4 R136, [R183+0x4000] ;  /* 0x00400000b788783b */ /* 0x000e640000000200 */
        /* <DEDUP_REMOVED lines=20> */
[----:B------:R-:W-:Y:S05]  /*6f90*/  IADD3 R140, R188, R144, RZ ;  /* 0x00000090bc8c7210 */ /* 0x000fea0007ffe0ff */
[----:B------:R-:W1:Y:S08]  /*6fa0*/  LDSM.16.M88.4 R132, [R140+0x8000] ;  /* 0x008000008c84783b */ /* 0x000e700000000200 */
[----:B------:R-:W2:Y:S01]  /*6fb0*/  LDSM.16.M88.4 R140, [R140+0xa000] ;  /* 0x00a000008c8c783b */ /* 0x000ea20000000200 */
[-C--:B-1----:R-:W-:Y:S06]  /*6fc0*/  HMMA.16816.F32 R4, R132, R136.reuse, R4 ;  /* 0x000000888404723c */ /* 0x082fec0000001804 */
[C---:B--2---:R-:W-:Y:S06]  /*6fd0*/  HMMA.16816.F32 R8, R140.reuse, R136, R8 ;  /* 0x000000888c08723c */ /* 0x044fec0000001808 */
[-C--:B------:R-:W-:Y:S06]  /*6fe0*/  HMMA.16816.F32 R12, R140, R138.reuse, R12 ;  /* 0x0000008a8c0c723c */ /* 0x080fec000000180c */
[C---:B------:R-:W-:Y:S01]  /*6ff0*/  HMMA.16816.F32 R16, R132.reuse, R138, R16 ;  /* 0x0000008a8410723c */ /* 0x040fe20000001810 */
[----:B------:R-:W1:Y:S05]  /*7000*/  LDSM.16.M88.4 R136, [R185+0x4800] ;  /* 0x00480000b988783b */ /* 0x000e6a0000000200 */
[C---:B-----5:R-:W-:Y:S01]  /*7010*/  FADD.FTZ R4, -R195.reuse, R4 ;  /* 0x00000004c3047221 */ /* 0x060fe20000010100 */
[----:B------:R-:W-:Y:S01]  /*7020*/  FADD.FTZ R5, -R195, R5 ;  /* 0x00000005c3057221 */ /* 0x000fe20000010100 */
[C---:B------:R-:W-:Y:S03]  /*7030*/  FADD.FTZ R6, -R196.reuse, R6 ;  /* 0x00000006c4067221 */ /* 0x040fe60000010100 */
        /* <DEDUP_REMOVED lines=10> */
[----:B------:R-:W-:Y:S01]  /*70e0*/  F2FP.F16.F32.PACK_AB R151, R7, R6 ;  /* 0x000000060797723e */ /* 0x000fe200000000ff */
[----:B------:R-:W-:Y:S01]  /*70f0*/  FMUL.FTZ R9, R150, R9 ;  /* 0x0000000996097220 */ /* 0x000fe20000410000 */
[----:B------:R-:W2:Y:S01]  /*7100*/  LDSM.16.M88.4 R4, [R185+0x5000] ;  /* 0x00500000b904783b */ /* 0x000ea20000000200 */
[----:B------:R-:W-:Y:S01]  /*7110*/  FMUL.FTZ R10, R149, R10 ;  /* 0x0000000a950a7220 */ /* 0x000fe20000410000 */
[----:B------:R-:W-:Y:S01]  /*7120*/  FADD.FTZ R11, -R191, R11 ;  /* 0x0000000bbf0b7221 */ /* 0x000fe20000010100 */
[C---:B------:R-:W-:Y:S01]  /*7130*/  FADD.FTZ R12, -R194.reuse, R12 ;  /* 0x0000000cc20c7221 */ /* 0x040fe20000010100 */
[----:B------:R-:W-:Y:S01]  /*7140*/  F2FP.F16.F32.PACK_AB R150, R9, R8 ;  /* 0x000000080996723e */ /* 0x000fe200000000ff */
[----:B------:R-:W-:Y:S01]  /*7150*/  FADD.FTZ R13, -R194, R13 ;  /* 0x0000000dc20d7221 */ /* 0x000fe20000010100 */
[----:B------:R-:W-:Y:S01]  /*7160*/  FMUL.FTZ R11, R148, R11 ;  /* 0x0000000b940b7220 */ /* 0x000fe20000410000 */
[C---:B------:R-:W-:Y:S01]  /*7170*/  FADD.FTZ R14, -R191.reuse, R14 ;  /* 0x0000000ebf0e7221 */ /* 0x040fe20000010100 */
[----:B------:R-:W-:Y:S01]  /*7180*/  FADD.FTZ R15, -R191, R15 ;  /* 0x0000000fbf0f7221 */ /* 0x000fe20000010100 */
[C---:B------:R-:W-:Y:S01]  /*7190*/  FADD.FTZ R16, -R195.reuse, R16 ;  /* 0x00000010c3107221 */ /* 0x040fe20000010100 */
[----:B------:R-:W-:Y:S01]  /*71a0*/  FADD.FTZ R17, -R195, R17 ;  /* 0x00000011c3117221 */ /* 0x000fe20000010100 */
[----:B------:R-:W-:Y:S01]  /*71b0*/  F2FP.F16.F32.PACK_AB R149, R11, R10 ;  /* 0x0000000a0b95723e */ /* 0x000fe200000000ff */
[C---:B------:R-:W-:Y:S01]  /*71c0*/  FADD.FTZ R18, -R196.reuse, R18 ;  /* 0x00000012c4127221 */ /* 0x040fe20000010100 */
[----:B------:R-:W3:Y:S01]  /*71d0*/  LDSM.16.M88.4 R8, [R185+0x5800] ;  /* 0x00580000b908783b */ /* 0x000ee20000000200 */
[----:B------:R-:W-:Y:S01]  /*71e0*/  FADD.FTZ R19, -R196, R19 ;  /* 0x00000013c4137221 */ /* 0x000fe20000010100 */
[----:B------:R-:W-:Y:S01]  /*71f0*/  FMUL.FTZ R12, R156, R12 ;  /* 0x0000000c9c0c7220 */ /* 0x000fe20000410000 */
[----:B------:R-:W-:Y:S01]  /*7200*/  FMUL.FTZ R13, R155, R13 ;  /* 0x0000000d9b0d7220 */ /* 0x000fe20000410000 */
[----:B------:R-:W-:Y:S01]  /*7210*/  FMUL.FTZ R14, R154, R14 ;  /* 0x0000000e9a0e7220 */ /* 0x000fe20000410000 */
[----:B------:R-:W-:Y:S01]  /*7220*/  FMUL.FTZ R15, R153, R15 ;  /* 0x0000000f990f7220 */ /* 0x000fe20000410000 */
[-C--:B-1----:R-:W-:Y:S03]  /*7230*/  HMMA.16816.F32 R20, R132, R136.reuse, R20 ;  /* 0x000000888414723c */ /* 0x082fe60000001814 */
[----:B------:R-:W-:Y:S01]  /*7240*/  F2FP.F16.F32.PACK_AB R148, R13, R12 ;  /* 0x0000000c0d94723e */ /* 0x000fe200000000ff */
[----:B------:R-:W-:Y:S01]  /*7250*/  FMUL.FTZ R16, R172, R16 ;  /* 0x00000010ac107220 */ /* 0x000fe20000410000 */
[----:B------:R-:W-:Y:S01]  /*7260*/  FMUL.FTZ R17, R171, R17 ;  /* 0x00000011ab117220 */ /* 0x000fe20000410000 */
[C---:B------:R-:W-:Y:S05]  /*7270*/  HMMA.16816.F32 R24, R140.reuse, R136, R24 ;  /* 0x000000888c18723c */ /* 0x040fea0000001818 */
[----:B------:R-:W-:Y:S01]  /*7280*/  FMUL.FTZ R18, R170, R18 ;  /* 0x00000012aa127220 */ /* 0x000fe20000410000 */
[-C--:B------:R-:W-:Y:S05]  /*7290*/  HMMA.16816.F32 R28, R140, R138.reuse, R28 ;  /* 0x0000008a8c1c723c */ /* 0x080fea000000181c */
[----:B------:R-:W-:Y:S01]  /*72a0*/  FMUL.FTZ R19, R169, R19 ;  /* 0x00000013a9137220 */ /* 0x000fe20000410000 */
[C---:B------:R-:W-:Y:S05]  /*72b0*/  HMMA.16816.F32 R32, R132.reuse, R138, R32 ;  /* 0x0000008a8420723c */ /* 0x040fea0000001820 */
[----:B------:R-:W-:Y:S01]  /*72c0*/  F2FP.F16.F32.PACK_AB R147, R15, R14 ;  /* 0x0000000e0f93723e */ /* 0x000fe200000000ff */
[-C--:B--2---:R-:W-:Y:S05]  /*72d0*/  HMMA.16816.F32 R36, R132, R4.reuse, R36 ;  /* 0x000000048424723c */ /* 0x084fea0000001824 */
[C---:B------:R-:W-:Y:S01]  /*72e0*/  FADD.FTZ R20, -R195.reuse, R20 ;  /* 0x00000014c3147221 */ /* 0x040fe20000010100 */
[C---:B------:R-:W-:Y:S05]  /*72f0*/  HMMA.16816.F32 R40, R140.reuse, R4, R40 ;  /* 0x000000048c28723c */ /* 0x040fea0000001828 */
[----:B------:R-:W-:Y:S01]  /*7300*/  FADD.FTZ R21, -R195, R21 ;  /* 0x00000015c3157221 */ /* 0x000fe20000010100 */
[-C--:B------:R-:W-:Y:S05]  /*7310*/  HMMA.16816.F32 R44, R140, R6.reuse, R44 ;  /* 0x000000068c2c723c */ /* 0x080fea000000182c */
[C---:B------:R-:W-:Y:S01]  /*7320*/  FADD.FTZ R22, -R196.reuse, R22 ;  /* 0x00000016c4167221 */ /* 0x040fe20000010100 */
[C---:B------:R-:W-:Y:S05]  /*7330*/  HMMA.16816.F32 R48, R132.reuse, R6, R48 ;  /* 0x000000068430723c */ /* 0x040fea0000001830 */
[----:B------:R-:W-:Y:S01]  /*7340*/  FADD.FTZ R23, -R196, R23 ;  /* 0x00000017c4177221 */ /* 0x000fe20000010100 */
[-C--:B---3--:R-:W-:Y:S05]  /*7350*/  HMMA.16816.F32 R52, R132, R8.reuse, R52 ;  /* 0x000000088434723c */ /* 0x088fea0000001834 */
[C---:B------:R-:W-:Y:S01]  /*7360*/  FADD.FTZ R24, -R194.reuse, R24 ;  /* 0x00000018c2187221 */ /* 0x040fe20000010100 */
[C---:B------:R-:W-:Y:S05]  /*7370*/  HMMA.16816.F32 R56, R140.reuse, R8, R56 ;  /* 0x000000088c38723c */ /* 0x040fea0000001838 */
[----:B------:R-:W-:Y:S01]  /*7380*/  FADD.FTZ R25, -R194, R25 ;  /* 0x00000019c2197221 */ /* 0x000fe20000010100 */
[-C--:B------:R-:W-:Y:S05]  /*7390*/  HMMA.16816.F32 R60, R140, R10.reuse, R60 ;  /* 0x0000000a8c3c723c */ /* 0x080fea000000183c */
[C---:B------:R-:W-:Y:S01]  /*73a0*/  FADD.FTZ R26, -R191.reuse, R26 ;  /* 0x0000001abf1a7221 */ /* 0x040fe20000010100 */
[----:B------:R-:W-:Y:S05]  /*73b0*/  HMMA.16816.F32 R64, R132, R10, R64 ;  /* 0x0000000a8440723c */ /* 0x000fea0000001840 */
[----:B------:R-:W-:Y:S01]  /*73c0*/  FADD.FTZ R27, -R191, R27 ;  /* 0x0000001bbf1b7221 */ /* 0x000fe20000010100 */
[----:B------:R-:W-:Y:S01]  /*73d0*/  FMUL.FTZ R20, R164, R20 ;  /* 0x00000014a4147220 */ /* 0x000fe20000410000 */
[----:B------:R-:W-:Y:S01]  /*73e0*/  FMUL.FTZ R21, R163, R21 ;  /* 0x00000015a3157220 */ /* 0x000fe20000410000 */
[----:B------:R-:W-:Y:S03]  /*73f0*/  FMUL.FTZ R22, R162, R22 ;  /* 0x00000016a2167220 */ /* 0x000fe60000410000 */
[----:B------:R-:W-:Y:S01]  /*7400*/  FMUL.FTZ R23, R160, R23 ;  /* 0x00000017a0177220 */ /* 0x000fe20000410000 */
[----:B------:R-:W-:Y:S01]  /*7410*/  FMUL.FTZ R24, R161, R24 ;  /* 0x00000018a1187220 */ /* 0x000fe20000410000 */
[----:B------:R-:W-:Y:S01]  /*7420*/  FMUL.FTZ R25, R159, R25 ;  /* 0x000000199f197220 */ /* 0x000fe20000410000 */
[----:B------:R-:W-:Y:S01]  /*7430*/  FMUL.FTZ R26, R158, R26 ;  /* 0x0000001a9e1a7220 */ /* 0x000fe20000410000 */
[----:B------:R-:W-:Y:S01]  /*7440*/  FMUL.FTZ R27, R157, R27 ;  /* 0x0000001b9d1b7220 */ /* 0x000fe20000410000 */
[C---:B------:R-:W-:Y:S01]  /*7450*/  FADD.FTZ R28, -R194.reuse, R28 ;  /* 0x0000001cc21c7221 */ /* 0x040fe20000010100 */
[----:B------:R-:W-:Y:S01]  /*7460*/  FADD.FTZ R29, -R194, R29 ;  /* 0x0000001dc21d7221 */ /* 0x000fe20000010100 */
[C---:B------:R-:W-:Y:S01]  /*7470*/  FADD.FTZ R30, -R191.reuse, R30 ;  /* 0x0000001ebf1e7221 */ /* 0x040fe20000010100 */
[----:B------:R-:W-:Y:S01]  /*7480*/  FADD.FTZ R31, -R191, R31 ;  /* 0x0000001fbf1f7221 */ /* 0x000fe20000010100 */
        /* <DEDUP_REMOVED lines=103> */
[----:B------:R-:W-:Y:S01]  /*7b00*/  ULOP3.LUT UR6, UR13, 0x1, URZ, 0xc0, !UPT ;  /* 0x000000010d067892 */ /* 0x000fe2000f8ec03f */
[----:B------:R-:W-:Y:S01]  /*7b10*/  ISETP.GE.AND P4, PT, R197, UR27, PT ;  /* 0x0000001bc5007c0c */ /* 0x000fe2000bf86270 */
[----:B------:R-:W1:Y:S01]  /*7b20*/  LDC R32, c[0x0][0x240] ;  /* 0x00009000ff207b82 */ /* 0x000e620000000800 */
[----:B------:R-:W-:Y:S01]  /*7b30*/  PLOP3.LUT P1, PT, PT, PT, PT, 0x8, 0x0 ;  /* 0x000000000000781c */ /* 0x000fe20003f2e170 */
[----:B------:R-:W-:Y:S01]  /*7b40*/  UISETP.NE.U32.AND UP0, UPT, UR6, 0x1, UPT ;  /* 0x000000010600788c */ /* 0x000fe2000bf05070 */
[----:B------:R-:W-:Y:S02]  /*7b50*/  IMAD.MOV.U32 R4, RZ, RZ, R208 ;  /* 0x000000ffff047224 */ /* 0x000fe400078e00d0 */
[----:B------:R-:W-:Y:S03]  /*7b60*/  IMAD.MOV.U32 R5, RZ, RZ, R209 ;  /* 0x000000ffff057224 */ /* 0x000fe600078e00d1 */
[----:B------:R-:W-:Y:S02]  /*7b70*/  PLOP3.LUT P6, PT, PT, PT, UP0, 0x80, 0x0 ;  /* 0x000000000000781c */ /* 0x000fe40003fcf008 */
[----:B------:R-:W-:Y:S02]  /*7b80*/  PLOP3.LUT P3, PT, PT, PT, UP0, 0x80, 0x0 ;  /* 0x000000000000781c */ /* 0x000fe40003f6f008 */
[----:B------:R-:W-:Y:S01]  /*7b90*/  @P4 PLOP3.LUT P1, PT, P6, PT, PT, 0x80, 0x0 ;  /* 0x000000000000481c */ /* 0x000fe2000372f070 */
[C---:B------:R-:W-:Y:S01]  /*7ba0*/  @P4 VIADD R0, R198.reuse, 0xffffc000 ;  /* 0xffffc000c6004836 */ /* 0x040fe20000000000 */
[----:B------:R-:W2:Y:S01]  /*7bb0*/  @!P4 LDC R9, c[0x0][0x244] ;  /* 0x00009100ff09cb82 */ /* 0x000ea20000000800 */
[----:B------:R-:W-:Y:S01]  /*7bc0*/  @!P4 PLOP3.LUT P6, PT, P3, PT, PT, 0x80, 0x0 ;  /* 0x000000000000c81c */ /* 0x000fe20001fcf070 */
[C---:B------:R-:W-:Y:S01]  /*7bd0*/  @!P4 VIADD R3, R199.reuse, 0xffffc000 ;  /* 0xffffc000c703c836 */ /* 0x040fe20000000000 */
[----:B------:R-:W-:Y:S01]  /*7be0*/  PLOP3.LUT P3, PT, PT, PT, PT, 0x8, 0x0 ;  /* 0x000000000000781c */ /* 0x000fe20003f6e170 */
[C---:B------:R-:W-:Y:S01]  /*7bf0*/  @!P4 VIADD R8, R199.reuse, 0xffffc000 ;  /* 0xffffc000c708c836 */ /* 0x040fe20000000000 */
[----:B------:R-:W-:Y:S03]  /*7c00*/  @!P4 PLOP3.LUT P3, PT, P6, PT, PT, 0x80, 0x0 ;  /* 0x000000000000c81c */ /* 0x000fe6000376f070 */
[----:B------:R-:W3:Y:S03]  /*7c10*/  @!P4 LDC R10, c[0x0][0x244] ;  /* 0x00009100ff0acb82 */ /* 0x000ee60000000800 */
[----:B------:R-:W-:Y:S01]  /*7c20*/  @P1 VIADD R0, R198, 0x4000 ;  /* 0x00004000c6001836 */ /* 0x000fe20000000000 */
[----:B------:R-:W-:Y:S02]  /*7c30*/  PLOP3.LUT P1, PT, PT, PT, PT, 0x8, 0x0 ;  /* 0x000000000000781c */ /* 0x000fe40003f2e170 */
[----:B------:R-:W-:Y:S02]  /*7c40*/  @P4 PLOP3.LUT P1, PT, P6, PT, PT, 0x80, 0x0 ;  /* 0x000000000000481c */ /* 0x000fe4000372f070 */
[----:B------:R-:W-:Y:S01]  /*7c50*/  @P4 STS [R0], RZ ;  /* 0x000000ff00004388 */ /* 0x000fe20000000800 */
[----:B------:R-:W4:Y:S01]  /*7c60*/  @!P4 LDC R21, c[0x0][0x244] ;  /* 0x00009100ff15cb82 */ /* 0x000f220000000800 */
[----:B------:R-:W-:Y:S02]  /*7c70*/  @P3 VIADD R3, R199, 0x4000 ;  /* 0x00004000c7033836 */ /* 0x000fe40000000000 */
[----:B------:R-:W-:Y:S04]  /*7c80*/  @P4 STS [R0+0x4], RZ ;  /* 0x000004ff00004388 */ /* 0x000fe80000000800 */
[----:B------:R-:W-:Y:S04]  /*7c90*/  @P4 STS [R0+0x8], RZ ;  /* 0x000008ff00004388 */ /* 0x000fe80000000800 */
[----:B------:R5:W-:Y:S01]  /*7ca0*/  @P4 STS [R0+0xc], RZ ;  /* 0x00000cff00004388 */ /* 0x000be20000000800 */
[----:B----4-:R-:W-:Y:S02]  /*7cb0*/  @!P4 IMAD R21, R21, 0x60, RZ ;  /* 0x000000601515c824 */ /* 0x010fe400078e02ff */
[----:B-1----:R-:W-:Y:S04]  /*7cc0*/  IMAD.SHL.U32 R2, R32, 0x80, RZ ;  /* 0x0000008020027824 */ /* 0x002fe800078e00ff */
[----:B------:R-:W-:Y:S02]  /*7cd0*/  IMAD.MOV R2, RZ, RZ, -R2 ;  /* 0x000000ffff027224 */ /* 0x000fe400078e0a02 */
[----:B-----5:R-:W-:Y:S03]  /*7ce0*/  @P4 VIADD R0, R198, 0xffffc000 ;  /* 0xffffc000c6004836 */ /* 0x020fe60000000000 */
[----:B------:R-:W-:Y:S01]  /*7cf0*/  LEA R4, P2, R2, R4, 0x1 ;  /* 0x0000000402047211 */ /* 0x000fe200078408ff */
[----:B------:R-:W-:Y:S01]  /*7d00*/  @P1 VIADD R0, R198, 0x4000 ;  /* 0x00004000c6001836 */ /* 0x000fe20000000000 */
[--C-:B------:R-:W-:Y:S02]  /*7d10*/  @!P4 SHF.R.S32.HI R6, RZ, 0x1f, R2.reuse ;  /* 0x0000001fff06c819 */ /* 0x100fe40000011402 */
[----:B------:R-:W-:Y:S02]  /*7d20*/  LEA.HI.X.SX32 R5, R2, R5, 0x1, P2 ;  /* 0x0000000502057211 */ /* 0x000fe400010f0eff */
[----:B------:R-:W-:Y:S02]  /*7d30*/  PLOP3.LUT P2, PT, PT, PT, PT, 0x8, 0x0 ;  /* 0x000000000000781c */ /* 0x000fe40003f4e170 */
[----:B------:R-:W-:Y:S01]  /*7d40*/  @!P4 PLOP3.LUT P2, PT, P6, PT, PT, 0x80, 0x0 ;  /* 0x000000000000c81c */ /* 0x000fe2000374f070 */
[----:B------:R-:W-:Y:S01]  /*7d50*/  @!PT LDS RZ, [RZ] ;  /* 0x00000000fffff984 */ /* 0x000fe20000000800 */
[----:B------:R-:W-:Y:S01]  /*7d60*/  @!PT LDS RZ, [RZ] ;  /* 0x00000000fffff984 */ /* 0x000fe20000000800 */
[----:B------:R-:W-:Y:S01]  /*7d70*/  @!PT LDS RZ, [RZ] ;  /* 0x00000000fffff984 */ /* 0x000fe20000000800 */
[----:B------:R1:W-:Y:S01]  /*7d80*/  @!P4 LDGSTS.E.BYPASS.LTC128B.128 [R3], desc[UR14][R4.64] ;  /* 0x000000000403cfae */ /* 0x0003e2000b901d4e */
[C---:B------:R-:W-:Y:S02]  /*7d90*/  @!P4 LEA R7, P5, R32.reuse, R2, 0x5 ;  /* 0x000000022007c211 */ /* 0x040fe400078a28ff */
[----:B------:R-:W-:Y:S01]  /*7da0*/  PLOP3.LUT P1, PT, PT, PT, PT, 0x8, 0x0 ;  /* 0x000000000000781c */ /* 0x000fe20003f2e170 */
[----:B------:R-:W-:Y:S01]  /*7db0*/  @P4 STS [R0+0x1000], RZ ;  /* 0x001000ff00004388 */ /* 0x000fe20000000800 */
[----:B--2---:R-:W-:Y:S02]  /*7dc0*/  @!P4 LEA.HI.X R9, R32, R6, R9, 0x5, P5 ;  /* 0x000000062009c211 */ /* 0x004fe400028f2c09 */
[C---:B------:R-:W-:Y:S01]  /*7dd0*/  @!P4 LEA R6, P3, R7.reuse, R208, 0x1 ;  /* 0x000000d00706c211 */ /* 0x040fe200078608ff */
[----:B------:R-:W-:Y:S01]  /*7de0*/  @P4 STS [R0+0x1004], RZ ;  /* 0x001004ff00004388 */ /* 0x000fe20000000800 */
[----:B------:R-:W-:Y:S02]  /*7df0*/  @P4 PLOP3.LUT P1, PT, P6, PT, PT, 0x80, 0x0 ;  /* 0x000000000000481c */ /* 0x000fe4000372f070 */
[----:B------:R-:W-:Y:S01]  /*7e00*/  @!P4 LEA.HI.X R7, R7, R209, R9, 0x1, P3 ;  /* 0x000000d10707c211 */ /* 0x000fe200018f0c09 */
[----:B------:R-:W-:Y:S01]  /*7e10*/  @P4 STS [R0+0x1008], RZ ;  /* 0x001008ff00004388 */ /* 0x000fe20000000800 */
[C---:B------:R-:W-:Y:S01]  /*7e20*/  @P2 VIADD R8, R199.reuse, 0x4000 ;  /* 0x00004000c7082836 */ /* 0x040fe20000000000 */
[----:B------:R-:W-:Y:S02]  /*7e30*/  PLOP3.LUT P3, PT, PT, PT, PT, 0x8, 0x0 ;  /* 0x000000000000781c */ /* 0x000fe40003f6e170 */
[----:B------:R2:W-:Y:S01]  /*7e40*/  @P4 STS [R0+0x100c], RZ ;  /* 0x00100cff00004388 */ /* 0x0005e20000000800 */
[----:B------:R-:W-:Y:S03]  /*7e50*/  @!P4 PLOP3.LUT P3, PT, P6, PT, PT, 0x80, 0x0 ;  /* 0x000000000000c81c */ /* 0x000fe6000376f070 */
[----:B------:R-:W-:Y:S01]  /*7e60*/  @!PT LDS RZ, [RZ] ;  /* 0x00000000fffff984 */ /* 0x000fe20000000800 */
[----:B------:R-:W-:Y:S01]  /*7e70*/  @!PT LDS RZ, [RZ] ;  /* 0x00000000fffff984 */ /* 0x000fe20000000800 */
[----:B------:R-:W-:Y:S01]  /*7e80*/  @!PT LDS RZ, [RZ] ;  /* 0x00000000fffff984 */ /* 0x000fe20000000800 */
[----:B------:R4:W-:Y:S01]  /*7e90*/  @!P4 LDGSTS.E.BYPASS.LTC128B.128 [R8+0x1000], desc[UR14][R6.64] ;  /* 0x010000000608cfae */ /* 0x0009e2000b901d4e */
[--C-:B-1----:R-:W-:Y:S01]  /*7ea0*/  @!P4 SHF.R.S32.HI R3, RZ, 0x1f, R2.reuse ;  /* 0x0000001fff03c819 */ /* 0x102fe20000011402 */
[C---:B--2---:R-:W-:Y:S02]  /*7eb0*/  @P4 VIADD R0, R198.reuse, 0xffffc000 ;  /* 0xffffc000c6004836 */ /* 0x044fe40000000000 */
[----:B------:R-:W-:Y:S01]  /*7ec0*/  @P1 VIADD R0, R198, 0x4000 ;  /* 0x00004000c6001836 */ /* 0x000fe20000000000 */
[----:B------:R-:W-:Y:S02]  /*7ed0*/  PLOP3.LUT P1, PT, PT, PT, PT, 0x8, 0x0 ;  /* 0x000000000000781c */ /* 0x000fe40003f2e170 */
[----:B------:R-:W-:Y:S02]  /*7ee0*/  @P4 PLOP3.LUT P1, PT, P6, PT, PT, 0x80, 0x0 ;  /* 0x000000000000481c */ /* 0x000fe4000372f070 */
[----:B------:R-:W-:Y:S01]  /*7ef0*/  @P4 STS [R0+0x2000], RZ ;  /* 0x002000ff00004388 */ /* 0x000fe20000000800 */
[----:B----4-:R-:W-:Y:S02]  /*7f00*/  @!P4 LEA R6, P2, R32, R2, 0x6 ;  /* 0x000000022006c211 */ /* 0x010fe400078430ff */
[--C-:B------:R-:W-:Y:S01]  /*7f10*/  @!P4 SHF.R.S32.HI R7, RZ, 0x1f, R2.reuse ;  /* 0x0000001fff07c819 */ /* 0x100fe20000011402 */
[----:B------:R-:W-:Y:S01]  /*7f20*/  @P4 STS [R0+0x2004], RZ ;  /* 0x002004ff00004388 */ /* 0x000fe20000000800 */
[-C--:B------:R-:W-:Y:S01]  /*7f30*/  @!P4 LEA R8, P5, R6, R208.reuse, 0x1 ;  /* 0x000000d00608c211 */ /* 0x080fe200078a08ff */
[C---:B------:R-:W-:Y:S01]  /*7f40*/  @!P4 IMAD.WIDE.U32 R2, R32.reuse, 0x60, R2 ;  /* 0x000000602002c825 */ /* 0x040fe200078e0002 */
[----:B---3--:R-:W-:Y:S01]  /*7f50*/  @!P4 LEA.HI.X R9, R32, R7, R10, 0x6, P2 ;  /* 0x000000072009c211 */ /* 0x008fe200010f340a */
[----:B------:R-:W-:Y:S01]  /*7f60*/  @P4 STS [R0+0x2008], RZ ;  /* 0x002008ff00004388 */ /* 0x000fe20000000800 */
[----:B------:R-:W-:Y:S01]  /*7f70*/  PLOP3.LUT P2, PT, PT, PT, PT, 0x8, 0x0 ;  /* 0x000000000000781c */ /* 0x000fe20003f4e170 */
[C---:B------:R-:W-:Y:S01]  /*7f80*/  @!P4 VIADD R7, R199.reuse, 0xffffc000 ;  /* 0xffffc000c707c836 */ /* 0x040fe20000000000 */
[-C--:B------:R-:W-:Y:S01]  /*7f90*/  @!P4 LEA.HI.X R9, R6, R209.reuse, R9, 0x1, P5 ;  /* 0x000000d10609c211 */ /* 0x080fe200028f0c09 */
[----:B------:R1:W-:Y:S01]  /*7fa0*/  @P4 STS [R0+0x200c], RZ ;  /* 0x00200cff00004388 */ /* 0x0003e20000000800 */
[----:B------:R-:W-:Y:S01]  /*7fb0*/  @P3 VIADD R7, R199, 0x4000 ;  /* 0x00004000c7073836 */ /* 0x000fe20000000000 */
[----:B------:R-:W-:Y:S01]  /*7fc0*/  @!P4 LEA R6, P3, R2, R208, 0x1 ;  /* 0x000000d00206c211 */ /* 0x000fe200078608ff */
[----:B------:R-:W-:Y:S01]  /*7fd0*/  @!P4 IMAD.IADD R21, R3, 0x1, R21 ;  /* 0x000000010315c824 */ /* 0x000fe200078e0215 */
[----:B------:R-:W-:Y:S01]  /*7fe0*/  @!P4 PLOP3.LUT P2, PT, P6, PT, PT, 0x80, 0x0 ;  /* 0x000000000000c81c */ /* 0x000fe2000374f070 */
[C---:B------:R-:W-:Y:S01]  /*7ff0*/  @!P4 VIADD R10, R199.reuse, 0xffffc000 ;  /* 0xffffc000c70ac836 */ /* 0x040fe20000000000 */
[----:B------:R-:W-:Y:S01]  /*8000*/  @!PT LDS RZ, [RZ] ;  /* 0x00000000fffff984 */ /* 0x000fe20000000800 */
[----:B------:R-:W-:Y:S01]  /*8010*/  @!PT LDS RZ, [RZ] ;  /* 0x00000000fffff984 */ /* 0x000fe20000000800 */
[----:B------:R-:W-:Y:S01]  /*8020*/  @!PT LDS RZ, [RZ] ;  /* 0x00000000fffff984 */ /* 0x000fe20000000800 */
[----:B------:R2:W-:Y:S01]  /*8030*/  @!P4 LDGSTS.E.BYPASS.LTC128B.128 [R7+0x2000], desc[UR14][R8.64] ;  /* 0x020000000807cfae */ /* 0x0005e2000b901d4e */
[----:B------:R-:W-:Y:S10]  /*8040*/  IMAD.MOV.U32 R208, RZ, RZ, R4 ;  /* 0x000000ffffd07224 */ /* 0x000ff400078e0004 */
[----:B------:R-:W-:Y:S02]  /*8050*/  @P2 VIADD R10, R199, 0x4000 ;  /* 0x00004000c70a2836 */ /* 0x000fe40000000000 */
[C---:B-1----:R-:W-:Y:S02]  /*8060*/  @P4 VIADD R0, R198.reuse, 0xffffc000 ;  /* 0xffffc000c6004836 */ /* 0x042fe40000000000 */
[----:B------:R-:W-:Y:S05]  /*8070*/  @P1 VIADD R0, R198, 0x4000 ;  /* 0x00004000c6001836 */ /* 0x000fea0000000000 */
[----:B------:R-:W-:Y:S01]  /*8080*/  @P4 STS [R0+0x3000], RZ ;  /* 0x003000ff00004388 */ /* 0x000fe20000000800 */
[----:B--2---:R-:W-:Y:S03]  /*8090*/  @!P4 LEA.HI.X R7, R2, R209, R21, 0x1, P3 ;  /* 0x000000d10207c211 */ /* 0x004fe600018f0c15 */
[----:B------:R-:W-:Y:S01]  /*80a0*/  @P4 STS [R0+0x3004], RZ ;  /* 0x003004ff00004388 */ /* 0x000fe20000000800 */
[----:B------:R-:W-:Y:S03]  /*80b0*/  IMAD.MOV.U32 R209, RZ, RZ, R5 ;  /* 0x000000ffffd17224 */ /* 0x000fe600078e0005 */
[----:B------:R-:W-:Y:S04]  /*80c0*/  @P4 STS [R0+0x3008], RZ ;  /* 0x003008ff00004388 */ /* 0x000fe80000000800 */
[----:B------:R1:W-:Y:S04]  /*80d0*/  @P4 STS [R0+0x300c], RZ ;  /* 0x00300cff00004388 */ /* 0x0003e80000000800 */
[----:B------:R-:W-:Y:S01]  /*80e0*/  @!PT LDS RZ, [RZ] ;  /* 0x00000000fffff984 */ /* 0x000fe20000000800 */
[----:B------:R-:W-:Y:S01]  /*80f0*/  @!PT LDS RZ, [RZ] ;  /* 0x00000000fffff984 */ /* 0x000fe20000000800 */
[----:B------:R-:W-:Y:S01]  /*8100*/  @!PT LDS RZ, [RZ] ;  /* 0x00000000fffff984 */ /* 0x000fe20000000800 */
[----:B------:R2:W-:Y:S04]  /*8110*/  @!P4 LDGSTS.E.BYPASS.LTC128B.128 [R10+0x3000], desc[UR14][R6.64] ;  /* 0x03000000060acfae */ /* 0x0005e8000b901d4e */
[----:B------:R-:W0:Y:S01]  /*8120*/  LDGDEPBAR ;  /* 0x00000000000079af */ /* 0x000e220000000000 */
[----:B-1----:R-:W-:Y:S05]  /*8130*/  IMAD.MOV.U32 R0, RZ, RZ, -0x4000 ;  /* 0xffffc000ff007424 */ /* 0x002fea00078e00ff */
[----:B------:R-:W-:Y:S05]  /*8140*/  SEL R0, R0, 0x4000, !P6 ;  /* 0x0000400000007807 */ /* 0x000fea0007000000 */
[--C-:B------:R-:W-:Y:S02]  /*8150*/  IMAD.IADD R187, R187, 0x1, R0.reuse ;  /* 0x00000001bbbb7824 */ /* 0x100fe400078e0200 */
[--C-:B------:R-:W-:Y:S02]  /*8160*/  IMAD.IADD R198, R198, 0x1, R0.reuse ;  /* 0x00000001c6c67824 */ /* 0x100fe400078e0200 */
[----:B--2---:R-:W-:Y:S07]  /*8170*/  IMAD.IADD R199, R199, 0x1, R0 ;  /* 0x00000001c7c77824 */ /* 0x004fee00078e0200 */
.L_x_570:
[----:B------:R-:W-:Y:S01]  /*8180*/  STS [R201+0x14000], R152 ;  /* 0x01400098c9007388 */ /* 0x000fe20000000800 */
[----:B------:R-:W-:Y:S01]  /*8190*/  IMAD.SHL.U32 R2, R190, 0x2, RZ ;  /* 0x00000002be027824 */ /* 0x000fe200078e00ff */
[----:B------:R-:W-:Y:S01]  /*81a0*/  UIMAD UR6, UR29, UR28, URZ ;  /* 0x0000001c1d0672a4 */ /* 0x000fe2000f8e023f */
[----:B------:R-:W-:Y:S01]  /*81b0*/  IMAD.U32 R3, RZ, RZ, UR4 ;  /* 0x00000004ff037e24 */ /* 0x000fe2000f8e00ff */
[----:B------:R-:W-:Y:S01]  /*81c0*/  STS [R201+0x14400], R151 ;  /* 0x01440097c9007388 */ /* 0x000fe20000000800 */
[----:B------:R-:W-:Y:S01]  /*81d0*/  LEA R142, R251, UR4, 0x1 ;  /* 0x00000004fb8e7c11 */ /* 0x000fe2000f8e08ff */
[----:B------:R-:W-:Y:S02]  /*81e0*/  ULEA UR7, -UR6, URZ, 0x7 ;  /* 0x0000003f06077291 */ /* 0x000fe4000f8e393f */
[----:B------:R-:W-:Y:S01]  /*81f0*/  STS [R203+0x14000], R146 ;  /* 0x01400092cb007388 */ /* 0x000fe20000000800 */
[----:B------:R-:W-:Y:S03]  /*8200*/  IADD3 R3, R2, 0x8000, R3 ;  /* 0x0000800002037810 */ /* 0x000fe60007ffe003 */
[----:B------:R-:W-:Y:S02]  /*8210*/  STS [R203+0x14400], R145 ;  /* 0x01440091cb007388 */ /* 0x000fe40000000800 */
[----:B------:R-:W-:Y:S02]  /*8220*/  IMAD.IADD R0, R3, 0x1, R182 ;  /* 0x0000000103007824 */ /* 0x000fe400078e02b6 */
        /* <DEDUP_REMOVED lines=35> */
[----:B------:R-:W5:Y:S04]  /*8460*/  LDSM.16.MT88.4 R28, [R180+0x20800] ;  /* 0x02080000b41c783b */ /* 0x000f680000004200 */
[----:B------:R-:W5:Y:S04]  /*8470*/  LDSM.16.MT88.4 R32, [R0+0x800] ;  /* 0x000800000020783b */ /* 0x000f680000004200 */
[----:B------:R-:W-:Y:S01]  /*8480*/  LDSM.16.MT88.4 R36, [R180+0x21000] ;  /* 0x02100000b424783b */ /* 0x000fe20000004200 */
        /* <DEDUP_REMOVED lines=13> */
[C---:B-----5:R-:W-:Y:S06]  /*8560*/  HMMA.16816.F32 R72, R28.reuse, R24, R72 ;  /* 0x000000181c48723c */ /* 0x060fec0000001848 */
        /* <DEDUP_REMOVED lines=8> */
[----:B------:R-:W5:Y:S04]  /*85f0*/  LDSM.16.MT88.4 R20, [R0+0x1800] ;  /* 0x001800000014783b */ /* 0x000f680000004200 */
        /* <DEDUP_REMOVED lines=18> */
[-C--:B-----5:R-:W-:Y:S06]  /*8720*/  HMMA.16816.F32 R84, R16, R20.reuse, R84 ;  /* 0x000000141054723c */ /* 0x0a0fec0000001854 */
[C---:B------:R-:W-:Y:S06]  /*8730*/  HMMA.16816.F32 R88, R28.reuse, R20, R88 ;  /* 0x000000141c58723c */ /* 0x040fec0000001858 */
[-C--:B------:R-:W-:Y:S01]  /*8740*/  HMMA.16816.F32 R92, R28, R22.reuse, R92 ;  /* 0x000000161c5c723c */ /* 0x080fe2000000185c */
[----:B------:R-:W4:Y:S05]  /*8750*/  LDSM.16.MT88.4 R28, [R180+0x22800] ;  /* 0x02280000b41c783b */ /* 0x000f2a0000004200 */
[----:B------:R-:W-:Y:S01]  /*8760*/  HMMA.16816.F32 R96, R16, R22, R96 ;  /* 0x000000161060723c */ /* 0x000fe20000001860 */
[----:B------:R-:W5:Y:S04]  /*8770*/  LDSM.16.MT88.4 R16, [R0+0x2800] ;  /* 0x002800000010783b */ /* 0x000f680000004200 */
        /* <DEDUP_REMOVED lines=23> */
[----:B------:R5:W4:Y:S01]  /*88f0*/  LDSM.16.MT88.4 R8, [R0+0x3800] ;  /* 0x003800000008783b */ /* 0x000b220000004200 */
[----:B------:R-:W-:Y:S04]  /*8900*/  BAR.SYNC.DEFER_BLOCKING 0x0 ;  /* 0x0000000000007b1d */ /* 0x000fe80000010000 */
[-C--:B-1----:R-:W-:Y:S06]  /*8910*/  HMMA.16816.F32 R68, R20, R32.reuse, R68 ;  /* 0x000000201444723c */ /* 0x082fec0000001844 */
[C---:B--2---:R-:W-:Y:S06]  /*8920*/  HMMA.16816.F32 R72, R36.reuse, R32, R72 ;  /* 0x000000202448723c */ /* 0x044fec0000001848 */
[-C--:B------:R-:W-:Y:S06]  /*8930*/  HMMA.16816.F32 R76, R36, R34.reuse, R76 ;  /* 0x00000022244c723c */ /* 0x080fec000000184c */
[C---:B------:R-:W-:Y:S01]  /*8940*/  HMMA.16816.F32 R80, R20.reuse, R34, R80 ;  /* 0x000000221450723c */ /* 0x040fe20000001850 */
[----:B-----5:R-:W-:Y:S05]  /*8950*/  IMAD.U32 R0, RZ, RZ, UR7 ;  /* 0x00000007ff007e24 */ /* 0x020fea000f8e00ff */
[-C--:B------:R-:W-:Y:S05]  /*8960*/  HMMA.16816.F32 R84, R20, R4.reuse, R84 ;  /* 0x000000041454723c */ /* 0x080fea0000001854 */
[C---:B------:R-:W-:Y:S01]  /*8970*/  LEA R192, P1, R0.reuse, R192, 0x2 ;  /* 0x000000c000c07211 */ /* 0x040fe200078210ff */
[C---:B------:R-:W-:Y:S05]  /*8980*/  HMMA.16816.F32 R88, R36.reuse, R4, R88 ;  /* 0x000000042458723c */ /* 0x040fea0000001858 */
[----:B------:R-:W-:Y:S01]  /*8990*/  LEA.HI.X.SX32 R193, R0, R193, 0x2, P1 ;  /* 0x000000c100c17211 */ /* 0x000fe200008f16ff */
[-C--:B------:R-:W-:Y:S06]  /*89a0*/  HMMA.16816.F32 R92, R36, R6.reuse, R92 ;  /* 0x00000006245c723c */ /* 0x080fec000000185c */
[----:B------:R-:W-:Y:S06]  /*89b0*/  HMMA.16816.F32 R96, R20, R6, R96 ;  /* 0x000000061460723c */ /* 0x000fec0000001860 */
        /* <DEDUP_REMOVED lines=57> */
.L_x_571:
[----:B------:R-:W-:Y:S01]  /*8d50*/  VIADD R0, R2, UR5 ;  /* 0x0000000502007c36 */ /* 0x000fe20008000000 */
[----:B------:R-:W-:Y:S01]  /*8d60*/  LEA R2, R189, UR4, 0x1 ;  /* 0x00000004bd027c11 */ /* 0x000fe2000f8e08ff */
[----:B------:R-:W-:Y:S01]  /*8d70*/  LDSM.16.MT88.4 R16, [R3+0x4000] ;  /* 0x004000000310783b */ /* 0x000fe20000004200 */
[----:B------:R-:W-:Y:S01]  /*8d80*/  USHF.L.U32 UR7, UR6, 0x3, URZ ;  /* 0x0000000306077899 */ /* 0x000fe2000800063f */
[----:B------:R-:W-:Y:S01]  /*8d90*/  IMAD.IADD R0, R0, 0x1, R182 ;  /* 0x0000000100007824 */ /* 0x000fe200078e02b6 */
[----:B------:R-:W-:Y:S01]  /*8da0*/  USHF.L.U32 UR16, UR6, 0x4, URZ ;  /* 0x0000000406107899 */ /* 0x000fe2000800063f */
[----:B------:R-:W2:Y:S01]  /*8db0*/  LDSM.16.M88.4 R32, [R2+0x14000] ;  /* 0x014000000220783b */ /* 0x000ea20000000200 */
[----:B------:R-:W-:Y:S01]  /*8dc0*/  IMAD.IADD R140, R188, 0x1, R2 ;  /* 0x00000001bc8c7824 */ /* 0x000fe200078e0202 */
[----:B------:R-:W-:Y:S02]  /*8dd0*/  USHF.L.U32 UR10, UR6, 0x5, URZ ;  /* 0x00000005060a7899 */ /* 0x000fe4000800063f */
[----:B------:R-:W1:Y:S01]  /*8de0*/  LDSM.16.M88.4 R28, [R2+0x16000] ;  /* 0x01600000021c783b */ /* 0x000e620000000200 */
[----:B------:R-:W-:Y:S01]  /*8df0*/  IMAD.IADD R141, R182, 0x1, R140 ;  /* 0x00000001b68d7824 */ /* 0x000fe200078e028c */
[----:B------:R-:W-:Y:S01]  /*8e00*/  UIMAD UR8, UR6, 0x18, URZ ;  /* 0x00000018060878a4 */ /* 0x000fe2000f8e023f */
[----:B------:R-:W-:Y:S01]  /*8e10*/  IMAD.MOV.U32 R182, RZ, RZ, R246 ;  /* 0x000000ffffb67224 */ /* 0x000fe200078e00f6 */
[----:B------:R-:W3:Y:S01]  /*8e20*/  LDSM.16.MT88.4 R36, [R0] ;  /* 0x000000000024783b */ /* 0x000ee20000004200 */
[----:B------:R-:W-:Y:S02]  /*8e30*/  UIMAD UR9, UR6, 0x28, URZ ;  /* 0x00000028060978a4 */ /* 0x000fe4000f8e023f */
[----:B------:R-:W-:Y:S01]  /*8e40*/  UISETP.GT.AND UP2, UPT, UR13, UR24, UPT ;  /* 0x000000180d00728c */ /* 0x000fe2000bf44270 */
        /* <DEDUP_REMOVED lines=10> */
[C---:B-1----:R-:W-:Y:S06]  /*8ef0*/  HMMA.16816.F32 R8, R28.reuse, R16, RZ ;  /* 0x000000101c08723c */ /* 0x042fec00000018ff */
        /* <DEDUP_REMOVED lines=15> */
[----:B------:R-:W3:Y:S05]  /*8ff0*/  LDSM.16.MT88.4 R48, [R0+0x1800] ;  /* 0x001800000030783b */ /* 0x000eea0000004200 */
[----:B------:R-:W-:Y:S01]  /*9000*/  HMMA.16816.F32 R32, R40, R54, R32 ;  /* 0x000000362820723c */ /* 0x000fe20000001820 */
[----:B------:R-:W-:Y:S04]  /*9010*/  LDSM.16.MT88.4 R52, [R3+0x6000] ;  /* 0x006000000334783b */ /* 0x000fe80000004200 */
[----:B------:R-:W4:Y:S01]  /*9020*/  LDSM.16.M88.4 R40, [R2+0x18000] ;  /* 0x018000000228783b */ /* 0x000f220000000200 */
[-C--:B------:R-:W-:Y:S06]  /*9030*/  HMMA.16816.F32 R4, R56, R60.reuse, R4 ;  /* 0x0000003c3804723c */ /* 0x080fec0000001804 */
[C---:B------:R-:W-:Y:S06]  /*9040*/  HMMA.16816.F32 R8, R64.reuse, R60, R8 ;  /* 0x0000003c4008723c */ /* 0x040fec0000001808 */
[-C--:B------:R-:W-:Y:S06]  /*9050*/  HMMA.16816.F32 R12, R64, R62.reuse, R12 ;  /* 0x0000003e400c723c */ /* 0x080fec000000180c */
[C---:B------:R-:W-:Y:S01]  /*9060*/  HMMA.16816.F32 R16, R56.reuse, R62, R16 ;  /* 0x0000003e3810723c */ /* 0x040fe20000001810 */
[----:B------:R3:W4:Y:S05]  /*9070*/  LDSM.16.M88.4 R60, [R2+0x1a000] ;  /* 0x01a00000023c783b */ /* 0x00072a0000000200 */
[-C--:B--2---:R-:W-:Y:S06]  /*9080*/  HMMA.16816.F32 R20, R56, R132.reuse, R20 ;  /* 0x000000843814723c */ /* 0x084fec0000001814 */
[C---:B------:R-:W-:Y:S06]  /*9090*/  HMMA.16816.F32 R24, R64.reuse, R132, R24 ;  /* 0x000000844018723c */ /* 0x040fec0000001818 */
[-C--:B------:R-:W-:Y:S01]  /*90a0*/  HMMA.16816.F32 R28, R64, R134.reuse, R28 ;  /* 0x00000086401c723c */ /* 0x080fe2000000181c */
[----:B------:R-:W2:Y:S05]  /*90b0*/  LDSM.16.MT88.4 R64, [R0+0x2000] ;  /* 0x002000000040783b */ /* 0x000eaa0000004200 */
[----:B------:R-:W-:Y:S01]  /*90c0*/  HMMA.16816.F32 R32, R56, R134, R32 ;  /* 0x000000863820723c */ /* 0x000fe20000001820 */
[----:B------:R-:W-:Y:S04]  /*90d0*/  LDSM.16.MT88.4 R56, [R3+0x6800] ;  /* 0x006800000338783b */ /* 0x000fe80000004200 */
[----:B------:R-:W-:Y:S01]  /*90e0*/  LDSM.16.M88.4 R132, [R140+0x1a000] ;  /* 0x01a000008c84783b */ /* 0x000fe20000000200 */
[-C--:B-1----:R-:W-:Y:S05]  /*90f0*/  HMMA.16816.F32 R4, R36, R44.reuse, R4 ;  /* 0x0000002c2404723c */ /* 0x082fea0000001804 */
[----:B---3--:R-:W-:Y:S01]  /*9100*/  @P0 IADD3 R2, P1, R247, UR20, RZ ;  /* 0x00000014f7020c10 */ /* 0x008fe2000ff3e0ff */
[C---:B------:R-:W-:Y:S01]  /*9110*/  HMMA.16816.F32 R8, R136.reuse, R44, R8 ;  /* 0x0000002c8808723c */ /* 0x040fe20000001808 */
[----:B------:R-:W-:Y:S05]  /*9120*/  @UP3 UIADD3 UR20, UP1, UR20, -0x200, URZ ;  /* 0xfffffe0014143890 */ /* 0x000fea000ff3e03f */
[-C--:B------:R-:W-:Y:S06]  /*9130*/  HMMA.16816.F32 R12, R136, R46.reuse, R12 ;  /* 0x0000002e880c723c */ /* 0x080fec000000180c */
[C---:B------:R-:W-:Y:S01]  /*9140*/  HMMA.16816.F32 R16, R36.reuse, R46, R16 ;  /* 0x0000002e2410723c */ /* 0x040fe20000001810 */
[----:B------:R-:W1:Y:S05]  /*9150*/  LDSM.16.M88.4 R44, [R140+0x18000] ;  /* 0x018000008c2c783b */ /* 0x000e6a0000000200 */
[-C--:B------:R-:W-:Y:S06]  /*9160*/  HMMA.16816.F32 R20, R36, R48.reuse, R20 ;  /* 0x000000302414723c */ /* 0x080fec0000001814 */
[C---:B------:R-:W-:Y:S06]  /*9170*/  HMMA.16816.F32 R24, R136.reuse, R48, R24 ;  /* 0x000000308818723c */ /* 0x040fec0000001818 */
[-C--:B------:R-:W-:Y:S01]  /*9180*/  HMMA.16816.F32 R28, R136, R50.reuse, R28 ;  /* 0x00000032881c723c */ /* 0x080fe2000000181c */
[----:B------:R-:W3:Y:S05]  /*9190*/  LDSM.16.MT88.4 R136, [R0+0x2800] ;  /* 0x002800000088783b */ /* 0x000eea0000004200 */
[----:B------:R-:W-:Y:S01]  /*91a0*/  HMMA.16816.F32 R32, R36, R50, R32 ;  /* 0x000000322420723c */ /* 0x000fe20000001820 */
[----:B------:R-:W-:Y:S04]  /*91b0*/  LDSM.16.M88.4 R36, [R144+0x18000] ;  /* 0x018000009024783b */ /* 0x000fe80000000200 */
[----:B------:R-:W3:Y:S01]  /*91c0*/  LDSM.16.MT88.4 R48, [R3+0x7000] ;  /* 0x007000000330783b */ /* 0x000ee20000004200 */
[-C--:B----4-:R-:W-:Y:S06]  /*91d0*/  HMMA.16816.F32 R4, R40, R52.reuse, R4 ;  /* 0x000000342804723c */ /* 0x090fec0000001804 */
[C---:B------:R-:W-:Y:S06]  /*91e0*/  HMMA.16816.F32 R8, R60.reuse, R52, R8 ;  /* 0x000000343c08723c */ /* 0x040fec0000001808 */
[-C--:B------:R-:W-:Y:S06]  /*91f0*/  HMMA.16816.F32 R12, R60, R54.reuse, R12 ;  /* 0x000000363c0c723c */ /* 0x080fec000000180c */
[C---:B------:R-:W-:Y:S01]  /*9200*/  HMMA.16816.F32 R16, R40.reuse, R54, R16 ;  /* 0x000000362810723c */ /* 0x040fe20000001810 */
[----:B------:R-:W4:Y:S05]  /*9210*/  LDSM.16.M88.4 R52, [R144+0x1a000] ;  /* 0x01a000009034783b */ /* 0x000f2a0000000200 */
[-C--:B--2---:R-:W-:Y:S06]  /*9220*/  HMMA.16816.F32 R20, R40, R64.reuse, R20 ;  /* 0x000000402814723c */ /* 0x084fec0000001814 */
[C---:B------:R-:W-:Y:S06]  /*9230*/  HMMA.16816.F32 R24, R60.reuse, R64, R24 ;  /* 0x000000403c18723c */ /* 0x040fec0000001818 */
[-C--:B------:R-:W-:Y:S01]  /*9240*/  HMMA.16816.F32 R28, R60, R66.reuse, R28 ;  /* 0x000000423c1c723c */ /* 0x080fe2000000181c */
[----:B------:R-:W2:Y:S05]  /*9250*/  LDSM.16.MT88.4 R60, [R0+0x3000] ;  /* 0x00300000003c783b */ /* 0x000eaa0000004200 */
[----:B------:R-:W-:Y:S01]  /*9260*/  HMMA.16816.F32 R32, R40, R66, R32 ;  /* 0x000000422820723c */ /* 0x000fe20000001820 */
[----:B------:R-:W-:Y:S04]  /*9270*/  LDSM.16.M88.4 R40, [R141+0x18000] ;  /* 0x018000008d28783b */ /* 0x000fe80000000200 */
[----:B------:R-:W-:Y:S01]  /*9280*/  LDSM.16.M88.4 R64, [R141+0x1a000] ;  /* 0x01a000008d40783b */ /* 0x000fe20000000200 */
[-C--:B-1----:R-:W-:Y:S06]  /*9290*/  HMMA.16816.F32 R4, R44, R56.reuse, R4 ;  /* 0x000000382c04723c */ /* 0x082fec0000001804 */
[C---:B------:R-:W-:Y:S06]  /*92a0*/  HMMA.16816.F32 R8, R132.reuse, R56, R8 ;  /* 0x000000388408723c */ /* 0x040fec0000001808 */
[-C--:B------:R-:W-:Y:S06]  /*92b0*/  HMMA.16816.F32 R12, R132, R58.reuse, R12 ;  /* 0x0000003a840c723c */ /* 0x080fec000000180c */
[C---:B------:R-:W-:Y:S01]  /*92c0*/  HMMA.16816.F32 R16, R44.reuse, R58, R16 ;  /* 0x0000003a2c10723c */ /* 0x040fe20000001810 */
[----:B------:R1:W2:Y:S05]  /*92d0*/  LDSM.16.MT88.4 R56, [R3+0x7800] ;  /* 0x007800000338783b */ /* 0x0002aa0000004200 */
[-C--:B---3--:R-:W-:Y:S06]  /*92e0*/  HMMA.16816.F32 R20, R44, R136.reuse, R20 ;  /* 0x000000882c14723c */ /* 0x088fec0000001814 */
[C---:B------:R-:W-:Y:S06]  /*92f0*/  HMMA.16816.F32 R24, R132.reuse, R136, R24 ;  /* 0x000000888418723c */ /* 0x040fec0000001818 */
[-C--:B------:R-:W-:Y:S01]  /*9300*/  HMMA.16816.F32 R28, R132, R138.reuse, R28 ;  /* 0x0000008a841c723c */ /* 0x080fe2000000181c */
[----:B------:R3:W2:Y:S05]  /*9310*/  LDSM.16.MT88.4 R132, [R0+0x3800] ;  /* 0x003800000084783b */ /* 0x0006aa0000004200 */
[----:B------:R-:W-:Y:S05]  /*9320*/  HMMA.16816.F32 R32, R44, R138, R32 ;  /* 0x0000008a2c20723c */ /* 0x000fea0000001820 */
[----:B-1----:R-:W-:Y:S01]  /*9330*/  @P0 IADD3.X R3, R248, UR19, RZ, P1, !PT ;  /* 0x00000013f8030c10 */ /* 0x002fe20008ffe4ff */
[-C--:B------:R-:W-:Y:S01]  /*9340*/  HMMA.16816.F32 R4, R36, R48.reuse, R4 ;  /* 0x000000302404723c */ /* 0x080fe20000001804 */
[----:B------:R-:W-:Y:S03]  /*9350*/  @UP3 UIADD3.X UR19, UR19, -0x1, URZ, UP1, !UPT ;  /* 0xffffffff13133890 */ /* 0x000fe60008ffe43f */
[----:B------:R-:W5:Y:S02]  /*9360*/  @P0 LDG.E R243, desc[UR14][R2.64] ;  /* 0x0000000e02f30981 */ /* 0x000f64000c1e1900 */
[C---:B----4-:R-:W-:Y:S02]  /*9370*/  HMMA.16816.F32 R8, R52.reuse, R48, R8 ;  /* 0x000000303408723c */ /* 0x050fe40000001808 */
[----:B------:R-:W5:Y:S04]  /*9380*/  @P0 LDG.E R244, desc[UR14][R2.64+0x20] ;  /* 0x0000200e02f40981 */ /* 0x000f68000c1e1900 */
[-C--:B------:R-:W-:Y:S01]  /*9390*/  HMMA.16816.F32 R12, R52, R50.reuse, R12 ;  /* 0x00000032340c723c */ /* 0x080fe2000000180c */
[----:B------:R-:W5:Y:S01]  /*93a0*/  @P0 LDG.E R241, desc[UR14][R2.64+0x100] ;  /* 0x0001000e02f10981 */ /* 0x000f62000c1e1900 */
[----:B---3--:R-:W-:Y:S03]  /*93b0*/  IMAD.U32 R0, RZ, RZ, UR7 ;  /* 0x00000007ff007e24 */ /* 0x008fe6000f8e00ff */
[----:B------:R1:W5:Y:S01]  /*93c0*/  @P0 LDG.E R242, desc[UR14][R2.64+0x120] ;  /* 0x0001200e02f20981 */ /* 0x000362000c1e1900 */
[C---:B------:R-:W-:Y:S06]  /*93d0*/  HMMA.16816.F32 R16, R36.reuse, R50, R16 ;  /* 0x000000322410723c */ /* 0x040fec0000001810 */
[-C--:B--2---:R-:W-:Y:S06]  /*93e0*/  HMMA.16816.F32 R20, R36, R60.reuse, R20 ;  /* 0x0000003c2414723c */ /* 0x084fec0000001814 */
[C---:B------:R-:W-:Y:S06]  /*93f0*/  HMMA.16816.F32 R24, R52.reuse, R60, R24 ;  /* 0x0000003c3418723c */ /* 0x040fec0000001818 */
[-C--:B------:R-:W-:Y:S06]  /*9400*/  HMMA.16816.F32 R28, R52, R62.reuse, R28 ;  /* 0x0000003e341c723c */ /* 0x080fec000000181c */
[----:B------:R-:W-:Y:S05]  /*9410*/  HMMA.16816.F32 R32, R36, R62, R32 ;  /* 0x0000003e2420723c */ /* 0x000fea0000001820 */
[CC--:B-1----:R-:W-:Y:S01]  /*9420*/  LEA R2, P1, R0.reuse, R192.reuse, 0x2 ;  /* 0x000000c000027211 */ /* 0x0c2fe200078210ff */
[-C--:B------:R-:W-:Y:S01]  /*9430*/  HMMA.16816.F32 R4, R40, R56.reuse, R4 ;  /* 0x000000382804723c */ /* 0x080fe20000001804 */
[----:B------:R-:W-:Y:S04]  /*9440*/  IMAD.U32 R37, RZ, RZ, UR16 ;  /* 0x00000010ff257e24 */ /* 0x000fe8000f8e00ff */
[-C--:B------:R-:W-:Y:S01]  /*9450*/  LEA.HI.X.SX32 R3, R0, R193.reuse, 0x2, P1 ;  /* 0x000000c100037211 */ /* 0x080fe200008f16ff */
[C---:B------:R-:W-:Y:S01]  /*9460*/  HMMA.16816.F32 R8, R64.reuse, R56, R8 ;  /* 0x000000384008723c */ /* 0x040fe20000001808 */
[----:B------:R-:W-:Y:S01]  /*9470*/  IMAD.U32 R0, RZ, RZ, UR8 ;  /* 0x00000008ff007e24 */ /* 0x000fe2000f8e00ff */
[----:B------:R-:W-:Y:S03]  /*9480*/  UIMAD UR8, UR6, 0x30, URZ ;  /* 0x00000030060878a4 */ /* 0x000fe6000f8e023f */
[CC--:B------:R-:W-:Y:S01]  /*9490*/  LEA R36, P0, R37.reuse, R192.reuse, 0x2 ;  /* 0x000000c025247211 */ /* 0x0c0fe200078010ff */
[-C--:B------:R-:W-:Y:S05]  /*94a0*/  HMMA.16816.F32 R12, R64, R58.reuse, R12 ;  /* 0x0000003a400c723c */ /* 0x080fea000000180c */
[-C--:B------:R-:W-:Y:S01]  /*94b0*/  LEA.HI.X.SX32 R37, R37, R193.reuse, 0x2, P0 ;  /* 0x000000c125257211 */ /* 0x080fe200000f16ff */
[C---:B------:R-:W-:Y:S05]  /*94c0*/  HMMA.16816.F32 R16, R40.reuse, R58, R16 ;  /* 0x0000003a2810723c */ /* 0x040fea0000001810 */
[----:B------:R-:W-:Y:S01]  /*94d0*/  REDG.E.ADD.F32.FTZ.RN.STRONG.GPU desc[UR14][R192.64], R4 ;  /* 0x00000004c00079a6 */ /* 0x000fe2000c10f38e */
[-C--:B------:R-:W-:Y:S03]  /*94e0*/  HMMA.16816.F32 R20, R40, R132.reuse, R20 ;  /* 0x000000842814723c */ /* 0x080fe60000001814 */
[----:B------:R1:W-:Y:S02]  /*94f0*/  REDG.E.ADD.F32.FTZ.RN.STRONG.GPU desc[UR14][R2.64], R5 ;  /* 0x00000005020079a6 */ /* 0x0003e4000c10f38e */
[CC--:B------:R-:W-:Y:S01]  /*9500*/  LEA R38, P1, R0.reuse, R192.reuse, 0x2 ;  /* 0x000000c000267211 */ /* 0x0c0fe200078210ff */
[C---:B------:R-:W-:Y:S01]  /*9510*/  HMMA.16816.F32 R24, R64.reuse, R132, R24 ;  /* 0x000000844018723c */ /* 0x040fe20000001818 */
[----:B------:R2:W-:Y:S04]  /*9520*/  REDG.E.ADD.F32.FTZ.RN.STRONG.GPU desc[UR14][R36.64], R6 ;  /* 0x00000006240079a6 */ /* 0x0005e8000c10f38e */
[-C--:B------:R-:W-:Y:S01]  /*9530*/  LEA.HI.X.SX32 R39, R0, R193.reuse, 0x2, P1 ;  /* 0x000000c100277211 */ /* 0x080fe200008f16ff */
[-C--:B------:R-:W-:Y:S01]  /*9540*/  HMMA.16816.F32 R28, R64, R134.reuse, R28 ;  /* 0x00000086401c723c */ /* 0x080fe2000000181c */
[----:B------:R-:W-:Y:S01]  /*9550*/  IMAD.U32 R0, RZ, RZ, UR8 ;  /* 0x00000008ff007e24 */ /* 0x000fe2000f8e00ff */
[----:B------:R-:W-:Y:S02]  /*9560*/  UIMAD UR8, UR6, 0x48, URZ ;  /* 0x00000048060878a4 */ /* 0x000fe4000f8e023f */
[----:B------:R3:W-:Y:S02]  /*9570*/  REDG.E.ADD.F32.FTZ.RN.STRONG.GPU desc[UR14][R38.64], R7 ;  /* 0x00000007260079a6 */ /* 0x0007e4000c10f38e */
[----:B------:R-:W-:Y:S07]  /*9580*/  HMMA.16816.F32 R32, R40, R134, R32 ;  /* 0x000000862820723c */ /* 0x000fee0000001820 */
[----:B------:R-:W-:Y:S01]  /*9590*/  IMAD.U32 R40, RZ, RZ, UR10 ;  /* 0x0000000aff287e24 */ /* 0x000fe2000f8e00ff */
[----:B------:R-:W-:Y:S03]  /*95a0*/  UIMAD UR10, UR6, 0x38, URZ ;  /* 0x00000038060a78a4 */ /* 0x000fe6000f8e023f */
[----:B-1----:R-:W-:Y:S01]  /*95b0*/  IMAD.U32 R5, RZ, RZ, UR9 ;  /* 0x00000009ff057e24 */ /* 0x002fe2000f8e00ff */
[----:B------:R-:W-:Y:S01]  /*95c0*/  USHF.L.U32 UR9, UR6, 0x6, URZ ;  /* 0x0000000606097899 */ /* 0x000fe2000800063f */
[CC--:B--2---:R-:W-:Y:S03]  /*95d0*/  LEA R36, P0, R40.reuse, R192.reuse, 0x2 ;  /* 0x000000c028247211 */ /* 0x0c4fe600078010ff */
[CC--:B------:R-:W-:Y:S02]  /*95e0*/  LEA R4, P1, R5.reuse, R192.reuse, 0x2 ;  /* 0x000000c005047211 */ /* 0x0c0fe400078210ff */
[-C--:B------:R-:W-:Y:S02]  /*95f0*/  LEA.HI.X.SX32 R37, R40, R193.reuse, 0x2, P0 ;  /* 0x000000c128257211 */ /* 0x080fe400000f16ff */
[-C--:B------:R-:W-:Y:S01]  /*9600*/  LEA.HI.X.SX32 R5, R5, R193.reuse, 0x2, P1 ;  /* 0x000000c105057211 */ /* 0x080fe200008f16ff */
[----:B------:R-:W-:Y:S01]  /*9610*/  LDSM.16.MT88.4 R40, [R180+0x19000] ;  /* 0x01900000b428783b */ /* 0x000fe20000004200 */
[CC--:B------:R-:W-:Y:S03]  /*9620*/  LEA R6, P0, R0.reuse, R192.reuse, 0x2 ;  /* 0x000000c000067211 */ /* 0x0c0fe600078010ff */
[----:B------:R1:W-:Y:S01]  /*9630*/  REDG.E.ADD.F32.FTZ.RN.STRONG.GPU desc[UR14][R36.64], R8 ;  /* 0x00000008240079a6 */ /* 0x0003e2000c10f38e */
[-C--:B---3--:R-:W-:Y:S01]  /*9640*/  LEA.HI.X.SX32 R7, R0, R193.reuse, 0x2, P0 ;  /* 0x000000c100077211 */ /* 0x088fe200000f16ff */
[----:B------:R-:W-:Y:S01]  /*9650*/  IMAD.U32 R0, RZ, RZ, UR8 ;  /* 0x00000008ff007e24 */ /* 0x000fe2000f8e00ff */
[----:B------:R-:W-:Y:S01]  /*9660*/  UIMAD UR8, UR6, 0x58, URZ ;  /* 0x00000058060878a4 */ /* 0x000fe2000f8e023f */
[----:B------:R2:W-:Y:S04]  /*9670*/  REDG.E.ADD.F32.FTZ.RN.STRONG.GPU desc[UR14][R4.64], R9 ;  /* 0x00000009040079a6 */ /* 0x0005e8000c10f38e */
[----:B------:R3:W-:Y:S01]  /*9680*/  REDG.E.ADD.F32.FTZ.RN.STRONG.GPU desc[UR14][R6.64], R10 ;  /* 0x0000000a060079a6 */ /* 0x0007e2000c10f38e */
[----:B-1----:R-:W-:Y:S01]  /*9690*/  IMAD.U32 R36, RZ, RZ, UR10 ;  /* 0x0000000aff247e24 */ /* 0x002fe2000f8e00ff */
[----:B------:R-:W-:Y:S01]  /*96a0*/  UIMAD UR10, UR6, 0x50, URZ ;  /* 0x00000050060a78a4 */ /* 0x000fe2000f8e023f */
[----:B--2---:R-:W-:Y:S03]  /*96b0*/  IMAD.U32 R9, RZ, RZ, UR9 ;  /* 0x00000009ff097e24 */ /* 0x004fe6000f8e00ff */
[CC--:B------:R-:W-:Y:S01]  /*96c0*/  LEA R4, P1, R36.reuse, R192.reuse, 0x2 ;  /* 0x000000c024047211 */ /* 0x0c0fe200078210ff */
[----:B------:R-:W-:Y:S01]  /*96d0*/  UIMAD UR9, UR6, 0x68, URZ ;  /* 0x00000068060978a4 */ /* 0x000fe2000f8e023f */
[----:B---3--:R-:W-:Y:S02]  /*96e0*/  IMAD.U32 R10, RZ, RZ, UR10 ;  /* 0x0000000aff0a7e24 */ /* 0x008fe4000f8e00ff */
[-C--:B------:R-:W-:Y:S01]  /*96f0*/  LEA.HI.X.SX32 R5, R36, R193.reuse, 0x2, P1 ;  /* 0x000000c124057211 */ /* 0x080fe200008f16ff */
[----:B------:R-:W-:Y:S01]  /*9700*/  UIMAD UR10, UR6, 0x60, URZ ;  /* 0x00000060060a78a4 */ /* 0x000fe2000f8e023f */
[CC--:B------:R-:W-:Y:S01]  /*9710*/  LEA R8, P0, R9.reuse, R192.reuse, 0x2 ;  /* 0x000000c009087211 */ /* 0x0c0fe200078010ff */
[----:B------:R-:W-:Y:S01]  /*9720*/  LDSM.16.MT88.4 R36, [R181+0x1000] ;  /* 0x00100000b524783b */ /* 0x000fe20000004200 */
[CC--:B------:R-:W-:Y:S02]  /*9730*/  LEA R6, P1, R0.reuse, R192.reuse, 0x2 ;  /* 0x000000c000067211 */ /* 0x0c0fe400078210ff */
[-C--:B------:R-:W-:Y:S01]  /*9740*/  LEA.HI.X.SX32 R9, R9, R193.reuse, 0x2, P0 ;  /* 0x000000c109097211 */ /* 0x080fe200000f16ff */
[----:B------:R1:W-:Y:S01]  /*9750*/  REDG.E.ADD.F32.FTZ.RN.STRONG.GPU desc[UR14][R4.64], R11 ;  /* 0x0000000b040079a6 */ /* 0x0003e2000c10f38e */
[-C--:B------:R-:W-:Y:S01]  /*9760*/  LEA.HI.X.SX32 R7, R0, R193.reuse, 0x2, P1 ;  /* 0x000000c100077211 */ /* 0x080fe200008f16ff */
[----:B------:R-:W-:Y:S02]  /*9770*/  IMAD.U32 R0, RZ, RZ, UR10 ;  /* 0x0000000aff007e24 */ /* 0x000fe4000f8e00ff */
[----:B------:R2:W-:Y:S04]  /*9780*/  REDG.E.ADD.F32.FTZ.RN.STRONG.GPU desc[UR14][R8.64], R16 ;  /* 0x00000010080079a6 */ /* 0x0005e8000c10f38e */
[----:B------:R3:W-:Y:S01]  /*9790*/  REDG.E.ADD.F32.FTZ.RN.STRONG.GPU desc[UR14][R6.64], R17 ;  /* 0x00000011060079a6 */ /* 0x0007e2000c10f38e */
[CC--:B-1----:R-:W-:Y:S04]  /*97a0*/  LEA R4, P0, R10.reuse, R192.reuse, 0x2 ;  /* 0x000000c00a047211 */ /* 0x0c2fe800078010ff */
[-C--:B------:R-:W-:Y:S01]  /*97b0*/  LEA.HI.X.SX32 R5, R10, R193.reuse, 0x2, P0 ;  /* 0x000000c10a057211 */ /* 0x080fe200000f16ff */
[----:B--2---:R-:W-:Y:S01]  /*97c0*/  IMAD.U32 R8, RZ, RZ, UR8 ;  /* 0x00000008ff087e24 */ /* 0x004fe2000f8e00ff */
[----:B------:R-:W-:Y:S01]  /*97d0*/  UIMAD UR8, UR6, 0x70, URZ ;  /* 0x00000070060878a4 */ /* 0x000fe2000f8e023f */
[----:B------:R-:W-:Y:S01]  /*97e0*/  IMAD.U32 R9, RZ, RZ, UR9 ;  /* 0x00000009ff097e24 */ /* 0x000fe2000f8e00ff */
[----:B------:R-:W-:Y:S01]  /*97f0*/  UIMAD UR6, UR6, 0x78, URZ ;  /* 0x00000078060678a4 */ /* 0x000fe2000f8e023f */
[----:B------:R1:W-:Y:S01]  /*9800*/  REDG.E.ADD.F32.FTZ.RN.STRONG.GPU desc[UR14][R4.64], R18 ;  /* 0x00000012040079a6 */ /* 0x0003e2000c10f38e */
[CC--:B---3--:R-:W-:Y:S02]  /*9810*/  LEA R6, P0, R8.reuse, R192.reuse, 0x2 ;  /* 0x000000c008067211 */ /* 0x0c8fe400078010ff */
[----:B------:R-:W-:Y:S02]  /*9820*/  IMAD.U32 R10, RZ, RZ, UR8 ;  /* 0x00000008ff0a7e24 */ /* 0x000fe4000f8e00ff */
[-C--:B------:R-:W-:Y:S02]  /*9830*/  LEA.HI.X.SX32 R7, R8, R193.reuse, 0x2, P0 ;  /* 0x000000c108077211 */ /* 0x080fe400000f16ff */
[CC--:B------:R-:W-:Y:S03]  /*9840*/  LEA R8, P0, R9.reuse, R192.reuse, 0x2 ;  /* 0x000000c009087211 */ /* 0x0c0fe600078010ff */
[----:B------:R2:W-:Y:S01]  /*9850*/  REDG.E.ADD.F32.FTZ.RN.STRONG.GPU desc[UR14][R6.64], R19 ;  /* 0x00000013060079a6 */ /* 0x0005e2000c10f38e */
[-C--:B------:R-:W-:Y:S02]  /*9860*/  LEA.HI.X.SX32 R9, R9, R193.reuse, 0x2, P0 ;  /* 0x000000c109097211 */ /* 0x080fe400000f16ff */
[CC--:B-1----:R-:W-:Y:S04]  /*9870*/  LEA R4, P1, R0.reuse, R192.reuse, 0x2 ;  /* 0x000000c000047211 */ /* 0x0c2fe800078210ff */
[-C--:B------:R-:W-:Y:S01]  /*9880*/  LEA.HI.X.SX32 R5, R0, R193.reuse, 0x2, P1 ;  /* 0x000000c100057211 */ /* 0x080fe200008f16ff */
[----:B------:R-:W-:Y:S01]  /*9890*/  IMAD.U32 R0, RZ, RZ, UR6 ;  /* 0x00000006ff007e24 */ /* 0x000fe2000f8e00ff */
[----:B------:R-:W-:Y:S03]  /*98a0*/  UIADD3 UR6, UR16, 0x20, URZ ;  /* 0x0000002010067890 */ /* 0x000fe6000fffe03f */
[----:B------:R1:W-:Y:S01]  /*98b0*/  REDG.E.ADD.F32.FTZ.RN.STRONG.GPU desc[UR14][R4.64], R12 ;  /* 0x0000000c040079a6 */ /* 0x0003e2000c10f38e */
[CC--:B--2---:R-:W-:Y:S01]  /*98c0*/  LEA R6, P1, R10.reuse, R192.reuse, 0x2 ;  /* 0x000000c00a067211 */ /* 0x0c4fe200078210ff */
[----:B------:R-:W-:Y:S02]  /*98d0*/  UIADD3 UR8, UR7, UR6, URZ ;  /* 0x0000000607087290 */ /* 0x000fe4000fffe03f */
[----:B------:R-:W-:Y:S01]  /*98e0*/  REDG.E.ADD.F32.FTZ.RN.STRONG.GPU desc[UR14][R8.64], R13 ;  /* 0x0000000d080079a6 */ /* 0x000fe2000c10f38e */
[-C--:B------:R-:W-:Y:S05]  /*98f0*/  LEA.HI.X.SX32 R7, R10, R193.reuse, 0x2, P1 ;  /* 0x000000c10a077211 */ /* 0x080fea00008f16ff */
[----:B------:R2:W-:Y:S01]  /*9900*/  REDG.E.ADD.F32.FTZ.RN.STRONG.GPU desc[UR14][R6.64], R14 ;  /* 0x0000000e060079a6 */ /* 0x0005e2000c10f38e */
[CC--:B-1----:R-:W-:Y:S04]  /*9910*/  LEA R4, P0, R0.reuse, R192.reuse, 0x2 ;  /* 0x000000c000047211 */ /* 0x0c2fe800078010ff */
[-C--:B------:R-:W-:Y:S01]  /*9920*/  LEA.HI.X.SX32 R5, R0, R193.reuse, 0x2, P0 ;  /* 0x000000c100057211 */ /* 0x080fe200000f16ff */
[----:B------:R-:W-:Y:S01]  /*9930*/  IMAD.U32 R0, RZ, RZ, UR6 ;  /* 0x00000006ff007e24 */ /* 0x000fe2000f8e00ff */
[----:B------:R-:W-:Y:S03]  /*9940*/  UIADD3 UR6, UR7, UR8, URZ ;  /* 0x0000000807067290 */ /* 0x000fe6000fffe03f */
[----:B------:R1:W-:Y:S01]  /*9950*/  REDG.E.ADD.F32.FTZ.RN.STRONG.GPU desc[UR14][R4.64], R15 ;  /* 0x0000000f040079a6 */ /* 0x0003e2000c10f38e */
[CC--:B--2---:R-:W-:Y:S03]  /*9960*/  LEA R6, P0, R0.reuse, R192.reuse, 0x2 ;  /* 0x000000c000067211 */ /* 0x0c4fe600078010ff */
[----:B------:R-:W-:Y:S01]  /*9970*/  REDG.E.ADD.F32.FTZ.RN.STRONG.GPU desc[UR14][R192.64+0x80], R20 ;  /* 0x00008014c00079a6 */ /* 0x000fe2000c10f38e */
[-C--:B------:R-:W-:Y:S01]  /*9980*/  LEA.HI.X.SX32 R7, R0, R193.reuse, 0x2, P0 ;  /* 0x000000c100077211 */ /* 0x080fe200000f16ff */
[----:B------:R-:W-:Y:S02]  /*9990*/  IMAD.U32 R0, RZ, RZ, UR6 ;  /* 0x00000006ff007e24 */ /* 0x000fe4000f8e00ff */
[----:B------:R2:W-:Y:S04]  /*99a0*/  REDG.E.ADD.F32.FTZ.RN.STRONG.GPU desc[UR14][R2.64+0x80], R21 ;  /* 0x00008015020079a6 */ /* 0x0005e8000c10f38e */
[----:B------:R3:W-:Y:S04]  /*99b0*/  REDG.E.ADD.F32.FTZ.RN.STRONG.GPU desc[UR14][R6.64], R22 ;  /* 0x00000016060079a6 */ /* 0x0007e8000c10f38e */
[----:B------:R-:W-:Y:S01]  /*99c0*/  LDSM.16.MT88.4 R12, [R180+0x18000] ;  /* 0x01800000b40c783b */ /* 0x000fe20000004200 */
[----:B-1----:R-:W-:Y:S01]  /*99d0*/  IMAD.U32 R5, RZ, RZ, UR8 ;  /* 0x00000008ff057e24 */ /* 0x002fe2000f8e00ff */
[----:B------:R-:W-:Y:S04]  /*99e0*/  UIADD3 UR8, UR7, UR6, URZ ;  /* 0x0000000607087290 */ /* 0x000fe8000fffe03f */
[CC--:B------:R-:W-:Y:S01]  /*99f0*/  LEA R4, P0, R5.reuse, R192.reuse, 0x2 ;  /* 0x000000c005047211 */ /* 0x0c0fe200078010ff */
[----:B------:R-:W-:Y:S03]  /*9a00*/  UIADD3 UR6, UR7, UR8, URZ ;  /* 0x0000000807067290 */ /* 0x000fe6000fffe03f */
[-C--:B------:R-:W-:Y:S02]  /*9a10*/  LEA.HI.X.SX32 R5, R5, R193.reuse, 0x2, P0 ;  /* 0x000000c105057211 */ /* 0x080fe400000f16ff */
[CC--:B--2---:R-:W-:Y:S01]  /*9a20*/  LEA R2, P0, R0.reuse, R192.reuse, 0x2 ;  /* 0x000000c000027211 */ /* 0x0c4fe200078010ff */
[----:B---3--:R-:W-:Y:S01]  /*9a30*/  IMAD.U32 R6, RZ, RZ, UR8 ;  /* 0x00000008ff067e24 */ /* 0x008fe2000f8e00ff */
[----:B------:R-:W-:Y:S01]  /*9a40*/  UIADD3 UR8, UR7, UR6, URZ ;  /* 0x0000000607087290 */ /* 0x000fe2000fffe03f */
[----:B------:R1:W-:Y:S01]  /*9a50*/  REDG.E.ADD.F32.FTZ.RN.STRONG.GPU desc[UR14][R4.64], R23 ;  /* 0x00000017040079a6 */ /* 0x0003e2000c10f38e */
[-C--:B------:R-:W-:Y:S01]  /*9a60*/  LEA.HI.X.SX32 R3, R0, R193.reuse, 0x2, P0 ;  /* 0x000000c100037211 */ /* 0x080fe200000f16ff */
[----:B------:R-:W-:Y:S01]  /*9a70*/  IMAD.U32 R0, RZ, RZ, UR6 ;  /* 0x00000006ff007e24 */ /* 0x000fe2000f8e00ff */
[----:B------:R-:W-:Y:S01]  /*9a80*/  UIADD3 UR6, UR7, UR8, URZ ;  /* 0x0000000807067290 */ /* 0x000fe2000fffe03f */
[----:B------:R-:W-:Y:S03]  /*9a90*/  LDSM.16.MT88.4 R20, [R180+0x14800] ;  /* 0x01480000b414783b */ /* 0x000fe60000004200 */
[----:B------:R-:W-:Y:S01]  /*9aa0*/  UIADD3 UR9, UR7, UR6, URZ ;  /* 0x0000000607097290 */ /* 0x000fe2000fffe03f */
[----:B------:R2:W-:Y:S01]  /*9ab0*/  REDG.E.ADD.F32.FTZ.RN.STRONG.GPU desc[UR14][R2.64], R24 ;  /* 0x00000018020079a6 */ /* 0x0005e2000c10f38e */
[CC--:B-1----:R-:W-:Y:S04]  /*9ac0*/  LEA R4, P0, R6.reuse, R192.reuse, 0x2 ;  /* 0x000000c006047211 */ /* 0x0c2fe800078010ff */
[-C--:B------:R-:W-:Y:S01]  /*9ad0*/  LEA.HI.X.SX32 R5, R6, R193.reuse, 0x2, P0 ;  /* 0x000000c106057211 */ /* 0x080fe200000f16ff */
[----:B------:R-:W-:Y:S01]  /*9ae0*/  IMAD.U32 R6, RZ, RZ, UR8 ;  /* 0x00000008ff067e24 */ /* 0x000fe2000f8e00ff */
[----:B------:R-:W-:Y:S01]  /*9af0*/  UIADD3 UR8, UR7, UR9, URZ ;  /* 0x0000000907087290 */ /* 0x000fe2000fffe03f */
[CC--:B--2---:R-:W-:Y:S02]  /*9b00*/  LEA R2, P0, R0.reuse, R192.reuse, 0x2 ;  /* 0x000000c000027211 */ /* 0x0c4fe400078010ff */
[----:B------:R1:W-:Y:S02]  /*9b10*/  REDG.E.ADD.F32.FTZ.RN.STRONG.GPU desc[UR14][R4.64], R25 ;  /* 0x00000019040079a6 */ /* 0x0003e4000c10f38e */
[-C--:B------:R-:W-:Y:S01]  /*9b20*/  LEA.HI.X.SX32 R3, R0, R193.reuse, 0x2, P0 ;  /* 0x000000c100037211 */ /* 0x080fe200000f16ff */
[----:B------:R-:W-:Y:S01]  /*9b30*/  IMAD.U32 R0, RZ, RZ, UR6 ;  /* 0x00000006ff007e24 */ /* 0x000fe2000f8e00ff */
[----:B------:R-:W-:Y:S03]  /*9b40*/  UIADD3 UR6, UR7, UR8, URZ ;  /* 0x0000000807067290 */ /* 0x000fe6000fffe03f */
        /* <DEDUP_REMOVED lines=9> */
[----:B------:R-:W-:Y:S01]  /*9be0*/  UIADD3 UR8, UR7, UR9, URZ ;  /* 0x0000000907087290 */ /* 0x000fe2000fffe03f */
[----:B------:R-:W-:Y:S04]  /*9bf0*/  LDSM.16.MT88.4 R24, [R181+0x800] ;  /* 0x00080000b518783b */ /* 0x000fe80000004200 */
[----:B------:R2:W-:Y:S01]  /*9c00*/  REDG.E.ADD.F32.FTZ.RN.STRONG.GPU desc[UR14][R2.64], R32 ;  /* 0x00000020020079a6 */ /* 0x0005e2000c10f38e */
[----:B------:R-:W-:Y:S01]  /*9c10*/  IMAD.U32 R7, RZ, RZ, UR8 ;  /* 0x00000008ff077e24 */ /* 0x000fe2000f8e00ff */
[CC--:B-1----:R-:W-:Y:S04]  /*9c20*/  LEA R4, P0, R6.reuse, R192.reuse, 0x2 ;  /* 0x000000c006047211 */ /* 0x0c2fe800078010ff */
[-C--:B------:R-:W-:Y:S01]  /*9c30*/  LEA.HI.X.SX32 R5, R6, R193.reuse, 0x2, P0 ;  /* 0x000000c106057211 */ /* 0x080fe200000f16ff */
[----:B------:R-:W-:Y:S01]  /*9c40*/  IMAD.U32 R6, RZ, RZ, UR6 ;  /* 0x00000006ff067e24 */ /* 0x000fe2000f8e00ff */
[----:B------:R-:W-:Y:S03]  /*9c50*/  UIADD3 UR6, UR7, UR8, URZ ;  /* 0x0000000807067290 */ /* 0x000fe6000fffe03f */
[----:B------:R1:W-:Y:S01]  /*9c60*/  REDG.E.ADD.F32.FTZ.RN.STRONG.GPU desc[UR14][R4.64], R33 ;  /* 0x00000021040079a6 */ /* 0x0003e2000c10f38e */
[CC--:B--2---:R-:W-:Y:S01]  /*9c70*/  LEA R2, P0, R0.reuse, R192.reuse, 0x2 ;  /* 0x000000c000027211 */ /* 0x0c4fe200078010ff */
[----:B------:R-:W-:Y:S03]  /*9c80*/  UIADD3 UR7, UR7, UR6, URZ ;  /* 0x0000000607077290 */ /* 0x000fe6000fffe03f */
[-C--:B------:R-:W-:Y:S01]  /*9c90*/  LEA.HI.X.SX32 R3, R0, R193.reuse, 0x2, P0 ;  /* 0x000000c100037211 */ /* 0x080fe200000f16ff */
[----:B------:R-:W-:Y:S01]  /*9ca0*/  IMAD.U32 R0, RZ, RZ, UR9 ;  /* 0x00000009ff007e24 */ /* 0x000fe2000f8e00ff */
[CC--:B------:R-:W-:Y:S03]  /*9cb0*/  LEA R10, P0, R6.reuse, R192.reuse, 0x2 ;  /* 0x000000c0060a7211 */ /* 0x0c0fe600078010ff */
[----:B------:R2:W-:Y:S01]  /*9cc0*/  REDG.E.ADD.F32.FTZ.RN.STRONG.GPU desc[UR14][R2.64], R34 ;  /* 0x00000022020079a6 */ /* 0x0005e2000c10f38e */
[-C--:B------:R-:W-:Y:S02]  /*9cd0*/  LEA.HI.X.SX32 R11, R6, R193.reuse, 0x2, P0 ;  /* 0x000000c1060b7211 */ /* 0x080fe400000f16ff */
[CC--:B------:R-:W-:Y:S02]  /*9ce0*/  LEA R8, P0, R0.reuse, R192.reuse, 0x2 ;  /* 0x000000c000087211 */ /* 0x0c0fe400078010ff */
[CC--:B------:R-:W-:Y:S01]  /*9cf0*/  LEA R6, P2, R7.reuse, R192.reuse, 0x2 ;  /* 0x000000c007067211 */ /* 0x0c0fe200078410ff */
[----:B------:R-:W-:Y:S01]  /*9d00*/  REDG.E.ADD.F32.FTZ.RN.STRONG.GPU desc[UR14][R10.64], R35 ;  /* 0x000000230a0079a6 */ /* 0x000fe2000c10f38e */
[-C--:B------:R-:W-:Y:S01]  /*9d10*/  LEA.HI.X.SX32 R9, R0, R193.reuse, 0x2, P0 ;  /* 0x000000c100097211 */ /* 0x080fe200000f16ff */
[----:B------:R-:W-:Y:S01]  /*9d20*/  IMAD.IADD R0, R182, 0x1, R181 ;  /* 0x00000001b6007824 */ /* 0x000fe200078e02b5 */
[-C--:B------:R-:W-:Y:S01]  /*9d30*/  LEA.HI.X.SX32 R7, R7, R193.reuse, 0x2, P2 ;  /* 0x000000c107077211 */ /* 0x080fe200010f16ff */
[----:B------:R-:W-:Y:S04]  /*9d40*/  LDSM.16.MT88.4 R32, [R180+0x18800] ;  /* 0x01880000b420783b */ /* 0x000fe80000004200 */
[----:B------:R-:W-:Y:S01]  /*9d50*/  REDG.E.ADD.F32.FTZ.RN.STRONG.GPU desc[UR14][R8.64], R28 ;  /* 0x0000001c080079a6 */ /* 0x000fe2000c10f38e */
[----:B-1----:R-:W-:Y:S03]  /*9d60*/  IMAD.U32 R5, RZ, RZ, UR6 ;  /* 0x00000006ff057e24 */ /* 0x002fe6000f8e00ff */
[----:B------:R-:W-:Y:S01]  /*9d70*/  REDG.E.ADD.F32.FTZ.RN.STRONG.GPU desc[UR14][R6.64], R29 ;  /* 0x0000001d060079a6 */ /* 0x000fe2000c10f38e */
[----:B------:R-:W-:Y:S01]  /*9d80*/  ULOP3.LUT UR6, UR13, 0x1, URZ, 0xc0, !UPT ;  /* 0x000000010d067892 */ /* 0x000fe2000f8ec03f */
[CC--:B------:R-:W-:Y:S02]  /*9d90*/  LEA R4, P1, R5.reuse, R192.reuse, 0x2 ;  /* 0x000000c005047211 */ /* 0x0c0fe400078210ff */
[----:B------:R-:W-:Y:S01]  /*9da0*/  LDSM.16.MT88.4 R8, [R181] ;  /* 0x00000000b508783b */ /* 0x000fe20000004200 */
[----:B------:R-:W-:Y:S01]  /*9db0*/  UISETP.NE.U32.AND UP0, UPT, UR6, 0x1, UPT ;  /* 0x000000010600788c */ /* 0x000fe2000bf05070 */
[-C--:B------:R-:W-:Y:S02]  /*9dc0*/  LEA.HI.X.SX32 R5, R5, R193.reuse, 0x2, P1 ;  /* 0x000000c105057211 */ /* 0x080fe400008f16ff */
[----:B------:R-:W-:Y:S01]  /*9dd0*/  LDSM.16.MT88.4 R16, [R0] ;  /* 0x000000000010783b */ /* 0x000fe20000004200 */
[----:B--2---:R-:W-:Y:S01]  /*9de0*/  IMAD.U32 R3, RZ, RZ, UR7 ;  /* 0x00000007ff037e24 */ /* 0x004fe2000f8e00ff */
[----:B------:R-:W-:Y:S01]  /*9df0*/  UIADD3 UR6, UR13, -0x1, URZ ;  /* 0xffffffff0d067890 */ /* 0x000fe2000fffe03f */
[----:B------:R-:W-:Y:S01]  /*9e00*/  PLOP3.LUT P1, PT, PT, PT, UP0, 0x80, 0x0 ;  /* 0x000000000000781c */ /* 0x000fe20003f2f008 */
[----:B------:R-:W-:Y:S01]  /*9e10*/  REDG.E.ADD.F32.FTZ.RN.STRONG.GPU desc[UR14][R4.64], R30 ;  /* 0x0000001e040079a6 */ /* 0x000fe2000c10f38e */
[----:B------:R-:W-:Y:S01]  /*9e20*/  @UP3 UIADD3 UR22, UP0, UR22, -0x200, URZ ;  /* 0xfffffe0016163890 */ /* 0x000fe2000ff1e03f */
[C---:B------:R-:W-:Y:S02]  /*9e30*/  LEA R2, P0, R3.reuse, R192, 0x2 ;  /* 0x000000c003027211 */ /* 0x040fe400078010ff */
[----:B------:R-:W1:Y:S01]  /*9e40*/  LDSM.16.MT88.4 R4, [R180+0x14000] ;  /* 0x01400000b404783b */ /* 0x000e620000004200 */
[----:B------:R-:W-:Y:S01]  /*9e50*/  @UP3 UIADD3.X UR21, UR21, -0x1, URZ, UP0, !UPT ;  /* 0xffffffff15153890 */ /* 0x000fe200087fe43f */
[----:B------:R-:W-:Y:S01]  /*9e60*/  LEA.HI.X.SX32 R3, R3, R193, 0x2, P0 ;  /* 0x000000c103037211 */ /* 0x000fe200000f16ff */
[----:B------:R-:W-:Y:S01]  /*9e70*/  UMOV UR13, UR6 ;  /* 0x00000006000d7c82 */ /* 0x000fe20008000000 */
[----:B------:R-:W-:Y:S03]  /*9e80*/  PLOP3.LUT P0, PT, PT, PT, UP2, 0x80, 0x0 ;  /* 0x000000000000781c */ /* 0x000fe60003f0f028 */
[----:B------:R-:W-:Y:S04]  /*9e90*/  REDG.E.ADD.F32.FTZ.RN.STRONG.GPU desc[UR14][R2.64], R31 ;  /* 0x0000001f020079a6 */ /* 0x000fe8000c10f38e */
[----:B------:R-:W2:Y:S01]  /*9ea0*/  LDSM.16.MT88.4 R28, [R0+0x800] ;  /* 0x00080000001c783b */ /* 0x000ea20000004200 */
        /* <DEDUP_REMOVED lines=11> */
[----:B------:R-:W4:Y:S01]  /*9f60*/  LDSM.16.MT88.4 R16, [R181+0x1800] ;  /* 0x00180000b510783b */ /* 0x000f220000004200 */
[-C--:B------:R-:W-:Y:S06]  /*9f70*/  HMMA.16816.F32 R100, R20, R24.reuse, R100 ;  /* 0x000000181464723c */ /* 0x080fec0000001864 */
[C---:B------:R-:W-:Y:S06]  /*9f80*/  HMMA.16816.F32 R104, R32.reuse, R24, R104 ;  /* 0x000000182068723c */ /* 0x040fec0000001868 */
[-C--:B------:R-:W-:Y:S06]  /*9f90*/  HMMA.16816.F32 R108, R32, R26.reuse, R108 ;  /* 0x0000001a206c723c */ /* 0x080fec000000186c */
[C---:B------:R-:W-:Y:S01]  /*9fa0*/  HMMA.16816.F32 R112, R20.reuse, R26, R112 ;  /* 0x0000001a1470723c */ /* 0x040fe20000001870 */
[----:B------:R-:W4:Y:S05]  /*9fb0*/  LDSM.16.MT88.4 R24, [R180+0x19800] ;  /* 0x01980000b418783b */ /* 0x000f2a0000004200 */
[-C--:B--2---:R-:W-:Y:S06]  /*9fc0*/  HMMA.16816.F32 R116, R20, R28.reuse, R116 ;  /* 0x0000001c1474723c */ /* 0x084fec0000001874 */
[C---:B------:R-:W-:Y:S06]  /*9fd0*/  HMMA.16816.F32 R120, R32.reuse, R28, R120 ;  /* 0x0000001c2078723c */ /* 0x040fec0000001878 */
[-C--:B------:R-:W-:Y:S01]  /*9fe0*/  HMMA.16816.F32 R124, R32, R30.reuse, R124 ;  /* 0x0000001e207c723c */ /* 0x080fe2000000187c */
[----:B------:R-:W2:Y:S05]  /*9ff0*/  LDSM.16.MT88.4 R32, [R0+0x1800] ;  /* 0x001800000020783b */ /* 0x000eaa0000004200 */
[----:B------:R-:W-:Y:S01]  /*a000*/  HMMA.16816.F32 R128, R20, R30, R128 ;  /* 0x0000001e1480723c */ /* 0x000fe20000001880 */
[----:B------:R-:W-:Y:S04]  /*a010*/  LDSM.16.MT88.4 R20, [R180+0x16000] ;  /* 0x01600000b414783b */ /* 0x000fe80000004200 */
[----:B------:R-:W2:Y:S01]  /*a020*/  LDSM.16.MT88.4 R28, [R181+0x2000] ;  /* 0x00200000b51c783b */ /* 0x000ea20000004200 */
[-C--:B-1----:R-:W-:Y:S06]  /*a030*/  HMMA.16816.F32 R100, R8, R36.reuse, R100 ;  /* 0x000000240864723c */ /* 0x082fec0000001864 */
[C---:B------:R-:W-:Y:S06]  /*a040*/  HMMA.16816.F32 R104, R40.reuse, R36, R104 ;  /* 0x000000242868723c */ /* 0x040fec0000001868 */
[-C--:B------:R-:W-:Y:S06]  /*a050*/  HMMA.16816.F32 R108, R40, R38.reuse, R108 ;  /* 0x00000026286c723c */ /* 0x080fec000000186c */
[C---:B------:R-:W-:Y:S01]  /*a060*/  HMMA.16816.F32 R112, R8.reuse, R38, R112 ;  /* 0x000000260870723c */ /* 0x040fe20000001870 */
[----:B------:R-:W1:Y:S05]  /*a070*/  LDSM.16.MT88.4 R36, [R180+0x1a000] ;  /* 0x01a00000b424783b */ /* 0x000e6a0000004200 */
[-C--:B---3--:R-:W-:Y:S06]  /*a080*/  HMMA.16816.F32 R116, R8, R12.reuse, R116 ;  /* 0x0000000c0874723c */ /* 0x088fec0000001874 */
[C---:B------:R-:W-:Y:S06]  /*a090*/  HMMA.16816.F32 R120, R40.reuse, R12, R120 ;  /* 0x0000000c2878723c */ /* 0x040fec0000001878 */
[-C--:B------:R-:W-:Y:S01]  /*a0a0*/  HMMA.16816.F32 R124, R40, R14.reuse, R124 ;  /* 0x0000000e287c723c */ /* 0x080fe2000000187c */
[----:B------:R-:W3:Y:S05]  /*a0b0*/  LDSM.16.MT88.4 R40, [R0+0x2000] ;  /* 0x002000000028783b */ /* 0x000eea0000004200 */
        /* <DEDUP_REMOVED lines=26> */
[----:B------:R-:W-:Y:S01]  /*a260*/  LDSM.16.MT88.4 R40, [R180+0x1b800] ;  /* 0x01b80000b428783b */ /* 0x000fe20000004200 */
[-C--:B------:R-:W-:Y:S06]  /*a270*/  HMMA.16816.F32 R100, R8, R12.reuse, R100 ;  /* 0x0000000c0864723c */ /* 0x080fec0000001864 */
[C---:B----4-:R-:W-:Y:S06]  /*a280*/  HMMA.16816.F32 R104, R16.reuse, R12, R104 ;  /* 0x0000000c1068723c */ /* 0x050fec0000001868 */
[-C--:B------:R-:W-:Y:S06]  /*a290*/  HMMA.16816.F32 R108, R16, R14.reuse, R108 ;  /* 0x0000000e106c723c */ /* 0x080fec000000186c */
[C---:B------:R-:W-:Y:S01]  /*a2a0*/  HMMA.16816.F32 R112, R8.reuse, R14, R112 ;  /* 0x0000000e0870723c */ /* 0x040fe20000001870 */
[----:B------:R-:W4:Y:S05]  /*a2b0*/  LDSM.16.MT88.4 R12, [R180+0x17800] ;  /* 0x01780000b40c783b */ /* 0x000f2a0000004200 */
[-C--:B--2---:R-:W-:Y:S06]  /*a2c0*/  HMMA.16816.F32 R116, R8, R24.reuse, R116 ;  /* 0x000000180874723c */ /* 0x084fec0000001874 */
[C---:B------:R-:W-:Y:S06]  /*a2d0*/  HMMA.16816.F32 R120, R16.reuse, R24, R120 ;  /* 0x000000181078723c */ /* 0x040fec0000001878 */
[-C--:B------:R-:W-:Y:S01]  /*a2e0*/  HMMA.16816.F32 R124, R16, R26.reuse, R124 ;  /* 0x0000001a107c723c */ /* 0x080fe2000000187c */
[----:B------:R2:W4:Y:S05]  /*a2f0*/  LDSM.16.MT88.4 R16, [R0+0x3800] ;  /* 0x003800000010783b */ /* 0x00052a0000004200 */
[----:B------:R-:W-:Y:S06]  /*a300*/  HMMA.16816.F32 R128, R8, R26, R128 ;  /* 0x0000001a0880723c */ /* 0x000fec0000001880 */
[-C--:B-1----:R-:W-:Y:S06]  /*a310*/  HMMA.16816.F32 R100, R4, R28.reuse, R100 ;  /* 0x0000001c0464723c */ /* 0x082fec0000001864 */
[C---:B------:R-:W-:Y:S06]  /*a320*/  HMMA.16816.F32 R104, R32.reuse, R28, R104 ;  /* 0x0000001c2068723c */ /* 0x040fec0000001868 */
[-C--:B------:R-:W-:Y:S05]  /*a330*/  HMMA.16816.F32 R108, R32, R30.reuse, R108 ;  /* 0x0000001e206c723c */ /* 0x080fea000000186c */
[C---:B--2---:R-:W-:Y:S01]  /*a340*/  VIADD R0, R181.reuse, 0xffffc000 ;  /* 0xffffc000b5007836 */ /* 0x044fe20000000000 */
[C---:B------:R-:W-:Y:S05]  /*a350*/  HMMA.16816.F32 R112, R4.reuse, R30, R112 ;  /* 0x0000001e0470723c */ /* 0x040fea0000001870 */
[----:B------:R-:W-:Y:S01]  /*a360*/  @P1 VIADD R0, R181, 0x4000 ;  /* 0x00004000b5001836 */ /* 0x000fe20000000000 */
[-C--:B---3--:R-:W-:Y:S05]  /*a370*/  HMMA.16816.F32 R116, R4, R36.reuse, R116 ;  /* 0x000000240474723c */ /* 0x088fea0000001874 */
[----:B------:R-:W-:Y:S01]  /*a380*/  IMAD.MOV.U32 R181, RZ, RZ, R0 ;  /* 0x000000ffffb57224 */ /* 0x000fe200078e0000 */
[C---:B------:R-:W-:Y:S06]  /*a390*/  HMMA.16816.F32 R120, R32.reuse, R36, R120 ;  /* 0x000000242078723c */ /* 0x040fec0000001878 */
[-C--:B------:R-:W-:Y:S06]  /*a3a0*/  HMMA.16816.F32 R124, R32, R38.reuse, R124 ;  /* 0x00000026207c723c */ /* 0x080fec000000187c */
[----:B------:R-:W-:Y:S06]  /*a3b0*/  HMMA.16816.F32 R128, R4, R38, R128 ;  /* 0x000000260480723c */ /* 0x000fec0000001880 */
[-C--:B----4-:R-:W-:Y:S06]  /*a3c0*/  HMMA.16816.F32 R100, R12, R20.reuse, R100 ;  /* 0x000000140c64723c */ /* 0x090fec0000001864 */
        /* <DEDUP_REMOVED lines=128> */
[----:B-1----:R-:W1:Y:S03]  /*abd0*/  S2R R3, SR_TID.X ;  /* 0x0000000000037919 */ /* 0x002e660000002100 */
[----:B------:R2:W-:Y:S01]  /*abe0*/  STS [R143+0x4000], R94 ;  /* 0x0040005e8f007388 */ /* 0x0005e20000000800 */
[----:B------:R-:W-:Y:S05]  /*abf0*/  @P0 BRA `(.L_x_573) ;  /* 0x0000000000340947 */ /* 0x000fea0003800000 */
        /* <DEDUP_REMOVED lines=13> */
.L_x_573:
[----:B------:R-:W-:Y:S01]  /*acd0*/  @UP0 UIADD3 UR11, UR25, UR37, URZ ;  /* 0x00000025190b0290 */ /* 0x000fe2000fffe03f */
[----:B--2---:R-:W-:Y:S01]  /*ace0*/  SHF.R.S32.HI R0, RZ, 0x1f, R197 ;  /* 0x0000001fff007819 */ /* 0x004fe200000114c5 */
[----:B------:R-:W-:Y:S01]  /*acf0*/  @UP0 ULDC.64 UR8, c[0x0][0x458] ;  /* 0x0001160000080ab9 */ /* 0x000fe20000000a00 */
[----:B------:R-:W-:Y:S01]  /*ad00*/  USHF.L.U32 UR10, UR23, 0x7, URZ ;  /* 0x00000007170a7899 */ /* 0x000fe2000800063f */
[----:B-1----:R-:W-:Y:S01]  /*ad10*/  SHF.R.S32.HI R2, RZ, 0x1f, R3 ;  /* 0x0000001fff027819 */ /* 0x002fe20000011403 */
        /* <DEDUP_REMOVED lines=18> */
.L_x_574:
[----:B------:R-:W-:Y:S01]  /*ae40*/  BAR.SYNC.DEFER_BLOCKING 0x0 ;  /* 0x0000000000007b1d */ /* 0x000fe20000010000 */
[----:B------:R-:W-:Y:S01]  /*ae50*/  LEA.HI R2, R2, R3, RZ, 0x3 ;  /* 0x0000000302027211 */ /* 0x000fe200078f18ff */
[----:B------:R-:W-:Y:S01]  /*ae60*/  USHF.R.S32.HI UR11, URZ, 0x1f, UR10 ;  /* 0x0000001f3f0b7899 */ /* 0x000fe2000801140a */
[----:B------:R-:W-:Y:S01]  /*ae70*/  IMAD.MOV.U32 R11, RZ, RZ, R0 ;  /* 0x000000ffff0b7224 */ /* 0x000fe200078e0000 */
[----:B------:R-:W-:Y:S01]  /*ae80*/  UIMAD UR12, UR23, -0x80, UR12 ;  /* 0xffffff80170c78a4 */ /* 0x000fe2000f8e020c */
[----:B------:R-:W-:Y:S01]  /*ae90*/  SHF.R.S32.HI R0, RZ, 0x3, R2 ;  /* 0x00000003ff007819 */ /* 0x000fe20000011402 */
[----:B------:R-:W-:Y:S01]  /*aea0*/  UIMAD UR13, UR11, UR6, URZ ;  /* 0x000000060b0d72a4 */ /* 0x000fe2000f8e023f */
[----:B------:R-:W-:Y:S01]  /*aeb0*/  IMAD.MOV.U32 R10, RZ, RZ, R197 ;  /* 0x000000ffff0a7224 */ /* 0x000fe200078e00c5 */
[----:B------:R-:W-:Y:S01]  /*aec0*/  ULDC UR16, c[0x0][0x2d0] ;  /* 0x0000b40000107ab9 */ /* 0x000fe20000000800 */
[----:B------:R-:W-:Y:S01]  /*aed0*/  IMAD.U32 R2, RZ, RZ, UR6 ;  /* 0x00000006ff027e24 */ /* 0x000fe2000f8e00ff */
[----:B------:R-:W-:Y:S01]  /*aee0*/  ISETP.GE.AND P4, PT, R197, UR16, PT ;  /* 0x00000010c5007c0c */ /* 0x000fe2000bf86270 */
[C---:B------:R-:W-:Y:S01]  /*aef0*/  VIADD R4, R0.reuse, 0x20 ;  /* 0x0000002000047836 */ /* 0x040fe20000000000 */
[----:B------:R-:W-:Y:S01]  /*af00*/  IADD3 R5, R0, 0x40, RZ ;  /* 0x0000004000057810 */ /* 0x000fe20007ffe0ff */
[----:B------:R-:W-:Y:S01]  /*af10*/  UIMAD UR13, UR10, UR7, UR13 ;  /* 0x000000070a0d72a4 */ /* 0x000fe2000f8e020d */
[----:B------:R-:W-:Y:S01]  /*af20*/  IMAD.WIDE.U32 R2, R2, UR10, R10 ;  /* 0x0000000a02027c25 */ /* 0x000fe2000f8e000a */
[----:B------:R-:W-:Y:S01]  /*af30*/  USHF.R.S32.HI UR22, URZ, 0x1f, UR57 ;  /* 0x0000001f3f167899 */ /* 0x000fe20008011439 */
[----:B------:R-:W-:Y:S01]  /*af40*/  ISETP.GE.OR P2, PT, R5, UR12, P4 ;  /* 0x0000000c05007c0c */ /* 0x000fe2000a746670 */
[----:B------:R-:W-:Y:S01]  /*af50*/  ULDC.64 UR16, c[0x0][0x468] ;  /* 0x00011a0000107ab9 */ /* 0x000fe20000000a00 */
[----:B------:R-:W-:Y:S01]  /*af60*/  VIADD R5, R0, 0x60 ;  /* 0x0000006000057836 */ /* 0x000fe20000000000 */
[----:B------:R-:W-:Y:S01]  /*af70*/  ISETP.GE.OR P3, PT, R4, UR12, P4 ;  /* 0x0000000c04007c0c */ /* 0x000fe2000a766670 */
[----:B------:R-:W-:Y:S01]  /*af80*/  IMAD.U32 R4, RZ, RZ, UR13 ;  /* 0x0000000dff047e24 */ /* 0x000fe2000f8e00ff */
[----:B------:R-:W-:Y:S01]  /*af90*/  IADD3 R2, P0, R2, UR20, RZ ;  /* 0x0000001402027c10 */ /* 0x000fe2000ff1e0ff */
[----:B------:R-:W-:Y:S01]  /*afa0*/  UIMAD UR13, UR22, UR16, URZ ;  /* 0x00000010160d72a4 */ /* 0x000fe2000f8e023f */
[----:B------:R-:W-:Y:S01]  /*afb0*/  ISETP.GE.OR P1, PT, R5, UR12, P4 ;  /* 0x0000000c05007c0c */ /* 0x000fe2000a726670 */
[----:B------:R1:W2:Y:S01]  /*afc0*/  LDS.128 R16, [R142+0xd000] ;  /* 0x00d000008e107984 */ /* 0x0002a20000000c00 */
[----:B------:R-:W-:Y:S01]  /*afd0*/  ISETP.GE.OR P4, PT, R0, UR12, P4 ;  /* 0x0000000c00007c0c */ /* 0x000fe2000a786670 */
[----:B------:R-:W-:Y:S01]  /*afe0*/  UIMAD UR17, UR57, UR17, UR13 ;  /* 0x00000011391172a4 */ /* 0x000fe2000f8e020d */
[----:B------:R-:W-:Y:S01]  /*aff0*/  IADD3.X R3, R3, UR21, R4, P0, !PT ;  /* 0x0000001503037c10 */ /* 0x000fe200087fe404 */
[----:B------:R1:W3:Y:S01]  /*b000*/  LDS.128 R20, [R142+0x11000] ;  /* 0x011000008e147984 */ /* 0x0002e20000000c00 */
[----:B------:R-:W-:Y:S01]  /*b010*/  MOV R4, UR16 ;  /* 0x0000001000047c02 */ /* 0x000fe20008000f00 */
[----:B------:R-:W-:Y:S01]  /*b020*/  BSSY B0, `(.L_x_575) ;  /* 0x0000012000007945 */ /* 0x000fe20003800000 */
[----:B------:R-:W-:Y:S01]  /*b030*/  SHF.R.S32.HI R9, RZ, 0x1f, R0 ;  /* 0x0000001fff097819 */ /* 0x000fe20000011400 */
[----:B------:R1:W4:Y:S02]  /*b040*/  LDS.128 R24, [R142+0x12000] ;  /* 0x012000008e187984 */ /* 0x0003240000000c00 */
[----:B------:R-:W-:-:S02]  /*b050*/  IMAD.WIDE.U32 R2, R4, UR57, R2 ;  /* 0x0000003904027c25 */ /* 0x000fc4000f8e0002 */
[----:B------:R1:W1:Y:S02]  /*b060*/  LDS.128 R28, [R142+0x13000] ;  /* 0x013000008e1c7984 */ /* 0x0002640000000c00 */
[----:B------:R-:W-:Y:S01]  /*b070*/  VIADD R8, R3, UR17 ;  /* 0x0000001103087c36 */ /* 0x000fe20008000000 */
[----:B------:R-:W-:Y:S06]  /*b080*/  @P4 BRA `(.L_x_576) ;  /* 0x00000000002c4947 */ /* 0x000fec0003800000 */
        /* <DEDUP_REMOVED lines=11> */
.L_x_576:
[----:B------:R-:W-:Y:S05]  /*b140*/  BSYNC B0 ;  /* 0x0000000000007941 */ /* 0x000fea0003800000 */
.L_x_575:
        /* <DEDUP_REMOVED lines=14> */
.L_x_578:
[----:B------:R-:W-:Y:S05]  /*b230*/  BSYNC B0 ;  /* 0x0000000000007941 */ /* 0x000fea0003800000 */
.L_x_577:
        /* <DEDUP_REMOVED lines=15> */
.L_x_580:
[----:B------:R-:W-:Y:S05]  /*b330*/  BSYNC B0 ;  /* 0x0000000000007941 */ /* 0x000fea0003800000 */
.L_x_579:
        /* <DEDUP_REMOVED lines=14> */
.L_x_582:
[----:B------:R-:W-:Y:S05]  /*b420*/  BSYNC B0 ;  /* 0x0000000000007941 */ /* 0x000fea0003800000 */
.L_x_581:
[----:B-12---:R-:W1:Y:S01]  /*b430*/  LDS.128 R140, [R142+0x10000] ;  /* 0x010000008e8c7984 */ /* 0x006e620000000c00 */
[----:B------:R-:W-:Y:S01]  /*b440*/  IMAD.U32 R2, RZ, RZ, UR8 ;  /* 0x00000008ff027e24 */ /* 0x000fe2000f8e00ff */
[----:B------:R-:W-:Y:S01]  /*b450*/  UIMAD UR11, UR11, UR8, URZ ;  /* 0x000000080b0b72a4 */ /* 0x000fe2000f8e023f */
[----:B------:R-:W-:Y:S01]  /*b460*/  BSSY B0, `(.L_x_583) ;  /* 0x0000018000007945 */ /* 0x000fe20003800000 */
[----:B------:R-:W-:Y:S01]  /*b470*/  USHF.R.S32.HI UR12, URZ, 0x1f, UR57 ;  /* 0x0000001f3f0c7899 */ /* 0x000fe20008011439 */
[----:B------:R-:W-:Y:S01]  /*b480*/  IMAD.WIDE.U32 R2, R2, UR10, R10 ;  /* 0x0000000a02027c25 */ /* 0x000fe2000f8e000a */
[----:B------:R-:W-:Y:S01]  /*b490*/  UIMAD UR10, UR10, UR9, UR11 ;  /* 0x000000090a0a72a4 */ /* 0x000fe2000f8e020b */
[----:B------:R-:W-:Y:S01]  /*b4a0*/  ULDC.64 UR6, c[0x0][0x470] ;  /* 0x00011c0000067ab9 */ /* 0x000fe20000000a00 */
[----:B------:R-:W-:-:S04]  /*b4b0*/  IADD3 R2, P0, R2, UR18, RZ ;  /* 0x0000001202027c10 */ /* 0x000fc8000ff1e0ff */
[----:B------:R-:W-:Y:S01]  /*b4c0*/  IMAD.U32 R4, RZ, RZ, UR10 ;  /* 0x0000000aff047e24 */ /* 0x000fe2000f8e00ff */
[----:B------:R-:W-:-:S04]  /*b4d0*/  UIMAD UR10, UR12, UR6, URZ ;  /* 0x000000060c0a72a4 */ /* 0x000fc8000f8e023f */
[----:B------:R-:W-:Y:S01]  /*b4e0*/  IADD3.X R3, R3, UR19, R4, P0, !PT ;  /* 0x0000001303037c10 */ /* 0x000fe200087fe404 */
[----:B------:R-:W-:Y:S01]  /*b4f0*/  UIMAD UR7, UR57, UR7, UR10 ;  /* 0x00000007390772a4 */ /* 0x000fe2000f8e020a */
[----:B------:R-:W-:-:S05]  /*b500*/  MOV R4, UR6 ;  /* 0x0000000600047c02 */ /* 0x000fca0008000f00 */
        /* <DEDUP_REMOVED lines=13> */
.L_x_584:
[----:B------:R-:W-:Y:S05]  /*b5e0*/  BSYNC B0 ;  /* 0x0000000000007941 */ /* 0x000fea0003800000 */
.L_x_583:
        /* <DEDUP_REMOVED lines=14> */
.L_x_586:
[----:B------:R-:W-:Y:S05]  /*b6d0*/  BSYNC B0 ;  /* 0x0000000000007941 */ /* 0x000fea0003800000 */
.L_x_585:
        /* <DEDUP_REMOVED lines=14> */
.L_x_588:
[----:B------:R-:W-:Y:S05]  /*b7c0*/  BSYNC B0 ;  /* 0x0000000000007941 */ /* 0x000fea0003800000 */
.L_x_587:
[----:B------:R-:W-:Y:S05]  /*b7d0*/  @P1 BRA `(.L_x_535) ;  /* 0x00000000002c1947 */ /* 0x000fea0003800000 */
[----:B------:R-:W-:Y:S01]  /*b7e0*/  IADD3 R0, P0, R0, 0x60, RZ ;  /* 0x0000006000007810 */ /* 0x000fe20007f1e0ff */
[----:B------:R-:W-:-:S03]  /*b7f0*/  ULDC.64 UR6, c[0x0][0x3f8] ;  /* 0x0000fe0000067ab9 */ /* 0x000fc60000000a00 */
[----:B------:R-:W-:-:S05]  /*b800*/  IADD3.X R3, RZ, R9, RZ, P0, !PT ;  /* 0x00000009ff037210 */ /* 0x000fca00007fe4ff */
[----:B--2---:R-:W-:Y:S01]  /*b810*/  IMAD R6, R3, UR8, RZ ;  /* 0x0000000803067c24 */ /* 0x004fe2000f8e02ff */
[----:B------:R-:W-:-:S03]  /*b820*/  MOV R3, R8 ;  /* 0x0000000800037202 */ /* 0x000fc60000000f00 */
[----:B------:R-:W-:-:S04]  /*b830*/  IMAD.WIDE.U32 R4, R0, UR8, R2 ;  /* 0x0000000800047c25 */ /* 0x000fc8000f8e0002 */
[----:B------:R-:W-:Y:S01]  /*b840*/  IMAD R0, R0, UR9, R6 ;  /* 0x0000000900007c24 */ /* 0x000fe2000f8e0206 */
[----:B------:R-:W-:-:S04]  /*b850*/  LEA R2, P0, R4, UR6, 0x1 ;  /* 0x0000000604027c11 */ /* 0x000fc8000f8008ff */
[----:B------:R-:W-:-:S04]  /*b860*/  IADD3 R0, R0, R5, RZ ;  /* 0x0000000500007210 */ /* 0x000fc80007ffe0ff */
[----:B------:R-:W-:-:S05]  /*b870*/  LEA.HI.X R3, R4, UR7, R0, 0x1, P0 ;  /* 0x0000000704037c11 */ /* 0x000fca00080f0c00 */
[----:B------:R2:W-:Y:S02]  /*b880*/  STG.E.128 desc[UR14][R2.64], R28 ;  /* 0x0000001c02007986 */ /* 0x0005e4000c101d0e */
.L_x_535:
[----:B------:R-:W-:Y:S05]  /*b890*/  BSYNC B1 ;  /* 0x0000000000017941 */ /* 0x000fea0003800000 */
.L_x_513:
        /* <DEDUP_REMOVED lines=11> */
.L_x_589:
[----:B------:R-:W-:Y:S05]  /*b950*/  EXIT ;  /* 0x000000000000794d */ /* 0x000fea0003800000 */
.L_x_591:
        /* <DEDUP_REMOVED lines=10> */
.L_x_2464:


//--------------------- .text._ZN5flash44flash_bwd_dq_dk_dv_loop_seqk_parallel_kernelI23Flash_bwd_kernel_traitsILi64ELi128ELi128ELi8ELi4ELi4ELi4ELb0ELb0EN7cutlass6half_tE19Flash_kernel_traitsILi64ELi128ELi128ELi8ES3_EELb0ELb0ELb0ELb0ELb1ELb1ELb0EEEvNS_16Flash_bwd_paramsE --------------------------
	.section	.text._ZN5flash44flash_bwd_dq_dk_dv_loop_seqk_parallel_kernelI23Flash_bwd_kernel_traitsILi64ELi128ELi128ELi8ELi4ELi4ELi4ELb0ELb0EN7cutlass6half_tE19Flash_kernel_traitsILi64ELi128ELi128ELi8ES3_EELb0ELb0ELb0ELb0ELb1ELb1ELb0EEEvNS_16Flash_bwd_paramsE,"ax",@progbits
	.align	128
        .global         _ZN5flash44flash_bwd_dq_dk_dv_loop_seqk_parallel_kernelI23Flash_bwd_kernel_traitsILi64ELi128ELi128ELi8ELi4ELi4ELi4ELb0ELb0EN7cutlass6half_tE19Flash_kernel_traitsILi64ELi128ELi128ELi8ES3_EELb0ELb0ELb0ELb0ELb1ELb1ELb0EEEvNS_16Flash_bwd_paramsE
        .type           _ZN5flash44flash_bwd_dq_dk_dv_loop_seqk_parallel_kernelI23Flash_bwd_kernel_traitsILi64ELi128ELi128ELi8ELi4ELi4ELi4ELb0ELb0EN7cutlass6half_tE19Flash_kernel_traitsILi64ELi128ELi128ELi8ES3_EELb0ELb0ELb0ELb0ELb1ELb1ELb0EEEvNS_16Flash_bwd_paramsE,@function
        .size           _ZN5flash44flash_bwd_dq_dk_dv_loop_seqk_parallel_kernelI23Flash_bwd_kernel_traitsILi64ELi128ELi128ELi8ELi4ELi4ELi4ELb0ELb0EN7cutlass6half_tE19Flash_kernel_traitsILi64ELi128ELi128ELi8ES3_EELb0ELb0ELb0ELb0ELb1ELb1ELb0EEEvNS_16Flash_bwd_paramsE,(.L_x_2465 - _ZN5flash44flash_bwd_dq_dk_dv_loop_seqk_parallel_kernelI23Flash_bwd_kernel_traitsILi64ELi128ELi128ELi8ELi4ELi4ELi4ELb0ELb0EN7cutlass6half_tE19Flash_kernel_traitsILi64ELi128ELi128ELi8ES3_EELb0ELb0ELb0ELb0ELb1ELb1ELb0EEEvNS_16Flash_bwd_paramsE)
        .other          _ZN5flash44flash_bwd_dq_dk_dv_loop_seqk_parallel_kernelI23Flash_bwd_kernel_traitsILi64ELi128ELi128ELi8ELi4ELi4ELi4ELb0ELb0EN7cutlass6half_tE19Flash_kernel_traitsILi64ELi128ELi128ELi8ES3_EELb0ELb0ELb0ELb0ELb1ELb1ELb0EEEvNS_16Flash_bwd_paramsE,@"STO_CUDA_ENTRY STV_DEFAULT"
_ZN5flash44flash_bwd_dq_dk_dv_loop_seqk_parallel_kernelI23Flash_bwd_kernel_traitsILi64ELi128ELi128ELi8ELi4ELi4ELi4ELb0ELb0EN7cutlass6half_tE19Flash_kernel_traitsILi64ELi128ELi128ELi8ES3_EELb0ELb0ELb0ELb0ELb1ELb1ELb0EEEvNS_16Flash_bwd_paramsE:
.text._ZN5flash44flash_bwd_dq_dk_dv_loop_seqk_parallel_kernelI23Flash_bwd_kernel_traitsILi64ELi128ELi128ELi8ELi4ELi4ELi4ELb0ELb0EN7cutlass6half_tE19Flash_kernel_traitsILi64ELi128ELi128ELi8ES3_EELb0ELb0ELb0ELb0ELb1ELb1ELb0EEEvNS_16Flash_bwd_paramsE:
        /* <DEDUP_REMOVED lines=17> */
[----:B------:R-:W-:Y:S01]  /*0110*/  UMOV UR27, 0xffffc000 ;  /* 0xffffc000001b7882 */ /* 0x000fe20000000000 */
[----:B------:R-:W-:Y:S01]  /*0120*/  ULDC.64 UR22, c[0x0][0x300] ;  /* 0x0000c00000167ab9 */ /* 0x000fe20000000a00 */
[----:B------:R-:W-:Y:S01]  /*0130*/  ULDC.64 UR20, c[0x0][0x308] ;  /* 0x0000c20000147ab9 */ /* 0x000fe20000000a00 */
[----:B------:R-:W3:Y:S08]  /*0140*/  S2UR UR26, SR_CTAID.Y ;  /* 0x00000000001a79c3 */ /* 0x000ef00000002600 */
[----:B------:R-:W4:Y:S01]  /*0150*/  S2UR UR28, SR_CTAID.Z ;  /* 0x00000000001c79c3 */ /* 0x000f220000002700 */
[----:B--2---:R-:W-:-:S07]  /*0160*/  ULEA UR5, UR5, UR4, 0x18 ;  /* 0x0000000405057291 */ /* 0x004fce000f8ec03f */
[----:B------:R-:W2:Y:S01]  /*0170*/  S2UR UR25, SR_CTAID.Z ;  /* 0x00000000001979c3 */ /* 0x000ea20000002700 */
[----:B------:R-:W-:Y:S01]  /*0180*/  UIADD3 UR4, UR5, 0xc000, URZ ;  /* 0x0000c00005047890 */ /* 0x000fe2000fffe03f */
[----:B-1----:R-:W-:Y:S01]  /*0190*/  SHF.R.S32.HI R5, RZ, 0x1f, R8 ;  /* 0x0000001fff057819 */ /* 0x002fe20000011408 */
[----:B---3--:R-:W-:-:S05]  /*01a0*/  USHF.R.S32.HI UR35, URZ, 0x1f, UR26 ;  /* 0x0000001f3f237899 */ /* 0x008fca000801141a */
[----:B------:R-:W1:Y:S01]  /*01b0*/  S2UR UR24, SR_CTAID.Y ;  /* 0x00000000001879c3 */ /* 0x000e620000002600 */
[----:B------:R-:W-:Y:S01]  /*01c0*/  UIMAD.WIDE UR36, UR26, 0x80, URZ ;  /* 0x000000801a2478a5 */ /* 0x000fe2000f8e023f */
[CC--:B------:R-:W-:Y:S02]  /*01d0*/  LEA.HI R0, R5.reuse, R8.reuse, RZ, 0x5 ;  /* 0x0000000805007211 */ /* 0x0c0fe400078f28ff */
[CC--:B------:R-:W-:Y:S02]  /*01e0*/  LEA.HI R13, R5.reuse, R8.reuse, RZ, 0x3 ;  /* 0x00000008050d7211 */ /* 0x0c0fe400078f18ff */
[----:B------:R-:W-:Y:S01]  /*01f0*/  LOP3.LUT R6, R0, 0xffffffe0, RZ, 0xc0, !PT ;  /* 0xffffffe000067812 */ /* 0x000fe200078ec0ff */
[----:B----4-:R-:W-:Y:S01]  /*0200*/  USHF.R.S32.HI UR34, URZ, 0x1f, UR28 ;  /* 0x0000001f3f227899 */ /* 0x010fe2000801141c */
[----:B------:R-:W-:Y:S02]  /*0210*/  SHF.R.S32.HI R4, RZ, 0x5, R0 ;  /* 0x00000005ff047819 */ /* 0x000fe40000011400 */
[CC--:B------:R-:W-:Y:S01]  /*0220*/  LEA.HI R2, R5.reuse, R8.reuse, RZ, 0x4 ;  /* 0x0000000805027211 */ /* 0x0c0fe200078f20ff */
[----:B------:R-:W-:Y:S01]  /*0230*/  IMAD.IADD R7, R8, 0x1, -R6 ;  /* 0x0000000108077824 */ /* 0x000fe200078e0a06 */
[----:B------:R-:W-:-:S02]  /*0240*/  LEA.HI R15, R5, R8, RZ, 0x7 ;  /* 0x00000008050f7211 */ /* 0x000fc400078f38ff */
[CC--:B------:R-:W-:Y:S02]  /*0250*/  LEA.HI R14, R5.reuse, R8.reuse, RZ, 0x6 ;  /* 0x00000008050e7211 */ /* 0x0c0fe400078f30ff */
[----:B------:R-:W-:Y:S01]  /*0260*/  SHF.R.S32.HI R0, RZ, 0x1f, R0 ;  /* 0x0000001fff007819 */ /* 0x000fe20000011400 */
[----:B--2---:R-:W-:Y:S01]  /*0270*/  USHF.R.S32.HI UR33, URZ, 0x1f, UR25 ;  /* 0x0000001f3f217899 */ /* 0x004fe20008011419 */
[----:B------:R-:W-:Y:S02]  /*0280*/  LEA.HI R5, R5, R8, RZ, 0x2 ;  /* 0x0000000805057211 */ /* 0x000fe400078f10ff */
[----:B------:R-:W-:Y:S02]  /*0290*/  SHF.R.S32.HI R11, RZ, 0x3, R13 ;  /* 0x00000003ff0b7819 */ /* 0x000fe4000001140d */
[----:B------:R-:W-:Y:S02]  /*02a0*/  LEA.HI R0, R0, R4, RZ, 0x2 ;  /* 0x0000000400007211 */ /* 0x000fe400078f10ff */
[----:B------:R-:W-:Y:S01]  /*02b0*/  LOP3.LUT R3, R13, 0xfffffff8, RZ, 0xc0, !PT ;  /* 0xfffffff80d037812 */ /* 0x000fe200078ec0ff */
[----:B------:R-:W-:Y:S01]  /*02c0*/  IMAD.SHL.U32 R6, R11, 0x40, RZ ;  /* 0x000000400b067824 */ /* 0x000fe200078e00ff */
[----:B------:R-:W-:Y:S01]  /*02d0*/  LOP3.LUT R10, R2, 0xfffffff0, RZ, 0xc0, !PT ;  /* 0xfffffff0020a7812 */ /* 0x000fe200078ec0ff */
[----:B-1----:R-:W-:Y:S01]  /*02e0*/  USHF.R.S32.HI UR32, URZ, 0x1f, UR24 ;  /* 0x0000001f3f207899 */ /* 0x002fe20008011418 */
[----:B------:R-:W-:Y:S01]  /*02f0*/  LOP3.LUT R9, R5, 0x7ffffffc, RZ, 0xc0, !PT ;  /* 0x7ffffffc05097812 */ /* 0x000fe200078ec0ff */
[----:B------:R-:W-:Y:S01]  /*0300*/  IMAD.IADD R3, R8, 0x1, -R3 ;  /* 0x0000000108037824 */ /* 0x000fe200078e0a03 */
[----:B------:R-:W-:Y:S01]  /*0310*/  LOP3.LUT R0, R0, 0xfffffffc, RZ, 0xc0, !PT ;  /* 0xfffffffc00007812 */ /* 0x000fe200078ec0ff */
[C---:B------:R-:W-:Y:S01]  /*0320*/  IMAD.IADD R10, R8.reuse, 0x1, -R10 ;  /* 0x00000001080a7824 */ /* 0x040fe200078e0a0a */
[----:B------:R-:W-:Y:S01]  /*0330*/  SHF.R.S32.HI R12, RZ, 0x1f, R7 ;  /* 0x0000001fff0c7819 */ /* 0x000fe20000011407 */
[----:B------:R-:W-:Y:S01]  /*0340*/  IMAD.IADD R16, R8, 0x1, -R9 ;  /* 0x0000000108107824 */ /* 0x000fe200078e0a09 */
[----:B------:R-:W-:Y:S01]  /*0350*/  SHF.R.S32.HI R8, RZ, 0x4, R2 ;  /* 0x00000004ff087819 */ /* 0x000fe20000011402 */
[----:B------:R-:W-:Y:S01]  /*0360*/  IMAD.IADD R11, R4, 0x1, -R0 ;  /* 0x00000001040b7824 */ /* 0x000fe200078e0a00 */
[----:B------:R-:W-:Y:S01]  /*0370*/  LOP3.LUT R0, R6, 0x1c0, RZ, 0xc0, !PT ;  /* 0x000001c006007812 */ /* 0x000fe200078ec0ff */
[----:B------:R-:W-:Y:S01]  /*0380*/  IMAD.SHL.U32 R6, R3, 0x8, RZ ;  /* 0x0000000803067824 */ /* 0x000fe200078e00ff */
[----:B------:R-:W-:-:S02]  /*0390*/  LEA.HI R2, R2, R8, RZ, 0x1 ;  /* 0x0000000802027211 */ /* 0x000fc400078f08ff */
[--C-:B------:R-:W-:Y:S02]  /*03a0*/  SHF.R.S32.HI R9, RZ, 0x2, R5.reuse ;  /* 0x00000002ff097819 */ /* 0x100fe40000011405 */
[----:B------:R-:W-:Y:S02]  /*03b0*/  SHF.R.S32.HI R4, RZ, 0x1f, R5 ;  /* 0x0000001fff047819 */ /* 0x000fe40000011405 */
[----:B------:R-:W-:Y:S02]  /*03c0*/  LOP3.LUT R5, R2, 0xfffffffe, RZ, 0xc0, !PT ;  /* 0xfffffffe02057812 */ /* 0x000fe400078ec0ff */
[----:B------:R-:W-:Y:S02]  /*03d0*/  LOP3.LUT R6, R0, 0x38, R6, 0xf8, !PT ;  /* 0x0000003800067812 */ /* 0x000fe400078ef806 */
[----:B------:R-:W-:Y:S01]  /*03e0*/  SHF.R.U32.HI R2, RZ, 0x3, R0 ;  /* 0x00000003ff027819 */ /* 0x000fe20000011600 */
[----:B------:R-:W-:Y:S01]  /*03f0*/  IMAD.IADD R8, R8, 0x1, -R5 ;  /* 0x0000000108087824 */ /* 0x000fe200078e0a05 */
[----:B------:R-:W-:Y:S01]  /*0400*/  LEA.HI R0, R4, R9, RZ, 0x3 ;  /* 0x0000000904007211 */ /* 0x000fe200078f18ff */
[----:B------:R-:W-:Y:S01]  /*0410*/  IMAD.SHL.U32 R5, R14, 0x8, RZ ;  /* 0x000000080e057824 */ /* 0x000fe200078e00ff */
[----:B------:R-:W-:Y:S01]  /*0420*/  LOP3.LUT R4, R6, R2, RZ, 0x3c, !PT ;  /* 0x0000000206047212 */ /* 0x000fe200078e3cff */
[C---:B------:R-:W-:Y:S01]  /*0430*/  IMAD.SHL.U32 R2, R3.reuse, 0x40, RZ ;  /* 0x0000004003027824 */ /* 0x040fe200078e00ff */
[----:B------:R-:W-:Y:S01]  /*0440*/  LOP3.LUT R0, R0, 0xfffffff8, RZ, 0xc0, !PT ;  /* 0xfffffff800007812 */ /* 0x000fe200078ec0ff */
[----:B------:R-:W-:Y:S01]  /*0450*/  IMAD.SHL.U32 R184, R8, 0x200, RZ ;  /* 0x0000020008b87824 */ /* 0x000fe200078e00ff */
[----:B------:R-:W-:-:S02]  /*0460*/  LOP3.LUT P4, RZ, R3, 0x2, RZ, 0xc0, !PT ;  /* 0x0000000203ff7812 */ /* 0x000fc4000788c0ff */
[----:B------:R-:W-:Y:S01]  /*0470*/  LOP3.LUT P3, RZ, R3, 0x4, RZ, 0xc0, !PT ;  /* 0x0000000403ff7812 */ /* 0x000fe2000786c0ff */
[----:B------:R-:W-:Y:S01]  /*0480*/  IMAD.IADD R3, R9, 0x1, -R0 ;  /* 0x0000000109037824 */ /* 0x000fe200078e0a00 */
[----:B------:R-:W-:Y:S02]  /*0490*/  LOP3.LUT R249, R4, 0xfffffe00, R5, 0xf8, !PT ;  /* 0xfffffe0004f97812 */ /* 0x000fe400078ef805 */
[----:B------:R-:W-:Y:S01]  /*04a0*/  LOP3.LUT R0, R2, 0x1c0, RZ, 0xc0, !PT ;  /* 0x000001c002007812 */ /* 0x000fe200078ec0ff */
[----:B------:R-:W-:Y:S01]  /*04b0*/  IMAD.SHL.U32 R2, R11, 0x10, RZ ;  /* 0x000000100b027824 */ /* 0x000fe200078e00ff */
[----:B------:R-:W-:Y:S02]  /*04c0*/  SHF.R.S32.HI R5, RZ, 0x1f, R10 ;  /* 0x0000001fff057819 */ /* 0x000fe4000001140a */
[----:B------:R-:W-:Y:S02]  /*04d0*/  LEA.HI R7, R12, R7, RZ, 0x2 ;  /* 0x000000070c077211 */ /* 0x000fe400078f10ff */
[----:B------:R-:W-:-:S02]  /*04e0*/  LEA.HI R9, R5, R10, RZ, 0x3 ;  /* 0x0000000a05097211 */ /* 0x000fc400078f18ff */
[----:B------:R-:W-:Y:S02]  /*04f0*/  LEA.HI.SX32 R5, R7, R2, 0x1e ;  /* 0x0000000207057211 */ /* 0x000fe400078ff2ff */
[----:B------:R-:W-:Y:S02]  /*0500*/  LOP3.LUT R7, R0, 0x30, R2, 0xf8, !PT ;  /* 0x0000003000077812 */ /* 0x000fe400078ef802 */
[----:B------:R-:W-:Y:S01]  /*0510*/  LOP3.LUT R2, R3, 0x1, RZ, 0xc0, !PT ;  /* 0x0000000103027812 */ /* 0x000fe200078ec0ff */
[----:B------:R1:W-:Y:S01]  /*0520*/  STL [R1+0xc], R5 ;  /* 0x00000c0501007387 */ /* 0x0003e20000100800 */
[----:B------:R-:W-:Y:S02]  /*0530*/  SHF.R.S32.HI R4, RZ, 0x7, R15 ;  /* 0x00000007ff047819 */ /* 0x000fe4000001140f */
[----:B------:R-:W-:Y:S02]  /*0540*/  ISETP.NE.U32.AND P0, PT, R2, 0x1, PT ;  /* 0x000000010200780c */ /* 0x000fe40003f05070 */
[----:B------:R-:W-:-:S02]  /*0550*/  LOP3.LUT R187, R0, 0x8, R13, 0xf8, !PT ;  /* 0x0000000800bb7812 */ /* 0x000fc400078ef80d */
[----:B------:R-:W-:Y:S02]  /*0560*/  SHF.R.U32.HI R0, RZ, 0x3, R0 ;  /* 0x00000003ff007819 */ /* 0x000fe40000011600 */
[----:B------:R-:W-:Y:S01]  /*0570*/  LOP3.LUT R2, R7, 0x8, R13, 0xf8, !PT ;  /* 0x0000000807027812 */ /* 0x000fe200078ef80d */
[----:B------:R-:W-:Y:S01]  /*0580*/  IMAD.SHL.U32 R7, R8, 0x10, RZ ;  /* 0x0000001008077824 */ /* 0x000fe200078e00ff */
[C---:B------:R-:W-:Y:S01]  /*0590*/  R2P PR, R3.reuse, 0x6 ;  /* 0x0000000603007804 */ /* 0x040fe20000000000 */
[----:B------:R-:W-:Y:S01]  /*05a0*/  IMAD.SHL.U32 R3, R3, 0x40, RZ ;  /* 0x0000004003037824 */ /* 0x000fe200078e00ff */
[----:B------:R-:W-:Y:S02]  /*05b0*/  LOP3.LUT R6, R9, 0xfffffff8, RZ, 0xc0, !PT ;  /* 0xfffffff809067812 */ /* 0x000fe400078ec0ff */
[----:B------:R-:W-:Y:S02]  /*05c0*/  LOP3.LUT R187, R187, R0, RZ, 0x3c, !PT ;  /* 0x00000000bbbb7212 */ /* 0x000fe400078e3cff */
[C---:B------:R-:W-:Y:S01]  /*05d0*/  SEL R189, R235.reuse, 0xffffffe0, !P4 ;  /* 0xffffffe0ebbd7807 */ /* 0x040fe20006000000 */
[----:B------:R-:W-:Y:S01]  /*05e0*/  IMAD.IADD R12, R10, 0x1, -R6 ;  /* 0x000000010a0c7824 */ /* 0x000fe200078e0a06 */
[----:B------:R-:W-:Y:S01]  /*05f0*/  SEL R235, R235, 0xffffffe0, !P1 ;  /* 0xffffffe0ebeb7807 */ /* 0x000fe20004800000 */
[----:B------:R-:W-:Y:S01]  /*0600*/  IMAD.SHL.U32 R6, R16, 0x2, RZ ;  /* 0x0000000210067824 */ /* 0x000fe200078e00ff */
[----:B------:R-:W-:-:S02]  /*0610*/  SEL R233, R233, 0x10, !P0 ;  /* 0x00000010e9e97807 */ /* 0x000fc40004000000 */
[----:B------:R2:W-:Y:S01]  /*0620*/  STL [R1+0x4], R12 ;  /* 0x0000040c01007387 */ /* 0x0005e20000100800 */
[----:B-1----:R-:W-:Y:S01]  /*0630*/  IMAD R5, R4, 0x1000, R184 ;  /* 0x0000100004057824 */ /* 0x002fe200078e02b8 */
[----:B------:R-:W-:Y:S01]  /*0640*/  LOP3.LUT R184, R184, R2, R0, 0xf6, !PT ;  /* 0x00000002b8b87212 */ /* 0x000fe200078ef600 */
[C---:B------:R-:W-:Y:S01]  /*0650*/  IMAD.SHL.U32 R2, R4.reuse, 0x8, RZ ;  /* 0x0000000804027824 */ /* 0x040fe200078e00ff */
[----:B------:R-:W-:Y:S01]  /*0660*/  LOP3.LUT R0, R3, 0x1c0, RZ, 0xc0, !PT ;  /* 0x000001c003007812 */ /* 0x000fe200078ec0ff */
[----:B------:R-:W-:Y:S01]  /*0670*/  IMAD R4, R4, 0x2000, R6 ;  /* 0x0000200004047824 */ /* 0x000fe200078e0206 */
[----:B------:R-:W-:Y:S01]  /*0680*/  LEA R184, R184, UR5, 0x1 ;  /* 0x00000005b8b87c11 */ /* 0x000fe2000f8e08ff */
[----:B------:R-:W-:Y:S01]  /*0690*/  IMAD.IADD R187, R5, 0x1, R187 ;  /* 0x0000000105bb7824 */ /* 0x000fe200078e02bb */
[----:B------:R-:W-:Y:S01]  /*06a0*/  LOP3.LUT R2, R2, 0x8, RZ, 0xc0, !PT ;  /* 0x0000000802027812 */ /* 0x000fe200078ec0ff */
[----:B------:R-:W-:Y:S01]  /*06b0*/  IMAD R4, R11, 0x400, R4 ;  /* 0x000004000b047824 */ /* 0x000fe200078e0204 */
[----:B------:R-:W-:-:S02]  /*06c0*/  SHF.R.U32.HI R3, RZ, 0x3, R0 ;  /* 0x00000003ff037819 */ /* 0x000fc40000011600 */
[----:B------:R-:W-:Y:S02]  /*06d0*/  LOP3.LUT R10, R2, 0x10, R7, 0xf8, !PT ;  /* 0x00000010020a7812 */ /* 0x000fe400078ef807 */
[CC--:B------:R-:W-:Y:S01]  /*06e0*/  LOP3.LUT R7, R3.reuse, R0.reuse, R2, 0x1e, !PT ;  /* 0x0000000003077212 */ /* 0x0c0fe200078e1e02 */
[----:B------:R-:W-:Y:S01]  /*06f0*/  IMAD.SHL.U32 R2, R12, 0x40, RZ ;  /* 0x000000400c027824 */ /* 0x000fe200078e00ff */
[----:B------:R-:W-:Y:S01]  /*0700*/  LOP3.LUT R5, R3, R0, RZ, 0xfc, !PT ;  /* 0x0000000003057212 */ /* 0x000fe200078efcff */
[----:B------:R-:W-:Y:S01]  /*0710*/  IMAD R0, R11, 0x400, R6 ;  /* 0x000004000b007824 */ /* 0x000fe200078e0206 */
[----:B------:R-:W-:Y:S01]  /*0720*/  LEA R187, R187, UR4, 0x1 ;  /* 0x00000004bbbb7c11 */ /* 0x000fe2000f8e08ff */
[----:B------:R-:W-:Y:S01]  /*0730*/  IMAD.SHL.U32 R3, R9, 0x40, RZ ;  /* 0x0000004009037824 */ /* 0x000fe200078e00ff */
[----:B------:R-:W-:Y:S01]  /*0740*/  LOP3.LUT R2, R2, 0x1c0, RZ, 0xc0, !PT ;  /* 0x000001c002027812 */ /* 0x000fe200078ec0ff */
[----:B------:R-:W-:Y:S02]  /*0750*/  IMAD.IADD R231, R5, 0x1, R4 ;  /* 0x0000000105e77824 */ /* 0x000fe400078e0204 */
[----:B------:R-:W-:Y:S01]  /*0760*/  IMAD.SHL.U32 R4, R8, 0x8, RZ ;  /* 0x0000000808047824 */ /* 0x000fe200078e00ff */
[----:B------:R-:W-:Y:S01]  /*0770*/  SHF.R.U32.HI R5, RZ, 0x3, R2 ;  /* 0x00000003ff057819 */ /* 0x000fe20000011602 */
[----:B------:R-:W-:Y:S01]  /*0780*/  IMAD.IADD R7, R0, 0x1, R7 ;  /* 0x0000000100077824 */ /* 0x000fe200078e0207 */
[----:B------:R-:W-:Y:S01]  /*0790*/  LOP3.LUT R0, R3, 0xfffffe00, RZ, 0xc0, !PT ;  /* 0xfffffe0003007812 */ /* 0x000fe200078ec0ff */
[----:B------:R-:W-:Y:S01]  /*07a0*/  IMAD.IADD R190, R187, 0x1, R189 ;  /* 0x00000001bbbe7824 */ /* 0x000fe200078e02bd */
[----:B------:R-:W-:-:S02]  /*07b0*/  LOP3.LUT R3, R2, 0x8, R4, 0xf8, !PT ;  /* 0x0000000802037812 */ /* 0x000fc400078ef804 */
[----:B------:R-:W-:Y:S01]  /*07c0*/  LOP3.LUT R2, R5, R10, R2, 0x1e, !PT ;  /* 0x0000000a05027212 */ /* 0x000fe200078e1e02 */
[----:B------:R-:W-:Y:S01]  /*07d0*/  IMAD R4, R11, 0x400, R0 ;  /* 0x000004000b047824 */ /* 0x000fe200078e0200 */
[----:B------:R-:W-:Y:S02]  /*07e0*/  LOP3.LUT R3, R3, R5, RZ, 0x3c, !PT ;  /* 0x0000000503037212 */ /* 0x000fe400078e3cff */
[----:B------:R-:W-:Y:S01]  /*07f0*/  LOP3.LUT R193, R2, R0, RZ, 0xfc, !PT ;  /* 0x0000000002c17212 */ /* 0x000fe200078efcff */
[----:B------:R-:W-:Y:S01]  /*0800*/  IMAD.MOV.U32 R2, RZ, RZ, 0x40 ;  /* 0x00000040ff027424 */ /* 0x000fe200078e00ff */
[----:B------:R-:W-:Y:S01]  /*0810*/  LEA R14, R7, UR4, 0x1 ;  /* 0x00000004070e7c11 */ /* 0x000fe2000f8e08ff */
[----:B------:R-:W-:Y:S01]  /*0820*/  IMAD.MOV.U32 R0, RZ, RZ, 0x440 ;  /* 0x00000440ff007424 */ /* 0x000fe200078e00ff */
[----:B------:R-:W-:Y:S01]  /*0830*/  LEA R231, R231, UR5, 0x1 ;  /* 0x00000005e7e77c11 */ /* 0x000fe2000f8e08ff */
[----:B------:R-:W-:Y:S01]  /*0840*/  IMAD.IADD R192, R4, 0x1, R3 ;  /* 0x0000000104c07824 */ /* 0x000fe200078e0203 */
[C---:B------:R-:W-:Y:S01]  /*0850*/  SEL R188, R2.reuse, 0xffffffc0, !P3 ;  /* 0xffffffc002bc7807 */ /* 0x040fe20005800000 */
[----:B------:R-:W-:Y:S01]  /*0860*/  IMAD.IADD R4, R235, 0x1, R14 ;  /* 0x00000001eb047824 */ /* 0x000fe200078e020e */
[----:B------:R-:W-:Y:S01]  /*0870*/  SEL R2, R2, 0xffffffc0, !P2 ;  /* 0xffffffc002027807 */ /* 0x000fe20005000000 */
[----:B------:R-:W-:Y:S01]  /*0880*/  VIADD R16, R14, 0x420 ;  /* 0x000004200e107836 */ /* 0x000fe20000000000 */
[----:B------:R-:W-:Y:S01]  /*0890*/  SEL R0, R0, 0x3c0, !P2 ;  /* 0x000003c000007807 */ /* 0x000fe20005000000 */
[----:B------:R-:W-:Y:S01]  /*08a0*/  STL [R1+0x8], R14 ;  /* 0x0000080e01007387 */ /* 0x000fe20000100800 */
[----:B--2---:R-:W-:-:S02]  /*08b0*/  VIADD R12, R14, 0x2020 ;  /* 0x000020200e0c7836 */ /* 0x004fc40000000000 */
[----:B------:R-:W-:Y:S02]  /*08c0*/  IMAD.IADD R13, R2, 0x1, R14 ;  /* 0x00000001020d7824 */ /* 0x000fe400078e020e */
[C---:B------:R-:W-:Y:S02]  /*08d0*/  IMAD.IADD R3, R14.reuse, 0x1, R0 ;  /* 0x000000010e037824 */ /* 0x040fe400078e0200 */
[C---:B------:R-:W-:Y:S01]  /*08e0*/  @P1 VIADD R16, R14.reuse, 0x3e0 ;  /* 0x000003e00e101836 */ /* 0x040fe20000000000 */
[----:B------:R-:W-:Y:S01]  /*08f0*/  STL [R1+0x20], R13 ;  /* 0x0000200d01007387 */ /* 0x000fe20000100800 */
[C---:B------:R-:W-:Y:S02]  /*0900*/  VIADD R15, R14.reuse, 0x2420 ;  /* 0x000024200e0f7836 */ /* 0x040fe40000000000 */
[C---:B------:R-:W-:Y:S01]  /*0910*/  @P1 VIADD R12, R14.reuse, 0x1fe0 ;  /* 0x00001fe00e0c1836 */ /* 0x040fe20000000000 */
[----:B------:R1:W-:Y:S01]  /*0920*/  STL [R1+0x3c], R4 ;  /* 0x00003c0401007387 */ /* 0x0003e20000100800 */
[----:B------:R-:W-:-:S02]  /*0930*/  VIADD R5, R14, 0x2040 ;  /* 0x000020400e057836 */ /* 0x000fc40000000000 */
[C---:B------:R-:W-:Y:S01]  /*0940*/  @P1 VIADD R15, R14.reuse, 0x23e0 ;  /* 0x000023e00e0f1836 */ /* 0x040fe20000000000 */
[----:B------:R2:W-:Y:S01]  /*0950*/  STL [R1+0x1c], R3 ;  /* 0x00001c0301007387 */ /* 0x0005e20000100800 */
[----:B------:R-:W-:Y:S02]  /*0960*/  @P2 VIADD R5, R14, 0x1fc0 ;  /* 0x00001fc00e052836 */ /* 0x000fe40000000000 */
[C---:B------:R-:W-:Y:S01]  /*0970*/  IMAD.IADD R232, R231.reuse, 0x1, R2 ;  /* 0x00000001e7e87824 */ /* 0x040fe200078e0202 */
[----:B------:R-:W-:Y:S01]  /*0980*/  STL [R1+0x28], R16 ;  /* 0x0000281001007387 */ /* 0x000fe20000100800 */
[--C-:B------:R-:W-:Y:S02]  /*0990*/  IMAD.IADD R2, R2, 0x1, R12.reuse ;  /* 0x0000000102027824 */ /* 0x100fe400078e020c */
[----:B------:R-:W-:Y:S01]  /*09a0*/  IMAD.IADD R0, R0, 0x1, R12 ;  /* 0x0000000100007824 */ /* 0x000fe200078e020c */
[----:B------:R-:W-:Y:S01]  /*09b0*/  STL [R1+0x10], R12 ;  /* 0x0000100c01007387 */ /* 0x000fe20000100800 */
[----:B------:R-:W-:-:S02]  /*09c0*/  IMAD.IADD R234, R231, 0x1, R233 ;  /* 0x00000001e7ea7824 */ /* 0x000fc400078e02e9 */
[----:B------:R-:W-:Y:S01]  /*09d0*/  IMAD.IADD R188, R187, 0x1, R188 ;  /* 0x00000001bbbc7824 */ /* 0x000fe200078e02bc */
[----:B------:R-:W-:Y:S01]  /*09e0*/  STL [R1+0x24], R15 ;  /* 0x0000240f01007387 */ /* 0x000fe20000100800 */
[--C-:B------:R-:W-:Y:S02]  /*09f0*/  IMAD.IADD R233, R233, 0x1, R232.reuse ;  /* 0x00000001e9e97824 */ /* 0x100fe400078e02e8 */
[--C-:B------:R-:W-:Y:S01]  /*0a00*/  IMAD.IADD R238, R231, 0x1, R235.reuse ;  /* 0x00000001e7ee7824 */ /* 0x100fe200078e02eb */
[----:B------:R-:W-:Y:S01]  /*0a10*/  STL [R1+0x18], R5 ;  /* 0x0000180501007387 */ /* 0x000fe20000100800 */
[----:B------:R-:W-:Y:S02]  /*0a20*/  IMAD.IADD R237, R234, 0x1, R235 ;  /* 0x00000001eaed7824 */ /* 0x000fe400078e02eb */
[----:B------:R-:W-:Y:S02]  /*0a30*/  IMAD.IADD R236, R235, 0x1, R232 ;  /* 0x00000001ebec7824 */ /* 0x000fe400078e02e8 */
[----:B-1----:R-:W-:-:S02]  /*0a40*/  VIADD R4, R14, 0x2440 ;  /* 0x000024400e047836 */ /* 0x002fc40000000000 */
[----:B------:R-:W-:Y:S02]  /*0a50*/  @P2 VIADD R4, R14, 0x23c0 ;  /* 0x000023c00e042836 */ /* 0x000fe40000000000 */
[----:B--2---:R-:W-:Y:S02]  /*0a60*/  IMAD.IADD R3, R235, 0x1, R3 ;  /* 0x00000001eb037824 */ /* 0x004fe400078e0203 */
[----:B------:R-:W-:Y:S01]  /*0a70*/  IMAD.IADD R189, R189, 0x1, R188 ;  /* 0x00000001bdbd7824 */ /* 0x000fe200078e02bc */
[----:B------:R1:W-:Y:S02]  /*0a80*/  STL [R1+0x14], R4 ;  /* 0x0000140401007387 */ /* 0x0003e40000100800 */
[C---:B-1----:R-:W-:Y:S02]  /*0a90*/  IMAD.IADD R4, R235.reuse, 0x1, R13 ;  /* 0x00000001eb047824 */ /* 0x042fe400078e020d */
[----:B------:R-:W-:-:S03]  /*0aa0*/  IMAD.IADD R235, R235, 0x1, R233 ;  /* 0x00000001ebeb7824 */ /* 0x000fc600078e02e9 */
[----:B------:R1:W-:Y:S04]  /*0ab0*/  STL [R1+0x38], R4 ;  /* 0x0000380401007387 */ /* 0x0003e80000100800 */
[----:B------:R1:W-:Y:S04]  /*0ac0*/  STL [R1+0x34], R3 ;  /* 0x0000340301007387 */ /* 0x0003e80000100800 */
[----:B------:R1:W-:Y:S04]  /*0ad0*/  STL [R1+0x30], R2 ;  /* 0x0000300201007387 */ /* 0x0003e80000100800 */
[----:B------:R1:W-:Y:S02]  /*0ae0*/  STL [R1+0x2c], R0 ;  /* 0x00002c0001007387 */ /* 0x0003e40000100800 */
.L_x_600:
[----:B------:R-:W-:Y:S02]  /*0af0*/  ISETP.NE.U32.AND P0, PT, RZ, UR22, PT ;  /* 0x00000016ff007c0c */ /* 0x000fe4000bf05070 */
[----:B------:R-:W-:Y:S02]  /*0b00*/  ISETP.NE.U32.AND P1, PT, RZ, UR20, PT ;  /* 0x00000014ff007c0c */ /* 0x000fe4000bf25070 */
[----:B------:R-:W-:Y:S02]  /*0b10*/  ISETP.NE.AND.EX P0, PT, RZ, UR23, PT, P0 ;  /* 0x00000017ff007c0c */ /* 0x000fe4000bf05300 */
[----:B------:R-:W-:-:S11]  /*0b20*/  ISETP.NE.AND.EX P1, PT, RZ, UR21, PT, P1 ;  /* 0x00000015ff007c0c */ /* 0x000fd6000bf25310 */
[----:B-1----:R-:W1:Y:S01]  /*0b30*/  @P0 S2R R0, SR_CTAID.Y ;  /* 0x0000000000000919 */ /* 0x002e620000002600 */
[----:B------:R-:W1:Y:S01]  /*0b40*/  @P0 LDC.64 R2, c[0x0][0x300] ;  /* 0x0000c000ff020b82 */ /* 0x000e620000000a00 */
[----:B------:R-:W2:Y:S07]  /*0b50*/  @P1 S2R R7, SR_CTAID.Y ;  /* 0x0000000000071919 */ /* 0x000eae0000002600 */
[----:B------:R-:W2:Y:S01]  /*0b60*/  @P1 LDC.64 R4, c[0x0][0x308] ;  /* 0x0000c200ff041b82 */ /* 0x000ea20000000a00 */
[----:B-1----:R-:W-:-:S05]  /*0b70*/  @P0 IMAD.WIDE R2, R0, 0x4, R2 ;  /* 0x0000000400020825 */ /* 0x002fca00078e0202 */
[----:B------:R2:W3:Y:S02]  /*0b80*/  @P0 LDG.E R6, desc[UR30][R2.64] ;  /* 0x0000001e02060981 */ /* 0x0004e4000c1e1900 */
[----:B--2---:R-:W-:Y:S02]  /*0b90*/  @P1 IMAD.WIDE R2, R7, 0x4, R4 ;  /* 0x0000000407021825 */ /* 0x004fe400078e0204 */
[----:B------:R-:W1:Y:S03]  /*0ba0*/  @!P1 LDC.64 R4, c[0x0][0x2c8] ;  /* 0x0000b200ff049b82 */ /* 0x000e660000000a00 */
[----:B------:R-:W2:Y:S01]  /*0bb0*/  @P1 LDG.E R0, desc[UR30][R2.64] ;  /* 0x0000001e02001981 */ /* 0x000ea2000c1e1900 */
[----:B------:R-:W-:Y:S01]  /*0bc0*/  UMOV UR11, URZ ;  /* 0x0000003f000b7c82 */ /* 0x000fe20008000000 */
[----:B------:R-:W-:-:S03]  /*0bd0*/  USHF.L.U32 UR4, UR29, 0x7, URZ ;  /* 0x000000071d047899 */ /* 0x000fc6000800063f */
[----:B------:R-:W4:Y:S01]  /*0be0*/  @!P1 LDC.64 R2, c[0x0][0x318] ;  /* 0x0000c600ff029b82 */ /* 0x000f220000000a00 */
[----:B---3--:R-:W-:Y:S02]  /*0bf0*/  @P0 R2UR UR11, R6 ;  /* 0x00000000060b02ca */ /* 0x008fe400000e0000 */
[----:B----4-:R-:W-:-:S04]  /*0c00*/  @!P1 ISETP.NE.U32.AND P0, PT, R2, RZ, PT ;  /* 0x000000ff0200920c */ /* 0x010fc80003f05070 */
[----:B------:R-:W-:-:S04]  /*0c10*/  @!P1 ISETP.NE.AND.EX P0, PT, R3, RZ, PT, P0 ;  /* 0x000000ff0300920c */ /* 0x000fc80003f05300 */
[----:B-1----:R-:W-:-:S03]  /*0c20*/  @!P1 SEL R2, R5, RZ, P0 ;  /* 0x000000ff05029207 */ /* 0x002fc60000000000 */
[----:B--2---:R-:W-:Y:S01]  /*0c30*/  @P1 VIADD R0, R0, -UR11 ;  /* 0x8000000b00001c36 */ /* 0x004fe20008000000 */
[----:B------:R-:W-:-:S04]  /*0c40*/  @!P1 IADD3 R0, R2, -UR11, R4 ;  /* 0x8000000b02009c10 */ /* 0x000fc8000fffe004 */
[----:B------:R-:W-:-:S13]  /*0c50*/  ISETP.LE.AND P0, PT, R0, UR4, PT ;  /* 0x0000000400007c0c */ /* 0x000fda000bf03270 */
[----:B-----5:R-:W-:Y:S05]  /*0c60*/  @P0 BRA `(.L_x_592) ;  /* 0x0000006400ac0947 */ /* 0x020fea0003800000 */
[----:B------:R-:W1:Y:S01]  /*0c70*/  LDC R7, c[0x0][0x278] ;  /* 0x00009e00ff077b82 */ /* 0x000e620000000800 */
[----:B------:R-:W2:Y:S01]  /*0c80*/  S2R R4, SR_CTAID.Z ;  /* 0x0000000000047919 */ /* 0x000ea20000002700 */
[----:B------:R-:W-:Y:S01]  /*0c90*/  ULDC.64 UR6, c[0x0][0x2f0] ;  /* 0x0000bc0000067ab9 */ /* 0x000fe20000000a00 */
[----:B------:R-:W-:Y:S01]  /*0ca0*/  ULDC UR38, c[0x0][0x2c4] ;  /* 0x0000b10000267ab9 */ /* 0x000fe20000000800 */
[----:B------:R-:W-:Y:S01]  /*0cb0*/  UISETP.NE.U32.AND UP1, UPT, UR6, URZ, UPT ;  /* 0x0000003f0600728c */ /* 0x000fe2000bf25070 */
[----:B------:R-:W3:Y:S01]  /*0cc0*/  S2R R8, SR_CTAID.X ;  /* 0x0000000000087919 */ /* 0x000ee20000002500 */
[----:B------:R-:W-:Y:S01]  /*0cd0*/  UIADD3 UR10, UR38, 0x7f, URZ ;  /* 0x0000007f260a7890 */ /* 0x000fe2000fffe03f */
[----:B------:R-:W-:Y:S01]  /*0ce0*/  ULDC.U8 UR6, c[0x0][0x3d8] ;  /* 0x0000f60000067ab9 */ /* 0x000fe20000000000 */
[----:B------:R-:W-:Y:S01]  /*0cf0*/  ULDC UR13, c[0x0][0x270] ;  /* 0x00009c00000d7ab9 */ /* 0x000fe20000000800 */
[----:B------:R-:W-:Y:S02]  /*0d00*/  UISETP.NE.AND UP0, UPT, UR6, URZ, UPT ;  /* 0x0000003f0600728c */ /* 0x000fe4000bf05270 */
[----:B------:R-:W-:Y:S01]  /*0d10*/  USHF.R.S32.HI UR45, URZ, 0x1f, UR10 ;  /* 0x0000001f3f2d7899 */ /* 0x000fe2000801140a */
[----:B------:R-:W-:Y:S01]  /*0d20*/  ULDC UR12, c[0x0][0x2dc] ;  /* 0x0000b700000c7ab9 */ /* 0x000fe20000000800 */
[----:B------:R-:W-:-:S02]  /*0d30*/  UISETP.NE.AND.EX UP1, UPT, UR7, URZ, UPT, UP1 ;  /* 0x0000003f0700728c */ /* 0x000fc4000bf25310 */
[----:B------:R-:W-:Y:S02]  /*0d40*/  ULEA.HI UR45, UR45, UR10, URZ, 0x7 ;  /* 0x0000000a2d2d7291 */ /* 0x000fe4000f8f383f */
[----:B------:R-:W-:Y:S02]  /*0d50*/  UIMAD UR9, UR28, UR12, URZ ;  /* 0x0000000c1c0972a4 */ /* 0x000fe4000f8e023f */
[----:B------:R-:W-:Y:S02]  /*0d60*/  ULOP3.LUT UR42, UR45, 0xffffff80, URZ, 0xc0, !UPT ;  /* 0xffffff802d2a7892 */ /* 0x000fe4000f8ec03f */
[----:B------:R-:W-:Y:S01]  /*0d70*/  @UP0 UIMAD UR14, UR26, UR38, URZ ;  /* 0x000000261a0e02a4 */ /* 0x000fe2000f8e023f */
[----:B-1----:R-:W-:Y:S01]  /*0d80*/  IABS R6, R7 ;  /* 0x0000000700067213 */ /* 0x002fe20000000000 */
[----:B------:R-:W-:Y:S01]  /*0d90*/  @!UP0 UIMAD UR7, UR26, UR13, UR28 ;  /* 0x0000000d1a0782a4 */ /* 0x000fe2000f8e021c */
[----:B------:R-:W-:Y:S01]  /*0da0*/  ISETP.NE.AND P2, PT, R7, RZ, PT ;  /* 0x000000ff0700720c */ /* 0x000fe20003f45270 */
[----:B------:R-:W-:Y:S01]  /*0db0*/  UIADD3 UR42, UR42, -0x80, URZ ;  /* 0xffffff802a2a7890 */ /* 0x000fe2000fffe03f */
[----:B------:R-:W1:Y:S01]  /*0dc0*/  I2F.RP R2, R6 ;  /* 0x0000000600027306 */ /* 0x000e620000209400 */
[----:B------:R-:W-:Y:S01]  /*0dd0*/  ULDC.U8 UR8, c[0x0][0x480] ;  /* 0x0001200000087ab9 */ /* 0x000fe20000000000 */
[----:B------:R-:W-:Y:S01]  /*0de0*/  @UP0 ULDC UR40, c[0x0][0x2e4] ;  /* 0x0000b90000280ab9 */ /* 0x000fe20000000800 */
[----:B------:R-:W-:Y:S01]  /*0df0*/  USHF.R.S32.HI UR44, URZ, 0x1f, UR11 ;  /* 0x0000001f3f2c7899 */ /* 0x000fe2000801140b */
[----:B--2---:R-:W-:Y:S01]  /*0e00*/  IABS R4, R4 ;  /* 0x0000000400047213 */ /* 0x004fe20000000000 */
[----:B------:R-:W-:-:S02]  /*0e10*/  @UP0 UIMAD UR40, UR28, UR40, UR14 ;  /* 0x000000281c2802a4 */ /* 0x000fc4000f8e020e */
[----:B------:R-:W-:Y:S02]  /*0e20*/  USHF.R.S32.HI UR41, URZ, 0x1f, UR4 ;  /* 0x0000001f3f297899 */ /* 0x000fe40008011404 */
[----:B------:R-:W-:Y:S02]  /*0e30*/  USHF.R.S32.HI UR48, URZ, 0x1f, UR13 ;  /* 0x0000001f3f307899 */ /* 0x000fe4000801140d */
[----:B------:R-:W-:Y:S02]  /*0e40*/  USHF.R.S32.HI UR6, URZ, 0x1f, UR9 ;  /* 0x0000001f3f067899 */ /* 0x000fe40008011409 */
[----:B------:R-:W-:Y:S01]  /*0e50*/  USEL UR10, UR36, URZ, UP1 ;  /* 0x0000003f240a7287 */ /* 0x000fe20008800000 */
[----:B-1----:R-:W1:Y:S01]  /*0e60*/  MUFU.RCP R2, R2 ;  /* 0x0000000200027308 */ /* 0x002e620000001000 */
[----:B------:R-:W-:Y:S02]  /*0e70*/  USEL UR46, UR37, URZ, UP1 ;  /* 0x0000003f252e7287 */ /* 0x000fe40008800000 */
[----:B------:R-:W-:-:S02]  /*0e80*/  @!UP0 UIMAD UR40, UR7, UR38, URZ ;  /* 0x00000026072882a4 */ /* 0x000fc4000f8e023f */
[----:B------:R-:W-:Y:S01]  /*0e90*/  USHF.R.S32.HI UR43, URZ, 0x1f, UR42 ;  /* 0x0000001f3f2b7899 */ /* 0x000fe2000801142a */
[----:B-1----:R-:W-:-:S04]  /*0ea0*/  VIADD R2, R2, 0xffffffe ;  /* 0x0ffffffe02027836 */ /* 0x002fc80000000000 */
[----:B------:R-:W1:Y:S02]  /*0eb0*/  F2I.FTZ.U32.TRUNC.NTZ R3, R2 ;  /* 0x0000000200037305 */ /* 0x000e64000021f000 */
[----:B-1----:R-:W-:Y:S02]  /*0ec0*/  IMAD.MOV R0, RZ, RZ, -R3 ;  /* 0x000000ffff007224 */ /* 0x002fe400078e0a03 */
[----:B------:R-:W-:Y:S02]  /*0ed0*/  IMAD.MOV.U32 R2, RZ, RZ, RZ ;  /* 0x000000ffff027224 */ /* 0x000fe400078e00ff */
[----:B------:R-:W-:-:S04]  /*0ee0*/  IMAD R0, R0, R6, RZ ;  /* 0x0000000600007224 */ /* 0x000fc800078e02ff */
[----:B------:R-:W-:Y:S01]  /*0ef0*/  IMAD.HI.U32 R0, R3, R0, R2 ;  /* 0x0000000003007227 */ /* 0x000fe200078e0002 */
[----:B------:R-:W-:Y:S02]  /*0f00*/  MOV R3, R4 ;  /* 0x0000000400037202 */ /* 0x000fe40000000f00 */
[----:B------:R-:W3:Y:S03]  /*0f10*/  LDC.64 R4, c[0x0][0x488] ;  /* 0x00012200ff047b82 */ /* 0x000ee60000000a00 */
[----:B------:R-:W-:-:S04]  /*0f20*/  IMAD.HI.U32 R0, R0, R3, RZ ;  /* 0x0000000300007227 */ /* 0x000fc800078e00ff */
[----:B------:R-:W-:-:S04]  /*0f30*/  IMAD.MOV R2, RZ, RZ, -R0 ;  /* 0x000000ffff027224 */ /* 0x000fc800078e0a00 */
[----:B------:R-:W-:-:S05]  /*0f40*/  IMAD R2, R6, R2, R3 ;  /* 0x0000000206027224 */ /* 0x000fca00078e0203 */
[----:B------:R-:W-:-:S13]  /*0f50*/  ISETP.GT.U32.AND P1, PT, R6, R2, PT ;  /* 0x000000020600720c */ /* 0x000fda0003f24070 */
[----:B------:R-:W-:Y:S01]  /*0f60*/  @!P1 IMAD.IADD R2, R2, 0x1, -R6 ;  /* 0x0000000102029824 */ /* 0x000fe200078e0a06 */
[----:B------:R-:W-:Y:S02]  /*0f70*/  @!P1 IADD3 R0, R0, 0x1, RZ ;  /* 0x0000000100009810 */ /* 0x000fe40007ffe0ff */
[----:B------:R-:W-:Y:S02]  /*0f80*/  ISETP.NE.AND P1, PT, RZ, UR8, PT ;  /* 0x00000008ff007c0c */ /* 0x000fe4000bf25270 */
[----:B------:R-:W-:Y:S02]  /*0f90*/  ISETP.GE.U32.AND P3, PT, R2, R6, PT ;  /* 0x000000060200720c */ /* 0x000fe40003f66070 */
[----:B------:R-:W-:-:S04]  /*0fa0*/  LOP3.LUT R2, R7, UR28, RZ, 0x3c, !PT ;  /* 0x0000001c07027c12 */ /* 0x000fc8000f8e3cff */
[----:B------:R-:W-:Y:S01]  /*0fb0*/  ISETP.GE.AND P0, PT, R2, RZ, PT ;  /* 0x000000ff0200720c */ /* 0x000fe20003f06270 */
[----:B---3--:R-:W-:-:S04]  /*0fc0*/  IMAD.WIDE.U32 R2, R8, R4, RZ ;  /* 0x0000000408027225 */ /* 0x008fc800078e00ff */
[----:B------:R-:W-:Y:S01]  /*0fd0*/  IMAD R3, R8, R5, R3 ;  /* 0x0000000508037224 */ /* 0x000fe200078e0203 */
[----:B------:R-:W-:Y:S01]  /*0fe0*/  SEL R11, R2, RZ, P1 ;  /* 0x000000ff020b7207 */ /* 0x000fe20000800000 */
[----:B------:R-:W-:-:S03]  /*0ff0*/  @P3 VIADD R0, R0, 0x1 ;  /* 0x0000000100003836 */ /* 0x000fc60000000000 */
[----:B------:R-:W-:Y:S01]  /*1000*/  SEL R9, R3, RZ, P1 ;  /* 0x000000ff03097207 */ /* 0x000fe20000800000 */
[----:B------:R-:W-:-:S05]  /*1010*/  IMAD.MOV.U32 R14, RZ, RZ, R0 ;  /* 0x000000ffff0e7224 */ /* 0x000fca00078e0000 */
[----:B------:R-:W-:Y:S02]  /*1020*/  @!P0 IADD3 R14, -R14, RZ, RZ ;  /* 0x000000ff0e0e8210 */ /* 0x000fe40007ffe1ff */
[----:B------:R-:W-:Y:S02]  /*1030*/  PLOP3.LUT P0, PT, PT, PT, UP0, 0x80, 0x0 ;  /* 0x000000000000781c */ /* 0x000fe40003f0f008 */
[----:B------:R-:W-:-:S04]  /*1040*/  @!P2 LOP3.LUT R14, RZ, R7, RZ, 0x33, !PT ;  /* 0x00000007ff0ea212 */ /* 0x000fc800078e33ff */
        /* <DEDUP_REMOVED lines=10> */
.L_x_593:
[----:B------:R-:W-:Y:S01]  /*10f0*/  UIMAD UR39, UR26, UR13, UR28 ;  /* 0x0000000d1a2772a4 */ /* 0x000fe2000f8e021c */
[----:B------:R-:W-:-:S03]  /*1100*/  ULDC UR52, c[0x0][0x2d4] ;  /* 0x0000b50000347ab9 */ /* 0x000fc60000000800 */
[----:B------:R-:W-:-:S12]  /*1110*/  UIMAD UR39, UR39, UR52, URZ ;  /* 0x00000034272772a4 */ /* 0x000fd8000f8e023f */
.L_x_594:
[----:B------:R-:W2:Y:S01]  /*1120*/  LDL R27, [R1+0xc] ;  /* 0x00000c00011b7983 */ /* 0x000ea20000100800 */
[----:B------:R-:W-:Y:S01]  /*1130*/  UIMAD UR8, UR13, UR12, URZ ;  /* 0x0000000c0d0872a4 */ /* 0x000fe2000f8e023f */
[----:B------:R-:W-:Y:S01]  /*1140*/  IMAD.U32 R10, RZ, RZ, UR9 ;  /* 0x00000009ff0a7e24 */ /* 0x000fe2000f8e00ff */
[----:B------:R-:W1:Y:S01]  /*1150*/  LDC.64 R18, c[0x0][0x418] ;  /* 0x00010600ff127b82 */ /* 0x000e620000000a00 */
[----:B------:R-:W3:Y:S01]  /*1160*/  S2R R13, SR_TID.X ;  /* 0x00000000000d7919 */ /* 0x000ee20000002100 */
[----:B------:R-:W-:Y:S01]  /*1170*/  USHF.L.U32 UR7, UR8, 0x7, URZ ;  /* 0x0000000708077899 */ /* 0x000fe2000800063f */
[----:B------:R-:W-:Y:S01]  /*1180*/  IMAD.U32 R8, RZ, RZ, UR6 ;  /* 0x00000006ff087e24 */ /* 0x000fe2000f8e00ff */
[----:B------:R-:W-:Y:S01]  /*1190*/  UIADD3 UR4, UP1, UR4, UR11, URZ ;  /* 0x0000000b04047290 */ /* 0x000fe2000ff3e03f */
[----:B------:R-:W-:Y:S01]  /*11a0*/  CS2R R126, SRZ ;  /* 0x00000000007e7805 */ /* 0x000fe2000001ff00 */
[----:B------:R-:W-:Y:S01]  /*11b0*/  USHF.R.S32.HI UR6, URZ, 0x1f, UR7 ;  /* 0x0000001f3f067899 */ /* 0x000fe20008011407 */
[----:B------:R-:W-:Y:S01]  /*11c0*/  CS2R R124, SRZ ;  /* 0x00000000007c7805 */ /* 0x000fe2000001ff00 */
[----:B------:R-:W4:Y:S01]  /*11d0*/  LDC.64 R20, c[0x0][0x228] ;  /* 0x00008a00ff147b82 */ /* 0x000f220000000a00 */
[----:B------:R-:W-:Y:S01]  /*11e0*/  UIMAD.WIDE UR52, UR26, UR52, UR42 ;  /* 0x000000341a3472a5 */ /* 0x000fe2000f8e022a */
[----:B------:R-:W-:Y:S01]  /*11f0*/  CS2R R130, SRZ ;  /* 0x0000000000827805 */ /* 0x000fe2000001ff00 */
[----:B------:R-:W-:Y:S01]  /*1200*/  UIMAD.WIDE.U32 UR50, UR12, UR13, URZ ;  /* 0x0000000d0c3272a5 */ /* 0x000fe2000f8e003f */
[----:B------:R-:W-:Y:S01]  /*1210*/  CS2R R128, SRZ ;  /* 0x0000000000807805 */ /* 0x000fe2000001ff00 */
[----:B------:R-:W-:Y:S01]  /*1220*/  ULDC.64 UR18, c[0x0][0x240] ;  /* 0x0000900000127ab9 */ /* 0x000fe20000000a00 */
[----:B------:R-:W-:Y:S01]  /*1230*/  USHF.R.S32.HI UR47, URZ, 0x1f, UR12 ;  /* 0x0000001f3f2f7899 */ /* 0x000fe2000801140c */
[----:B------:R-:W-:Y:S01]  /*1240*/  CS2R R122, SRZ ;  /* 0x00000000007a7805 */ /* 0x000fe2000001ff00 */
[----:B------:R-:W-:Y:S01]  /*1250*/  ULDC.64 UR14, c[0x0][0x420] ;  /* 0x00010800000e7ab9 */ /* 0x000fe20000000a00 */
[----:B------:R-:W-:Y:S01]  /*1260*/  IMAD.U32 R16, RZ, RZ, UR50 ;  /* 0x00000032ff107e24 */ /* 0x000fe2000f8e00ff */
[----:B------:R-:W-:Y:S01]  /*1270*/  UIMAD UR47, UR47, UR13, URZ ;  /* 0x0000000d2f2f72a4 */ /* 0x000fe2000f8e023f */
[----:B------:R-:W-:Y:S01]  /*1280*/  IMAD.U32 R17, RZ, RZ, UR51 ;  /* 0x00000033ff117e24 */ /* 0x000fe2000f8e00ff */
[----:B------:R-:W-:Y:S01]  /*1290*/  ULDC.64 UR16, c[0x0][0x258] ;  /* 0x0000960000107ab9 */ /* 0x000fe20000000a00 */
[----:B------:R-:W-:Y:S01]  /*12a0*/  ULEA.HI.SX32 UR45, UR45, 0xffffffff, 0x19 ;  /* 0xffffffff2d2d7891 */ /* 0x000fe2000f8fca3f */
[----:B------:R-:W-:Y:S01]  /*12b0*/  CS2R R120, SRZ ;  /* 0x0000000000787805 */ /* 0x000fe2000001ff00 */
[----:B------:R-:W-:Y:S01]  /*12c0*/  UIMAD UR47, UR48, UR12, UR47 ;  /* 0x0000000c302f72a4 */ /* 0x000fe2000f8e022f */
[----:B------:R-:W-:Y:S01]  /*12d0*/  CS2R R118, SRZ ;  /* 0x0000000000767805 */ /* 0x000fe2000001ff00 */
[----:B------:R-:W-:Y:S01]  /*12e0*/  UIADD3.X UR41, UR44, UR41, URZ, UP1, !UPT ;  /* 0x000000292c297290 */ /* 0x000fe20008ffe43f */
[----:B------:R-:W-:Y:S01]  /*12f0*/  CS2R R116, SRZ ;  /* 0x0000000000747805 */ /* 0x000fe2000001ff00 */
[----:B------:R-:W-:Y:S01]  /*1300*/  UIADD3 UR47, UR51, UR47, URZ ;  /* 0x0000002f332f7290 */ /* 0x000fe2000fffe03f */
[----:B------:R-:W-:Y:S01]  /*1310*/  CS2R R110, SRZ ;  /* 0x00000000006e7805 */ /* 0x000fe2000001ff00 */
[----:B------:R-:W-:Y:S01]  /*1320*/  UIADD3 UR40, UR42, UR40, URZ ;  /* 0x000000282a287290 */ /* 0x000fe2000fffe03f */
[----:B------:R-:W-:Y:S01]  /*1330*/  CS2R R108, SRZ ;  /* 0x00000000006c7805 */ /* 0x000fe2000001ff00 */
[----:B------:R-:W-:Y:S01]  /*1340*/  UIADD3 UR39, UR42, UR39, URZ ;  /* 0x000000272a277290 */ /* 0x000fe2000fffe03f */
[----:B------:R-:W-:-:S02]  /*1350*/  CS2R R114, SRZ ;  /* 0x0000000000727805 */ /* 0x000fc4000001ff00 */
[----:B---3--:R-:W-:Y:S02]  /*1360*/  SHF.R.S32.HI R4, RZ, 0x1f, R13 ;  /* 0x0000001fff047819 */ /* 0x008fe4000001140d */
[----:B------:R-:W-:Y:S02]  /*1370*/  CS2R R112, SRZ ;  /* 0x0000000000707805 */ /* 0x000fe4000001ff00 */
[----:B------:R-:W-:Y:S02]  /*1380*/  CS2R R106, SRZ ;  /* 0x00000000006a7805 */ /* 0x000fe4000001ff00 */
[----:B------:R-:W-:Y:S02]  /*1390*/  CS2R R104, SRZ ;  /* 0x0000000000687805 */ /* 0x000fe4000001ff00 */
[----:B------:R-:W-:Y:S02]  /*13a0*/  LEA.HI R0, R4, R13, RZ, 0x5 ;  /* 0x0000000d04007211 */ /* 0x000fe400078f28ff */
[----:B------:R-:W-:-:S02]  /*13b0*/  CS2R R102, SRZ ;  /* 0x0000000000667805 */ /* 0x000fc4000001ff00 */
[----:B------:R-:W-:Y:S02]  /*13c0*/  LEA.HI R4, R4, R13, RZ, 0x3 ;  /* 0x0000000d04047211 */ /* 0x000fe400078f18ff */
[----:B------:R-:W-:Y:S02]  /*13d0*/  CS2R R100, SRZ ;  /* 0x0000000000647805 */ /* 0x000fe4000001ff00 */
[----:B------:R-:W-:Y:S02]  /*13e0*/  LOP3.LUT R2, R0, 0xffffffe0, RZ, 0xc0, !PT ;  /* 0xffffffe000027812 */ /* 0x000fe400078ec0ff */
[----:B------:R-:W-:Y:S02]  /*13f0*/  CS2R R94, SRZ ;  /* 0x00000000005e7805 */ /* 0x000fe4000001ff00 */
[----:B------:R-:W-:Y:S02]  /*1400*/  SHF.R.S32.HI R0, RZ, 0x5, R0 ;  /* 0x00000005ff007819 */ /* 0x000fe40000011400 */
[----:B------:R-:W-:-:S02]  /*1410*/  CS2R R92, SRZ ;  /* 0x00000000005c7805 */ /* 0x000fc4000001ff00 */
[----:B------:R-:W-:Y:S01]  /*1420*/  LOP3.LUT R3, R4, 0xfffffff8, RZ, 0xc0, !PT ;  /* 0xfffffff804037812 */ /* 0x000fe200078ec0ff */
[C---:B------:R-:W-:Y:S01]  /*1430*/  IMAD.IADD R2, R13.reuse, 0x1, -R2 ;  /* 0x000000010d027824 */ /* 0x040fe200078e0a02 */
[----:B------:R-:W-:Y:S02]  /*1440*/  CS2R R98, SRZ ;  /* 0x0000000000627805 */ /* 0x000fe4000001ff00 */
[----:B------:R-:W-:Y:S02]  /*1450*/  CS2R R96, SRZ ;  /* 0x0000000000607805 */ /* 0x000fe4000001ff00 */
[----:B------:R-:W-:Y:S01]  /*1460*/  CS2R R90, SRZ ;  /* 0x00000000005a7805 */ /* 0x000fe2000001ff00 */
[----:B------:R-:W-:Y:S01]  /*1470*/  IMAD R2, R0, UR8, R2 ;  /* 0x0000000800027c24 */ /* 0x000fe2000f8e0202 */
[----:B------:R-:W-:Y:S01]  /*1480*/  SHF.R.S32.HI R0, RZ, 0x3, R4 ;  /* 0x00000003ff007819 */ /* 0x000fe20000011404 */
[----:B------:R-:W-:Y:S01]  /*1490*/  ULDC.64 UR8, c[0x0][0x248] ;  /* 0x0000920000087ab9 */ /* 0x000fe20000000a00 */
[----:B------:R-:W-:Y:S01]  /*14a0*/  IMAD.IADD R13, R13, 0x1, -R3 ;  /* 0x000000010d0d7824 */ /* 0x000fe200078e0a03 */
[----:B------:R-:W-:-:S02]  /*14b0*/  CS2R R88, SRZ ;  /* 0x0000000000587805 */ /* 0x000fc4000001ff00 */
[----:B------:R-:W-:Y:S01]  /*14c0*/  IADD3 R10, P2, P0, R2, UR7, R10 ;  /* 0x00000007020a7c10 */ /* 0x000fe2000f85e00a */
[----:B------:R-:W-:Y:S01]  /*14d0*/  IMAD.WIDE.U32 R4, R0, UR8, RZ ;  /* 0x0000000800047c25 */ /* 0x000fe2000f8e00ff */
[----:B------:R-:W-:Y:S02]  /*14e0*/  SHF.R.S32.HI R2, RZ, 0x1f, R2 ;  /* 0x0000001fff027819 */ /* 0x000fe40000011402 */
[----:B------:R-:W-:Y:S02]  /*14f0*/  CS2R R86, SRZ ;  /* 0x0000000000567805 */ /* 0x000fe4000001ff00 */
[----:B------:R-:W-:Y:S01]  /*1500*/  SHF.R.S32.HI R12, RZ, 0x1f, R0 ;  /* 0x0000001fff0c7819 */ /* 0x000fe20000011400 */
[----:B------:R-:W-:Y:S01]  /*1510*/  IMAD.U32 R22, RZ, RZ, UR8 ;  /* 0x00000008ff167e24 */ /* 0x000fe2000f8e00ff */
[----:B------:R-:W-:Y:S01]  /*1520*/  IADD3.X R8, R2, UR6, R8, P2, P0 ;  /* 0x0000000602087c10 */ /* 0x000fe200097e0408 */
[----:B------:R-:W-:Y:S01]  /*1530*/  ULDC.64 UR6, c[0x0][0x250] ;  /* 0x0000940000067ab9 */ /* 0x000fe20000000a00 */
[----:B------:R-:W-:Y:S01]  /*1540*/  IADD3 R10, P0, R10, R11, RZ ;  /* 0x0000000b0a0a7210 */ /* 0x000fe20007f1e0ff */
[C---:B------:R-:W-:Y:S01]  /*1550*/  IMAD R6, R12.reuse, UR8, RZ ;  /* 0x000000080c067c24 */ /* 0x040fe2000f8e02ff */
[----:B------:R-:W-:Y:S01]  /*1560*/  CS2R R84, SRZ ;  /* 0x0000000000547805 */ /* 0x000fe2000001ff00 */
[----:B------:R-:W-:Y:S01]  /*1570*/  IMAD R7, R12, UR6, RZ ;  /* 0x000000060c077c24 */ /* 0x000fe2000f8e02ff */
[----:B------:R-:W-:Y:S01]  /*1580*/  CS2R R78, SRZ ;  /* 0x00000000004e7805 */ /* 0x000fe2000001ff00 */
[C---:B------:R-:W-:Y:S01]  /*1590*/  IMAD R6, R0.reuse, UR9, R6 ;  /* 0x0000000900067c24 */ /* 0x040fe2000f8e0206 */
[----:B------:R-:W-:Y:S01]  /*15a0*/  CS2R R76, SRZ ;  /* 0x00000000004c7805 */ /* 0x000fe2000001ff00 */
[----:B------:R-:W-:Y:S01]  /*15b0*/  IMAD.WIDE.U32 R2, R0, UR6, RZ ;  /* 0x0000000600027c25 */ /* 0x000fe2000f8e00ff */
[----:B------:R-:W-:-:S02]  /*15c0*/  CS2R R82, SRZ ;  /* 0x0000000000527805 */ /* 0x000fc4000001ff00 */
[----:B------:R-:W-:Y:S02]  /*15d0*/  CS2R R80, SRZ ;  /* 0x0000000000507805 */ /* 0x000fe4000001ff00 */
[----:B------:R-:W-:Y:S01]  /*15e0*/  CS2R R74, SRZ ;  /* 0x00000000004a7805 */ /* 0x000fe2000001ff00 */
[----:B------:R-:W-:Y:S01]  /*15f0*/  IMAD R7, R0, UR7, R7 ;  /* 0x0000000700077c24 */ /* 0x000fe2000f8e0207 */
[----:B------:R-:W-:Y:S01]  /*1600*/  CS2R R72, SRZ ;  /* 0x0000000000487805 */ /* 0x000fe2000001ff00 */
[----:B------:R-:W-:Y:S01]  /*1610*/  IMAD.X R11, R8, 0x1, R9, P0 ;  /* 0x00000001080b7824 */ /* 0x000fe200000e0609 */
[----:B------:R-:W-:Y:S01]  /*1620*/  @P1 BAR.SYNC.DEFER_BLOCKING 0x0 ;  /* 0x0000000000001b1d */ /* 0x000fe20000010000 */
[----:B------:R-:W-:Y:S01]  /*1630*/  IADD3 R0, P0, R0, UR42, RZ ;  /* 0x0000002a00007c10 */ /* 0x000fe2000ff1e0ff */
[----:B------:R-:W-:Y:S01]  /*1640*/  IMAD.IADD R5, R5, 0x1, R6 ;  /* 0x0000000105057824 */ /* 0x000fe200078e0206 */
[----:B------:R-:W-:Y:S01]  /*1650*/  CS2R R70, SRZ ;  /* 0x0000000000467805 */ /* 0x000fe2000001ff00 */
[----:B------:R-:W-:Y:S01]  /*1660*/  IMAD.SHL.U32 R6, R13, 0x8, RZ ;  /* 0x000000080d067824 */ /* 0x000fe200078e00ff */
[----:B------:R-:W-:Y:S01]  /*1670*/  IADD3.X R12, R12, UR43, RZ, P0, !PT ;  /* 0x0000002b0c0c7c10 */ /* 0x000fe200087fe4ff */
[----:B------:R-:W-:Y:S01]  /*1680*/  IMAD.IADD R3, R3, 0x1, R7 ;  /* 0x0000000103037824 */ /* 0x000fe200078e0207 */
[----:B------:R-:W-:Y:S01]  /*1690*/  UIADD3 UR43, UP0, UR52, UR10, URZ ;  /* 0x0000000a342b7290 */ /* 0x000fe2000ff1e03f */
[----:B------:R-:W-:Y:S01]  /*16a0*/  IMAD.U32 R24, RZ, RZ, UR6 ;  /* 0x00000006ff187e24 */ /* 0x000fe2000f8e00ff */
[----:B------:R-:W-:Y:S01]  /*16b0*/  SHF.R.S32.HI R7, RZ, 0x1f, R6 ;  /* 0x0000001fff077819 */ /* 0x000fe20000011406 */
[----:B------:R-:W-:Y:S01]  /*16c0*/  IMAD.WIDE.U32 R22, R22, UR4, R4 ;  /* 0x0000000416167c25 */ /* 0x000fe2000f8e0004 */
[----:B------:R-:W-:Y:S01]  /*16d0*/  ULDC.64 UR10, c[0x0][0x428] ;  /* 0x00010a00000a7ab9 */ /* 0x000fe20000000a00 */
[----:B------:R-:W-:Y:S01]  /*16e0*/  UIADD3.X UR46, UR53, UR46, URZ, UP0, !UPT ;  /* 0x0000002e352e7290 */ /* 0x000fe200087fe43f */
[----:B------:R-:W-:Y:S01]  /*16f0*/  CS2R R68, SRZ ;  /* 0x0000000000447805 */ /* 0x000fe2000001ff00 */
[----:B------:R-:W-:Y:S01]  /*1700*/  IMAD R4, R12, UR18, RZ ;  /* 0x000000120c047c24 */ /* 0x000fe2000f8e02ff */
[----:B------:R-:W-:Y:S01]  /*1710*/  UIMAD UR12, UR34, UR10, URZ ;  /* 0x0000000a220c72a4 */ /* 0x000fe2000f8e023f */
[----:B------:R-:W-:Y:S01]  /*1720*/  IMAD.WIDE.U32 R24, R24, UR4, R2 ;  /* 0x0000000418187c25 */ /* 0x000fe2000f8e0002 */
[----:B------:R-:W-:-:S03]  /*1730*/  UIMAD UR47, UR47, UR43, URZ ;  /* 0x0000002b2f2f72a4 */ /* 0x000fc6000f8e023f */
[----:B-1----:R-:W-:Y:S01]  /*1740*/  IMAD R2, R18, UR35, RZ ;  /* 0x0000002312027c24 */ /* 0x002fe2000f8e02ff */
[----:B------:R-:W-:Y:S01]  /*1750*/  UIMAD UR46, UR46, UR50, UR47 ;  /* 0x000000322e2e72a4 */ /* 0x000fe2000f8e022f */
[C---:B------:R-:W-:Y:S01]  /*1760*/  IMAD R4, R0.reuse, UR19, R4 ;  /* 0x0000001300047c24 */ /* 0x040fe2000f8e0204 */
[----:B------:R-:W-:Y:S01]  /*1770*/  USHF.L.U64.HI UR19, UR18, 0x6, UR19 ;  /* 0x0000000612137899 */ /* 0x000fe20008010213 */
[----:B------:R-:W-:Y:S01]  /*1780*/  IMAD.WIDE.U32 R8, R0, UR18, R6 ;  /* 0x0000001200087c25 */ /* 0x000fe2000f8e0006 */
[----:B------:R-:W-:-:S03]  /*1790*/  USHF.L.U32 UR18, UR18, 0x6, URZ ;  /* 0x0000000612127899 */ /* 0x000fc6000800063f */
[----:B------:R-:W-:Y:S01]  /*17a0*/  IMAD.WIDE.U32 R16, R16, UR43, R10 ;  /* 0x0000002b10107c25 */ /* 0x000fe2000f8e000a */
[----:B------:R-:W-:-:S03]  /*17b0*/  UIMAD UR43, UR28, UR11, UR12 ;  /* 0x0000000b1c2b72a4 */ /* 0x000fc6000f8e020c */
[----:B------:R-:W-:Y:S01]  /*17c0*/  IMAD R10, R19, UR26, R2 ;  /* 0x0000001a130a7c24 */ /* 0x000fe2000f8e0202 */
[----:B------:R-:W-:Y:S01]  /*17d0*/  ULDC.64 UR12, c[0x0][0x3e0] ;  /* 0x0000f800000c7ab9 */ /* 0x000fe20000000a00 */
[----:B------:R-:W-:Y:S02]  /*17e0*/  IMAD.IADD R3, R9, 0x1, R4 ;  /* 0x0000000109037824 */ /* 0x000fe400078e0204 */
[----:B------:R-:W-:Y:S02]  /*17f0*/  IMAD.MOV.U32 R2, RZ, RZ, R8 ;  /* 0x000000ffff027224 */ /* 0x000fe400078e0008 */
[----:B------:R-:W-:-:S04]  /*1800*/  IMAD.WIDE.U32 R4, R18, UR26, R6 ;  /* 0x0000001a12047c25 */ /* 0x000fc8000f8e0006 */
[----:B----4-:R-:W-:-:S04]  /*1810*/  IMAD.WIDE.U32 R8, R20, UR26, R2 ;  /* 0x0000001a14087c25 */ /* 0x010fc8000f8e0002 */
[----:B------:R-:W-:Y:S02]  /*1820*/  IMAD.IADD R3, R5, 0x1, R10 ;  /* 0x0000000105037824 */ /* 0x000fe400078e020a */
[----:B------:R-:W-:Y:S02]  /*1830*/  IMAD R5, R12, UR14, RZ ;  /* 0x0000000e0c057c24 */ /* 0x000fe4000f8e02ff */
[----:B------:R-:W-:Y:S01]  /*1840*/  IMAD.MOV.U32 R2, RZ, RZ, R4 ;  /* 0x000000ffff027224 */ /* 0x000fe200078e0004 */
[----:B------:R-:W1:Y:S01]  /*1850*/  LDC.64 R12, c[0x0][0x230] ;  /* 0x00008c00ff0c7b82 */ /* 0x000e620000000a00 */
[----:B------:R-:W-:Y:S02]  /*1860*/  IMAD R11, R20, UR35, RZ ;  /* 0x00000023140b7c24 */ /* 0x000fe4000f8e02ff */
[C---:B------:R-:W-:Y:S02]  /*1870*/  IMAD R10, R0.reuse, UR15, R5 ;  /* 0x0000000f000a7c24 */ /* 0x040fe4000f8e0205 */
[----:B------:R-:W-:-:S04]  /*1880*/  IMAD.WIDE.U32 R2, R0, UR14, R2 ;  /* 0x0000000e00027c25 */ /* 0x000fc8000f8e0002 */
[----:B------:R-:W-:Y:S02]  /*1890*/  IMAD R11, R21, UR26, R11 ;  /* 0x0000001a150b7c24 */ /* 0x000fe4000f8e020b */
[----:B------:R-:W-:Y:S02]  /*18a0*/  IMAD.IADD R3, R3, 0x1, R10 ;  /* 0x0000000103037824 */ /* 0x000fe400078e020a */
[----:B------:R-:W-:Y:S01]  /*18b0*/  IMAD.U32 R0, RZ, RZ, UR10 ;  /* 0x0000000aff007e24 */ /* 0x000fe2000f8e00ff */
[----:B------:R-:W-:Y:S01]  /*18c0*/  ULDC.64 UR10, c[0x0][0x400] ;  /* 0x00010000000a7ab9 */ /* 0x000fe20000000a00 */
[----:B------:R-:W-:Y:S01]  /*18d0*/  IMAD.IADD R5, R9, 0x1, R11 ;  /* 0x0000000109057824 */ /* 0x000fe200078e020b */
[----:B------:R-:W-:Y:S01]  /*18e0*/  LEA R196, P0, R16, UR10, 0x2 ;  /* 0x0000000a10c47c11 */ /* 0x000fe2000f8010ff */
[----:B------:R-:W-:-:S04]  /*18f0*/  IMAD.WIDE.U32 R2, R0, UR28, R2 ;  /* 0x0000001c00027c25 */ /* 0x000fc8000f8e0002 */
[----:B------:R-:W-:Y:S01]  /*1900*/  IMAD.U32 R9, RZ, RZ, UR16 ;  /* 0x00000010ff097e24 */ /* 0x000fe2000f8e00ff */
[----:B------:R-:W-:Y:S01]  /*1910*/  UIMAD UR16, UR34, UR16, URZ ;  /* 0x00000010221072a4 */ /* 0x000fe2000f8e023f */
[----:B------:R-:W-:Y:S01]  /*1920*/  IMAD.MOV.U32 R4, RZ, RZ, R8 ;  /* 0x000000ffff047224 */ /* 0x000fe200078e0008 */
[C---:B------:R-:W-:Y:S01]  /*1930*/  LEA R242, P2, R2.reuse, UR12, 0x1 ;  /* 0x0000000c02f27c11 */ /* 0x040fe2000f8408ff */
[----:B------:R-:W-:Y:S01]  /*1940*/  VIADD R0, R3, UR43 ;  /* 0x0000002b03007c36 */ /* 0x000fe20008000000 */
[----:B------:R-:W-:Y:S01]  /*1950*/  UIMAD UR16, UR28, UR17, UR16 ;  /* 0x000000111c1072a4 */ /* 0x000fe2000f8e0210 */
[----:B------:R-:W-:Y:S01]  /*1960*/  VIADD R3, R17, UR46 ;  /* 0x0000002e11037c36 */ /* 0x000fe20008000000 */
[----:B------:R-:W-:Y:S01]  /*1970*/  USHF.L.U32 UR12, UR14, 0x6, URZ ;  /* 0x000000060e0c7899 */ /* 0x000fe2000800063f */
[----:B------:R-:W-:Y:S01]  /*1980*/  IMAD.WIDE.U32 R8, R9, UR28, R4 ;  /* 0x0000001c09087c25 */ /* 0x000fe2000f8e0004 */
[----:B------:R-:W-:Y:S01]  /*1990*/  LEA.HI.X R243, R2, UR13, R0, 0x1, P2 ;  /* 0x0000000d02f37c11 */ /* 0x000fe200090f0c00 */
[----:B------:R-:W-:Y:S01]  /*19a0*/  USHF.L.U64.HI UR14, UR14, 0x6, UR15 ;  /* 0x000000060e0e7899 */ /* 0x000fe2000801020f */
[----:B------:R-:W-:Y:S01]  /*19b0*/  LEA.HI.X R197, R16, UR11, R3, 0x2, P0 ;  /* 0x0000000b10c57c11 */ /* 0x000fe200080f1403 */
[----:B------:R-:W-:Y:S01]  /*19c0*/  ULDC.64 UR10, c[0x0][0x210] ;  /* 0x00008400000a7ab9 */ /* 0x000fe20000000a00 */
[----:B------:R-:W-:Y:S01]  /*19d0*/  VIADD R2, R9, UR16 ;  /* 0x0000001009027c36 */ /* 0x000fe20008000000 */
[----:B------:R-:W-:Y:S01]  /*19e0*/  IADD3 R4, P0, R242, UR12, RZ ;  /* 0x0000000cf2047c10 */ /* 0x000fe2000ff1e0ff */
[----:B------:R-:W3:Y:S01]  /*19f0*/  LDC.64 R16, c[0x0][0x238] ;  /* 0x00008e00ff107b82 */ /* 0x000ee20000000a00 */
[----:B------:R-:W-:Y:S01]  /*1a00*/  LEA R240, P2, R8, UR10, 0x1 ;  /* 0x0000000a08f07c11 */ /* 0x000fe2000f8408ff */
[----:B-1----:R-:W-:Y:S01]  /*1a10*/  IMAD R10, R12, UR35, RZ ;  /* 0x000000230c0a7c24 */ /* 0x002fe2000f8e02ff */
[----:B------:R-:W-:-:S02]  /*1a20*/  IADD3.X R5, R243, UR14, RZ, P0, !PT ;  /* 0x0000000ef3057c10 */ /* 0x000fc400087fe4ff */
[----:B------:R-:W-:Y:S01]  /*1a30*/  LEA.HI.X R241, R8, UR11, R2, 0x1, P2 ;  /* 0x0000000b08f17c11 */ /* 0x000fe200090f0c02 */
[----:B------:R-:W-:Y:S01]  /*1a40*/  IMAD R10, R13, UR26, R10 ;  /* 0x0000001a0d0a7c24 */ /* 0x000fe2000f8e020a */
[----:B------:R-:W-:Y:S01]  /*1a50*/  IADD3 R2, P0, R4, UR12, RZ ;  /* 0x0000000c04027c10 */ /* 0x000fe2000ff1e0ff */
[----:B------:R-:W-:Y:S01]  /*1a60*/  ULDC.64 UR10, c[0x0][0x260] ;  /* 0x00009800000a7ab9 */ /* 0x000fe20000000a00 */
[----:B------:R-:W-:Y:S02]  /*1a70*/  LEA R0, R249, UR5, 0x1 ;  /* 0x00000005f9007c11 */ /* 0x000fe4000f8e08ff */
[----:B------:R-:W-:Y:S02]  /*1a80*/  IADD3.X R3, R5, UR14, RZ, P0, !PT ;  /* 0x0000000e05037c10 */ /* 0x000fe400087fe4ff */
[----:B------:R-:W-:Y:S01]  /*1a90*/  IADD3 R8, P0, R2, UR12, RZ ;  /* 0x0000000c02087c10 */ /* 0x000fe2000ff1e0ff */
[----:B------:R-:W-:Y:S01]  /*1aa0*/  ULEA.HI UR12, UR45, UR45, URZ, 0x1 ;  /* 0x0000002d2d0c7291 */ /* 0x000fe2000f8f083f */
[----:B------:R-:W-:Y:S01]  /*1ab0*/  @!PT LDS RZ, [RZ] ;  /* 0x00000000fffff984 */ /* 0x000fe20000000800 */
[----:B------:R-:W-:Y:S01]  /*1ac0*/  @!PT LDS RZ, [RZ] ;  /* 0x00000000fffff984 */ /* 0x000fe20000000800 */
[----:B------:R-:W-:Y:S01]  /*1ad0*/  @!PT LDS RZ, [RZ] ;  /* 0x00000000fffff984 */ /* 0x000fe20000000800 */
[----:B------:R-:W-:Y:S02]  /*1ae0*/  LDGSTS.E.BYPASS.LTC128B.128 [R0+0x8000], desc[UR30][R242.64] ;  /* 0x08000000f2007fae */ /* 0x000fe4000b901d5e */
[----:B------:R-:W-:Y:S01]  /*1af0*/  IADD3.X R9, R3, UR14, RZ, P0, !PT ;  /* 0x0000000e03097c10 */ /* 0x000fe200087fe4ff */
[----:B------:R-:W-:Y:S01]  /*1b00*/  ULOP3.LUT UR12, UR12, 0xfffffffe, URZ, 0xc0, !UPT ;  /* 0xfffffffe0c0c7892 */ /* 0x000fe2000f8ec03f */
[----:B------:R1:W-:Y:S03]  /*1b10*/  LDGSTS.E.BYPASS.LTC128B.128 [R0+0x9000], desc[UR30][R4.64] ;  /* 0x0900000004007fae */ /* 0x0003e6000b901d5e */
[----:B------:R-:W-:Y:S01]  /*1b20*/  UIADD3 UR12, UR45, -UR12, URZ ;  /* 0x8000000c2d0c7290 */ /* 0x000fe2000fffe03f */
[----:B------:R4:W-:Y:S03]  /*1b30*/  LDGSTS.E.BYPASS.LTC128B.128 [R0+0xa000], desc[UR30][R2.64] ;  /* 0x0a00000002007fae */ /* 0x0009e6000b901d5e */
[----:B------:R-:W-:Y:S01]  /*1b40*/  UISETP.NE.AND UP0, UPT, UR12, 0x1, UPT ;  /* 0x000000010c00788c */ /* 0x000fe2000bf05270 */
[----:B------:R5:W-:Y:S02]  /*1b50*/  LDGSTS.E.BYPASS.LTC128B.128 [R0+0xb000], desc[UR30][R8.64] ;  /* 0x0b00000008007fae */ /* 0x000be4000b901d5e */
[----:B------:R-:W-:-:S03]  /*1b60*/  ULDC.64 UR12, c[0x0][0x218] ;  /* 0x00008600000c7ab9 */ /* 0x000fc60000000a00 */
[----:B------:R-:W-:Y:S01]  /*1b70*/  PLOP3.LUT P0, PT, PT, PT, UP0, 0x80, 0x0 ;  /* 0x000000000000781c */ /* 0x000fe20003f0f008 */
[----:B------:R-:W-:Y:S01]  /*1b80*/  UISETP.GE.AND UP0, UPT, UR38, 0x1, UPT ;  /* 0x000000012600788c */ /* 0x000fe2000bf06270 */
[----:B-1----:R-:W-:-:S04]  /*1b90*/  IMAD.WIDE.U32 R4, R12, UR26, R6 ;  /* 0x0000001a0c047c25 */ /* 0x002fc8000f8e0006 */
[----:B----4-:R-:W-:Y:S02]  /*1ba0*/  IMAD.IADD R3, R5, 0x1, R10 ;  /* 0x0000000105037824 */ /* 0x010fe400078e020a */
[----:B------:R-:W-:Y:S02]  /*1bb0*/  IMAD.MOV.U32 R2, RZ, RZ, R4 ;  /* 0x000000ffff027224 */ /* 0x000fe400078e0004 */
[----:B------:R-:W-:Y:S02]  /*1bc0*/  IMAD R4, R26, UR10, RZ ;  /* 0x0000000a1a047c24 */ /* 0x000fe4000f8e02ff */
[----:B-----5:R-:W-:Y:S01]  /*1bd0*/  IMAD.WIDE.U32 R8, R14, UR10, R2 ;  /* 0x0000000a0e087c25 */ /* 0x020fe2000f8e0002 */
[----:B------:R-:W-:Y:S01]  /*1be0*/  UIMAD UR10, UR41, UR8, URZ ;  /* 0x00000008290a72a4 */ /* 0x000fe2000f8e023f */
[----:B------:R-:W-:Y:S02]  /*1bf0*/  IADD3 R2, P1, R240, UR18, RZ ;  /* 0x00000012f0027c10 */ /* 0x000fe4000ff3e0ff */
[----:B------:R-:W-:Y:S01]  /*1c00*/  VIADD R3, R249, 0x2000 ;  /* 0x00002000f9037836 */ /* 0x000fe20000000000 */
[----:B------:R-:W-:Y:S01]  /*1c10*/  UIMAD UR10, UR4, UR9, UR10 ;  /* 0x00000009040a72a4 */ /* 0x000fe2000f8e020a */
[----:B---3--:R-:W-:-:S02]  /*1c20*/  IMAD R5, R16, UR35, RZ ;  /* 0x0000002310057c24 */ /* 0x008fc4000f8e02ff */
[----:B------:R-:W-:Y:S01]  /*1c30*/  IMAD R11, R14, UR11, R4 ;  /* 0x0000000b0e0b7c24 */ /* 0x000fe2000f8e0204 */
[----:B------:R-:W-:Y:S01]  /*1c40*/  SEL R10, R3, R249, !P0 ;  /* 0x000000f9030a7207 */ /* 0x000fe20004000000 */
[----:B------:R-:W-:Y:S01]  /*1c50*/  IMAD R17, R17, UR26, R5 ;  /* 0x0000001a11117c24 */ /* 0x000fe2000f8e0205 */
[----:B------:R-:W-:Y:S01]  /*1c60*/  IADD3.X R3, R241, UR19, RZ, P1, !PT ;  /* 0x00000013f1037c10 */ /* 0x000fe20008ffe4ff */
[----:B------:R-:W-:Y:S01]  /*1c70*/  IMAD.WIDE.U32 R4, R16, UR26, R6 ;  /* 0x0000001a10047c25 */ /* 0x000fe2000f8e0006 */
[----:B------:R-:W-:Y:S02]  /*1c80*/  LEA R15, R10, UR5, 0x1 ;  /* 0x000000050a0f7c11 */ /* 0x000fe4000f8e08ff */
[----:B------:R-:W-:Y:S01]  /*1c90*/  IADD3 R8, P1, R8, R22, RZ ;  /* 0x0000001608087210 */ /* 0x000fe20007f3e0ff */
[----:B------:R-:W-:Y:S02]  /*1ca0*/  IMAD.IADD R6, R9, 0x1, R11 ;  /* 0x0000000109067824 */ /* 0x000fe400078e020b */
[----:B------:R-:W-:Y:S01]  /*1cb0*/  LDGSTS.E.BYPASS.LTC128B.128 [R15], desc[UR30][R240.64] ;  /* 0x00000000f00f7fae */ /* 0x000fe2000b901d5e */
[----:B------:R-:W-:-:S02]  /*1cc0*/  IMAD.IADD R5, R5, 0x1, R17 ;  /* 0x0000000105057824 */ /* 0x000fc400078e0211 */
[----:B------:R-:W-:Y:S01]  /*1cd0*/  IADD3.X R7, R6, UR10, R23, P1, !PT ;  /* 0x0000000a06077c10 */ /* 0x000fe20008ffe417 */
[----:B------:R1:W-:Y:S01]  /*1ce0*/  LDGSTS.E.BYPASS.LTC128B.128 [R15+0x1000], desc[UR30][R2.64] ;  /* 0x01000000020f7fae */ /* 0x0003e2000b901d5e */
[----:B------:R-:W-:Y:S02]  /*1cf0*/  ULDC.64 UR10, c[0x0][0x268] ;  /* 0x00009a00000a7ab9 */ /* 0x000fe40000000a00 */
[----:B------:R-:W-:Y:S02]  /*1d00*/  IMAD R6, R26, UR10, RZ ;  /* 0x0000000a1a067c24 */ /* 0x000fe4000f8e02ff */
[----:B------:R-:W-:Y:S01]  /*1d10*/  IMAD.WIDE.U32 R4, R14, UR10, R4 ;  /* 0x0000000a0e047c25 */ /* 0x000fe2000f8e0004 */
[----:B------:R-:W-:-:S03]  /*1d20*/  UIMAD UR10, UR41, UR6, URZ ;  /* 0x00000006290a72a4 */ /* 0x000fc6000f8e023f */
[----:B------:R-:W-:Y:S01]  /*1d30*/  IMAD R6, R14, UR11, R6 ;  /* 0x0000000b0e067c24 */ /* 0x000fe2000f8e0206 */
[----:B------:R-:W-:Y:S02]  /*1d40*/  UIMAD UR10, UR4, UR7, UR10 ;  /* 0x00000007040a72a4 */ /* 0x000fe4000f8e020a */
[----:B------:R-:W-:Y:S01]  /*1d50*/  USHF.L.U64.HI UR11, UR8, 0x6, UR9 ;  /* 0x00000006080b7899 */ /* 0x000fe20008010209 */
[----:B------:R-:W-:Y:S01]  /*1d60*/  IMAD.IADD R6, R5, 0x1, R6 ;  /* 0x0000000105067824 */ /* 0x000fe200078e0206 */
[----:B-1----:R-:W-:-:S04]  /*1d70*/  IADD3 R2, P1, R2, UR18, RZ ;  /* 0x0000001202027c10 */ /* 0x002fc8000ff3e0ff */
[----:B------:R-:W-:Y:S02]  /*1d80*/  IADD3.X R3, R3, UR19, RZ, P1, !PT ;  /* 0x0000001303037c10 */ /* 0x000fe40008ffe4ff */
[C---:B------:R-:W-:Y:S01]  /*1d90*/  LEA R12, P1, R8.reuse, UR12, 0x1 ;  /* 0x0000000c080c7c11 */ /* 0x040fe2000f8208ff */
[----:B------:R-:W-:Y:S02]  /*1da0*/  USHF.L.U32 UR12, UR8, 0x6, URZ ;  /* 0x00000006080c7899 */ /* 0x000fe4000800063f */
[----:B------:R1:W-:Y:S01]  /*1db0*/  LDGSTS.E.BYPASS.LTC128B.128 [R15+0x2000], desc[UR30][R2.64] ;  /* 0x02000000020f7fae */ /* 0x0003e2000b901d5e */
[----:B------:R-:W-:Y:S01]  /*1dc0*/  LEA.HI.X R13, R8, UR13, R7, 0x1, P1 ;  /* 0x0000000d080d7c11 */ /* 0x000fe200088f0c07 */
[----:B------:R-:W-:Y:S01]  /*1dd0*/  ULDC.64 UR8, c[0x0][0x220] ;  /* 0x0000880000087ab9 */ /* 0x000fe20000000a00 */
[----:B------:R-:W-:-:S04]  /*1de0*/  IADD3 R4, P1, R4, R24, RZ ;  /* 0x0000001804047210 */ /* 0x000fc80007f3e0ff */
[----:B------:R-:W-:Y:S01]  /*1df0*/  IADD3.X R5, R6, UR10, R25, P1, !PT ;  /* 0x0000000a06057c10 */ /* 0x000fe20008ffe419 */
[----:B------:R-:W-:Y:S01]  /*1e00*/  USHF.L.U32 UR10, UR6, 0x6, URZ ;  /* 0x00000006060a7899 */ /* 0x000fe2000800063f */
[----:B------:R-:W-:Y:S01]  /*1e10*/  LEA R6, P1, R4, UR8, 0x1 ;  /* 0x0000000804067c11 */ /* 0x000fe2000f8208ff */
[----:B------:R-:W-:-:S03]  /*1e20*/  USHF.L.U64.HI UR6, UR6, 0x6, UR7 ;  /* 0x0000000606067899 */ /* 0x000fc60008010207 */
[----:B------:R-:W-:Y:S01]  /*1e30*/  LEA.HI.X R7, R4, UR9, R5, 0x1, P1 ;  /* 0x0000000904077c11 */ /* 0x000fe200088f0c05 */
[----:B------:R-:W-:Y:S01]  /*1e40*/  ULDC.64 UR8, c[0x0][0x2b0] ;  /* 0x0000ac0000087ab9 */ /* 0x000fe20000000a00 */
[----:B------:R-:W-:Y:S01]  /*1e50*/  IADD3 R4, P1, R6, UR10, RZ ;  /* 0x0000000a06047c10 */ /* 0x000fe2000ff3e0ff */
[----:B------:R-:W-:-:S03]  /*1e60*/  UIMAD.WIDE UR8, UR40, 0x4, UR8 ;  /* 0x00000004280878a5 */ /* 0x000fc6000f8e0208 */
[----:B------:R-:W-:Y:S02]  /*1e70*/  IADD3.X R5, R7, UR6, RZ, P1, !PT ;  /* 0x0000000607057c10 */ /* 0x000fe40008ffe4ff */
[----:B-1----:R-:W-:-:S04]  /*1e80*/  IADD3 R2, P2, R2, UR18, RZ ;  /* 0x0000001202027c10 */ /* 0x002fc8000ff5e0ff */
[----:B------:R-:W-:Y:S02]  /*1e90*/  IADD3.X R3, R3, UR19, RZ, P2, !PT ;  /* 0x0000001303037c10 */ /* 0x000fe400097fe4ff */
[----:B------:R-:W-:-:S03]  /*1ea0*/  IADD3 R10, P2, R12, UR12, RZ ;  /* 0x0000000c0c0a7c10 */ /* 0x000fc6000ff5e0ff */
[----:B------:R1:W-:Y:S01]  /*1eb0*/  LDGSTS.E.BYPASS.LTC128B.128 [R15+0x3000], desc[UR30][R2.64] ;  /* 0x03000000020f7fae */ /* 0x0003e2000b901d5e */
[----:B------:R-:W-:Y:S02]  /*1ec0*/  IADD3.X R11, R13, UR11, RZ, P2, !PT ;  /* 0x0000000b0d0b7c10 */ /* 0x000fe400097fe4ff */
[----:B------:R-:W-:Y:S01]  /*1ed0*/  IADD3 R8, P2, R10, UR12, RZ ;  /* 0x0000000c0a087c10 */ /* 0x000fe2000ff5e0ff */
[----:B------:R3:W-:Y:S03]  /*1ee0*/  LDGSTS.E.BYPASS.LTC128B.128 [R0+0xc000], desc[UR30][R12.64] ;  /* 0x0c0000000c007fae */ /* 0x0007e6000b901d5e */
[----:B------:R-:W-:Y:S01]  /*1ef0*/  IADD3.X R9, R11, UR11, RZ, P2, !PT ;  /* 0x0000000b0b097c10 */ /* 0x000fe200097fe4ff */
[----:B------:R-:W-:Y:S04]  /*1f00*/  LDGSTS.E.BYPASS.LTC128B.128 [R0+0xd000], desc[UR30][R10.64] ;  /* 0x0d0000000a007fae */ /* 0x000fe8000b901d5e */
[----:B------:R4:W-:Y:S01]  /*1f10*/  LDGSTS.E.BYPASS.LTC128B.128 [R0+0xe000], desc[UR30][R8.64] ;  /* 0x0e00000008007fae */ /* 0x0009e2000b901d5e */
[----:B-1----:R-:W-:-:S02]  /*1f20*/  IADD3 R2, P1, R4, UR10, RZ ;  /* 0x0000000a04027c10 */ /* 0x002fc4000ff3e0ff */
[----:B---3--:R-:W-:Y:S02]  /*1f30*/  IADD3 R12, P2, R8, UR12, RZ ;  /* 0x0000000c080c7c10 */ /* 0x008fe4000ff5e0ff */
[----:B------:R-:W-:Y:S02]  /*1f40*/  IADD3.X R3, R5, UR6, RZ, P1, !PT ;  /* 0x0000000605037c10 */ /* 0x000fe40008ffe4ff */
[----:B------:R-:W-:Y:S02]  /*1f50*/  IADD3.X R13, R9, UR11, RZ, P2, !PT ;  /* 0x0000000b090d7c10 */ /* 0x000fe400097fe4ff */
[----:B----4-:R-:W-:-:S03]  /*1f60*/  IADD3 R8, P1, R2, UR10, RZ ;  /* 0x0000000a02087c10 */ /* 0x010fc6000ff3e0ff */
[----:B------:R-:W-:Y:S01]  /*1f70*/  LDGSTS.E.BYPASS.LTC128B.128 [R0+0xf000], desc[UR30][R12.64] ;  /* 0x0f0000000c007fae */ /* 0x000fe2000b901d5e */
[----:B------:R-:W-:Y:S01]  /*1f80*/  UMOV UR10, UR8 ;  /* 0x00000008000a7c82 */ /* 0x000fe20008000000 */
[----:B------:R-:W-:Y:S02]  /*1f90*/  IADD3.X R9, R3, UR6, RZ, P1, !PT ;  /* 0x0000000603097c10 */ /* 0x000fe40008ffe4ff */
[----:B------:R-:W-:Y:S01]  /*1fa0*/  LDGSTS.E.BYPASS.LTC128B.128 [R0+0x10000], desc[UR30][R6.64] ;  /* 0x1000000006007fae */ /* 0x000fe2000b901d5e */
[----:B------:R-:W-:Y:S01]  /*1fb0*/  PLOP3.LUT P1, PT, PT, PT, UP0, 0x80, 0x0 ;  /* 0x000000000000781c */ /* 0x000fe20003f2f008 */
[----:B------:R-:W-:Y:S02]  /*1fc0*/  ULDC.64 UR6, c[0x0][0x478] ;  /* 0x00011e0000067ab9 */ /* 0x000fe40000000a00 */
[----:B------:R-:W-:Y:S01]  /*1fd0*/  LDGSTS.E.BYPASS.LTC128B.128 [R0+0x11000], desc[UR30][R4.64] ;  /* 0x1100000004007fae */ /* 0x000fe2000b901d5e */
[----:B------:R-:W-:-:S03]  /*1fe0*/  UIMAD.WIDE UR12, UR39, 0x4, UR6 ;  /* 0x00000004270c78a5 */ /* 0x000fc6000f8e0206 */
[----:B------:R2:W-:Y:S04]  /*1ff0*/  LDGSTS.E.BYPASS.LTC128B.128 [R0+0x12000], desc[UR30][R2.64] ;  /* 0x1200000002007fae */ /* 0x0005e8000b901d5e */
[----:B------:R1:W-:Y:S04]  /*2000*/  LDGSTS.E.BYPASS.LTC128B.128 [R0+0x13000], desc[UR30][R8.64] ;  /* 0x1300000008007fae */ /* 0x0003e8000b901d5e */
[----:B------:R-:W0:Y:S01]  /*2010*/  LDGDEPBAR ;  /* 0x00000000000079af */ /* 0x000e220000000000 */
[----:B--2---:R-:W-:Y:S01]  /*2020*/  IMAD.SHL.U32 R2, R27, 0x4, RZ ;  /* 0x000000041b027824 */ /* 0x004fe200078e00ff */
[----:B-1----:R-:W-:-:S04]  /*2030*/  SHF.R.S32.HI R0, RZ, 0x1f, R27 ;  /* 0x0000001fff007819 */ /* 0x002fc8000001141b */
[----:B------:R-:W-:Y:S02]  /*2040*/  IADD3 R2, P2, R2, UR10, RZ ;  /* 0x0000000a02027c10 */ /* 0x000fe4000ff5e0ff */
[----:B------:R-:W-:-:S04]  /*2050*/  SHF.L.U64.HI R3, R27, 0x2, R0 ;  /* 0x000000021b037819 */ /* 0x000fc80000010200 */
[----:B------:R-:W-:Y:S01]  /*2060*/  IADD3.X R3, R3, UR9, RZ, P2, !PT ;  /* 0x0000000903037c10 */ /* 0x000fe200097fe4ff */
[----:B------:R-:W-:Y:S06]  /*2070*/  @!P1 BRA `(.L_x_595) ;  /* 0x00000044007c9947 */ /* 0x000fec0003800000 */
[----:B------:R-:W1:Y:S01]  /*2080*/  LDC R248, c[0x0][0x2dc] ;  /* 0x0000b700fff87b82 */ /* 0x000e620000000800 */
[----:B------:R-:W5:Y:S01]  /*2090*/  LDG.E R247, desc[UR30][R2.64] ;  /* 0x0000001e02f77981 */ /* 0x000f62000c1e1900 */
[C---:B------:R-:W-:Y:S01]  /*20a0*/  SHF.L.U64.HI R252, R27.reuse, 0x2, R0 ;  /* 0x000000021bfc7819 */ /* 0x040fe20000010200 */
[----:B------:R-:W-:Y:S02]  /*20b0*/  VIADD R0, R27, 0xffffff80 ;  /* 0xffffff801b007836 */ /* 0x000fe40000000000 */
[----:B------:R-:W5:Y:S01]  /*20c0*/  LDG.E R246, desc[UR30][R2.64+0x20] ;  /* 0x0000201e02f67981 */ /* 0x000f62000c1e1900 */
[----:B------:R-:W-:-:S03]  /*20d0*/  IADD3 R191, R192, 0x2000, RZ ;  /* 0x00002000c0bf7810 */ /* 0x000fc60007ffe0ff */
[----:B------:R-:W5:Y:S04]  /*20e0*/  LDG.E R245, desc[UR30][R2.64+0x100] ;  /* 0x0001001e02f57981 */ /* 0x000f68000c1e1900 */
[----:B------:R2:W5:Y:S01]  /*20f0*/  LDG.E R244, desc[UR30][R2.64+0x120] ;  /* 0x0001201e02f47981 */ /* 0x000562000c1e1900 */
[----:B------:R-:W-:Y:S01]  /*2100*/  IMAD.MOV.U32 R239, RZ, RZ, R15 ;  /* 0x000000ffffef7224 */ /* 0x000fe200078e000f */
[----:B------:R-:W-:Y:S01]  /*2110*/  MOV R195, 0x40 ;  /* 0x0000004000c37802 */ /* 0x000fe20000000f00 */
[----:B------:R-:W-:Y:S01]  /*2120*/  IMAD.MOV.U32 R194, RZ, RZ, 0x20 ;  /* 0x00000020ffc27424 */ /* 0x000fe200078e00ff */
[----:B------:R-:W-:Y:S01]  /*2130*/  MOV R127, RZ ;  /* 0x000000ff007f7202 */ /* 0x000fe20000000f00 */
[----:B------:R-:W-:Y:S01]  /*2140*/  UMOV UR11, UR13 ;  /* 0x0000000d000b7c82 */ /* 0x000fe20008000000 */
[----:B------:R-:W-:Y:S01]  /*2150*/  SEL R191, R191, R192, !P0 ;  /* 0x000000c0bfbf7207 */ /* 0x000fe20004000000 */
[----:B--2---:R-:W-:-:S02]  /*2160*/  IMAD.SHL.U32 R3, R27, 0x4, RZ ;  /* 0x000000041b037824 */ /* 0x004fc400078e00ff */
[----:B------:R-:W-:-:S03]  /*2170*/  VIADD R2, R193, 0x2000 ;  /* 0x00002000c1027836 */ /* 0x000fc60000000000 */
[----:B------:R2:W-:Y:S02]  /*2180*/  STL [R1], R3 ;  /* 0x0000000301007387 */ /* 0x0005e40000100800 */
[----:B------:R-:W-:Y:S02]  /*2190*/  SEL R2, R2, R193, !P0 ;  /* 0x000000c102027207 */ /* 0x000fe40004000000 */
[----:B--2---:R-:W-:-:S04]  /*21a0*/  SHF.R.S32.HI R3, RZ, 0x1f, R0 ;  /* 0x0000001fff037819 */ /* 0x004fc80000011400 */
[C---:B------:R-:W-:Y:S01]  /*21b0*/  SHF.L.U64.HI R251, R0.reuse, 0x2, R3 ;  /* 0x0000000200fb7819 */ /* 0x040fe20000010203 */
[----:B------:R-:W-:Y:S01]  /*21c0*/  IMAD.SHL.U32 R250, R0, 0x4, RZ ;  /* 0x0000000400fa7824 */ /* 0x000fe200078e00ff */
[----:B------:R-:W-:Y:S01]  /*21d0*/  LEA R185, R2, UR5, 0x1 ;  /* 0x0000000502b97c11 */ /* 0x000fe2000f8e08ff */
[----:B------:R-:W-:Y:S01]  /*21e0*/  ULDC UR7, c[0x0][0x270] ;  /* 0x00009c0000077ab9 */ /* 0x000fe20000000800 */
[----:B------:R-:W-:Y:S01]  /*21f0*/  LEA R191, R191, UR5, 0x1 ;  /* 0x00000005bfbf7c11 */ /* 0x000fe2000f8e08ff */
[----:B-1----:R-:W-:-:S06]  /*2200*/  ULDC UR8, c[0x0][0x2ec] ;  /* 0x0000bb0000087ab9 */ /* 0x002fcc0000000800 */
.L_x_598:
[----:B------:R-:W2:Y:S01]  /*2210*/  LDL R0, [R1+0x4] ;  /* 0x0000040001007983 */ /* 0x000ea20000100800 */
[----:B-----5:R-:W-:Y:S01]  /*2220*/  FMUL.FTZ R3, R245, 1.4426950216293334961 ;  /* 0x3fb8aa3bf5037820 */ /* 0x020fe20000410000 */
[----:B------:R-:W-:Y:S02]  /*2230*/  UISETP.GE.AND UP2, UPT, UR45, 0x1, UPT ;  /* 0x000000012d00788c */ /* 0x000fe4000bf46270 */
[----:B------:R-:W0:Y:S01]  /*2240*/  LDGDEPBAR ;  /* 0x00000000000079af */ /* 0x000e220000000000 */
[----:B--2---:R-:W-:Y:S01]  /*2250*/  R2P PR, R0, 0x6 ;  /* 0x0000000600007804 */ /* 0x004fe20000000000 */
[----:B------:R-:W-:Y:S04]  /*2260*/  DEPBAR.LE SB0, 0x0 ;  /* 0x000080000000791a */ /* 0x000fe80000000000 */
[----:B------:R-:W-:Y:S01]  /*2270*/  BAR.SYNC.DEFER_BLOCKING 0x0 ;  /* 0x0000000000007b1d */ /* 0x000fe20000010000 */
[----:B------:R-:W-:Y:S02]  /*2280*/  SEL R2, R194, 0xffffffe0, !P1 ;  /* 0xffffffe0c2027807 */ /* 0x000fe40004800000 */
[----:B------:R-:W-:Y:S02]  /*2290*/  SEL R186, R195, 0xffffffc0, !P2 ;  /* 0xffffffc0c3ba7807 */ /* 0x000fe40005000000 */
[C---:B------:R-:W-:Y:S02]  /*22a0*/  IADD3 R0, R191.reuse, R2, RZ ;  /* 0x00000002bf007210 */ /* 0x040fe40007ffe0ff */
[----:B------:R-:W-:Y:S02]  /*22b0*/  IADD3 R164, R191, R186, RZ ;  /* 0x000000babfa47210 */ /* 0x000fe40007ffe0ff */
[C---:B------:R-:W-:Y:S01]  /*22c0*/  FSETP.NEU.FTZ.AND P0, PT, R247.reuse, -INF , PT ;  /* 0xff800000f700780b */ /* 0x040fe20003f1d000 */
[----:B------:R-:W-:Y:S08]  /*22d0*/  LDSM.16.M88.4 R64, [R191] ;  /* 0x00000000bf40783b */ /* 0x000ff00000000200 */
[----:B------:R-:W1:Y:S08]  /*22e0*/  LDSM.16.M88.4 R16, [R187] ;  /* 0x00000000bb10783b */ /* 0x000e700000000200 */
[----:B------:R-:W2:Y:S08]  /*22f0*/  LDSM.16.M88.4 R60, [R191+0x2000] ;  /* 0x00200000bf3c783b */ /* 0x000eb00000000200 */
[----:B------:R-:W3:Y:S08]  /*2300*/  LDSM.16.M88.4 R32, [R187+0x800] ;  /* 0x00080000bb20783b */ /* 0x000ef00000000200 */
[----:B------:R-:W4:Y:S08]  /*2310*/  LDSM.16.M88.4 R48, [R187+0x1000] ;  /* 0x00100000bb30783b */ /* 0x000f300000000200 */
[----:B------:R-:W4:Y:S01]  /*2320*/  LDSM.16.M88.4 R132, [R187+0x1800] ;  /* 0x00180000bb84783b */ /* 0x000f220000000200 */
        /* <DEDUP_REMOVED lines=10> */
[----:B------:R-:W-:Y:S05]  /*23d0*/  LDSM.16.M88.4 R152, [R190+0x1800] ;  /* 0x00180000be98783b */ /* 0x000fea0000000200 */
[-C--:B------:R-:W-:Y:S01]  /*23e0*/  HMMA.16816.F32 R28, R60, R34.reuse, RZ ;  /* 0x000000223c1c723c */ /* 0x080fe200000018ff */
[----:B--2---:R-:W-:Y:S02]  /*23f0*/  IADD3 R0, R186, R0, RZ ;  /* 0x00000000ba007210 */ /* 0x004fe40007ffe0ff */
[----:B------:R-:W-:Y:S03]  /*2400*/  LDSM.16.M88.4 R156, [R164] ;  /* 0x00000000a49c783b */ /* 0x000fe60000000200 */
[C---:B------:R-:W-:Y:S05]  /*2410*/  HMMA.16816.F32 R32, R64.reuse, R34, RZ ;  /* 0x000000224020723c */ /* 0x040fea00000018ff */
[----:B------:R-:W-:Y:S01]  /*2420*/  LDSM.16.M88.4 R160, [R188] ;  /* 0x00000000bca0783b */ /* 0x000fe20000000200 */
[-C--:B----4-:R-:W-:Y:S06]  /*2430*/  HMMA.16816.F32 R36, R64, R48.reuse, RZ ;  /* 0x000000304024723c */ /* 0x090fec00000018ff */
[C---:B------:R-:W-:Y:S01]  /*2440*/  HMMA.16816.F32 R40, R60.reuse, R48, RZ ;  /* 0x000000303c28723c */ /* 0x040fe200000018ff */
[----:B------:R-:W-:Y:S05]  /*2450*/  LDSM.16.M88.4 R164, [R164+0x2000] ;  /* 0x00200000a4a4783b */ /* 0x000fea0000000200 */
[-C--:B------:R-:W-:Y:S03]  /*2460*/  HMMA.16816.F32 R44, R60, R50.reuse, RZ ;  /* 0x000000323c2c723c */ /* 0x080fe600000018ff */
[----:B------:R-:W-:Y:S03]  /*2470*/  LDSM.16.M88.4 R168, [R188+0x1000] ;  /* 0x00100000bca8783b */ /* 0x000fe60000000200 */
[C---:B------:R-:W-:Y:S05]  /*2480*/  HMMA.16816.F32 R48, R64.reuse, R50, RZ ;  /* 0x000000324030723c */ /* 0x040fea00000018ff */
[----:B------:R-:W-:Y:S01]  /*2490*/  LDSM.16.M88.4 R172, [R188+0x1800] ;  /* 0x00180000bcac783b */ /* 0x000fe20000000200 */
[-C--:B------:R-:W-:Y:S06]  /*24a0*/  HMMA.16816.F32 R52, R64, R132.reuse, RZ ;  /* 0x000000844034723c */ /* 0x080fec00000018ff */
[C---:B------:R-:W-:Y:S01]  /*24b0*/  HMMA.16816.F32 R56, R60.reuse, R132, RZ ;  /* 0x000000843c38723c */ /* 0x040fe200000018ff */
[----:B------:R-:W-:Y:S05]  /*24c0*/  LDSM.16.M88.4 R180, [R189] ;  /* 0x00000000bdb4783b */ /* 0x000fea0000000200 */
[-C--:B------:R-:W-:Y:S03]  /*24d0*/  HMMA.16816.F32 R60, R60, R134.reuse, RZ ;  /* 0x000000863c3c723c */ /* 0x080fe600000018ff */
[----:B------:R-:W-:Y:S03]  /*24e0*/  LDSM.16.M88.4 R176, [R0] ;  /* 0x0000000000b0783b */ /* 0x000fe60000000200 */
[----:B------:R-:W-:Y:S05]  /*24f0*/  HMMA.16816.F32 R64, R64, R134, RZ ;  /* 0x000000864040723c */ /* 0x000fea00000018ff */
[----:B------:R-:W2:Y:S01]  /*2500*/  LDSM.16.M88.4 R132, [R190+0x1000] ;  /* 0x00100000be84783b */ /* 0x000ea20000000200 */
[-C--:B-1----:R-:W-:Y:S06]  /*2510*/  HMMA.16816.F32 R4, R136, R140.reuse, R4 ;  /* 0x0000008c8804723c */ /* 0x082fec0000001804 */
[C---:B------:R-:W-:Y:S06]  /*2520*/  HMMA.16816.F32 R8, R144.reuse, R140, R8 ;  /* 0x0000008c9008723c */ /* 0x040fec0000001808 */
[-C--:B------:R-:W-:Y:S06]  /*2530*/  HMMA.16816.F32 R12, R144, R142.reuse, R12 ;  /* 0x0000008e900c723c */ /* 0x080fec000000180c */
[C---:B------:R-:W-:Y:S01]  /*2540*/  HMMA.16816.F32 R16, R136.reuse, R142, R16 ;  /* 0x0000008e8810723c */ /* 0x040fe20000001810 */
[----:B------:R-:W1:Y:S05]  /*2550*/  LDSM.16.M88.4 R140, [R188+0x800] ;  /* 0x00080000bc8c783b */ /* 0x000e6a0000000200 */
[-C--:B------:R-:W-:Y:S06]  /*2560*/  HMMA.16816.F32 R20, R136, R148.reuse, R20 ;  /* 0x000000948814723c */ /* 0x080fec0000001814 */
[C---:B------:R-:W-:Y:S01]  /*2570*/  HMMA.16816.F32 R24, R144.reuse, R148, R24 ;  /* 0x000000949018723c */ /* 0x040fe20000001818 */
[----:B------:R-:W3:Y:S05]  /*2580*/  LDL R149, [R1] ;  /* 0x0000000001957983 */ /* 0x000eea0000100800 */
[-C--:B------:R-:W-:Y:S06]  /*2590*/  HMMA.16816.F32 R28, R144, R150.reuse, R28 ;  /* 0x00000096901c723c */ /* 0x080fec000000181c */
[C---:B------:R-:W-:Y:S06]  /*25a0*/  HMMA.16816.F32 R32, R136.reuse, R150, R32 ;  /* 0x000000968820723c */ /* 0x040fec0000001820 */
[-C--:B--2---:R-:W-:Y:S06]  /*25b0*/  HMMA.16816.F32 R36, R136, R132.reuse, R36 ;  /* 0x000000848824723c */ /* 0x084fec0000001824 */
[C---:B------:R-:W-:Y:S06]  /*25c0*/  HMMA.16816.F32 R40, R144.reuse, R132, R40 ;  /* 0x000000849028723c */ /* 0x040fec0000001828 */
[-C--:B------:R-:W-:Y:S06]  /*25d0*/  HMMA.16816.F32 R44, R144, R134.reuse, R44 ;  /* 0x00000086902c723c */ /* 0x080fec000000182c */
[C---:B------:R-:W-:Y:S01]  /*25e0*/  HMMA.16816.F32 R48, R136.reuse, R134, R48 ;  /* 0x000000868830723c */ /* 0x040fe20000001830 */
[----:B------:R2:W4:Y:S05]  /*25f0*/  LDSM.16.M88.4 R132, [R0+0x2000] ;  /* 0x002000000084783b */ /* 0x00052a0000000200 */
[-C--:B------:R-:W-:Y:S06]  /*2600*/  HMMA.16816.F32 R52, R136, R152.reuse, R52 ;  /* 0x000000988834723c */ /* 0x080fec0000001834 */
[C---:B------:R-:W-:Y:S06]  /*2610*/  HMMA.16816.F32 R56, R144.reuse, R152, R56 ;  /* 0x000000989038723c */ /* 0x040fec0000001838 */
[-C--:B------:R-:W-:Y:S06]  /*2620*/  HMMA.16816.F32 R60, R144, R154.reuse, R60 ;  /* 0x0000009a903c723c */ /* 0x080fec000000183c */
[----:B------:R-:W-:Y:S05]  /*2630*/  HMMA.16816.F32 R64, R136, R154, R64 ;  /* 0x0000009a8840723c */ /* 0x000fea0000001840 */
[----:B--2---:R-:W-:Y:S01]  /*2640*/  FMUL.FTZ R0, R244, 1.4426950216293334961 ;  /* 0x3fb8aa3bf4007820 */ /* 0x004fe20000410000 */
[-C--:B------:R-:W-:Y:S05]  /*2650*/  HMMA.16816.F32 R4, R156, R160.reuse, R4 ;  /* 0x000000a09c04723c */ /* 0x080fea0000001804 */
[----:B------:R-:W-:Y:S01]  /*2660*/  FMUL.FTZ R137, R247, 1.4426950216293334961 ;  /* 0x3fb8aa3bf7897820 */ /* 0x000fe20000410000 */
[C---:B------:R-:W-:Y:S05]  /*2670*/  HMMA.16816.F32 R8, R164.reuse, R160, R8 ;  /* 0x000000a0a408723c */ /* 0x040fea0000001808 */
[----:B------:R-:W-:Y:S01]  /*2680*/  FSEL R137, R137, RZ, P0 ;  /* 0x000000ff89897208 */ /* 0x000fe20000000000 */
[-C--:B------:R-:W-:Y:S03]  /*2690*/  HMMA.16816.F32 R12, R164, R162.reuse, R12 ;  /* 0x000000a2a40c723c */ /* 0x080fe6000000180c */
[C---:B------:R-:W-:Y:S02]  /*26a0*/  FSETP.NEU.FTZ.AND P0, PT, R246.reuse, -INF , PT ;  /* 0xff800000f600780b */ /* 0x040fe40003f1d000 */
[----:B------:R-:W-:Y:S01]  /*26b0*/  FMUL.FTZ R136, R246, 1.4426950216293334961 ;  /* 0x3fb8aa3bf6887820 */ /* 0x000fe20000410000 */
[C---:B------:R-:W-:Y:S05]  /*26c0*/  HMMA.16816.F32 R16, R156.reuse, R162, R16 ;  /* 0x000000a29c10723c */ /* 0x040fea0000001810 */
[----:B------:R-:W-:Y:S01]  /*26d0*/  FSEL R136, R136, RZ, P0 ;  /* 0x000000ff88887208 */ /* 0x000fe20000000000 */
[-C--:B-1----:R-:W-:Y:S03]  /*26e0*/  HMMA.16816.F32 R20, R156, R140.reuse, R20 ;  /* 0x0000008c9c14723c */ /* 0x082fe60000001814 */
[----:B------:R-:W-:Y:S03]  /*26f0*/  FSETP.NEU.FTZ.AND P0, PT, R245, -INF , PT ;  /* 0xff800000f500780b */ /* 0x000fe60003f1d000 */
[C---:B------:R-:W-:Y:S05]  /*2700*/  HMMA.16816.F32 R24, R164.reuse, R140, R24 ;  /* 0x0000008ca418723c */ /* 0x040fea0000001818 */
[----:B------:R-:W-:Y:S01]  /*2710*/  FSEL R3, R3, RZ, P0 ;  /* 0x000000ff03037208 */ /* 0x000fe20000000000 */
[-C--:B------:R-:W-:Y:S03]  /*2720*/  HMMA.16816.F32 R28, R164, R142.reuse, R28 ;  /* 0x0000008ea41c723c */ /* 0x080fe6000000181c */
[----:B------:R-:W-:Y:S03]  /*2730*/  FSETP.NEU.FTZ.AND P0, PT, R244, -INF , PT ;  /* 0xff800000f400780b */ /* 0x000fe60003f1d000 */
[C---:B------:R-:W-:Y:S05]  /*2740*/  HMMA.16816.F32 R32, R156.reuse, R142, R32 ;  /* 0x0000008e9c20723c */ /* 0x040fea0000001820 */
[----:B------:R-:W-:Y:S01]  /*2750*/  FSEL R0, R0, RZ, P0 ;  /* 0x000000ff00007208 */ /* 0x000fe20000000000 */
        /* <DEDUP_REMOVED lines=12> */
[--C-:B------:R-:W-:Y:S01]  /*2820*/  FFMA.FTZ R4, R4, UR8, -R137.reuse ;  /* 0x0000000804047c23 */ /* 0x100fe20008010889 */
[----:B------:R-:W-:Y:S01]  /*2830*/  FFMA.FTZ R5, R5, UR8, -R137 ;  /* 0x0000000805057c23 */ /* 0x000fe20008010889 */
[--C-:B------:R-:W-:Y:S02]  /*2840*/  FFMA.FTZ R6, R6, UR8, -R136.reuse ;  /* 0x0000000806067c23 */ /* 0x100fe40008010888 */
[----:B------:R-:W-:Y:S01]  /*2850*/  MUFU.EX2 R165, R4 ;  /* 0x0000000400a57308 */ /* 0x000fe20000000800 */
[----:B------:R-:W-:Y:S01]  /*2860*/  FFMA.FTZ R7, R7, UR8, -R136 ;  /* 0x0000000807077c23 */ /* 0x000fe20008010888 */
[--C-:B------:R-:W-:Y:S01]  /*2870*/  FFMA.FTZ R8, R8, UR8, -R3.reuse ;  /* 0x0000000808087c23 */ /* 0x100fe20008010803 */
[--C-:B------:R-:W-:Y:S01]  /*2880*/  FFMA.FTZ R9, R9, UR8, -R3.reuse ;  /* 0x0000000809097c23 */ /* 0x100fe20008010803 */
[--C-:B------:R-:W-:Y:S01]  /*2890*/  FFMA.FTZ R10, R10, UR8, -R0.reuse ;  /* 0x000000080a0a7c23 */ /* 0x100fe20008010800 */
[--C-:B------:R-:W-:Y:S05]  /*28a0*/  FFMA.FTZ R11, R11, UR8, -R0.reuse ;  /* 0x000000080b0b7c23 */ /* 0x100fea0008010800 */
[----:B------:R-:W1:Y:S01]  /*28b0*/  MUFU.EX2 R164, R5 ;  /* 0x0000000500a47308 */ /* 0x000e620000000800 */
[--C-:B------:R-:W-:Y:S01]  /*28c0*/  FFMA.FTZ R12, R12, UR8, -R3.reuse ;  /* 0x000000080c0c7c23 */ /* 0x100fe20008010803 */
[----:B------:R-:W-:Y:S01]  /*28d0*/  FFMA.FTZ R13, R13, UR8, -R3 ;  /* 0x000000080d0d7c23 */ /* 0x000fe20008010803 */
[--C-:B------:R-:W-:Y:S01]  /*28e0*/  FFMA.FTZ R14, R14, UR8, -R0.reuse ;  /* 0x000000080e0e7c23 */ /* 0x100fe20008010800 */
[----:B------:R-:W-:Y:S01]  /*28f0*/  FFMA.FTZ R15, R15, UR8, -R0 ;  /* 0x000000080f0f7c23 */ /* 0x000fe20008010800 */
[--C-:B------:R-:W-:Y:S01]  /*2900*/  FFMA.FTZ R16, R16, UR8, -R137.reuse ;  /* 0x0000000810107c23 */ /* 0x100fe20008010889 */
[--C-:B------:R-:W-:Y:S04]  /*2910*/  FFMA.FTZ R17, R17, UR8, -R137.reuse ;  /* 0x0000000811117c23 */ /* 0x100fe80008010889 */
[----:B------:R-:W-:Y:S01]  /*2920*/  MUFU.EX2 R218, R6 ;  /* 0x0000000600da7308 */ /* 0x000fe20000000800 */
[--C-:B------:R-:W-:Y:S01]  /*2930*/  FFMA.FTZ R18, R18, UR8, -R136.reuse ;  /* 0x0000000812127c23 */ /* 0x100fe20008010888 */
[--C-:B------:R-:W-:Y:S08]  /*2940*/  FFMA.FTZ R19, R19, UR8, -R136.reuse ;  /* 0x0000000813137c23 */ /* 0x100ff00008010888 */
[----:B------:R2:W4:Y:S10]  /*2950*/  MUFU.EX2 R217, R7 ;  /* 0x0000000700d97308 */ /* 0x0005340000000800 */
[----:B------:R-:W-:Y:S10]  /*2960*/  MUFU.EX2 R226, R8 ;  /* 0x0000000800e27308 */ /* 0x000ff40000000800 */
[----:B------:R-:W4:Y:S01]  /*2970*/  MUFU.EX2 R225, R9 ;  /* 0x0000000900e17308 */ /* 0x000f220000000800 */
[----:B--2---:R-:W2:Y:S09]  /*2980*/  LDSM.16.M88.4 R4, [R189+0x800] ;  /* 0x00080000bd04783b */ /* 0x004eb20000000200 */
[----:B------:R-:W-:Y:S10]  /*2990*/  MUFU.EX2 R230, R10 ;  /* 0x0000000a00e67308 */ /* 0x000ff40000000800 */
[----:B------:R1:W-:Y:S10]  /*29a0*/  MUFU.EX2 R229, R11 ;  /* 0x0000000b00e57308 */ /* 0x0003f40000000800 */
[----:B------:R-:W-:Y:S10]  /*29b0*/  MUFU.EX2 R198, R16 ;  /* 0x0000001000c67308 */ /* 0x000ff40000000800 */
[----:B------:R-:W4:Y:S01]  /*29c0*/  MUFU.EX2 R183, R17 ;  /* 0x0000001100b77308 */ /* 0x000f220000000800 */
[----:B-1----:R-:W1:Y:S09]  /*29d0*/  LDSM.16.M88.4 R8, [R189+0x1000] ;  /* 0x00100000bd08783b */ /* 0x002e720000000200 */
[----:B------:R-:W-:Y:S01]  /*29e0*/  MUFU.EX2 R208, R18 ;  /* 0x0000001200d07308 */ /* 0x000fe20000000800 */
[-C--:B--2---:R-:W-:Y:S06]  /*29f0*/  HMMA.16816.F32 R20, R176, R4.reuse, R20 ;  /* 0x00000004b014723c */ /* 0x084fec0000001814 */
[C---:B------:R-:W-:Y:S03]  /*2a00*/  HMMA.16816.F32 R24, R132.reuse, R4, R24 ;  /* 0x000000048418723c */ /* 0x040fe60000001818 */
[----:B------:R-:W2:Y:S03]  /*2a10*/  MUFU.EX2 R207, R19 ;  /* 0x0000001300cf7308 */ /* 0x000ea60000000800 */
[-C--:B------:R-:W-:Y:S07]  /*2a20*/  HMMA.16816.F32 R28, R132, R6.reuse, R28 ;  /* 0x00000006841c723c */ /* 0x080fee000000181c */
[----:B------:R-:W-:Y:S01]  /*2a30*/  MUFU.EX2 R223, R12 ;  /* 0x0000000c00df7308 */ /* 0x000fe20000000800 */
[C---:B------:R-:W-:Y:S01]  /*2a40*/  HMMA.16816.F32 R32, R176.reuse, R6, R32 ;  /* 0x00000006b020723c */ /* 0x040fe20000001820 */
[----:B------:R-:W4:Y:S08]  /*2a50*/  LDSM.16.M88.4 R4, [R189+0x1800] ;  /* 0x00180000bd04783b */ /* 0x000f300000000200 */
[----:B------:R-:W2:Y:S02]  /*2a60*/  MUFU.EX2 R222, R13 ;  /* 0x0000000d00de7308 */ /* 0x000ea40000000800 */
[--C-:B------:R-:W-:Y:S01]  /*2a70*/  FFMA.FTZ R20, R20, UR8, -R137.reuse ;  /* 0x0000000814147c23 */ /* 0x100fe20008010889 */
[----:B------:R-:W-:Y:S01]  /*2a80*/  FFMA.FTZ R21, R21, UR8, -R137 ;  /* 0x0000000815157c23 */ /* 0x000fe20008010889 */
[--C-:B------:R-:W-:Y:S01]  /*2a90*/  FFMA.FTZ R22, R22, UR8, -R136.reuse ;  /* 0x0000000816167c23 */ /* 0x100fe20008010888 */
[--C-:B------:R-:W-:Y:S01]  /*2aa0*/  FFMA.FTZ R23, R23, UR8, -R136.reuse ;  /* 0x0000000817177c23 */ /* 0x100fe20008010888 */
[----:B---3--:R-:W-:Y:S01]  /*2ab0*/  IADD3 R148, P0, R149, UR12, RZ ;  /* 0x0000000c95947c10 */ /* 0x008fe2000ff1e0ff */
[--C-:B------:R-:W-:Y:S01]  /*2ac0*/  FFMA.FTZ R24, R24, UR8, -R3.reuse ;  /* 0x0000000818187c23 */ /* 0x100fe20008010803 */
[-C--:B-1----:R-:W-:Y:S02]  /*2ad0*/  HMMA.16816.F32 R36, R176, R8.reuse, R36 ;  /* 0x00000008b024723c */ /* 0x082fe40000001824 */
[----:B------:R-:W-:Y:S01]  /*2ae0*/  MUFU.EX2 R228, R14 ;  /* 0x0000000e00e47308 */ /* 0x000fe20000000800 */
[----:B------:R-:W-:Y:S01]  /*2af0*/  IADD3.X R149, R252, UR11, RZ, P0, !PT ;  /* 0x0000000bfc957c10 */ /* 0x000fe200087fe4ff */
[--C-:B------:R-:W-:Y:S01]  /*2b00*/  FFMA.FTZ R25, R25, UR8, -R3.reuse ;  /* 0x0000000819197c23 */ /* 0x100fe20008010803 */
[----:B------:R-:W-:Y:S01]  /*2b10*/  FFMA.FTZ R28, R28, UR8, -R3 ;  /* 0x000000081c1c7c23 */ /* 0x000fe20008010803 */
[C---:B------:R-:W-:Y:S01]  /*2b20*/  HMMA.16816.F32 R40, R132.reuse, R8, R40 ;  /* 0x000000088428723c */ /* 0x040fe20000001828 */
[----:B------:R-:W-:Y:S01]  /*2b30*/  PLOP3.LUT P0, PT, PT, PT, UP2, 0x80, 0x0 ;  /* 0x000000000000781c */ /* 0x000fe20003f0f028 */
[----:B------:R-:W3:Y:S04]  /*2b40*/  LDG.E R147, desc[UR30][R148.64] ;  /* 0x0000001e94937981 */ /* 0x000ee8000c1e1900 */
[----:B------:R-:W-:Y:S01]  /*2b50*/  MUFU.EX2 R227, R15 ;  /* 0x0000000f00e37308 */ /* 0x000fe20000000800 */
[--C-:B------:R-:W-:Y:S01]  /*2b60*/  FFMA.FTZ R32, R32, UR8, -R137.reuse ;  /* 0x0000000820207c23 */ /* 0x100fe20008010889 */
[-C--:B------:R-:W-:Y:S01]  /*2b70*/  HMMA.16816.F32 R44, R132, R10.reuse, R44 ;  /* 0x0000000a842c723c */ /* 0x080fe2000000182c */
[----:B------:R-:W3:Y:S02]  /*2b80*/  LDG.E R144, desc[UR30][R148.64+0x20] ;  /* 0x0000201e94907981 */ /* 0x000ee4000c1e1900 */
[----:B------:R-:W-:Y:S03]  /*2b90*/  FFMA.FTZ R33, R33, UR8, -R137 ;  /* 0x0000000821217c23 */ /* 0x000fe60008010889 */
[C---:B------:R-:W-:Y:S02]  /*2ba0*/  HMMA.16816.F32 R48, R176.reuse, R10, R48 ;  /* 0x0000000ab030723c */ /* 0x040fe40000001830 */
[----:B------:R-:W-:Y:S03]  /*2bb0*/  MUFU.EX2 R163, R32 ;  /* 0x0000002000a37308 */ /* 0x000fe60000000800 */
[--C-:B------:R-:W-:Y:S01]  /*2bc0*/  FFMA.FTZ R34, R34, UR8, -R136.reuse ;  /* 0x0000000822227c23 */ /* 0x100fe20008010888 */
[----:B------:R-:W-:Y:S01]  /*2bd0*/  FFMA.FTZ R35, R35, UR8, -R136 ;  /* 0x0000000823237c23 */ /* 0x000fe20008010888 */
[--C-:B------:R-:W-:Y:S01]  /*2be0*/  FFMA.FTZ R29, R29, UR8, -R3.reuse ;  /* 0x000000081d1d7c23 */ /* 0x100fe20008010803 */
[--C-:B------:R-:W-:Y:S01]  /*2bf0*/  FFMA.FTZ R26, R26, UR8, -R0.reuse ;  /* 0x000000081a1a7c23 */ /* 0x100fe20008010800 */
[-C--:B----4-:R-:W-:Y:S03]  /*2c00*/  HMMA.16816.F32 R52, R176, R4.reuse, R52 ;  /* 0x00000004b034723c */ /* 0x090fe60000001834 */
[----:B------:R-:W-:Y:S01]  /*2c10*/  MUFU.EX2 R162, R33 ;  /* 0x0000002100a27308 */ /* 0x000fe20000000800 */
[--C-:B------:R-:W-:Y:S01]  /*2c20*/  FFMA.FTZ R40, R40, UR8, -R3.reuse ;  /* 0x0000000828287c23 */ /* 0x100fe20008010803 */
[--C-:B------:R-:W-:Y:S01]  /*2c30*/  FFMA.FTZ R41, R41, UR8, -R3.reuse ;  /* 0x0000000829297c23 */ /* 0x100fe20008010803 */
[--C-:B------:R-:W-:Y:S01]  /*2c40*/  FFMA.FTZ R27, R27, UR8, -R0.reuse ;  /* 0x000000081b1b7c23 */ /* 0x100fe20008010800 */
[C---:B------:R-:W-:Y:S06]  /*2c50*/  HMMA.16816.F32 R56, R132.reuse, R4, R56 ;  /* 0x000000048438723c */ /* 0x040fec0000001838 */
[----:B------:R-:W-:Y:S01]  /*2c60*/  MUFU.EX2 R199, R34 ;  /* 0x0000002200c77308 */ /* 0x000fe20000000800 */
[--C-:B------:R-:W-:Y:S01]  /*2c70*/  FFMA.FTZ R44, R44, UR8, -R3.reuse ;  /* 0x000000082c2c7c23 */ /* 0x100fe20008010803 */
[-C--:B------:R-:W-:Y:S03]  /*2c80*/  HMMA.16816.F32 R60, R132, R6.reuse, R60 ;  /* 0x00000006843c723c */ /* 0x080fe6000000183c */
[----:B------:R-:W-:Y:S03]  /*2c90*/  F2FP.F16.F32.PACK_AB R5, R164, R165 ;  /* 0x000000a5a405723e */ /* 0x000fe600000000ff */
[----:B------:R-:W-:Y:S02]  /*2ca0*/  HMMA.16816.F32 R64, R176, R6, R64 ;  /* 0x00000006b040723c */ /* 0x000fe40000001840 */
[----:B------:R-:W-:Y:S01]  /*2cb0*/  MUFU.EX2 R175, R20 ;  /* 0x0000001400af7308 */ /* 0x000fe20000000800 */
[----:B------:R1:W-:Y:S02]  /*2cc0*/  STS [R231+0x1c000], R5 ;  /* 0x01c00005e7007388 */ /* 0x0003e40000000800 */
[----:B------:R-:W-:Y:S01]  /*2cd0*/  F2FP.F16.F32.PACK_AB R4, R217, R218 ;  /* 0x000000dad904723e */ /* 0x000fe200000000ff */
[--C-:B------:R-:W-:Y:S01]  /*2ce0*/  FFMA.FTZ R45, R45, UR8, -R3.reuse ;  /* 0x000000082d2d7c23 */ /* 0x100fe20008010803 */
[----:B------:R-:W-:Y:S01]  /*2cf0*/  F2FP.F16.F32.PACK_AB R6, R225, R226 ;  /* 0x000000e2e106723e */ /* 0x000fe200000000ff */
[--C-:B------:R-:W-:Y:S04]  /*2d00*/  FFMA.FTZ R30, R30, UR8, -R0.reuse ;  /* 0x000000081e1e7c23 */ /* 0x100fe80008010800 */
[----:B------:R-:W4:Y:S01]  /*2d10*/  MUFU.EX2 R174, R21 ;  /* 0x0000001500ae7308 */ /* 0x000f220000000800 */
[----:B------:R2:W-:Y:S01]  /*2d20*/  STS [R231+0x1c400], R4 ;  /* 0x01c40004e7007388 */ /* 0x0005e20000000800 */
[----:B------:R-:W-:Y:S01]  /*2d30*/  FFMA.FTZ R31, R31, UR8, -R0 ;  /* 0x000000081f1f7c23 */ /* 0x000fe20008010800 */
[--C-:B------:R-:W-:Y:S01]  /*2d40*/  FFMA.FTZ R56, R56, UR8, -R3.reuse ;  /* 0x0000000838387c23 */ /* 0x100fe20008010803 */
[----:B------:R-:W-:Y:S01]  /*2d50*/  FFMA.FTZ R57, R57, UR8, -R3 ;  /* 0x0000000839397c23 */ /* 0x000fe20008010803 */
[--C-:B------:R-:W-:Y:S01]  /*2d60*/  FFMA.FTZ R36, R36, UR8, -R137.reuse ;  /* 0x0000000824247c23 */ /* 0x100fe20008010889 */
[----:B------:R-:W-:Y:S01]  /*2d70*/  FFMA.FTZ R37, R37, UR8, -R137 ;  /* 0x0000000825257c23 */ /* 0x000fe20008010889 */
[--C-:B------:R-:W-:Y:S03]  /*2d80*/  FFMA.FTZ R38, R38, UR8, -R136.reuse ;  /* 0x0000000826267c23 */ /* 0x100fe60008010888 */
[----:B------:R-:W-:Y:S01]  /*2d90*/  MUFU.EX2 R206, R22 ;  /* 0x0000001600ce7308 */ /* 0x000fe20000000800 */
[--C-:B------:R-:W-:Y:S01]  /*2da0*/  FFMA.FTZ R60, R60, UR8, -R3.reuse ;  /* 0x000000083c3c7c23 */ /* 0x100fe20008010803 */
[----:B------:R-:W-:Y:S01]  /*2db0*/  FFMA.FTZ R3, R61, UR8, -R3 ;  /* 0x000000083d037c23 */ /* 0x000fe20008010803 */
[--C-:B------:R-:W-:Y:S01]  /*2dc0*/  FFMA.FTZ R39, R39, UR8, -R136.reuse ;  /* 0x0000000827277c23 */ /* 0x100fe20008010888 */
[--C-:B------:R-:W-:Y:S01]  /*2dd0*/  FFMA.FTZ R48, R48, UR8, -R137.reuse ;  /* 0x0000000830307c23 */ /* 0x100fe20008010889 */
[--C-:B------:R-:W-:Y:S01]  /*2de0*/  FFMA.FTZ R49, R49, UR8, -R137.reuse ;  /* 0x0000000831317c23 */ /* 0x100fe20008010889 */
[--C-:B------:R-:W-:Y:S01]  /*2df0*/  FFMA.FTZ R50, R50, UR8, -R136.reuse ;  /* 0x0000000832327c23 */ /* 0x100fe20008010888 */
[----:B------:R-:W-:Y:S03]  /*2e00*/  FFMA.FTZ R51, R51, UR8, -R136 ;  /* 0x0000000833337c23 */ /* 0x000fe60008010888 */
[----:B------:R4:W-:Y:S01]  /*2e10*/  MUFU.EX2 R168, R3 ;  /* 0x0000000300a87308 */ /* 0x0009e20000000800 */
[--C-:B------:R-:W-:Y:S01]  /*2e20*/  FFMA.FTZ R42, R42, UR8, -R0.reuse ;  /* 0x000000082a2a7c23 */ /* 0x100fe20008010800 */
[--C-:B------:R-:W-:Y:S01]  /*2e30*/  FFMA.FTZ R43, R43, UR8, -R0.reuse ;  /* 0x000000082b2b7c23 */ /* 0x100fe20008010800 */
[--C-:B------:R-:W-:Y:S01]  /*2e40*/  FFMA.FTZ R46, R46, UR8, -R0.reuse ;  /* 0x000000082e2e7c23 */ /* 0x100fe20008010800 */
[----:B-1----:R-:W-:Y:S01]  /*2e50*/  F2FP.F16.F32.PACK_AB R5, R183, R198 ;  /* 0x000000c6b705723e */ /* 0x002fe200000000ff */
[----:B------:R-:W-:Y:S01]  /*2e60*/  FFMA.FTZ R47, R47, UR8, -R0 ;  /* 0x000000082f2f7c23 */ /* 0x000fe20008010800 */
[--C-:B------:R-:W-:Y:S01]  /*2e70*/  FFMA.FTZ R52, R52, UR8, -R137.reuse ;  /* 0x0000000834347c23 */ /* 0x100fe20008010889 */
[--C-:B------:R-:W-:Y:S03]  /*2e80*/  FFMA.FTZ R53, R53, UR8, -R137.reuse ;  /* 0x0000000835357c23 */ /* 0x100fe60008010889 */
[----:B------:R-:W1:Y:S01]  /*2e90*/  MUFU.EX2 R205, R23 ;  /* 0x0000001700cd7308 */ /* 0x000e620000000800 */
[----:B------:R1:W-:Y:S01]  /*2ea0*/  STS [R234+0x1c000], R5 ;  /* 0x01c00005ea007388 */ /* 0x0003e20000000800 */
[----:B--2---:R-:W-:Y:S01]  /*2eb0*/  F2FP.F16.F32.PACK_AB R4, R207, R208 ;  /* 0x000000d0cf04723e */ /* 0x004fe200000000ff */
[--C-:B------:R-:W-:Y:S01]  /*2ec0*/  FFMA.FTZ R54, R54, UR8, -R136.reuse ;  /* 0x0000000836367c23 */ /* 0x100fe20008010888 */
[--C-:B------:R-:W-:Y:S01]  /*2ed0*/  FFMA.FTZ R55, R55, UR8, -R136.reuse ;  /* 0x0000000837377c23 */ /* 0x100fe20008010888 */
[--C-:B------:R-:W-:Y:S01]  /*2ee0*/  FFMA.FTZ R64, R64, UR8, -R137.reuse ;  /* 0x0000000840407c23 */ /* 0x100fe20008010889 */
[----:B------:R-:W-:Y:S01]  /*2ef0*/  FFMA.FTZ R137, R65, UR8, -R137 ;  /* 0x0000000841897c23 */ /* 0x000fe20008010889 */
[----:B------:R2:W-:Y:S03]  /*2f00*/  STS [R234+0x1c400], R4 ;  /* 0x01c40004ea007388 */ /* 0x0005e60000000800 */
[----:B------:R-:W2:Y:S01]  /*2f10*/  MUFU.EX2 R182, R35 ;  /* 0x0000002300b67308 */ /* 0x000ea20000000800 */
[----:B----4-:R-:W-:Y:S01]  /*2f20*/  F2FP.F16.F32.PACK_AB R3, R222, R223 ;  /* 0x000000dfde03723e */ /* 0x010fe200000000ff */
[----:B------:R-:W-:Y:S01]  /*2f30*/  FFMA.FTZ R66, R66, UR8, -R136 ;  /* 0x0000000842427c23 */ /* 0x000fe20008010888 */
[----:B------:R-:W-:Y:S01]  /*2f40*/  STS [R231+0x1e000], R6 ;  /* 0x01e00006e7007388 */ /* 0x000fe20000000800 */
[--C-:B------:R-:W-:Y:S01]  /*2f50*/  FFMA.FTZ R62, R62, UR8, -R0.reuse ;  /* 0x000000083e3e7c23 */ /* 0x100fe20008010800 */
[--C-:B------:R-:W-:Y:S01]  /*2f60*/  FFMA.FTZ R58, R58, UR8, -R0.reuse ;  /* 0x000000083a3a7c23 */ /* 0x100fe20008010800 */
[----:B------:R-:W-:Y:S01]  /*2f70*/  FFMA.FTZ R59, R59, UR8, -R0 ;  /* 0x000000083b3b7c23 */ /* 0x000fe20008010800 */
[----:B------:R-:W-:Y:S03]  /*2f80*/  FFMA.FTZ R136, R67, UR8, -R136 ;  /* 0x0000000843887c23 */ /* 0x000fe60008010888 */
[----:B------:R-:W-:Y:S01]  /*2f90*/  MUFU.EX2 R216, R24 ;  /* 0x0000001800d87308 */ /* 0x000fe20000000800 */
[----:B------:R-:W-:Y:S09]  /*2fa0*/  FFMA.FTZ R0, R63, UR8, -R0 ;  /* 0x000000083f007c23 */ /* 0x000ff20008010800 */
[----:B------:R-:W-:Y:S01]  /*2fb0*/  MUFU.EX2 R215, R25 ;  /* 0x0000001900d77308 */ /* 0x000fe20000000800 */
[----:B-1----:R-:W-:Y:S05]  /*2fc0*/  F2FP.F16.F32.PACK_AB R5, R229, R230 ;  /* 0x000000e6e505723e */ /* 0x002fea00000000ff */
[----:B------:R1:W-:Y:S01]  /*2fd0*/  STS [R231+0x1e400], R5 ;  /* 0x01e40005e7007388 */ /* 0x0003e20000000800 */
[----:B--2---:R-:W-:Y:S03]  /*2fe0*/  F2FP.F16.F32.PACK_AB R4, R174, R175 ;  /* 0x000000afae04723e */ /* 0x004fe600000000ff */
[----:B------:R-:W-:Y:S01]  /*2ff0*/  MUFU.EX2 R224, R26 ;  /* 0x0000001a00e07308 */ /* 0x000fe20000000800 */
[----:B------:R2:W-:Y:S09]  /*3000*/  STS [R234+0x1e000], R3 ;  /* 0x01e00003ea007388 */ /* 0x0005f20000000800 */
[----:B------:R-:W-:Y:S10]  /*3010*/  MUFU.EX2 R221, R27 ;  /* 0x0000001b00dd7308 */ /* 0x000ff40000000800 */
[----:B------:R-:W-:Y:S01]  /*3020*/  MUFU.EX2 R212, R28 ;  /* 0x0000001c00d47308 */ /* 0x000fe20000000800 */
[----:B-1----:R-:W-:Y:S09]  /*3030*/  F2FP.F16.F32.PACK_AB R5, R227, R228 ;  /* 0x000000e4e305723e */ /* 0x002ff200000000ff */
[----:B------:R-:W-:Y:S01]  /*3040*/  MUFU.EX2 R211, R29 ;  /* 0x0000001d00d37308 */ /* 0x000fe20000000800 */
[----:B--2---:R-:W-:Y:S01]  /*3050*/  F2FP.F16.F32.PACK_AB R3, R205, R206 ;  /* 0x000000cecd03723e */ /* 0x004fe200000000ff */
[----:B------:R1:W-:Y:S04]  /*3060*/  STS [R234+0x1e400], R5 ;  /* 0x01e40005ea007388 */ /* 0x0003e80000000800 */
[----:B------:R2:W-:Y:S04]  /*3070*/  STS [R238+0x1c000], R4 ;  /* 0x01c00004ee007388 */ /* 0x0005e80000000800 */
[----:B------:R-:W-:Y:S01]  /*3080*/  MUFU.EX2 R220, R30 ;  /* 0x0000001e00dc7308 */ /* 0x000fe20000000800 */
[----:B------:R4:W-:Y:S09]  /*3090*/  STS [R238+0x1c400], R3 ;  /* 0x01c40003ee007388 */ /* 0x0009f20000000800 */
[----:B------:R-:W4:Y:S10]  /*30a0*/  MUFU.EX2 R219, R31 ;  /* 0x0000001f00db7308 */ /* 0x000f340000000800 */
[----:B------:R-:W-:Y:S01]  /*30b0*/  MUFU.EX2 R159, R36 ;  /* 0x00000024009f7308 */ /* 0x000fe20000000800 */
[----:B-1----:R-:W-:Y:S02]  /*30c0*/  F2FP.F16.F32.PACK_AB R5, R162, R163 ;  /* 0x000000a3a205723e */ /* 0x002fe400000000ff */
[----:B--2---:R-:W-:Y:S03]  /*30d0*/  F2FP.F16.F32.PACK_AB R4, R182, R199 ;  /* 0x000000c7b604723e */ /* 0x004fe600000000ff */
[----:B------:R1:W-:Y:S04]  /*30e0*/  STS [R237+0x1c000], R5 ;  /* 0x01c00005ed007388 */ /* 0x0003e80000000800 */
[----:B------:R-:W-:Y:S01]  /*30f0*/  MUFU.EX2 R158, R37 ;  /* 0x00000025009e7308 */ /* 0x000fe20000000800 */
[----:B----4-:R-:W-:Y:S02]  /*3100*/  F2FP.F16.F32.PACK_AB R6, R219, R220 ;  /* 0x000000dcdb06723e */ /* 0x010fe400000000ff */
[----:B------:R-:W-:Y:S01]  /*3110*/  F2FP.F16.F32.PACK_AB R3, R215, R216 ;  /* 0x000000d8d703723e */ /* 0x000fe200000000ff */
[----:B------:R-:W-:Y:S04]  /*3120*/  STS [R237+0x1c400], R4 ;  /* 0x01c40004ed007388 */ /* 0x000fe80000000800 */
[----:B------:R2:W-:Y:S02]  /*3130*/  STS [R238+0x1e000], R3 ;  /* 0x01e00003ee007388 */ /* 0x0005e40000000800 */
[----:B------:R-:W-:Y:S10]  /*3140*/  MUFU.EX2 R181, R38 ;  /* 0x0000002600b57308 */ /* 0x000ff40000000800 */
[----:B------:R-:W4:Y:S01]  /*3150*/  MUFU.EX2 R180, R39 ;  /* 0x0000002700b47308 */ /* 0x000f220000000800 */
[----:B-1----:R-:W-:Y:S09]  /*3160*/  F2FP.F16.F32.PACK_AB R5, R221, R224 ;  /* 0x000000e0dd05723e */ /* 0x002ff200000000ff */
[----:B------:R-:W-:Y:S01]  /*3170*/  MUFU.EX2 R157, R48 ;  /* 0x00000030009d7308 */ /* 0x000fe20000000800 */
[----:B------:R1:W-:Y:S01]  /*3180*/  STS [R238+0x1e400], R5 ;  /* 0x01e40005ee007388 */ /* 0x0003e20000000800 */
[----:B--2---:R-:W-:Y:S08]  /*3190*/  F2FP.F16.F32.PACK_AB R3, R211, R212 ;  /* 0x000000d4d303723e */ /* 0x004ff000000000ff */
[----:B------:R-:W2:Y:S01]  /*31a0*/  MUFU.EX2 R156, R49 ;  /* 0x00000031009c7308 */ /* 0x000ea20000000800 */
[----:B----4-:R-:W-:Y:S01]  /*31b0*/  F2FP.F16.F32.PACK_AB R4, R180, R181 ;  /* 0x000000b5b404723e */ /* 0x010fe200000000ff */
[----:B------:R-:W-:Y:S04]  /*31c0*/  STS [R237+0x1e400], R6 ;  /* 0x01e40006ed007388 */ /* 0x000fe80000000800 */
[----:B------:R2:W-:Y:S04]  /*31d0*/  STS [R237+0x1e000], R3 ;  /* 0x01e00003ed007388 */ /* 0x0005e80000000800 */
[----:B------:R-:W-:Y:S01]  /*31e0*/  MUFU.EX2 R167, R50 ;  /* 0x0000003200a77308 */ /* 0x000fe20000000800 */
[----:B------:R-:W-:Y:S09]  /*31f0*/  STS [R232+0x1c400], R4 ;  /* 0x01c40004e8007388 */ /* 0x000ff20000000800 */
[----:B------:R-:W4:Y:S01]  /*3200*/  MUFU.EX2 R166, R51 ;  /* 0x0000003300a67308 */ /* 0x000f220000000800 */
[----:B-1----:R-:W-:Y:S09]  /*3210*/  F2FP.F16.F32.PACK_AB R5, R158, R159 ;  /* 0x0000009f9e05723e */ /* 0x002ff200000000ff */
[----:B------:R-:W-:Y:S01]  /*3220*/  MUFU.EX2 R204, R40 ;  /* 0x0000002800cc7308 */ /* 0x000fe20000000800 */
[----:B------:R1:W-:Y:S01]  /*3230*/  STS [R232+0x1c000], R5 ;  /* 0x01c00005e8007388 */ /* 0x0003e20000000800 */
[----:B--2---:R-:W-:Y:S08]  /*3240*/  F2FP.F16.F32.PACK_AB R3, R156, R157 ;  /* 0x0000009d9c03723e */ /* 0x004ff000000000ff */
[----:B------:R-:W1:Y:S01]  /*3250*/  MUFU.EX2 R203, R41 ;  /* 0x0000002900cb7308 */ /* 0x000e620000000800 */
[----:B----4-:R-:W-:Y:S01]  /*3260*/  F2FP.F16.F32.PACK_AB R6, R166, R167 ;  /* 0x000000a7a606723e */ /* 0x010fe200000000ff */
[----:B------:R2:W-:Y:S08]  /*3270*/  STS [R233+0x1c000], R3 ;  /* 0x01c00003e9007388 */ /* 0x0005f00000000800 */
[----:B------:R-:W-:Y:S01]  /*3280*/  MUFU.EX2 R214, R42 ;  /* 0x0000002a00d67308 */ /* 0x000fe20000000800 */
[----:B------:R4:W-:Y:S09]  /*3290*/  STS [R233+0x1c400], R6 ;  /* 0x01c40006e9007388 */ /* 0x0009f20000000800 */
[----:B------:R-:W2:Y:S01]  /*32a0*/  MUFU.EX2 R213, R43 ;  /* 0x0000002b00d57308 */ /* 0x000ea20000000800 */
[----:B-1----:R-:W-:Y:S05]  /*32b0*/  F2FP.F16.F32.PACK_AB R5, R203, R204 ;  /* 0x000000cccb05723e */ /* 0x002fea00000000ff */
[----:B------:R1:W-:Y:S04]  /*32c0*/  STS [R232+0x1e000], R5 ;  /* 0x01e00005e8007388 */ /* 0x0003e80000000800 */
[----:B------:R-:W-:Y:S10]  /*32d0*/  MUFU.EX2 R202, R44 ;  /* 0x0000002c00ca7308 */ /* 0x000ff40000000800 */
[----:B------:R-:W3:Y:S01]  /*32e0*/  MUFU.EX2 R201, R45 ;  /* 0x0000002d00c97308 */ /* 0x000ee20000000800 */
[----:B--2---:R-:W-:Y:S05]  /*32f0*/  F2FP.F16.F32.PACK_AB R4, R213, R214 ;  /* 0x000000d6d504723e */ /* 0x004fea00000000ff */
[----:B------:R2:W-:Y:S04]  /*3300*/  STS [R232+0x1e400], R4 ;  /* 0x01e40004e8007388 */ /* 0x0005e80000000800 */
[----:B------:R-:W-:Y:S10]  /*3310*/  MUFU.EX2 R210, R46 ;  /* 0x0000002e00d27308 */ /* 0x000ff40000000800 */
[----:B------:R-:W4:Y:S01]  /*3320*/  MUFU.EX2 R209, R47 ;  /* 0x0000002f00d17308 */ /* 0x000f220000000800 */
[----:B---3--:R-:W-:Y:S05]  /*3330*/  F2FP.F16.F32.PACK_AB R3, R201, R202 ;  /* 0x000000cac903723e */ /* 0x008fea00000000ff */
[----:B------:R3:W-:Y:S04]  /*3340*/  STS [R233+0x1e000], R3 ;  /* 0x01e00003e9007388 */ /* 0x0007e80000000800 */
[----:B------:R-:W-:Y:S10]  /*3350*/  MUFU.EX2 R155, R52 ;  /* 0x00000034009b7308 */ /* 0x000ff40000000800 */
[----:B------:R-:W1:Y:S01]  /*3360*/  MUFU.EX2 R153, R53 ;  /* 0x0000003500997308 */ /* 0x000e620000000800 */
[----:B----4-:R-:W-:Y:S05]  /*3370*/  F2FP.F16.F32.PACK_AB R6, R209, R210 ;  /* 0x000000d2d106723e */ /* 0x010fea00000000ff */
[----:B------:R4:W-:Y:S04]  /*3380*/  STS [R233+0x1e400], R6 ;  /* 0x01e40006e9007388 */ /* 0x0009e80000000800 */
[----:B------:R-:W-:Y:S10]  /*3390*/  MUFU.EX2 R161, R54 ;  /* 0x0000003600a17308 */ /* 0x000ff40000000800 */
[----:B------:R-:W2:Y:S01]  /*33a0*/  MUFU.EX2 R160, R55 ;  /* 0x0000003700a07308 */ /* 0x000ea20000000800 */
[----:B-1----:R-:W-:Y:S05]  /*33b0*/  F2FP.F16.F32.PACK_AB R5, R153, R155 ;  /* 0x0000009b9905723e */ /* 0x002fea00000000ff */
[----:B------:R-:W-:Y:S04]  /*33c0*/  STS [R236+0x1c000], R5 ;  /* 0x01c00005ec007388 */ /* 0x000fe80000000800 */
[----:B------:R-:W-:Y:S10]  /*33d0*/  MUFU.EX2 R151, R64 ;  /* 0x0000004000977308 */ /* 0x000ff40000000800 */
[----:B------:R-:W3:Y:S01]  /*33e0*/  MUFU.EX2 R150, R137 ;  /* 0x0000008900967308 */ /* 0x000ee20000000800 */
[----:B--2---:R-:W-:Y:S05]  /*33f0*/  F2FP.F16.F32.PACK_AB R4, R160, R161 ;  /* 0x000000a1a004723e */ /* 0x004fea00000000ff */
[----:B------:R-:W-:Y:S04]  /*3400*/  STS [R236+0x1c400], R4 ;  /* 0x01c40004ec007388 */ /* 0x000fe80000000800 */
[----:B------:R-:W-:Y:S10]  /*3410*/  MUFU.EX2 R154, R66 ;  /* 0x00000042009a7308 */ /* 0x000ff40000000800 */
[----:B------:R-:W1:Y:S01]  /*3420*/  MUFU.EX2 R152, R136 ;  /* 0x0000008800987308 */ /* 0x000e620000000800 */
[----:B---3--:R-:W-:Y:S05]  /*3430*/  F2FP.F16.F32.PACK_AB R3, R150, R151 ;  /* 0x000000979603723e */ /* 0x008fea00000000ff */
[----:B------:R-:W-:Y:S04]  /*3440*/  STS [R235+0x1c000], R3 ;  /* 0x01c00003eb007388 */ /* 0x000fe80000000800 */
[----:B------:R1:W-:Y:S10]  /*3450*/  MUFU.EX2 R170, R0 ;  /* 0x0000000000aa7308 */ /* 0x0003f40000000800 */
[----:B------:R-:W-:Y:S10]  /*3460*/  MUFU.EX2 R173, R56 ;  /* 0x0000003800ad7308 */ /* 0x000ff40000000800 */
[----:B------:R-:W4:Y:S01]  /*3470*/  MUFU.EX2 R172, R57 ;  /* 0x0000003900ac7308 */ /* 0x000f220000000800 */
[----:B-1----:R-:W-:Y:S05]  /*3480*/  F2FP.F16.F32.PACK_AB R0, R152, R154 ;  /* 0x0000009a9800723e */ /* 0x002fea00000000ff */
[----:B------:R1:W-:Y:S04]  /*3490*/  STS [R235+0x1c400], R0 ;  /* 0x01c40000eb007388 */ /* 0x0003e80000000800 */
[----:B------:R-:W-:Y:S10]  /*34a0*/  MUFU.EX2 R200, R58 ;  /* 0x0000003a00c87308 */ /* 0x000ff40000000800 */
[----:B------:R-:W2:Y:S01]  /*34b0*/  MUFU.EX2 R176, R59 ;  /* 0x0000003b00b07308 */ /* 0x000ea20000000800 */
[----:B----4-:R-:W-:Y:S05]  /*34c0*/  F2FP.F16.F32.PACK_AB R6, R172, R173 ;  /* 0x000000adac06723e */ /* 0x010fea00000000ff */
[----:B------:R-:W-:Y:S04]  /*34d0*/  STS [R236+0x1e000], R6 ;  /* 0x01e00006ec007388 */ /* 0x000fe80000000800 */
[----:B------:R-:W3:Y:S01]  /*34e0*/  MUFU.EX2 R169, R60 ;  /* 0x0000003c00a97308 */ /* 0x000ee20000000800 */
[----:B-1----:R-:W-:Y:S09]  /*34f0*/  LEA R0, R192, UR5, 0x1 ;  /* 0x00000005c0007c11 */ /* 0x002ff2000f8e08ff */
[----:B------:R-:W1:Y:S01]  /*3500*/  MUFU.EX2 R171, R62 ;  /* 0x0000003e00ab7308 */ /* 0x000e620000000800 */
[----:B--2---:R-:W-:Y:S02]  /*3510*/  F2FP.F16.F32.PACK_AB R5, R176, R200 ;  /* 0x000000c8b005723e */ /* 0x004fe400000000ff */
[C---:B------:R-:W-:Y:S02]  /*3520*/  IADD3 R146, R0.reuse, R2, RZ ;  /* 0x0000000200927210 */ /* 0x040fe40007ffe0ff */
[----:B------:R-:W-:Y:S01]  /*3530*/  IADD3 R145, R0, R186, RZ ;  /* 0x000000ba00917210 */ /* 0x000fe20007ffe0ff */
[----:B------:R-:W-:Y:S01]  /*3540*/  STS [R236+0x1e400], R5 ;  /* 0x01e40005ec007388 */ /* 0x000fe20000000800 */
[----:B---3--:R-:W-:Y:S05]  /*3550*/  F2FP.F16.F32.PACK_AB R4, R168, R169 ;  /* 0x000000a9a804723e */ /* 0x008fea00000000ff */
[----:B------:R-:W-:Y:S01]  /*3560*/  STS [R235+0x1e000], R4 ;  /* 0x01e00004eb007388 */ /* 0x000fe20000000800 */
[----:B-1----:R-:W-:Y:S05]  /*3570*/  F2FP.F16.F32.PACK_AB R3, R170, R171 ;  /* 0x000000abaa03723e */ /* 0x002fea00000000ff */
[----:B------:R-:W-:Y:S04]  /*3580*/  STS [R235+0x1e400], R3 ;  /* 0x01e40003eb007388 */ /* 0x000fe80000000800 */
[----:B------:R-:W-:Y:S08]  /*3590*/  LDSM.16.M88.4 R64, [R0+0x8000] ;  /* 0x008000000040783b */ /* 0x000ff00000000200 */
[----:B------:R-:W1:Y:S08]  /*35a0*/  LDSM.16.M88.4 R16, [R187+0x4000] ;  /* 0x00400000bb10783b */ /* 0x000e700000000200 */
[----:B------:R-:W2:Y:S08]  /*35b0*/  LDSM.16.M88.4 R60, [R0+0xa000] ;  /* 0x00a00000003c783b */ /* 0x000eb00000000200 */
[----:B------:R-:W3:Y:S08]  /*35c0*/  LDSM.16.M88.4 R32, [R187+0x4800] ;  /* 0x00480000bb20783b */ /* 0x000ef00000000200 */
[----:B------:R-:W4:Y:S08]  /*35d0*/  LDSM.16.M88.4 R48, [R187+0x5000] ;  /* 0x00500000bb30783b */ /* 0x000f300000000200 */
[----:B------:R-:W4:Y:S01]  /*35e0*/  LDSM.16.M88.4 R132, [R187+0x5800] ;  /* 0x00580000bb84783b */ /* 0x000f220000000200 */
        /* <DEDUP_REMOVED lines=65> */
[----:B------:R-:W3:Y:S01]  /*3a00*/  LDSM.16.M88.4 R140, [R140+0xa000] ;  /* 0x00a000008c8c783b */ /* 0x000ee20000000200 */
[-C--:B-1----:R-:W-:Y:S06]  /*3a10*/  HMMA.16816.F32 R4, R132, R136.reuse, R4 ;  /* 0x000000888404723c */ /* 0x082fec0000001804 */
[C---:B---3--:R-:W-:Y:S06]  /*3a20*/  HMMA.16816.F32 R8, R140.reuse, R136, R8 ;  /* 0x000000888c08723c */ /* 0x048fec0000001808 */
[-C--:B------:R-:W-:Y:S06]  /*3a30*/  HMMA.16816.F32 R12, R140, R138.reuse, R12 ;  /* 0x0000008a8c0c723c */ /* 0x080fec000000180c */
[C---:B------:R-:W-:Y:S01]  /*3a40*/  HMMA.16816.F32 R16, R132.reuse, R138, R16 ;  /* 0x0000008a8410723c */ /* 0x040fe20000001810 */
[----:B------:R-:W1:Y:S05]  /*3a50*/  LDSM.16.M88.4 R136, [R189+0x4800] ;  /* 0x00480000bd88783b */ /* 0x000e6a0000000200 */
[C---:B------:R-:W-:Y:S01]  /*3a60*/  FADD.FTZ R4, -R147.reuse, R4 ;  /* 0x0000000493047221 */ /* 0x040fe20000010100 */
[----:B------:R-:W-:Y:S04]  /*3a70*/  FADD.FTZ R5, -R147, R5 ;  /* 0x0000000593057221 */ /* 0x000fe80000010100 */
[----:B--2---:R-:W-:Y:S01]  /*3a80*/  FMUL.FTZ R149, R165, R4 ;  /* 0x00000004a5957220 */ /* 0x004fe20000410000 */
[----:B------:R-:W-:Y:S11]  /*3a90*/  FMUL.FTZ R148, R164, R5 ;  /* 0x00000005a4947220 */ /* 0x000ff60000410000 */
[----:B------:R-:W-:Y:S01]  /*3aa0*/  @!UPT UIADD3 URZ, URZ, URZ, URZ ;  /* 0x0000003f3f3ff290 */ /* 0x000fe2000fffe03f */
        /* <DEDUP_REMOVED lines=10> */
[----:B------:R-:W-:Y:S04]  /*3b50*/  FADD.FTZ R5, -R147, R21 ;  /* 0x0000001593057221 */ /* 0x000fe80000010100 */
[----:B------:R-:W-:Y:S01]  /*3b60*/  FMUL.FTZ R16, R175, R16 ;  /* 0x00000010af107220 */ /* 0x000fe20000410000 */
[----:B------:R-:W-:Y:S11]  /*3b70*/  FMUL.FTZ R5, R174, R5 ;  /* 0x00000005ae057220 */ /* 0x000ff60000410000 */
[----:B------:R-:W-:Y:S01]  /*3b80*/  @!UPT UIADD3 URZ, URZ, URZ, URZ ;  /* 0x0000003f3f3ff290 */ /* 0x000fe2000fffe03f */
[C---:B------:R-:W-:Y:S01]  /*3b90*/  FADD.FTZ R33, -R147.reuse, R33 ;  /* 0x0000002193217221 */ /* 0x040fe20000010100 */
[-C--:B-1----:R-:W-:Y:S06]  /*3ba0*/  HMMA.16816.F32 R36, R132, R136.reuse, R36 ;  /* 0x000000888424723c */ /* 0x082fec0000001824 */
[C---:B------:R-:W-:Y:S06]  /*3bb0*/  HMMA.16816.F32 R40, R140.reuse, R136, R40 ;  /* 0x000000888c28723c */ /* 0x040fec0000001828 */
[-C--:B------:R-:W-:Y:S06]  /*3bc0*/  HMMA.16816.F32 R44, R140, R138.reuse, R44 ;  /* 0x0000008a8c2c723c */ /* 0x080fec000000182c */
[C---:B------:R-:W-:Y:S01]  /*3bd0*/  HMMA.16816.F32 R48, R132.reuse, R138, R48 ;  /* 0x0000008a8430723c */ /* 0x040fe20000001830 */
[----:B------:R-:W1:Y:S05]  /*3be0*/  LDSM.16.M88.4 R136, [R189+0x5800] ;  /* 0x00580000bd88783b */ /* 0x000e6a0000000200 */
[C---:B------:R-:W-:Y:S05]  /*3bf0*/  FADD.FTZ R21, -R147.reuse, R37 ;  /* 0x0000002593157221 */ /* 0x040fea0000010100 */
[----:B------:R-:W-:Y:S11]  /*3c00*/  FMUL.FTZ R21, R158, R21 ;  /* 0x000000159e157220 */ /* 0x000ff60000410000 */
[----:B------:R-:W-:Y:S02]  /*3c10*/  @!UPT UIADD3 URZ, URZ, URZ, URZ ;  /* 0x0000003f3f3ff290 */ /* 0x000fe4000fffe03f */
[C---:B------:R-:W-:Y:S01]  /*3c20*/  FADD.FTZ R20, -R147.reuse, R48 ;  /* 0x0000003093147221 */ /* 0x040fe20000010100 */
[----:B------:R-:W-:Y:S03]  /*3c30*/  FADD.FTZ R17, -R147, R49 ;  /* 0x0000003193117221 */ /* 0x000fe60000010100 */
[----:B------:R-:W-:Y:S01]  /*3c40*/  FMUL.FTZ R20, R157, R20 ;  /* 0x000000149d147220 */ /* 0x000fe20000410000 */
[----:B------:R-:W-:Y:S05]  /*3c50*/  FMUL.FTZ R17, R156, R17 ;  /* 0x000000119c117220 */ /* 0x000fea0000410000 */
[----:B------:R-:W-:Y:S01]  /*3c60*/  F2FP.F16.F32.PACK_AB R49, R17, R20 ;  /* 0x000000141131723e */ /* 0x000fe200000000ff */
[-C--:B-1----:R-:W-:Y:S06]  /*3c70*/  HMMA.16816.F32 R52, R132, R136.reuse, R52 ;  /* 0x000000888434723c */ /* 0x082fec0000001834 */
[C---:B------:R-:W-:Y:S06]  /*3c80*/  HMMA.16816.F32 R56, R140.reuse, R136, R56 ;  /* 0x000000888c38723c */ /* 0x040fec0000001838 */
[-C--:B------:R-:W-:Y:S06]  /*3c90*/  HMMA.16816.F32 R60, R140, R138.reuse, R60 ;  /* 0x0000008a8c3c723c */ /* 0x080fec000000183c */
[----:B------:R-:W-:Y:S07]  /*3ca0*/  HMMA.16816.F32 R64, R132, R138, R64 ;  /* 0x0000008a8440723c */ /* 0x000fee0000001840 */
[C---:B------:R-:W-:Y:S01]  /*3cb0*/  FADD.FTZ R134, -R147.reuse, R32 ;  /* 0x0000002093867221 */ /* 0x040fe20000010100 */
[----:B------:R-:W-:Y:S03]  /*3cc0*/  FMUL.FTZ R133, R162, R33 ;  /* 0x00000021a2857220 */ /* 0x000fe60000410000 */
[----:B------:R-:W-:Y:S01]  /*3cd0*/  F2FP.F16.F32.PACK_AB R32, R2, R4 ;  /* 0x000000040220723e */ /* 0x000fe200000000ff */
[----:B------:R-:W-:Y:S01]  /*3ce0*/  FADD.FTZ R33, -R147, R36 ;  /* 0x0000002493217221 */ /* 0x000fe20000010100 */
[----:B------:R-:W-:Y:S01]  /*3cf0*/  F2FP.F16.F32.PACK_AB R135, R5, R16 ;  /* 0x000000100587723e */ /* 0x000fe200000000ff */
[C---:B------:R-:W-:Y:S01]  /*3d00*/  FADD.FTZ R16, -R147.reuse, R52 ;  /* 0x0000003493107221 */ /* 0x040fe20000010100 */
[----:B------:R-:W-:Y:S01]  /*3d10*/  FADD.FTZ R5, -R147, R53 ;  /* 0x0000003593057221 */ /* 0x000fe20000010100 */
[----:B------:R-:W-:Y:S01]  /*3d20*/  FMUL.FTZ R33, R159, R33 ;  /* 0x000000219f217220 */ /* 0x000fe20000410000 */
[----:B------:R-:W-:Y:S01]  /*3d30*/  F2FP.F16.F32.PACK_AB R132, R148, R149 ;  /* 0x000000959484723e */ /* 0x000fe200000000ff */
[----:B------:R-:W-:Y:S01]  /*3d40*/  FMUL.FTZ R134, R163, R134 ;  /* 0x00000086a3867220 */ /* 0x000fe20000410000 */
[----:B------:R-:W-:Y:S01]  /*3d50*/  FMUL.FTZ R16, R155, R16 ;  /* 0x000000109b107220 */ /* 0x000fe20000410000 */
[----:B------:R-:W-:Y:S01]  /*3d60*/  FMUL.FTZ R5, R153, R5 ;  /* 0x0000000599057220 */ /* 0x000fe20000410000 */
[----:B------:R-:W-:Y:S01]  /*3d70*/  F2FP.F16.F32.PACK_AB R52, R21, R33 ;  /* 0x000000211534723e */ /* 0x000fe200000000ff */
[C---:B------:R-:W-:Y:S01]  /*3d80*/  FADD.FTZ R36, -R144.reuse, R6 ;  /* 0x0000000690247221 */ /* 0x040fe20000010100 */
[----:B------:R-:W-:Y:S01]  /*3d90*/  F2FP.F16.F32.PACK_AB R133, R133, R134 ;  /* 0x000000868585723e */ /* 0x000fe200000000ff */
[C---:B------:R-:W-:Y:S01]  /*3da0*/  FADD.FTZ R4, -R147.reuse, R64 ;  /* 0x0000004093047221 */ /* 0x040fe20000010100 */
[----:B------:R-:W-:Y:S01]  /*3db0*/  FADD.FTZ R2, -R147, R65 ;  /* 0x0000004193027221 */ /* 0x000fe20000010100 */
[----:B------:R-:W-:Y:S01]  /*3dc0*/  F2FP.F16.F32.PACK_AB R48, R5, R16 ;  /* 0x000000100530723e */ /* 0x000fe200000000ff */
[----:B------:R-:W-:Y:S01]  /*3dd0*/  FADD.FTZ R33, -R144, R7 ;  /* 0x0000000790217221 */ /* 0x000fe20000010100 */
[----:B------:R-:W-:Y:S01]  /*3de0*/  FMUL.FTZ R4, R151, R4 ;  /* 0x0000000497047220 */ /* 0x000fe20000410000 */
[----:B------:R-:W-:Y:S05]  /*3df0*/  FMUL.FTZ R2, R150, R2 ;  /* 0x0000000296027220 */ /* 0x000fea0000410000 */
[----:B------:R-:W-:Y:S01]  /*3e00*/  F2FP.F16.F32.PACK_AB R37, R2, R4 ;  /* 0x000000040225723e */ /* 0x000fe200000000ff */
[----:B------:R-:W-:Y:S06]  /*3e10*/  @!P0 BRA `(.L_x_596) ;  /* 0x00000000006c8947 */ /* 0x000fec0003800000 */
[----:B------:R-:W1:Y:S01]  /*3e20*/  LDC.64 R16, c[0x0][0x240] ;  /* 0x00009000ff107b82 */ /* 0x000e620000000a00 */
[----:B------:R-:W-:Y:S04]  /*3e30*/  ULOP3.LUT UR6, UR45, 0x1, URZ, 0xc0, !UPT ;  /* 0x000000012d067892 */ /* 0x000fe8000f8ec03f */
[----:B------:R-:W-:Y:S04]  /*3e40*/  UISETP.NE.U32.AND UP0, UPT, UR6, 0x1, UPT ;  /* 0x000000010600788c */ /* 0x000fe8000bf05070 */
[----:B------:R-:W-:Y:S06]  /*3e50*/  USEL UR6, UR27, 0x4000, !UP0 ;  /* 0x000040001b067887 */ /* 0x000fec000c000000 */
[----:B------:R-:W-:Y:S01]  /*3e60*/  VIADD R239, R239, UR6 ;  /* 0x00000006efef7c36 */ /* 0x000fe20008000000 */
[----:B------:R-:W-:Y:S01]  /*3e70*/  IADD3 R191, R191, UR6, RZ ;  /* 0x00000006bfbf7c10 */ /* 0x000fe2000fffe0ff */
[C---:B-1----:R-:W-:Y:S02]  /*3e80*/  IMAD.U32 R4, R16.reuse, -0x80, RZ ;  /* 0xffffff8010047824 */ /* 0x042fe400078e00ff */
[C---:B------:R-:W-:Y:S01]  /*3e90*/  IMAD.SHL.U32 R2, R16.reuse, 0x40, RZ ;  /* 0x0000004010027824 */ /* 0x040fe200078e00ff */
[----:B------:R-:W-:Y:S02]  /*3ea0*/  SHF.L.U64.HI R16, R16, 0x6, R17 ;  /* 0x0000000610107819 */ /* 0x000fe40000010211 */
[C---:B------:R-:W-:Y:S04]  /*3eb0*/  LEA R5, P1, R4.reuse, R240, 0x1 ;  /* 0x000000f004057211 */ /* 0x040fe800078208ff */
[----:B------:R-:W-:Y:S01]  /*3ec0*/  LEA.HI.X.SX32 R4, R4, R241, 0x1, P1 ;  /* 0x000000f104047211 */ /* 0x000fe200008f0eff */
[----:B------:R-:W-:Y:S03]  /*3ed0*/  IMAD.MOV.U32 R240, RZ, RZ, R5 ;  /* 0x000000fffff07224 */ /* 0x000fe600078e0005 */
        /* <DEDUP_REMOVED lines=15> */
.L_x_596:
[----:B-1----:R-:W-:Y:S01]  /*3fd0*/  FMUL.FTZ R4, R217, R33 ;  /* 0x00000021d9047220 */ /* 0x002fe20000410000 */
[----:B------:R-:W-:Y:S01]  /*3fe0*/  FMUL.FTZ R5, R218, R36 ;  /* 0x00000024da057220 */ /* 0x000fe20000410000 */
[C---:B------:R-:W-:Y:S01]  /*3ff0*/  FADD.FTZ R19, -R144.reuse, R19 ;  /* 0x0000001390137221 */ /* 0x040fe20000010100 */
[----:B------:R-:W-:Y:S01]  /*4000*/  FADD.FTZ R18, -R144, R18 ;  /* 0x0000001290127221 */ /* 0x000fe20000010100 */
[----:B------:R-:W-:Y:S01]  /*4010*/  STS [R231+0x14000], R132 ;  /* 0x01400084e7007388 */ /* 0x000fe20000000800 */
[----:B-----5:R-:W-:Y:S01]  /*4020*/  FADD.FTZ R8, -R3, R8 ;  /* 0x0000000803087221 */ /* 0x020fe20000010100 */
[----:B------:R-:W-:Y:S01]  /*4030*/  FMUL.FTZ R2, R207, R19 ;  /* 0x00000013cf027220 */ /* 0x000fe20000410000 */
[----:B------:R-:W-:Y:S01]  /*4040*/  FMUL.FTZ R18, R208, R18 ;  /* 0x00000012d0127220 */ /* 0x000fe20000410000 */
[----:B------:R-:W-:Y:S01]  /*4050*/  F2FP.F16.F32.PACK_AB R4, R4, R5 ;  /* 0x000000050404723e */ /* 0x000fe200000000ff */
[----:B------:R-:W-:Y:S01]  /*4060*/  FADD.FTZ R9, -R3, R9 ;  /* 0x0000000903097221 */ /* 0x000fe20000010100 */
[----:B------:R-:W-:Y:S01]  /*4070*/  FMUL.FTZ R8, R226, R8 ;  /* 0x00000008e2087220 */ /* 0x000fe20000410000 */
[----:B------:R-:W-:Y:S01]  /*4080*/  FADD.FTZ R16, -R144, R54 ;  /* 0x0000003690107221 */ /* 0x000fe20000010100 */
[----:B------:R-:W-:Y:S01]  /*4090*/  F2FP.F16.F32.PACK_AB R2, R2, R18 ;  /* 0x000000120202723e */ /* 0x000fe200000000ff */
[----:B------:R-:W-:Y:S01]  /*40a0*/  STS [R231+0x14400], R4 ;  /* 0x01440004e7007388 */ /* 0x000fe20000000800 */
[----:B------:R-:W-:Y:S01]  /*40b0*/  FMUL.FTZ R9, R225, R9 ;  /* 0x00000009e1097220 */ /* 0x000fe20000410000 */
[----:B------:R-:W-:Y:S01]  /*40c0*/  FADD.FTZ R7, -R144, R55 ;  /* 0x0000003790077221 */ /* 0x000fe20000010100 */
[C---:B------:R-:W-:Y:S01]  /*40d0*/  FADD.FTZ R11, -R0.reuse, R11 ;  /* 0x0000000b000b7221 */ /* 0x040fe20000010100 */
[----:B------:R1:W-:Y:S01]  /*40e0*/  STS [R234+0x14400], R2 ;  /* 0x01440002ea007388 */ /* 0x0003e20000000800 */
[----:B------:R-:W-:Y:S01]  /*40f0*/  FADD.FTZ R10, -R0, R10 ;  /* 0x0000000a000a7221 */ /* 0x000fe20000010100 */
[----:B------:R-:W-:Y:S01]  /*4100*/  FMUL.FTZ R16, R161, R16 ;  /* 0x00000010a1107220 */ /* 0x000fe20000410000 */
[----:B------:R-:W-:Y:S01]  /*4110*/  FMUL.FTZ R7, R160, R7 ;  /* 0x00000007a0077220 */ /* 0x000fe20000410000 */
[----:B------:R-:W-:Y:S01]  /*4120*/  FADD.FTZ R15, -R0, R15 ;  /* 0x0000000f000f7221 */ /* 0x000fe20000010100 */
[----:B------:R-:W-:Y:S01]  /*4130*/  FMUL.FTZ R10, R230, R10 ;  /* 0x0000000ae60a7220 */ /* 0x000fe20000410000 */
[----:B------:R-:W-:Y:S01]  /*4140*/  FADD.FTZ R14, -R0, R14 ;  /* 0x0000000e000e7221 */ /* 0x000fe20000010100 */
[C---:B------:R-:W-:Y:S01]  /*4150*/  FADD.FTZ R12, -R3.reuse, R12 ;  /* 0x0000000c030c7221 */ /* 0x040fe20000010100 */
[----:B------:R-:W-:Y:S01]  /*4160*/  FADD.FTZ R13, -R3, R13 ;  /* 0x0000000d030d7221 */ /* 0x000fe20000010100 */
[C---:B------:R-:W-:Y:S01]  /*4170*/  FADD.FTZ R22, -R144.reuse, R22 ;  /* 0x0000001690167221 */ /* 0x040fe20000010100 */
[----:B------:R-:W-:Y:S01]  /*4180*/  FADD.FTZ R23, -R144, R23 ;  /* 0x0000001790177221 */ /* 0x000fe20000010100 */
[----:B------:R-:W-:Y:S01]  /*4190*/  STS [R234+0x14000], R32 ;  /* 0x01400020ea007388 */ /* 0x000fe20000000800 */
[----:B------:R-:W-:Y:S01]  /*41a0*/  F2FP.F16.F32.PACK_AB R21, R7, R16 ;  /* 0x000000100715723e */ /* 0x000fe200000000ff */
        /* <DEDUP_REMOVED lines=12> */
[----:B-1----:R-:W-:Y:S01]  /*4270*/  F2FP.F16.F32.PACK_AB R2, R9, R8 ;  /* 0x000000080902723e */ /* 0x002fe200000000ff */
[----:B------:R-:W-:Y:S01]  /*4280*/  FMUL.FTZ R8, R229, R11 ;  /* 0x0000000be5087220 */ /* 0x000fe20000410000 */
[----:B------:R-:W-:Y:S01]  /*4290*/  F2FP.F16.F32.PACK_AB R7, R7, R14 ;  /* 0x0000000e0707723e */ /* 0x000fe200000000ff */
[----:B------:R-:W-:Y:S01]  /*42a0*/  FMUL.FTZ R5, R152, R5 ;  /* 0x0000000598057220 */ /* 0x000fe20000410000 */
[C---:B------:R-:W-:Y:S01]  /*42b0*/  FADD.FTZ R56, -R3.reuse, R56 ;  /* 0x0000003803387221 */ /* 0x040fe20000010100 */
[----:B------:R1:W-:Y:S01]  /*42c0*/  STS [R231+0x16000], R2 ;  /* 0x01600002e7007388 */ /* 0x0003e20000000800 */
[----:B------:R-:W-:Y:S01]  /*42d0*/  F2FP.F16.F32.PACK_AB R8, R8, R10 ;  /* 0x0000000a0808723e */ /* 0x000fe200000000ff */
[----:B------:R-:W-:Y:S01]  /*42e0*/  FADD.FTZ R16, -R3, R57 ;  /* 0x0000003903107221 */ /* 0x000fe20000010100 */
[----:B------:R-:W-:Y:S01]  /*42f0*/  F2FP.F16.F32.PACK_AB R23, R23, R22 ;  /* 0x000000161717723e */ /* 0x000fe200000000ff */
[----:B------:R-:W-:Y:S01]  /*4300*/  FMUL.FTZ R34, R199, R34 ;  /* 0x00000022c7227220 */ /* 0x000fe20000410000 */
[----:B------:R-:W-:Y:S01]  /*4310*/  FMUL.FTZ R22, R182, R35 ;  /* 0x00000023b6167220 */ /* 0x000fe20000410000 */
[----:B------:R-:W-:Y:S01]  /*4320*/  STS [R231+0x16400], R8 ;  /* 0x01640008e7007388 */ /* 0x000fe20000000800 */
[C---:B------:R-:W-:Y:S01]  /*4330*/  FADD.FTZ R25, -R3.reuse, R25 ;  /* 0x0000001903197221 */ /* 0x040fe20000010100 */
[C---:B------:R-:W-:Y:S01]  /*4340*/  FADD.FTZ R27, -R0.reuse, R27 ;  /* 0x0000001b001b7221 */ /* 0x040fe20000010100 */
[C---:B------:R-:W-:Y:S01]  /*4350*/  FADD.FTZ R24, -R3.reuse, R24 ;  /* 0x0000001803187221 */ /* 0x040fe20000010100 */
[----:B------:R-:W-:Y:S01]  /*4360*/  FADD.FTZ R26, -R0, R26 ;  /* 0x0000001a001a7221 */ /* 0x000fe20000010100 */
        /* <DEDUP_REMOVED lines=15> */
[----:B------:R-:W-:Y:S01]  /*4460*/  FMUL.FTZ R26, R224, R26 ;  /* 0x0000001ae01a7220 */ /* 0x000fe20000410000 */
        /* <DEDUP_REMOVED lines=37> */
[----:B-1----:R-:W-:Y:S01]  /*46c0*/  FMUL.FTZ R2, R213, R43 ;  /* 0x0000002bd5027220 */ /* 0x002fe20000410000 */
        /* <DEDUP_REMOVED lines=27> */
[----:B------:R-:W-:Y:S01]  /*4880*/  F2FP.F16.F32.PACK_AB R9, R9, R60 ;  /* 0x0000003c0909723e */ /* 0x000fe200000000ff */
[----:B------:R-:W-:Y:S01]  /*4890*/  IMAD R147, R248, UR7, RZ ;  /* 0x00000007f8937c24 */ /* 0x000fe2000f8e02ff */
[----:B------:R-:W-:Y:S01]  /*48a0*/  F2FP.F16.F32.PACK_AB R5, R5, R62 ;  /* 0x0000003e0505723e */ /* 0x000fe200000000ff */
[----:B------:R2:W-:Y:S04]  /*48b0*/  STS [R233+0x16400], R0 ;  /* 0x01640000e9007388 */ /* 0x0005e80000000800 */
[----:B------:R-:W-:Y:S04]  /*48c0*/  STS [R236+0x14000], R48 ;  /* 0x01400030ec007388 */ /* 0x000fe80000000800 */
[----:B------:R-:W-:Y:S04]  /*48d0*/  STS [R236+0x14400], R21 ;  /* 0x01440015ec007388 */ /* 0x000fe80000000800 */
[----:B------:R-:W-:Y:S04]  /*48e0*/  STS [R235+0x14000], R37 ;  /* 0x01400025eb007388 */ /* 0x000fe80000000800 */
[----:B------:R-:W-:Y:S01]  /*48f0*/  STS [R235+0x14400], R20 ;  /* 0x01440014eb007388 */ /* 0x000fe20000000800 */
[----:B-1----:R-:W-:Y:S03]  /*4900*/  LEA R2, R193, UR5, 0x1 ;  /* 0x00000005c1027c11 */ /* 0x002fe6000f8e08ff */
[----:B------:R-:W-:Y:S04]  /*4910*/  STS [R236+0x16000], R16 ;  /* 0x01600010ec007388 */ /* 0x000fe80000000800 */
[----:B------:R-:W-:Y:S01]  /*4920*/  STS [R236+0x16400], R4 ;  /* 0x01640004ec007388 */ /* 0x000fe20000000800 */
[----:B--2---:R-:W-:Y:S03]  /*4930*/  IADD3 R0, R2, R186, RZ ;  /* 0x000000ba02007210 */ /* 0x004fe60007ffe0ff */
[----:B------:R-:W-:Y:S04]  /*4940*/  STS [R235+0x16000], R9 ;  /* 0x01600009eb007388 */ /* 0x000fe80000000800 */
[----:B------:R-:W-:Y:S01]  /*4950*/  STS [R235+0x16400], R5 ;  /* 0x01640005eb007388 */ /* 0x000fe20000000800 */
[----:B------:R-:W-:Y:S06]  /*4960*/  BAR.SYNC.DEFER_BLOCKING 0x0 ;  /* 0x0000000000007b1d */ /* 0x000fec0000010000 */
[----:B------:R-:W-:Y:S04]  /*4970*/  LDSM.16.MT88.4 R4, [R184+0x1c000] ;  /* 0x01c00000b804783b */ /* 0x000fe80000004200 */
        /* <DEDUP_REMOVED lines=78> */
[----:B------:R4:W3:Y:S01]  /*4e60*/  LDSM.16.MT88.4 R32, [R0+0xb800] ;  /* 0x00b800000020783b */ /* 0x0008e20000004200 */
[-C--:B-1----:R-:W-:Y:S01]  /*4e70*/  HMMA.16816.F32 R68, R4, R8.reuse, R68 ;  /* 0x000000080444723c */ /* 0x082fe20000001844 */
[----:B------:R-:W-:Y:S05]  /*4e80*/  BAR.SYNC.DEFER_BLOCKING 0x0 ;  /* 0x0000000000007b1d */ /* 0x000fea0000010000 */
[C---:B------:R-:W-:Y:S06]  /*4e90*/  HMMA.16816.F32 R72, R12.reuse, R8, R72 ;  /* 0x000000080c48723c */ /* 0x040fec0000001848 */
[-C--:B------:R-:W-:Y:S06]  /*4ea0*/  HMMA.16816.F32 R76, R12, R10.reuse, R76 ;  /* 0x0000000a0c4c723c */ /* 0x080fec000000184c */
[C---:B------:R-:W-:Y:S05]  /*4eb0*/  HMMA.16816.F32 R80, R4.reuse, R10, R80 ;  /* 0x0000000a0450723c */ /* 0x040fea0000001850 */
[----:B----4-:R-:W-:Y:S01]  /*4ec0*/  LEA R0, -R147, RZ, 0x7 ;  /* 0x000000ff93007211 */ /* 0x010fe200078e39ff */
[-C--:B--2---:R-:W-:Y:S05]  /*4ed0*/  HMMA.16816.F32 R84, R4, R16.reuse, R84 ;  /* 0x000000100454723c */ /* 0x084fea0000001854 */
[C---:B------:R-:W-:Y:S01]  /*4ee0*/  LEA R196, P1, R0.reuse, R196, 0x2 ;  /* 0x000000c400c47211 */ /* 0x040fe200078210ff */
[C---:B------:R-:W-:Y:S05]  /*4ef0*/  HMMA.16816.F32 R88, R12.reuse, R16, R88 ;  /* 0x000000100c58723c */ /* 0x040fea0000001858 */
[----:B------:R-:W-:Y:S01]  /*4f00*/  LEA.HI.X.SX32 R197, R0, R197, 0x2, P1 ;  /* 0x000000c500c57211 */ /* 0x000fe200008f16ff */
        /* <DEDUP_REMOVED lines=13> */
[----:B------:R-:W1:Y:S02]  /*4fe0*/  LDC.64 R4, c[0x0][0x420] ;  /* 0x00010800ff047b82 */ /* 0x000e640000000a00 */
[C---:B-1----:R-:W-:Y:S02]  /*4ff0*/  IMAD.U32 R0, R4.reuse, -0x80, RZ ;  /* 0xffffff8004007824 */ /* 0x042fe400078e00ff */
[----:B------:R-:W-:Y:S03]  /*5000*/  IMAD.SHL.U32 R8, R4, 0x40, RZ ;  /* 0x0000004004087824 */ /* 0x000fe600078e00ff */
[C---:B------:R-:W-:Y:S04]  /*5010*/  LEA R3, P1, R0.reuse, R242, 0x1 ;  /* 0x000000f200037211 */ /* 0x040fe800078208ff */
[----:B------:R-:W-:Y:S01]  /*5020*/  LEA.HI.X.SX32 R0, R0, R243, 0x1, P1 ;  /* 0x000000f300007211 */ /* 0x000fe200008f0eff */
[----:B------:R-:W-:Y:S01]  /*5030*/  IMAD.MOV.U32 R242, RZ, RZ, R3 ;  /* 0x000000fffff27224 */ /* 0x000fe200078e0003 */
[----:B------:R-:W-:Y:S03]  /*5040*/  SHF.L.U64.HI R3, R4, 0x6, R5 ;  /* 0x0000000604037819 */ /* 0x000fe60000010205 */
[----:B------:R-:W-:Y:S01]  /*5050*/  IMAD.MOV.U32 R243, RZ, RZ, R0 ;  /* 0x000000fffff37224 */ /* 0x000fe200078e0000 */
[-C--:B------:R-:W-:Y:S02]  /*5060*/  IADD3 R6, P1, R242, R8.reuse, RZ ;  /* 0x00000008f2067210 */ /* 0x080fe40007f3e0ff */
[----:B------:R-:W-:Y:S02]  /*5070*/  LEA R0, R249, UR5, 0x1 ;  /* 0x00000005f9007c11 */ /* 0x000fe4000f8e08ff */
[-C--:B------:R-:W-:Y:S01]  /*5080*/  IADD3 R4, P2, R6, R8.reuse, RZ ;  /* 0x0000000806047210 */ /* 0x080fe20007f5e0ff */
[--C-:B------:R-:W-:Y:S02]  /*5090*/  IMAD.X R7, R243, 0x1, R3.reuse, P1 ;  /* 0x00000001f3077824 */ /* 0x100fe400008e0603 */
[----:B------:R-:W-:Y:S01]  /*50a0*/  @!PT LDS RZ, [RZ] ;  /* 0x00000000fffff984 */ /* 0x000fe20000000800 */
[----:B------:R-:W-:Y:S01]  /*50b0*/  @!PT LDS RZ, [RZ] ;  /* 0x00000000fffff984 */ /* 0x000fe20000000800 */
[----:B------:R-:W-:Y:S01]  /*50c0*/  @!PT LDS RZ, [RZ] ;  /* 0x00000000fffff984 */ /* 0x000fe20000000800 */
[----:B------:R1:W-:Y:S01]  /*50d0*/  LDGSTS.E.BYPASS.LTC128B.128 [R0+0x8000], desc[UR30][R242.64] ;  /* 0x08000000f2007fae */ /* 0x0003e2000b901d5e */
[----:B------:R-:W-:Y:S01]  /*50e0*/  IADD3 R8, P1, R4, R8, RZ ;  /* 0x0000000804087210 */ /* 0x000fe20007f3e0ff */
[--C-:B------:R-:W-:Y:S02]  /*50f0*/  IMAD.X R5, R7, 0x1, R3.reuse, P2 ;  /* 0x0000000107057824 */ /* 0x100fe400010e0603 */
[----:B------:R1:W-:Y:S02]  /*5100*/  LDGSTS.E.BYPASS.LTC128B.128 [R0+0x9000], desc[UR30][R6.64] ;  /* 0x0900000006007fae */ /* 0x0003e4000b901d5e */
[----:B------:R-:W-:Y:S02]  /*5110*/  IMAD.X R9, R5, 0x1, R3, P1 ;  /* 0x0000000105097824 */ /* 0x000fe400008e0603 */
[----:B------:R1:W-:Y:S04]  /*5120*/  LDGSTS.E.BYPASS.LTC128B.128 [R0+0xa000], desc[UR30][R4.64] ;  /* 0x0a00000004007fae */ /* 0x0003e8000b901d5e */
[----:B------:R1:W-:Y:S04]  /*5130*/  LDGSTS.E.BYPASS.LTC128B.128 [R0+0xb000], desc[UR30][R8.64] ;  /* 0x0b00000008007fae */ /* 0x0003e8000b901d5e */
[----:B------:R-:W0:Y:S02]  /*5140*/  LDGDEPBAR ;  /* 0x00000000000079af */ /* 0x000e240000000000 */
.L_x_597:
[----:B------:R-:W-:Y:S01]  /*5150*/  LEA R3, R192, UR5, 0x1 ;  /* 0x00000005c0037c11 */ /* 0x000fe2000f8e08ff */
[----:B------:R-:W-:Y:S01]  /*5160*/  LDSM.16.MT88.4 R16, [R2+0xc000] ;  /* 0x00c000000210783b */ /* 0x000fe20000004200 */
[----:B-1----:R-:W-:Y:S01]  /*5170*/  VIADD R0, R2, 0xc000 ;  /* 0x0000c00002007836 */ /* 0x002fe20000000000 */
[----:B------:R-:W-:Y:S01]  /*5180*/  ULOP3.LUT UR6, UR45, 0x1, URZ, 0xc0, !UPT ;  /* 0x000000012d067892 */ /* 0x000fe2000f8ec03f */
[----:B------:R-:W-:Y:S01]  /*5190*/  IMAD.IADD R144, R186, 0x1, R146 ;  /* 0x00000001ba907824 */ /* 0x000fe200078e0292 */
[----:B------:R-:W1:Y:S01]  /*51a0*/  LDSM.16.M88.4 R32, [R3+0x14000] ;  /* 0x014000000320783b */ /* 0x000e620000000200 */
[----:B------:R-:W-:Y:S01]  /*51b0*/  IMAD.IADD R0, R0, 0x1, R186 ;  /* 0x0000000100007824 */ /* 0x000fe200078e02ba */
[----:B------:R-:W-:Y:S02]  /*51c0*/  UISETP.NE.U32.AND UP0, UPT, UR6, 0x1, UPT ;  /* 0x000000010600788c */ /* 0x000fe4000bf05070 */
        /* <DEDUP_REMOVED lines=56> */
[----:B------:R-:W-:Y:S05]  /*5550*/  LDSM.16.M88.4 R36, [R145+0x18000] ;  /* 0x018000009124783b */ /* 0x000fea0000000200 */
        /* <DEDUP_REMOVED lines=8> */
[----:B------:R-:W3:Y:S05]  /*55e0*/  LDSM.16.MT88.4 R52, [R0+0x3000] ;  /* 0x003000000034783b */ /* 0x000eea0000004200 */
[----:B------:R-:W-:Y:S01]  /*55f0*/  HMMA.16816.F32 R32, R40, R62, R32 ;  /* 0x0000003e2820723c */ /* 0x000fe20000001820 */
[----:B------:R-:W-:Y:S04]  /*5600*/  LDSM.16.M88.4 R40, [R144+0x18000] ;  /* 0x018000009028783b */ /* 0x000fe80000000200 */
[----:B------:R-:W-:Y:S01]  /*5610*/  LDSM.16.M88.4 R60, [R144+0x1a000] ;  /* 0x01a00000903c783b */ /* 0x000fe20000000200 */
[-C--:B-1----:R-:W-:Y:S06]  /*5620*/  HMMA.16816.F32 R4, R44, R56.reuse, R4 ;  /* 0x000000382c04723c */ /* 0x082fec0000001804 */
[C---:B------:R-:W-:Y:S06]  /*5630*/  HMMA.16816.F32 R8, R64.reuse, R56, R8 ;  /* 0x000000384008723c */ /* 0x040fec0000001808 */
[-C--:B------:R-:W-:Y:S06]  /*5640*/  HMMA.16816.F32 R12, R64, R58.reuse, R12 ;  /* 0x0000003a400c723c */ /* 0x080fec000000180c */
[C---:B------:R-:W-:Y:S01]  /*5650*/  HMMA.16816.F32 R16, R44.reuse, R58, R16 ;  /* 0x0000003a2c10723c */ /* 0x040fe20000001810 */
[----:B------:R1:W4:Y:S05]  /*5660*/  LDSM.16.MT88.4 R56, [R2+0xf800] ;  /* 0x00f800000238783b */ /* 0x00032a0000004200 */
[-C--:B------:R-:W-:Y:S06]  /*5670*/  HMMA.16816.F32 R20, R44, R132.reuse, R20 ;  /* 0x000000842c14723c */ /* 0x080fec0000001814 */
[C---:B------:R-:W-:Y:S06]  /*5680*/  HMMA.16816.F32 R24, R64.reuse, R132, R24 ;  /* 0x000000844018723c */ /* 0x040fec0000001818 */
[-C--:B------:R-:W-:Y:S01]  /*5690*/  HMMA.16816.F32 R28, R64, R134.reuse, R28 ;  /* 0x00000086401c723c */ /* 0x080fe2000000181c */
[----:B------:R4:W4:Y:S05]  /*56a0*/  LDSM.16.MT88.4 R64, [R0+0x3800] ;  /* 0x003800000040783b */ /* 0x00092a0000004200 */
[----:B------:R-:W-:Y:S05]  /*56b0*/  HMMA.16816.F32 R32, R44, R134, R32 ;  /* 0x000000862c20723c */ /* 0x000fea0000001820 */
[----:B-1----:R-:W-:Y:S01]  /*56c0*/  @P0 IADD3 R2, P1, R250, UR10, RZ ;  /* 0x0000000afa020c10 */ /* 0x002fe2000ff3e0ff */
[-C--:B--2---:R-:W-:Y:S01]  /*56d0*/  HMMA.16816.F32 R4, R36, R48.reuse, R4 ;  /* 0x000000302404723c */ /* 0x084fe20000001804 */
[----:B------:R-:W-:Y:S04]  /*56e0*/  @UP2 UIADD3 UR10, UP1, UR10, -0x200, URZ ;  /* 0xfffffe000a0a2890 */ /* 0x000fe8000ff3e03f */
[----:B------:R-:W-:Y:S01]  /*56f0*/  @P0 IADD3.X R3, R251, UR9, RZ, P1, !PT ;  /* 0x00000009fb030c10 */ /* 0x000fe20008ffe4ff */
[C---:B------:R-:W-:Y:S01]  /*5700*/  HMMA.16816.F32 R8, R136.reuse, R48, R8 ;  /* 0x000000308808723c */ /* 0x040fe20000001808 */
[----:B------:R-:W-:Y:S03]  /*5710*/  @UP2 UIADD3.X UR9, UR9, -0x1, URZ, UP1, !UPT ;  /* 0xffffffff09092890 */ /* 0x000fe60008ffe43f */
[----:B------:R-:W5:Y:S01]  /*5720*/  @P0 LDG.E R247, desc[UR30][R2.64] ;  /* 0x0000001e02f70981 */ /* 0x000f62000c1e1900 */
[C---:B------:R-:W-:Y:S01]  /*5730*/  IMAD.SHL.U32 R44, R147.reuse, 0x8, RZ ;  /* 0x00000008932c7824 */ /* 0x040fe200078e00ff */
[-C--:B------:R-:W-:Y:S02]  /*5740*/  HMMA.16816.F32 R12, R136, R50.reuse, R12 ;  /* 0x00000032880c723c */ /* 0x080fe4000000180c */
[----:B------:R-:W5:Y:S03]  /*5750*/  @P0 LDG.E R246, desc[UR30][R2.64+0x20] ;  /* 0x0000201e02f60981 */ /* 0x000f66000c1e1900 */
[C---:B------:R-:W-:Y:S01]  /*5760*/  IMAD.SHL.U32 R45, R147.reuse, 0x10, RZ ;  /* 0x00000010932d7824 */ /* 0x040fe200078e00ff */
[C---:B------:R-:W-:Y:S01]  /*5770*/  HMMA.16816.F32 R16, R36.reuse, R50, R16 ;  /* 0x000000322410723c */ /* 0x040fe20000001810 */
[----:B------:R-:W5:Y:S04]  /*5780*/  @P0 LDG.E R245, desc[UR30][R2.64+0x100] ;  /* 0x0001001e02f50981 */ /* 0x000f68000c1e1900 */
[----:B------:R1:W5:Y:S01]  /*5790*/  @P0 LDG.E R244, desc[UR30][R2.64+0x120] ;  /* 0x0001201e02f40981 */ /* 0x000362000c1e1900 */
[-C--:B---3--:R-:W-:Y:S05]  /*57a0*/  HMMA.16816.F32 R20, R36, R52.reuse, R20 ;  /* 0x000000342414723c */ /* 0x088fea0000001814 */
[----:B----4-:R-:W-:Y:S01]  /*57b0*/  IMAD R0, R147, 0x18, RZ ;  /* 0x0000001893007824 */ /* 0x010fe200078e02ff */
[C---:B------:R-:W-:Y:S06]  /*57c0*/  HMMA.16816.F32 R24, R136.reuse, R52, R24 ;  /* 0x000000348818723c */ /* 0x040fec0000001818 */
[-C--:B------:R-:W-:Y:S06]  /*57d0*/  HMMA.16816.F32 R28, R136, R54.reuse, R28 ;  /* 0x00000036881c723c */ /* 0x080fec000000181c */
[----:B------:R-:W-:Y:S06]  /*57e0*/  HMMA.16816.F32 R32, R36, R54, R32 ;  /* 0x000000362420723c */ /* 0x000fec0000001820 */
[-C--:B------:R-:W-:Y:S05]  /*57f0*/  HMMA.16816.F32 R4, R40, R56.reuse, R4 ;  /* 0x000000382804723c */ /* 0x080fea0000001804 */
[CC--:B------:R-:W-:Y:S01]  /*5800*/  LEA R36, P0, R44.reuse, R196.reuse, 0x2 ;  /* 0x000000c42c247211 */ /* 0x0c0fe200078010ff */
[C---:B------:R-:W-:Y:S05]  /*5810*/  HMMA.16816.F32 R8, R60.reuse, R56, R8 ;  /* 0x000000383c08723c */ /* 0x040fea0000001808 */
[CC--:B-1----:R-:W-:Y:S01]  /*5820*/  LEA R2, P1, R45.reuse, R196.reuse, 0x2 ;  /* 0x000000c42d027211 */ /* 0x0c2fe200078210ff */
[-C--:B------:R-:W-:Y:S05]  /*5830*/  HMMA.16816.F32 R12, R60, R58.reuse, R12 ;  /* 0x0000003a3c0c723c */ /* 0x080fea000000180c */
[-C--:B------:R-:W-:Y:S01]  /*5840*/  LEA.HI.X.SX32 R37, R44, R197.reuse, 0x2, P0 ;  /* 0x000000c52c257211 */ /* 0x080fe200000f16ff */
[C---:B------:R-:W-:Y:S05]  /*5850*/  HMMA.16816.F32 R16, R40.reuse, R58, R16 ;  /* 0x0000003a2810723c */ /* 0x040fea0000001810 */
[----:B------:R1:W-:Y:S01]  /*5860*/  REDG.E.ADD.F32.FTZ.RN.STRONG.GPU desc[UR30][R196.64], R4 ;  /* 0x00000004c40079a6 */ /* 0x0003e2000c10f39e */
[-C--:B------:R-:W-:Y:S03]  /*5870*/  HMMA.16816.F32 R20, R40, R64.reuse, R20 ;  /* 0x000000402814723c */ /* 0x080fe60000001814 */
[----:B------:R2:W-:Y:S02]  /*5880*/  REDG.E.ADD.F32.FTZ.RN.STRONG.GPU desc[UR30][R36.64], R5 ;  /* 0x00000005240079a6 */ /* 0x0005e4000c10f39e */
[-C--:B------:R-:W-:Y:S01]  /*5890*/  LEA.HI.X.SX32 R3, R45, R197.reuse, 0x2, P1 ;  /* 0x000000c52d037211 */ /* 0x080fe200008f16ff */
[C---:B------:R-:W-:Y:S04]  /*58a0*/  HMMA.16816.F32 R24, R60.reuse, R64, R24 ;  /* 0x000000403c18723c */ /* 0x040fe80000001818 */
[----:B------:R3:W-:Y:S01]  /*58b0*/  REDG.E.ADD.F32.FTZ.RN.STRONG.GPU desc[UR30][R2.64], R6 ;  /* 0x00000006020079a6 */ /* 0x0007e2000c10f39e */
[CC--:B------:R-:W-:Y:S01]  /*58c0*/  LEA R38, P0, R0.reuse, R196.reuse, 0x2 ;  /* 0x000000c400267211 */ /* 0x0c0fe200078010ff */
[-C--:B------:R-:W-:Y:S05]  /*58d0*/  HMMA.16816.F32 R28, R60, R66.reuse, R28 ;  /* 0x000000423c1c723c */ /* 0x080fea000000181c */
[-C--:B------:R-:W-:Y:S01]  /*58e0*/  LEA.HI.X.SX32 R39, R0, R197.reuse, 0x2, P0 ;  /* 0x000000c500277211 */ /* 0x080fe200000f16ff */
[----:B------:R-:W-:Y:S04]  /*58f0*/  HMMA.16816.F32 R32, R40, R66, R32 ;  /* 0x000000422820723c */ /* 0x000fe80000001820 */
[----:B------:R4:W-:Y:S01]  /*5900*/  REDG.E.ADD.F32.FTZ.RN.STRONG.GPU desc[UR30][R38.64], R7 ;  /* 0x00000007260079a6 */ /* 0x0009e2000c10f39e */
[C---:B------:R-:W-:Y:S02]  /*5910*/  IMAD.SHL.U32 R0, R147.reuse, 0x40, RZ ;  /* 0x0000004093007824 */ /* 0x040fe400078e00ff */
[C---:B------:R-:W-:Y:S04]  /*5920*/  IMAD.SHL.U32 R40, R147.reuse, 0x20, RZ ;  /* 0x0000002093287824 */ /* 0x040fe800078e00ff */
[C---:B------:R-:W-:Y:S01]  /*5930*/  IMAD R42, R147.reuse, 0x28, RZ ;  /* 0x00000028932a7824 */ /* 0x040fe200078e02ff */
[CC--:B-1----:R-:W-:Y:S01]  /*5940*/  LEA R4, P1, R40.reuse, R196.reuse, 0x2 ;  /* 0x000000c428047211 */ /* 0x0c2fe200078210ff */
[----:B------:R-:W-:Y:S03]  /*5950*/  IMAD R41, R147, 0x30, RZ ;  /* 0x0000003093297824 */ /* 0x000fe600078e02ff */
[-C--:B--2---:R-:W-:Y:S02]  /*5960*/  LEA.HI.X.SX32 R5, R40, R197.reuse, 0x2, P1 ;  /* 0x000000c528057211 */ /* 0x084fe400008f16ff */
[CC--:B---3--:R-:W-:Y:S03]  /*5970*/  LEA R2, P0, R42.reuse, R196.reuse, 0x2 ;  /* 0x000000c42a027211 */ /* 0x0c8fe600078010ff */
[----:B------:R1:W-:Y:S01]  /*5980*/  REDG.E.ADD.F32.FTZ.RN.STRONG.GPU desc[UR30][R4.64], R8 ;  /* 0x00000008040079a6 */ /* 0x0003e2000c10f39e */
[CC--:B------:R-:W-:Y:S02]  /*5990*/  LEA R6, P1, R41.reuse, R196.reuse, 0x2 ;  /* 0x000000c429067211 */ /* 0x0c0fe400078210ff */
[-C--:B------:R-:W-:Y:S05]  /*59a0*/  LEA.HI.X.SX32 R3, R42, R197.reuse, 0x2, P0 ;  /* 0x000000c52a037211 */ /* 0x080fea00000f16ff */
[----:B------:R2:W-:Y:S01]  /*59b0*/  REDG.E.ADD.F32.FTZ.RN.STRONG.GPU desc[UR30][R2.64], R9 ;  /* 0x00000009020079a6 */ /* 0x0005e2000c10f39e */
[-C--:B----4-:R-:W-:Y:S01]  /*59c0*/  LEA.HI.X.SX32 R7, R41, R197.reuse, 0x2, P1 ;  /* 0x000000c529077211 */ /* 0x090fe200008f16ff */
[C---:B------:R-:W-:Y:S02]  /*59d0*/  IMAD R38, R147.reuse, 0x38, RZ ;  /* 0x0000003893267824 */ /* 0x040fe400078e02ff */
[----:B------:R-:W-:Y:S04]  /*59e0*/  LDSM.16.MT88.4 R40, [R184+0x19000] ;  /* 0x01900000b828783b */ /* 0x000fe80000004200 */
[----:B------:R3:W-:Y:S01]  /*59f0*/  REDG.E.ADD.F32.FTZ.RN.STRONG.GPU desc[UR30][R6.64], R10 ;  /* 0x0000000a060079a6 */ /* 0x0007e2000c10f39e */
[CC--:B-1----:R-:W-:Y:S01]  /*5a00*/  LEA R4, P0, R38.reuse, R196.reuse, 0x2 ;  /* 0x000000c426047211 */ /* 0x0c2fe200078010ff */
[C---:B------:R-:W-:Y:S03]  /*5a10*/  IMAD R8, R147.reuse, 0x50, RZ ;  /* 0x0000005093087824 */ /* 0x040fe600078e02ff */
[-C--:B------:R-:W-:Y:S02]  /*5a20*/  LEA.HI.X.SX32 R5, R38, R197.reuse, 0x2, P0 ;  /* 0x000000c526057211 */ /* 0x080fe400000f16ff */
[CC--:B--2---:R-:W-:Y:S01]  /*5a30*/  LEA R2, P1, R0.reuse, R196.reuse, 0x2 ;  /* 0x000000c400027211 */ /* 0x0c4fe200078210ff */
[C---:B------:R-:W-:Y:S02]  /*5a40*/  IMAD R9, R147.reuse, 0x48, RZ ;  /* 0x0000004893097824 */ /* 0x040fe400078e02ff */
[----:B------:R1:W-:Y:S01]  /*5a50*/  REDG.E.ADD.F32.FTZ.RN.STRONG.GPU desc[UR30][R4.64], R11 ;  /* 0x0000000b040079a6 */ /* 0x0003e2000c10f39e */
[-C--:B------:R-:W-:Y:S01]  /*5a60*/  LEA.HI.X.SX32 R3, R0, R197.reuse, 0x2, P1 ;  /* 0x000000c500037211 */ /* 0x080fe200008f16ff */
[----:B------:R-:W-:Y:S01]  /*5a70*/  IMAD R0, R147, 0x58, RZ ;  /* 0x0000005893007824 */ /* 0x000fe200078e02ff */
[CC--:B---3--:R-:W-:Y:S03]  /*5a80*/  LEA R6, P0, R9.reuse, R196.reuse, 0x2 ;  /* 0x000000c409067211 */ /* 0x0c8fe600078010ff */
[----:B------:R2:W-:Y:S01]  /*5a90*/  REDG.E.ADD.F32.FTZ.RN.STRONG.GPU desc[UR30][R2.64], R16 ;  /* 0x00000010020079a6 */ /* 0x0005e2000c10f39e */
[-C--:B------:R-:W-:Y:S01]  /*5aa0*/  LEA.HI.X.SX32 R7, R9, R197.reuse, 0x2, P0 ;  /* 0x000000c509077211 */ /* 0x080fe200000f16ff */
[C---:B------:R-:W-:Y:S04]  /*5ab0*/  IMAD R9, R147.reuse, 0x60, RZ ;  /* 0x0000006093097824 */ /* 0x040fe800078e02ff */
[----:B------:R3:W-:Y:S01]  /*5ac0*/  REDG.E.ADD.F32.FTZ.RN.STRONG.GPU desc[UR30][R6.64], R17 ;  /* 0x00000011060079a6 */ /* 0x0007e2000c10f39e */
[CC--:B-1----:R-:W-:Y:S04]  /*5ad0*/  LEA R4, P1, R8.reuse, R196.reuse, 0x2 ;  /* 0x000000c408047211 */ /* 0x0c2fe800078210ff */
[-C--:B------:R-:W-:Y:S01]  /*5ae0*/  LEA.HI.X.SX32 R5, R8, R197.reuse, 0x2, P1 ;  /* 0x000000c508057211 */ /* 0x080fe200008f16ff */
[C---:B------:R-:W-:Y:S01]  /*5af0*/  IMAD R8, R147.reuse, 0x68, RZ ;  /* 0x0000006893087824 */ /* 0x040fe200078e02ff */
[CC--:B--2---:R-:W-:Y:S03]  /*5b00*/  LEA R2, P0, R0.reuse, R196.reuse, 0x2 ;  /* 0x000000c400027211 */ /* 0x0c4fe600078010ff */
[----:B------:R1:W-:Y:S01]  /*5b10*/  REDG.E.ADD.F32.FTZ.RN.STRONG.GPU desc[UR30][R4.64], R18 ;  /* 0x00000012040079a6 */ /* 0x0003e2000c10f39e */
[-C--:B------:R-:W-:Y:S01]  /*5b20*/  LEA.HI.X.SX32 R3, R0, R197.reuse, 0x2, P0 ;  /* 0x000000c500037211 */ /* 0x080fe200000f16ff */
[C---:B------:R-:W-:Y:S02]  /*5b30*/  IMAD R0, R147.reuse, 0x70, RZ ;  /* 0x0000007093007824 */ /* 0x040fe400078e02ff */
[----:B------:R-:W-:Y:S01]  /*5b40*/  IMAD R147, R147, 0x78, RZ ;  /* 0x0000007893937824 */ /* 0x000fe200078e02ff */
[CC--:B---3--:R-:W-:Y:S01]  /*5b50*/  LEA R6, P1, R9.reuse, R196.reuse, 0x2 ;  /* 0x000000c409067211 */ /* 0x0c8fe200078210ff */
[----:B------:R2:W-:Y:S03]  /*5b60*/  REDG.E.ADD.F32.FTZ.RN.STRONG.GPU desc[UR30][R2.64], R19 ;  /* 0x00000013020079a6 */ /* 0x0005e6000c10f39e */
[-C--:B------:R-:W-:Y:S05]  /*5b70*/  LEA.HI.X.SX32 R7, R9, R197.reuse, 0x2, P1 ;  /* 0x000000c509077211 */ /* 0x080fea00008f16ff */
[----:B------:R3:W-:Y:S01]  /*5b80*/  REDG.E.ADD.F32.FTZ.RN.STRONG.GPU desc[UR30][R6.64], R12 ;  /* 0x0000000c060079a6 */ /* 0x0007e2000c10f39e */
[CC--:B-1----:R-:W-:Y:S04]  /*5b90*/  LEA R4, P0, R8.reuse, R196.reuse, 0x2 ;  /* 0x000000c408047211 */ /* 0x0c2fe800078010ff */
[-C--:B------:R-:W-:Y:S02]  /*5ba0*/  LEA.HI.X.SX32 R5, R8, R197.reuse, 0x2, P0 ;  /* 0x000000c508057211 */ /* 0x080fe400000f16ff */
[CC--:B--2---:R-:W-:Y:S03]  /*5bb0*/  LEA R2, P1, R0.reuse, R196.reuse, 0x2 ;  /* 0x000000c400027211 */ /* 0x0c4fe600078210ff */
[----:B------:R-:W-:Y:S01]  /*5bc0*/  REDG.E.ADD.F32.FTZ.RN.STRONG.GPU desc[UR30][R4.64], R13 ;  /* 0x0000000d040079a6 */ /* 0x000fe2000c10f39e */
[-C--:B------:R-:W-:Y:S01]  /*5bd0*/  LEA.HI.X.SX32 R3, R0, R197.reuse, 0x2, P1 ;  /* 0x000000c500037211 */ /* 0x080fe200008f16ff */
[----:B------:R-:W-:Y:S01]  /*5be0*/  VIADD R0, R45, 0x20 ;  /* 0x000000202d007836 */ /* 0x000fe20000000000 */
[CC--:B---3--:R-:W-:Y:S03]  /*5bf0*/  LEA R6, P0, R147.reuse, R196.reuse, 0x2 ;  /* 0x000000c493067211 */ /* 0x0c8fe600078010ff */
[----:B------:R1:W-:Y:S01]  /*5c00*/  REDG.E.ADD.F32.FTZ.RN.STRONG.GPU desc[UR30][R2.64], R14 ;  /* 0x0000000e020079a6 */ /* 0x0003e2000c10f39e */
[-C--:B------:R-:W-:Y:S02]  /*5c10*/  LEA.HI.X.SX32 R7, R147, R197.reuse, 0x2, P0 ;  /* 0x000000c593077211 */ /* 0x080fe400000f16ff */
[CC--:B------:R-:W-:Y:S03]  /*5c20*/  LEA R8, P0, R0.reuse, R196.reuse, 0x2 ;  /* 0x000000c400087211 */ /* 0x0c0fe600078010ff */
[----:B------:R2:W-:Y:S01]  /*5c30*/  REDG.E.ADD.F32.FTZ.RN.STRONG.GPU desc[UR30][R6.64], R15 ;  /* 0x0000000f060079a6 */ /* 0x0005e2000c10f39e */
[-C--:B------:R-:W-:Y:S03]  /*5c40*/  LEA.HI.X.SX32 R9, R0, R197.reuse, 0x2, P0 ;  /* 0x000000c500097211 */ /* 0x080fe600000f16ff */
[----:B------:R-:W-:Y:S04]  /*5c50*/  REDG.E.ADD.F32.FTZ.RN.STRONG.GPU desc[UR30][R196.64+0x80], R20 ;  /* 0x00008014c40079a6 */ /* 0x000fe8000c10f39e */
[----:B------:R-:W-:Y:S04]  /*5c60*/  REDG.E.ADD.F32.FTZ.RN.STRONG.GPU desc[UR30][R36.64+0x80], R21 ;  /* 0x00008015240079a6 */ /* 0x000fe8000c10f39e */
[----:B------:R3:W-:Y:S04]  /*5c70*/  REDG.E.ADD.F32.FTZ.RN.STRONG.GPU desc[UR30][R8.64], R22 ;  /* 0x00000016080079a6 */ /* 0x0007e8000c10f39e */
[----:B------:R-:W-:Y:S01]  /*5c80*/  LDSM.16.MT88.4 R36, [R185+0x1000] ;  /* 0x00100000b924783b */ /* 0x000fe20000004200 */
[C---:B-1----:R-:W-:Y:S04]  /*5c90*/  IMAD.IADD R2, R44.reuse, 0x1, R0 ;  /* 0x000000012c027824 */ /* 0x042fe800078e0200 */
[----:B------:R-:W-:Y:S01]  /*5ca0*/  IMAD.IADD R0, R44, 0x1, R2 ;  /* 0x000000012c007824 */ /* 0x000fe200078e0202 */
[-C--:B--2---:R-:W-:Y:S03]  /*5cb0*/  LEA R6, P0, R2, R196.reuse, 0x2 ;  /* 0x000000c402067211 */ /* 0x084fe600078010ff */
[----:B------:R-:W-:Y:S01]  /*5cc0*/  IMAD.IADD R3, R44, 0x1, R0 ;  /* 0x000000012c037824 */ /* 0x000fe200078e0200 */
[-C--:B------:R-:W-:Y:S02]  /*5cd0*/  LEA.HI.X.SX32 R7, R2, R197.reuse, 0x2, P0 ;  /* 0x000000c502077211 */ /* 0x080fe400000f16ff */
[CC--:B------:R-:W-:Y:S03]  /*5ce0*/  LEA R4, P0, R0.reuse, R196.reuse, 0x2 ;  /* 0x000000c400047211 */ /* 0x0c0fe600078010ff */
[----:B------:R1:W-:Y:S01]  /*5cf0*/  REDG.E.ADD.F32.FTZ.RN.STRONG.GPU desc[UR30][R6.64], R23 ;  /* 0x00000017060079a6 */ /* 0x0003e2000c10f39e */
[-C--:B------:R-:W-:Y:S01]  /*5d00*/  LEA.HI.X.SX32 R5, R0, R197.reuse, 0x2, P0 ;  /* 0x000000c500057211 */ /* 0x080fe200000f16ff */
[C---:B------:R-:W-:Y:S02]  /*5d10*/  IMAD.IADD R0, R44.reuse, 0x1, R3 ;  /* 0x000000012c007824 */ /* 0x040fe400078e0203 */
[----:B------:R-:W-:Y:S02]  /*5d20*/  LDSM.16.MT88.4 R20, [R184+0x14800] ;  /* 0x01480000b814783b */ /* 0x000fe40000004200 */
[----:B------:R-:W-:Y:S01]  /*5d30*/  IMAD.IADD R2, R44, 0x1, R0 ;  /* 0x000000012c027824 */ /* 0x000fe200078e0200 */
[CC--:B---3--:R-:W-:Y:S01]  /*5d40*/  LEA R8, P0, R0.reuse, R196.reuse, 0x2 ;  /* 0x000000c400087211 */ /* 0x0c8fe200078010ff */
[----:B------:R2:W-:Y:S03]  /*5d50*/  REDG.E.ADD.F32.FTZ.RN.STRONG.GPU desc[UR30][R4.64], R24 ;  /* 0x00000018040079a6 */ /* 0x0005e6000c10f39e */
[-C--:B------:R-:W-:Y:S01]  /*5d60*/  LEA.HI.X.SX32 R9, R0, R197.reuse, 0x2, P0 ;  /* 0x000000c500097211 */ /* 0x080fe200000f16ff */
[C---:B------:R-:W-:Y:S01]  /*5d70*/  IMAD.IADD R0, R44.reuse, 0x1, R2 ;  /* 0x000000012c007824 */ /* 0x040fe200078e0202 */
[CC--:B-1----:R-:W-:Y:S04]  /*5d80*/  LEA R6, P1, R3.reuse, R196.reuse, 0x2 ;  /* 0x000000c403067211 */ /* 0x0c2fe800078210ff */
[-C--:B------:R-:W-:Y:S01]  /*5d90*/  LEA.HI.X.SX32 R7, R3, R197.reuse, 0x2, P1 ;  /* 0x000000c503077211 */ /* 0x080fe200008f16ff */
[----:B------:R-:W-:Y:S01]  /*5da0*/  IMAD.IADD R3, R44, 0x1, R0 ;  /* 0x000000012c037824 */ /* 0x000fe200078e0200 */
[CC--:B--2---:R-:W-:Y:S03]  /*5db0*/  LEA R4, P0, R2.reuse, R196.reuse, 0x2 ;  /* 0x000000c402047211 */ /* 0x0c4fe600078010ff */
[----:B------:R1:W-:Y:S01]  /*5dc0*/  REDG.E.ADD.F32.FTZ.RN.STRONG.GPU desc[UR30][R6.64], R25 ;  /* 0x00000019060079a6 */ /* 0x0003e2000c10f39e */
[-C--:B------:R-:W-:Y:S03]  /*5dd0*/  LEA.HI.X.SX32 R5, R2, R197.reuse, 0x2, P0 ;  /* 0x000000c502057211 */ /* 0x080fe600000f16ff */
[----:B------:R2:W-:Y:S01]  /*5de0*/  REDG.E.ADD.F32.FTZ.RN.STRONG.GPU desc[UR30][R8.64], R26 ;  /* 0x0000001a080079a6 */ /* 0x0005e2000c10f39e */
[----:B------:R-:W-:Y:S03]  /*5df0*/  IMAD.IADD R2, R44, 0x1, R3 ;  /* 0x000000012c027824 */ /* 0x000fe600078e0203 */
[----:B------:R3:W-:Y:S04]  /*5e00*/  REDG.E.ADD.F32.FTZ.RN.STRONG.GPU desc[UR30][R4.64], R27 ;  /* 0x0000001b040079a6 */ /* 0x0007e8000c10f39e */
[----:B------:R-:W-:Y:S01]  /*5e10*/  LDSM.16.MT88.4 R24, [R185+0x800] ;  /* 0x00080000b918783b */ /* 0x000fe20000004200 */
[CC--:B-1----:R-:W-:Y:S04]  /*5e20*/  LEA R6, P0, R0.reuse, R196.reuse, 0x2 ;  /* 0x000000c400067211 */ /* 0x0c2fe800078010ff */
[-C--:B------:R-:W-:Y:S01]  /*5e30*/  LEA.HI.X.SX32 R7, R0, R197.reuse, 0x2, P0 ;  /* 0x000000c500077211 */ /* 0x080fe200000f16ff */
[----:B------:R-:W-:Y:S01]  /*5e40*/  IMAD.IADD R0, R44, 0x1, R2 ;  /* 0x000000012c007824 */ /* 0x000fe200078e0202 */
[CC--:B--2---:R-:W-:Y:S02]  /*5e50*/  LEA R8, P0, R2.reuse, R196.reuse, 0x2 ;  /* 0x000000c402087211 */ /* 0x0c4fe400078010ff */
[CC--:B---3--:R-:W-:Y:S01]  /*5e60*/  LEA R4, P1, R3.reuse, R196.reuse, 0x2 ;  /* 0x000000c403047211 */ /* 0x0c8fe200078210ff */
[----:B------:R1:W-:Y:S01]  /*5e70*/  REDG.E.ADD.F32.FTZ.RN.STRONG.GPU desc[UR30][R6.64], R32 ;  /* 0x00000020060079a6 */ /* 0x0003e2000c10f39e */
[-C--:B------:R-:W-:Y:S02]  /*5e80*/  LEA.HI.X.SX32 R9, R2, R197.reuse, 0x2, P0 ;  /* 0x000000c502097211 */ /* 0x080fe400000f16ff */
[-C--:B------:R-:W-:Y:S01]  /*5e90*/  LEA.HI.X.SX32 R5, R3, R197.reuse, 0x2, P1 ;  /* 0x000000c503057211 */ /* 0x080fe200008f16ff */
[----:B------:R-:W-:Y:S01]  /*5ea0*/  IMAD.IADD R3, R44, 0x1, R0 ;  /* 0x000000012c037824 */ /* 0x000fe200078e0200 */
[CC--:B------:R-:W-:Y:S03]  /*5eb0*/  LEA R12, P0, R0.reuse, R196.reuse, 0x2 ;  /* 0x000000c4000c7211 */ /* 0x0c0fe600078010ff */
[----:B------:R2:W-:Y:S01]  /*5ec0*/  REDG.E.ADD.F32.FTZ.RN.STRONG.GPU desc[UR30][R4.64], R33 ;  /* 0x00000021040079a6 */ /* 0x0005e2000c10f39e */
[-C--:B------:R-:W-:Y:S01]  /*5ed0*/  LEA.HI.X.SX32 R13, R0, R197.reuse, 0x2, P0 ;  /* 0x000000c5000d7211 */ /* 0x080fe200000f16ff */
[C---:B------:R-:W-:Y:S01]  /*5ee0*/  IMAD.IADD R2, R44.reuse, 0x1, R3 ;  /* 0x000000012c027824 */ /* 0x040fe200078e0203 */
[CC--:B------:R-:W-:Y:S01]  /*5ef0*/  LEA R10, P0, R3.reuse, R196.reuse, 0x2 ;  /* 0x000000c4030a7211 */ /* 0x0c0fe200078010ff */
[----:B------:R3:W-:Y:S02]  /*5f00*/  REDG.E.ADD.F32.FTZ.RN.STRONG.GPU desc[UR30][R8.64], R34 ;  /* 0x00000022080079a6 */ /* 0x0007e4000c10f39e */
[----:B------:R-:W-:Y:S01]  /*5f10*/  IMAD.IADD R0, R44, 0x1, R2 ;  /* 0x000000012c007824 */ /* 0x000fe200078e0202 */
[-C--:B------:R-:W-:Y:S01]  /*5f20*/  LEA.HI.X.SX32 R11, R3, R197.reuse, 0x2, P0 ;  /* 0x000000c5030b7211 */ /* 0x080fe200000f16ff */
[----:B------:R-:W-:Y:S04]  /*5f30*/  REDG.E.ADD.F32.FTZ.RN.STRONG.GPU desc[UR30][R12.64], R35 ;  /* 0x000000230c0079a6 */ /* 0x000fe8000c10f39e */
[----:B------:R-:W-:Y:S04]  /*5f40*/  REDG.E.ADD.F32.FTZ.RN.STRONG.GPU desc[UR30][R10.64], R28 ;  /* 0x0000001c0a0079a6 */ /* 0x000fe8000c10f39e */
[----:B------:R-:W-:Y:S01]  /*5f50*/  LDSM.16.MT88.4 R12, [R184+0x18000] ;  /* 0x01800000b80c783b */ /* 0x000fe20000004200 */
[CC--:B-1----:R-:W-:Y:S03]  /*5f60*/  LEA R6, P1, R0.reuse, R196.reuse, 0x2 ;  /* 0x000000c400067211 */ /* 0x0c2fe600078210ff */
[----:B------:R-:W-:Y:S01]  /*5f70*/  LDSM.16.MT88.4 R32, [R184+0x18800] ;  /* 0x01880000b820783b */ /* 0x000fe20000004200 */
[-C--:B------:R-:W-:Y:S02]  /*5f80*/  LEA.HI.X.SX32 R7, R0, R197.reuse, 0x2, P1 ;  /* 0x000000c500077211 */ /* 0x080fe400008f16ff */
[----:B------:R-:W-:Y:S01]  /*5f90*/  ISETP.LT.AND P1, PT, RZ, UR45, PT ;  /* 0x0000002dff007c0c */ /* 0x000fe2000bf21270 */
[----:B------:R-:W-:Y:S01]  /*5fa0*/  UMOV UR45, UR6 ;  /* 0x00000006002d7c82 */ /* 0x000fe20008000000 */
[----:B--2---:R-:W-:Y:S02]  /*5fb0*/  IMAD.IADD R5, R44, 0x1, R0 ;  /* 0x000000012c057824 */ /* 0x004fe400078e0200 */
[----:B------:R-:W-:Y:S01]  /*5fc0*/  IMAD.IADD R0, R186, 0x1, R185 ;  /* 0x00000001ba007824 */ /* 0x000fe200078e02b9 */
[CC--:B---3--:R-:W-:Y:S02]  /*5fd0*/  LEA R8, P2, R2.reuse, R196.reuse, 0x2 ;  /* 0x000000c402087211 */ /* 0x0c8fe400078410ff */
[C---:B------:R-:W-:Y:S02]  /*5fe0*/  LEA R4, P0, R5.reuse, R196, 0x2 ;  /* 0x000000c405047211 */ /* 0x040fe400078010ff */
[----:B------:R-:W-:Y:S01]  /*5ff0*/  LDSM.16.MT88.4 R16, [R0] ;  /* 0x000000000010783b */ /* 0x000fe20000004200 */
[-C--:B------:R-:W-:Y:S02]  /*6000*/  LEA.HI.X.SX32 R9, R2, R197.reuse, 0x2, P2 ;  /* 0x000000c502097211 */ /* 0x080fe400010f16ff */
[----:B------:R-:W-:Y:S02]  /*6010*/  LEA.HI.X.SX32 R5, R5, R197, 0x2, P0 ;  /* 0x000000c505057211 */ /* 0x000fe400000f16ff */
[----:B------:R-:W-:Y:S01]  /*6020*/  PLOP3.LUT P0, PT, PT, PT, UP0, 0x80, 0x0 ;  /* 0x000000000000781c */ /* 0x000fe20003f0f008 */
[----:B------:R-:W-:Y:S01]  /*6030*/  REDG.E.ADD.F32.FTZ.RN.STRONG.GPU desc[UR30][R8.64], R29 ;  /* 0x0000001d080079a6 */ /* 0x000fe2000c10f39e */
[----:B------:R-:W-:Y:S03]  /*6040*/  @UP2 UIADD3 UR12, UP0, UR12, -0x200, URZ ;  /* 0xfffffe000c0c2890 */ /* 0x000fe6000ff1e03f */
[----:B------:R-:W-:Y:S01]  /*6050*/  REDG.E.ADD.F32.FTZ.RN.STRONG.GPU desc[UR30][R6.64], R30 ;  /* 0x0000001e060079a6 */ /* 0x000fe2000c10f39e */
[----:B------:R-:W-:Y:S03]  /*6060*/  @UP2 UIADD3.X UR11, UR11, -0x1, URZ, UP0, !UPT ;  /* 0xffffffff0b0b2890 */ /* 0x000fe600087fe43f */
[----:B------:R-:W-:Y:S04]  /*6070*/  REDG.E.ADD.F32.FTZ.RN.STRONG.GPU desc[UR30][R4.64], R31 ;  /* 0x0000001f040079a6 */ /* 0x000fe8000c10f39e */
[----:B------:R-:W-:Y:S04]  /*6080*/  LDSM.16.MT88.4 R4, [R184+0x14000] ;  /* 0x01400000b804783b */ /* 0x000fe80000004200 */
[----:B------:R-:W1:Y:S04]  /*6090*/  LDSM.16.MT88.4 R8, [R185] ;  /* 0x00000000b908783b */ /* 0x000e680000004200 */
        /* <DEDUP_REMOVED lines=93> */
.L_x_595:
        /* <DEDUP_REMOVED lines=14> */
[----:B------:R-:W1:Y:S01]  /*6750*/  S2R R19, SR_TID.X ;  /* 0x0000000000137919 */ /* 0x000e620000002100 */
        /* <DEDUP_REMOVED lines=39> */
[----:B-1----:R-:W-:Y:S01]  /*69d0*/  SHF.R.S32.HI R9, RZ, 0x1f, R19 ;  /* 0x0000001fff097819 */ /* 0x002fe20000011413 */
[----:B------:R-:W-:Y:S01]  /*69e0*/  FMUL.FTZ R125, R125, UR6 ;  /* 0x000000067d7d7c20 */ /* 0x000fe20008410000 */
[----:B------:R-:W-:Y:S01]  /*69f0*/  F2FP.F16.F32.PACK_AB R18, R18, R118 ;  /* 0x000000761212723e */ /* 0x000fe200000000ff */
[----:B------:R-:W-:Y:S01]  /*6a00*/  FMUL.FTZ R126, R126, UR6 ;  /* 0x000000067e7e7c20 */ /* 0x000fe20008410000 */
[----:B------:R-:W-:Y:S01]  /*6a10*/  FMUL.FTZ R127, R127, UR6 ;  /* 0x000000067f7f7c20 */ /* 0x000fe20008410000 */
[----:B------:R-:W-:Y:S01]  /*6a20*/  F2FP.F16.F32.PACK_AB R15, R15, R128 ;  /* 0x000000800f0f723e */ /* 0x000fe200000000ff */
[----:B------:R-:W-:Y:S01]  /*6a30*/  ULDC.64 UR10, c[0x0][0x450] ;  /* 0x00011400000a7ab9 */ /* 0x000fe20000000a00 */
[----:B------:R-:W-:Y:S01]  /*6a40*/  F2FP.F16.F32.PACK_AB R130, R131, R130 ;  /* 0x000000828382723e */ /* 0x000fe200000000ff */
[----:B------:R-:W-:Y:S01]  /*6a50*/  ULDC.64 UR6, c[0x0][0x458] ;  /* 0x0001160000067ab9 */ /* 0x000fe20000000a00 */
[----:B------:R-:W-:Y:S01]  /*6a60*/  F2FP.F16.F32.PACK_AB R17, R17, R120 ;  /* 0x000000781111723e */ /* 0x000fe200000000ff */
[----:B------:R-:W1:Y:S01]  /*6a70*/  LDC.64 R12, c[0x0][0x438] ;  /* 0x00010e00ff0c7b82 */ /* 0x000e620000000a00 */
[----:B------:R-:W-:-:S02]  /*6a80*/  LEA.HI R9, R9, R19, RZ, 0x3 ;  /* 0x0000001309097211 */ /* 0x000fc400078f18ff */
[----:B------:R-:W-:Y:S02]  /*6a90*/  F2FP.F16.F32.PACK_AB R16, R16, R122 ;  /* 0x0000007a1010723e */ /* 0x000fe400000000ff */
[----:B------:R-:W-:Y:S02]  /*6aa0*/  F2FP.F16.F32.PACK_AB R124, R125, R124 ;  /* 0x0000007c7d7c723e */ /* 0x000fe400000000ff */
[----:B------:R-:W-:Y:S02]  /*6ab0*/  F2FP.F16.F32.PACK_AB R126, R127, R126 ;  /* 0x0000007e7f7e723e */ /* 0x000fe400000000ff */
[----:B------:R-:W-:Y:S02]  /*6ac0*/  F2FP.F16.F32.PACK_AB R68, R69, R68 ;  /* 0x000000444544723e */ /* 0x000fe400000000ff */
[----:B------:R-:W-:Y:S02]  /*6ad0*/  SHF.R.S32.HI R0, RZ, 0x3, R9 ;  /* 0x00000003ff007819 */ /* 0x000fe40000011409 */
        /* <DEDUP_REMOVED lines=14> */
[----:B------:R-:W-:Y:S01]  /*6bc0*/  F2FP.F16.F32.PACK_AB R94, R95, R94 ;  /* 0x0000005e5f5e723e */ /* 0x000fe200000000ff */
[----:B------:R-:W-:-:S04]  /*6bd0*/  UIMAD UR8, UR41, UR10, URZ ;  /* 0x0000000a290872a4 */ /* 0x000fc8000f8e023f */
[----:B------:R-:W-:Y:S02]  /*6be0*/  UIMAD UR8, UR4, UR11, UR8 ;  /* 0x0000000b040872a4 */ /* 0x000fe4000f8e0208 */
[----:B------:R-:W-:Y:S02]  /*6bf0*/  UIMAD UR41, UR41, UR6, URZ ;  /* 0x00000006292972a4 */ /* 0x000fe4000f8e023f */
[----:B------:R-:W-:Y:S01]  /*6c00*/  USHF.L.U32 UR12, UR10, 0x6, URZ ;  /* 0x000000060a0c7899 */ /* 0x000fe2000800063f */
[----:B--2---:R2:W-:Y:S04]  /*6c10*/  STS [R30], R5 ;  /* 0x000000051e007388 */ /* 0x0045e80000000800 */
[----:B------:R1:W-:Y:S04]  /*6c20*/  STS [R30+0x400], R4 ;  /* 0x000400041e007388 */ /* 0x0003e80000000800 */
        /* <DEDUP_REMOVED lines=8> */
[----:B------:R3:W-:Y:S01]  /*6cb0*/  STS [R25], R15 ;  /* 0x0000000f19007388 */ /* 0x0007e20000000800 */
[----:B--2---:R-:W-:-:S03]  /*6cc0*/  LOP3.LUT R5, R9, 0xfffffff8, RZ, 0xc0, !PT ;  /* 0xfffffff809057812 */ /* 0x004fc600078ec0ff */
[----:B------:R-:W-:Y:S01]  /*6cd0*/  STS [R24], R130 ;  /* 0x0000008218007388 */ /* 0x000fe20000000800 */
[----:B-1----:R-:W-:-:S03]  /*6ce0*/  SHF.R.S32.HI R4, RZ, 0x1f, R0 ;  /* 0x0000001fff047819 */ /* 0x002fc60000011400 */
[----:B------:R-:W-:Y:S04]  /*6cf0*/  STS [R23], R17 ;  /* 0x0000001117007388 */ /* 0x000fe80000000800 */
[----:B------:R1:W-:Y:S04]  /*6d00*/  STS [R22], R16 ;  /* 0x0000001016007388 */ /* 0x0003e80000000800 */
[----:B------:R-:W-:Y:S04]  /*6d10*/  STS [R21], R124 ;  /* 0x0000007c15007388 */ /* 0x000fe80000000800 */
[----:B------:R-:W-:Y:S01]  /*6d20*/  STS [R20], R126 ;  /* 0x0000007e14007388 */ /* 0x000fe20000000800 */
[----:B------:R-:W-:-:S03]  /*6d30*/  IMAD.IADD R19, R19, 0x1, -R5 ;  /* 0x0000000113137824 */ /* 0x000fc600078e0a05 */
[----:B------:R-:W-:Y:S01]  /*6d40*/  STS [R30+0x4000], R68 ;  /* 0x004000441e007388 */ /* 0x000fe20000000800 */
[C---:B------:R-:W-:Y:S01]  /*6d50*/  IMAD R5, R4.reuse, UR10, RZ ;  /* 0x0000000a04057c24 */ /* 0x040fe2000f8e02ff */
[----:B---3--:R-:W2:Y:S02]  /*6d60*/  LDC.64 R14, c[0x0][0x440] ;  /* 0x00011000ff0e7b82 */ /* 0x008ea40000000a00 */
[----:B------:R-:W-:Y:S01]  /*6d70*/  STS [R30+0x4400], R70 ;  /* 0x004400461e007388 */ /* 0x000fe20000000800 */
[----:B------:R-:W-:-:S03]  /*6d80*/  IMAD R4, R4, UR6, RZ ;  /* 0x0000000604047c24 */ /* 0x000fc6000f8e02ff */
[----:B------:R-:W-:Y:S04]  /*6d90*/  STS [R32+0x4000], R80 ;  /* 0x0040005020007388 */ /* 0x000fe80000000800 */
[----:B------:R-:W-:Y:S01]  /*6da0*/  STS [R31+0x4000], R82 ;  /* 0x004000521f007388 */ /* 0x000fe20000000800 */
[C---:B------:R-:W-:Y:S01]  /*6db0*/  IMAD.WIDE.U32 R2, R0.reuse, UR10, RZ ;  /* 0x0000000a00027c25 */ /* 0x040fe2000f8e00ff */
[----:B------:R-:W-:Y:S01]  /*6dc0*/  MOV R8, UR10 ;  /* 0x0000000a00087c02 */ /* 0x000fe20008000f00 */
[----:B-1----:R-:W1:Y:S01]  /*6dd0*/  LDC.64 R16, c[0x0][0x470] ;  /* 0x00011c00ff107b82 */ /* 0x002e620000000a00 */
[----:B------:R-:W-:Y:S04]  /*6de0*/  STS [R30+0x6000], R72 ;  /* 0x006000481e007388 */ /* 0x000fe80000000800 */
[----:B------:R-:W-:Y:S01]  /*6df0*/  STS [R30+0x6400], R74 ;  /* 0x0064004a1e007388 */ /* 0x000fe20000000800 */
[----:B------:R-:W-:-:S03]  /*6e00*/  IMAD R9, R0, UR11, R5 ;  /* 0x0000000b00097c24 */ /* 0x000fc6000f8e0205 */
[----:B------:R-:W-:Y:S01]  /*6e10*/  STS [R29+0x4000], R76 ;  /* 0x0040004c1d007388 */ /* 0x000fe20000000800 */
[----:B------:R-:W-:-:S03]  /*6e20*/  IMAD R10, R0, UR7, R4 ;  /* 0x00000007000a7c24 */ /* 0x000fc6000f8e0204 */
[----:B------:R-:W-:Y:S01]  /*6e30*/  STS [R28+0x4000], R78 ;  /* 0x0040004e1c007388 */ /* 0x000fe20000000800 */
[----:B------:R-:W-:-:S03]  /*6e40*/  IMAD.WIDE.U32 R4, R0, UR6, RZ ;  /* 0x0000000600047c25 */ /* 0x000fc6000f8e00ff */
[----:B------:R-:W-:Y:S04]  /*6e50*/  STS [R27+0x4000], R84 ;  /* 0x004000541b007388 */ /* 0x000fe80000000800 */
[----:B------:R-:W-:Y:S04]  /*6e60*/  STS [R26+0x4000], R86 ;  /* 0x004000561a007388 */ /* 0x000fe80000000800 */
[----:B------:R-:W-:Y:S01]  /*6e70*/  STS [R25+0x4000], R96 ;  /* 0x0040006019007388 */ /* 0x000fe20000000800 */
[----:B------:R-:W-:Y:S02]  /*6e80*/  IMAD.IADD R7, R5, 0x1, R10 ;  /* 0x0000000105077824 */ /* 0x000fe400078e020a */
[----:B------:R-:W3:Y:S01]  /*6e90*/  LDC.64 R10, c[0x0][0x468] ;  /* 0x00011a00ff0a7b82 */ /* 0x000ee20000000a00 */
[----:B------:R-:W-:Y:S04]  /*6ea0*/  STS [R24+0x4000], R98 ;  /* 0x0040006218007388 */ /* 0x000fe80000000800 */
[----:B------:R-:W-:Y:S04]  /*6eb0*/  STS [R23+0x4000], R88 ;  /* 0x0040005817007388 */ /* 0x000fe80000000800 */
[----:B------:R-:W-:Y:S04]  /*6ec0*/  STS [R22+0x4000], R90 ;  /* 0x0040005a16007388 */ /* 0x000fe80000000800 */
[----:B------:R-:W-:Y:S01]  /*6ed0*/  STS [R21+0x4000], R92 ;  /* 0x0040005c15007388 */ /* 0x000fe20000000800 */
[----:B------:R-:W-:-:S03]  /*6ee0*/  IMAD.IADD R3, R3, 0x1, R9 ;  /* 0x0000000103037824 */ /* 0x000fc600078e0209 */
[----:B------:R-:W-:Y:S01]  /*6ef0*/  STS [R20+0x4000], R94 ;  /* 0x0040005e14007388 */ /* 0x000fe20000000800 */
[----:B------:R-:W-:-:S04]  /*6f00*/  IMAD.WIDE.U32 R8, R8, UR4, R2 ;  /* 0x0000000408087c25 */ /* 0x000fc8000f8e0002 */
[----:B------:R-:W-:Y:S02]  /*6f10*/  IMAD.SHL.U32 R2, R19, 0x8, RZ ;  /* 0x0000000813027824 */ /* 0x000fe400078e00ff */
[----:B------:R-:W-:-:S03]  /*6f20*/  IMAD R0, R12, UR32, RZ ;  /* 0x000000200c007c24 */ /* 0x000fc6000f8e02ff */
[----:B------:R-:W-:Y:S01]  /*6f30*/  SHF.R.S32.HI R3, RZ, 0x1f, R2 ;  /* 0x0000001fff037819 */ /* 0x000fe20000011402 */
[----:B------:R-:W-:Y:S02]  /*6f40*/  IMAD.MOV.U32 R6, RZ, RZ, R4 ;  /* 0x000000ffff067224 */ /* 0x000fe400078e0004 */
[----:B------:R-:W-:Y:S02]  /*6f50*/  IMAD R13, R13, UR24, R0 ;  /* 0x000000180d0d7c24 */ /* 0x000fe4000f8e0200 */
[----:B------:R-:W-:Y:S01]  /*6f60*/  IMAD.WIDE.U32 R4, R12, UR24, R2 ;  /* 0x000000180c047c25 */ /* 0x000fe2000f8e0002 */
[----:B------:R-:W-:Y:S01]  /*6f70*/  LEA R0, R249, UR5, 0x1 ;  /* 0x00000005f9007c11 */ /* 0x000fe2000f8e08ff */
[----:B------:R-:W-:Y:S02]  /*6f80*/  BAR.SYNC.DEFER_BLOCKING 0x0 ;  /* 0x0000000000007b1d */ /* 0x000fe40000010000 */
[----:B---3--:R-:W-:Y:S01]  /*6f90*/  IMAD R12, R10, UR33, RZ ;  /* 0x000000210a0c7c24 */ /* 0x008fe2000f8e02ff */
[----:B------:R-:W-:Y:S01]  /*6fa0*/  IADD3 R5, R5, R13, RZ ;  /* 0x0000000d05057210 */ /* 0x000fe20007ffe0ff */
[----:B--2---:R-:W-:-:S02]  /*6fb0*/  IMAD R13, R14, UR32, RZ ;  /* 0x000000200e0d7c24 */ /* 0x004fc4000f8e02ff */
[----:B------:R-:W-:Y:S02]  /*6fc0*/  IMAD R11, R11, UR25, R12 ;  /* 0x000000190b0b7c24 */ /* 0x000fe4000f8e020c */
[----:B------:R-:W-:-:S04]  /*6fd0*/  IMAD.WIDE.U32 R4, R10, UR25, R4 ;  /* 0x000000190a047c25 */ /* 0x000fc8000f8e0004 */
[----:B------:R-:W-:Y:S02]  /*6fe0*/  IMAD R10, R15, UR24, R13 ;  /* 0x000000180f0a7c24 */ /* 0x000fe4000f8e020d */
[----:B------:R-:W-:Y:S01]  /*6ff0*/  IMAD.WIDE.U32 R2, R14, UR24, R2 ;  /* 0x000000180e027c25 */ /* 0x000fe2000f8e0002 */
[----:B------:R-:W-:Y:S01]  /*7000*/  IADD3 R8, P0, R4, R8, RZ ;  /* 0x0000000804087210 */ /* 0x000fe20007f1e0ff */
[----:B------:R-:W2:Y:S02]  /*7010*/  LDS.128 R44, [R0+0xc000] ;  /* 0x00c00000002c7984 */ /* 0x000ea40000000c00 */
[----:B------:R-:W-:Y:S02]  /*7020*/  IMAD.IADD R5, R5, 0x1, R11 ;  /* 0x0000000105057824 */ /* 0x000fe400078e020b */
[----:B------:R-:W3:Y:S04]  /*7030*/  LDS.128 R40, [R0+0xd000] ;  /* 0x00d0000000287984 */ /* 0x000ee80000000c00 */
[----:B------:R-:W4:Y:S01]  /*7040*/  LDS.128 R36, [R0+0xe000] ;  /* 0x00e0000000247984 */ /* 0x000f220000000c00 */
[----:B------:R-:W-:Y:S01]  /*7050*/  IADD3 R3, R3, R10, RZ ;  /* 0x0000000a03037210 */ /* 0x000fe20007ffe0ff */
[C---:B-1----:R-:W-:Y:S01]  /*7060*/  IMAD R4, R16.reuse, UR33, RZ ;  /* 0x0000002110047c24 */ /* 0x042fe2000f8e02ff */
[----:B------:R-:W-:Y:S01]  /*7070*/  IADD3.X R10, R5, UR8, R9, P0, !PT ;  /* 0x00000008050a7c10 */ /* 0x000fe200087fe409 */
[----:B------:R-:W1:Y:S04]  /*7080*/  LDS.128 R32, [R0+0xf000] ;  /* 0x00f0000000207984 */ /* 0x000e680000000c00 */
[----:B------:R-:W1:Y:S01]  /*7090*/  LDS.128 R28, [R0+0x10000] ;  /* 0x01000000001c7984 */ /* 0x000e620000000c00 */
[----:B------:R-:W-:Y:S01]  /*70a0*/  IMAD R9, R17, UR25, R4 ;  /* 0x0000001911097c24 */ /* 0x000fe2000f8e0204 */
[----:B------:R-:W-:Y:S01]  /*70b0*/  ULDC.64 UR8, c[0x0][0x3f0] ;  /* 0x0000fc0000087ab9 */ /* 0x000fe20000000a00 */
[----:B------:R-:W-:Y:S01]  /*70c0*/  IMAD.WIDE.U32 R4, R16, UR25, R2 ;  /* 0x0000001910047c25 */ /* 0x000fe2000f8e0002 */
[----:B------:R-:W1:Y:S04]  /*70d0*/  LDS.128 R24, [R0+0x11000] ;  /* 0x0110000000187984 */ /* 0x000e680000000c00 */
[----:B------:R-:W1:Y:S01]  /*70e0*/  LDS.128 R20, [R0+0x12000] ;  /* 0x0120000000147984 */ /* 0x000e620000000c00 */
[----:B------:R-:W-:-:S03]  /*70f0*/  IMAD.U32 R12, RZ, RZ, UR6 ;  /* 0x00000006ff0c7e24 */ /* 0x000fc6000f8e00ff */
[----:B------:R2:W1:Y:S01]  /*7100*/  LDS.128 R16, [R0+0x13000] ;  /* 0x0130000000107984 */ /* 0x0004620000000c00 */
[----:B------:R-:W-:Y:S01]  /*7110*/  IMAD.WIDE.U32 R6, R12, UR4, R6 ;  /* 0x000000040c067c25 */ /* 0x000fe2000f8e0006 */
[----:B------:R-:W-:Y:S01]  /*7120*/  UIMAD UR4, UR4, UR7, UR41 ;  /* 0x00000007040472a4 */ /* 0x000fe2000f8e0229 */
[C---:B------:R-:W-:Y:S02]  /*7130*/  LEA R2, P1, R8.reuse, UR8, 0x1 ;  /* 0x0000000808027c11 */ /* 0x040fe4000f8208ff */
[----:B------:R-:W-:Y:S01]  /*7140*/  IMAD.IADD R5, R5, 0x1, R9 ;  /* 0x0000000105057824 */ /* 0x000fe200078e0209 */
[----:B------:R-:W-:Y:S01]  /*7150*/  USHF.L.U64.HI UR10, UR10, 0x6, UR11 ;  /* 0x000000060a0a7899 */ /* 0x000fe2000801020b */
[----:B------:R-:W-:Y:S01]  /*7160*/  LEA.HI.X R3, R8, UR9, R10, 0x1, P1 ;  /* 0x0000000908037c11 */ /* 0x000fe200088f0c0a */
[----:B------:R-:W-:Y:S01]  /*7170*/  ULDC.64 UR8, c[0x0][0x3f8] ;  /* 0x0000fe0000087ab9 */ /* 0x000fe20000000a00 */
[----:B------:R-:W-:-:S04]  /*7180*/  IADD3 R8, P1, R2, UR12, RZ ;  /* 0x0000000c02087c10 */ /* 0x000fc8000ff3e0ff */
[----:B------:R-:W-:Y:S02]  /*7190*/  IADD3.X R9, R3, UR10, RZ, P1, !PT ;  /* 0x0000000a03097c10 */ /* 0x000fe40008ffe4ff */
[----:B--2---:R-:W-:-:S04]  /*71a0*/  IADD3 R0, P0, R4, R6, RZ ;  /* 0x0000000604007210 */ /* 0x004fc80007f1e0ff */
[----:B------:R-:W-:Y:S01]  /*71b0*/  IADD3.X R6, R5, UR4, R7, P0, !PT ;  /* 0x0000000405067c10 */ /* 0x000fe200087fe407 */
[----:B------:R-:W-:Y:S01]  /*71c0*/  USHF.L.U32 UR4, UR6, 0x6, URZ ;  /* 0x0000000606047899 */ /* 0x000fe2000800063f */
[----:B------:R-:W-:Y:S01]  /*71d0*/  LEA R10, P0, R0, UR8, 0x1 ;  /* 0x00000008000a7c11 */ /* 0x000fe2000f8008ff */
[----:B------:R-:W-:-:S03]  /*71e0*/  USHF.L.U64.HI UR6, UR6, 0x6, UR7 ;  /* 0x0000000606067899 */ /* 0x000fc60008010207 */
[----:B------:R-:W-:Y:S02]  /*71f0*/  LEA.HI.X R11, R0, UR9, R6, 0x1, P0 ;  /* 0x00000009000b7c11 */ /* 0x000fe400080f0c06 */
[----:B------:R-:W-:Y:S02]  /*7200*/  IADD3 R6, P1, R8, UR12, RZ ;  /* 0x0000000c08067c10 */ /* 0x000fe4000ff3e0ff */
[----:B------:R-:W-:Y:S01]  /*7210*/  IADD3 R4, P0, R10, UR4, RZ ;  /* 0x000000040a047c10 */ /* 0x000fe2000ff1e0ff */
[----:B------:R2:W-:Y:S01]  /*7220*/  STG.E.128 desc[UR30][R2.64], R44 ;  /* 0x0000002c02007986 */ /* 0x0005e2000c101d1e */
[----:B------:R-:W-:Y:S02]  /*7230*/  IADD3.X R7, R9, UR10, RZ, P1, !PT ;  /* 0x0000000a09077c10 */ /* 0x000fe40008ffe4ff */
[----:B------:R-:W-:Y:S02]  /*7240*/  IADD3.X R5, R11, UR6, RZ, P0, !PT ;  /* 0x000000060b057c10 */ /* 0x000fe400087fe4ff */
[----:B------:R-:W-:Y:S01]  /*7250*/  IADD3 R12, P1, R6, UR12, RZ ;  /* 0x0000000c060c7c10 */ /* 0x000fe2000ff3e0ff */
[----:B---3--:R-:W-:Y:S03]  /*7260*/  STG.E.128 desc[UR30][R8.64], R40 ;  /* 0x0000002808007986 */ /* 0x008fe6000c101d1e */
[----:B------:R-:W-:Y:S01]  /*7270*/  IADD3.X R13, R7, UR10, RZ, P1, !PT ;  /* 0x0000000a070d7c10 */ /* 0x000fe20008ffe4ff */
[----:B----4-:R3:W-:Y:S04]  /*7280*/  STG.E.128 desc[UR30][R6.64], R36 ;  /* 0x0000002406007986 */ /* 0x0107e8000c101d1e */
[----:B-1----:R1:W-:Y:S04]  /*7290*/  STG.E.128 desc[UR30][R12.64], R32 ;  /* 0x000000200c007986 */ /* 0x0023e8000c101d1e */
[----:B------:R1:W-:Y:S01]  /*72a0*/  STG.E.128 desc[UR30][R10.64], R28 ;  /* 0x0000001c0a007986 */ /* 0x0003e2000c101d1e */
[----:B--2---:R-:W-:-:S04]  /*72b0*/  IADD3 R2, P0, R4, UR4, RZ ;  /* 0x0000000404027c10 */ /* 0x004fc8000ff1e0ff */
[----:B------:R-:W-:Y:S02]  /*72c0*/  IADD3.X R3, R5, UR6, RZ, P0, !PT ;  /* 0x0000000605037c10 */ /* 0x000fe400087fe4ff */
[----:B---3--:R-:W-:Y:S01]  /*72d0*/  IADD3 R6, P0, R2, UR4, RZ ;  /* 0x0000000402067c10 */ /* 0x008fe2000ff1e0ff */
[----:B------:R1:W-:Y:S03]  /*72e0*/  STG.E.128 desc[UR30][R4.64], R24 ;  /* 0x0000001804007986 */ /* 0x0003e6000c101d1e */
[----:B------:R-:W-:Y:S01]  /*72f0*/  IADD3.X R7, R3, UR6, RZ, P0, !PT ;  /* 0x0000000603077c10 */ /* 0x000fe200087fe4ff */
[----:B------:R1:W-:Y:S04]  /*7300*/  STG.E.128 desc[UR30][R2.64], R20 ;  /* 0x0000001402007986 */ /* 0x0003e8000c101d1e */
[----:B------:R1:W-:Y:S04]  /*7310*/  STG.E.128 desc[UR30][R6.64], R16 ;  /* 0x0000001006007986 */ /* 0x0003e8000c101d1e */
.L_x_592:
        /* <DEDUP_REMOVED lines=11> */
.L_x_599:
[----:B------:R-:W-:Y:S05]  /*73d0*/  EXIT ;  /* 0x000000000000794d */ /* 0x000fea0003800000 */
.L_x_601:
        /* <DEDUP_REMOVED lines=10> */
.L_x_2465:


//--------------------- .text._ZN5flash44flash_bwd_dq_dk_dv_loop_seqk_parallel_kernelI23Flash_bwd_kernel_traitsILi64ELi128ELi128ELi8ELi4ELi4ELi4ELb0ELb0EN7cutlass6half_tE19Flash_kernel_traitsILi64ELi128ELi128ELi8ES3_EELb0ELb0ELb0ELb1ELb0ELb0ELb0EEEvNS_16Flash_bwd_paramsE --------------------------
	.section	.text._ZN5flash44flash_bwd_dq_dk_dv_loop_seqk_parallel_kernelI23Flash_bwd_kernel_traitsILi64ELi128ELi128ELi8ELi4ELi4ELi4ELb0ELb0EN7cutlass6half_tE19Flash_kernel_traitsILi64ELi128ELi128ELi8ES3_EELb0ELb0ELb0ELb1ELb0ELb0ELb0EEEvNS_16Flash_bwd_paramsE,"ax",@progbits
	.align	128
        .global         _ZN5flash44flash_bwd_dq_dk_dv_loop_seqk_parallel_kernelI23Flash_bwd_kernel_traitsILi64ELi128ELi128ELi8ELi4ELi4ELi4ELb0ELb0EN7cutlass6half_tE19Flash_kernel_traitsILi64ELi128ELi128ELi8ES3_EELb0ELb0ELb0ELb1ELb0ELb0ELb0EEEvNS_16Flash_bwd_paramsE
        .type           _ZN5flash44flash_bwd_dq_dk_dv_loop_seqk_parallel_kernelI23Flash_bwd_kernel_traitsILi64ELi128ELi128ELi8ELi4ELi4ELi4ELb0ELb0EN7cutlass6half_tE19Flash_kernel_traitsILi64ELi128ELi128ELi8ES3_EELb0ELb0ELb0ELb1ELb0ELb0ELb0EEEvNS_16Flash_bwd_paramsE,@function
        .size           _ZN5flash44flash_bwd_dq_dk_dv_loop_seqk_parallel_kernelI23Flash_bwd_kernel_traitsILi64ELi128ELi128ELi8ELi4ELi4ELi4ELb0ELb0EN7cutlass6half_tE19Flash_kernel_traitsILi64ELi128ELi128ELi8ES3_EELb0ELb0ELb0ELb1ELb0ELb0ELb0EEEvNS_16Flash_bwd_paramsE,(.L_x_2466 - _ZN5flash44flash_bwd_dq_dk_dv_loop_seqk_parallel_kernelI23Flash_bwd_kernel_traitsILi64ELi128ELi128ELi8ELi4ELi4ELi4ELb0ELb0EN7cutlass6half_tE19Flash_kernel_traitsILi64ELi128ELi128ELi8ES3_EELb0ELb0ELb0ELb1ELb0ELb0ELb0EEEvNS_16Flash_bwd_paramsE)
        .other          _ZN5flash44flash_bwd_dq_dk_dv_loop_seqk_parallel_kernelI23Flash_bwd_kernel_traitsILi64ELi128ELi128ELi8ELi4ELi4ELi4ELb0ELb0EN7cutlass6half_tE19Flash_kernel_traitsILi64ELi128ELi128ELi8ES3_EELb0ELb0ELb0ELb1ELb0ELb0ELb0EEEvNS_16Flash_bwd_paramsE,@"STO_CUDA_ENTRY STV_DEFAULT"
_ZN5flash44flash_bwd_dq_dk_dv_loop_seqk_parallel_kernelI23Flash_bwd_kernel_traitsILi64ELi128ELi128ELi8ELi4ELi4ELi4ELb0ELb0EN7cutlass6half_tE19Flash_kernel_traitsILi64ELi128ELi128ELi8ES3_EELb0ELb0ELb0ELb1ELb0ELb0ELb0EEEvNS_16Flash_bwd_paramsE:
.text._ZN5flash44flash_bwd_dq_dk_dv_loop_seqk_parallel_kernelI23Flash_bwd_kernel_traitsILi64ELi128ELi128ELi8ELi4ELi4ELi4ELb0ELb0EN7cutlass6half_tE19Flash_kernel_traitsILi64ELi128ELi128ELi8ES3_EELb0ELb0ELb0ELb1ELb0ELb0ELb0EEEvNS_16Flash_bwd_paramsE:
        /* <DEDUP_REMOVED lines=28> */
[----:B------:R-:W-:Y:S02]  /*01c0*/  LOP3.LUT R5, R5, 0xffffffe0, RZ, 0xc0, !PT ;  /* 0xffffffe005057812 */ /* 0x000fe400078ec0ff */
[----:B------:R-:W-:-:S02]  /*01d0*/  LEA.HI R0, R0, R4, RZ, 0x2 ;  /* 0x0000000400007211 */ /* 0x000fc400078f10ff */
[-C--:B------:R-:W-:Y:S01]  /*01e0*/  LEA.HI R3, R2, R8.reuse, RZ, 0x4 ;  /* 0x0000000802037211 */ /* 0x080fe200078f20ff */
[----:B------:R-:W-:Y:S01]  /*01f0*/  IMAD.IADD R6, R8, 0x1, -R5 ;  /* 0x0000000108067824 */ /* 0x000fe200078e0a05 */
[CC--:B------:R-:W-:Y:S02]  /*0200*/  LEA.HI R15, R2.reuse, R8.reuse, RZ, 0x7 ;  /* 0x00000008020f7211 */ /* 0x0c0fe400078f38ff */
[CC--:B------:R-:W-:Y:S02]  /*0210*/  LEA.HI R14, R2.reuse, R8.reuse, RZ, 0x6 ;  /* 0x00000008020e7211 */ /* 0x0c0fe400078f30ff */
[----:B------:R-:W-:Y:S02]  /*0220*/  LEA.HI R2, R2, R8, RZ, 0x2 ;  /* 0x0000000802027211 */ /* 0x000fe400078f10ff */
[----:B------:R-:W-:Y:S02]  /*0230*/  LOP3.LUT R5, R0, 0xfffffffc, RZ, 0xc0, !PT ;  /* 0xfffffffc00057812 */ /* 0x000fe400078ec0ff */
[----:B------:R-:W-:-:S02]  /*0240*/  SHF.R.S32.HI R12, RZ, 0x3, R13 ;  /* 0x00000003ff0c7819 */ /* 0x000fc4000001140d */
[----:B------:R-:W-:Y:S01]  /*0250*/  LOP3.LUT R7, R13, 0xfffffff8, RZ, 0xc0, !PT ;  /* 0xfffffff80d077812 */ /* 0x000fe200078ec0ff */
[----:B------:R-:W-:Y:S01]  /*0260*/  IMAD.IADD R11, R4, 0x1, -R5 ;  /* 0x00000001040b7824 */ /* 0x000fe200078e0a05 */
[----:B------:R-:W-:Y:S01]  /*0270*/  LOP3.LUT R9, R3, 0xfffffff0, RZ, 0xc0, !PT ;  /* 0xfffffff003097812 */ /* 0x000fe200078ec0ff */
[----:B------:R-:W-:Y:S01]  /*0280*/  IMAD.SHL.U32 R4, R12, 0x40, RZ ;  /* 0x000000400c047824 */ /* 0x000fe200078e00ff */
[----:B------:R-:W-:Y:S01]  /*0290*/  LOP3.LUT R10, R2, 0x7ffffffc, RZ, 0xc0, !PT ;  /* 0x7ffffffc020a7812 */ /* 0x000fe200078ec0ff */
[C---:B------:R-:W-:Y:S01]  /*02a0*/  IMAD.IADD R0, R8.reuse, 0x1, -R7 ;  /* 0x0000000108007824 */ /* 0x040fe200078e0a07 */
[----:B------:R-:W-:Y:S01]  /*02b0*/  SHF.R.S32.HI R5, RZ, 0x4, R3 ;  /* 0x00000004ff057819 */ /* 0x000fe20000011403 */
[C---:B------:R-:W-:Y:S01]  /*02c0*/  IMAD.IADD R9, R8.reuse, 0x1, -R9 ;  /* 0x0000000108097824 */ /* 0x040fe200078e0a09 */
[----:B------:R-:W-:Y:S01]  /*02d0*/  SHF.R.S32.HI R7, RZ, 0x2, R2 ;  /* 0x00000002ff077819 */ /* 0x000fe20000011402 */
[----:B------:R-:W-:Y:S01]  /*02e0*/  IMAD.IADD R16, R8, 0x1, -R10 ;  /* 0x0000000108107824 */ /* 0x000fe200078e0a0a */
[----:B------:R-:W-:Y:S01]  /*02f0*/  SHF.R.S32.HI R8, RZ, 0x1f, R2 ;  /* 0x0000001fff087819 */ /* 0x000fe20000011402 */
[----:B------:R-:W-:Y:S01]  /*0300*/  IMAD.SHL.U32 R188, R0, 0x8, RZ ;  /* 0x0000000800bc7824 */ /* 0x000fe200078e00ff */
[----:B------:R-:W-:-:S02]  /*0310*/  LOP3.LUT R2, R4, 0x1c0, RZ, 0xc0, !PT ;  /* 0x000001c004027812 */ /* 0x000fc400078ec0ff */
[----:B------:R-:W-:Y:S02]  /*0320*/  LEA.HI R3, R3, R5, RZ, 0x1 ;  /* 0x0000000503037211 */ /* 0x000fe400078f08ff */
[----:B------:R-:W-:Y:S02]  /*0330*/  SHF.R.S32.HI R12, RZ, 0x1f, R6 ;  /* 0x0000001fff0c7819 */ /* 0x000fe40000011406 */
[----:B------:R-:W-:Y:S02]  /*0340*/  SHF.R.U32.HI R4, RZ, 0x3, R2 ;  /* 0x00000003ff047819 */ /* 0x000fe40000011602 */
[----:B------:R-:W-:Y:S02]  /*0350*/  LOP3.LUT R3, R3, 0xfffffffe, RZ, 0xc0, !PT ;  /* 0xfffffffe03037812 */ /* 0x000fe400078ec0ff */
[----:B------:R-:W-:Y:S02]  /*0360*/  LOP3.LUT R2, R2, 0x38, R188, 0xf8, !PT ;  /* 0x0000003802027812 */ /* 0x000fe400078ef8bc */
[----:B------:R-:W-:Y:S01]  /*0370*/  LEA.HI R12, R12, R6, RZ, 0x2 ;  /* 0x000000060c0c7211 */ /* 0x000fe200078f10ff */
[----:B------:R-:W-:Y:S01]  /*0380*/  IMAD.IADD R10, R5, 0x1, -R3 ;  /* 0x00000001050a7824 */ /* 0x000fe200078e0a03 */
[----:B------:R-:W-:Y:S01]  /*0390*/  LEA.HI R6, R8, R7, RZ, 0x3 ;  /* 0x0000000708067211 */ /* 0x000fe200078f18ff */
[----:B------:R-:W-:Y:S01]  /*03a0*/  IMAD.SHL.U32 R5, R14, 0x8, RZ ;  /* 0x000000080e057824 */ /* 0x000fe200078e00ff */
[----:B------:R-:W-:Y:S01]  /*03b0*/  LOP3.LUT R4, R2, R4, RZ, 0x3c, !PT ;  /* 0x0000000402047212 */ /* 0x000fe200078e3cff */
[----:B------:R-:W-:Y:S01]  /*03c0*/  IMAD.SHL.U32 R176, R10, 0x200, RZ ;  /* 0x000002000ab07824 */ /* 0x000fe200078e00ff */
[----:B------:R-:W-:-:S02]  /*03d0*/  LOP3.LUT R2, R6, 0xfffffff8, RZ, 0xc0, !PT ;  /* 0xfffffff806027812 */ /* 0x000fc400078ec0ff */
[C---:B------:R-:W-:Y:S02]  /*03e0*/  LOP3.LUT P4, RZ, R0.reuse, 0x2, RZ, 0xc0, !PT ;  /* 0x0000000200ff7812 */ /* 0x040fe4000788c0ff */
[----:B------:R-:W-:Y:S01]  /*03f0*/  LOP3.LUT P3, RZ, R0, 0x4, RZ, 0xc0, !PT ;  /* 0x0000000400ff7812 */ /* 0x000fe2000786c0ff */
[----:B------:R-:W-:Y:S01]  /*0400*/  IMAD.IADD R3, R7, 0x1, -R2 ;  /* 0x0000000107037824 */ /* 0x000fe200078e0a02 */
[----:B------:R-:W-:Y:S01]  /*0410*/  LOP3.LUT R2, R4, 0xfffffe00, R5, 0xf8, !PT ;  /* 0xfffffe0004027812 */ /* 0x000fe200078ef805 */
[----:B------:R-:W-:Y:S01]  /*0420*/  IMAD.SHL.U32 R0, R0, 0x40, RZ ;  /* 0x0000004000007824 */ /* 0x000fe200078e00ff */
[----:B------:R-:W-:Y:S02]  /*0430*/  SHF.R.S32.HI R4, RZ, 0x1f, R9 ;  /* 0x0000001fff047819 */ /* 0x000fe40000011409 */
[----:B------:R-:W-:Y:S01]  /*0440*/  SHF.R.S32.HI R6, RZ, 0x7, R15 ;  /* 0x00000007ff067819 */ /* 0x000fe2000001140f */
[----:B------:R1:W-:Y:S01]  /*0450*/  STL [R1], R2 ;  /* 0x0000000201007387 */ /* 0x0003e20000100800 */
[----:B------:R-:W-:-:S02]  /*0460*/  LOP3.LUT R0, R0, 0x1c0, RZ, 0xc0, !PT ;  /* 0x000001c000007812 */ /* 0x000fc400078ec0ff */
[----:B------:R-:W-:Y:S02]  /*0470*/  LEA.HI R8, R4, R9, RZ, 0x3 ;  /* 0x0000000904087211 */ /* 0x000fe400078f18ff */
[----:B------:R-:W-:Y:S02]  /*0480*/  LOP3.LUT R180, R0, 0x8, R13, 0xf8, !PT ;  /* 0x0000000800b47812 */ /* 0x000fe400078ef80d */
[C---:B------:R-:W-:Y:S01]  /*0490*/  LOP3.LUT R7, R8.reuse, 0xfffffff8, RZ, 0xc0, !PT ;  /* 0xfffffff808077812 */ /* 0x040fe200078ec0ff */
[----:B------:R-:W-:Y:S01]  /*04a0*/  IMAD.SHL.U32 R8, R8, 0x40, RZ ;  /* 0x0000004008087824 */ /* 0x000fe200078e00ff */
[----:B------:R-:W-:-:S03]  /*04b0*/  SEL R181, R216, 0xffffffe0, !P4 ;  /* 0xffffffe0d8b57807 */ /* 0x000fc60006000000 */
[----:B------:R-:W-:Y:S02]  /*04c0*/  IMAD.IADD R14, R9, 0x1, -R7 ;  /* 0x00000001090e7824 */ /* 0x000fe400078e0a07 */
[----:B-1----:R-:W-:-:S05]  /*04d0*/  IMAD.SHL.U32 R2, R11, 0x10, RZ ;  /* 0x000000100b027824 */ /* 0x002fca00078e00ff */
[----:B------:R-:W-:Y:S02]  /*04e0*/  LOP3.LUT R4, R0, 0x30, R2, 0xf8, !PT ;  /* 0x0000003000047812 */ /* 0x000fe400078ef802 */
[----:B------:R-:W-:Y:S01]  /*04f0*/  LEA.HI.SX32 R5, R12, R2, 0x1e ;  /* 0x000000020c057211 */ /* 0x000fe200078ff2ff */
[----:B------:R-:W-:Y:S01]  /*0500*/  IMAD R2, R6, 0x1000, R176 ;  /* 0x0000100006027824 */ /* 0x000fe200078e02b0 */
[----:B------:R-:W-:Y:S02]  /*0510*/  SHF.R.U32.HI R0, RZ, 0x3, R0 ;  /* 0x00000003ff007819 */ /* 0x000fe40000011600 */
[----:B------:R-:W-:Y:S01]  /*0520*/  LOP3.LUT R4, R4, 0x8, R13, 0xf8, !PT ;  /* 0x0000000804047812 */ /* 0x000fe200078ef80d */
[----:B------:R1:W-:Y:S01]  /*0530*/  STL [R1+0x8], R5 ;  /* 0x0000080501007387 */ /* 0x0003e20000100800 */
[----:B------:R-:W-:Y:S02]  /*0540*/  LOP3.LUT R180, R180, R0, RZ, 0x3c, !PT ;  /* 0x00000000b4b47212 */ /* 0x000fe400078e3cff */
[----:B------:R-:W-:Y:S01]  /*0550*/  LOP3.LUT R176, R176, R4, R0, 0xf6, !PT ;  /* 0x00000004b0b07212 */ /* 0x000fe200078ef600 */
[----:B------:R-:W-:Y:S01]  /*0560*/  IMAD.SHL.U32 R0, R3, 0x40, RZ ;  /* 0x0000004003007824 */ /* 0x000fe200078e00ff */
[----:B------:R-:W-:Y:S01]  /*0570*/  STL [R1+0x4], R14 ;  /* 0x0000040e01007387 */ /* 0x000fe20000100800 */
[----:B------:R-:W-:Y:S01]  /*0580*/  IMAD.IADD R180, R2, 0x1, R180 ;  /* 0x0000000102b47824 */ /* 0x000fe200078e02b4 */
[----:B------:R-:W-:Y:S01]  /*0590*/  LEA R176, R176, UR4, 0x1 ;  /* 0x00000004b0b07c11 */ /* 0x000fe2000f8e08ff */
[----:B------:R-:W-:Y:S01]  /*05a0*/  IMAD.SHL.U32 R2, R6, 0x8, RZ ;  /* 0x0000000806027824 */ /* 0x000fe200078e00ff */
[----:B------:R-:W-:Y:S01]  /*05b0*/  LOP3.LUT R0, R0, 0x1c0, RZ, 0xc0, !PT ;  /* 0x000001c000007812 */ /* 0x000fe200078ec0ff */
[----:B------:R-:W-:-:S02]  /*05c0*/  IMAD.SHL.U32 R4, R16, 0x2, RZ ;  /* 0x0000000210047824 */ /* 0x000fc400078e00ff */
[----:B------:R-:W-:Y:S01]  /*05d0*/  IMAD.SHL.U32 R180, R180, 0x2, RZ ;  /* 0x00000002b4b47824 */ /* 0x000fe200078e00ff */
[----:B------:R-:W-:Y:S01]  /*05e0*/  LOP3.LUT R2, R2, 0x8, RZ, 0xc0, !PT ;  /* 0x0000000802027812 */ /* 0x000fe200078ec0ff */
[----:B------:R-:W-:Y:S01]  /*05f0*/  IMAD R6, R6, 0x2000, R4 ;  /* 0x0000200006067824 */ /* 0x000fe200078e0204 */
[----:B-1----:R-:W-:-:S04]  /*0600*/  LOP3.LUT R5, R3, 0x1, RZ, 0xc0, !PT ;  /* 0x0000000103057812 */ /* 0x002fc800078ec0ff */
[----:B------:R-:W-:Y:S01]  /*0610*/  ISETP.NE.U32.AND P0, PT, R5, 0x1, PT ;  /* 0x000000010500780c */ /* 0x000fe20003f05070 */
[----:B------:R-:W-:-:S03]  /*0620*/  IMAD.SHL.U32 R5, R10, 0x10, RZ ;  /* 0x000000100a057824 */ /* 0x000fc600078e00ff */
[----:B------:R-:W-:Y:S02]  /*0630*/  R2P PR, R3, 0x6 ;  /* 0x0000000603007804 */ /* 0x000fe40000000000 */
[----:B------:R-:W-:Y:S02]  /*0640*/  SHF.R.U32.HI R3, RZ, 0x3, R0 ;  /* 0x00000003ff037819 */ /* 0x000fe40000011600 */
[----:B------:R-:W-:Y:S01]  /*0650*/  LOP3.LUT R12, R2, 0x10, R5, 0xf8, !PT ;  /* 0x00000010020c7812 */ /* 0x000fe200078ef805 */
[----:B------:R-:W-:Y:S01]  /*0660*/  IMAD.SHL.U32 R5, R10, 0x8, RZ ;  /* 0x000000080a057824 */ /* 0x000fe200078e00ff */
[CC--:B------:R-:W-:Y:S01]  /*0670*/  LOP3.LUT R9, R3.reuse, R0.reuse, R2, 0x1e, !PT ;  /* 0x0000000003097212 */ /* 0x0c0fe200078e1e02 */
[----:B------:R-:W-:Y:S01]  /*0680*/  IMAD.SHL.U32 R2, R14, 0x40, RZ ;  /* 0x000000400e027824 */ /* 0x000fe200078e00ff */
[----:B------:R-:W-:Y:S01]  /*0690*/  LOP3.LUT R7, R3, R0, RZ, 0xfc, !PT ;  /* 0x0000000003077212 */ /* 0x000fe200078efcff */
[C---:B------:R-:W-:Y:S01]  /*06a0*/  IMAD R0, R11.reuse, 0x400, R4 ;  /* 0x000004000b007824 */ /* 0x040fe200078e0204 */
[----:B------:R-:W-:Y:S01]  /*06b0*/  SEL R216, R216, 0xffffffe0, !P1 ;  /* 0xffffffe0d8d87807 */ /* 0x000fe20004800000 */
[----:B------:R-:W-:Y:S01]  /*06c0*/  IMAD R3, R11, 0x400, R6 ;  /* 0x000004000b037824 */ /* 0x000fe200078e0206 */
[----:B------:R-:W-:Y:S01]  /*06d0*/  LOP3.LUT R4, R2, 0x1c0, RZ, 0xc0, !PT ;  /* 0x000001c002047812 */ /* 0x000fe200078ec0ff */
[----:B------:R-:W-:Y:S01]  /*06e0*/  IMAD.IADD R9, R0, 0x1, R9 ;  /* 0x0000000100097824 */ /* 0x000fe200078e0209 */
[----:B------:R-:W-:Y:S01]  /*06f0*/  LOP3.LUT R0, R8, 0xfffffe00, RZ, 0xc0, !PT ;  /* 0xfffffe0008007812 */ /* 0x000fe200078ec0ff */
[----:B------:R-:W-:Y:S01]  /*0700*/  IMAD.IADD R7, R7, 0x1, R3 ;  /* 0x0000000107077824 */ /* 0x000fe200078e0203 */
[----:B------:R-:W-:-:S02]  /*0710*/  LOP3.LUT R2, R4, 0x8, R5, 0xf8, !PT ;  /* 0x0000000804027812 */ /* 0x000fc400078ef805 */
[----:B------:R-:W-:Y:S01]  /*0720*/  SHF.R.U32.HI R5, RZ, 0x3, R4 ;  /* 0x00000003ff057819 */ /* 0x000fe20000011604 */
[----:B------:R-:W-:Y:S01]  /*0730*/  IMAD R3, R11, 0x400, R0 ;  /* 0x000004000b037824 */ /* 0x000fe200078e0200 */
[----:B------:R-:W-:Y:S02]  /*0740*/  LEA R213, R7, UR4, 0x1 ;  /* 0x0000000407d57c11 */ /* 0x000fe4000f8e08ff */
[----:B------:R-:W-:Y:S02]  /*0750*/  LOP3.LUT R2, R2, R5, RZ, 0x3c, !PT ;  /* 0x0000000502027212 */ /* 0x000fe400078e3cff */
[----:B------:R-:W-:Y:S01]  /*0760*/  LOP3.LUT R4, R5, R12, R4, 0x1e, !PT ;  /* 0x0000000c05047212 */ /* 0x000fe200078e1e04 */
[----:B------:R-:W-:Y:S01]  /*0770*/  IMAD.IADD R219, R213, 0x1, R216 ;  /* 0x00000001d5db7824 */ /* 0x000fe200078e02d8 */
[----:B------:R-:W-:Y:S01]  /*0780*/  SEL R214, R214, 0x10, !P0 ;  /* 0x00000010d6d67807 */ /* 0x000fe20004000000 */
[----:B------:R-:W-:Y:S01]  /*0790*/  IMAD.IADD R184, R3, 0x1, R2 ;  /* 0x0000000103b87824 */ /* 0x000fe200078e0202 */
[----:B------:R-:W-:Y:S01]  /*07a0*/  LOP3.LUT R185, R4, R0, RZ, 0xfc, !PT ;  /* 0x0000000004b97212 */ /* 0x000fe200078efcff */
[----:B------:R-:W-:Y:S01]  /*07b0*/  IMAD.U32 R0, RZ, RZ, UR5 ;  /* 0x00000005ff007e24 */ /* 0x000fe2000f8e00ff */
[----:B------:R-:W-:Y:S01]  /*07c0*/  USHF.R.S32.HI UR5, URZ, 0x1f, UR55 ;  /* 0x0000001f3f057899 */ /* 0x000fe20008011437 */
[----:B------:R-:W-:Y:S01]  /*07d0*/  IMAD.U32 R2, RZ, RZ, UR6 ;  /* 0x00000006ff027e24 */ /* 0x000fe2000f8e00ff */
[----:B------:R-:W-:Y:S01]  /*07e0*/  USHF.R.S32.HI UR6, URZ, 0x1f, UR45 ;  /* 0x0000001f3f067899 */ /* 0x000fe2000801142d */
[----:B------:R-:W-:-:S03]  /*07f0*/  IMAD.IADD R215, R213, 0x1, R214 ;  /* 0x00000001d5d77824 */ /* 0x000fc600078e02d6 */
[----:B------:R-:W-:Y:S02]  /*0800*/  IMAD.U32 R0, RZ, RZ, UR5 ;  /* 0x00000005ff007e24 */ /* 0x000fe4000f8e00ff */
[----:B------:R-:W-:Y:S02]  /*0810*/  IMAD.U32 R2, RZ, RZ, UR6 ;  /* 0x00000006ff027e24 */ /* 0x000fe4000f8e00ff */
[----:B------:R-:W-:Y:S01]  /*0820*/  IMAD.U32 R0, RZ, RZ, UR6 ;  /* 0x00000006ff007e24 */ /* 0x000fe2000f8e00ff */
[----:B------:R-:W-:Y:S01]  /*0830*/  UIADD3 UR6, UR4, 0xc000, URZ ;  /* 0x0000c00004067890 */ /* 0x000fe2000fffe03f */
[----:B------:R-:W-:Y:S02]  /*0840*/  IMAD.MOV.U32 R2, RZ, RZ, 0x40 ;  /* 0x00000040ff027424 */ /* 0x000fe400078e00ff */
[----:B------:R-:W-:Y:S02]  /*0850*/  IMAD.MOV.U32 R0, RZ, RZ, 0x440 ;  /* 0x00000440ff007424 */ /* 0x000fe400078e00ff */
[----:B------:R-:W-:Y:S01]  /*0860*/  IMAD.U32 R3, RZ, RZ, UR5 ;  /* 0x00000005ff037e24 */ /* 0x000fe2000f8e00ff */
[----:B------:R-:W-:Y:S01]  /*0870*/  SEL R179, R2, 0xffffffc0, !P3 ;  /* 0xffffffc002b37807 */ /* 0x000fe20005800000 */
[----:B------:R-:W-:Y:S01]  /*0880*/  VIADD R182, R180, UR6 ;  /* 0x00000006b4b67c36 */ /* 0x000fe20008000000 */
[----:B------:R-:W-:Y:S01]  /*0890*/  SEL R2, R2, 0xffffffc0, !P2 ;  /* 0xffffffc002027807 */ /* 0x000fe20005000000 */
[----:B------:R-:W-:Y:S01]  /*08a0*/  IMAD.IADD R218, R215, 0x1, R216 ;  /* 0x00000001d7da7824 */ /* 0x000fe200078e02d8 */
[----:B------:R-:W-:Y:S01]  /*08b0*/  LEA R8, R9, UR6, 0x1 ;  /* 0x0000000609087c11 */ /* 0x000fe2000f8e08ff */
[----:B------:R-:W-:Y:S01]  /*08c0*/  IMAD.IADD R179, R182, 0x1, R179 ;  /* 0x00000001b6b37824 */ /* 0x000fe200078e02b3 */
[----:B------:R-:W-:Y:S01]  /*08d0*/  SEL R0, R0, 0x3c0, !P2 ;  /* 0x000003c000007807 */ /* 0x000fe20005000000 */
[----:B------:R-:W-:Y:S01]  /*08e0*/  IMAD.IADD R212, R213, 0x1, R2 ;  /* 0x00000001d5d47824 */ /* 0x000fe200078e0202 */
[----:B------:R-:W-:Y:S01]  /*08f0*/  UIADD3 UR5, UR4, 0xc000, URZ ;  /* 0x0000c00004057890 */ /* 0x000fe2000fffe03f */
[--C-:B------:R-:W-:Y:S01]  /*0900*/  IMAD.IADD R5, R2, 0x1, R8.reuse ;  /* 0x0000000102057824 */ /* 0x100fe200078e0208 */
[----:B------:R-:W-:Y:S01]  /*0910*/  STL [R1+0xc], R8 ;  /* 0x00000c0801007387 */ /* 0x000fe20000100800 */
        /* <DEDUP_REMOVED lines=8> */
[----:B------:R3:W-:Y:S01]  /*09a0*/  STL [R1+0x24], R4 ;  /* 0x0000240401007387 */ /* 0x0007e20000100800 */
[----:B------:R-:W-:-:S02]  /*09b0*/  @P1 VIADD R3, R8, 0x1fe0 ;  /* 0x00001fe008031836 */ /* 0x000fc40000000000 */
[C---:B------:R-:W-:Y:S01]  /*09c0*/  VIADD R7, R8.reuse, 0x2040 ;  /* 0x0000204008077836 */ /* 0x040fe20000000000 */
[----:B------:R4:W-:Y:S01]  /*09d0*/  STL [R1+0x30], R11 ;  /* 0x0000300b01007387 */ /* 0x0009e20000100800 */
[C---:B------:R-:W-:Y:S02]  /*09e0*/  @P1 VIADD R10, R8.reuse, 0x23e0 ;  /* 0x000023e0080a1836 */ /* 0x040fe40000000000 */
[----:B------:R-:W-:Y:S01]  /*09f0*/  @P2 VIADD R7, R8, 0x1fc0 ;  /* 0x00001fc008072836 */ /* 0x000fe20000000000 */
[----:B------:R4:W-:Y:S01]  /*0a00*/  STL [R1+0x18], R3 ;  /* 0x0000180301007387 */ /* 0x0009e20000100800 */
[--C-:B------:R-:W-:Y:S02]  /*0a10*/  IMAD.IADD R2, R2, 0x1, R3.reuse ;  /* 0x0000000102027824 */ /* 0x100fe400078e0203 */
[----:B------:R-:W-:Y:S01]  /*0a20*/  IMAD.IADD R0, R0, 0x1, R3 ;  /* 0x0000000100007824 */ /* 0x000fe200078e0203 */
[----:B------:R4:W-:Y:S01]  /*0a30*/  STL [R1+0x2c], R10 ;  /* 0x00002c0a01007387 */ /* 0x0009e20000100800 */
[----:B------:R-:W-:-:S02]  /*0a40*/  IMAD.IADD R214, R214, 0x1, R212 ;  /* 0x00000001d6d67824 */ /* 0x000fc400078e02d4 */
[----:B------:R-:W-:Y:S01]  /*0a50*/  IMAD.IADD R182, R182, 0x1, R181 ;  /* 0x00000001b6b67824 */ /* 0x000fe200078e02b5 */
[----:B------:R4:W-:Y:S01]  /*0a60*/  STL [R1+0x20], R7 ;  /* 0x0000200701007387 */ /* 0x0009e20000100800 */
[C---:B-1----:R-:W-:Y:S02]  /*0a70*/  IMAD.IADD R5, R216.reuse, 0x1, R5 ;  /* 0x00000001d8057824 */ /* 0x042fe400078e0205 */
[----:B------:R-:W-:Y:S02]  /*0a80*/  IMAD.IADD R217, R216, 0x1, R212 ;  /* 0x00000001d8d97824 */ /* 0x000fe400078e02d4 */
[C---:B--2---:R-:W-:Y:S02]  /*0a90*/  VIADD R6, R8.reuse, 0x2440 ;  /* 0x0000244008067836 */ /* 0x044fe40000000000 */
[----:B------:R-:W-:Y:S02]  /*0aa0*/  @P2 VIADD R6, R8, 0x23c0 ;  /* 0x000023c008062836 */ /* 0x000fe40000000000 */
[----:B---3--:R-:W-:-:S02]  /*0ab0*/  IMAD.IADD R4, R216, 0x1, R4 ;  /* 0x00000001d8047824 */ /* 0x008fc400078e0204 */
[----:B------:R-:W-:Y:S01]  /*0ac0*/  IMAD.IADD R181, R181, 0x1, R179 ;  /* 0x00000001b5b57824 */ /* 0x000fe200078e02b3 */
[----:B------:R4:W-:Y:S01]  /*0ad0*/  STL [R1+0x1c], R6 ;  /* 0x00001c0601007387 */ /* 0x0009e20000100800 */
[----:B------:R-:W-:-:S03]  /*0ae0*/  IMAD.IADD R216, R216, 0x1, R214 ;  /* 0x00000001d8d87824 */ /* 0x000fc600078e02d6 */
[----:B------:R4:W-:Y:S04]  /*0af0*/  STL [R1+0x40], R5 ;  /* 0x0000400501007387 */ /* 0x0009e80000100800 */
[----:B------:R4:W-:Y:S04]  /*0b00*/  STL [R1+0x3c], R4 ;  /* 0x00003c0401007387 */ /* 0x0009e80000100800 */
[----:B------:R4:W-:Y:S04]  /*0b10*/  STL [R1+0x38], R2 ;  /* 0x0000380201007387 */ /* 0x0009e80000100800 */
[----:B------:R4:W-:Y:S02]  /*0b20*/  STL [R1+0x34], R0 ;  /* 0x0000340001007387 */ /* 0x0009e40000100800 */
.L_x_678:
        /* <DEDUP_REMOVED lines=18> */
[----:B------:R-:W-:Y:S01]  /*0c50*/  IMAD.U32 R4, RZ, RZ, UR12 ;  /* 0x0000000cff047e24 */ /* 0x000fe2000f8e00ff */
        /* <DEDUP_REMOVED lines=31> */
[----:B------:R-:W-:Y:S01]  /*0e50*/  @!UP3 USEL UR9, UR7, URZ, UP0 ;  /* 0x0000003f0709b287 */ /* 0x000fe20008000000 */
[----:B--2---:R-:W-:-:S02]  /*0e60*/  @P1 R2UR UR18, R7 ;  /* 0x00000000071212ca */ /* 0x004fc400000e0000 */
[----:B---3--:R-:W-:Y:S02]  /*0e70*/  @P0 R2UR UR8, R5 ;  /* 0x00000000050802ca */ /* 0x008fe400000e0000 */
[----:B------:R-:W-:-:S04]  /*0e80*/  ISETP.NE.U32.AND P0, PT, RZ, UR14, PT ;  /* 0x0000000eff007c0c */ /* 0x000fc8000bf05070 */
[----:B------:R-:W-:-:S07]  /*0e90*/  ISETP.NE.AND.EX P0, PT, RZ, UR15, PT, P0 ;  /* 0x0000000fff007c0c */ /* 0x000fce000bf05300 */
[----:B------:R-:W-:-:S03]  /*0ea0*/  @UP3 UIADD3 UR7, UR8, -UR18, URZ ;  /* 0x8000001208073290 */ /* 0x000fc6000fffe03f */
[----:B------:R-:W-:Y:S01]  /*0eb0*/  ULDC UR8, c[0x0][0x2c8] ;  /* 0x0000b20000087ab9 */ /* 0x000fe20000000800 */
        /* <DEDUP_REMOVED lines=10> */
.L_x_602:
[----:B------:R-:W-:Y:S02]  /*0f60*/  @!UP3 UIADD3 UR7, UR9, UR8, -UR18 ;  /* 0x000000080907b290 */ /* 0x000fe4000fffe812 */
[----:B------:R-:W-:Y:S02]  /*0f70*/  @UP2 UIADD3 UR36, UR12, -UR6, URZ ;  /* 0x800000060c242290 */ /* 0x000fe4000fffe03f */
[----:B------:R-:W-:-:S05]  /*0f80*/  UISETP.GT.AND UP0, UPT, UR7, UR29, UPT ;  /* 0x0000001d0700728c */ /* 0x000fca000bf04270 */
[----:B------:R-:W-:Y:S01]  /*0f90*/  @!UP2 ULDC UR36, c[0x0][0x2c4] ;  /* 0x0000b1000024aab9 */ /* 0x000fe20000000800 */
[----:B------:R-:W-:-:S13]  /*0fa0*/  PLOP3.LUT P0, PT, PT, PT, UP0, 0x80, 0x0 ;  /* 0x000000000000781c */ /* 0x000fda0003f0f008 */
[----:B------:R-:W-:Y:S05]  /*0fb0*/  @!P0 BRA `(.L_x_603) ;  /* 0x000000ac00ec8947 */ /* 0x000fea0003800000 */
[----:B------:R-:W1:Y:S01]  /*0fc0*/  LDC R6, c[0x0][0x278] ;  /* 0x00009e00ff067b82 */ /* 0x000e620000000800 */
[----:B------:R-:W-:Y:S01]  /*0fd0*/  IABS R4, UR55 ;  /* 0x0000003700047c13 */ /* 0x000fe20008000000 */
[----:B------:R-:W-:Y:S01]  /*0fe0*/  UISETP.NE.AND UP1, UPT, UR6, -0x1, UPT ;  /* 0xffffffff0600788c */ /* 0x000fe2000bf25270 */
[----:B------:R-:W-:Y:S01]  /*0ff0*/  ULDC.64 UR12, c[0x0][0x488] ;  /* 0x00012200000c7ab9 */ /* 0x000fe20000000a00 */
[----:B------:R-:W-:Y:S01]  /*1000*/  ULDC.64 UR8, c[0x0][0x228] ;  /* 0x00008a0000087ab9 */ /* 0x000fe20000000a00 */
[----:B------:R-:W-:-:S03]  /*1010*/  UISETP.NE.AND UP0, UPT, UR28, -0x1, UPT ;  /* 0xffffffff1c00788c */ /* 0x000fc6000bf05270 */
[----:B------:R-:W2:Y:S01]  /*1020*/  S2UR UR14, SR_CTAID.X ;  /* 0x00000000000e79c3 */ /* 0x000ea20000002500 */
[----:B------:R-:W-:Y:S02]  /*1030*/  UIMAD.WIDE.U32 UR20, UR45, UR8, URZ ;  /* 0x000000082d1472a5 */ /* 0x000fe4000f8e003f */
[----:B------:R-:W-:Y:S02]  /*1040*/  UIADD3 UR16, UR36, 0x7f, URZ ;  /* 0x0000007f24107890 */ /* 0x000fe4000fffe03f */
[----:B------:R-:W-:Y:S02]  /*1050*/  UIMAD UR8, UR57, UR8, URZ ;  /* 0x00000008390872a4 */ /* 0x000fe4000f8e023f */
[----:B------:R-:W-:Y:S02]  /*1060*/  USHF.L.U64.HI UR22, UR45, 0x7, UR57 ;  /* 0x000000072d167899 */ /* 0x000fe40008010239 */
[----:B------:R-:W-:Y:S01]  /*1070*/  USHF.R.S32.HI UR23, URZ, 0x1f, UR16 ;  /* 0x0000001f3f177899 */ /* 0x000fe20008011410 */
[----:B------:R-:W-:Y:S01]  /*1080*/  ULDC UR58, c[0x0][0x2d4] ;  /* 0x0000b500003a7ab9 */ /* 0x000fe20000000800 */
[----:B------:R-:W-:Y:S01]  /*1090*/  ULDC.64 UR24, c[0x0][0x240] ;  /* 0x0000900000187ab9 */ /* 0x000fe20000000a00 */
[----:B------:R-:W-:-:S02]  /*10a0*/  UIMAD UR27, UR45, UR9, UR8 ;  /* 0x000000092d1b72a4 */ /* 0x000fc4000f8e0208 */
[----:B------:R-:W-:Y:S01]  /*10b0*/  USHF.R.S32.HI UR34, URZ, 0x1f, UR58 ;  /* 0x0000001f3f227899 */ /* 0x000fe2000801143a */
[----:B-1----:R-:W-:Y:S01]  /*10c0*/  IABS R5, R6 ;  /* 0x0000000600057213 */ /* 0x002fe20000000000 */
[----:B------:R-:W-:Y:S01]  /*10d0*/  @!UP1 ULDC.64 UR8, c[0x0][0x418] ;  /* 0x0001060000089ab9 */ /* 0x000fe20000000a00 */
[----:B------:R-:W-:Y:S01]  /*10e0*/  @UP0 UIADD3 UR19, UR18, UR28, URZ ;  /* 0x0000001c12130290 */ /* 0x000fe2000fffe03f */
[----:B------:R-:W-:Y:S01]  /*10f0*/  ISETP.NE.AND P3, PT, R6, RZ, PT ;  /* 0x000000ff0600720c */ /* 0x000fe20003f65270 */
[----:B------:R-:W1:Y:S01]  /*1100*/  I2F.RP R2, R5 ;  /* 0x0000000500027306 */ /* 0x000e620000209400 */
[----:B------:R-:W-:Y:S02]  /*1110*/  USEL UR35, UR22, URZ, UP2 ;  /* 0x0000003f16237287 */ /* 0x000fe40009000000 */
[----:B------:R-:W-:Y:S02]  /*1120*/  ULEA.HI UR39, UR23, UR16, URZ, 0x7 ;  /* 0x0000001017277291 */ /* 0x000fe4000f8f383f */
[----:B--2---:R-:W-:Y:S01]  /*1130*/  UIMAD.WIDE.U32 UR30, UR14, UR12, URZ ;  /* 0x0000000c0e1e72a5 */ /* 0x004fe2000f8e003f */
[----:B------:R-:W-:Y:S01]  /*1140*/  ULDC.U8 UR37, c[0x0][0x3d8] ;  /* 0x0000f60000257ab9 */ /* 0x000fe20000000000 */
[----:B------:R-:W-:-:S02]  /*1150*/  @UP0 ULDC.64 UR22, c[0x0][0x248] ;  /* 0x0000920000160ab9 */ /* 0x000fc40000000a00 */
[----:B------:R-:W-:Y:S02]  /*1160*/  UIMAD UR50, UR14, UR13, UR31 ;  /* 0x0000000d0e3272a4 */ /* 0x000fe4000f8e021f */
[----:B------:R-:W-:Y:S01]  /*1170*/  USHF.L.U32 UR14, UR45, 0x7, URZ ;  /* 0x000000072d0e7899 */ /* 0x000fe2000800063f */
[----:B------:R-:W-:Y:S01]  /*1180*/  @UP1 ULDC.64 UR12, c[0x0][0x420] ;  /* 0x00010800000c1ab9 */ /* 0x000fe20000000a00 */
[----:B------:R-:W-:Y:S01]  /*1190*/  UIMAD UR16, UR34, UR45, URZ ;  /* 0x0000002d221072a4 */ /* 0x000fe2000f8e023f */
[----:B-1----:R-:W1:Y:S01]  /*11a0*/  MUFU.RCP R2, R2 ;  /* 0x0000000200027308 */ /* 0x002e620000001000 */
[----:B------:R-:W-:Y:S02]  /*11b0*/  USEL UR33, UR14, URZ, UP2 ;  /* 0x0000003f0e217287 */ /* 0x000fe40009000000 */
[----:B------:R-:W-:Y:S02]  /*11c0*/  UIMAD.WIDE.U32 UR14, UR6, UR24, URZ ;  /* 0x00000018060e72a5 */ /* 0x000fe4000f8e003f */
[----:B------:R-:W-:-:S02]  /*11d0*/  @UP1 UIMAD.WIDE.U32 UR42, UR6, UR12, URZ ;  /* 0x0000000c062a12a5 */ /* 0x000fc4000f8e003f */
[----:B------:R-:W-:Y:S02]  /*11e0*/  @!UP1 UIMAD UR12, UR57, UR8, URZ ;  /* 0x00000008390c92a4 */ /* 0x000fe4000f8e023f */
[----:B------:R-:W-:Y:S02]  /*11f0*/  USEL UR56, UR20, UR14, !UP1 ;  /* 0x0000000e14387287 */ /* 0x000fe4000c800000 */
[----:B------:R-:W-:Y:S01]  /*1200*/  UIADD3 UR48, UR21, UR27, URZ ;  /* 0x0000001b15307290 */ /* 0x000fe2000fffe03f */
[----:B------:R-:W-:Y:S01]  /*1210*/  ULDC UR61, c[0x0][0x2dc] ;  /* 0x0000b700003d7ab9 */ /* 0x000fe20000000800 */
[----:B------:R-:W-:Y:S01]  /*1220*/  ULDC UR60, c[0x0][0x270] ;  /* 0x00009c00003c7ab9 */ /* 0x000fe20000000800 */
[----:B------:R-:W-:Y:S01]  /*1230*/  UISETP.NE.AND UP3, UPT, UR37, URZ, UPT ;  /* 0x0000003f2500728c */ /* 0x000fe2000bf65270 */
[----:B-1----:R-:W-:Y:S01]  /*1240*/  VIADD R2, R2, 0xffffffe ;  /* 0x0ffffffe02027836 */ /* 0x002fe20000000000 */
[----:B------:R-:W-:Y:S02]  /*1250*/  @UP0 UIMAD.WIDE.U32 UR20, UR19, UR22, URZ ;  /* 0x00000016131402a5 */ /* 0x000fe4000f8e003f */
[----:B------:R-:W-:Y:S01]  /*1260*/  @UP1 UIMAD UR47, UR6, UR13, UR43 ;  /* 0x0000000d062f12a4 */ /* 0x000fe2000f8e022b */
[----:B------:R-:W1:Y:S01]  /*1270*/  F2I.FTZ.U32.TRUNC.NTZ R3, R2 ;  /* 0x0000000200037305 */ /* 0x000e62000021f000 */
[----:B------:R-:W-:-:S02]  /*1280*/  @!UP1 UIMAD.WIDE.U32 UR40, UR45, UR8, URZ ;  /* 0x000000082d2892a5 */ /* 0x000fc4000f8e003f */
[----:B------:R-:W-:Y:S02]  /*1290*/  @!UP1 UIMAD UR32, UR45, UR9, UR12 ;  /* 0x000000092d2092a4 */ /* 0x000fe4000f8e020c */
[----:B------:R-:W-:Y:S02]  /*12a0*/  UIMAD UR26, UR6, UR25, URZ ;  /* 0x00000019061a72a4 */ /* 0x000fe4000f8e023f */
[----:B------:R-:W-:Y:S01]  /*12b0*/  @UP0 UIMAD UR19, UR19, UR23, URZ ;  /* 0x00000017131302a4 */ /* 0x000fe2000f8e023f */
[----:B------:R-:W-:Y:S01]  /*12c0*/  ULDC.U8 UR38, c[0x0][0x480] ;  /* 0x0001200000267ab9 */ /* 0x000fe20000000000 */
[----:B------:R-:W-:Y:S02]  /*12d0*/  UIMAD.WIDE UR8, UR61, UR60, URZ ;  /* 0x0000003c3d0872a5 */ /* 0x000fe4000f8e023f */
[----:B------:R-:W-:Y:S02]  /*12e0*/  UIMAD.WIDE.U32 UR12, UR45, UR58, URZ ;  /* 0x0000003a2d0c72a5 */ /* 0x000fe4000f8e003f */
[----:B------:R-:W-:Y:S01]  /*12f0*/  UIMAD UR16, UR57, UR58, UR16 ;  /* 0x0000003a391072a4 */ /* 0x000fe2000f8e0210 */
[----:B-1----:R-:W-:Y:S01]  /*1300*/  IMAD.MOV R0, RZ, RZ, -R3 ;  /* 0x000000ffff007224 */ /* 0x002fe200078e0a03 */
[----:B------:R-:W-:Y:S01]  /*1310*/  UISETP.NE.AND UP4, UPT, UR38, URZ, UPT ;  /* 0x0000003f2600728c */ /* 0x000fe2000bf85270 */
[----:B------:R-:W-:Y:S01]  /*1320*/  IMAD.MOV.U32 R2, RZ, RZ, RZ ;  /* 0x000000ffff027224 */ /* 0x000fe200078e00ff */
[----:B------:R-:W-:Y:S01]  /*1330*/  @UP1 UIADD3 UR48, UR15, UR26, URZ ;  /* 0x0000001a0f301290 */ /* 0x000fe2000fffe03f */
[----:B------:R-:W-:Y:S01]  /*1340*/  IMAD R0, R0, R5, RZ ;  /* 0x0000000500007224 */ /* 0x000fe200078e02ff */
[----:B------:R-:W-:-:S02]  /*1350*/  @UP0 UIADD3 UR38, UR21, UR19, URZ ;  /* 0x0000001315260290 */ /* 0x000fc4000fffe03f */
[----:B------:R-:W-:Y:S01]  /*1360*/  UIMAD.WIDE.U32 UR14, UR8, UR12, URZ ;  /* 0x0000000c080e72a5 */ /* 0x000fe2000f8e003f */
[----:B------:R-:W-:Y:S01]  /*1370*/  IMAD.HI.U32 R0, R3, R0, R2 ;  /* 0x0000000003007227 */ /* 0x000fe200078e0002 */
[----:B------:R-:W-:Y:S01]  /*1380*/  MOV R2, R4 ;  /* 0x0000000400027202 */ /* 0x000fe20000000f00 */
[----:B------:R-:W-:Y:S02]  /*1390*/  UIMAD UR19, UR9, UR12, URZ ;  /* 0x0000000c091372a4 */ /* 0x000fe4000f8e023f */
[----:B------:R-:W-:Y:S02]  /*13a0*/  UIADD3 UR16, UR13, UR16, URZ ;  /* 0x000000100d107290 */ /* 0x000fe4000fffe03f */
[----:B------:R-:W-:Y:S01]  /*13b0*/  IMAD.HI.U32 R0, R0, R2, RZ ;  /* 0x0000000200007227 */ /* 0x000fe200078e00ff */
[----:B------:R-:W-:Y:S01]  /*13c0*/  UIMAD.WIDE.U32 UR12, UR8, UR6, URZ ;  /* 0x00000006080c72a5 */ /* 0x000fe2000f8e003f */
[----:B------:R-:W-:Y:S02]  /*13d0*/  ULDC UR51, c[0x0][0x2c4] ;  /* 0x0000b10000337ab9 */ /* 0x000fe40000000800 */
[----:B------:R-:W-:Y:S01]  /*13e0*/  IMAD.MOV R3, RZ, RZ, -R0 ;  /* 0x000000ffff037224 */ /* 0x000fe200078e0a00 */
[----:B------:R-:W-:-:S02]  /*13f0*/  UIMAD UR16, UR8, UR16, UR19 ;  /* 0x00000010081072a4 */ /* 0x000fc4000f8e0213 */
[----:B------:R-:W-:Y:S01]  /*1400*/  @UP3 UIMAD UR19, UR45, UR51, URZ ;  /* 0x000000332d1332a4 */ /* 0x000fe2000f8e023f */
[C---:B------:R-:W-:Y:S01]  /*1410*/  IMAD R2, R5.reuse, R3, R2 ;  /* 0x0000000305027224 */ /* 0x040fe200078e0202 */
[----:B------:R-:W-:Y:S02]  /*1420*/  USEL UR54, UR14, UR12, !UP1 ;  /* 0x0000000c0e367287 */ /* 0x000fe4000c800000 */
[----:B------:R-:W-:Y:S02]  /*1430*/  ULOP3.LUT UR12, UR39, 0xffffff80, URZ, 0xc0, !UPT ;  /* 0xffffff80270c7892 */ /* 0x000fe4000f8ec03f */
[----:B------:R-:W-:Y:S01]  /*1440*/  ISETP.GT.U32.AND P1, PT, R5, R2, PT ;  /* 0x000000020500720c */ /* 0x000fe20003f24070 */
[----:B------:R-:W-:Y:S01]  /*1450*/  @UP3 USEL UR14, UR19, UR6, !UP1 ;  /* 0x00000006130e3287 */ /* 0x000fe2000c800000 */
[----:B------:R-:W-:Y:S01]  /*1460*/  @UP0 UMOV UR37, UR20 ;  /* 0x0000001400250c82 */ /* 0x000fe20008000000 */
[----:B------:R-:W-:Y:S01]  /*1470*/  UIADD3 UR12, UR12, -0x80, URZ ;  /* 0xffffff800c0c7890 */ /* 0x000fe2000fffe03f */
[----:B------:R-:W-:Y:S01]  /*1480*/  @UP3 ULDC UR20, c[0x0][0x2e4] ;  /* 0x0000b90000143ab9 */ /* 0x000fe20000000800 */
[----:B------:R-:W-:-:S02]  /*1490*/  UIADD3 UR46, UR15, UR16, URZ ;  /* 0x000000100f2e7290 */ /* 0x000fc4000fffe03f */
[----:B------:R-:W-:Y:S02]  /*14a0*/  @!UP3 UIMAD UR15, UR45, UR60, UR55 ;  /* 0x0000003c2d0fb2a4 */ /* 0x000fe4000f8e0237 */
[----:B------:R-:W-:-:S04]  /*14b0*/  @UP3 UIMAD UR34, UR55, UR20, UR14 ;  /* 0x00000014372232a4 */ /* 0x000fc8000f8e020e */
[----:B------:R-:W-:Y:S01]  /*14c0*/  @!P1 IMAD.IADD R2, R2, 0x1, -R5 ;  /* 0x0000000102029824 */ /* 0x000fe200078e0a05 */
[----:B------:R-:W-:Y:S01]  /*14d0*/  USHF.R.S32.HI UR19, URZ, 0x1f, UR12 ;  /* 0x0000001f3f137899 */ /* 0x000fe2000801140c */
[----:B------:R-:W-:Y:S01]  /*14e0*/  @!P1 IADD3 R0, R0, 0x1, RZ ;  /* 0x0000000100009810 */ /* 0x000fe20007ffe0ff */
[----:B------:R-:W-:Y:S01]  /*14f0*/  UIADD3 UR14, UP2, UR12, UR33, URZ ;  /* 0x000000210c0e7290 */ /* 0x000fe2000ff5e03f */
[----:B------:R-:W-:Y:S01]  /*1500*/  PLOP3.LUT P1, PT, PT, PT, UP0, 0x80, 0x0 ;  /* 0x000000000000781c */ /* 0x000fe20003f2f008 */
[----:B------:R-:W-:Y:S01]  /*1510*/  @!UP3 UIMAD UR34, UR15, UR51, URZ ;  /* 0x000000330f22b2a4 */ /* 0x000fe2000f8e023f */
[----:B------:R-:W-:Y:S01]  /*1520*/  ISETP.GE.U32.AND P0, PT, R2, R5, PT ;  /* 0x000000050200720c */ /* 0x000fe20003f06070 */
[----:B------:R-:W-:Y:S01]  /*1530*/  UIMAD UR15, UR9, UR6, URZ ;  /* 0x00000006090f72a4 */ /* 0x000fe2000f8e023f */
[----:B------:R-:W-:Y:S01]  /*1540*/  LOP3.LUT R2, R6, UR55, RZ, 0x3c, !PT ;  /* 0x0000003706027c12 */ /* 0x000fe2000f8e3cff */
[----:B------:R-:W-:Y:S02]  /*1550*/  UIADD3.X UR16, UR19, UR35, URZ, UP2, !UPT ;  /* 0x0000002313107290 */ /* 0x000fe400097fe43f */
[----:B------:R-:W-:Y:S01]  /*1560*/  UIMAD UR9, UR9, UR14, URZ ;  /* 0x0000000e090972a4 */ /* 0x000fe2000f8e023f */
[----:B------:R-:W-:Y:S01]  /*1570*/  ISETP.GE.AND P2, PT, R2, RZ, PT ;  /* 0x000000ff0200720c */ /* 0x000fe20003f46270 */
[----:B------:R-:W-:-:S02]  /*1580*/  @UP0 UIADD3 UR31, UR18, UR28, URZ ;  /* 0x0000001c121f0290 */ /* 0x000fc4000fffe03f */
        /* <DEDUP_REMOVED lines=8> */
[----:B------:R-:W-:Y:S02]  /*1610*/  UIMAD UR49, UR55, UR61, URZ ;  /* 0x0000003d373172a4 */ /* 0x000fe4000f8e023f */
[----:B------:R-:W-:-:S02]  /*1620*/  @UP0 UIMAD UR14, UR31, UR21, URZ ;  /* 0x000000151f0e02a4 */ /* 0x000fc4000f8e023f */
[----:B------:R-:W-:Y:S01]  /*1630*/  @!UP1 UIADD3 UR47, UR41, UR32, URZ ;  /* 0x00000020292f9290 */ /* 0x000fe2000fffe03f */
[----:B------:R-:W-:Y:S01]  /*1640*/  @!P2 IADD3 R13, -R13, RZ, RZ ;  /* 0x000000ff0d0da210 */ /* 0x000fe20007ffe1ff */
[----:B------:R-:W-:Y:S01]  /*1650*/  USEL UR52, UR50, URZ, UP4 ;  /* 0x0000003f32347287 */ /* 0x000fe2000a000000 */
[----:B------:R-:W-:Y:S01]  /*1660*/  @!P3 LOP3.LUT R13, RZ, R6, RZ, 0x33, !PT ;  /* 0x00000006ff0db212 */ /* 0x000fe200078e33ff */
[----:B------:R-:W-:Y:S02]  /*1670*/  USHF.R.S32.HI UR44, URZ, 0x1f, UR29 ;  /* 0x0000001f3f2c7899 */ /* 0x000fe4000801141d */
        /* <DEDUP_REMOVED lines=18> */
.L_x_604:
[----:B------:R-:W-:Y:S05]  /*17a0*/  @P1 BRA `(.L_x_605) ;  /* 0x0000000000301947 */ /* 0x000fea0003800000 */
        /* <DEDUP_REMOVED lines=12> */
.L_x_605:
        /* <DEDUP_REMOVED lines=11> */
.L_x_606:
[----:B------:R-:W-:-:S04]  /*1920*/  UIMAD UR6, UR45, UR60, UR55 ;  /* 0x0000003c2d0672a4 */ /* 0x000fc8000f8e0237 */
[----:B------:R-:W-:-:S12]  /*1930*/  UIMAD UR6, UR6, UR58, URZ ;  /* 0x0000003a060672a4 */ /* 0x000fd8000f8e023f */
.L_x_607:
[----:B------:R-:W1:Y:S01]  /*1940*/  S2R R20, SR_TID.X ;  /* 0x0000000000147919 */ /* 0x000e620000002100 */
[----:B------:R-:W2:Y:S01]  /*1950*/  LDC.64 R4, c[0x0][0x420] ;  /* 0x00010800ff047b82 */ /* 0x000ea20000000a00 */
[--C-:B------:R-:W-:Y:S01]  /*1960*/  SHF.R.S32.HI R25, RZ, 0x1f, R188.reuse ;  /* 0x0000001fff197819 */ /* 0x100fe200000114bc */
[----:B------:R-:W-:Y:S01]  /*1970*/  UIADD3 UR27, UR12, UR6, URZ ;  /* 0x000000060c1b7290 */ /* 0x000fe2000fffe03f */
[----:B------:R-:W-:Y:S01]  /*1980*/  IADD3 R6, P0, R188, UR8, RZ ;  /* 0x00000008bc067c10 */ /* 0x000fe2000ff1e0ff */
[----:B------:R-:W-:Y:S01]  /*1990*/  UIMAD UR6, UR61, UR60, URZ ;  /* 0x0000003c3d0672a4 */ /* 0x000fe2000f8e023f */
[----:B------:R-:W-:Y:S01]  /*19a0*/  IMAD.MOV.U32 R24, RZ, RZ, R188 ;  /* 0x000000ffff187224 */ /* 0x000fe200078e00bc */
[----:B------:R-:W-:Y:S01]  /*19b0*/  USHF.R.S32.HI UR58, URZ, 0x1f, UR55 ;  /* 0x0000001f3f3a7899 */ /* 0x000fe20008011437 */
[----:B------:R-:W-:Y:S01]  /*19c0*/  IADD3.X R7, R25, UR47, RZ, P0, !PT ;  /* 0x0000002f19077c10 */ /* 0x000fe200087fe4ff */
[----:B------:R-:W-:Y:S01]  /*19d0*/  ULDC.64 UR8, c[0x0][0x428] ;  /* 0x00010a0000087ab9 */ /* 0x000fe20000000a00 */
[----:B------:R-:W-:Y:S01]  /*19e0*/  ULDC.64 UR14, c[0x0][0x258] ;  /* 0x00009600000e7ab9 */ /* 0x000fe20000000a00 */
[----:B------:R-:W-:Y:S01]  /*19f0*/  UIMAD UR13, UR58, UR8, URZ ;  /* 0x000000083a0d72a4 */ /* 0x000fe2000f8e023f */
[----:B------:R3:W-:Y:S01]  /*1a00*/  STL.64 [R1+0x10], R24 ;  /* 0x0000101801007387 */ /* 0x0007e20000100a00 */
[----:B------:R-:W-:Y:S01]  /*1a10*/  UIADD3 UR16, UR12, UR34, URZ ;  /* 0x000000220c107290 */ /* 0x000fe2000fffe03f */
[----:B------:R-:W-:Y:S01]  /*1a20*/  BSSY B1, `(.L_x_603) ;  /* 0x0000a54000017945 */ /* 0x000fe20003800000 */
[----:B------:R-:W-:Y:S01]  /*1a30*/  UISETP.GE.AND UP2, UPT, UR36, 0x1, UPT ;  /* 0x000000012400788c */ /* 0x000fe2000bf46270 */
[----:B------:R-:W-:Y:S01]  /*1a40*/  ULDC.64 UR30, c[0x0][0x2b0] ;  /* 0x0000ac00001e7ab9 */ /* 0x000fe20000000a00 */
[----:B------:R-:W-:Y:S01]  /*1a50*/  ULDC.64 UR40, c[0x0][0x210] ;  /* 0x0000840000287ab9 */ /* 0x000fe20000000a00 */
[----:B------:R-:W-:Y:S01]  /*1a60*/  ULDC.64 UR34, c[0x0][0x3e0] ;  /* 0x0000f80000227ab9 */ /* 0x000fe20000000a00 */
[----:B------:R-:W-:Y:S01]  /*1a70*/  ULDC.64 UR42, c[0x0][0x478] ;  /* 0x00011e00002a7ab9 */ /* 0x000fe20000000a00 */
[----:B------:R-:W-:Y:S01]  /*1a80*/  ULEA.HI.SX32 UR39, UR39, 0xffffffff, 0x19 ;  /* 0xffffffff27277891 */ /* 0x000fe2000f8fca3f */
[----:B--2---:R-:W-:-:S02]  /*1a90*/  IMAD R3, R4, UR19, RZ ;  /* 0x0000001304037c24 */ /* 0x004fc4000f8e02ff */
[----:B------:R-:W-:Y:S01]  /*1aa0*/  IMAD.WIDE.U32 R6, R4, UR12, R6 ;  /* 0x0000000c04067c25 */ /* 0x000fe2000f8e0006 */
[----:B-1----:R-:W-:-:S04]  /*1ab0*/  SHF.R.S32.HI R21, RZ, 0x1f, R20 ;  /* 0x0000001fff157819 */ /* 0x002fc80000011414 */
[CC--:B------:R-:W-:Y:S02]  /*1ac0*/  LEA.HI R2, R21.reuse, R20.reuse, RZ, 0x3 ;  /* 0x0000001415027211 */ /* 0x0c0fe400078f18ff */
[----:B------:R-:W-:Y:S02]  /*1ad0*/  LEA.HI R10, R21, R20, RZ, 0x5 ;  /* 0x00000014150a7211 */ /* 0x000fe400078f28ff */
[----:B------:R-:W-:Y:S02]  /*1ae0*/  SHF.R.S32.HI R2, RZ, 0x3, R2 ;  /* 0x00000003ff027819 */ /* 0x000fe40000011402 */
[----:B------:R-:W-:Y:S02]  /*1af0*/  LOP3.LUT R0, R10, 0xffffffe0, RZ, 0xc0, !PT ;  /* 0xffffffe00a007812 */ /* 0x000fe400078ec0ff */
[----:B------:R-:W-:Y:S02]  /*1b00*/  SHF.R.S32.HI R19, RZ, 0x1f, R2 ;  /* 0x0000001fff137819 */ /* 0x000fe40000011402 */
[----:B------:R-:W-:Y:S01]  /*1b10*/  IADD3 R8, P0, R2, UR12, RZ ;  /* 0x0000000c02087c10 */ /* 0x000fe2000ff1e0ff */
[----:B------:R-:W-:Y:S01]  /*1b20*/  IMAD.IADD R9, R20, 0x1, -R0 ;  /* 0x0000000114097824 */ /* 0x000fe200078e0a00 */
[----:B------:R-:W-:Y:S01]  /*1b30*/  SHF.R.S32.HI R10, RZ, 0x5, R10 ;  /* 0x00000005ff0a7819 */ /* 0x000fe2000001140a */
[----:B------:R-:W-:Y:S01]  /*1b40*/  IMAD R0, R5, UR12, R3 ;  /* 0x0000000c05007c24 */ /* 0x000fe2000f8e0203 */
[----:B------:R-:W-:Y:S01]  /*1b50*/  IADD3.X R3, R19, UR19, RZ, P0, !PT ;  /* 0x0000001313037c10 */ /* 0x000fe200087fe4ff */
[----:B------:R-:W-:-:S02]  /*1b60*/  UIMAD UR19, UR55, UR9, UR13 ;  /* 0x00000009371372a4 */ /* 0x000fc4000f8e020d */
[----:B------:R-:W-:Y:S01]  /*1b70*/  IMAD R11, R10, UR6, R9 ;  /* 0x000000060a0b7c24 */ /* 0x000fe2000f8e0209 */
[----:B------:R-:W-:Y:S01]  /*1b80*/  USHF.L.U32 UR6, UR6, 0x7, URZ ;  /* 0x0000000706067899 */ /* 0x000fe2000800063f */
[----:B------:R-:W-:Y:S01]  /*1b90*/  IMAD R3, R3, UR24, RZ ;  /* 0x0000001803037c24 */ /* 0x000fe2000f8e02ff */
[----:B------:R-:W-:Y:S01]  /*1ba0*/  UIMAD UR12, UR58, UR14, URZ ;  /* 0x0000000e3a0c72a4 */ /* 0x000fe2000f8e023f */
[----:B------:R-:W-:Y:S01]  /*1bb0*/  IMAD.U32 R10, RZ, RZ, UR8 ;  /* 0x00000008ff0a7e24 */ /* 0x000fe2000f8e00ff */
[----:B------:R-:W-:Y:S01]  /*1bc0*/  UIADD3 UR13, UP1, UP0, UR26, UR6, UR49 ;  /* 0x000000061a0d7290 */ /* 0x000fe2000f83e031 */
[C---:B------:R-:W-:Y:S01]  /*1bd0*/  IMAD R3, R8.reuse, UR25, R3 ;  /* 0x0000001908037c24 */ /* 0x040fe2000f8e0203 */
[----:B------:R-:W-:Y:S01]  /*1be0*/  USHF.R.S32.HI UR6, URZ, 0x1f, UR6 ;  /* 0x0000001f3f067899 */ /* 0x000fe20008011406 */
[----:B------:R-:W-:Y:S01]  /*1bf0*/  IMAD.WIDE.U32 R8, R8, UR24, R24 ;  /* 0x0000001808087c25 */ /* 0x000fe2000f8e0018 */
[----:B------:R-:W-:Y:S02]  /*1c00*/  UIMAD UR15, UR55, UR15, UR12 ;  /* 0x0000000f370f72a4 */ /* 0x000fe4000f8e020c */
[----:B------:R-:W-:Y:S01]  /*1c10*/  UIADD3.X UR6, UR50, UR6, UR53, UP1, UP0 ;  /* 0x0000000632067290 */ /* 0x000fe20008fe0435 */
[----:B------:R-:W-:Y:S01]  /*1c20*/  IMAD.IADD R7, R7, 0x1, R0 ;  /* 0x0000000107077824 */ /* 0x000fe200078e0200 */
[----:B------:R-:W-:Y:S01]  /*1c30*/  IADD3 R8, P0, R8, UR56, RZ ;  /* 0x0000003808087c10 */ /* 0x000fe2000ff1e0ff */
[----:B------:R-:W-:Y:S01]  /*1c40*/  UIADD3 UR12, UP1, UP0, UR51, UR13, UR54 ;  /* 0x0000000d330c7290 */ /* 0x000fe2000f83e036 */
[----:B------:R-:W-:Y:S01]  /*1c50*/  IMAD.U32 R0, RZ, RZ, UR14 ;  /* 0x0000000eff007e24 */ /* 0x000fe2000f8e00ff */
[----:B------:R-:W-:Y:S01]  /*1c60*/  UIMAD.WIDE UR8, UR16, 0x4, UR30 ;  /* 0x00000004100878a5 */ /* 0x000fe2000f8e021e */
[----:B------:R-:W-:Y:S01]  /*1c70*/  IMAD.WIDE.U32 R6, R10, UR55, R6 ;  /* 0x000000370a067c25 */ /* 0x000fe2000f8e0006 */
[----:B------:R-:W-:Y:S01]  /*1c80*/  IADD3.X R9, R9, UR48, R3, P0, !PT ;  /* 0x0000003009097c10 */ /* 0x000fe200087fe403 */
[----:B------:R-:W-:Y:S01]  /*1c90*/  UIADD3.X UR6, UR52, UR6, UR46, UP1, UP0 ;  /* 0x0000000634067290 */ /* 0x000fe20008fe042e */
[----:B------:R-:W-:Y:S01]  /*1ca0*/  PLOP3.LUT P0, PT, PT, PT, UP2, 0x80, 0x0 ;  /* 0x000000000000781c */ /* 0x000fe20003f0f028 */
[----:B------:R-:W-:Y:S01]  /*1cb0*/  VIADD R7, R7, UR19 ;  /* 0x0000001307077c36 */ /* 0x000fe20008000000 */
[----:B------:R-:W-:Y:S01]  /*1cc0*/  ULDC.64 UR30, c[0x0][0x400] ;  /* 0x00010000001e7ab9 */ /* 0x000fe20000000a00 */
[----:B------:R-:W-:Y:S01]  /*1cd0*/  IMAD R3, R19, R4, RZ ;  /* 0x0000000413037224 */ /* 0x000fe200078e02ff */
[----:B------:R-:W-:Y:S01]  /*1ce0*/  UIMAD.WIDE UR26, UR27, 0x4, UR42 ;  /* 0x000000041b1a78a5 */ /* 0x000fe2000f8e022a */
[----:B------:R-:W-:Y:S01]  /*1cf0*/  IMAD.WIDE.U32 R8, R0, UR55, R8 ;  /* 0x0000003700087c25 */ /* 0x000fe2000f8e0008 */
[----:B------:R-:W-:-:S03]  /*1d00*/  IADD3 R0, P1, R11, UR12, RZ ;  /* 0x0000000c0b007c10 */ /* 0x000fc6000ff3e0ff */
[----:B------:R-:W-:Y:S01]  /*1d10*/  IMAD.WIDE.U32 R6, R2, R4, R6 ;  /* 0x0000000402067225 */ /* 0x000fe200078e0006 */
[----:B------:R-:W-:Y:S02]  /*1d20*/  LEA.HI.X.SX32 R10, R11, UR6, 0x1, P1 ;  /* 0x000000060b0a7c11 */ /* 0x000fe400088f0eff */
[----:B------:R-:W-:Y:S01]  /*1d30*/  LEA R221, P1, R0, UR30, 0x2 ;  /* 0x0000001e00dd7c11 */ /* 0x000fe2000f8210ff */
[----:B------:R-:W-:Y:S01]  /*1d40*/  IMAD R3, R2, R5, R3 ;  /* 0x0000000502037224 */ /* 0x000fe200078e0203 */
[----:B------:R-:W-:Y:S01]  /*1d50*/  LEA R12, P2, R6, UR34, 0x1 ;  /* 0x00000022060c7c11 */ /* 0x000fe2000f8408ff */
[----:B------:R-:W-:Y:S01]  /*1d60*/  VIADD R9, R9, UR15 ;  /* 0x0000000f09097c36 */ /* 0x000fe20008000000 */
[----:B------:R-:W-:Y:S01]  /*1d70*/  LEA R11, P3, R8, UR40, 0x1 ;  /* 0x00000028080b7c11 */ /* 0x000fe2000f8608ff */
[----:B------:R-:W-:Y:S01]  /*1d80*/  IMAD.IADD R3, R7, 0x1, R3 ;  /* 0x0000000107037824 */ /* 0x000fe200078e0203 */
[----:B------:R-:W-:Y:S02]  /*1d90*/  LEA.HI.X R220, R0, UR31, R10, 0x2, P1 ;  /* 0x0000001f00dc7c11 */ /* 0x000fe400088f140a */
[----:B------:R-:W-:-:S02]  /*1da0*/  LEA.HI.X R9, R8, UR41, R9, 0x1, P3 ;  /* 0x0000002908097c11 */ /* 0x000fc400098f0c09 */
[----:B------:R-:W-:Y:S01]  /*1db0*/  LEA.HI.X R6, R6, UR35, R3, 0x1, P2 ;  /* 0x0000002306067c11 */ /* 0x000fe200090f0c03 */
[----:B---3--:R-:W-:Y:S06]  /*1dc0*/  @!P0 BRA `(.L_x_608) ;  /* 0x00000094003c8947 */ /* 0x008fec0003800000 */
[----:B------:R-:W2:Y:S01]  /*1dd0*/  LDL R15, [R1] ;  /* 0x00000000010f7983 */ /* 0x000ea20000100800 */
[----:B------:R-:W-:Y:S01]  /*1de0*/  PLOP3.LUT P1, PT, PT, PT, UP4, 0x80, 0x0 ;  /* 0x000000000000781c */ /* 0x000fe20003f2f048 */
[----:B------:R-:W-:Y:S01]  /*1df0*/  UMOV UR13, UR9 ;  /* 0x00000009000d7c82 */ /* 0x000fe20008000000 */
[----:B------:R-:W-:Y:S01]  /*1e00*/  UMOV UR9, UR39 ;  /* 0x0000002700097c82 */ /* 0x000fe20008000000 */
[----:B------:R-:W-:Y:S01]  /*1e10*/  UMOV UR14, UR8 ;  /* 0x00000008000e7c82 */ /* 0x000fe20008000000 */
[----:B------:R-:W-:Y:S01]  /*1e20*/  UIMAD UR6, UR9, -0x80, UR36 ;  /* 0xffffff80090678a4 */ /* 0x000fe2000f8e0224 */
[C---:B------:R-:W-:Y:S01]  /*1e30*/  VIADD R10, R2.reuse, 0x20 ;  /* 0x00000020020a7836 */ /* 0x040fe20000000000 */
[----:B------:R-:W-:Y:S01]  /*1e40*/  ULEA.HI UR8, UR9, UR9, URZ, 0x1 ;  /* 0x0000000909087291 */ /* 0x000fe2000f8f083f */
[C---:B------:R-:W-:Y:S01]  /*1e50*/  VIADD R17, R2.reuse, 0x40 ;  /* 0x0000004002117836 */ /* 0x040fe20000000000 */
[----:B------:R-:W-:Y:S01]  /*1e60*/  UMOV UR16, UR26 ;  /* 0x0000001a00107c82 */ /* 0x000fe20008000000 */
[C---:B------:R-:W-:Y:S01]  /*1e70*/  VIADD R18, R2.reuse, 0x60 ;  /* 0x0000006002127836 */ /* 0x040fe20000000000 */
[----:B------:R-:W-:Y:S01]  /*1e80*/  ISETP.GE.AND P5, PT, R2, UR6, PT ;  /* 0x0000000602007c0c */ /* 0x000fe2000bfa6270 */
[----:B------:R-:W-:Y:S01]  /*1e90*/  ULOP3.LUT UR8, UR8, 0xfffffffe, URZ, 0xc0, !UPT ;  /* 0xfffffffe08087892 */ /* 0x000fe2000f8ec03f */
[----:B------:R-:W-:Y:S01]  /*1ea0*/  BSSY B0, `(.L_x_609) ;  /* 0x000001b000007945 */ /* 0x000fe20003800000 */
[----:B------:R-:W-:Y:S01]  /*1eb0*/  UMOV UR15, UR27 ;  /* 0x0000001b000f7c82 */ /* 0x000fe20008000000 */
[----:B------:R-:W-:Y:S01]  /*1ec0*/  IMAD.MOV.U32 R226, RZ, RZ, R11 ;  /* 0x000000ffffe27224 */ /* 0x000fe200078e000b */
[----:B------:R-:W-:Y:S01]  /*1ed0*/  UIADD3 UR8, UR9, -UR8, URZ ;  /* 0x8000000809087290 */ /* 0x000fe2000fffe03f */
[----:B------:R-:W-:Y:S01]  /*1ee0*/  ISETP.GE.AND P4, PT, R10, UR6, PT ;  /* 0x000000060a007c0c */ /* 0x000fe2000bf86270 */
[----:B------:R-:W-:Y:S01]  /*1ef0*/  IMAD.MOV.U32 R227, RZ, RZ, R12 ;  /* 0x000000ffffe37224 */ /* 0x000fe200078e000c */
[----:B------:R-:W-:Y:S01]  /*1f00*/  @P1 BAR.SYNC.DEFER_BLOCKING 0x0 ;  /* 0x0000000000001b1d */ /* 0x000fe20000010000 */
[----:B------:R-:W-:Y:S01]  /*1f10*/  UISETP.NE.AND UP0, UPT, UR8, 0x1, UPT ;  /* 0x000000010800788c */ /* 0x000fe2000bf05270 */
[----:B------:R-:W-:Y:S01]  /*1f20*/  ISETP.GE.AND P3, PT, R17, UR6, PT ;  /* 0x0000000611007c0c */ /* 0x000fe2000bf66270 */
[----:B------:R-:W-:Y:S01]  /*1f30*/  IMAD.MOV.U32 R228, RZ, RZ, R6 ;  /* 0x000000ffffe47224 */ /* 0x000fe200078e0006 */
[----:B------:R-:W-:-:S03]  /*1f40*/  ISETP.GE.AND P2, PT, R18, UR6, PT ;  /* 0x0000000612007c0c */ /* 0x000fc6000bf46270 */
[----:B------:R-:W-:Y:S02]  /*1f50*/  PLOP3.LUT P0, PT, PT, PT, UP0, 0x80, 0x0 ;  /* 0x000000000000781c */ /* 0x000fe40003f0f008 */
[C---:B--2---:R-:W-:Y:S01]  /*1f60*/  LEA R0, R15.reuse, UR4, 0x1 ;  /* 0x000000040f007c11 */ /* 0x044fe2000f8e08ff */
[----:B------:R-:W-:-:S04]  /*1f70*/  VIADD R3, R15, 0x2000 ;  /* 0x000020000f037836 */ /* 0x000fc80000000000 */
[----:B------:R1:W-:Y:S01]  /*1f80*/  @P5 STS.128 [R0+0x8000], RZ ;  /* 0x008000ff00005388 */ /* 0x0003e20000000c00 */
[----:B------:R-:W-:Y:S01]  /*1f90*/  SEL R3, R3, R15, !P0 ;  /* 0x0000000f03037207 */ /* 0x000fe20004000000 */
[----:B------:R-:W-:Y:S06]  /*1fa0*/  @P5 BRA `(.L_x_610) ;  /* 0x0000000000285947 */ /* 0x000fec0003800000 */
        /* <DEDUP_REMOVED lines=10> */
.L_x_610:
[----:B------:R-:W-:Y:S05]  /*2050*/  BSYNC B0 ;  /* 0x0000000000007941 */ /* 0x000fea0003800000 */
.L_x_609:
        /* <DEDUP_REMOVED lines=14> */
.L_x_612:
[----:B------:R-:W-:Y:S05]  /*2140*/  BSYNC B0 ;  /* 0x0000000000007941 */ /* 0x000fea0003800000 */
.L_x_611:
        /* <DEDUP_REMOVED lines=13> */
.L_x_614:
[----:B------:R-:W-:Y:S05]  /*2220*/  BSYNC B0 ;  /* 0x0000000000007941 */ /* 0x000fea0003800000 */
.L_x_613:
        /* <DEDUP_REMOVED lines=16> */
.L_x_616:
[----:B------:R-:W-:Y:S05]  /*2330*/  BSYNC B0 ;  /* 0x0000000000007941 */ /* 0x000fea0003800000 */
.L_x_615:
[----:B------:R1:W-:Y:S01]  /*2340*/  @P5 STS [R189], RZ ;  /* 0x000000ffbd005388 */ /* 0x0003e20000000800 */
[----:B------:R-:W-:Y:S01]  /*2350*/  BSSY B0, `(.L_x_617) ;  /* 0x0000014000007945 */ /* 0x000fe20003800000 */
[----:B------:R-:W-:Y:S02]  /*2360*/  MOV R225, R9 ;  /* 0x0000000900e17202 */ /* 0x000fe40000000f00 */
[----:B------:R1:W-:Y:S01]  /*2370*/  @P5 STS [R189+0x4], RZ ;  /* 0x000004ffbd005388 */ /* 0x0003e20000000800 */
[----:B------:R-:W-:-:S03]  /*2380*/  MOV R3, UR22 ;  /* 0x0000001600037c02 */ /* 0x000fc60008000f00 */
        /* <DEDUP_REMOVED lines=16> */
.L_x_618:
[----:B------:R-:W-:Y:S05]  /*2490*/  BSYNC B0 ;  /* 0x0000000000007941 */ /* 0x000fea0003800000 */
.L_x_617:
        /* <DEDUP_REMOVED lines=13> */
[----:B---3--:R-:W-:Y:S02]  /*2570*/  IMAD.U32 R5, RZ, RZ, UR24 ;  /* 0x00000018ff057e24 */ /* 0x008fe4000f8e00ff */
[----:B------:R-:W-:-:S03]  /*2580*/  IMAD.U32 R6, RZ, RZ, UR25 ;  /* 0x00000019ff067e24 */ /* 0x000fc6000f8e00ff */
[----:B------:R-:W-:-:S04]  /*2590*/  LEA R4, P1, R5, R226, 0x6 ;  /* 0x000000e205047211 */ /* 0x000fc800078230ff */
[----:B------:R-:W-:-:S05]  /*25a0*/  LEA.HI.X R5, R5, R225, R6, 0x6, P1 ;  /* 0x000000e105057211 */ /* 0x000fca00008f3406 */
[----:B------:R-:W-:Y:S01]  /*25b0*/  @!PT LDS RZ, [RZ] ;  /* 0x00000000fffff984 */ /* 0x000fe20000000800 */
[----:B------:R-:W-:Y:S01]  /*25c0*/  @!PT LDS RZ, [RZ] ;  /* 0x00000000fffff984 */ /* 0x000fe20000000800 */
[----:B------:R-:W-:Y:S01]  /*25d0*/  @!PT LDS RZ, [RZ] ;  /* 0x00000000fffff984 */ /* 0x000fe20000000800 */
[----:B------:R3:W-:Y:S04]  /*25e0*/  LDGSTS.E.BYPASS.LTC128B.128 [R189+0x1000], desc[UR10][R4.64] ;  /* 0x0100000004bd7fae */ /* 0x0007e8000b901d4a */
.L_x_620:
[----:B------:R-:W-:Y:S05]  /*25f0*/  BSYNC B0 ;  /* 0x0000000000007941 */ /* 0x000fea0003800000 */
.L_x_619:
        /* <DEDUP_REMOVED lines=21> */
.L_x_622:
[----:B------:R-:W-:Y:S05]  /*2750*/  BSYNC B0 ;  /* 0x0000000000007941 */ /* 0x000fea0003800000 */
.L_x_621:
        /* <DEDUP_REMOVED lines=13> */
[----:B---3--:R-:W-:Y:S01]  /*2830*/  MOV R6, UR24 ;  /* 0x0000001800067c02 */ /* 0x008fe20008000f00 */
[----:B------:R-:W-:Y:S01]  /*2840*/  UIMAD UR8, UR25, 0xc0, URZ ;  /* 0x000000c0190878a4 */ /* 0x000fe2000f8e023f */
[----:B------:R-:W-:Y:S02]  /*2850*/  MOV R4, R226 ;  /* 0x000000e200047202 */ /* 0x000fe40000000f00 */
[----:B------:R-:W-:-:S03]  /*2860*/  MOV R5, R225 ;  /* 0x000000e100057202 */ /* 0x000fc60000000f00 */
[----:B------:R-:W-:-:S05]  /*2870*/  IMAD.WIDE.U32 R4, R6, 0xc0, R4 ;  /* 0x000000c006047825 */ /* 0x000fca00078e0004 */
[----:B------:R-:W-:-:S05]  /*2880*/  IADD3 R5, R5, UR8, RZ ;  /* 0x0000000805057c10 */ /* 0x000fca000fffe0ff */
[----:B------:R-:W-:Y:S01]  /*2890*/  @!PT LDS RZ, [RZ] ;  /* 0x00000000fffff984 */ /* 0x000fe20000000800 */
[----:B------:R-:W-:Y:S01]  /*28a0*/  @!PT LDS RZ, [RZ] ;  /* 0x00000000fffff984 */ /* 0x000fe20000000800 */
[----:B------:R-:W-:Y:S01]  /*28b0*/  @!PT LDS RZ, [RZ] ;  /* 0x00000000fffff984 */ /* 0x000fe20000000800 */
[----:B------:R3:W-:Y:S02]  /*28c0*/  LDGSTS.E.BYPASS.LTC128B.128 [R189+0x3000], desc[UR10][R4.64] ;  /* 0x0300000004bd7fae */ /* 0x0007e4000b901d4a */
.L_x_624:
[----:B------:R-:W-:Y:S05]  /*28d0*/  BSYNC B0 ;  /* 0x0000000000007941 */ /* 0x000fea0003800000 */
.L_x_623:
[----:B------:R-:W5:Y:S01]  /*28e0*/  LDL R22, [R1+0x8] ;  /* 0x0000080001167983 */ /* 0x000f620000100800 */
[----:B------:R-:W-:Y:S01]  /*28f0*/  UIMAD UR8, UR44, UR22, URZ ;  /* 0x000000162c0872a4 */ /* 0x000fe2000f8e023f */
[----:B---3--:R-:W-:Y:S01]  /*2900*/  IMAD.WIDE.U32 R4, R3, UR29, R24 ;  /* 0x0000001d03047c25 */ /* 0x008fe2000f8e0018 */
[----:B------:R-:W-:Y:S01]  /*2910*/  ULDC.64 UR24, c[0x0][0x260] ;  /* 0x0000980000187ab9 */ /* 0x000fe20000000a00 */
[----:B------:R-:W-:Y:S01]  /*2920*/  BSSY B0, `(.L_x_625) ;  /* 0x0000028000007945 */ /* 0x000fe20003800000 */
[----:B------:R-:W-:Y:S02]  /*2930*/  UIMAD UR12, UR29, UR23, UR8 ;  /* 0x000000171d0c72a4 */ /* 0x000fe4000f8e0208 */
[----:B------:R-:W-:Y:S01]  /*2940*/  UIMAD UR8, UR17, -0x80, UR7 ;  /* 0xffffff80110878a4 */ /* 0x000fe2000f8e0207 */
[----:B------:R-:W-:-:S03]  /*2950*/  IADD3 R4, P1, R4, UR37, RZ ;  /* 0x0000002504047c10 */ /* 0x000fc6000ff3e0ff */
[----:B------:R-:W-:Y:S02]  /*2960*/  IMAD.U32 R3, RZ, RZ, UR12 ;  /* 0x0000000cff037e24 */ /* 0x000fe4000f8e00ff */
[----:B------:R-:W-:-:S03]  /*2970*/  ISETP.GE.AND P5, PT, R2, UR8, PT ;  /* 0x0000000802007c0c */ /* 0x000fc6000bfa6270 */
[----:B------:R-:W-:Y:S01]  /*2980*/  IADD3.X R5, R5, UR38, R3, P1, !PT ;  /* 0x0000002605057c10 */ /* 0x000fe20008ffe403 */
[----:B------:R-:W-:-:S04]  /*2990*/  IMAD R3, R14, UR24, RZ ;  /* 0x000000180e037c24 */ /* 0x000fc8000f8e02ff */
[C---:B------:R-:W-:Y:S02]  /*29a0*/  IMAD R3, R13.reuse, UR25, R3 ;  /* 0x000000190d037c24 */ /* 0x040fe4000f8e0203 */
[----:B------:R-:W-:-:S03]  /*29b0*/  IMAD.WIDE.U32 R4, R13, UR24, R4 ;  /* 0x000000180d047c25 */ /* 0x000fc6000f8e0004 */
[----:B------:R3:W-:Y:S01]  /*29c0*/  @P5 STS.128 [R0+0xc000], RZ ;  /* 0x00c000ff00005388 */ /* 0x0007e20000000c00 */
[----:B------:R-:W-:Y:S02]  /*29d0*/  IMAD.IADD R3, R5, 0x1, R3 ;  /* 0x0000000105037824 */ /* 0x000fe400078e0203 */
[C---:B-----5:R-:W-:Y:S02]  /*29e0*/  VIADD R6, R22.reuse, 0x8 ;  /* 0x0000000816067836 */ /* 0x060fe40000000000 */
[----:B------:R-:W-:-:S03]  /*29f0*/  VIADD R11, R22, 0x48 ;  /* 0x00000048160b7836 */ /* 0x000fc60000000000 */
[----:B------:R-:W-:Y:S01]  /*2a00*/  ISETP.GE.AND P1, PT, R6, UR6, PT ;  /* 0x0000000606007c0c */ /* 0x000fe2000bf26270 */
[----:B------:R-:W-:Y:S01]  /*2a10*/  VIADD R6, R22, 0x40 ;  /* 0x0000004016067836 */ /* 0x000fe20000000000 */
[----:B------:R-:W-:Y:S02]  /*2a20*/  ISETP.GE.AND P6, PT, R11, UR6, PT ;  /* 0x000000060b007c0c */ /* 0x000fe4000bfc6270 */
[----:B------:R-:W-:Y:S02]  /*2a30*/  P2R R16, PR, RZ, 0x2 ;  /* 0x00000002ff107803 */ /* 0x000fe40000000000 */
[----:B------:R-:W-:Y:S02]  /*2a40*/  ISETP.GE.AND P2, PT, R6, UR6, PT ;  /* 0x0000000606007c0c */ /* 0x000fe4000bf46270 */
[----:B------:R-:W-:Y:S02]  /*2a50*/  ISETP.GE.AND P1, PT, R22, UR6, PT ;  /* 0x0000000616007c0c */ /* 0x000fe4000bf26270 */
[----:B------:R-:W-:-:S02]  /*2a60*/  P2R R12, PR, RZ, 0x4 ;  /* 0x00000004ff0c7803 */ /* 0x000fc40000000000 */
[----:B------:R-:W-:Y:S01]  /*2a70*/  P2R R15, PR, RZ, 0x2 ;  /* 0x00000002ff0f7803 */ /* 0x000fe20000000000 */
[----:B---3--:R-:W-:Y:S08]  /*2a80*/  @P5 BRA `(.L_x_626) ;  /* 0x0000000000445947 */ /* 0x008ff00003800000 */
        /* <DEDUP_REMOVED lines=17> */
.L_x_626:
[----:B------:R-:W-:Y:S05]  /*2ba0*/  BSYNC B0 ;  /* 0x0000000000007941 */ /* 0x000fea0003800000 */
.L_x_625:
        /* <DEDUP_REMOVED lines=23> */
.L_x_628:
[----:B------:R-:W-:Y:S05]  /*2d20*/  BSYNC B0 ;  /* 0x0000000000007941 */ /* 0x000fea0003800000 */
.L_x_627:
        /* <DEDUP_REMOVED lines=23> */
.L_x_630:
[----:B------:R-:W-:Y:S05]  /*2ea0*/  BSYNC B0 ;  /* 0x0000000000007941 */ /* 0x000fea0003800000 */
.L_x_629:
        /* <DEDUP_REMOVED lines=23> */
.L_x_632:
[----:B------:R-:W-:Y:S05]  /*3020*/  BSYNC B0 ;  /* 0x0000000000007941 */ /* 0x000fea0003800000 */
.L_x_631:
        /* <DEDUP_REMOVED lines=32> */
.L_x_634:
[----:B------:R-:W-:Y:S05]  /*3230*/  BSYNC B0 ;  /* 0x0000000000007941 */ /* 0x000fea0003800000 */
.L_x_633:
        /* <DEDUP_REMOVED lines=22> */
.L_x_636:
[----:B------:R-:W-:Y:S05]  /*33a0*/  BSYNC B0 ;  /* 0x0000000000007941 */ /* 0x000fea0003800000 */
.L_x_635:
        /* <DEDUP_REMOVED lines=22> */
.L_x_638:
[----:B------:R-:W-:Y:S05]  /*3510*/  BSYNC B0 ;  /* 0x0000000000007941 */ /* 0x000fea0003800000 */
.L_x_637:
        /* <DEDUP_REMOVED lines=21> */
.L_x_640:
[----:B------:R-:W-:Y:S05]  /*3670*/  BSYNC B0 ;  /* 0x0000000000007941 */ /* 0x000fea0003800000 */
.L_x_639:
[----:B------:R-:W-:Y:S01]  /*3680*/  ULDC.64 UR22, c[0x0][0x3c8] ;  /* 0x0000f20000167ab9 */ /* 0x000fe20000000a00 */
[----:B------:R-:W-:Y:S01]  /*3690*/  USHF.R.S32.HI UR8, URZ, 0x1f, UR55 ;  /* 0x0000001f3f087899 */ /* 0x000fe20008011437 */
[----:B------:R-:W-:Y:S01]  /*36a0*/  ISETP.NE.AND P5, PT, R15, RZ, PT ;  /* 0x000000ff0f00720c */ /* 0x000fe20003fa5270 */
[----:B------:R-:W-:Y:S01]  /*36b0*/  UISETP.NE.U32.AND UP1, UPT, UR22, URZ, UPT ;  /* 0x0000003f1600728c */ /* 0x000fe2000bf25070 */
[----:B------:R-:W-:Y:S01]  /*36c0*/  SHF.R.S32.HI R7, RZ, 0x1f, R22 ;  /* 0x0000001fff077819 */ /* 0x000fe20000011416 */
[----:B------:R-:W0:Y:S01]  /*36d0*/  LDGDEPBAR ;  /* 0x00000000000079af */ /* 0x000e220000000000 */
[----:B------:R-:W-:Y:S01]  /*36e0*/  SHF.R.S32.HI R5, RZ, 0x1f, R11 ;  /* 0x0000001fff057819 */ /* 0x000fe2000001140b */
[----:B------:R-:W-:Y:S01]  /*36f0*/  UISETP.NE.AND.EX UP1, UPT, UR23, URZ, UPT, UP1 ;  /* 0x0000003f1700728c */ /* 0x000fe2000bf25310 */
[----:B------:R-:W-:Y:S01]  /*3700*/  IMAD.MOV.U32 R244, RZ, RZ, 0x7f800000 ;  /* 0x7f800000fff47424 */ /* 0x000fe200078e00ff */
[----:B------:R-:W-:Y:S02]  /*3710*/  ISETP.NE.AND P4, PT, R16, RZ, PT ;  /* 0x000000ff1000720c */ /* 0x000fe40003f85270 */
[----:B------:R-:W-:Y:S01]  /*3720*/  ISETP.NE.AND P3, PT, R12, RZ, PT ;  /* 0x000000ff0c00720c */ /* 0x000fe20003f65270 */
[----:B------:R-:W-:Y:S01]  /*3730*/  IMAD.MOV.U32 R245, RZ, RZ, 0x7f800000 ;  /* 0x7f800000fff57424 */ /* 0x000fe200078e00ff */
[----:B------:R-:W-:Y:S01]  /*3740*/  PLOP3.LUT P1, PT, PT, PT, UP1, 0x80, 0x0 ;  /* 0x000000000000781c */ /* 0x000fe20003f2f018 */
[----:B------:R-:W-:Y:S01]  /*3750*/  IMAD.MOV.U32 R246, RZ, RZ, 0x7f800000 ;  /* 0x7f800000fff67424 */ /* 0x000fe200078e00ff */
[----:B------:R-:W-:-:S03]  /*3760*/  ULDC UR19, c[0x0][0x2d0] ;  /* 0x0000b40000137ab9 */ /* 0x000fc60000000800 */
[----:B------:R-:W-:Y:S01]  /*3770*/  @UP1 ULDC.64 UR24, c[0x0][0x3d0] ;  /* 0x0000f40000181ab9 */ /* 0x000fe20000000a00 */
[----:B------:R-:W-:Y:S01]  /*3780*/  @UP1 UMOV UR20, UR55 ;  /* 0x0000003700141c82 */ /* 0x000fe20008000000 */
[----:B------:R-:W-:Y:S01]  /*3790*/  @UP1 UIMAD UR6, UR57, UR24, URZ ;  /* 0x00000018390612a4 */ /* 0x000fe2000f8e023f */
[----:B------:R-:W-:Y:S02]  /*37a0*/  @UP1 UMOV UR21, UR8 ;  /* 0x0000000800151c82 */ /* 0x000fe40008000000 */
[----:B------:R-:W-:Y:S02]  /*37b0*/  @UP1 UIMAD.WIDE.U32 UR20, UR45, UR24, UR20 ;  /* 0x000000182d1412a5 */ /* 0x000fe4000f8e0014 */
[----:B------:R-:W-:Y:S02]  /*37c0*/  @UP1 UIMAD UR6, UR45, UR25, UR6 ;  /* 0x000000192d0612a4 */ /* 0x000fe4000f8e0206 */
[----:B------:R-:W-:Y:S02]  /*37d0*/  @UP1 ULEA UR22, UP0, UR20, UR22, 0x2 ;  /* 0x0000001614161291 */ /* 0x000fe4000f80103f */
[----:B------:R-:W-:-:S04]  /*37e0*/  @UP1 UIADD3 UR6, UR21, UR6, URZ ;  /* 0x0000000615061290 */ /* 0x000fc8000fffe03f */
[----:B------:R-:W-:Y:S01]  /*37f0*/  @UP1 ULEA.HI.X UR23, UR20, UR23, UR6, 0x2, UP0 ;  /* 0x0000001714171291 */ /* 0x000fe200080f1406 */
[----:B-1----:R-:W-:Y:S01]  /*3800*/  IMAD.U32 R2, RZ, RZ, UR22 ;  /* 0x00000016ff027e24 */ /* 0x002fe2000f8e00ff */
[----:B--234-:R-:W-:Y:S01]  /*3810*/  SHF.L.U64.HI R0, R22, 0x2, R7 ;  /* 0x0000000216007819 */ /* 0x01cfe20000010207 */
[----:B------:R-:W-:Y:S01]  /*3820*/  @UP1 ULDC UR6, c[0x0][0x2e8] ;  /* 0x0000ba0000061ab9 */ /* 0x000fe20000000800 */
[----:B------:R-:W-:Y:S02]  /*3830*/  IMAD.MOV.U32 R243, RZ, RZ, 0x7f800000 ;  /* 0x7f800000fff37424 */ /* 0x000fe400078e00ff */
[----:B------:R-:W-:Y:S02]  /*3840*/  IMAD.SHL.U32 R247, R20, 0x2, RZ ;  /* 0x0000000214f77824 */ /* 0x000fe400078e00ff */
[----:B------:R-:W-:Y:S02]  /*3850*/  VIADD R178, R185, 0x2000 ;  /* 0x00002000b9b27836 */ /* 0x000fe40000000000 */
[----:B------:R-:W-:Y:S01]  /*3860*/  VIADD R183, R184, 0x2000 ;  /* 0x00002000b8b77836 */ /* 0x000fe20000000000 */
[----:B------:R-:W-:Y:S01]  /*3870*/  CS2R R126, SRZ ;  /* 0x00000000007e7805 */ /* 0x000fe2000001ff00 */
[----:B------:R-:W-:Y:S01]  /*3880*/  IMAD.U32 R3, RZ, RZ, UR23 ;  /* 0x00000017ff037e24 */ /* 0x000fe2000f8e00ff */
[----:B------:R-:W-:Y:S01]  /*3890*/  CS2R R124, SRZ ;  /* 0x00000000007c7805 */ /* 0x000fe2000001ff00 */
[----:B------:R-:W-:Y:S01]  /*38a0*/  IMAD.SHL.U32 R252, R22, 0x4, RZ ;  /* 0x0000000416fc7824 */ /* 0x000fe200078e00ff */
[----:B------:R-:W-:Y:S01]  /*38b0*/  CS2R R130, SRZ ;  /* 0x0000000000827805 */ /* 0x000fe2000001ff00 */
[----:B------:R-:W-:Y:S01]  /*38c0*/  IMAD.MOV.U32 R187, RZ, RZ, 0x20 ;  /* 0x00000020ffbb7424 */ /* 0x000fe200078e00ff */
[----:B------:R1:W2:Y:S01]  /*38d0*/  @P1 LDG.E R6, desc[UR10][R2.64] ;  /* 0x0000000a02061981 */ /* 0x0002a2000c1e1900 */
[----:B------:R-:W-:Y:S01]  /*38e0*/  IMAD.MOV.U32 R186, RZ, RZ, 0x40 ;  /* 0x00000040ffba7424 */ /* 0x000fe200078e00ff */
        /* <DEDUP_REMOVED lines=23> */
[----:B-1----:R-:W-:Y:S01]  /*3a60*/  IMAD.SHL.U32 R2, R22, 0x4, RZ ;  /* 0x0000000416027824 */ /* 0x002fe200078e00ff */
[----:B------:R-:W-:Y:S02]  /*3a70*/  CS2R R82, SRZ ;  /* 0x0000000000527805 */ /* 0x000fe4000001ff00 */
[----:B------:R-:W-:-:S02]  /*3a80*/  CS2R R80, SRZ ;  /* 0x0000000000507805 */ /* 0x000fc4000001ff00 */
[----:B------:R-:W-:Y:S02]  /*3a90*/  CS2R R74, SRZ ;  /* 0x00000000004a7805 */ /* 0x000fe4000001ff00 */
[----:B------:R-:W-:Y:S02]  /*3aa0*/  CS2R R72, SRZ ;  /* 0x0000000000487805 */ /* 0x000fe4000001ff00 */
[----:B------:R-:W-:Y:S02]  /*3ab0*/  IADD3 R2, P2, R2, UR14, RZ ;  /* 0x0000000e02027c10 */ /* 0x000fe4000ff5e0ff */
[----:B------:R-:W-:Y:S02]  /*3ac0*/  CS2R R70, SRZ ;  /* 0x0000000000467805 */ /* 0x000fe4000001ff00 */
[----:B------:R-:W-:Y:S02]  /*3ad0*/  CS2R R68, SRZ ;  /* 0x0000000000447805 */ /* 0x000fe4000001ff00 */
[----:B------:R-:W-:Y:S01]  /*3ae0*/  SHF.L.U64.HI R251, R22, 0x2, R7 ;  /* 0x0000000216fb7819 */ /* 0x000fe20000010207 */
[----:B------:R-:W-:Y:S01]  /*3af0*/  IMAD.MOV.U32 R224, RZ, RZ, R189 ;  /* 0x000000ffffe07224 */ /* 0x000fe200078e00bd */
[----:B------:R-:W-:Y:S01]  /*3b00*/  IADD3.X R3, R0, UR13, RZ, P2, !PT ;  /* 0x0000000d00037c10 */ /* 0x000fe200097fe4ff */
[----:B------:R-:W-:Y:S01]  /*3b10*/  ULDC UR20, c[0x0][0x2dc] ;  /* 0x0000b70000147ab9 */ /* 0x000fe20000000800 */
[C---:B------:R-:W-:Y:S01]  /*3b20*/  @!P6 LEA R4, P2, R11.reuse, UR14, 0x2 ;  /* 0x0000000e0b04ec11 */ /* 0x040fe2000f8410ff */
[----:B------:R-:W2:Y:S02]  /*3b30*/  @P1 MUFU.RCP R0, UR6 ;  /* 0x0000000600001d08 */ /* 0x000ea40008001000 */
[----:B------:R-:W5:Y:S01]  /*3b40*/  @!P5 LDG.E R245, desc[UR10][R2.64] ;  /* 0x0000000a02f5d981 */ /* 0x000f62000c1e1900 */
[----:B------:R-:W-:-:S03]  /*3b50*/  @!P6 LEA.HI.X R5, R11, UR13, R5, 0x2, P2 ;  /* 0x0000000d0b05ec11 */ /* 0x000fc600090f1405 */
[----:B------:R-:W5:Y:S04]  /*3b60*/  @!P4 LDG.E R246, desc[UR10][R2.64+0x20] ;  /* 0x0000200a02f6c981 */ /* 0x000f68000c1e1900 */
[----:B------:R-:W5:Y:S04]  /*3b70*/  @!P6 LDG.E R244, desc[UR10][R4.64] ;  /* 0x0000000a04f4e981 */ /* 0x000f68000c1e1900 */
[----:B------:R1:W5:Y:S01]  /*3b80*/  @!P3 LDG.E R243, desc[UR10][R2.64+0x100] ;  /* 0x0001000a02f3b981 */ /* 0x000362000c1e1900 */
[----:B------:R-:W-:Y:S02]  /*3b90*/  LOP3.LUT R247, R247, 0x6, RZ, 0xc0, !PT ;  /* 0x00000006f7f77812 */ /* 0x000fe400078ec0ff */
[----:B------:R-:W-:-:S02]  /*3ba0*/  SEL R178, R178, R185, !P0 ;  /* 0x000000b9b2b27207 */ /* 0x000fc40004000000 */
[----:B------:R-:W-:Y:S02]  /*3bb0*/  SEL R183, R183, R184, !P0 ;  /* 0x000000b8b7b77207 */ /* 0x000fe40004000000 */
[----:B-1----:R-:W-:-:S04]  /*3bc0*/  LEA.HI R2, R21, R20, RZ, 0x7 ;  /* 0x0000001415027211 */ /* 0x002fc800078f38ff */
[----:B------:R-:W-:-:S05]  /*3bd0*/  SHF.R.S32.HI R2, RZ, 0x7, R2 ;  /* 0x00000007ff027819 */ /* 0x000fca0000011402 */
[----:B------:R-:W-:Y:S02]  /*3be0*/  IMAD R247, R2, 0x40, R247 ;  /* 0x0000004002f77824 */ /* 0x000fe400078e02f7 */
[----:B------:R-:W-:-:S04]  /*3bf0*/  IMAD.U32 R2, RZ, RZ, UR17 ;  /* 0x00000011ff027e24 */ /* 0x000fc8000f8e00ff */
[----:B------:R-:W-:-:S05]  /*3c00*/  IMAD R2, R2, 0x80, R247 ;  /* 0x0000008002027824 */ /* 0x000fca00078e02f7 */
[----:B------:R-:W-:Y:S01]  /*3c10*/  IADD3 R2, R22, -UR36, -R2 ;  /* 0x8000002416027c10 */ /* 0x000fe2000fffe802 */
[----:B------:R-:W-:Y:S01]  /*3c20*/  UMOV UR6, URZ ;  /* 0x0000003f00067c82 */ /* 0x000fe20008000000 */
[----:B------:R-:W-:Y:S02]  /*3c30*/  LEA R178, R178, UR4, 0x1 ;  /* 0x00000004b2b27c11 */ /* 0x000fe4000f8e08ff */
[----:B------:R-:W-:Y:S01]  /*3c40*/  LEA R183, R183, UR4, 0x1 ;  /* 0x00000004b7b77c11 */ /* 0x000fe2000f8e08ff */
[----:B------:R-:W-:Y:S02]  /*3c50*/  VIADD R248, R2, UR7 ;  /* 0x0000000702f87c36 */ /* 0x000fe40008000000 */
[----:B--2---:R-:W-:-:S05]  /*3c60*/  @P1 FMUL.FTZ R0, R6, R0 ;  /* 0x0000000006001220 */ /* 0x004fca0000410000 */
[----:B------:R-:W-:Y:S01]  /*3c70*/  @P1 R2UR UR8, R0 ;  /* 0x00000000000812ca */ /* 0x000fe200000e0000 */
[----:B------:R-:W-:-:S05]  /*3c80*/  VIADD R0, R22, 0xffffff80 ;  /* 0xffffff8016007836 */ /* 0x000fca0000000000 */
[----:B------:R-:W-:Y:S01]  /*3c90*/  SHF.R.S32.HI R3, RZ, 0x1f, R0 ;  /* 0x0000001fff037819 */ /* 0x000fe20000011400 */
[----:B------:R-:W-:-:S03]  /*3ca0*/  IMAD.SHL.U32 R249, R0, 0x4, RZ ;  /* 0x0000000400f97824 */ /* 0x000fc600078e00ff */
[----:B------:R-:W-:-:S03]  /*3cb0*/  SHF.L.U64.HI R250, R0, 0x2, R3 ;  /* 0x0000000200fa7819 */ /* 0x000fc60000010203 */
[----:B------:R-:W-:Y:S01]  /*3cc0*/  @UP1 UMOV UR6, UR8 ;  /* 0x0000000800061c82 */ /* 0x000fe20008000000 */
[----:B------:R-:W-:-:S05]  /*3cd0*/  ULDC UR8, c[0x0][0x2ec] ;  /* 0x0000bb0000087ab9 */ /* 0x000fca0000000800 */
.L_x_643:
[----:B------:R-:W2:Y:S01]  /*3ce0*/  LDL R0, [R1+0x4] ;  /* 0x0000040001007983 */ /* 0x000ea20000100800 */
[----:B------:R-:W-:Y:S02]  /*3cf0*/  USHF.L.U32 UR12, UR17, 0x7, URZ ;  /* 0x00000007110c7899 */ /* 0x000fe4000800063f */
[----:B------:R-:W-:Y:S01]  /*3d00*/  UISETP.GE.AND UP2, UPT, UR9, 0x1, UPT ;  /* 0x000000010900788c */ /* 0x000fe2000bf46270 */
[----:B------:R-:W0:Y:S01]  /*3d10*/  LDGDEPBAR ;  /* 0x00000000000079af */ /* 0x000e220000000000 */
[----:B------:R-:W-:Y:S04]  /*3d20*/  UIADD3 UR12, UR12, 0x80, URZ ;  /* 0x000000800c0c7890 */ /* 0x000fe8000fffe03f */
[----:B------:R-:W-:Y:S01]  /*3d30*/  UISETP.GE.AND UP0, UPT, UR12, UR7, UPT ;  /* 0x000000070c00728c */ /* 0x000fe2000bf06270 */
[----:B--2---:R-:W-:Y:S01]  /*3d40*/  R2P PR, R0, 0x6 ;  /* 0x0000000600007804 */ /* 0x004fe20000000000 */
[----:B------:R-:W-:Y:S04]  /*3d50*/  DEPBAR.LE SB0, 0x0 ;  /* 0x000080000000791a */ /* 0x000fe80000000000 */
[----:B------:R-:W-:Y:S01]  /*3d60*/  BAR.SYNC.DEFER_BLOCKING 0x0 ;  /* 0x0000000000007b1d */ /* 0x000fe20000010000 */
[----:B------:R-:W-:Y:S02]  /*3d70*/  SEL R2, R187, 0xffffffe0, !P1 ;  /* 0xffffffe0bb027807 */ /* 0x000fe40004800000 */
[----:B------:R-:W-:Y:S02]  /*3d80*/  SEL R177, R186, 0xffffffc0, !P2 ;  /* 0xffffffc0bab17807 */ /* 0x000fe40005000000 */
[----:B------:R-:W-:Y:S01]  /*3d90*/  PLOP3.LUT P1, PT, PT, PT, UP0, 0x80, 0x0 ;  /* 0x000000000000781c */ /* 0x000fe20003f2f008 */
[C---:B------:R-:W-:Y:S01]  /*3da0*/  IMAD.IADD R0, R183.reuse, 0x1, R2 ;  /* 0x00000001b7007824 */ /* 0x040fe200078e0202 */
[----:B------:R-:W-:Y:S01]  /*3db0*/  PLOP3.LUT P5, PT, PT, PT, UP0, 0x80, 0x0 ;  /* 0x000000000000781c */ /* 0x000fe20003faf008 */
[--C-:B------:R-:W-:Y:S01]  /*3dc0*/  IMAD.IADD R168, R183, 0x1, R177.reuse ;  /* 0x00000001b7a87824 */ /* 0x100fe200078e02b1 */
[----:B------:R-:W-:Y:S02]  /*3dd0*/  PLOP3.LUT P0, PT, PT, PT, UP0, 0x80, 0x0 ;  /* 0x000000000000781c */ /* 0x000fe40003f0f008 */
[----:B------:R-:W-:Y:S02]  /*3de0*/  PLOP3.LUT P4, PT, PT, PT, UP0, 0x80, 0x0 ;  /* 0x000000000000781c */ /* 0x000fe40003f8f008 */
[----:B-----5:R-:W-:Y:S02]  /*3df0*/  FSETP.NEU.FTZ.AND P6, PT, R245, -INF , PT ;  /* 0xff800000f500780b */ /* 0x020fe40003fdd000 */
[----:B------:R-:W-:Y:S02]  /*3e00*/  FSETP.NEU.FTZ.AND P2, PT, R244, -INF , PT ;  /* 0xff800000f400780b */ /* 0x000fe40003f5d000 */
[C---:B------:R-:W-:Y:S01]  /*3e10*/  FSETP.NEU.FTZ.AND P3, PT, R243.reuse, -INF , PT ;  /* 0xff800000f300780b */ /* 0x040fe20003f7d000 */
        /* <DEDUP_REMOVED lines=11> */
[----:B------:R-:W2:Y:S01]  /*3ed0*/  LDSM.16.M88.4 R144, [R0+0x2000] ;  /* 0x002000000090783b */ /* 0x000ea20000000200 */
[C---:B------:R-:W-:Y:S07]  /*3ee0*/  HMMA.16816.F32 R16, R64.reuse, R18, RZ ;  /* 0x000000124010723c */ /* 0x040fee00000018ff */
[----:B------:R-:W2:Y:S01]  /*3ef0*/  LDSM.16.M88.4 R148, [R182+0x800] ;  /* 0x00080000b694783b */ /* 0x000ea20000000200 */
[-C--:B---3--:R-:W-:Y:S06]  /*3f00*/  HMMA.16816.F32 R20, R64, R32.reuse, RZ ;  /* 0x000000204014723c */ /* 0x088fec00000018ff */
[C---:B------:R-:W-:Y:S01]  /*3f10*/  HMMA.16816.F32 R24, R60.reuse, R32, RZ ;  /* 0x000000203c18723c */ /* 0x040fe200000018ff */
[----:B------:R-:W3:Y:S05]  /*3f20*/  LDSM.16.M88.4 R152, [R182+0x1000] ;  /* 0x00100000b698783b */ /* 0x000eea0000000200 */
[-C--:B------:R-:W-:Y:S03]  /*3f30*/  HMMA.16816.F32 R28, R60, R34.reuse, RZ ;  /* 0x000000223c1c723c */ /* 0x080fe600000018ff */
[----:B------:R-:W3:Y:S03]  /*3f40*/  LDSM.16.M88.4 R156, [R182+0x1800] ;  /* 0x00180000b69c783b */ /* 0x000ee60000000200 */
[C---:B------:R-:W-:Y:S05]  /*3f50*/  HMMA.16816.F32 R32, R64.reuse, R34, RZ ;  /* 0x000000224020723c */ /* 0x040fea00000018ff */
[----:B------:R-:W-:Y:S01]  /*3f60*/  LDSM.16.M88.4 R160, [R168] ;  /* 0x00000000a8a0783b */ /* 0x000fe20000000200 */
[-C--:B----4-:R-:W-:Y:S06]  /*3f70*/  HMMA.16816.F32 R36, R64, R48.reuse, RZ ;  /* 0x000000304024723c */ /* 0x090fec00000018ff */
[C---:B------:R-:W-:Y:S01]  /*3f80*/  HMMA.16816.F32 R40, R60.reuse, R48, RZ ;  /* 0x000000303c28723c */ /* 0x040fe200000018ff */
[----:B------:R-:W4:Y:S05]  /*3f90*/  LDSM.16.M88.4 R164, [R179] ;  /* 0x00000000b3a4783b */ /* 0x000f2a0000000200 */
[-C--:B------:R-:W-:Y:S03]  /*3fa0*/  HMMA.16816.F32 R44, R60, R50.reuse, RZ ;  /* 0x000000323c2c723c */ /* 0x080fe600000018ff */
[----:B------:R-:W4:Y:S03]  /*3fb0*/  LDSM.16.M88.4 R168, [R168+0x2000] ;  /* 0x00200000a8a8783b */ /* 0x000f260000000200 */
[C---:B------:R-:W-:Y:S05]  /*3fc0*/  HMMA.16816.F32 R48, R64.reuse, R50, RZ ;  /* 0x000000324030723c */ /* 0x040fea00000018ff */
[----:B------:R-:W-:Y:S01]  /*3fd0*/  LDSM.16.M88.4 R172, [R179+0x1000] ;  /* 0x00100000b3ac783b */ /* 0x000fe20000000200 */
[-C--:B------:R-:W-:Y:S06]  /*3fe0*/  HMMA.16816.F32 R52, R64, R132.reuse, RZ ;  /* 0x000000844034723c */ /* 0x080fec00000018ff */
[C---:B------:R-:W-:Y:S06]  /*3ff0*/  HMMA.16816.F32 R56, R60.reuse, R132, RZ ;  /* 0x000000843c38723c */ /* 0x040fec00000018ff */
[-C--:B------:R-:W-:Y:S06]  /*4000*/  HMMA.16816.F32 R60, R60, R134.reuse, RZ ;  /* 0x000000863c3c723c */ /* 0x080fec00000018ff */
[----:B------:R-:W-:Y:S01]  /*4010*/  HMMA.16816.F32 R64, R64, R134, RZ ;  /* 0x000000864040723c */ /* 0x000fe200000018ff */
[----:B------:R-:W4:Y:S05]  /*4020*/  LDSM.16.M88.4 R132, [R179+0x800] ;  /* 0x00080000b384783b */ /* 0x000f2a0000000200 */
[-C--:B-1----:R-:W-:Y:S06]  /*4030*/  HMMA.16816.F32 R4, R136, R140.reuse, R4 ;  /* 0x0000008c8804723c */ /* 0x082fec0000001804 */
[C---:B--2---:R-:W-:Y:S06]  /*4040*/  HMMA.16816.F32 R8, R144.reuse, R140, R8 ;  /* 0x0000008c9008723c */ /* 0x044fec0000001808 */
[-C--:B------:R-:W-:Y:S06]  /*4050*/  HMMA.16816.F32 R12, R144, R142.reuse, R12 ;  /* 0x0000008e900c723c */ /* 0x080fec000000180c */
[C---:B------:R-:W-:Y:S01]  /*4060*/  HMMA.16816.F32 R16, R136.reuse, R142, R16 ;  /* 0x0000008e8810723c */ /* 0x040fe20000001810 */
[----:B------:R-:W1:Y:S05]  /*4070*/  LDSM.16.M88.4 R140, [R179+0x1800] ;  /* 0x00180000b38c783b */ /* 0x000e6a0000000200 */
[-C--:B------:R-:W-:Y:S06]  /*4080*/  HMMA.16816.F32 R20, R136, R148.reuse, R20 ;  /* 0x000000948814723c */ /* 0x080fec0000001814 */
[C---:B------:R-:W-:Y:S06]  /*4090*/  HMMA.16816.F32 R24, R144.reuse, R148, R24 ;  /* 0x000000949018723c */ /* 0x040fec0000001818 */
[-C--:B------:R-:W-:Y:S06]  /*40a0*/  HMMA.16816.F32 R28, R144, R150.reuse, R28 ;  /* 0x00000096901c723c */ /* 0x080fec000000181c */
[C---:B------:R-:W-:Y:S06]  /*40b0*/  HMMA.16816.F32 R32, R136.reuse, R150, R32 ;  /* 0x000000968820723c */ /* 0x040fec0000001820 */
        /* <DEDUP_REMOVED lines=8> */
[----:B------:R-:W-:Y:S04]  /*4140*/  LDSM.16.M88.4 R136, [R181] ;  /* 0x00000000b588783b */ /* 0x000fe80000000200 */
[----:B------:R-:W-:Y:S01]  /*4150*/  IMAD.IADD R144, R0, 0x1, R177 ;  /* 0x0000000100907824 */ /* 0x000fe200078e02b1 */
[-C--:B----4-:R-:W-:Y:S01]  /*4160*/  HMMA.16816.F32 R4, R160, R164.reuse, R4 ;  /* 0x000000a4a004723c */ /* 0x090fe20000001804 */
[----:B------:R-:W-:Y:S05]  /*4170*/  IMAD.U32 R0, RZ, RZ, UR17 ;  /* 0x00000011ff007e24 */ /* 0x000fea000f8e00ff */
[C---:B------:R-:W-:Y:S06]  /*4180*/  HMMA.16816.F32 R8, R168.reuse, R164, R8 ;  /* 0x000000a4a808723c */ /* 0x040fec0000001808 */
[-C--:B------:R-:W-:Y:S06]  /*4190*/  HMMA.16816.F32 R12, R168, R166.reuse, R12 ;  /* 0x000000a6a80c723c */ /* 0x080fec000000180c */
[C---:B------:R-:W-:Y:S06]  /*41a0*/  HMMA.16816.F32 R16, R160.reuse, R166, R16 ;  /* 0x000000a6a010723c */ /* 0x040fec0000001810 */
[-C--:B------:R-:W-:Y:S06]  /*41b0*/  HMMA.16816.F32 R20, R160, R132.reuse, R20 ;  /* 0x00000084a014723c */ /* 0x080fec0000001814 */
[C---:B------:R-:W-:Y:S06]  /*41c0*/  HMMA.16816.F32 R24, R168.reuse, R132, R24 ;  /* 0x00000084a818723c */ /* 0x040fec0000001818 */
[-C--:B------:R-:W-:Y:S06]  /*41d0*/  HMMA.16816.F32 R28, R168, R134.reuse, R28 ;  /* 0x00000086a81c723c */ /* 0x080fec000000181c */
[C---:B------:R-:W-:Y:S01]  /*41e0*/  HMMA.16816.F32 R32, R160.reuse, R134, R32 ;  /* 0x00000086a020723c */ /* 0x040fe20000001820 */
[----:B------:R-:W2:Y:S05]  /*41f0*/  LDSM.16.M88.4 R132, [R144] ;  /* 0x000000009084783b */ /* 0x000eaa0000000200 */
[-C--:B------:R-:W-:Y:S03]  /*4200*/  HMMA.16816.F32 R36, R160, R172.reuse, R36 ;  /* 0x000000aca024723c */ /* 0x080fe60000001824 */
[----:B------:R-:W3:Y:S03]  /*4210*/  LDSM.16.M88.4 R144, [R144+0x2000] ;  /* 0x002000009090783b */ /* 0x000ee60000000200 */
[C---:B------:R-:W-:Y:S06]  /*4220*/  HMMA.16816.F32 R40, R168.reuse, R172, R40 ;  /* 0x000000aca828723c */ /* 0x040fec0000001828 */
[-C--:B------:R-:W-:Y:S06]  /*4230*/  HMMA.16816.F32 R44, R168, R174.reuse, R44 ;  /* 0x000000aea82c723c */ /* 0x080fec000000182c */
[C---:B------:R-:W-:Y:S06]  /*4240*/  HMMA.16816.F32 R48, R160.reuse, R174, R48 ;  /* 0x000000aea030723c */ /* 0x040fec0000001830 */
[-C--:B-1----:R-:W-:Y:S06]  /*4250*/  HMMA.16816.F32 R52, R160, R140.reuse, R52 ;  /* 0x0000008ca034723c */ /* 0x082fec0000001834 */
[C---:B------:R-:W-:Y:S06]  /*4260*/  HMMA.16816.F32 R56, R168.reuse, R140, R56 ;  /* 0x0000008ca838723c */ /* 0x040fec0000001838 */
[-C--:B------:R-:W-:Y:S05]  /*4270*/  HMMA.16816.F32 R60, R168, R142.reuse, R60 ;  /* 0x0000008ea83c723c */ /* 0x080fea000000183c */
[----:B------:R-:W-:Y:S01]  /*4280*/  FMUL.FTZ R141, R246, 1.4426950216293334961 ;  /* 0x3fb8aa3bf68d7820 */ /* 0x000fe20000410000 */
[----:B------:R-:W-:Y:S05]  /*4290*/  HMMA.16816.F32 R64, R160, R142, R64 ;  /* 0x0000008ea040723c */ /* 0x000fea0000001840 */
[----:B------:R-:W-:Y:S01]  /*42a0*/  FMUL.FTZ R140, R243, 1.4426950216293334961 ;  /* 0x3fb8aa3bf38c7820 */ /* 0x000fe20000410000 */
[-C--:B--2---:R-:W-:Y:S05]  /*42b0*/  HMMA.16816.F32 R4, R132, R136.reuse, R4 ;  /* 0x000000888404723c */ /* 0x084fea0000001804 */
[----:B------:R-:W-:Y:S01]  /*42c0*/  FSEL R140, R140, RZ, P3 ;  /* 0x000000ff8c8c7208 */ /* 0x000fe20001800000 */
[----:B------:R-:W-:Y:S02]  /*42d0*/  IMAD R143, R0, 0x80, R247 ;  /* 0x00000080008f7824 */ /* 0x000fe400078e02f7 */
[----:B------:R-:W-:Y:S01]  /*42e0*/  FMUL.FTZ R142, R245, 1.4426950216293334961 ;  /* 0x3fb8aa3bf58e7820 */ /* 0x000fe20000410000 */
[C---:B---3--:R-:W-:Y:S04]  /*42f0*/  HMMA.16816.F32 R8, R144.reuse, R136, R8 ;  /* 0x000000889008723c */ /* 0x048fe80000001808 */
[----:B------:R-:W-:Y:S01]  /*4300*/  FSEL R142, R142, RZ, P6 ;  /* 0x000000ff8e8e7208 */ /* 0x000fe20003000000 */
[C---:B------:R-:W-:Y:S01]  /*4310*/  @P1 VIADD R0, R143.reuse, 0x8 ;  /* 0x000000088f001836 */ /* 0x040fe20000000000 */
[----:B------:R-:W-:Y:S01]  /*4320*/  PLOP3.LUT P1, PT, PT, PT, UP0, 0x80, 0x0 ;  /* 0x000000000000781c */ /* 0x000fe20003f2f008 */
[-C--:B------:R-:W-:Y:S01]  /*4330*/  HMMA.16816.F32 R12, R144, R138.reuse, R12 ;  /* 0x0000008a900c723c */ /* 0x080fe2000000180c */
[----:B------:R-:W-:Y:S02]  /*4340*/  PLOP3.LUT P6, PT, PT, PT, UP0, 0x80, 0x0 ;  /* 0x000000000000781c */ /* 0x000fe40003fcf008 */
[----:B------:R-:W-:Y:S01]  /*4350*/  @P5 ISETP.GE.AND P5, PT, R0, UR7, PT ;  /* 0x0000000700005c0c */ /* 0x000fe2000bfa6270 */
[----:B------:R-:W-:Y:S02]  /*4360*/  IMAD.U32 R0, RZ, RZ, UR9 ;  /* 0x00000009ff007e24 */ /* 0x000fe4000f8e00ff */
[----:B------:R-:W-:Y:S01]  /*4370*/  @P0 VIADD R3, R143, 0x1 ;  /* 0x000000018f030836 */ /* 0x000fe20000000000 */
[----:B------:R-:W-:Y:S01]  /*4380*/  FSETP.NEU.FTZ.AND P0, PT, R246, -INF , PT ;  /* 0xff800000f600780b */ /* 0x000fe20003f1d000 */
[----:B------:R-:W-:Y:S01]  /*4390*/  IMAD R0, R0, 0x80, R248 ;  /* 0x0000008000007824 */ /* 0x000fe200078e02f8 */
[C---:B------:R-:W-:Y:S04]  /*43a0*/  HMMA.16816.F32 R16, R132.reuse, R138, R16 ;  /* 0x0000008a8410723c */ /* 0x040fe80000001810 */
[----:B------:R-:W-:Y:S01]  /*43b0*/  @P4 ISETP.GE.AND P4, PT, R3, UR7, PT ;  /* 0x0000000703004c0c */ /* 0x000fe2000bf86270 */
[----:B------:R-:W-:Y:S01]  /*43c0*/  FMUL.FTZ R3, R244, 1.4426950216293334961 ;  /* 0x3fb8aa3bf4037820 */ /* 0x000fe20000410000 */
[----:B------:R-:W-:Y:S01]  /*43d0*/  FSEL R141, R141, RZ, P0 ;  /* 0x000000ff8d8d7208 */ /* 0x000fe20000000000 */
[C---:B------:R-:W-:Y:S01]  /*43e0*/  VIADD R149, R0.reuse, 0x8 ;  /* 0x0000000800957836 */ /* 0x040fe20000000000 */
[----:B------:R-:W-:Y:S03]  /*43f0*/  IABS R153, R0 ;  /* 0x0000000000997213 */ /* 0x000fe60000000000 */
[----:B------:R-:W-:Y:S01]  /*4400*/  FSEL R3, R3, RZ, P2 ;  /* 0x000000ff03037208 */ /* 0x000fe20001000000 */
[C---:B------:R-:W-:Y:S01]  /*4410*/  VIADD R150, R0.reuse, 0xffffffff ;  /* 0xffffffff00967836 */ /* 0x040fe20000000000 */
[----:B------:R-:W-:Y:S01]  /*4420*/  ISETP.GE.AND P0, PT, R149, RZ, PT ;  /* 0x000000ff9500720c */ /* 0x000fe20003f06270 */
[----:B------:R-:W-:Y:S02]  /*4430*/  @P1 VIADD R136, R143, 0x9 ;  /* 0x000000098f881836 */ /* 0x000fe40000000000 */
[----:B------:R-:W-:Y:S01]  /*4440*/  VIADD R137, R0, 0x3f ;  /* 0x0000003f00897836 */ /* 0x000fe20000000000 */
[----:B------:R-:W-:Y:S01]  /*4450*/  ISETP.GE.AND P2, PT, R150, RZ, PT ;  /* 0x000000ff9600720c */ /* 0x000fe20003f46270 */
[----:B------:R-:W-:Y:S01]  /*4460*/  VIADD R148, R0, 0x7 ;  /* 0x0000000700947836 */ /* 0x000fe20000000000 */
[----:B------:R-:W-:Y:S01]  /*4470*/  @P6 ISETP.GE.AND P6, PT, R136, UR7, PT ;  /* 0x0000000788006c0c */ /* 0x000fe2000bfc6270 */
[----:B------:R-:W-:Y:S02]  /*4480*/  VIADD R151, R0, 0x48 ;  /* 0x0000004800977836 */ /* 0x000fe40000000000 */
[----:B------:R-:W-:Y:S01]  /*4490*/  IMAD.MOV.U32 R138, RZ, RZ, R153 ;  /* 0x000000ffff8a7224 */ /* 0x000fe200078e0099 */
[----:B------:R-:W-:Y:S01]  /*44a0*/  ISETP.GE.AND P1, PT, R148, RZ, PT ;  /* 0x000000ff9400720c */ /* 0x000fe20003f26270 */
[C---:B------:R-:W-:Y:S01]  /*44b0*/  VIADD R152, R0.reuse, 0x40 ;  /* 0x0000004000987836 */ /* 0x040fe20000000000 */
[----:B------:R-:W-:Y:S01]  /*44c0*/  ISETP.GE.AND P3, PT, R151, RZ, PT ;  /* 0x000000ff9700720c */ /* 0x000fe20003f66270 */
[C---:B------:R-:W-:Y:S01]  /*44d0*/  VIADD R136, R0.reuse, 0x47 ;  /* 0x0000004700887836 */ /* 0x040fe20000000000 */
[----:B------:R-:W-:Y:S02]  /*44e0*/  @!P0 IADD3 R149, -R0, -0x8, RZ ;  /* 0xfffffff800958810 */ /* 0x000fe40007ffe1ff */
[----:B------:R-:W-:Y:S02]  /*44f0*/  ISETP.GE.AND P0, PT, R152, RZ, PT ;  /* 0x000000ff9800720c */ /* 0x000fe40003f06270 */
[----:B------:R-:W-:Y:S01]  /*4500*/  I2FP.F32.S32 R154, R149 ;  /* 0x00000095009a7245 */ /* 0x000fe20000201400 */
[C---:B------:R-:W-:Y:S01]  /*4510*/  VIADD R149, R0.reuse, 0xfffffff8 ;  /* 0xfffffff800957836 */ /* 0x040fe20000000000 */
[----:B------:R-:W-:Y:S02]  /*4520*/  @!P2 IADD3 R150, -R0, 0x1, RZ ;  /* 0x000000010096a810 */ /* 0x000fe40007ffe1ff */
[----:B------:R-:W-:Y:S01]  /*4530*/  ISETP.GE.AND P2, PT, R136, RZ, PT ;  /* 0x000000ff8800720c */ /* 0x000fe20003f46270 */
[----:B------:R-:W-:Y:S01]  /*4540*/  FFMA.FTZ R6, R154, -UR6, R6 ;  /* 0x800000069a067c23 */ /* 0x000fe20008010006 */
[C---:B------:R-:W-:Y:S02]  /*4550*/  @!P1 IADD3 R148, -R0.reuse, -0x7, RZ ;  /* 0xfffffff900949810 */ /* 0x040fe40007ffe1ff */
[----:B------:R-:W-:Y:S02]  /*4560*/  ISETP.GE.AND P1, PT, R137, RZ, PT ;  /* 0x000000ff8900720c */ /* 0x000fe40003f26270 */
[C---:B------:R-:W-:Y:S02]  /*4570*/  @!P3 IADD3 R151, -R0.reuse, -0x48, RZ ;  /* 0xffffffb80097b810 */ /* 0x040fe40007ffe1ff */
[----:B------:R-:W-:Y:S02]  /*4580*/  PLOP3.LUT P3, PT, PT, PT, UP0, 0x80, 0x0 ;  /* 0x000000000000781c */ /* 0x000fe40003f6f008 */
[C---:B------:R-:W-:Y:S02]  /*4590*/  @!P0 IADD3 R152, -R0.reuse, -0x40, RZ ;  /* 0xffffffc000988810 */ /* 0x040fe40007ffe1ff */
[----:B------:R-:W-:Y:S02]  /*45a0*/  PLOP3.LUT P0, PT, PT, PT, UP0, 0x80, 0x0 ;  /* 0x000000000000781c */ /* 0x000fe40003f0f008 */
[C---:B------:R-:W-:Y:S02]  /*45b0*/  @!P2 IADD3 R136, -R0.reuse, -0x47, RZ ;  /* 0xffffffb90088a810 */ /* 0x040fe40007ffe1ff */
[----:B------:R-:W-:Y:S02]  /*45c0*/  PLOP3.LUT P2, PT, PT, PT, UP0, 0x80, 0x0 ;  /* 0x000000000000781c */ /* 0x000fe40003f4f008 */
[----:B------:R-:W-:Y:S02]  /*45d0*/  I2FP.F32.S32 R138, R138 ;  /* 0x0000008a008a7245 */ /* 0x000fe40000201400 */
[----:B------:R-:W-:Y:S02]  /*45e0*/  @!P1 IADD3 R137, -R0, -0x3f, RZ ;  /* 0xffffffc100899810 */ /* 0x000fe40007ffe1ff */
[----:B------:R-:W-:Y:S01]  /*45f0*/  PLOP3.LUT P1, PT, PT, PT, UP0, 0x80, 0x0 ;  /* 0x000000000000781c */ /* 0x000fe20003f2f008 */
[C---:B------:R-:W-:Y:S01]  /*4600*/  FFMA.FTZ R4, R138.reuse, -UR6, R4 ;  /* 0x800000068a047c23 */ /* 0x040fe20008010004 */
[----:B------:R-:W-:Y:S01]  /*4610*/  @P3 ISETP.GE.AND P3, PT, R143, UR7, PT ;  /* 0x000000078f003c0c */ /* 0x000fe2000bf66270 */
[----:B------:R-:W-:Y:S01]  /*4620*/  FFMA.FTZ R18, R138, -UR6, R18 ;  /* 0x800000068a127c23 */ /* 0x000fe20008010012 */
[----:B------:R-:W-:Y:S02]  /*4630*/  I2FP.F32.S32 R152, R152 ;  /* 0x0000009800987245 */ /* 0x000fe40000201400 */
[----:B------:R-:W-:Y:S02]  /*4640*/  @P0 FSEL R4, R4, -INF , !P3 ;  /* 0xff80000004040808 */ /* 0x000fe40005800000 */
[----:B------:R-:W-:Y:S01]  /*4650*/  @P2 FSEL R6, R6, -INF , !P3 ;  /* 0xff80000006062808 */ /* 0x000fe20005800000 */
[----:B------:R-:W-:Y:S01]  /*4660*/  FFMA.FTZ R8, R152, -UR6, R8 ;  /* 0x8000000698087c23 */ /* 0x000fe20008010008 */
[----:B------:R-:W-:Y:S01]  /*4670*/  PLOP3.LUT P0, PT, PT, PT, UP0, 0x80, 0x0 ;  /* 0x000000000000781c */ /* 0x000fe20003f0f008 */
[----:B------:R-:W-:Y:S01]  /*4680*/  FFMA.FTZ R4, R4, UR8, -R142 ;  /* 0x0000000804047c23 */ /* 0x000fe2000801088e */
[----:B------:R-:W-:Y:S01]  /*4690*/  PLOP3.LUT P2, PT, PT, PT, UP0, 0x80, 0x0 ;  /* 0x000000000000781c */ /* 0x000fe20003f4f008 */
[----:B------:R-:W-:Y:S01]  /*46a0*/  FFMA.FTZ R14, R152, -UR6, R14 ;  /* 0x80000006980e7c23 */ /* 0x000fe2000801000e */
[----:B------:R-:W-:Y:S01]  /*46b0*/  I2FP.F32.S32 R153, R150 ;  /* 0x0000009600997245 */ /* 0x000fe20000201400 */
[----:B------:R-:W-:Y:S01]  /*46c0*/  MUFU.EX2 R240, R4 ;  /* 0x0000000400f07308 */ /* 0x000fe20000000800 */
[----:B------:R-:W-:Y:S01]  /*46d0*/  I2FP.F32.S32 R151, R151 ;  /* 0x0000009700977245 */ /* 0x000fe20000201400 */
[----:B------:R-:W-:Y:S01]  /*46e0*/  FFMA.FTZ R6, R6, UR8, -R141 ;  /* 0x0000000806067c23 */ /* 0x000fe2000801088d */
[----:B------:R-:W-:Y:S01]  /*46f0*/  I2FP.F32.S32 R136, R136 ;  /* 0x0000008800887245 */ /* 0x000fe20000201400 */
[----:B------:R-:W-:Y:S01]  /*4700*/  FFMA.FTZ R5, R153, -UR6, R5 ;  /* 0x8000000699057c23 */ /* 0x000fe20008010005 */
[----:B------:R-:W-:Y:S01]  /*4710*/  @P1 FSEL R8, R8, -INF , !P3 ;  /* 0xff80000008081808 */ /* 0x000fe20005800000 */
[----:B------:R-:W-:Y:S01]  /*4720*/  FFMA.FTZ R10, R151, -UR6, R10 ;  /* 0x80000006970a7c23 */ /* 0x000fe2000801000a */
[----:B------:R-:W-:Y:S01]  /*4730*/  PLOP3.LUT P1, PT, PT, PT, UP0, 0x80, 0x0 ;  /* 0x000000000000781c */ /* 0x000fe20003f2f008 */
[----:B------:R-:W-:Y:S01]  /*4740*/  FFMA.FTZ R11, R136, -UR6, R11 ;  /* 0x80000006880b7c23 */ /* 0x000fe2000801000b */
[----:B------:R-:W-:Y:S01]  /*4750*/  I2FP.F32.S32 R155, R148 ;  /* 0x00000094009b7245 */ /* 0x000fe20000201400 */
[----:B------:R-:W-:Y:S01]  /*4760*/  VIADD R136, R0, 0x38 ;  /* 0x0000003800887836 */ /* 0x000fe20000000000 */
[----:B------:R-:W-:Y:S01]  /*4770*/  @P0 FSEL R10, R10, -INF , !P3 ;  /* 0xff8000000a0a0808 */ /* 0x000fe20005800000 */
[----:B------:R1:W-:Y:S01]  /*4780*/  MUFU.EX2 R203, R6 ;  /* 0x0000000600cb7308 */ /* 0x0003e20000000800 */
[----:B------:R-:W-:Y:S01]  /*4790*/  @P2 FSEL R5, R5, -INF , !P4 ;  /* 0xff80000005052808 */ /* 0x000fe20006000000 */
[----:B------:R-:W-:Y:S01]  /*47a0*/  FFMA.FTZ R7, R155, -UR6, R7 ;  /* 0x800000069b077c23 */ /* 0x000fe20008010007 */
[----:B------:R-:W-:Y:S01]  /*47b0*/  PLOP3.LUT P0, PT, PT, PT, UP0, 0x80, 0x0 ;  /* 0x000000000000781c */ /* 0x000fe20003f0f008 */
[----:B------:R-:W-:Y:S01]  /*47c0*/  FFMA.FTZ R8, R8, UR8, -R140 ;  /* 0x0000000808087c23 */ /* 0x000fe2000801088c */
[----:B------:R-:W-:Y:S01]  /*47d0*/  ISETP.GE.AND P2, PT, R136, RZ, PT ;  /* 0x000000ff8800720c */ /* 0x000fe20003f46270 */
[----:B------:R-:W-:Y:S01]  /*47e0*/  FFMA.FTZ R5, R5, UR8, -R142 ;  /* 0x0000000805057c23 */ /* 0x000fe2000801088e */
[----:B------:R-:W-:Y:S03]  /*47f0*/  I2FP.F32.S32 R151, R137 ;  /* 0x0000008900977245 */ /* 0x000fe60000201400 */
[----:B------:R-:W-:Y:S01]  /*4800*/  MUFU.EX2 R207, R8 ;  /* 0x0000000800cf7308 */ /* 0x000fe20000000800 */
[----:B------:R-:W-:Y:S01]  /*4810*/  @P1 FSEL R7, R7, -INF , !P4 ;  /* 0xff80000007071808 */ /* 0x000fe20006000000 */
[----:B------:R-:W-:Y:S01]  /*4820*/  FFMA.FTZ R10, R10, UR8, -R3 ;  /* 0x000000080a0a7c23 */ /* 0x000fe20008010803 */
[----:B------:R-:W-:Y:S01]  /*4830*/  ISETP.GE.AND P1, PT, R149, RZ, PT ;  /* 0x000000ff9500720c */ /* 0x000fe20003f26270 */
[----:B------:R-:W-:Y:S01]  /*4840*/  FFMA.FTZ R9, R151, -UR6, R9 ;  /* 0x8000000697097c23 */ /* 0x000fe20008010009 */
[----:B------:R-:W-:Y:S01]  /*4850*/  PLOP3.LUT P3, PT, PT, PT, UP0, 0x80, 0x0 ;  /* 0x000000000000781c */ /* 0x000fe20003f6f008 */
[----:B------:R-:W-:Y:S01]  /*4860*/  FFMA.FTZ R7, R7, UR8, -R141 ;  /* 0x0000000807077c23 */ /* 0x000fe2000801088d */
[----:B------:R-:W-:Y:S03]  /*4870*/  FFMA.FTZ R15, R151, -UR6, R15 ;  /* 0x80000006970f7c23 */ /* 0x000fe6000801000f */
[----:B------:R-:W-:Y:S01]  /*4880*/  MUFU.EX2 R239, R5 ;  /* 0x0000000500ef7308 */ /* 0x000fe20000000800 */
[----:B------:R-:W-:Y:S01]  /*4890*/  @P0 FSEL R9, R9, -INF , !P4 ;  /* 0xff80000009090808 */ /* 0x000fe20006000000 */
[C---:B-1----:R-:W-:Y:S01]  /*48a0*/  VIADD R6, R0.reuse, 0xffffffef ;  /* 0xffffffef00067836 */ /* 0x042fe20000000000 */
[C---:B------:R-:W-:Y:S01]  /*48b0*/  @!P2 IADD3 R136, -R0.reuse, -0x38, RZ ;  /* 0xffffffc80088a810 */ /* 0x040fe20007ffe1ff */
[C---:B------:R-:W-:Y:S01]  /*48c0*/  VIADD R148, R0.reuse, 0x37 ;  /* 0x0000003700947836 */ /* 0x040fe20000000000 */
[----:B------:R-:W-:Y:S01]  /*48d0*/  PLOP3.LUT P0, PT, PT, PT, UP0, 0x80, 0x0 ;  /* 0x000000000000781c */ /* 0x000fe20003f0f008 */
[----:B------:R-:W-:Y:S01]  /*48e0*/  FFMA.FTZ R9, R9, UR8, -R140 ;  /* 0x0000000809097c23 */ /* 0x000fe2000801088c */
[----:B------:R-:W-:Y:S03]  /*48f0*/  I2FP.F32.S32 R152, R136 ;  /* 0x0000008800987245 */ /* 0x000fe60000201400 */
[----:B------:R1:W-:Y:S01]  /*4900*/  MUFU.EX2 R202, R7 ;  /* 0x0000000700ca7308 */ /* 0x0003e20000000800 */
[----:B------:R-:W-:Y:S01]  /*4910*/  @!P1 IADD3 R149, -R0, 0x8, RZ ;  /* 0x0000000800959810 */ /* 0x000fe20007ffe1ff */
[----:B------:R-:W2:Y:S01]  /*4920*/  LDSM.16.M88.4 R136, [R181+0x800] ;  /* 0x00080000b588783b */ /* 0x000ea20000000200 */
[----:B------:R-:W-:Y:S01]  /*4930*/  ISETP.GE.AND P1, PT, R148, RZ, PT ;  /* 0x000000ff9400720c */ /* 0x000fe20003f26270 */
[----:B------:R-:W-:Y:S01]  /*4940*/  FFMA.FTZ R12, R152, -UR6, R12 ;  /* 0x80000006980c7c23 */ /* 0x000fe2000801000c */
[----:B------:R-:W-:Y:S01]  /*4950*/  I2FP.F32.S32 R149, R149 ;  /* 0x0000009500957245 */ /* 0x000fe20000201400 */
[----:B------:R-:W-:Y:S01]  /*4960*/  VIADD R4, R0, 0xfffffff7 ;  /* 0xfffffff700047836 */ /* 0x000fe20000000000 */
[----:B------:R-:W-:Y:S03]  /*4970*/  PLOP3.LUT P2, PT, PT, PT, UP0, 0x80, 0x0 ;  /* 0x000000000000781c */ /* 0x000fe60003f4f008 */
[----:B------:R-:W-:Y:S01]  /*4980*/  MUFU.EX2 R206, R9 ;  /* 0x0000000900ce7308 */ /* 0x000fe20000000800 */
[----:B------:R-:W-:Y:S01]  /*4990*/  @P3 FSEL R11, R11, -INF , !P4 ;  /* 0xff8000000b0b3808 */ /* 0x000fe20006000000 */
[----:B------:R-:W-:Y:S01]  /*49a0*/  FFMA.FTZ R16, R149, -UR6, R16 ;  /* 0x8000000695107c23 */ /* 0x000fe20008010010 */
[----:B------:R-:W-:Y:S01]  /*49b0*/  @P0 FSEL R12, R12, -INF , !P5 ;  /* 0xff8000000c0c0808 */ /* 0x000fe20006800000 */
[----:B------:R-:W-:Y:S01]  /*49c0*/  FFMA.FTZ R19, R153, -UR6, R19 ;  /* 0x8000000699137c23 */ /* 0x000fe20008010013 */
[----:B------:R-:W-:Y:S01]  /*49d0*/  ISETP.GE.AND P0, PT, R4, RZ, PT ;  /* 0x000000ff0400720c */ /* 0x000fe20003f06270 */
[----:B------:R-:W-:Y:S01]  /*49e0*/  FFMA.FTZ R11, R11, UR8, -R3 ;  /* 0x000000080b0b7c23 */ /* 0x000fe20008010803 */
[----:B------:R-:W-:Y:S03]  /*49f0*/  PLOP3.LUT P3, PT, PT, PT, UP0, 0x80, 0x0 ;  /* 0x000000000000781c */ /* 0x000fe60003f6f008 */
[----:B------:R3:W-:Y:S01]  /*4a00*/  MUFU.EX2 R211, R10 ;  /* 0x0000000a00d37308 */ /* 0x0007e20000000800 */
[----:B------:R-:W-:Y:S01]  /*4a10*/  @!P1 IADD3 R148, -R0, -0x37, RZ ;  /* 0xffffffc900949810 */ /* 0x000fe20007ffe1ff */
[----:B------:R-:W-:Y:S01]  /*4a20*/  FFMA.FTZ R12, R12, UR8, -R140 ;  /* 0x000000080c0c7c23 */ /* 0x000fe2000801088c */
[----:B------:R-:W-:Y:S01]  /*4a30*/  PLOP3.LUT P1, PT, PT, PT, UP0, 0x80, 0x0 ;  /* 0x000000000000781c */ /* 0x000fe20003f2f008 */
[----:B------:R-:W-:Y:S01]  /*4a40*/  VIADD R150, R0, 0xfffffff0 ;  /* 0xfffffff000967836 */ /* 0x000fe20000000000 */
[----:B------:R-:W-:Y:S02]  /*4a50*/  I2FP.F32.S32 R148, R148 ;  /* 0x0000009400947245 */ /* 0x000fe40000201400 */
[----:B------:R-:W-:Y:S03]  /*4a60*/  PLOP3.LUT P4, PT, PT, PT, UP0, 0x80, 0x0 ;  /* 0x000000000000781c */ /* 0x000fe60003f8f008 */
[----:B------:R-:W-:Y:S01]  /*4a70*/  MUFU.EX2 R210, R11 ;  /* 0x0000000b00d27308 */ /* 0x000fe20000000800 */
[----:B------:R-:W-:Y:S01]  /*4a80*/  @P2 FSEL R18, R18, -INF , !P5 ;  /* 0xff80000012122808 */ /* 0x000fe20006800000 */
[----:B------:R-:W-:Y:S01]  /*4a90*/  FFMA.FTZ R13, R148, -UR6, R13 ;  /* 0x80000006940d7c23 */ /* 0x000fe2000801000d */
[----:B------:R-:W-:Y:S02]  /*4aa0*/  @!P0 IADD3 R4, -R0, 0x9, RZ ;  /* 0x0000000900048810 */ /* 0x000fe40007ffe1ff */
[----:B------:R-:W-:Y:S01]  /*4ab0*/  PLOP3.LUT P0, PT, PT, PT, UP0, 0x80, 0x0 ;  /* 0x000000000000781c */ /* 0x000fe20003f0f008 */
[----:B------:R-:W-:Y:S01]  /*4ac0*/  FFMA.FTZ R18, R18, UR8, -R141 ;  /* 0x0000000812127c23 */ /* 0x000fe2000801088d */
[----:B------:R-:W-:Y:S01]  /*4ad0*/  PLOP3.LUT P2, PT, PT, PT, UP0, 0x80, 0x0 ;  /* 0x000000000000781c */ /* 0x000fe20003f4f008 */
[----:B-1----:R-:W-:Y:S01]  /*4ae0*/  @P1 VIADD R7, R143, 0x19 ;  /* 0x000000198f071836 */ /* 0x002fe20000000000 */
[----:B------:R-:W-:Y:S01]  /*4af0*/  ISETP.GE.AND P1, PT, R6, RZ, PT ;  /* 0x000000ff0600720c */ /* 0x000fe20003f26270 */
[----:B------:R-:W-:Y:S01]  /*4b00*/  MUFU.EX2 R205, R12 ;  /* 0x0000000c00cd7308 */ /* 0x000fe20000000800 */
[----:B------:R-:W-:Y:S01]  /*4b10*/  @P3 FSEL R14, R14, -INF , !P5 ;  /* 0xff8000000e0e3808 */ /* 0x000fe20006800000 */
[----:B---3--:R-:W-:Y:S01]  /*4b20*/  VIADD R10, R0, 0xffffffe8 ;  /* 0xffffffe8000a7836 */ /* 0x008fe20000000000 */
[----:B------:R-:W-:Y:S02]  /*4b30*/  @P4 FSEL R16, R16, -INF , !P5 ;  /* 0xff80000010104808 */ /* 0x000fe40006800000 */
[----:B------:R-:W-:Y:S01]  /*4b40*/  PLOP3.LUT P5, PT, PT, PT, UP0, 0x80, 0x0 ;  /* 0x000000000000781c */ /* 0x000fe20003faf008 */
[----:B------:R-:W-:Y:S01]  /*4b50*/  FFMA.FTZ R14, R14, UR8, -R3 ;  /* 0x000000080e0e7c23 */ /* 0x000fe20008010803 */
[----:B------:R-:W-:Y:S01]  /*4b60*/  I2FP.F32.S32 R4, R4 ;  /* 0x0000000400047245 */ /* 0x000fe20000201400 */
[-C--:B--2---:R-:W-:Y:S01]  /*4b70*/  HMMA.16816.F32 R20, R132, R136.reuse, R20 ;  /* 0x000000888414723c */ /* 0x084fe20000001814 */
[----:B------:R-:W-:Y:S01]  /*4b80*/  PLOP3.LUT P4, PT, PT, PT, UP0, 0x80, 0x0 ;  /* 0x000000000000781c */ /* 0x000fe20003f8f008 */
[----:B------:R-:W-:Y:S01]  /*4b90*/  MUFU.EX2 R209, R14 ;  /* 0x0000000e00d17308 */ /* 0x000fe20000000800 */
[----:B------:R-:W-:Y:S01]  /*4ba0*/  @P0 FSEL R13, R13, -INF , !P6 ;  /* 0xff8000000d0d0808 */ /* 0x000fe20007000000 */
[C---:B------:R-:W-:Y:S01]  /*4bb0*/  @P2 VIADD R9, R143.reuse, 0x11 ;  /* 0x000000118f092836 */ /* 0x040fe20000000000 */
[----:B------:R-:W-:Y:S01]  /*4bc0*/  PLOP3.LUT P0, PT, PT, PT, UP0, 0x80, 0x0 ;  /* 0x000000000000781c */ /* 0x000fe20003f0f008 */
[C---:B------:R-:W-:Y:S01]  /*4bd0*/  HMMA.16816.F32 R24, R144.reuse, R136, R24 ;  /* 0x000000889018723c */ /* 0x040fe20000001818 */
[----:B------:R-:W-:Y:S03]  /*4be0*/  PLOP3.LUT P2, PT, PT, PT, UP0, 0x80, 0x0 ;  /* 0x000000000000781c */ /* 0x000fe60003f4f008 */
[----:B------:R-:W-:Y:S01]  /*4bf0*/  ISETP.GE.AND P3, PT, R150, RZ, PT ;  /* 0x000000ff9600720c */ /* 0x000fe20003f66270 */
[C---:B------:R-:W-:Y:S01]  /*4c00*/  @P5 VIADD R5, R143.reuse, 0x18 ;  /* 0x000000188f055836 */ /* 0x040fe20000000000 */
[----:B------:R-:W-:Y:S01]  /*4c10*/  @!P1 IADD3 R6, -R0, 0x11, RZ ;  /* 0x0000001100069810 */ /* 0x000fe20007ffe1ff */
[-C--:B------:R-:W-:Y:S01]  /*4c20*/  HMMA.16816.F32 R28, R144, R138.reuse, R28 ;  /* 0x0000008a901c723c */ /* 0x080fe2000000181c */
[----:B------:R-:W-:Y:S01]  /*4c30*/  PLOP3.LUT P1, PT, PT, PT, UP0, 0x80, 0x0 ;  /* 0x000000000000781c */ /* 0x000fe20003f2f008 */
[----:B------:R-:W-:Y:S01]  /*4c40*/  MUFU.EX2 R193, R18 ;  /* 0x0000001200c17308 */ /* 0x000fe20000000800 */
[----:B------:R-:W-:Y:S01]  /*4c50*/  PLOP3.LUT P5, PT, PT, PT, UP0, 0x80, 0x0 ;  /* 0x000000000000781c */ /* 0x000fe20003faf008 */
[----:B------:R-:W-:Y:S01]  /*4c60*/  @P4 VIADD R8, R143, 0x10 ;  /* 0x000000108f084836 */ /* 0x000fe20000000000 */
[----:B------:R-:W-:Y:S01]  /*4c70*/  @P0 FSEL R15, R15, -INF , !P6 ;  /* 0xff8000000f0f0808 */ /* 0x000fe20007000000 */
[C---:B------:R-:W-:Y:S01]  /*4c80*/  HMMA.16816.F32 R32, R132.reuse, R138, R32 ;  /* 0x0000008a8420723c */ /* 0x040fe20000001820 */
[----:B------:R-:W-:Y:S02]  /*4c90*/  PLOP3.LUT P0, PT, PT, PT, UP0, 0x80, 0x0 ;  /* 0x000000000000781c */ /* 0x000fe40003f0f008 */
[----:B------:R-:W-:Y:S02]  /*4ca0*/  PLOP3.LUT P4, PT, PT, PT, UP0, 0x80, 0x0 ;  /* 0x000000000000781c */ /* 0x000fe40003f8f008 */
[----:B------:R-:W-:Y:S01]  /*4cb0*/  @P2 ISETP.GE.AND P2, PT, R5, UR7, PT ;  /* 0x0000000705002c0c */ /* 0x000fe2000bf46270 */
[----:B------:R-:W-:Y:S01]  /*4cc0*/  FFMA.FTZ R17, R4, -UR6, R17 ;  /* 0x8000000604117c23 */ /* 0x000fe20008010011 */
[C---:B------:R-:W-:Y:S01]  /*4cd0*/  @!P3 IADD3 R150, -R0.reuse, 0x10, RZ ;  /* 0x000000100096b810 */ /* 0x040fe20007ffe1ff */
[----:B------:R-:W-:Y:S01]  /*4ce0*/  VIADD R5, R0, 0x30 ;  /* 0x0000003000057836 */ /* 0x000fe20000000000 */
[----:B------:R-:W-:Y:S02]  /*4cf0*/  PLOP3.LUT P3, PT, PT, PT, UP0, 0x80, 0x0 ;  /* 0x000000000000781c */ /* 0x000fe40003f6f008 */
[----:B------:R-:W-:Y:S01]  /*4d00*/  @P1 FSEL R17, R17, -INF , !P6 ;  /* 0xff80000011111808 */ /* 0x000fe20007000000 */
[----:B------:R-:W-:Y:S01]  /*4d10*/  FFMA.FTZ R15, R15, UR8, -R3 ;  /* 0x000000080f0f7c23 */ /* 0x000fe20008010803 */
[----:B------:R-:W-:Y:S01]  /*4d20*/  ISETP.GE.AND P1, PT, R5, RZ, PT ;  /* 0x000000ff0500720c */ /* 0x000fe20003f26270 */
[----:B------:R-:W-:Y:S01]  /*4d30*/  FFMA.FTZ R23, R4, -UR6, R23 ;  /* 0x8000000604177c23 */ /* 0x000fe20008010017 */
[----:B------:R-:W-:Y:S01]  /*4d40*/  @P0 FSEL R19, R19, -INF , !P6 ;  /* 0xff80000013130808 */ /* 0x000fe20007000000 */
[----:B------:R1:W-:Y:S01]  /*4d50*/  MUFU.EX2 R208, R15 ;  /* 0x0000000f00d07308 */ /* 0x0003e20000000800 */
[----:B------:R-:W-:Y:S01]  /*4d60*/  PLOP3.LUT P0, PT, PT, PT, UP0, 0x80, 0x0 ;  /* 0x000000000000781c */ /* 0x000fe20003f0f008 */
[----:B------:R-:W-:Y:S01]  /*4d70*/  VIADD R4, R0, 0x2f ;  /* 0x0000002f00047836 */ /* 0x000fe20000000000 */
[----:B------:R-:W-:Y:S01]  /*4d80*/  I2FP.F32.S32 R150, R150 ;  /* 0x0000009600967245 */ /* 0x000fe20000201400 */
[----:B------:R-:W-:Y:S01]  /*4d90*/  FFMA.FTZ R22, R149, -UR6, R22 ;  /* 0x8000000695167c23 */ /* 0x000fe20008010016 */
[----:B------:R-:W-:Y:S01]  /*4da0*/  @P4 ISETP.GE.AND P4, PT, R9, UR7, PT ;  /* 0x0000000709004c0c */ /* 0x000fe2000bf86270 */
[----:B------:R-:W-:Y:S01]  /*4db0*/  FFMA.FTZ R13, R13, UR8, -R140 ;  /* 0x000000080d0d7c23 */ /* 0x000fe2000801088c */
[----:B------:R-:W-:Y:S01]  /*4dc0*/  ISETP.GE.AND P6, PT, R4, RZ, PT ;  /* 0x000000ff0400720c */ /* 0x000fe20003fc6270 */
[----:B------:R-:W-:Y:S01]  /*4dd0*/  FFMA.FTZ R27, R148, -UR6, R27 ;  /* 0x80000006941b7c23 */ /* 0x000fe2000801001b */
[----:B------:R-:W-:Y:S01]  /*4de0*/  @P3 ISETP.GE.AND P3, PT, R8, UR7, PT ;  /* 0x0000000708003c0c */ /* 0x000fe2000bf66270 */
[----:B------:R-:W-:Y:S01]  /*4df0*/  FFMA.FTZ R20, R150, -UR6, R20 ;  /* 0x8000000696147c23 */ /* 0x000fe20008010014 */
[----:B------:R-:W-:Y:S01]  /*4e00*/  @!P1 IADD3 R5, -R0, -0x30, RZ ;  /* 0xffffffd000059810 */ /* 0x000fe20007ffe1ff */
[----:B------:R2:W-:Y:S01]  /*4e10*/  MUFU.EX2 R204, R13 ;  /* 0x0000000d00cc7308 */ /* 0x0005e20000000800 */
[----:B------:R-:W-:Y:S01]  /*4e20*/  PLOP3.LUT P1, PT, PT, PT, UP0, 0x80, 0x0 ;  /* 0x000000000000781c */ /* 0x000fe20003f2f008 */
[----:B------:R-:W-:Y:S01]  /*4e30*/  FFMA.FTZ R26, R152, -UR6, R26 ;  /* 0x80000006981a7c23 */ /* 0x000fe2000801001a */
[----:B------:R-:W-:Y:S01]  /*4e40*/  @P0 FSEL R20, R20, -INF , !P3 ;  /* 0xff80000014140808 */ /* 0x000fe20005800000 */
[----:B------:R-:W-:Y:S01]  /*4e50*/  FFMA.FTZ R16, R16, UR8, -R142 ;  /* 0x0000000810107c23 */ /* 0x000fe2000801088e */
[----:B-1----:R-:W-:Y:S01]  /*4e60*/  I2FP.F32.S32 R15, R6 ;  /* 0x00000006000f7245 */ /* 0x002fe20000201400 */
[----:B------:R-:W-:Y:S01]  /*4e70*/  FFMA.FTZ R34, R150, -UR6, R34 ;  /* 0x8000000696227c23 */ /* 0x000fe20008010022 */
[----:B------:R-:W-:Y:S03]  /*4e80*/  PLOP3.LUT P0, PT, PT, PT, UP0, 0x80, 0x0 ;  /* 0x000000000000781c */ /* 0x000fe60003f0f008 */
[----:B------:R1:W-:Y:S01]  /*4e90*/  MUFU.EX2 R242, R16 ;  /* 0x0000001000f27308 */ /* 0x0003e20000000800 */
[C---:B------:R-:W-:Y:S01]  /*4ea0*/  @!P6 IADD3 R4, -R0.reuse, -0x2f, RZ ;  /* 0xffffffd10004e810 */ /* 0x040fe20007ffe1ff */
[----:B------:R-:W-:Y:S01]  /*4eb0*/  FFMA.FTZ R21, R15, -UR6, R21 ;  /* 0x800000060f157c23 */ /* 0x000fe20008010015 */
[----:B------:R-:W-:Y:S01]  /*4ec0*/  PLOP3.LUT P6, PT, PT, PT, UP0, 0x80, 0x0 ;  /* 0x000000000000781c */ /* 0x000fe20003fcf008 */
[----:B------:R-:W-:Y:S01]  /*4ed0*/  FFMA.FTZ R17, R17, UR8, -R142 ;  /* 0x0000000811117c23 */ /* 0x000fe2000801088e */
[----:B------:R-:W-:Y:S01]  /*4ee0*/  I2FP.F32.S32 R5, R5 ;  /* 0x0000000500057245 */ /* 0x000fe20000201400 */
[C---:B------:R-:W-:Y:S01]  /*4ef0*/  VIADD R8, R0.reuse, 0x28 ;  /* 0x0000002800087836 */ /* 0x040fe20000000000 */
[----:B------:R-:W-:Y:S01]  /*4f00*/  @P1 FSEL R21, R21, -INF , !P4 ;  /* 0xff80000015151808 */ /* 0x000fe20006000000 */
[C---:B------:R-:W-:Y:S01]  /*4f10*/  VIADD R9, R0.reuse, 0x27 ;  /* 0x0000002700097836 */ /* 0x040fe20000000000 */
[----:B------:R-:W-:Y:S01]  /*4f20*/  PLOP3.LUT P1, PT, PT, PT, UP0, 0x80, 0x0 ;  /* 0x000000000000781c */ /* 0x000fe20003f2f008 */
[C---:B------:R-:W-:Y:S01]  /*4f30*/  FFMA.FTZ R24, R5.reuse, -UR6, R24 ;  /* 0x8000000605187c23 */ /* 0x040fe20008010018 */
[----:B--2---:R-:W-:Y:S01]  /*4f40*/  I2FP.F32.S32 R13, R4 ;  /* 0x00000004000d7245 */ /* 0x004fe20000201400 */
[----:B------:R-:W-:Y:S01]  /*4f50*/  FFMA.FTZ R30, R5, -UR6, R30 ;  /* 0x80000006051e7c23 */ /* 0x000fe2000801001e */
[----:B------:R-:W-:Y:S01]  /*4f60*/  @P5 ISETP.GE.AND P5, PT, R7, UR7, PT ;  /* 0x0000000707005c0c */ /* 0x000fe2000bfa6270 */
[----:B------:R-:W-:Y:S01]  /*4f70*/  VIADD R11, R0, 0xffffffe7 ;  /* 0xffffffe7000b7836 */ /* 0x000fe20000000000 */
[----:B------:R-:W-:Y:S01]  /*4f80*/  @P0 FSEL R24, R24, -INF , !P3 ;  /* 0xff80000018180808 */ /* 0x000fe20005800000 */
[----:B------:R-:W-:Y:S01]  /*4f90*/  FFMA.FTZ R25, R13, -UR6, R25 ;  /* 0x800000060d197c23 */ /* 0x000fe20008010019 */
[----:B------:R-:W-:Y:S01]  /*4fa0*/  @P6 FSEL R22, R22, -INF , !P3 ;  /* 0xff80000016166808 */ /* 0x000fe20005800000 */
[----:B------:R-:W2:Y:S01]  /*4fb0*/  LDSM.16.M88.4 R4, [R181+0x1000] ;  /* 0x00100000b504783b */ /* 0x000ea20000000200 */
[----:B------:R-:W-:Y:S01]  /*4fc0*/  PLOP3.LUT P6, PT, PT, PT, UP0, 0x80, 0x0 ;  /* 0x000000000000781c */ /* 0x000fe20003fcf008 */
[----:B------:R3:W4:Y:S01]  /*4fd0*/  MUFU.EX2 R241, R17 ;  /* 0x0000001100f17308 */ /* 0x0007220000000800 */
[----:B------:R-:W-:Y:S01]  /*4fe0*/  PLOP3.LUT P0, PT, PT, PT, UP0, 0x80, 0x0 ;  /* 0x000000000000781c */ /* 0x000fe20003f0f008 */
[--C-:B------:R-:W-:Y:S01]  /*4ff0*/  FFMA.FTZ R21, R21, UR8, -R142.reuse ;  /* 0x0000000815157c23 */ /* 0x100fe2000801088e */
[----:B------:R-:W-:Y:S01]  /*5000*/  @P1 FSEL R26, R26, -INF , !P3 ;  /* 0xff8000001a1a1808 */ /* 0x000fe20005800000 */
[----:B------:R-:W-:Y:S01]  /*5010*/  FFMA.FTZ R20, R20, UR8, -R142 ;  /* 0x0000000814147c23 */ /* 0x000fe2000801088e */
[----:B------:R-:W-:Y:S01]  /*5020*/  PLOP3.LUT P1, PT, PT, PT, UP0, 0x80, 0x0 ;  /* 0x000000000000781c */ /* 0x000fe20003f2f008 */
[--C-:B------:R-:W-:Y:S01]  /*5030*/  FFMA.FTZ R19, R19, UR8, -R141.reuse ;  /* 0x0000000813137c23 */ /* 0x100fe2000801088d */
[----:B------:R-:W-:Y:S03]  /*5040*/  ISETP.GE.AND P3, PT, R8, RZ, PT ;  /* 0x000000ff0800720c */ /* 0x000fe60003f66270 */
[----:B------:R4:W-:Y:S01]  /*5050*/  MUFU.EX2 R237, R21 ;  /* 0x0000001500ed7308 */ /* 0x0009e20000000800 */
[----:B------:R-:W-:Y:S01]  /*5060*/  FFMA.FTZ R22, R22, UR8, -R141 ;  /* 0x0000000816167c23 */ /* 0x000fe2000801088d */
[--C-:B------:R-:W-:Y:S01]  /*5070*/  FFMA.FTZ R24, R24, UR8, -R140.reuse ;  /* 0x0000000818187c23 */ /* 0x100fe2000801088c */
[----:B------:R-:W-:Y:S01]  /*5080*/  FFMA.FTZ R26, R26, UR8, -R3 ;  /* 0x000000081a1a7c23 */ /* 0x000fe20008010803 */
[----:B------:R-:W-:Y:S01]  /*5090*/  @P6 FSEL R23, R23, -INF , !P4 ;  /* 0xff80000017176808 */ /* 0x000fe20006000000 */
[----:B------:R-:W-:Y:S01]  /*50a0*/  VIADD R12, R0, 0xffffffe0 ;  /* 0xffffffe0000c7836 */ /* 0x000fe20000000000 */
[----:B------:R-:W-:Y:S01]  /*50b0*/  @P0 FSEL R25, R25, -INF , !P4 ;  /* 0xff80000019190808 */ /* 0x000fe20006000000 */
[----:B------:R-:W-:Y:S01]  /*50c0*/  FFMA.FTZ R35, R15, -UR6, R35 ;  /* 0x800000060f237c23 */ /* 0x000fe20008010023 */
[----:B------:R-:W-:Y:S02]  /*50d0*/  ISETP.GE.AND P6, PT, R10, RZ, PT ;  /* 0x000000ff0a00720c */ /* 0x000fe40003fc6270 */
[----:B------:R4:W-:Y:S01]  /*50e0*/  MUFU.EX2 R238, R20 ;  /* 0x0000001400ee7308 */ /* 0x0009e20000000800 */
[----:B------:R-:W-:Y:S01]  /*50f0*/  @P1 FSEL R27, R27, -INF , !P4 ;  /* 0xff8000001b1b1808 */ /* 0x000fe20006000000 */
[----:B------:R-:W-:Y:S01]  /*5100*/  FFMA.FTZ R23, R23, UR8, -R141 ;  /* 0x0000000817177c23 */ /* 0x000fe2000801088d */
[----:B------:R-:W-:Y:S01]  /*5110*/  PLOP3.LUT P1, PT, PT, PT, UP0, 0x80, 0x0 ;  /* 0x000000000000781c */ /* 0x000fe20003f2f008 */
[----:B------:R-:W-:Y:S01]  /*5120*/  FFMA.FTZ R25, R25, UR8, -R140 ;  /* 0x0000000819197c23 */ /* 0x000fe2000801088c */
[----:B------:R-:W-:Y:S01]  /*5130*/  ISETP.GE.AND P0, PT, R9, RZ, PT ;  /* 0x000000ff0900720c */ /* 0x000fe20003f06270 */
[----:B------:R-:W-:Y:S01]  /*5140*/  FFMA.FTZ R27, R27, UR8, -R3 ;  /* 0x000000081b1b7c23 */ /* 0x000fe20008010803 */
[C---:B------:R-:W-:Y:S03]  /*5150*/  @!P3 IADD3 R8, -R0.reuse, -0x28, RZ ;  /* 0xffffffd80008b810 */ /* 0x040fe60007ffe1ff */
[----:B------:R4:W-:Y:S01]  /*5160*/  MUFU.EX2 R192, R19 ;  /* 0x0000001300c07308 */ /* 0x0009e20000000800 */
[----:B------:R-:W-:Y:S01]  /*5170*/  PLOP3.LUT P4, PT, PT, PT, UP0, 0x80, 0x0 ;  /* 0x000000000000781c */ /* 0x000fe20003f8f008 */
[C---:B------:R-:W-:Y:S01]  /*5180*/  VIADD R15, R0.reuse, 0xffffffc8 ;  /* 0xffffffc8000f7836 */ /* 0x040fe20000000000 */
[----:B------:R-:W-:Y:S01]  /*5190*/  I2FP.F32.S32 R14, R8 ;  /* 0x00000008000e7245 */ /* 0x000fe20000201400 */
[C---:B------:R-:W-:Y:S01]  /*51a0*/  VIADD R8, R0.reuse, 0xffffffdf ;  /* 0xffffffdf00087836 */ /* 0x040fe20000000000 */
[C---:B------:R-:W-:Y:S01]  /*51b0*/  @!P6 IADD3 R10, -R0.reuse, 0x18, RZ ;  /* 0x00000018000ae810 */ /* 0x040fe20007ffe1ff */
[----:B------:R-:W-:Y:S01]  /*51c0*/  FFMA.FTZ R31, R13, -UR6, R31 ;  /* 0x800000060d1f7c23 */ /* 0x000fe2000801001f */
[----:B------:R-:W-:Y:S02]  /*51d0*/  VIADD R13, R0, 0x10 ;  /* 0x00000010000d7836 */ /* 0x000fe40000000000 */
[----:B------:R-:W-:Y:S01]  /*51e0*/  FFMA.FTZ R28, R14, -UR6, R28 ;  /* 0x800000060e1c7c23 */ /* 0x000fe2000801001c */
[----:B-1----:R-:W-:Y:S01]  /*51f0*/  @P1 VIADD R16, R143, 0x20 ;  /* 0x000000208f101836 */ /* 0x002fe20000000000 */
[----:B------:R-:W-:Y:S01]  /*5200*/  @!P0 IADD3 R9, -R0, -0x27, RZ ;  /* 0xffffffd900098810 */ /* 0x000fe20007ffe1ff */
[----:B------:R-:W-:Y:S01]  /*5210*/  MUFU.EX2 R191, R22 ;  /* 0x0000001600bf7308 */ /* 0x000fe20000000800 */
[----:B------:R-:W-:Y:S01]  /*5220*/  PLOP3.LUT P0, PT, PT, PT, UP0, 0x80, 0x0 ;  /* 0x000000000000781c */ /* 0x000fe20003f0f008 */
[-C--:B--2---:R-:W-:Y:S01]  /*5230*/  HMMA.16816.F32 R36, R132, R4.reuse, R36 ;  /* 0x000000048424723c */ /* 0x084fe20000001824 */
[----:B------:R-:W-:Y:S02]  /*5240*/  PLOP3.LUT P1, PT, PT, PT, UP0, 0x80, 0x0 ;  /* 0x000000000000781c */ /* 0x000fe40003f2f008 */
[----:B------:R-:W-:Y:S02]  /*5250*/  I2FP.F32.S32 R10, R10 ;  /* 0x0000000a000a7245 */ /* 0x000fe40000201400 */
[----:B------:R-:W-:Y:S01]  /*5260*/  @P4 FSEL R28, R28, -INF , !P2 ;  /* 0xff8000001c1c4808 */ /* 0x000fe20005000000 */
[C---:B------:R-:W-:Y:S01]  /*5270*/  HMMA.16816.F32 R40, R144.reuse, R4, R40 ;  /* 0x000000049028723c */ /* 0x040fe20000001828 */
[----:B------:R-:W-:Y:S01]  /*5280*/  PLOP3.LUT P3, PT, PT, PT, UP0, 0x80, 0x0 ;  /* 0x000000000000781c */ /* 0x000fe20003f6f008 */
[----:B------:R-:W-:Y:S01]  /*5290*/  MUFU.EX2 R175, R23 ;  /* 0x0000001700af7308 */ /* 0x000fe20000000800 */
[----:B------:R-:W-:Y:S02]  /*52a0*/  PLOP3.LUT P6, PT, PT, PT, UP0, 0x80, 0x0 ;  /* 0x000000000000781c */ /* 0x000fe40003fcf008 */
[----:B------:R-:W-:Y:S01]  /*52b0*/  FFMA.FTZ R32, R10, -UR6, R32 ;  /* 0x800000060a207c23 */ /* 0x000fe20008010020 */
[-C--:B------:R-:W-:Y:S03]  /*52c0*/  HMMA.16816.F32 R44, R144, R6.reuse, R44 ;  /* 0x00000006902c723c */ /* 0x080fe6000000182c */
[----:B------:R-:W-:Y:S03]  /*52d0*/  ISETP.GE.AND P4, PT, R11, RZ, PT ;  /* 0x000000ff0b00720c */ /* 0x000fe60003f86270 */
[----:B------:R-:W-:Y:S01]  /*52e0*/  MUFU.EX2 R197, R24 ;  /* 0x0000001800c57308 */ /* 0x000fe20000000800 */
[----:B------:R-:W-:Y:S01]  /*52f0*/  @P0 FSEL R32, R32, -INF , !P2 ;  /* 0xff80000020200808 */ /* 0x000fe20005000000 */
[C---:B------:R-:W-:Y:S04]  /*5300*/  HMMA.16816.F32 R48, R132.reuse, R6, R48 ;  /* 0x000000068430723c */ /* 0x040fe80000001830 */
[----:B------:R-:W-:Y:S01]  /*5310*/  ISETP.GE.AND P0, PT, R8, RZ, PT ;  /* 0x000000ff0800720c */ /* 0x000fe20003f06270 */
[----:B------:R-:W-:Y:S01]  /*5320*/  VIADD R5, R0, 0x20 ;  /* 0x0000002000057836 */ /* 0x000fe20000000000 */
[----:B------:R-:W-:Y:S01]  /*5330*/  @P1 FSEL R34, R34, -INF , !P2 ;  /* 0xff80000022221808 */ /* 0x000fe20005000000 */
[----:B------:R-:W-:Y:S01]  /*5340*/  FFMA.FTZ R38, R10, -UR6, R38 ;  /* 0x800000060a267c23 */ /* 0x000fe20008010026 */
[----:B------:R-:W-:Y:S01]  /*5350*/  PLOP3.LUT P1, PT, PT, PT, UP0, 0x80, 0x0 ;  /* 0x000000000000781c */ /* 0x000fe20003f2f008 */
[----:B------:R-:W-:Y:S01]  /*5360*/  MUFU.EX2 R196, R25 ;  /* 0x0000001900c47308 */ /* 0x000fe20000000800 */
[----:B------:R-:W-:Y:S01]  /*5370*/  @P6 ISETP.GE.AND P6, PT, R16, UR7, PT ;  /* 0x0000000710006c0c */ /* 0x000fe2000bfc6270 */
[----:B------:R-:W-:Y:S01]  /*5380*/  VIADD R10, R0, 0xffffffd7 ;  /* 0xffffffd7000a7836 */ /* 0x000fe20000000000 */
[----:B------:R-:W-:Y:S01]  /*5390*/  I2FP.F32.S32 R9, R9 ;  /* 0x0000000900097245 */ /* 0x000fe20000201400 */
[----:B------:R-:W-:Y:S01]  /*53a0*/  FFMA.FTZ R42, R14, -UR6, R42 ;  /* 0x800000060e2a7c23 */ /* 0x000fe2000801002a */
[C---:B------:R-:W-:Y:S01]  /*53b0*/  @!P4 IADD3 R11, -R0.reuse, 0x19, RZ ;  /* 0x00000019000bc810 */ /* 0x040fe20007ffe1ff */
[C---:B------:R-:W-:Y:S01]  /*53c0*/  VIADD R14, R0.reuse, 0xf ;  /* 0x0000000f000e7836 */ /* 0x040fe20000000000 */
[----:B------:R-:W-:Y:S01]  /*53d0*/  PLOP3.LUT P4, PT, PT, PT, UP0, 0x80, 0x0 ;  /* 0x000000000000781c */ /* 0x000fe20003f8f008 */
[C---:B------:R-:W-:Y:S01]  /*53e0*/  FFMA.FTZ R29, R9.reuse, -UR6, R29 ;  /* 0x80000006091d7c23 */ /* 0x040fe2000801001d */
[C---:B------:R-:W-:Y:S01]  /*53f0*/  @!P0 IADD3 R8, -R0.reuse, 0x21, RZ ;  /* 0x0000002100088810 */ /* 0x040fe20007ffe1ff */
[----:B------:R-:W-:Y:S01]  /*5400*/  FFMA.FTZ R43, R9, -UR6, R43 ;  /* 0x80000006092b7c23 */ /* 0x000fe2000801002b */
[----:B------:R-:W-:Y:S01]  /*5410*/  PLOP3.LUT P0, PT, PT, PT, UP0, 0x80, 0x0 ;  /* 0x000000000000781c */ /* 0x000fe20003f0f008 */
[----:B------:R-:W-:Y:S01]  /*5420*/  VIADD R9, R0, 0xffffffd8 ;  /* 0xffffffd800097836 */ /* 0x000fe20000000000 */
[----:B------:R-:W-:Y:S01]  /*5430*/  @P1 FSEL R29, R29, -INF , !P5 ;  /* 0xff8000001d1d1808 */ /* 0x000fe20006800000 */
[----:B------:R-:W-:Y:S01]  /*5440*/  FFMA.FTZ R32, R32, UR8, -R142 ;  /* 0x0000000820207c23 */ /* 0x000fe2000801088e */
[----:B------:R-:W-:Y:S01]  /*5450*/  PLOP3.LUT P1, PT, PT, PT, UP0, 0x80, 0x0 ;  /* 0x000000000000781c */ /* 0x000fe20003f2f008 */
[----:B------:R-:W-:Y:S01]  /*5460*/  FFMA.FTZ R34, R34, UR8, -R141 ;  /* 0x0000000822227c23 */ /* 0x000fe2000801088d */
[----:B------:R-:W-:Y:S01]  /*5470*/  @P3 FSEL R30, R30, -INF , !P2 ;  /* 0xff8000001e1e3808 */ /* 0x000fe20005000000 */
[----:B------:R-:W-:Y:S01]  /*5480*/  MUFU.EX2 R236, R32 ;  /* 0x0000002000ec7308 */ /* 0x000fe20000000800 */
[----:B------:R-:W-:Y:S01]  /*5490*/  ISETP.GE.AND P3, PT, R12, RZ, PT ;  /* 0x000000ff0c00720c */ /* 0x000fe20003f66270 */
[C---:B---3--:R-:W-:Y:S01]  /*54a0*/  @P4 VIADD R17, R143.reuse, 0x28 ;  /* 0x000000288f114836 */ /* 0x048fe20000000000 */
[----:B------:R-:W-:Y:S01]  /*54b0*/  PLOP3.LUT P4, PT, PT, PT, UP0, 0x80, 0x0 ;  /* 0x000000000000781c */ /* 0x000fe20003f8f008 */
[----:B------:R-:W-:Y:S01]  /*54c0*/  FFMA.FTZ R28, R28, UR8, -R140 ;  /* 0x000000081c1c7c23 */ /* 0x000fe2000801088c */
[----:B------:R-:W-:Y:S01]  /*54d0*/  I2FP.F32.S32 R11, R11 ;  /* 0x0000000b000b7245 */ /* 0x000fe20000201400 */
[----:B------:R-:W-:Y:S01]  /*54e0*/  @P0 VIADD R4, R143, 0x29 ;  /* 0x000000298f040836 */ /* 0x000fe20000000000 */
[----:B------:R-:W-:Y:S03]  /*54f0*/  PLOP3.LUT P0, PT, PT, PT, UP0, 0x80, 0x0 ;  /* 0x000000000000781c */ /* 0x000fe60003f0f008 */
[----:B------:R-:W-:Y:S01]  /*5500*/  MUFU.EX2 R167, R34 ;  /* 0x0000002200a77308 */ /* 0x000fe20000000800 */
[----:B------:R-:W-:Y:S01]  /*5510*/  PLOP3.LUT P2, PT, PT, PT, UP0, 0x80, 0x0 ;  /* 0x000000000000781c */ /* 0x000fe20003f4f008 */
[----:B------:R-:W-:Y:S01]  /*5520*/  FFMA.FTZ R33, R11, -UR6, R33 ;  /* 0x800000060b217c23 */ /* 0x000fe20008010021 */
[----:B------:R-:W-:Y:S01]  /*5530*/  @P1 FSEL R31, R31, -INF , !P5 ;  /* 0xff8000001f1f1808 */ /* 0x000fe20006800000 */
[----:B------:R-:W-:Y:S01]  /*5540*/  FFMA.FTZ R39, R11, -UR6, R39 ;  /* 0x800000060b277c23 */ /* 0x000fe20008010027 */
[----:B------:R-:W-:Y:S01]  /*5550*/  PLOP3.LUT P1, PT, PT, PT, UP0, 0x80, 0x0 ;  /* 0x000000000000781c */ /* 0x000fe20003f2f008 */
[C---:B------:R-:W-:Y:S01]  /*5560*/  VIADD R11, R0.reuse, 0xffffffd0 ;  /* 0xffffffd0000b7836 */ /* 0x040fe20000000000 */
[----:B------:R-:W-:Y:S03]  /*5570*/  @!P3 IADD3 R12, -R0, 0x20, RZ ;  /* 0x00000020000cb810 */ /* 0x000fe60007ffe1ff */
[----:B------:R-:W-:Y:S01]  /*5580*/  MUFU.EX2 R201, R26 ;  /* 0x0000001a00c97308 */ /* 0x000fe20000000800 */
[----:B------:R-:W-:Y:S01]  /*5590*/  @P4 ISETP.GE.AND P4, PT, R4, UR7, PT ;  /* 0x0000000704004c0c */ /* 0x000fe2000bf86270 */
[C---:B------:R-:W-:Y:S01]  /*55a0*/  VIADD R4, R0.reuse, 0x1f ;  /* 0x0000001f00047836 */ /* 0x040fe20000000000 */
[----:B----4-:R-:W-:Y:S01]  /*55b0*/  I2FP.F32.S32 R21, R12 ;  /* 0x0000000c00157245 */ /* 0x010fe20000201400 */
[----:B------:R-:W-:Y:S01]  /*55c0*/  VIADD R12, R0, 0xffffffcf ;  /* 0xffffffcf000c7836 */ /* 0x000fe20000000000 */
[----:B------:R-:W-:Y:S01]  /*55d0*/  @P0 FSEL R33, R33, -INF , !P5 ;  /* 0xff80000021210808 */ /* 0x000fe20006800000 */
[----:B------:R-:W-:Y:S01]  /*55e0*/  @P2 VIADD R16, R143, 0x21 ;  /* 0x000000218f102836 */ /* 0x000fe20000000000 */
[----:B------:R-:W-:Y:S01]  /*55f0*/  ISETP.GE.AND P0, PT, R5, RZ, PT ;  /* 0x000000ff0500720c */ /* 0x000fe20003f06270 */
[C---:B------:R-:W-:Y:S01]  /*5600*/  FFMA.FTZ R36, R21.reuse, -UR6, R36 ;  /* 0x8000000615247c23 */ /* 0x040fe20008010024 */
[----:B------:R-:W-:Y:S01]  /*5610*/  PLOP3.LUT P3, PT, PT, PT, UP0, 0x80, 0x0 ;  /* 0x000000000000781c */ /* 0x000fe20003f6f008 */
[----:B------:R-:W-:Y:S01]  /*5620*/  FFMA.FTZ R50, R21, -UR6, R50 ;  /* 0x8000000615327c23 */ /* 0x000fe20008010032 */
[----:B------:R-:W-:Y:S01]  /*5630*/  @P1 FSEL R35, R35, -INF , !P5 ;  /* 0xff80000023231808 */ /* 0x000fe20006800000 */
[----:B------:R-:W-:Y:S01]  /*5640*/  FFMA.FTZ R33, R33, UR8, -R142 ;  /* 0x0000000821217c23 */ /* 0x000fe2000801088e */
[----:B------:R-:W-:Y:S01]  /*5650*/  ISETP.GE.AND P5, PT, R4, RZ, PT ;  /* 0x000000ff0400720c */ /* 0x000fe20003fa6270 */
[----:B------:R-:W-:Y:S01]  /*5660*/  MUFU.EX2 R200, R27 ;  /* 0x0000001b00c87308 */ /* 0x000fe20000000800 */
[----:B------:R-:W-:Y:S01]  /*5670*/  PLOP3.LUT P1, PT, PT, PT, UP0, 0x80, 0x0 ;  /* 0x000000000000781c */ /* 0x000fe20003f2f008 */
[----:B------:R-:W-:Y:S01]  /*5680*/  FFMA.FTZ R35, R35, UR8, -R141 ;  /* 0x0000000823237c23 */ /* 0x000fe2000801088d */
[----:B------:R-:W-:Y:S01]  /*5690*/  PLOP3.LUT P2, PT, PT, PT, UP0, 0x80, 0x0 ;  /* 0x000000000000781c */ /* 0x000fe20003f4f008 */
[----:B------:R-:W-:Y:S01]  /*56a0*/  FFMA.FTZ R29, R29, UR8, -R140 ;  /* 0x000000081d1d7c23 */ /* 0x000fe2000801088c */
[----:B------:R-:W-:Y:S01]  /*56b0*/  I2FP.F32.S32 R20, R8 ;  /* 0x0000000800147245 */ /* 0x000fe20000201400 */
[C---:B------:R-:W-:Y:S01]  /*56c0*/  VIADD R8, R0.reuse, 0x17 ;  /* 0x0000001700087836 */ /* 0x040fe20000000000 */
[----:B------:R-:W-:Y:S03]  /*56d0*/  @!P0 IADD3 R5, -R0, -0x20, RZ ;  /* 0xffffffe000058810 */ /* 0x000fe60007ffe1ff */
[----:B------:R-:W-:Y:S01]  /*56e0*/  MUFU.EX2 R235, R33 ;  /* 0x0000002100eb7308 */ /* 0x000fe20000000800 */
[----:B------:R-:W-:Y:S01]  /*56f0*/  PLOP3.LUT P0, PT, PT, PT, UP0, 0x80, 0x0 ;  /* 0x000000000000781c */ /* 0x000fe20003f0f008 */
[----:B------:R-:W-:Y:S01]  /*5700*/  FFMA.FTZ R37, R20, -UR6, R37 ;  /* 0x8000000614257c23 */ /* 0x000fe20008010025 */
[----:B------:R-:W-:Y:S01]  /*5710*/  @P3 ISETP.GE.AND P3, PT, R16, UR7, PT ;  /* 0x0000000710003c0c */ /* 0x000fe2000bf66270 */
[C---:B------:R-:W-:Y:S01]  /*5720*/  VIADD R16, R0.reuse, 0xffffffc7 ;  /* 0xffffffc700107836 */ /* 0x040fe20000000000 */
[----:B------:R-:W-:Y:S01]  /*5730*/  @!P5 IADD3 R4, -R0, -0x1f, RZ ;  /* 0xffffffe10004d810 */ /* 0x000fe20007ffe1ff */
[----:B------:R-:W-:Y:S01]  /*5740*/  FFMA.FTZ R51, R20, -UR6, R51 ;  /* 0x8000000614337c23 */ /* 0x000fe20008010033 */
[----:B------:R-:W-:Y:S03]  /*5750*/  @P1 FSEL R36, R36, -INF , !P6 ;  /* 0xff80000024241808 */ /* 0x000fe60007000000 */
[----:B------:R-:W-:Y:S01]  /*5760*/  MUFU.EX2 R166, R35 ;  /* 0x0000002300a67308 */ /* 0x000fe20000000800 */
[----:B------:R-:W-:Y:S01]  /*5770*/  PLOP3.LUT P5, PT, PT, PT, UP0, 0x80, 0x0 ;  /* 0x000000000000781c */ /* 0x000fe20003faf008 */
[--C-:B------:R-:W-:Y:S01]  /*5780*/  FFMA.FTZ R30, R30, UR8, -R3.reuse ;  /* 0x000000081e1e7c23 */ /* 0x100fe20008010803 */
[----:B------:R-:W-:Y:S01]  /*5790*/  PLOP3.LUT P1, PT, PT, PT, UP0, 0x80, 0x0 ;  /* 0x000000000000781c */ /* 0x000fe20003f2f008 */
[----:B------:R-:W-:Y:S01]  /*57a0*/  FFMA.FTZ R31, R31, UR8, -R3 ;  /* 0x000000081f1f7c23 */ /* 0x000fe20008010803 */
[----:B------:R-:W-:Y:S01]  /*57b0*/  @P2 ISETP.GE.AND P2, PT, R17, UR7, PT ;  /* 0x0000000711002c0c */ /* 0x000fe2000bf46270 */
[--C-:B------:R-:W-:Y:S01]  /*57c0*/  FFMA.FTZ R36, R36, UR8, -R142.reuse ;  /* 0x0000000824247c23 */ /* 0x100fe2000801088e */
[----:B------:R-:W-:Y:S03]  /*57d0*/  @P0 FSEL R37, R37, -INF , !P3 ;  /* 0xff80000025250808 */ /* 0x000fe60005800000 */
[----:B------:R-:W-:Y:S01]  /*57e0*/  MUFU.EX2 R195, R28 ;  /* 0x0000001c00c37308 */ /* 0x000fe20000000800 */
[----:B------:R-:W-:Y:S02]  /*57f0*/  PLOP3.LUT P0, PT, PT, PT, UP0, 0x80, 0x0 ;  /* 0x000000000000781c */ /* 0x000fe40003f0f008 */
[----:B------:R-:W-:Y:S01]  /*5800*/  I2FP.F32.S32 R18, R5 ;  /* 0x0000000500127245 */ /* 0x000fe20000201400 */
[----:B------:R-:W-:Y:S01]  /*5810*/  FFMA.FTZ R37, R37, UR8, -R142 ;  /* 0x0000000825257c23 */ /* 0x000fe2000801088e */
[----:B------:R-:W-:Y:S01]  /*5820*/  I2FP.F32.S32 R17, R4 ;  /* 0x0000000400117245 */ /* 0x000fe20000201400 */
[----:B------:R-:W-:Y:S01]  /*5830*/  VIADD R4, R0, 0x18 ;  /* 0x0000001800047836 */ /* 0x000fe20000000000 */
[----:B------:R-:W-:Y:S01]  /*5840*/  @P5 FSEL R38, R38, -INF , !P6 ;  /* 0xff80000026265808 */ /* 0x000fe20007000000 */
[C---:B------:R-:W-:Y:S01]  /*5850*/  FFMA.FTZ R40, R18.reuse, -UR6, R40 ;  /* 0x8000000612287c23 */ /* 0x040fe20008010028 */
[----:B------:R-:W-:Y:S01]  /*5860*/  @P1 FSEL R39, R39, -INF , !P3 ;  /* 0xff80000027271808 */ /* 0x000fe20005800000 */
[C---:B------:R-:W-:Y:S01]  /*5870*/  FFMA.FTZ R41, R17.reuse, -UR6, R41 ;  /* 0x8000000611297c23 */ /* 0x040fe20008010029 */
[----:B------:R-:W-:Y:S01]  /*5880*/  PLOP3.LUT P5, PT, PT, PT, UP0, 0x80, 0x0 ;  /* 0x000000000000781c */ /* 0x000fe20003faf008 */
[----:B------:R-:W-:Y:S01]  /*5890*/  FFMA.FTZ R46, R18, -UR6, R46 ;  /* 0x80000006122e7c23 */ /* 0x000fe2000801002e */
[----:B------:R-:W-:Y:S01]  /*58a0*/  PLOP3.LUT P1, PT, PT, PT, UP0, 0x80, 0x0 ;  /* 0x000000000000781c */ /* 0x000fe20003f2f008 */
[----:B------:R-:W-:Y:S01]  /*58b0*/  FFMA.FTZ R47, R17, -UR6, R47 ;  /* 0x80000006112f7c23 */ /* 0x000fe2000801002f */
[----:B------:R-:W-:Y:S01]  /*58c0*/  @P0 FSEL R40, R40, -INF , !P6 ;  /* 0xff80000028280808 */ /* 0x000fe20007000000 */
[----:B------:R-:W-:Y:S01]  /*58d0*/  MUFU.EX2 R194, R29 ;  /* 0x0000001d00c27308 */ /* 0x000fe20000000800 */
[----:B------:R-:W-:Y:S01]  /*58e0*/  PLOP3.LUT P0, PT, PT, PT, UP0, 0x80, 0x0 ;  /* 0x000000000000781c */ /* 0x000fe20003f0f008 */
[--C-:B------:R-:W-:Y:S01]  /*58f0*/  FFMA.FTZ R38, R38, UR8, -R141.reuse ;  /* 0x0000000826267c23 */ /* 0x100fe2000801088d */
[----:B------:R-:W-:Y:S01]  /*5900*/  FFMA.FTZ R39, R39, UR8, -R141 ;  /* 0x0000000827277c23 */ /* 0x000fe2000801088d */
[--C-:B------:R-:W-:Y:S04]  /*5910*/  FFMA.FTZ R40, R40, UR8, -R140.reuse ;  /* 0x0000000828287c23 */ /* 0x100fe8000801088c */
[----:B------:R-:W-:Y:S02]  /*5920*/  @P5 FSEL R42, R42, -INF , !P6 ;  /* 0xff8000002a2a5808 */ /* 0x000fe40007000000 */
[----:B------:R-:W-:Y:S01]  /*5930*/  MUFU.EX2 R199, R30 ;  /* 0x0000001e00c77308 */ /* 0x000fe20000000800 */
[----:B------:R-:W-:Y:S02]  /*5940*/  @P1 FSEL R41, R41, -INF , !P3 ;  /* 0xff80000029291808 */ /* 0x000fe40005800000 */
[----:B------:R-:W-:Y:S01]  /*5950*/  ISETP.GE.AND P6, PT, R4, RZ, PT ;  /* 0x000000ff0400720c */ /* 0x000fe20003fc6270 */
[--C-:B------:R-:W-:Y:S01]  /*5960*/  FFMA.FTZ R42, R42, UR8, -R3.reuse ;  /* 0x000000082a2a7c23 */ /* 0x100fe20008010803 */
[----:B------:R-:W-:Y:S01]  /*5970*/  ISETP.GE.AND P1, PT, R9, RZ, PT ;  /* 0x000000ff0900720c */ /* 0x000fe20003f26270 */
[----:B------:R-:W-:Y:S01]  /*5980*/  FFMA.FTZ R41, R41, UR8, -R140 ;  /* 0x0000000829297c23 */ /* 0x000fe2000801088c */
[----:B------:R-:W-:Y:S03]  /*5990*/  ISETP.GE.AND P5, PT, R8, RZ, PT ;  /* 0x000000ff0800720c */ /* 0x000fe60003fa6270 */
[----:B------:R-:W-:Y:S01]  /*59a0*/  MUFU.EX2 R198, R31 ;  /* 0x0000001f00c67308 */ /* 0x000fe20000000800 */
[----:B------:R-:W-:Y:S02]  /*59b0*/  @P0 FSEL R43, R43, -INF , !P3 ;  /* 0xff8000002b2b0808 */ /* 0x000fe40005800000 */
[----:B------:R-:W-:Y:S02]  /*59c0*/  ISETP.GE.AND P3, PT, R11, RZ, PT ;  /* 0x000000ff0b00720c */ /* 0x000fe40003f66270 */
[----:B------:R-:W-:Y:S01]  /*59d0*/  ISETP.GE.AND P0, PT, R10, RZ, PT ;  /* 0x000000ff0a00720c */ /* 0x000fe20003f06270 */
[--C-:B------:R-:W-:Y:S01]  /*59e0*/  FFMA.FTZ R43, R43, UR8, -R3.reuse ;  /* 0x000000082b2b7c23 */ /* 0x100fe20008010803 */
[C---:B------:R-:W-:Y:S03]  /*59f0*/  @!P6 IADD3 R4, -R0.reuse, -0x18, RZ ;  /* 0xffffffe80004e810 */ /* 0x040fe60007ffe1ff */
[----:B------:R-:W-:Y:S01]  /*5a00*/  MUFU.EX2 R234, R36 ;  /* 0x0000002400ea7308 */ /* 0x000fe20000000800 */
[----:B------:R-:W-:Y:S02]  /*5a10*/  @!P1 IADD3 R9, -R0, 0x28, RZ ;  /* 0x0000002800099810 */ /* 0x000fe40007ffe1ff */
[----:B------:R-:W-:Y:S02]  /*5a20*/  PLOP3.LUT P1, PT, PT, PT, UP0, 0x80, 0x0 ;  /* 0x000000000000781c */ /* 0x000fe40003f2f008 */
[----:B------:R-:W-:Y:S02]  /*5a30*/  I2FP.F32.S32 R19, R4 ;  /* 0x0000000400137245 */ /* 0x000fe40000201400 */
[----:B------:R-:W-:Y:S01]  /*5a40*/  ISETP.GE.AND P6, PT, R12, RZ, PT ;  /* 0x000000ff0c00720c */ /* 0x000fe20003fc6270 */
[----:B------:R-:W1:Y:S01]  /*5a50*/  LDSM.16.M88.4 R4, [R181+0x1800] ;  /* 0x00180000b504783b */ /* 0x000e620000000200 */
[C---:B------:R-:W-:Y:S01]  /*5a60*/  @!P5 IADD3 R8, -R0.reuse, -0x17, RZ ;  /* 0xffffffe90008d810 */ /* 0x040fe20007ffe1ff */
[----:B------:R-:W-:Y:S01]  /*5a70*/  FFMA.FTZ R44, R19, -UR6, R44 ;  /* 0x80000006132c7c23 */ /* 0x000fe2000801002c */
[----:B------:R-:W-:Y:S01]  /*5a80*/  ISETP.GE.AND P5, PT, R13, RZ, PT ;  /* 0x000000ff0d00720c */ /* 0x000fe20003fa6270 */
[----:B------:R-:W2:Y:S01]  /*5a90*/  MUFU.EX2 R233, R37 ;  /* 0x0000002500e97308 */ /* 0x000ea20000000800 */
[----:B------:R-:W-:Y:S02]  /*5aa0*/  @!P3 IADD3 R11, -R0, 0x30, RZ ;  /* 0x00000030000bb810 */ /* 0x000fe40007ffe1ff */
[----:B------:R-:W-:Y:S02]  /*5ab0*/  ISETP.GE.AND P3, PT, R14, RZ, PT ;  /* 0x000000ff0e00720c */ /* 0x000fe40003f66270 */
[----:B------:R-:W-:Y:S02]  /*5ac0*/  @P1 FSEL R44, R44, -INF , !P2 ;  /* 0xff8000002c2c1808 */ /* 0x000fe40005000000 */
[----:B------:R-:W-:Y:S03]  /*5ad0*/  PLOP3.LUT P1, PT, PT, PT, UP0, 0x80, 0x0 ;  /* 0x000000000000781c */ /* 0x000fe60003f2f008 */
[----:B------:R-:W-:Y:S01]  /*5ae0*/  MUFU.EX2 R165, R38 ;  /* 0x0000002600a57308 */ /* 0x000fe20000000800 */
[----:B------:R-:W-:Y:S01]  /*5af0*/  @!P6 IADD3 R12, -R0, 0x31, RZ ;  /* 0x00000031000ce810 */ /* 0x000fe20007ffe1ff */
[----:B------:R-:W-:Y:S01]  /*5b00*/  FFMA.FTZ R44, R44, UR8, -R140 ;  /* 0x000000082c2c7c23 */ /* 0x000fe2000801088c */
[----:B------:R-:W-:Y:S02]  /*5b10*/  ISETP.GE.AND P6, PT, R15, RZ, PT ;  /* 0x000000ff0f00720c */ /* 0x000fe40003fc6270 */
[----:B------:R-:W-:Y:S02]  /*5b20*/  @!P5 IADD3 R13, -R0, -0x10, RZ ;  /* 0xfffffff0000dd810 */ /* 0x000fe40007ffe1ff */
[----:B------:R-:W-:Y:S03]  /*5b30*/  ISETP.GE.AND P5, PT, R16, RZ, PT ;  /* 0x000000ff1000720c */ /* 0x000fe60003fa6270 */
[----:B------:R-:W-:Y:S01]  /*5b40*/  MUFU.EX2 R164, R39 ;  /* 0x0000002700a47308 */ /* 0x000fe20000000800 */
[----:B------:R-:W-:Y:S02]  /*5b50*/  I2FP.F32.S32 R9, R9 ;  /* 0x0000000900097245 */ /* 0x000fe40000201400 */
[----:B------:R-:W-:Y:S02]  /*5b60*/  @!P3 IADD3 R14, -R0, -0xf, RZ ;  /* 0xfffffff1000eb810 */ /* 0x000fe40007ffe1ff */
[----:B------:R-:W-:Y:S01]  /*5b70*/  @P1 FSEL R46, R46, -INF , !P2 ;  /* 0xff8000002e2e1808 */ /* 0x000fe20005000000 */
[----:B------:R-:W-:Y:S01]  /*5b80*/  FFMA.FTZ R48, R9, -UR6, R48 ;  /* 0x8000000609307c23 */ /* 0x000fe20008010030 */
[----:B------:R-:W-:Y:S03]  /*5b90*/  PLOP3.LUT P1, PT, PT, PT, UP0, 0x80, 0x0 ;  /* 0x000000000000781c */ /* 0x000fe60003f2f008 */
[----:B------:R-:W-:Y:S01]  /*5ba0*/  MUFU.EX2 R171, R40 ;  /* 0x0000002800ab7308 */ /* 0x000fe20000000800 */
[----:B------:R-:W-:Y:S01]  /*5bb0*/  @!P6 IADD3 R15, -R0, 0x38, RZ ;  /* 0x00000038000fe810 */ /* 0x000fe20007ffe1ff */
[----:B------:R-:W-:Y:S01]  /*5bc0*/  FFMA.FTZ R46, R46, UR8, -R3 ;  /* 0x000000082e2e7c23 */ /* 0x000fe20008010803 */
[----:B------:R-:W-:Y:S02]  /*5bd0*/  PLOP3.LUT P6, PT, PT, PT, UP0, 0x80, 0x0 ;  /* 0x000000000000781c */ /* 0x000fe40003fcf008 */
[C---:B------:R-:W-:Y:S02]  /*5be0*/  @!P5 IADD3 R16, -R0.reuse, 0x39, RZ ;  /* 0x000000390010d810 */ /* 0x040fe40007ffe1ff */
[----:B------:R-:W-:Y:S03]  /*5bf0*/  PLOP3.LUT P5, PT, PT, PT, UP0, 0x80, 0x0 ;  /* 0x000000000000781c */ /* 0x000fe60003faf008 */
[----:B------:R-:W-:Y:S01]  /*5c00*/  MUFU.EX2 R170, R41 ;  /* 0x0000002900aa7308 */ /* 0x000fe20000000800 */
[----:B------:R-:W-:Y:S02]  /*5c10*/  PLOP3.LUT P3, PT, PT, PT, UP0, 0x80, 0x0 ;  /* 0x000000000000781c */ /* 0x000fe40003f6f008 */
[----:B------:R-:W-:Y:S01]  /*5c20*/  @!P0 IADD3 R10, -R0, 0x29, RZ ;  /* 0x00000029000a8810 */ /* 0x000fe20007ffe1ff */
[-C--:B-1----:R-:W-:Y:S01]  /*5c30*/  HMMA.16816.F32 R52, R132, R4.reuse, R52 ;  /* 0x000000048434723c */ /* 0x082fe20000001834 */
[----:B------:R-:W-:Y:S02]  /*5c40*/  PLOP3.LUT P0, PT, PT, PT, UP0, 0x80, 0x0 ;  /* 0x000000000000781c */ /* 0x000fe40003f0f008 */
[----:B------:R-:W-:Y:S01]  /*5c50*/  @P1 FSEL R48, R48, -INF , !P2 ;  /* 0xff80000030301808 */ /* 0x000fe20005000000 */
[C---:B------:R-:W-:Y:S01]  /*5c60*/  @P6 VIADD R0, R143.reuse, 0x30 ;  /* 0x000000308f006836 */ /* 0x040fe20000000000 */
[----:B------:R-:W-:Y:S01]  /*5c70*/  PLOP3.LUT P1, PT, PT, PT, UP0, 0x80, 0x0 ;  /* 0x000000000000781c */ /* 0x000fe20003f2f008 */
[C---:B------:R-:W-:Y:S01]  /*5c80*/  HMMA.16816.F32 R56, R144.reuse, R4, R56 ;  /* 0x000000049038723c */ /* 0x040fe20000001838 */
[----:B------:R-:W-:Y:S01]  /*5c90*/  PLOP3.LUT P6, PT, PT, PT, UP0, 0x80, 0x0 ;  /* 0x000000000000781c */ /* 0x000fe20003fcf008 */
[----:B------:R-:W-:Y:S02]  /*5ca0*/  MUFU.EX2 R190, R42 ;  /* 0x0000002a00be7308 */ /* 0x000fe40000000800 */
[----:B------:R-:W-:Y:S01]  /*5cb0*/  @P5 ISETP.GE.AND P5, PT, R0, UR7, PT ;  /* 0x0000000700005c0c */ /* 0x000fe2000bfa6270 */
[----:B------:R-:W-:Y:S01]  /*5cc0*/  @P3 VIADD R0, R143, 0x31 ;  /* 0x000000318f003836 */ /* 0x000fe20000000000 */
[-C--:B------:R-:W-:Y:S01]  /*5cd0*/  HMMA.16816.F32 R60, R144, R6.reuse, R60 ;  /* 0x00000006903c723c */ /* 0x080fe2000000183c */
[----:B------:R-:W-:Y:S05]  /*5ce0*/  PLOP3.LUT P3, PT, PT, PT, UP0, 0x80, 0x0 ;  /* 0x000000000000781c */ /* 0x000fea0003f6f008 */
[----:B------:R-:W-:Y:S01]  /*5cf0*/  MUFU.EX2 R174, R43 ;  /* 0x0000002b00ae7308 */ /* 0x000fe20000000800 */
[----:B------:R-:W-:Y:S01]  /*5d00*/  F2FP.F16.F32.PACK_AB R4, R241, R242 ;  /* 0x000000f2f104723e */ /* 0x000fe200000000ff */
[----:B------:R-:W-:Y:S04]  /*5d10*/  HMMA.16816.F32 R64, R132, R6, R64 ;  /* 0x000000068440723c */ /* 0x000fe80000001840 */
[----:B------:R-:W-:Y:S01]  /*5d20*/  @P6 ISETP.GE.AND P6, PT, R0, UR7, PT ;  /* 0x0000000700006c0c */ /* 0x000fe2000bfc6270 */
[----:B------:R-:W-:Y:S01]  /*5d30*/  FFMA.FTZ R48, R48, UR8, -R142 ;  /* 0x0000000830307c23 */ /* 0x000fe2000801088e */
[----:B------:R-:W-:Y:S01]  /*5d40*/  @P1 FSEL R50, R50, -INF , !P2 ;  /* 0xff80000032321808 */ /* 0x000fe20005000000 */
[----:B------:R-:W-:Y:S01]  /*5d50*/  FFMA.FTZ R54, R9, -UR6, R54 ;  /* 0x8000000609367c23 */ /* 0x000fe20008010036 */
[----:B------:R-:W-:Y:S01]  /*5d60*/  PLOP3.LUT P2, PT, PT, PT, UP0, 0x80, 0x0 ;  /* 0x000000000000781c */ /* 0x000fe20003f4f008 */
[----:B------:R-:W-:Y:S01]  /*5d70*/  MUFU.EX2 R232, R48 ;  /* 0x0000003000e87308 */ /* 0x000fe20000000800 */
[----:B------:R-:W-:Y:S01]  /*5d80*/  PLOP3.LUT P1, PT, PT, PT, UP0, 0x80, 0x0 ;  /* 0x000000000000781c */ /* 0x000fe20003f2f008 */
[----:B------:R-:W-:Y:S01]  /*5d90*/  @P3 VIADD R0, R143, 0x38 ;  /* 0x000000388f003836 */ /* 0x000fe20000000000 */
[----:B------:R-:W-:Y:S01]  /*5da0*/  I2FP.F32.S32 R8, R8 ;  /* 0x0000000800087245 */ /* 0x000fe20000201400 */
[----:B------:R-:W-:Y:S01]  /*5db0*/  FFMA.FTZ R58, R19, -UR6, R58 ;  /* 0x80000006133a7c23 */ /* 0x000fe2000801003a */
[----:B------:R-:W-:Y:S01]  /*5dc0*/  I2FP.F32.S32 R10, R10 ;  /* 0x0000000a000a7245 */ /* 0x000fe20000201400 */
[----:B------:R-:W-:Y:S01]  /*5dd0*/  FFMA.FTZ R50, R50, UR8, -R141 ;  /* 0x0000000832327c23 */ /* 0x000fe2000801088d */
[----:B------:R-:W-:Y:S01]  /*5de0*/  I2FP.F32.S32 R11, R11 ;  /* 0x0000000b000b7245 */ /* 0x000fe20000201400 */
[----:B------:R-:W-:Y:S01]  /*5df0*/  FFMA.FTZ R45, R8, -UR6, R45 ;  /* 0x80000006082d7c23 */ /* 0x000fe2000801002d */
[----:B------:R-:W-:Y:S01]  /*5e00*/  I2FP.F32.S32 R12, R12 ;  /* 0x0000000c000c7245 */ /* 0x000fe20000201400 */
[----:B------:R-:W-:Y:S01]  /*5e10*/  FFMA.FTZ R49, R10, -UR6, R49 ;  /* 0x800000060a317c23 */ /* 0x000fe20008010031 */
[----:B------:R-:W-:Y:S01]  /*5e20*/  I2FP.F32.S32 R13, R13 ;  /* 0x0000000d000d7245 */ /* 0x000fe20000201400 */
[----:B------:R-:W-:Y:S01]  /*5e30*/  FFMA.FTZ R52, R11, -UR6, R52 ;  /* 0x800000060b347c23 */ /* 0x000fe20008010034 */
[----:B------:R-:W-:Y:S01]  /*5e40*/  @P2 ISETP.GE.AND P2, PT, R0, UR7, PT ;  /* 0x0000000700002c0c */ /* 0x000fe2000bf46270 */
[----:B------:R-:W-:Y:S01]  /*5e50*/  FFMA.FTZ R53, R12, -UR6, R53 ;  /* 0x800000060c357c23 */ /* 0x000fe20008010035 */
[----:B------:R-:W-:Y:S01]  /*5e60*/  F2FP.F16.F32.PACK_AB R0, R239, R240 ;  /* 0x000000f0ef00723e */ /* 0x000fe200000000ff */
[----:B------:R-:W-:Y:S01]  /*5e70*/  FFMA.FTZ R56, R13, -UR6, R56 ;  /* 0x800000060d387c23 */ /* 0x000fe20008010038 */
[----:B------:R-:W-:Y:S01]  /*5e80*/  @P0 FSEL R45, R45, -INF , !P4 ;  /* 0xff8000002d2d0808 */ /* 0x000fe20006000000 */
[----:B------:R-:W-:Y:S01]  /*5e90*/  FFMA.FTZ R55, R10, -UR6, R55 ;  /* 0x800000060a377c23 */ /* 0x000fe20008010037 */
[----:B------:R-:W-:Y:S01]  /*5ea0*/  PLOP3.LUT P0, PT, PT, PT, UP0, 0x80, 0x0 ;  /* 0x000000000000781c */ /* 0x000fe20003f0f008 */
[----:B------:R1:W-:Y:S01]  /*5eb0*/  STS [R213+0x1c000], R0 ;  /* 0x01c00000d5007388 */ /* 0x0003e20000000800 */
[----:B------:R-:W-:Y:S01]  /*5ec0*/  @P1 FSEL R52, R52, -INF , !P5 ;  /* 0xff80000034341808 */ /* 0x000fe20006800000 */
[----:B------:R-:W-:Y:S01]  /*5ed0*/  FFMA.FTZ R60, R154, -UR6, R60 ;  /* 0x800000069a3c7c23 */ /* 0x000fe2000801003c */
[----:B------:R-:W-:Y:S01]  /*5ee0*/  PLOP3.LUT P1, PT, PT, PT, UP0, 0x80, 0x0 ;  /* 0x000000000000781c */ /* 0x000fe20003f2f008 */
[----:B------:R-:W-:Y:S01]  /*5ef0*/  FFMA.FTZ R59, R8, -UR6, R59 ;  /* 0x80000006083b7c23 */ /* 0x000fe2000801003b */
[----:B------:R-:W-:Y:S01]  /*5f00*/  I2FP.F32.S32 R14, R14 ;  /* 0x0000000e000e7245 */ /* 0x000fe20000201400 */
[----:B------:R-:W-:Y:S01]  /*5f10*/  MUFU.EX2 R159, R50 ;  /* 0x00000032009f7308 */ /* 0x000fe20000000800 */
[----:B------:R-:W-:Y:S01]  /*5f20*/  PLOP3.LUT P3, PT, PT, PT, UP0, 0x80, 0x0 ;  /* 0x000000000000781c */ /* 0x000fe20003f6f008 */
[----:B------:R-:W-:Y:S01]  /*5f30*/  FFMA.FTZ R61, R155, -UR6, R61 ;  /* 0x800000069b3d7c23 */ /* 0x000fe2000801003d */
[----:B--2---:R-:W-:Y:S01]  /*5f40*/  F2FP.F16.F32.PACK_AB R5, R233, R234 ;  /* 0x000000eae905723e */ /* 0x004fe200000000ff */
[----:B------:R-:W-:Y:S01]  /*5f50*/  FFMA.FTZ R57, R14, -UR6, R57 ;  /* 0x800000060e397c23 */ /* 0x000fe20008010039 */
[----:B------:R-:W-:Y:S01]  /*5f60*/  I2FP.F32.S32 R15, R15 ;  /* 0x0000000f000f7245 */ /* 0x000fe20000201400 */
[----:B------:R-:W-:Y:S01]  /*5f70*/  FFMA.FTZ R45, R45, UR8, -R140 ;  /* 0x000000082d2d7c23 */ /* 0x000fe2000801088c */
[----:B------:R-:W-:Y:S01]  /*5f80*/  @P0 FSEL R47, R47, -INF , !P4 ;  /* 0xff8000002f2f0808 */ /* 0x000fe20006000000 */
[----:B------:R-:W-:Y:S01]  /*5f90*/  FFMA.FTZ R66, R11, -UR6, R66 ;  /* 0x800000060b427c23 */ /* 0x000fe20008010042 */
[----:B------:R-:W-:Y:S01]  /*5fa0*/  PLOP3.LUT P0, PT, PT, PT, UP0, 0x80, 0x0 ;  /* 0x000000000000781c */ /* 0x000fe20003f0f008 */
[----:B------:R-:W-:Y:S01]  /*5fb0*/  FFMA.FTZ R64, R15, -UR6, R64 ;  /* 0x800000060f407c23 */ /* 0x000fe20008010040 */
[----:B------:R-:W-:Y:S01]  /*5fc0*/  @P1 FSEL R54, R54, -INF , !P5 ;  /* 0xff80000036361808 */ /* 0x000fe20006800000 */
[----:B------:R-:W-:Y:S01]  /*5fd0*/  MUFU.EX2 R169, R44 ;  /* 0x0000002c00a97308 */ /* 0x000fe20000000800 */
[----:B------:R-:W-:Y:S01]  /*5fe0*/  PLOP3.LUT P1, PT, PT, PT, UP0, 0x80, 0x0 ;  /* 0x000000000000781c */ /* 0x000fe20003f2f008 */
[----:B------:R-:W-:Y:S01]  /*5ff0*/  FFMA.FTZ R62, R13, -UR6, R62 ;  /* 0x800000060d3e7c23 */ /* 0x000fe2000801003e */
[----:B------:R-:W-:Y:S01]  /*6000*/  I2FP.F32.S32 R16, R16 ;  /* 0x0000001000107245 */ /* 0x000fe20000201400 */
[----:B------:R-:W-:Y:S01]  /*6010*/  FFMA.FTZ R63, R14, -UR6, R63 ;  /* 0x800000060e3f7c23 */ /* 0x000fe2000801003f */
[----:B------:R-:W-:Y:S01]  /*6020*/  FFMA.FTZ R47, R47, UR8, -R3 ;  /* 0x000000082f2f7c23 */ /* 0x000fe20008010803 */
[----:B------:R-:W-:Y:S01]  /*6030*/  FFMA.FTZ R67, R12, -UR6, R67 ;  /* 0x800000060c437c23 */ /* 0x000fe20008010043 */
[----:B-1----:R-:W-:Y:S03]  /*6040*/  F2FP.F16.F32.PACK_AB R0, R202, R203 ;  /* 0x000000cbca00723e */ /* 0x002fe600000000ff */
[----:B------:R-:W-:Y:S01]  /*6050*/  MUFU.EX2 R168, R45 ;  /* 0x0000002d00a87308 */ /* 0x000fe20000000800 */
[----:B------:R-:W-:Y:S01]  /*6060*/  FFMA.FTZ R65, R16, -UR6, R65 ;  /* 0x8000000610417c23 */ /* 0x000fe20008010041 */
[----:B------:R-:W-:Y:S01]  /*6070*/  @P0 FSEL R49, R49, -INF , !P4 ;  /* 0xff80000031310808 */ /* 0x000fe20006000000 */
[--C-:B------:R-:W-:Y:S01]  /*6080*/  FFMA.FTZ R52, R52, UR8, -R142.reuse ;  /* 0x0000000834347c23 */ /* 0x100fe2000801088e */
[----:B------:R1:W-:Y:S01]  /*6090*/  STS [R213+0x1c400], R0 ;  /* 0x01c40000d5007388 */ /* 0x0003e20000000800 */
[----:B------:R-:W-:Y:S01]  /*60a0*/  PLOP3.LUT P0, PT, PT, PT, UP0, 0x80, 0x0 ;  /* 0x000000000000781c */ /* 0x000fe20003f0f008 */
[--C-:B------:R-:W-:Y:S01]  /*60b0*/  FFMA.FTZ R54, R54, UR8, -R141.reuse ;  /* 0x0000000836367c23 */ /* 0x100fe2000801088d */
[----:B------:R-:W-:Y:S01]  /*60c0*/  @P1 FSEL R56, R56, -INF , !P5 ;  /* 0xff80000038381808 */ /* 0x000fe20006800000 */
[----:B------:R2:W-:Y:S01]  /*60d0*/  STS [R215+0x1c000], R4 ;  /* 0x01c00004d7007388 */ /* 0x0005e20000000800 */
[----:B------:R-:W-:Y:S01]  /*60e0*/  PLOP3.LUT P1, PT, PT, PT, UP0, 0x80, 0x0 ;  /* 0x000000000000781c */ /* 0x000fe20003f2f008 */
[----:B------:R-:W-:Y:S01]  /*60f0*/  FFMA.FTZ R49, R49, UR8, -R142 ;  /* 0x0000000831317c23 */ /* 0x000fe2000801088e */
[----:B------:R-:W-:Y:S01]  /*6100*/  MUFU.EX2 R173, R46 ;  /* 0x0000002e00ad7308 */ /* 0x000fe20000000800 */
[----:B------:R-:W-:Y:S06]  /*6110*/  FFMA.FTZ R56, R56, UR8, -R140 ;  /* 0x0000000838387c23 */ /* 0x000fec000801088c */
[----:B------:R-:W-:Y:S03]  /*6120*/  @P0 FSEL R51, R51, -INF , !P4 ;  /* 0xff80000033330808 */ /* 0x000fe60006000000 */
[----:B------:R-:W-:Y:S01]  /*6130*/  MUFU.EX2 R231, R49 ;  /* 0x0000003100e77308 */ /* 0x000fe20000000800 */
[----:B------:R-:W-:Y:S02]  /*6140*/  PLOP3.LUT P0, PT, PT, PT, UP0, 0x80, 0x0 ;  /* 0x000000000000781c */ /* 0x000fe40003f0f008 */
[----:B------:R-:W-:Y:S01]  /*6150*/  @P1 FSEL R58, R58, -INF , !P5 ;  /* 0xff8000003a3a1808 */ /* 0x000fe20006800000 */
[----:B------:R-:W-:Y:S01]  /*6160*/  FFMA.FTZ R51, R51, UR8, -R141 ;  /* 0x0000000833337c23 */ /* 0x000fe2000801088d */
[----:B------:R-:W-:Y:S02]  /*6170*/  PLOP3.LUT P1, PT, PT, PT, UP0, 0x80, 0x0 ;  /* 0x000000000000781c */ /* 0x000fe40003f2f008 */
[----:B------:R-:W-:Y:S03]  /*6180*/  PLOP3.LUT P4, PT, PT, PT, UP0, 0x80, 0x0 ;  /* 0x000000000000781c */ /* 0x000fe60003f8f008 */
[----:B------:R-:W3:Y:S01]  /*6190*/  MUFU.EX2 R158, R51 ;  /* 0x00000033009e7308 */ /* 0x000ee20000000800 */
[----:B------:R-:W-:Y:S01]  /*61a0*/  FFMA.FTZ R58, R58, UR8, -R3 ;  /* 0x000000083a3a7c23 */ /* 0x000fe20008010803 */
[----:B-1----:R-:W-:Y:S02]  /*61b0*/  F2FP.F16.F32.PACK_AB R0, R192, R193 ;  /* 0x000000c1c000723e */ /* 0x002fe400000000ff */
[----:B--2---:R-:W-:Y:S03]  /*61c0*/  F2FP.F16.F32.PACK_AB R4, R204, R205 ;  /* 0x000000cdcc04723e */ /* 0x004fe600000000ff */
[----:B------:R1:W-:Y:S01]  /*61d0*/  STS [R215+0x1c400], R0 ;  /* 0x01c40000d7007388 */ /* 0x0003e20000000800 */
[----:B------:R-:W-:Y:S02]  /*61e0*/  @P0 FSEL R53, R53, -INF , !P6 ;  /* 0xff80000035350808 */ /* 0x000fe40007000000 */
[----:B------:R-:W-:Y:S01]  /*61f0*/  MUFU.EX2 R172, R47 ;  /* 0x0000002f00ac7308 */ /* 0x000fe20000000800 */
[----:B------:R-:W-:Y:S02]  /*6200*/  PLOP3.LUT P0, PT, PT, PT, UP0, 0x80, 0x0 ;  /* 0x000000000000781c */ /* 0x000fe40003f0f008 */
[----:B------:R-:W-:Y:S01]  /*6210*/  @P1 FSEL R60, R60, -INF , !P2 ;  /* 0xff8000003c3c1808 */ /* 0x000fe20005000000 */
[----:B------:R-:W-:Y:S01]  /*6220*/  @P4 VIADD R143, R143, 0x39 ;  /* 0x000000398f8f4836 */ /* 0x000fe20000000000 */
[----:B------:R-:W-:Y:S01]  /*6230*/  PLOP3.LUT P1, PT, PT, PT, UP0, 0x80, 0x0 ;  /* 0x000000000000781c */ /* 0x000fe20003f2f008 */
[----:B------:R-:W-:Y:S01]  /*6240*/  FFMA.FTZ R53, R53, UR8, -R142 ;  /* 0x0000000835357c23 */ /* 0x000fe2000801088e */
[----:B------:R-:W-:Y:S03]  /*6250*/  PLOP3.LUT P4, PT, PT, PT, UP0, 0x80, 0x0 ;  /* 0x000000000000781c */ /* 0x000fe60003f8f008 */
[----:B------:R-:W-:Y:S01]  /*6260*/  MUFU.EX2 R230, R52 ;  /* 0x0000003400e67308 */ /* 0x000fe20000000800 */
[----:B------:R-:W-:Y:S01]  /*6270*/  @P3 ISETP.GE.AND P3, PT, R143, UR7, PT ;  /* 0x000000078f003c0c */ /* 0x000fe2000bf66270 */
[----:B------:R-:W-:Y:S01]  /*6280*/  FFMA.FTZ R60, R60, UR8, -R140 ;  /* 0x000000083c3c7c23 */ /* 0x000fe2000801088c */
[----:B---3--:R-:W-:Y:S02]  /*6290*/  F2FP.F16.F32.PACK_AB R6, R158, R159 ;  /* 0x0000009f9e06723e */ /* 0x008fe400000000ff */
[----:B------:R-:W-:Y:S02]  /*62a0*/  @P0 FSEL R55, R55, -INF , !P6 ;  /* 0xff80000037370808 */ /* 0x000fe40007000000 */
[----:B------:R-:W-:Y:S03]  /*62b0*/  PLOP3.LUT P0, PT, PT, PT, UP0, 0x80, 0x0 ;  /* 0x000000000000781c */ /* 0x000fe60003f0f008 */
[----:B------:R-:W-:Y:S01]  /*62c0*/  MUFU.EX2 R229, R53 ;  /* 0x0000003500e57308 */ /* 0x000fe20000000800 */
[----:B------:R-:W-:Y:S01]  /*62d0*/  @P1 FSEL R64, R64, -INF , !P2 ;  /* 0xff80000040401808 */ /* 0x000fe20005000000 */
[----:B------:R-:W-:Y:S01]  /*62e0*/  FFMA.FTZ R55, R55, UR8, -R141 ;  /* 0x0000000837377c23 */ /* 0x000fe2000801088d */
[----:B------:R-:W-:Y:S02]  /*62f0*/  PLOP3.LUT P1, PT, PT, PT, UP0, 0x80, 0x0 ;  /* 0x000000000000781c */ /* 0x000fe40003f2f008 */
[----:B------:R-:W-:Y:S01]  /*6300*/  @P4 FSEL R62, R62, -INF , !P2 ;  /* 0xff8000003e3e4808 */ /* 0x000fe20005000000 */
[----:B------:R-:W-:Y:S01]  /*6310*/  FFMA.FTZ R64, R64, UR8, -R142 ;  /* 0x0000000840407c23 */ /* 0x000fe2000801088e */
[----:B-1----:R-:W-:Y:S03]  /*6320*/  F2FP.F16.F32.PACK_AB R0, R206, R207 ;  /* 0x000000cfce00723e */ /* 0x002fe600000000ff */
[----:B------:R-:W-:Y:S01]  /*6330*/  MUFU.EX2 R156, R54 ;  /* 0x00000036009c7308 */ /* 0x000fe20000000800 */
[----:B------:R-:W-:Y:S01]  /*6340*/  FFMA.FTZ R62, R62, UR8, -R3 ;  /* 0x000000083e3e7c23 */ /* 0x000fe20008010803 */
[----:B------:R1:W-:Y:S01]  /*6350*/  STS [R213+0x1e000], R0 ;  /* 0x01e00000d5007388 */ /* 0x0003e20000000800 */
[----:B------:R-:W-:Y:S02]  /*6360*/  @P0 FSEL R57, R57, -INF , !P6 ;  /* 0xff80000039390808 */ /* 0x000fe40007000000 */
[----:B------:R-:W-:Y:S05]  /*6370*/  PLOP3.LUT P0, PT, PT, PT, UP0, 0x80, 0x0 ;  /* 0x000000000000781c */ /* 0x000fea0003f0f008 */
[----:B------:R-:W-:Y:S01]  /*6380*/  MUFU.EX2 R153, R55 ;  /* 0x0000003700997308 */ /* 0x000fe20000000800 */
[----:B------:R-:W-:Y:S01]  /*6390*/  @P1 FSEL R66, R66, -INF , !P2 ;  /* 0xff80000042421808 */ /* 0x000fe20005000000 */
[--C-:B------:R-:W-:Y:S01]  /*63a0*/  FFMA.FTZ R57, R57, UR8, -R140.reuse ;  /* 0x0000000839397c23 */ /* 0x100fe2000801088c */
[----:B------:R-:W-:Y:S03]  /*63b0*/  PLOP3.LUT P1, PT, PT, PT, UP0, 0x80, 0x0 ;  /* 0x000000000000781c */ /* 0x000fe60003f2f008 */
[----:B------:R-:W-:Y:S04]  /*63c0*/  FFMA.FTZ R66, R66, UR8, -R141 ;  /* 0x0000000842427c23 */ /* 0x000fe8000801088d */
[----:B------:R-:W-:Y:S01]  /*63d0*/  MUFU.EX2 R223, R64 ;  /* 0x0000004000df7308 */ /* 0x000fe20000000800 */
[----:B------:R-:W-:Y:S02]  /*63e0*/  @P0 FSEL R59, R59, -INF , !P6 ;  /* 0xff8000003b3b0808 */ /* 0x000fe40007000000 */
[----:B------:R-:W-:Y:S03]  /*63f0*/  PLOP3.LUT P0, PT, PT, PT, UP0, 0x80, 0x0 ;  /* 0x000000000000781c */ /* 0x000fe60003f0f008 */
[----:B------:R-:W-:Y:S01]  /*6400*/  @P1 FSEL R63, R63, -INF , !P3 ;  /* 0xff8000003f3f1808 */ /* 0x000fe20005800000 */
[--C-:B------:R-:W-:Y:S03]  /*6410*/  FFMA.FTZ R59, R59, UR8, -R3.reuse ;  /* 0x000000083b3b7c23 */ /* 0x100fe60008010803 */
[----:B------:R-:W-:Y:S01]  /*6420*/  MUFU.EX2 R151, R66 ;  /* 0x0000004200977308 */ /* 0x000fe20000000800 */
[----:B-1----:R-:W-:Y:S01]  /*6430*/  F2FP.F16.F32.PACK_AB R0, R210, R211 ;  /* 0x000000d3d200723e */ /* 0x002fe200000000ff */
[----:B------:R-:W-:Y:S04]  /*6440*/  FFMA.FTZ R3, R63, UR8, -R3 ;  /* 0x000000083f037c23 */ /* 0x000fe80008010803 */
[----:B------:R1:W-:Y:S01]  /*6450*/  STS [R213+0x1e400], R0 ;  /* 0x01e40000d5007388 */ /* 0x0003e20000000800 */
[----:B------:R-:W-:Y:S03]  /*6460*/  @P0 FSEL R61, R61, -INF , !P3 ;  /* 0xff8000003d3d0808 */ /* 0x000fe60005800000 */
[----:B------:R-:W-:Y:S01]  /*6470*/  MUFU.EX2 R154, R3 ;  /* 0x00000003009a7308 */ /* 0x000fe20000000800 */
[----:B------:R-:W-:Y:S01]  /*6480*/  PLOP3.LUT P0, PT, PT, PT, UP0, 0x80, 0x0 ;  /* 0x000000000000781c */ /* 0x000fe20003f0f008 */
[----:B------:R2:W-:Y:S01]  /*6490*/  STS [R215+0x1e000], R4 ;  /* 0x01e00004d7007388 */ /* 0x0005e20000000800 */
[----:B------:R-:W-:Y:S07]  /*64a0*/  FFMA.FTZ R140, R61, UR8, -R140 ;  /* 0x000000083d8c7c23 */ /* 0x000fee000801088c */
[----:B------:R-:W-:Y:S04]  /*64b0*/  MUFU.EX2 R161, R56 ;  /* 0x0000003800a17308 */ /* 0x000fe80000000800 */
[----:B------:R-:W-:Y:S02]  /*64c0*/  @P0 FSEL R65, R65, -INF , !P3 ;  /* 0xff80000041410808 */ /* 0x000fe40005800000 */
[----:B------:R-:W-:Y:S04]  /*64d0*/  PLOP3.LUT P0, PT, PT, PT, UP0, 0x80, 0x0 ;  /* 0x000000000000781c */ /* 0x000fe80003f0f008 */
[----:B------:R-:W-:Y:S01]  /*64e0*/  MUFU.EX2 R160, R57 ;  /* 0x0000003900a07308 */ /* 0x000fe20000000800 */
[----:B------:R-:W-:Y:S01]  /*64f0*/  FFMA.FTZ R142, R65, UR8, -R142 ;  /* 0x00000008418e7c23 */ /* 0x000fe2000801088e */
[----:B-1----:R-:W-:Y:S08]  /*6500*/  F2FP.F16.F32.PACK_AB R0, R208, R209 ;  /* 0x000000d1d000723e */ /* 0x002ff000000000ff */
[----:B------:R-:W1:Y:S01]  /*6510*/  MUFU.EX2 R222, R142 ;  /* 0x0000008e00de7308 */ /* 0x000e620000000800 */
[----:B--2---:R-:W-:Y:S01]  /*6520*/  F2FP.F16.F32.PACK_AB R4, R196, R197 ;  /* 0x000000c5c404723e */ /* 0x004fe200000000ff */
[----:B------:R2:W-:Y:S01]  /*6530*/  STS [R215+0x1e400], R0 ;  /* 0x01e40000d7007388 */ /* 0x0005e20000000800 */
[----:B------:R-:W-:Y:S02]  /*6540*/  @P0 FSEL R67, R67, -INF , !P3 ;  /* 0xff80000043430808 */ /* 0x000fe40005800000 */
[----:B------:R-:W-:Y:S05]  /*6550*/  IADD3 R148, P0, R252, UR16, RZ ;  /* 0x00000010fc947c10 */ /* 0x000fea000ff1e0ff */
[----:B------:R-:W-:Y:S01]  /*6560*/  MUFU.EX2 R163, R58 ;  /* 0x0000003a00a37308 */ /* 0x000fe20000000800 */
[----:B------:R-:W-:Y:S01]  /*6570*/  FFMA.FTZ R141, R67, UR8, -R141 ;  /* 0x00000008438d7c23 */ /* 0x000fe2000801088d */
[----:B------:R-:W-:Y:S02]  /*6580*/  IADD3.X R149, R251, UR15, RZ, P0, !PT ;  /* 0x0000000ffb957c10 */ /* 0x000fe400087fe4ff */
[----:B------:R-:W-:Y:S03]  /*6590*/  PLOP3.LUT P0, PT, PT, PT, UP2, 0x80, 0x0 ;  /* 0x000000000000781c */ /* 0x000fe60003f0f028 */
[----:B------:R-:W3:Y:S03]  /*65a0*/  LDG.E R145, desc[UR10][R148.64+0x20] ;  /* 0x0000200a94917981 */ /* 0x000ee6000c1e1900 */
[----:B------:R-:W4:Y:S01]  /*65b0*/  MUFU.EX2 R150, R141 ;  /* 0x0000008d00967308 */ /* 0x000f220000000800 */
[----:B-1----:R-:W-:Y:S01]  /*65c0*/  F2FP.F16.F32.PACK_AB R3, R222, R223 ;  /* 0x000000dfde03723e */ /* 0x002fe200000000ff */
[----:B------:R-:W5:Y:S08]  /*65d0*/  LDG.E R144, desc[UR10][R148.64+0x100] ;  /* 0x0001000a94907981 */ /* 0x000f70000c1e1900 */
[----:B------:R-:W1:Y:S01]  /*65e0*/  MUFU.EX2 R162, R59 ;  /* 0x0000003b00a27308 */ /* 0x000e620000000800 */
[----:B--2---:R-:W-:Y:S09]  /*65f0*/  F2FP.F16.F32.PACK_AB R0, R237, R238 ;  /* 0x000000eeed00723e */ /* 0x004ff200000000ff */
[----:B------:R-:W-:Y:S01]  /*6600*/  MUFU.EX2 R155, R60 ;  /* 0x0000003c009b7308 */ /* 0x000fe20000000800 */
[----:B------:R2:W-:Y:S09]  /*6610*/  STS [R219+0x1c000], R0 ;  /* 0x01c00000db007388 */ /* 0x0005f20000000800 */
[----:B------:R-:W1:Y:S10]  /*6620*/  MUFU.EX2 R152, R140 ;  /* 0x0000008c00987308 */ /* 0x000e740000000800 */
[----:B------:R-:W1:Y:S01]  /*6630*/  MUFU.EX2 R157, R62 ;  /* 0x0000003e009d7308 */ /* 0x000e620000000800 */
[----:B--2---:R-:W-:Y:S05]  /*6640*/  F2FP.F16.F32.PACK_AB R0, R175, R191 ;  /* 0x000000bfaf00723e */ /* 0x004fea00000000ff */
[----:B------:R2:W-:Y:S02]  /*6650*/  STS [R219+0x1c400], R0 ;  /* 0x01c40000db007388 */ /* 0x0005e40000000800 */
[----:B--2---:R-:W-:Y:S05]  /*6660*/  F2FP.F16.F32.PACK_AB R0, R235, R236 ;  /* 0x000000eceb00723e */ /* 0x004fea00000000ff */
[----:B------:R2:W-:Y:S02]  /*6670*/  STS [R218+0x1c000], R0 ;  /* 0x01c00000da007388 */ /* 0x0005e40000000800 */
[----:B--2---:R-:W-:Y:S05]  /*6680*/  F2FP.F16.F32.PACK_AB R0, R166, R167 ;  /* 0x000000a7a600723e */ /* 0x004fea00000000ff */
[----:B------:R2:W-:Y:S04]  /*6690*/  STS [R218+0x1c400], R0 ;  /* 0x01c40000da007388 */ /* 0x0005e80000000800 */
[----:B------:R4:W-:Y:S01]  /*66a0*/  STS [R219+0x1e000], R4 ;  /* 0x01e00004db007388 */ /* 0x0009e20000000800 */
[----:B--2---:R-:W-:Y:S02]  /*66b0*/  F2FP.F16.F32.PACK_AB R0, R200, R201 ;  /* 0x000000c9c800723e */ /* 0x004fe400000000ff */
[----:B----4-:R-:W-:Y:S03]  /*66c0*/  F2FP.F16.F32.PACK_AB R4, R194, R195 ;  /* 0x000000c3c204723e */ /* 0x010fe600000000ff */
[----:B------:R2:W-:Y:S04]  /*66d0*/  STS [R219+0x1e400], R0 ;  /* 0x01e40000db007388 */ /* 0x0005e80000000800 */
[----:B------:R4:W-:Y:S01]  /*66e0*/  STS [R218+0x1e000], R4 ;  /* 0x01e00004da007388 */ /* 0x0009e20000000800 */
[----:B--2---:R-:W-:Y:S02]  /*66f0*/  F2FP.F16.F32.PACK_AB R0, R198, R199 ;  /* 0x000000c7c600723e */ /* 0x004fe400000000ff */
[----:B----4-:R-:W-:Y:S03]  /*6700*/  F2FP.F16.F32.PACK_AB R4, R164, R165 ;  /* 0x000000a5a404723e */ /* 0x010fe600000000ff */
[----:B------:R2:W-:Y:S04]  /*6710*/  STS [R218+0x1e400], R0 ;  /* 0x01e40000da007388 */ /* 0x0005e80000000800 */
[----:B------:R4:W-:Y:S04]  /*6720*/  STS [R212+0x1c000], R5 ;  /* 0x01c00005d4007388 */ /* 0x0009e80000000800 */
[----:B------:R1:W-:Y:S04]  /*6730*/  STS [R212+0x1c400], R4 ;  /* 0x01c40004d4007388 */ /* 0x0003e80000000800 */
[----:B------:R1:W-:Y:S01]  /*6740*/  STS [R214+0x1c400], R6 ;  /* 0x01c40006d6007388 */ /* 0x0003e20000000800 */
[----:B--2---:R-:W-:Y:S02]  /*6750*/  F2FP.F16.F32.PACK_AB R0, R231, R232 ;  /* 0x000000e8e700723e */ /* 0x004fe400000000ff */
[----:B----4-:R-:W-:Y:S03]  /*6760*/  F2FP.F16.F32.PACK_AB R5, R170, R171 ;  /* 0x000000abaa05723e */ /* 0x010fe600000000ff */
[----:B------:R2:W-:Y:S01]  /*6770*/  STS [R214+0x1c000], R0 ;  /* 0x01c00000d6007388 */ /* 0x0005e20000000800 */
[----:B-1----:R-:W-:Y:S03]  /*6780*/  F2FP.F16.F32.PACK_AB R4, R174, R190 ;  /* 0x000000beae04723e */ /* 0x002fe600000000ff */
[----:B------:R1:W-:Y:S01]  /*6790*/  STS [R212+0x1e000], R5 ;  /* 0x01e00005d4007388 */ /* 0x0003e20000000800 */
[----:B------:R-:W-:Y:S03]  /*67a0*/  F2FP.F16.F32.PACK_AB R6, R172, R173 ;  /* 0x000000adac06723e */ /* 0x000fe600000000ff */
[----:B------:R4:W-:Y:S04]  /*67b0*/  STS [R212+0x1e400], R4 ;  /* 0x01e40004d4007388 */ /* 0x0009e80000000800 */
        /* <DEDUP_REMOVED lines=14> */
[----:B------:R-:W-:Y:S03]  /*68a0*/  F2FP.F16.F32.PACK_AB R3, R154, R157 ;  /* 0x0000009d9a03723e */ /* 0x000fe600000000ff */
[----:B------:R-:W-:Y:S04]  /*68b0*/  STS [R217+0x1e400], R5 ;  /* 0x01e40005d9007388 */ /* 0x000fe80000000800 */
[----:B------:R2:W-:Y:S04]  /*68c0*/  STS [R216+0x1e400], R3 ;  /* 0x01e40003d8007388 */ /* 0x0005e80000000800 */
[----:B------:R-:W-:Y:S04]  /*68d0*/  STS [R216+0x1e000], R4 ;  /* 0x01e00004d8007388 */ /* 0x000fe80000000800 */
[----:B------:R-:W-:Y:S01]  /*68e0*/  LDSM.16.M88.4 R16, [R180+UR4+0x10000] ;  /* 0x01000004b410783b */ /* 0x000fe20008000200 */
[----:B-1----:R-:W-:Y:S07]  /*68f0*/  LEA R0, R184, UR4, 0x1 ;  /* 0x00000004b8007c11 */ /* 0x002fee000f8e08ff */
[----:B------:R-:W-:Y:S01]  /*6900*/  LDSM.16.M88.4 R32, [R180+UR4+0x10800] ;  /* 0x01080004b420783b */ /* 0x000fe20008000200 */
[----:B------:R-:W-:Y:S07]  /*6910*/  IMAD.IADD R146, R2, 0x1, R0 ;  /* 0x0000000102927824 */ /* 0x000fee00078e0200 */
[----:B------:R-:W1:Y:S08]  /*6920*/  LDSM.16.M88.4 R64, [R0+0x8000] ;  /* 0x008000000040783b */ /* 0x000e700000000200 */
[----:B------:R-:W4:Y:S08]  /*6930*/  LDSM.16.M88.4 R60, [R0+0xa000] ;  /* 0x00a00000003c783b */ /* 0x000f300000000200 */
[----:B--2---:R-:W2:Y:S04]  /*6940*/  LDG.E R3, desc[UR10][R148.64] ;  /* 0x0000000a94037981 */ /* 0x004ea8000c1e1900 */
[----:B------:R-:W3:Y:S08]  /*6950*/  LDSM.16.M88.4 R48, [R180+UR4+0x11000] ;  /* 0x01100004b430783b */ /* 0x000ef00008000200 */
[----:B------:R-:W3:Y:S08]  /*6960*/  LDSM.16.M88.4 R132, [R180+UR4+0x11800] ;  /* 0x01180004b484783b */ /* 0x000ef00008000200 */
[----:B------:R-:W-:Y:S01]  /*6970*/  LDSM.16.M88.4 R136, [R146+0x8000] ;  /* 0x008000009288783b */ /* 0x000fe20000000200 */
[-C--:B-1----:R-:W-:Y:S07]  /*6980*/  HMMA.16816.F32 R4, R64, R16.reuse, RZ ;  /* 0x000000104004723c */ /* 0x082fee00000018ff */
[----:B------:R-:W1:Y:S01]  /*6990*/  LDSM.16.M88.4 R140, [R182+0x4000] ;  /* 0x00400000b68c783b */ /* 0x000e620000000200 */
[C---:B----4-:R-:W-:Y:S06]  /*69a0*/  HMMA.16816.F32 R8, R60.reuse, R16, RZ ;  /* 0x000000103c08723c */ /* 0x050fec00000018ff */
        /* <DEDUP_REMOVED lines=32> */
[-C--:B------:R-:W-:Y:S05]  /*6bb0*/  HMMA.16816.F32 R60, R132, R142.reuse, R60 ;  /* 0x0000008e843c723c */ /* 0x080fea000000183c */
[----:B------:R-:W-:Y:S01]  /*6bc0*/  LEA R140, R184, UR4, 0x1 ;  /* 0x00000004b88c7c11 */ /* 0x000fe2000f8e08ff */
[----:B------:R-:W-:Y:S01]  /*6bd0*/  HMMA.16816.F32 R64, R136, R142, R64 ;  /* 0x0000008e8840723c */ /* 0x000fe20000001840 */
[----:B------:R-:W-:Y:S04]  /*6be0*/  LDSM.16.M88.4 R136, [R179+0x4000] ;  /* 0x00400000b388783b */ /* 0x000fe80000000200 */
[C---:B------:R-:W-:Y:S05]  /*6bf0*/  IMAD.IADD R140, R177.reuse, 0x1, R140 ;  /* 0x00000001b18c7824 */ /* 0x040fea00078e028c */
        /* <DEDUP_REMOVED lines=22> */
[----:B------:R-:W-:Y:S04]  /*6d60*/  IMAD.IADD R140, R177, 0x1, R0 ;  /* 0x00000001b18c7824 */ /* 0x000fe800078e0200 */
[----:B------:R1:W5:Y:S02]  /*6d70*/  LDG.E R0, desc[UR10][R148.64+0x120] ;  /* 0x0001200a94007981 */ /* 0x000364000c1e1900 */
        /* <DEDUP_REMOVED lines=9> */
[----:B------:R-:W-:Y:S04]  /*6e10*/  FADD.FTZ R5, -R3, R5 ;  /* 0x0000000503057221 */ /* 0x000fe80000010100 */
[----:B-1----:R-:W-:Y:S01]  /*6e20*/  FMUL.FTZ R148, R240, R4 ;  /* 0x00000004f0947220 */ /* 0x002fe20000410000 */
[----:B------:R-:W-:Y:S11]  /*6e30*/  FMUL.FTZ R147, R239, R5 ;  /* 0x00000005ef937220 */ /* 0x000ff60000410000 */
[----:B------:R-:W-:Y:S01]  /*6e40*/  @!UPT UIADD3 URZ, URZ, URZ, URZ ;  /* 0x0000003f3f3ff290 */ /* 0x000fe2000fffe03f */
[C---:B------:R-:W-:Y:S01]  /*6e50*/  FADD.FTZ R4, -R3.reuse, R16 ;  /* 0x0000001003047221 */ /* 0x040fe20000010100 */
[----:B------:R-:W-:Y:S03]  /*6e60*/  FADD.FTZ R2, -R3, R17 ;  /* 0x0000001103027221 */ /* 0x000fe60000010100 */
[----:B------:R-:W-:Y:S01]  /*6e70*/  FMUL.FTZ R4, R242, R4 ;  /* 0x00000004f2047220 */ /* 0x000fe20000410000 */
[----:B------:R-:W-:Y:S01]  /*6e80*/  FMUL.FTZ R2, R241, R2 ;  /* 0x00000002f1027220 */ /* 0x000fe20000410000 */
[-C--:B---3--:R-:W-:Y:S06]  /*6e90*/  HMMA.16816.F32 R20, R132, R136.reuse, R20 ;  /* 0x000000888414723c */ /* 0x088fec0000001814 */
        /* <DEDUP_REMOVED lines=10> */
[----:B------:R-:W-:Y:S02]  /*6f40*/  FADD.FTZ R20, -R3, R32 ;  /* 0x0000002003147221 */ /* 0x000fe40000010100 */
[----:B------:R-:W-:Y:S02]  /*6f50*/  FMUL.FTZ R17, R235, R17 ;  /* 0x00000011eb117220 */ /* 0x000fe40000410000 */
[----:B------:R-:W-:Y:S01]  /*6f60*/  FMUL.FTZ R20, R236, R20 ;  /* 0x00000014ec147220 */ /* 0x000fe20000410000 */
[-C--:B-1----:R-:W-:Y:S06]  /*6f70*/  HMMA.16816.F32 R36, R132, R136.reuse, R36 ;  /* 0x000000888424723c */ /* 0x082fec0000001824 */
[C---:B------:R-:W-:Y:S06]  /*6f80*/  HMMA.16816.F32 R40, R140.reuse, R136, R40 ;  /* 0x000000888c28723c */ /* 0x040fec0000001828 */
[-C--:B------:R-:W-:Y:S06]  /*6f90*/  HMMA.16816.F32 R44, R140, R138.reuse, R44 ;  /* 0x0000008a8c2c723c */ /* 0x080fec000000182c */
[C---:B------:R-:W-:Y:S01]  /*6fa0*/  HMMA.16816.F32 R48, R132.reuse, R138, R48 ;  /* 0x0000008a8430723c */ /* 0x040fe20000001830 */
[----:B------:R-:W1:Y:S05]  /*6fb0*/  LDSM.16.M88.4 R136, [R181+0x5800] ;  /* 0x00580000b588783b */ /* 0x000e6a0000000200 */
[----:B------:R-:W-:Y:S01]  /*6fc0*/  FADD.FTZ R4, -R3, R37 ;  /* 0x0000002503047221 */ /* 0x000fe20000010100 */
[----:B------:R-:W-:Y:S04]  /*6fd0*/  FADD.FTZ R37, -R145, R7 ;  /* 0x0000000791257221 */ /* 0x000fe80000010100 */
[----:B------:R-:W-:Y:S11]  /*6fe0*/  FMUL.FTZ R4, R233, R4 ;  /* 0x00000004e9047220 */ /* 0x000ff60000410000 */
[----:B------:R-:W-:Y:S02]  /*6ff0*/  @!UPT UIADD3 URZ, URZ, URZ, URZ ;  /* 0x0000003f3f3ff290 */ /* 0x000fe4000fffe03f */
[C---:B------:R-:W-:Y:S01]  /*7000*/  FADD.FTZ R16, -R3.reuse, R48 ;  /* 0x0000003003107221 */ /* 0x040fe20000010100 */
[----:B------:R-:W-:Y:S01]  /*7010*/  FADD.FTZ R49, -R3, R49 ;  /* 0x0000003103317221 */ /* 0x000fe20000010100 */
[----:B------:R-:W-:Y:S02]  /*7020*/  FADD.FTZ R48, -R145, R6 ;  /* 0x0000000691307221 */ /* 0x000fe40000010100 */
[----:B------:R-:W-:Y:S01]  /*7030*/  FMUL.FTZ R16, R232, R16 ;  /* 0x00000010e8107220 */ /* 0x000fe20000410000 */
[----:B------:R-:W-:Y:S05]  /*7040*/  FMUL.FTZ R49, R231, R49 ;  /* 0x00000031e7317220 */ /* 0x000fea0000410000 */
[----:B------:R-:W-:Y:S01]  /*7050*/  F2FP.F16.F32.PACK_AB R49, R49, R16 ;  /* 0x000000103131723e */ /* 0x000fe200000000ff */
[-C--:B-1----:R-:W-:Y:S06]  /*7060*/  HMMA.16816.F32 R52, R132, R136.reuse, R52 ;  /* 0x000000888434723c */ /* 0x082fec0000001834 */
[C---:B------:R-:W-:Y:S06]  /*7070*/  HMMA.16816.F32 R56, R140.reuse, R136, R56 ;  /* 0x000000888c38723c */ /* 0x040fec0000001838 */
[-C--:B------:R-:W-:Y:S06]  /*7080*/  HMMA.16816.F32 R60, R140, R138.reuse, R60 ;  /* 0x0000008a8c3c723c */ /* 0x080fec000000183c */
[----:B------:R-:W-:Y:S06]  /*7090*/  HMMA.16816.F32 R64, R132, R138, R64 ;  /* 0x0000008a8440723c */ /* 0x000fec0000001840 */
[----:B------:R-:W-:Y:S01]  /*70a0*/  FADD.FTZ R2, -R3, R52 ;  /* 0x0000003403027221 */ /* 0x000fe20000010100 */
[----:B------:R-:W-:Y:S01]  /*70b0*/  F2FP.F16.F32.PACK_AB R132, R147, R148 ;  /* 0x000000949384723e */ /* 0x000fe200000000ff */
[----:B------:R-:W-:Y:S03]  /*70c0*/  FMUL.FTZ R133, R237, R21 ;  /* 0x00000015ed857220 */ /* 0x000fe60000410000 */
[----:B------:R-:W-:Y:S01]  /*70d0*/  FADD.FTZ R53, -R3, R53 ;  /* 0x0000003503357221 */ /* 0x000fe20000010100 */
[----:B------:R-:W-:Y:S01]  /*70e0*/  FMUL.FTZ R2, R230, R2 ;  /* 0x00000002e6027220 */ /* 0x000fe20000410000 */
[----:B------:R-:W-:Y:S01]  /*70f0*/  F2FP.F16.F32.PACK_AB R133, R133, R5 ;  /* 0x000000058585723e */ /* 0x000fe200000000ff */
[C---:B------:R-:W-:Y:S04]  /*7100*/  FADD.FTZ R5, -R3.reuse, R36 ;  /* 0x0000002403057221 */ /* 0x040fe80000010100 */
[----:B------:R-:W-:Y:S05]  /*7110*/  FMUL.FTZ R5, R234, R5 ;  /* 0x00000005ea057220 */ /* 0x000fea0000410000 */
[----:B------:R-:W-:Y:S01]  /*7120*/  F2FP.F16.F32.PACK_AB R52, R4, R5 ;  /* 0x000000050434723e */ /* 0x000fe200000000ff */
[C---:B------:R-:W-:Y:S01]  /*7130*/  FADD.FTZ R21, -R3.reuse, R64 ;  /* 0x0000004003157221 */ /* 0x040fe20000010100 */
[----:B------:R-:W-:Y:S01]  /*7140*/  FADD.FTZ R64, -R3, R65 ;  /* 0x0000004103407221 */ /* 0x000fe20000010100 */
[----:B------:R-:W-:Y:S01]  /*7150*/  FMUL.FTZ R65, R229, R53 ;  /* 0x00000035e5417220 */ /* 0x000fe20000410000 */
[----:B------:R-:W-:Y:S01]  /*7160*/  F2FP.F16.F32.PACK_AB R53, R17, R20 ;  /* 0x000000141135723e */ /* 0x000fe200000000ff */
[----:B------:R-:W-:Y:S01]  /*7170*/  FMUL.FTZ R3, R223, R21 ;  /* 0x00000015df037220 */ /* 0x000fe20000410000 */
[----:B------:R-:W-:Y:S02]  /*7180*/  FMUL.FTZ R64, R222, R64 ;  /* 0x00000040de407220 */ /* 0x000fe40000410000 */
[----:B------:R-:W-:Y:S03]  /*7190*/  F2FP.F16.F32.PACK_AB R65, R65, R2 ;  /* 0x000000024141723e */ /* 0x000fe600000000ff */
[----:B------:R-:W-:Y:S01]  /*71a0*/  F2FP.F16.F32.PACK_AB R64, R64, R3 ;  /* 0x000000034040723e */ /* 0x000fe200000000ff */
[----:B------:R-:W-:Y:S06]  /*71b0*/  @!P0 BRA `(.L_x_641) ;  /* 0x0000000400088947 */ /* 0x000fec0003800000 */
        /* <DEDUP_REMOVED lines=15> */
[C---:B------:R-:W-:Y:S02]  /*72b0*/  @!P1 LEA R5, P3, R32.reuse, R2, 0x5 ;  /* 0x0000000220059211 */ /* 0x040fe400078628ff */
[----:B------:R-:W-:Y:S02]  /*72c0*/  SHF.R.S32.HI R3, RZ, 0x1f, R2 ;  /* 0x0000001fff037819 */ /* 0x000fe40000011402 */
[CC--:B------:R-:W-:Y:S02]  /*72d0*/  @!P1 LEA R20, P2, R5.reuse, R226.reuse, 0x1 ;  /* 0x000000e205149211 */ /* 0x0c0fe400078408ff */
[----:B--2---:R-:W-:Y:S02]  /*72e0*/  @!P1 LEA.HI.X R6, R32, R3, R6, 0x5, P3 ;  /* 0x0000000320069211 */ /* 0x004fe400018f2c06 */
[----:B------:R-:W-:Y:S02]  /*72f0*/  LEA R4, P3, R2, R226, 0x1 ;  /* 0x000000e202047211 */ /* 0x000fe400078608ff */
[-C--:B------:R-:W-:Y:S01]  /*7300*/  @!P1 LEA.HI.X R21, R5, R225.reuse, R6, 0x1, P2 ;  /* 0x000000e105159211 */ /* 0x080fe200010f0c06 */
[----:B------:R-:W-:Y:S01]  /*7310*/  @!P1 IMAD.WIDE.U32 R6, R32, 0x60, R2 ;  /* 0x0000006020069825 */ /* 0x000fe200078e0002 */
[----:B------:R-:W-:Y:S02]  /*7320*/  LEA.HI.X R5, R2, R225, R3, 0x1, P3 ;  /* 0x000000e102057211 */ /* 0x000fe400018f0c03 */
[C---:B------:R-:W-:Y:S04]  /*7330*/  @!P1 LEA R17, P2, R32.reuse, R2, 0x6 ;  /* 0x0000000220119211 */ /* 0x040fe800078430ff */
[----:B----4-:R-:W-:Y:S01]  /*7340*/  @!P1 LEA.HI.X R36, R32, R3, R36, 0x6, P2 ;  /* 0x0000000320249211 */ /* 0x010fe200010f3424 */
[----:B------:R-:W-:Y:S01]  /*7350*/  VIADD R32, R224, UR12 ;  /* 0x0000000ce0207c36 */ /* 0x000fe20008000000 */
[-C--:B------:R-:W-:Y:S01]  /*7360*/  @!P1 LEA R2, P2, R6, R226.reuse, 0x1 ;  /* 0x000000e206029211 */ /* 0x080fe200078408ff */
[----:B---3--:R-:W-:Y:S01]  /*7370*/  @!P1 IMAD R3, R16, 0x60, RZ ;  /* 0x0000006010039824 */ /* 0x008fe200078e02ff */
[----:B------:R-:W-:Y:S01]  /*7380*/  @!P1 LEA R16, P3, R17, R226, 0x1 ;  /* 0x000000e211109211 */ /* 0x000fe200078608ff */
[----:B------:R-:W-:Y:S01]  /*7390*/  IMAD.MOV.U32 R226, RZ, RZ, R4 ;  /* 0x000000ffffe27224 */ /* 0x000fe200078e0004 */
[----:B------:R-:W-:Y:S01]  /*73a0*/  @!PT LDS RZ, [RZ] ;  /* 0x00000000fffff984 */ /* 0x000fe20000000800 */
[----:B------:R-:W-:Y:S01]  /*73b0*/  @!PT LDS RZ, [RZ] ;  /* 0x00000000fffff984 */ /* 0x000fe20000000800 */
[----:B------:R-:W-:Y:S01]  /*73c0*/  @!PT LDS RZ, [RZ] ;  /* 0x00000000fffff984 */ /* 0x000fe20000000800 */
[----:B------:R1:W-:Y:S01]  /*73d0*/  @!P1 LDGSTS.E.BYPASS.LTC128B.128 [R32], desc[UR10][R4.64] ;  /* 0x0000000004209fae */ /* 0x0003e2000b901d4a */
[----:B------:R-:W-:Y:S01]  /*73e0*/  @!P1 IMAD.IADD R3, R7, 0x1, R3 ;  /* 0x0000000107039824 */ /* 0x000fe200078e0203 */
[-C--:B------:R-:W-:Y:S01]  /*73f0*/  @!P1 LEA.HI.X R17, R17, R225.reuse, R36, 0x1, P3 ;  /* 0x000000e111119211 */ /* 0x080fe200018f0c24 */
[----:B------:R-:W-:Y:S01]  /*7400*/  @!P1 VIADD R7, R224, UR12 ;  /* 0x0000000ce0079c36 */ /* 0x000fe20008000000 */
[----:B------:R1:W-:Y:S02]  /*7410*/  @P1 STS [R189+0x1000], RZ ;  /* 0x001000ffbd001388 */ /* 0x0003e40000000800 */
[----:B------:R-:W-:Y:S01]  /*7420*/  @!P1 LEA.HI.X R3, R6, R225, R3, 0x1, P2 ;  /* 0x000000e106039211 */ /* 0x000fe200010f0c03 */
[----:B------:R-:W-:Y:S01]  /*7430*/  @!P1 VIADD R6, R224, UR12 ;  /* 0x0000000ce0069c36 */ /* 0x000fe20008000000 */
[----:B------:R1:W-:Y:S01]  /*7440*/  @P1 STS [R189+0x1004], RZ ;  /* 0x001004ffbd001388 */ /* 0x0003e20000000800 */
[----:B------:R-:W-:Y:S02]  /*7450*/  IMAD.MOV.U32 R224, RZ, RZ, R32 ;  /* 0x000000ffffe07224 */ /* 0x000fe400078e0020 */
[----:B------:R-:W-:Y:S01]  /*7460*/  IMAD.MOV.U32 R225, RZ, RZ, R5 ;  /* 0x000000ffffe17224 */ /* 0x000fe200078e0005 */
        /* <DEDUP_REMOVED lines=23> */
.L_x_641:
[----:B-1----:R-:W-:Y:S01]  /*75e0*/  FMUL.FTZ R4, R203, R48 ;  /* 0x00000030cb047220 */ /* 0x002fe20000410000 */
[----:B------:R-:W-:Y:S01]  /*75f0*/  FMUL.FTZ R3, R202, R37 ;  /* 0x00000025ca037220 */ /* 0x000fe20000410000 */
        /* <DEDUP_REMOVED lines=13> */
[C---:B------:R-:W-:Y:S01]  /*76d0*/  FADD.FTZ R9, -R144.reuse, R9 ;  /* 0x0000000990097221 */ /* 0x040fe20000010100 */
        /* <DEDUP_REMOVED lines=18> */
[----:B------:R-:W-:Y:S01]  /*7800*/  FADD.FTZ R22, -R145, R22 ;  /* 0x0000001691167221 */ /* 0x000fe20000010100 */
[----:B------:R-:W-:Y:S01]  /*7810*/  FMUL.FTZ R23, R175, R23 ;  /* 0x00000017af177220 */ /* 0x000fe20000410000 */
[----:B-1----:R-:W-:Y:S01]  /*7820*/  FADD.FTZ R3, -R144, R56 ;  /* 0x0000003890037221 */ /* 0x002fe20000010100 */
[----:B------:R-:W-:Y:S01]  /*7830*/  FADD.FTZ R35, -R145, R35 ;  /* 0x0000002391237221 */ /* 0x000fe20000010100 */
[----:B------:R-:W-:Y:S01]  /*7840*/  FMUL.FTZ R22, R191, R22 ;  /* 0x00000016bf167220 */ /* 0x000fe20000410000 */
[----:B------:R-:W-:Y:S01]  /*7850*/  FADD.FTZ R34, -R145, R34 ;  /* 0x0000002291227221 */ /* 0x000fe20000010100 */
[----:B------:R-:W-:Y:S01]  /*7860*/  FMUL.FTZ R3, R161, R3 ;  /* 0x00000003a1037220 */ /* 0x000fe20000410000 */
[----:B------:R-:W-:Y:S01]  /*7870*/  F2FP.F16.F32.PACK_AB R7, R7, R14 ;  /* 0x0000000e0707723e */ /* 0x000fe200000000ff */
[----:B------:R-:W-:Y:S01]  /*7880*/  FMUL.FTZ R21, R166, R35 ;  /* 0x00000023a6157220 */ /* 0x000fe20000410000 */
[----:B--2---:R-:W-:Y:S01]  /*7890*/  F2FP.F16.F32.PACK_AB R2, R9, R8 ;  /* 0x000000080902723e */ /* 0x004fe200000000ff */
[----:B------:R-:W-:Y:S01]  /*78a0*/  FMUL.FTZ R8, R210, R11 ;  /* 0x0000000bd2087220 */ /* 0x000fe20000410000 */
[----:B------:R-:W-:Y:S01]  /*78b0*/  F2FP.F16.F32.PACK_AB R13, R13, R3 ;  /* 0x000000030d0d723e */ /* 0x000fe200000000ff */
[----:B------:R-:W-:Y:S01]  /*78c0*/  FADD.FTZ R3, -R0, R10 ;  /* 0x0000000a00037221 */ /* 0x000fe20000010100 */
[----:B------:R-:W-:Y:S01]  /*78d0*/  FMUL.FTZ R34, R167, R34 ;  /* 0x00000022a7227220 */ /* 0x000fe20000410000 */
[----:B------:R1:W-:Y:S01]  /*78e0*/  STS [R213+0x16000], R2 ;  /* 0x01600002d5007388 */ /* 0x0003e20000000800 */
[----:B------:R-:W-:Y:S01]  /*78f0*/  FADD.FTZ R25, -R144, R25 ;  /* 0x0000001990197221 */ /* 0x000fe20000010100 */
[----:B------:R-:W-:Y:S01]  /*7900*/  FMUL.FTZ R3, R211, R3 ;  /* 0x00000003d3037220 */ /* 0x000fe20000410000 */
[----:B------:R-:W-:Y:S01]  /*7910*/  FADD.FTZ R27, -R0, R27 ;  /* 0x0000001b001b7221 */ /* 0x000fe20000010100 */
[----:B------:R-:W-:Y:S01]  /*7920*/  FADD.FTZ R24, -R144, R24 ;  /* 0x0000001890187221 */ /* 0x000fe20000010100 */
[----:B------:R-:W-:Y:S01]  /*7930*/  FADD.FTZ R26, -R0, R26 ;  /* 0x0000001a001a7221 */ /* 0x000fe20000010100 */
[----:B------:R-:W-:Y:S01]  /*7940*/  F2FP.F16.F32.PACK_AB R22, R23, R22 ;  /* 0x000000161716723e */ /* 0x000fe200000000ff */
[----:B------:R-:W-:Y:S01]  /*7950*/  FADD.FTZ R29, -R144, R29 ;  /* 0x0000001d901d7221 */ /* 0x000fe20000010100 */
[----:B------:R-:W-:Y:S01]  /*7960*/  F2FP.F16.F32.PACK_AB R8, R8, R3 ;  /* 0x000000030808723e */ /* 0x000fe200000000ff */
[----:B------:R-:W-:Y:S01]  /*7970*/  FMUL.FTZ R24, R197, R24 ;  /* 0x00000018c5187220 */ /* 0x000fe20000410000 */
[----:B------:R-:W-:Y:S01]  /*7980*/  FMUL.FTZ R17, R196, R25 ;  /* 0x00000019c4117220 */ /* 0x000fe20000410000 */
[----:B------:R-:W-:Y:S01]  /*7990*/  FMUL.FTZ R26, R201, R26 ;  /* 0x0000001ac91a7220 */ /* 0x000fe20000410000 */
[----:B------:R-:W-:Y:S01]  /*79a0*/  FMUL.FTZ R6, R200, R27 ;  /* 0x0000001bc8067220 */ /* 0x000fe20000410000 */
[----:B------:R-:W-:Y:S01]  /*79b0*/  STS [R213+0x16400], R8 ;  /* 0x01640008d5007388 */ /* 0x000fe20000000800 */
[----:B------:R-:W-:Y:S01]  /*79c0*/  FADD.FTZ R31, -R0, R31 ;  /* 0x0000001f001f7221 */ /* 0x000fe20000010100 */
[----:B------:R-:W-:Y:S01]  /*79d0*/  FADD.FTZ R28, -R144, R28 ;  /* 0x0000001c901c7221 */ /* 0x000fe20000010100 */
        /* <DEDUP_REMOVED lines=16> */
[C---:B------:R-:W-:Y:S01]  /*7ae0*/  FADD.FTZ R50, -R145.reuse, R50 ;  /* 0x0000003291327221 */ /* 0x040fe20000010100 */
[----:B------:R-:W-:Y:S01]  /*7af0*/  STS [R218+0x14000], R53 ;  /* 0x01400035da007388 */ /* 0x000fe20000000800 */
[----:B------:R-:W-:Y:S01]  /*7b00*/  FADD.FTZ R51, -R145, R51 ;  /* 0x0000003391337221 */ /* 0x000fe20000010100 */
[----:B------:R-:W-:Y:S01]  /*7b10*/  F2FP.F16.F32.PACK_AB R16, R16, R28 ;  /* 0x0000001c1010723e */ /* 0x000fe200000000ff */
[C---:B------:R-:W-:Y:S01]  /*7b20*/  FADD.FTZ R42, -R0.reuse, R42 ;  /* 0x0000002a002a7221 */ /* 0x040fe20000010100 */
[----:B------:R-:W-:Y:S01]  /*7b30*/  STS [R218+0x14400], R21 ;  /* 0x01440015da007388 */ /* 0x000fe20000000800 */
[----:B------:R-:W-:Y:S01]  /*7b40*/  F2FP.F16.F32.PACK_AB R3, R3, R30 ;  /* 0x0000001e0303723e */ /* 0x000fe200000000ff */
[----:B------:R-:W-:Y:S01]  /*7b50*/  FADD.FTZ R43, -R0, R43 ;  /* 0x0000002b002b7221 */ /* 0x000fe20000010100 */
        /* <DEDUP_REMOVED lines=10> */
[C---:B------:R-:W-:Y:S01]  /*7c00*/  FADD.FTZ R46, -R0.reuse, R46 ;  /* 0x0000002e002e7221 */ /* 0x040fe20000010100 */
[----:B------:R-:W-:Y:S01]  /*7c10*/  FADD.FTZ R47, -R0, R47 ;  /* 0x0000002f002f7221 */ /* 0x000fe20000010100 */
[----:B------:R-:W-:Y:S01]  /*7c20*/  FMUL.FTZ R42, R190, R42 ;  /* 0x0000002abe2a7220 */ /* 0x000fe20000410000 */
[----:B------:R2:W-:Y:S01]  /*7c30*/  STS [R218+0x16400], R3 ;  /* 0x01640003da007388 */ /* 0x0005e20000000800 */
        /* <DEDUP_REMOVED lines=14> */
[----:B------:R-:W-:Y:S01]  /*7d20*/  FADD.FTZ R4, -R145, R67 ;  /* 0x0000004391047221 */ /* 0x000fe20000010100 */
[C---:B------:R-:W-:Y:S01]  /*7d30*/  FADD.FTZ R58, -R0.reuse, R58 ;  /* 0x0000003a003a7221 */ /* 0x040fe20000010100 */
[C---:B------:R-:W-:Y:S01]  /*7d40*/  FADD.FTZ R59, -R0.reuse, R59 ;  /* 0x0000003b003b7221 */ /* 0x040fe20000010100 */
[----:B------:R-:W-:Y:S01]  /*7d50*/  STS [R214+0x14400], R50 ;  /* 0x01440032d6007388 */ /* 0x000fe20000000800 */
[C---:B------:R-:W-:Y:S01]  /*7d60*/  FADD.FTZ R62, -R0.reuse, R62 ;  /* 0x0000003e003e7221 */ /* 0x040fe20000010100 */
[----:B------:R-:W-:Y:S01]  /*7d70*/  FADD.FTZ R63, -R0, R63 ;  /* 0x0000003f003f7221 */ /* 0x000fe20000010100 */
[----:B------:R-:W-:Y:S01]  /*7d80*/  F2FP.F16.F32.PACK_AB R9, R9, R44 ;  /* 0x0000002c0909723e */ /* 0x000fe200000000ff */
[----:B------:R-:W-:Y:S01]  /*7d90*/  STS [R212+0x16000], R12 ;  /* 0x0160000cd4007388 */ /* 0x000fe20000000800 */
[----:B------:R-:W-:Y:S01]  /*7da0*/  F2FP.F16.F32.PACK_AB R0, R47, R46 ;  /* 0x0000002e2f00723e */ /* 0x000fe200000000ff */
[----:B------:R-:W-:Y:S01]  /*7db0*/  FMUL.FTZ R5, R151, R5 ;  /* 0x0000000597057220 */ /* 0x000fe20000410000 */
[----:B------:R-:W-:Y:S01]  /*7dc0*/  FMUL.FTZ R4, R150, R4 ;  /* 0x0000000496047220 */ /* 0x000fe20000410000 */
[----:B------:R1:W-:Y:S01]  /*7dd0*/  STS [R212+0x16400], R2 ;  /* 0x01640002d4007388 */ /* 0x0003e20000000800 */
[----:B------:R-:W-:Y:S01]  /*7de0*/  FMUL.FTZ R58, R163, R58 ;  /* 0x0000003aa33a7220 */ /* 0x000fe20000410000 */
[C---:B------:R-:W-:Y:S01]  /*7df0*/  FADD.FTZ R60, -R144.reuse, R60 ;  /* 0x0000003c903c7221 */ /* 0x040fe20000010100 */
[----:B------:R-:W-:Y:S01]  /*7e00*/  FADD.FTZ R61, -R144, R61 ;  /* 0x0000003d903d7221 */ /* 0x000fe20000010100 */
[----:B------:R-:W-:Y:S01]  /*7e10*/  STS [R214+0x16000], R9 ;  /* 0x01600009d6007388 */ /* 0x000fe20000000800 */
[----:B------:R-:W-:Y:S01]  /*7e20*/  F2FP.F16.F32.PACK_AB R19, R4, R5 ;  /* 0x000000050413723e */ /* 0x000fe200000000ff */
[----:B------:R-:W-:Y:S01]  /*7e30*/  FMUL.FTZ R4, R162, R59 ;  /* 0x0000003ba2047220 */ /* 0x000fe20000410000 */
[----:B------:R-:W-:Y:S01]  /*7e40*/  FMUL.FTZ R60, R155, R60 ;  /* 0x0000003c9b3c7220 */ /* 0x000fe20000410000 */
[----:B------:R3:W-:Y:S01]  /*7e50*/  STS [R214+0x16400], R0 ;  /* 0x01640000d6007388 */ /* 0x0007e20000000800 */
[----:B------:R-:W-:Y:S01]  /*7e60*/  FMUL.FTZ R61, R152, R61 ;  /* 0x0000003d983d7220 */ /* 0x000fe20000410000 */
[----:B------:R-:W-:Y:S01]  /*7e70*/  FMUL.FTZ R62, R157, R62 ;  /* 0x0000003e9d3e7220 */ /* 0x000fe20000410000 */
[----:B------:R-:W-:Y:S01]  /*7e80*/  FMUL.FTZ R5, R154, R63 ;  /* 0x0000003f9a057220 */ /* 0x000fe20000410000 */
[----:B------:R-:W-:Y:S01]  /*7e90*/  STS [R217+0x14000], R65 ;  /* 0x01400041d9007388 */ /* 0x000fe20000000800 */
[----:B------:R-:W-:Y:S02]  /*7ea0*/  F2FP.F16.F32.PACK_AB R4, R4, R58 ;  /* 0x0000003a0404723e */ /* 0x000fe400000000ff */
[----:B------:R-:W-:Y:S01]  /*7eb0*/  F2FP.F16.F32.PACK_AB R10, R61, R60 ;  /* 0x0000003c3d0a723e */ /* 0x000fe200000000ff */
[----:B------:R-:W-:Y:S01]  /*7ec0*/  STS [R217+0x14400], R20 ;  /* 0x01440014d9007388 */ /* 0x000fe20000000800 */
[----:B------:R-:W-:Y:S02]  /*7ed0*/  F2FP.F16.F32.PACK_AB R5, R5, R62 ;  /* 0x0000003e0505723e */ /* 0x000fe400000000ff */
[----:B--2---:R-:W-:Y:S01]  /*7ee0*/  MOV R3, UR4 ;  /* 0x0000000400037c02 */ /* 0x004fe20008000f00 */
[----:B------:R-:W-:Y:S01]  /*7ef0*/  STS [R216+0x14000], R64 ;  /* 0x01400040d8007388 */ /* 0x000fe20000000800 */
[----:B------:R-:W-:Y:S02]  /*7f00*/  MOV R148, R221 ;  /* 0x000000dd00947202 */ /* 0x000fe40000000f00 */
[----:B------:R-:W-:Y:S01]  /*7f10*/  MOV R149, R220 ;  /* 0x000000dc00957202 */ /* 0x000fe20000000f00 */
        /* <DEDUP_REMOVED lines=13> */
[----:B------:R-:W4:Y:S04]  /*7ff0*/  LDL R36, [R1] ;  /* 0x0000000001247983 */ /* 0x000f280000100800 */
[----:B------:R-:W-:Y:S04]  /*8000*/  LDSM.16.MT88.4 R20, [R176+0x1c800] ;  /* 0x01c80000b014783b */ /* 0x000fe80000004200 */
[----:B------:R-:W3:Y:S04]  /*8010*/  LDSM.16.MT88.4 R24, [R3+0x800] ;  /* 0x000800000318783b */ /* 0x000ee80000004200 */
[----:B------:R-:W3:Y:S04]  /*8020*/  LDSM.16.MT88.4 R28, [R176+0x20800] ;  /* 0x02080000b01c783b */ /* 0x000ee80000004200 */
[----:B------:R-:W3:Y:S01]  /*8030*/  LDSM.16.MT88.4 R32, [R0+0x800] ;  /* 0x000800000020783b */ /* 0x000ee20000004200 */
        /* <DEDUP_REMOVED lines=12> */
[-C--:B------:R-:W-:Y:S06]  /*8100*/  HMMA.16816.F32 R68, R20, R24.reuse, R68 ;  /* 0x000000181444723c */ /* 0x080fec0000001844 */
        /* <DEDUP_REMOVED lines=10> */
[----:B------:R-:W3:Y:S01]  /*81b0*/  LDSM.16.MT88.4 R32, [R0+0x1800] ;  /* 0x001800000020783b */ /* 0x000ee20000004200 */
        /* <DEDUP_REMOVED lines=42> */
[C---:B------:R-:W-:Y:S05]  /*8460*/  HMMA.16816.F32 R88, R28.reuse, R32, R88 ;  /* 0x000000201c58723c */ /* 0x040fea0000001858 */
[----:B----4-:R-:W-:Y:S01]  /*8470*/  LEA R147, R36, UR4, 0x1 ;  /* 0x0000000424937c11 */ /* 0x010fe2000f8e08ff */
        /* <DEDUP_REMOVED lines=71> */
.L_x_642:
[----:B------:R-:W-:Y:S01]  /*88f0*/  LEA R0, R184, UR4, 0x1 ;  /* 0x00000004b8007c11 */ /* 0x000fe2000f8e08ff */
[----:B------:R-:W-:Y:S01]  /*8900*/  LDSM.16.MT88.4 R16, [R3+0x4000] ;  /* 0x004000000310783b */ /* 0x000fe20000004200 */
[----:B------:R-:W-:Y:S01]  /*8910*/  VIADD R2, R2, UR5 ;  /* 0x0000000502027c36 */ /* 0x000fe20008000000 */
[----:B------:R-:W-:Y:S01]  /*8920*/  ULOP3.LUT UR12, UR9, 0x1, URZ, 0xc0, !UPT ;  /* 0x00000001090c7892 */ /* 0x000fe2000f8ec03f */
[C---:B------:R-:W-:Y:S01]  /*8930*/  IMAD.IADD R145, R177.reuse, 0x1, R146 ;  /* 0x00000001b1917824 */ /* 0x040fe200078e0292 */
[----:B------:R-:W2:Y:S01]  /*8940*/  LDSM.16.M88.4 R32, [R0+0x14000] ;  /* 0x014000000020783b */ /* 0x000ea20000000200 */
[----:B------:R-:W-:Y:S01]  /*8950*/  IMAD.IADD R2, R2, 0x1, R177 ;  /* 0x0000000102027824 */ /* 0x000fe200078e02b1 */
[----:B------:R-:W-:Y:S01]  /*8960*/  UISETP.NE.U32.AND UP0, UPT, UR12, 0x1, UPT ;  /* 0x000000010c00788c */ /* 0x000fe2000bf05070 */
[----:B------:R-:W-:Y:S01]  /*8970*/  IMAD.IADD R144, R177, 0x1, R0 ;  /* 0x00000001b1907824 */ /* 0x000fe200078e0200 */
[----:B------:R-:W1:Y:S01]  /*8980*/  LDSM.16.M88.4 R28, [R0+0x16000] ;  /* 0x01600000001c783b */ /* 0x000e620000000200 */
[----:B------:R-:W-:Y:S03]  /*8990*/  UIADD3 UR12, UR9, -0x1, URZ ;  /* 0xffffffff090c7890 */ /* 0x000fe6000fffe03f */
[----:B------:R-:W3:Y:S04]  /*89a0*/  LDSM.16.MT88.4 R36, [R2] ;  /* 0x000000000224783b */ /* 0x000ee80000004200 */
[----:B------:R-:W-:Y:S04]  /*89b0*/  LDSM.16.M88.4 R40, [R146+0x14000] ;  /* 0x014000009228783b */ /* 0x000fe80000000200 */
[----:B------:R-:W4:Y:S04]  /*89c0*/  LDSM.16.MT88.4 R44, [R3+0x4800] ;  /* 0x00480000032c783b */ /* 0x000f280000004200 */
[----:B------:R-:W4:Y:S04]  /*89d0*/  LDSM.16.M88.4 R48, [R146+0x16000] ;  /* 0x016000009230783b */ /* 0x000f280000000200 */
[----:B------:R-:W4:Y:S04]  /*89e0*/  LDSM.16.MT88.4 R52, [R2+0x800] ;  /* 0x000800000234783b */ /* 0x000f280000004200 */
[----:B------:R-:W-:Y:S04]  /*89f0*/  LDSM.16.MT88.4 R60, [R3+0x5000] ;  /* 0x00500000033c783b */ /* 0x000fe80000004200 */
[----:B------:R-:W4:Y:S04]  /*8a00*/  LDSM.16.M88.4 R56, [R144+0x14000] ;  /* 0x014000009038783b */ /* 0x000f280000000200 */
        /* <DEDUP_REMOVED lines=462> */
.L_x_644:
[----:B------:R-:W-:Y:S01]  /*a6f0*/  @UP0 UIADD3 UR16, UR18, UR28, URZ ;  /* 0x0000001c12100290 */ /* 0x000fe2000fffe03f */
[----:B--2---:R-:W-:Y:S01]  /*a700*/  SHF.R.S32.HI R0, RZ, 0x1f, R188 ;  /* 0x0000001fff007819 */ /* 0x004fe200000114bc */
[----:B------:R-:W-:Y:S01]  /*a710*/  @UP0 ULDC.64 UR12, c[0x0][0x458] ;  /* 0x00011600000c0ab9 */ /* 0x000fe20000000a00 */
[----:B------:R-:W-:Y:S01]  /*a720*/  USHF.L.U32 UR6, UR17, 0x7, URZ ;  /* 0x0000000711067899 */ /* 0x000fe2000800063f */
[----:B-1----:R-:W-:Y:S01]  /*a730*/  SHF.R.S32.HI R2, RZ, 0x1f, R3 ;  /* 0x0000001fff027819 */ /* 0x002fe20000011403 */
[----:B------:R-:W-:Y:S02]  /*a740*/  @UP0 UIMAD.WIDE.U32 UR14, UR16, UR12, URZ ;  /* 0x0000000c100e02a5 */ /* 0x000fe4000f8e003f */
[----:B------:R-:W-:-:S04]  /*a750*/  @UP0 UIMAD UR16, UR16, UR13, URZ ;  /* 0x0000000d101002a4 */ /* 0x000fc8000f8e023f */
[----:B------:R-:W-:-:S03]  /*a760*/  @UP0 UIADD3 UR20, UR15, UR16, URZ ;  /* 0x000000100f140290 */ /* 0x000fc6000fffe03f */
[----:B------:R-:W-:Y:S01]  /*a770*/  @UP0 UMOV UR16, UR14 ;  /* 0x0000000e00100c82 */ /* 0x000fe20008000000 */
[----:B------:R-:W-:Y:S08]  /*a780*/  @P0 BRA `(.L_x_645) ;  /* 0x0000000000340947 */ /* 0x000ff00003800000 */
        /* <DEDUP_REMOVED lines=13> */
.L_x_645:
        /* <DEDUP_REMOVED lines=48> */
.L_x_647:
[----:B------:R-:W-:Y:S05]  /*ab60*/  BSYNC B0 ;  /* 0x0000000000007941 */ /* 0x000fea0003800000 */
.L_x_646:
        /* <DEDUP_REMOVED lines=14> */
.L_x_649:
[----:B------:R-:W-:Y:S05]  /*ac50*/  BSYNC B0 ;  /* 0x0000000000007941 */ /* 0x000fea0003800000 */
.L_x_648:
        /* <DEDUP_REMOVED lines=15> */
.L_x_651:
[----:B------:R-:W-:Y:S05]  /*ad50*/  BSYNC B0 ;  /* 0x0000000000007941 */ /* 0x000fea0003800000 */
.L_x_650:
        /* <DEDUP_REMOVED lines=14> */
.L_x_653:
[----:B------:R-:W-:Y:S05]  /*ae40*/  BSYNC B0 ;  /* 0x0000000000007941 */ /* 0x000fea0003800000 */
.L_x_652:
        /* <DEDUP_REMOVED lines=27> */
.L_x_655:
[----:B------:R-:W-:Y:S05]  /*b000*/  BSYNC B0 ;  /* 0x0000000000007941 */ /* 0x000fea0003800000 */
.L_x_654:
        /* <DEDUP_REMOVED lines=14> */
.L_x_657:
[----:B------:R-:W-:Y:S05]  /*b0f0*/  BSYNC B0 ;  /* 0x0000000000007941 */ /* 0x000fea0003800000 */
.L_x_656:
        /* <DEDUP_REMOVED lines=14> */
.L_x_659:
[----:B------:R-:W-:Y:S05]  /*b1e0*/  BSYNC B0 ;  /* 0x0000000000007941 */ /* 0x000fea0003800000 */
.L_x_658:
        /* <DEDUP_REMOVED lines=13> */
.L_x_608:
        /* <DEDUP_REMOVED lines=26> */
.L_x_661:
        /* <DEDUP_REMOVED lines=23> */
.L_x_662:
[----:B------:R-:W2:Y:S01]  /*b5d0*/  LDL.64 R10, [R1+0x10] ;  /* 0x00001000010a7983 */ /* 0x000ea20000100a00 */
[----:B------:R-:W-:Y:S01]  /*b5e0*/  ULDC UR13, c[0x0][0x2d0] ;  /* 0x0000b400000d7ab9 */ /* 0x000fe20000000800 */
[----:B------:R-:W-:Y:S01]  /*b5f0*/  UIMAD UR12, UR23, UR6, URZ ;  /* 0x00000006170c72a4 */ /* 0x000fe2000f8e023f */
[----:B------:R-:W-:Y:S01]  /*b600*/  VIADD R5, R0, 0x40 ;  /* 0x0000004000057836 */ /* 0x000fe20000000000 */
[----:B------:R-:W-:Y:S01]  /*b610*/  ISETP.GE.AND P4, PT, R188, UR13, PT ;  /* 0x0000000dbc007c0c */ /* 0x000fe2000bf86270 */
[----:B------:R-:W-:Y:S01]  /*b620*/  IMAD.U32 R2, RZ, RZ, UR6 ;  /* 0x00000006ff027e24 */ /* 0x000fe2000f8e00ff */
[----:B------:R-:W-:Y:S01]  /*b630*/  UIMAD UR12, UR19, UR7, UR12 ;  /* 0x00000007130c72a4 */ /* 0x000fe2000f8e020c */
[C---:B------:R-:W-:Y:S01]  /*b640*/  VIADD R4, R0.reuse, 0x20 ;  /* 0x0000002000047836 */ /* 0x040fe20000000000 */
[----:B------:R-:W-:Y:S01]  /*b650*/  ISETP.GE.OR P2, PT, R5, UR20, P4 ;  /* 0x0000001405007c0c */ /* 0x000fe2000a746670 */
[----:B------:R-:W-:Y:S01]  /*b660*/  VIADD R5, R0, 0x60 ;  /* 0x0000006000057836 */ /* 0x000fe20000000000 */
[----:B------:R-:W-:Y:S01]  /*b670*/  USHF.R.S32.HI UR14, URZ, 0x1f, UR55 ;  /* 0x0000001f3f0e7899 */ /* 0x000fe20008011437 */
[----:B------:R-:W-:Y:S01]  /*b680*/  BSSY B0, `(.L_x_663) ;  /* 0x000001a000007945 */ /* 0x000fe20003800000 */
[----:B------:R-:W-:-:S02]  /*b690*/  ISETP.GE.OR P3, PT, R4, UR20, P4 ;  /* 0x0000001404007c0c */ /* 0x000fc4000a766670 */
[----:B------:R-:W-:Y:S01]  /*b6a0*/  MOV R4, UR12 ;  /* 0x0000000c00047c02 */ /* 0x000fe20008000f00 */
[----:B------:R-:W-:Y:S01]  /*b6b0*/  ULDC.64 UR12, c[0x0][0x468] ;  /* 0x00011a00000c7ab9 */ /* 0x000fe20000000a00 */
[----:B------:R-:W-:Y:S01]  /*b6c0*/  ISETP.GE.OR P1, PT, R5, UR20, P4 ;  /* 0x0000001405007c0c */ /* 0x000fe2000a726670 */
[----:B------:R-:W-:Y:S01]  /*b6d0*/  UIMAD UR14, UR14, UR12, URZ ;  /* 0x0000000c0e0e72a4 */ /* 0x000fe2000f8e023f */
[----:B------:R-:W-:Y:S02]  /*b6e0*/  ISETP.GE.OR P4, PT, R0, UR20, P4 ;  /* 0x0000001400007c0c */ /* 0x000fe4000a786670 */
[----:B------:R-:W-:Y:S01]  /*b6f0*/  SHF.R.S32.HI R9, RZ, 0x1f, R0 ;  /* 0x0000001fff097819 */ /* 0x000fe20000011400 */
[----:B------:R-:W-:Y:S01]  /*b700*/  UIMAD UR13, UR55, UR13, UR14 ;  /* 0x0000000d370d72a4 */ /* 0x000fe2000f8e020e */
[----:B--2---:R-:W-:-:S03]  /*b710*/  IMAD.WIDE.U32 R2, R2, UR19, R10 ;  /* 0x0000001302027c25 */ /* 0x004fc6000f8e000a */
[----:B------:R-:W-:-:S04]  /*b720*/  IADD3 R2, P0, R2, UR21, RZ ;  /* 0x0000001502027c10 */ /* 0x000fc8000ff1e0ff */
[----:B------:R-:W-:Y:S01]  /*b730*/  IADD3.X R3, R3, UR22, R4, P0, !PT ;  /* 0x0000001603037c10 */ /* 0x000fe200087fe404 */
[----:B------:R-:W-:-:S04]  /*b740*/  IMAD.U32 R4, RZ, RZ, UR12 ;  /* 0x0000000cff047e24 */ /* 0x000fc8000f8e00ff */
        /* <DEDUP_REMOVED lines=13> */
.L_x_664:
[----:B------:R-:W-:Y:S05]  /*b820*/  BSYNC B0 ;  /* 0x0000000000007941 */ /* 0x000fea0003800000 */
.L_x_663:
        /* <DEDUP_REMOVED lines=14> */
.L_x_666:
[----:B------:R-:W-:Y:S05]  /*b910*/  BSYNC B0 ;  /* 0x0000000000007941 */ /* 0x000fea0003800000 */
.L_x_665:
        /* <DEDUP_REMOVED lines=14> */
.L_x_668:
[----:B------:R-:W-:Y:S05]  /*ba00*/  BSYNC B0 ;  /* 0x0000000000007941 */ /* 0x000fea0003800000 */
.L_x_667:
        /* <DEDUP_REMOVED lines=14> */
.L_x_670:
[----:B------:R-:W-:Y:S05]  /*baf0*/  BSYNC B0 ;  /* 0x0000000000007941 */ /* 0x000fea0003800000 */
.L_x_669:
        /* <DEDUP_REMOVED lines=26> */
.L_x_672:
[----:B------:R-:W-:Y:S05]  /*bca0*/  BSYNC B0 ;  /* 0x0000000000007941 */ /* 0x000fea0003800000 */
.L_x_671:
        /* <DEDUP_REMOVED lines=14> */
.L_x_674:
[----:B------:R-:W-:Y:S05]  /*bd90*/  BSYNC B0 ;  /* 0x0000000000007941 */ /* 0x000fea0003800000 */
.L_x_673:
        /* <DEDUP_REMOVED lines=14> */
.L_x_676:
[----:B------:R-:W-:Y:S05]  /*be80*/  BSYNC B0 ;  /* 0x0000000000007941 */ /* 0x000fea0003800000 */
.L_x_675:
        /* <DEDUP_REMOVED lines=13> */
.L_x_660:
[----:B------:R-:W-:Y:S05]  /*bf60*/  BSYNC B1 ;  /* 0x0000000000017941 */ /* 0x000fea0003800000 */
.L_x_603:
        /* <DEDUP_REMOVED lines=11> */
.L_x_677:
[----:B------:R-:W-:Y:S05]  /*c020*/  EXIT ;  /* 0x000000000000794d */ /* 0x000fea0003800000 */
.L_x_679:
        /* <DEDUP_REMOVED lines=13> */
.L_x_2466:


//--------------------- .text._ZN5flash44flash_bwd_dq_dk_dv_loop_seqk_parallel_kernelI23Flash_bwd_kernel_traitsILi64ELi128ELi128ELi8ELi4ELi4ELi4ELb0ELb0EN7cutlass6half_tE19Flash_kernel_traitsILi64ELi128ELi128ELi8ES3_EELb0ELb0ELb1ELb0ELb0ELb1ELb0EEEvNS_16Flash_bwd_paramsE --------------------------
	.section	.text._ZN5flash44flash_bwd_dq_dk_dv_loop_seqk_parallel_kernelI23Flash_bwd_kernel_traitsILi64ELi128ELi128ELi8ELi4ELi4ELi4ELb0ELb0EN7cutlass6half_tE19Flash_kernel_traitsILi64ELi128ELi128ELi8ES3_EELb0ELb0ELb1ELb0ELb0ELb1ELb0EEEvNS_16Flash_bwd_paramsE,"ax",@progbits
	.align	128
        .global         _ZN5flash44flash_bwd_dq_dk_dv_loop_seqk_parallel_kernelI23Flash_bwd_kernel_traitsILi64ELi128ELi128ELi8ELi4ELi4ELi4ELb0ELb0EN7cutlass6half_tE19Flash_kernel_traitsILi64ELi128ELi128ELi8ES3_EELb0ELb0ELb1ELb0ELb0ELb1ELb0EEEvNS_16Flash_bwd_paramsE
        .type           _ZN5flash44flash_bwd_dq_dk_dv_loop_seqk_parallel_kernelI23Flash_bwd_kernel_traitsILi64ELi128ELi128ELi8ELi4ELi4ELi4ELb0ELb0EN7cutlass6half_tE19Flash_kernel_traitsILi64ELi128ELi128ELi8ES3_EELb0ELb0ELb1ELb0ELb0ELb1ELb0EEEvNS_16Flash_bwd_paramsE,@function
        .size           _ZN5flash44flash_bwd_dq_dk_dv_loop_seqk_parallel_kernelI23Flash_bwd_kernel_traitsILi64ELi128ELi128ELi8ELi4ELi4ELi4ELb0ELb0EN7cutlass6half_tE19Flash_kernel_traitsILi64ELi128ELi128ELi8ES3_EELb0ELb0ELb1ELb0ELb0ELb1ELb0EEEvNS_16Flash_bwd_paramsE,(.L_x_2467 - _ZN5flash44flash_bwd_dq_dk_dv_loop_seqk_parallel_kernelI23Flash_bwd_kernel_traitsILi64ELi128ELi128ELi8ELi4ELi4ELi4ELb0ELb0EN7cutlass6half_tE19Flash_kernel_traitsILi64ELi128ELi128ELi8ES3_EELb0ELb0ELb1ELb0ELb0ELb1ELb0EEEvNS_16Flash_bwd_paramsE)
        .other          _ZN5flash44flash_bwd_dq_dk_dv_loop_seqk_parallel_kernelI23Flash_bwd_kernel_traitsILi64ELi128ELi128ELi8ELi4ELi4ELi4ELb0ELb0EN7cutlass6half_tE19Flash_kernel_traitsILi64ELi128ELi128ELi8ES3_EELb0ELb0ELb1ELb0ELb0ELb1ELb0EEEvNS_16Flash_bwd_paramsE,@"STO_CUDA_ENTRY STV_DEFAULT"
_ZN5flash44flash_bwd_dq_dk_dv_loop_seqk_parallel_kernelI23Flash_bwd_kernel_traitsILi64ELi128ELi128ELi8ELi4ELi4ELi4ELb0ELb0EN7cutlass6half_tE19Flash_kernel_traitsILi64ELi128ELi128ELi8ES3_EELb0ELb0ELb1ELb0ELb0ELb1ELb0EEEvNS_16Flash_bwd_paramsE:
.text._ZN5flash44flash_bwd_dq_dk_dv_loop_seqk_parallel_kernelI23Flash_bwd_kernel_traitsILi64ELi128ELi128ELi8ELi4ELi4ELi4ELb0ELb0EN7cutlass6half_tE19Flash_kernel_traitsILi64ELi128ELi128ELi8ES3_EELb0ELb0ELb1ELb0ELb0ELb1ELb0EEEvNS_16Flash_bwd_paramsE:
        /* <DEDUP_REMOVED lines=17> */
[----:B------:R-:W-:Y:S01]  /*0110*/  ULDC UR57, c[0x0][0x394] ;  /* 0x0000e50000397ab9 */ /* 0x000fe20000000800 */
[----:B------:R-:W-:Y:S02]  /*0120*/  UMOV UR58, 0xffffc000 ;  /* 0xffffc000003a7882 */ /* 0x000fe40000000000 */
        /* <DEDUP_REMOVED lines=26> */
[--C-:B------:R-:W-:Y:S01]  /*02d0*/  SHF.R.S32.HI R8, RZ, 0x2, R15.reuse ;  /* 0x00000002ff087819 */ /* 0x100fe2000001140f */
        /* <DEDUP_REMOVED lines=25> */
[----:B------:R-:W-:Y:S01]  /*0470*/  STL [R1], R16 ;  /* 0x0000001001007387 */ /* 0x000fe20000100800 */
        /* <DEDUP_REMOVED lines=8> */
[----:B------:R-:W-:Y:S01]  /*0500*/  LOP3.LUT R250, R8, 0xfffffe00, R4, 0xf8, !PT ;  /* 0xfffffe0008fa7812 */ /* 0x000fe200078ef804 */
[----:B------:R-:W-:Y:S01]  /*0510*/  IMAD.SHL.U32 R8, R11, 0x10, RZ ;  /* 0x000000100b087824 */ /* 0x000fe200078e00ff */
[----:B------:R-:W-:Y:S01]  /*0520*/  LOP3.LUT R4, R5, 0x8, R14, 0xf8, !PT ;  /* 0x0000000805047812 */ /* 0x000fe200078ef80e */
[----:B------:R-:W-:Y:S01]  /*0530*/  IMAD.IADD R184, R2, 0x1, R184 ;  /* 0x0000000102b87824 */ /* 0x000fe200078e02b8 */
[----:B------:R-:W-:Y:S02]  /*0540*/  LOP3.LUT R2, R15, 0x7ffffffc, RZ, 0xc0, !PT ;  /* 0x7ffffffc0f027812 */ /* 0x000fe400078ec0ff */
[----:B------:R-:W-:Y:S01]  /*0550*/  LOP3.LUT R6, R7, 0x1, RZ, 0xc0, !PT ;  /* 0x0000000107067812 */ /* 0x000fe200078ec0ff */
[----:B------:R-:W-:Y:S01]  /*0560*/  IMAD.SHL.U32 R184, R184, 0x2, RZ ;  /* 0x00000002b8b87824 */ /* 0x000fe200078e00ff */
[----:B------:R-:W-:Y:S01]  /*0570*/  LOP3.LUT R180, R180, R4, R0, 0xf6, !PT ;  /* 0x00000004b4b47212 */ /* 0x000fe200078ef600 */
[----:B------:R-:W-:Y:S01]  /*0580*/  IMAD.IADD R0, R13, 0x1, -R2 ;  /* 0x000000010d007824 */ /* 0x000fe200078e0a02 */
[----:B------:R-:W-:Y:S01]  /*0590*/  ISETP.NE.U32.AND P0, PT, R6, 0x1, PT ;  /* 0x000000010600780c */ /* 0x000fe20003f05070 */
[----:B------:R-:W-:Y:S01]  /*05a0*/  IMAD.SHL.U32 R2, R7, 0x40, RZ ;  /* 0x0000004007027824 */ /* 0x000fe200078e00ff */
[----:B------:R-:W-:Y:S01]  /*05b0*/  LOP3.LUT R251, R251, 0x6, RZ, 0xc0, !PT ;  /* 0x00000006fbfb7812 */ /* 0x000fe200078ec0ff */
[----:B------:R-:W-:Y:S01]  /*05c0*/  IMAD.SHL.U32 R6, R16, 0x40, RZ ;  /* 0x0000004010067824 */ /* 0x000fe200078e00ff */
[----:B------:R-:W-:Y:S01]  /*05d0*/  R2P PR, R7, 0x6 ;  /* 0x0000000607007804 */ /* 0x000fe20000000000 */
[----:B------:R-:W-:Y:S01]  /*05e0*/  IMAD.SHL.U32 R7, R0, 0x2, RZ ;  /* 0x0000000200077824 */ /* 0x000fe200078e00ff */
[----:B------:R-:W-:Y:S01]  /*05f0*/  LOP3.LUT R0, R2, 0x1c0, RZ, 0xc0, !PT ;  /* 0x000001c002007812 */ /* 0x000fe200078ec0ff */
[----:B------:R-:W-:Y:S01]  /*0600*/  IMAD.SHL.U32 R2, R3, 0x8, RZ ;  /* 0x0000000803027824 */ /* 0x000fe200078e00ff */
[----:B------:R-:W-:Y:S01]  /*0610*/  SEL R185, R201, 0xffffffe0, !P4 ;  /* 0xffffffe0c9b97807 */ /* 0x000fe20006000000 */
[----:B------:R-:W-:Y:S01]  /*0620*/  IMAD R251, R3, 0x40, R251 ;  /* 0x0000004003fb7824 */ /* 0x000fe200078e02fb */
[----:B------:R-:W-:Y:S01]  /*0630*/  SEL R201, R201, 0xffffffe0, !P1 ;  /* 0xffffffe0c9c97807 */ /* 0x000fe20004800000 */
[----:B------:R-:W-:Y:S01]  /*0640*/  IMAD R4, R3, 0x2000, R7 ;  /* 0x0000200003047824 */ /* 0x000fe200078e0207 */
[----:B------:R-:W-:-:S02]  /*0650*/  SHF.R.U32.HI R3, RZ, 0x3, R0 ;  /* 0x00000003ff037819 */ /* 0x000fc40000011600 */
[----:B------:R-:W-:Y:S01]  /*0660*/  LOP3.LUT R2, R2, 0x8, RZ, 0xc0, !PT ;  /* 0x0000000802027812 */ /* 0x000fe200078ec0ff */
[----:B------:R-:W-:Y:S01]  /*0670*/  IMAD R4, R10, 0x400, R4 ;  /* 0x000004000a047824 */ /* 0x000fe200078e0204 */
[CC--:B------:R-:W-:Y:S02]  /*0680*/  LOP3.LUT R5, R3.reuse, R0.reuse, RZ, 0xfc, !PT ;  /* 0x0000000003057212 */ /* 0x0c0fe400078efcff */
[----:B------:R-:W-:Y:S02]  /*0690*/  LOP3.LUT R9, R2, 0x10, R8, 0xf8, !PT ;  /* 0x0000001002097812 */ /* 0x000fe400078ef808 */
[----:B------:R-:W-:Y:S01]  /*06a0*/  LOP3.LUT R8, R3, R0, R2, 0x1e, !PT ;  /* 0x0000000003087212 */ /* 0x000fe200078e1e02 */
[----:B------:R-:W-:Y:S01]  /*06b0*/  IMAD.IADD R198, R5, 0x1, R4 ;  /* 0x0000000105c67824 */ /* 0x000fe200078e0204 */
[----:B------:R-:W-:Y:S01]  /*06c0*/  LOP3.LUT R2, R6, 0x1c0, RZ, 0xc0, !PT ;  /* 0x000001c006027812 */ /* 0x000fe200078ec0ff */
[----:B------:R-:W-:Y:S01]  /*06d0*/  IMAD.SHL.U32 R5, R11, 0x8, RZ ;  /* 0x000000080b057824 */ /* 0x000fe200078e00ff */
[----:B------:R-:W-:Y:S01]  /*06e0*/  SEL R199, R199, 0x10, !P0 ;  /* 0x00000010c7c77807 */ /* 0x000fe20004000000 */
[----:B------:R-:W-:Y:S01]  /*06f0*/  IMAD R0, R10, 0x400, R7 ;  /* 0x000004000a007824 */ /* 0x000fe200078e0207 */
[----:B------:R-:W-:Y:S01]  /*0700*/  SHF.R.U32.HI R3, RZ, 0x3, R2 ;  /* 0x00000003ff037819 */ /* 0x000fe20000011602 */
[----:B------:R-:W-:Y:S01]  /*0710*/  IMAD.SHL.U32 R4, R12, 0x40, RZ ;  /* 0x000000400c047824 */ /* 0x000fe200078e00ff */
[----:B------:R-:W-:Y:S01]  /*0720*/  LOP3.LUT R5, R2, 0x8, R5, 0xf8, !PT ;  /* 0x0000000802057812 */ /* 0x000fe200078ef805 */
[----:B------:R-:W-:Y:S01]  /*0730*/  IMAD.IADD R8, R0, 0x1, R8 ;  /* 0x0000000100087824 */ /* 0x000fe200078e0208 */
[----:B------:R-:W-:-:S02]  /*0740*/  LOP3.LUT R2, R3, R9, R2, 0x1e, !PT ;  /* 0x0000000903027212 */ /* 0x000fc400078e1e02 */
[----:B------:R-:W-:Y:S02]  /*0750*/  LOP3.LUT R0, R4, 0xfffffe00, RZ, 0xc0, !PT ;  /* 0xfffffe0004007812 */ /* 0x000fe400078ec0ff */
[----:B------:R-:W-:Y:S02]  /*0760*/  LOP3.LUT R3, R5, R3, RZ, 0x3c, !PT ;  /* 0x0000000305037212 */ /* 0x000fe400078e3cff */
[----:B------:R-:W-:Y:S01]  /*0770*/  LOP3.LUT R190, R2, R0, RZ, 0xfc, !PT ;  /* 0x0000000002be7212 */ /* 0x000fe200078efcff */
[----:B------:R-:W-:Y:S01]  /*0780*/  IMAD R4, R10, 0x400, R0 ;  /* 0x000004000a047824 */ /* 0x000fe200078e0200 */
[----:B------:R-:W-:Y:S01]  /*0790*/  LEA R198, R198, UR4, 0x1 ;  /* 0x00000004c6c67c11 */ /* 0x000fe2000f8e08ff */
[----:B------:R-:W-:Y:S01]  /*07a0*/  IMAD.U32 R0, RZ, RZ, UR6 ;  /* 0x00000006ff007e24 */ /* 0x000fe2000f8e00ff */
[----:B------:R-:W-:Y:S01]  /*07b0*/  USHF.R.S32.HI UR6, URZ, 0x1f, UR45 ;  /* 0x0000001f3f067899 */ /* 0x000fe2000801142d */
[----:B------:R-:W-:Y:S01]  /*07c0*/  IMAD.U32 R2, RZ, RZ, UR5 ;  /* 0x00000005ff027e24 */ /* 0x000fe2000f8e00ff */
[----:B------:R-:W-:Y:S01]  /*07d0*/  USHF.R.S32.HI UR5, URZ, 0x1f, UR53 ;  /* 0x0000001f3f057899 */ /* 0x000fe20008011435 */
[----:B------:R-:W-:Y:S01]  /*07e0*/  IMAD.MOV.U32 R0, RZ, RZ, 0x40 ;  /* 0x00000040ff007424 */ /* 0x000fe200078e00ff */
[----:B------:R-:W-:Y:S01]  /*07f0*/  LEA R180, R180, UR4, 0x1 ;  /* 0x00000004b4b47c11 */ /* 0x000fe2000f8e08ff */
[----:B------:R-:W-:-:S02]  /*0800*/  IMAD.IADD R189, R4, 0x1, R3 ;  /* 0x0000000104bd7824 */ /* 0x000fc400078e0203 */
        /* <DEDUP_REMOVED lines=12> */
[----:B------:R-:W-:-:S02]  /*08d0*/  IMAD.IADD R5, R0, 0x1, R252 ;  /* 0x0000000100057824 */ /* 0x000fc400078e02fc */
[----:B------:R-:W-:Y:S02]  /*08e0*/  IMAD.IADD R6, R201, 0x1, R252 ;  /* 0x00000001c9067824 */ /* 0x000fe400078e02fc */
[C---:B------:R-:W-:Y:S01]  /*08f0*/  VIADD R10, R252.reuse, 0x420 ;  /* 0x00000420fc0a7836 */ /* 0x040fe20000000000 */
[----:B------:R-:W-:Y:S01]  /*0900*/  STL [R1+0x14], R5 ;  /* 0x0000140501007387 */ /* 0x000fe20000100800 */
        /* <DEDUP_REMOVED lines=12> */
[C---:B------:R-:W-:Y:S02]  /*09d0*/  IMAD.IADD R183, R186.reuse, 0x1, R183 ;  /* 0x00000001bab77824 */ /* 0x040fe400078e02b7 */
[----:B------:R-:W-:Y:S01]  /*09e0*/  IMAD.IADD R199, R199, 0x1, R197 ;  /* 0x00000001c7c77824 */ /* 0x000fe200078e02c5 */
[----:B------:R-:W-:Y:S01]  /*09f0*/  STL [R1+0x18], R9 ;  /* 0x0000180901007387 */ /* 0x000fe20000100800 */
[----:B------:R-:W-:-:S02]  /*0a00*/  IMAD.IADD R186, R186, 0x1, R185 ;  /* 0x00000001baba7824 */ /* 0x000fc400078e02b9 */
[--C-:B------:R-:W-:Y:S01]  /*0a10*/  IMAD.IADD R204, R198, 0x1, R201.reuse ;  /* 0x00000001c6cc7824 */ /* 0x100fe200078e02c9 */
[----:B------:R-:W-:Y:S01]  /*0a20*/  STL [R1+0xc], R7 ;  /* 0x00000c0701007387 */ /* 0x000fe20000100800 */
[----:B------:R-:W-:Y:S02]  /*0a30*/  IMAD.IADD R203, R200, 0x1, R201 ;  /* 0x00000001c8cb7824 */ /* 0x000fe400078e02c9 */
[----:B------:R-:W-:Y:S02]  /*0a40*/  IMAD.IADD R202, R201, 0x1, R197 ;  /* 0x00000001c9ca7824 */ /* 0x000fe400078e02c5 */
[C---:B-1----:R-:W-:Y:S02]  /*0a50*/  VIADD R6, R252.reuse, 0x2440 ;  /* 0x00002440fc067836 */ /* 0x042fe40000000000 */
[----:B------:R-:W-:Y:S02]  /*0a60*/  @P2 VIADD R6, R252, 0x23c0 ;  /* 0x000023c0fc062836 */ /* 0x000fe40000000000 */
[----:B------:R-:W-:-:S03]  /*0a70*/  IMAD.IADD R185, R185, 0x1, R183 ;  /* 0x00000001b9b97824 */ /* 0x000fc600078e02b7 */
[----:B------:R1:W-:Y:S02]  /*0a80*/  STL [R1+0x8], R6 ;  /* 0x0000080601007387 */ /* 0x0003e40000100800 */
[C---:B-1----:R-:W-:Y:S02]  /*0a90*/  IMAD.IADD R6, R201.reuse, 0x1, R5 ;  /* 0x00000001c9067824 */ /* 0x042fe400078e0205 */
[C---:B------:R-:W-:Y:S02]  /*0aa0*/  IMAD.IADD R5, R201.reuse, 0x1, R4 ;  /* 0x00000001c9057824 */ /* 0x040fe400078e0204 */
[--C-:B------:R-:W-:Y:S01]  /*0ab0*/  IMAD.IADD R4, R0, 0x1, R3.reuse ;  /* 0x0000000100047824 */ /* 0x100fe200078e0203 */
[----:B------:R1:W-:Y:S01]  /*0ac0*/  STL [R1+0x2c], R6 ;  /* 0x00002c0601007387 */ /* 0x0003e20000100800 */
[----:B------:R-:W-:Y:S02]  /*0ad0*/  IMAD.IADD R0, R2, 0x1, R3 ;  /* 0x0000000102007824 */ /* 0x000fe400078e0203 */
[----:B------:R-:W-:Y:S01]  /*0ae0*/  IMAD.IADD R201, R201, 0x1, R199 ;  /* 0x00000001c9c97824 */ /* 0x000fe200078e02c7 */
[----:B------:R1:W-:Y:S04]  /*0af0*/  STL [R1+0x28], R5 ;  /* 0x0000280501007387 */ /* 0x0003e80000100800 */
[----:B------:R1:W-:Y:S04]  /*0b00*/  STL [R1+0x24], R4 ;  /* 0x0000240401007387 */ /* 0x0003e80000100800 */
[----:B------:R1:W-:Y:S02]  /*0b10*/  STL [R1+0x20], R0 ;  /* 0x0000200001007387 */ /* 0x0003e40000100800 */
.L_x_726:
        /* <DEDUP_REMOVED lines=16> */
[----:B-1--4-:R-:W-:Y:S01]  /*0c20*/  IMAD.U32 R2, RZ, RZ, UR8 ;  /* 0x00000008ff027e24 */ /* 0x012fe2000f8e00ff */
[----:B------:R-:W-:Y:S01]  /*0c30*/  UISETP.NE.U32.AND UP1, UPT, UR14, URZ, UPT ;  /* 0x0000003f0e00728c */ /* 0x000fe2000bf25070 */
[----:B-1----:R-:W-:Y:S01]  /*0c40*/  IMAD.U32 R4, RZ, RZ, UR12 ;  /* 0x0000000cff047e24 */ /* 0x002fe2000f8e00ff */
        /* <DEDUP_REMOVED lines=9> */
[----:B------:R-:W-:Y:S01]  /*0ce0*/  PLOP3.LUT P3, PT, PT, PT, UP4, 0x80, 0x0 ;  /* 0x000000000000781c */ /* 0x000fe20003f6f048 */
[----:B------:R-:W-:Y:S01]  /*0cf0*/  UMOV UR24, URZ ;  /* 0x0000003f00187c82 */ /* 0x000fe20008000000 */
[----:B------:R-:W-:Y:S01]  /*0d00*/  @!UP0 ULDC.64 UR8, c[0x0][0x318] ;  /* 0x0000c60000088ab9 */ /* 0x000fe20000000a00 */
        /* <DEDUP_REMOVED lines=12> */
[----:B------:R-:W-:Y:S01]  /*0dd0*/  @!UP0 UISETP.NE.U32.AND UP1, UPT, UR8, URZ, UPT ;  /* 0x0000003f0800828c */ /* 0x000fe2000bf25070 */
[----:B------:R-:W-:-:S03]  /*0de0*/  @!UP0 ULDC UR6, c[0x0][0x2cc] ;  /* 0x0000b30000068ab9 */ /* 0x000fc60000000800 */
        /* <DEDUP_REMOVED lines=22> */
.L_x_680:
        /* <DEDUP_REMOVED lines=17> */
[----:B------:R-:W-:Y:S01]  /*1060*/  ULDC.U8 UR29, c[0x0][0x3d8] ;  /* 0x0000f600001d7ab9 */ /* 0x000fe20000000000 */
[----:B------:R-:W-:Y:S02]  /*1070*/  @!UP2 UIMAD UR12, UR55, UR8, URZ ;  /* 0x00000008370ca2a4 */ /* 0x000fe4000f8e023f */
[----:B------:R-:W-:Y:S02]  /*1080*/  USHF.R.S32.HI UR17, URZ, 0x1f, UR56 ;  /* 0x0000001f3f117899 */ /* 0x000fe40008011438 */
[----:B------:R-:W-:Y:S02]  /*1090*/  @!UP2 UIMAD UR36, UR45, UR9, UR12 ;  /* 0x000000092d24a2a4 */ /* 0x000fe4000f8e020c */
[----:B------:R-:W-:Y:S02]  /*10a0*/  UIADD3 UR12, UR13, 0x7f, URZ ;  /* 0x0000007f0d0c7890 */ /* 0x000fe4000fffe03f */
[----:B------:R-:W-:Y:S01]  /*10b0*/  @!UP2 UIMAD.WIDE.U32 UR40, UR45, UR8, URZ ;  /* 0x000000082d28a2a5 */ /* 0x000fe2000f8e003f */
[----:B-1----:R-:W-:Y:S01]  /*10c0*/  IABS R5, R6 ;  /* 0x0000000600057213 */ /* 0x002fe20000000000 */
[----:B------:R-:W-:-:S02]  /*10d0*/  UIADD3 UR8, UR13, 0x80, UR30 ;  /* 0x000000800d087890 */ /* 0x000fc4000fffe01e */
[----:B------:R-:W-:Y:S01]  /*10e0*/  UISETP.NE.AND UP3, UPT, UR29, URZ, UPT ;  /* 0x0000003f1d00728c */ /* 0x000fe2000bf65270 */
[----:B------:R-:W1:Y:S01]  /*10f0*/  I2F.RP R2, R5 ;  /* 0x0000000500027306 */ /* 0x000e620000209400 */
[----:B------:R-:W-:Y:S01]  /*1100*/  ULDC UR27, c[0x0][0x394] ;  /* 0x0000e500001b7ab9 */ /* 0x000fe20000000800 */
[----:B------:R-:W-:Y:S01]  /*1110*/  ULDC UR60, c[0x0][0x2dc] ;  /* 0x0000b700003c7ab9 */ /* 0x000fe20000000800 */
[----:B------:R-:W-:Y:S01]  /*1120*/  ULDC UR59, c[0x0][0x270] ;  /* 0x00009c00003b7ab9 */ /* 0x000fe20000000800 */
[----:B--2---:R-:W-:Y:S02]  /*1130*/  UIMAD.WIDE.U32 UR38, UR16, UR14, URZ ;  /* 0x0000000e102672a5 */ /* 0x004fe4000f8e003f */
[----:B------:R-:W-:Y:S02]  /*1140*/  UIADD3 UR27, UR8, UR27, -UR6 ;  /* 0x0000001b081b7290 */ /* 0x000fe4000fffe806 */
[----:B------:R-:W-:Y:S02]  /*1150*/  UIMAD UR37, UR16, UR15, UR39 ;  /* 0x0000000f102572a4 */ /* 0x000fe4000f8e0227 */
[----:B------:R-:W-:Y:S01]  /*1160*/  USHF.L.U32 UR16, UR45, 0x7, URZ ;  /* 0x000000072d107899 */ /* 0x000fe2000800063f */
[----:B------:R-:W-:Y:S01]  /*1170*/  @UP2 ULDC.64 UR14, c[0x0][0x420] ;  /* 0x00010800000e2ab9 */ /* 0x000fe20000000a00 */
[----:B------:R-:W-:Y:S01]  /*1180*/  UIMAD.WIDE UR8, UR60, UR59, URZ ;  /* 0x0000003b3c0872a5 */ /* 0x000fe2000f8e023f */
[----:B-1----:R-:W1:Y:S01]  /*1190*/  MUFU.RCP R2, R2 ;  /* 0x0000000200027308 */ /* 0x002e620000001000 */
[----:B------:R-:W-:-:S02]  /*11a0*/  USEL UR35, UR16, URZ, UP4 ;  /* 0x0000003f10237287 */ /* 0x000fc4000a000000 */
[----:B------:R-:W-:Y:S02]  /*11b0*/  USHF.R.S32.HI UR16, URZ, 0x1f, UR12 ;  /* 0x0000001f3f107899 */ /* 0x000fe4000801140c */
[----:B------:R-:W-:Y:S02]  /*11c0*/  @UP2 UIMAD.WIDE.U32 UR42, UR7, UR14, URZ ;  /* 0x0000000e072a22a5 */ /* 0x000fe4000f8e003f */
[----:B------:R-:W-:Y:S02]  /*11d0*/  ULEA.HI UR29, UR16, UR12, URZ, 0x7 ;  /* 0x0000000c101d7291 */ /* 0x000fe4000f8f383f */
[----:B------:R-:W-:Y:S02]  /*11e0*/  UIMAD UR12, UR17, UR45, URZ ;  /* 0x0000002d110c72a4 */ /* 0x000fe4000f8e023f */
[----:B------:R-:W-:Y:S02]  /*11f0*/  @UP2 UIMAD UR51, UR7, UR15, UR43 ;  /* 0x0000000f073322a4 */ /* 0x000fe4000f8e022b */
[----:B------:R-:W-:-:S02]  /*1200*/  UIMAD.WIDE.U32 UR14, UR45, UR56, URZ ;  /* 0x000000382d0e72a5 */ /* 0x000fc4000f8e003f */
[----:B------:R-:W-:Y:S01]  /*1210*/  UIMAD UR12, UR55, UR56, UR12 ;  /* 0x00000038370c72a4 */ /* 0x000fe2000f8e020c */
[----:B-1----:R-:W-:Y:S01]  /*1220*/  VIADD R2, R2, 0xffffffe ;  /* 0x0ffffffe02027836 */ /* 0x002fe20000000000 */
[----:B------:R-:W-:Y:S02]  /*1230*/  UIMAD.WIDE.U32 UR16, UR8, UR14, URZ ;  /* 0x0000000e081072a5 */ /* 0x000fe4000f8e003f */
[----:B------:R-:W-:Y:S01]  /*1240*/  UIMAD UR14, UR9, UR14, URZ ;  /* 0x0000000e090e72a4 */ /* 0x000fe2000f8e023f */
[----:B------:R-:W1:Y:S01]  /*1250*/  F2I.FTZ.U32.TRUNC.NTZ R3, R2 ;  /* 0x0000000200037305 */ /* 0x000e62000021f000 */
[----:B------:R-:W-:Y:S01]  /*1260*/  UIADD3 UR12, UR15, UR12, URZ ;  /* 0x0000000c0f0c7290 */ /* 0x000fe2000fffe03f */
[----:B------:R-:W-:Y:S01]  /*1270*/  ULDC.64 UR32, c[0x0][0x240] ;  /* 0x0000900000207ab9 */ /* 0x000fe20000000a00 */
[----:B------:R-:W-:Y:S02]  /*1280*/  UISETP.NE.AND UP1, UPT, UR31, -0x1, UPT ;  /* 0xffffffff1f00788c */ /* 0x000fe4000bf25270 */
[----:B------:R-:W-:-:S02]  /*1290*/  UIMAD UR12, UR8, UR12, UR14 ;  /* 0x0000000c080c72a4 */ /* 0x000fc4000f8e020e */
[----:B------:R-:W-:Y:S02]  /*12a0*/  UIMAD.WIDE.U32 UR18, UR7, UR32, URZ ;  /* 0x00000020071272a5 */ /* 0x000fe4000f8e003f */
[----:B------:R-:W-:Y:S01]  /*12b0*/  UIADD3 UR50, UR17, UR12, URZ ;  /* 0x0000000c11327290 */ /* 0x000fe2000fffe03f */
[----:B------:R-:W-:Y:S01]  /*12c0*/  PLOP3.LUT P0, PT, PT, PT, UP1, 0x80, 0x0 ;  /* 0x000000000000781c */ /* 0x000fe20003f0f018 */
[----:B------:R-:W-:Y:S02]  /*12d0*/  UIADD3 UR12, UR27, 0x7f, URZ ;  /* 0x0000007f1b0c7890 */ /* 0x000fe4000fffe03f */
[----:B------:R-:W-:Y:S01]  /*12e0*/  USEL UR52, UR20, UR18, !UP2 ;  /* 0x0000001214347287 */ /* 0x000fe2000d000000 */
[----:B-1----:R-:W-:Y:S01]  /*12f0*/  IMAD.MOV R0, RZ, RZ, -R3 ;  /* 0x000000ffff007224 */ /* 0x002fe200078e0a03 */
[----:B------:R-:W-:Y:S01]  /*1300*/  MOV R2, RZ ;  /* 0x000000ff00027202 */ /* 0x000fe20000000f00 */
[----:B------:R-:W-:Y:S02]  /*1310*/  UIADD3 UR46, UR21, UR26, URZ ;  /* 0x0000001a152e7290 */ /* 0x000fe4000fffe03f */
[----:B------:R-:W-:Y:S01]  /*1320*/  IMAD R0, R0, R5, RZ ;  /* 0x0000000500007224 */ /* 0x000fe200078e02ff */
[----:B------:R-:W-:-:S02]  /*1330*/  UIMAD.WIDE.U32 UR20, UR8, UR7, URZ ;  /* 0x00000007081472a5 */ /* 0x000fc4000f8e003f */
[----:B------:R-:W-:Y:S01]  /*1340*/  USHF.R.S32.HI UR18, URZ, 0x1f, UR12 ;  /* 0x0000001f3f127899 */ /* 0x000fe2000801140c */
[----:B------:R-:W-:Y:S01]  /*1350*/  IMAD.HI.U32 R0, R3, R0, R2 ;  /* 0x0000000003007227 */ /* 0x000fe200078e0002 */
[----:B------:R-:W-:Y:S02]  /*1360*/  USEL UR54, UR16, UR20, !UP2 ;  /* 0x0000001410367287 */ /* 0x000fe4000d000000 */
[----:B------:R-:W-:Y:S01]  /*1370*/  ULEA.HI UR12, UR18, UR12, URZ, 0x7 ;  /* 0x0000000c120c7291 */ /* 0x000fe2000f8f383f */
[----:B------:R-:W-:Y:S01]  /*1380*/  IMAD.MOV.U32 R2, RZ, RZ, R4 ;  /* 0x000000ffff027224 */ /* 0x000fe200078e0004 */
[----:B------:R-:W-:Y:S02]  /*1390*/  UIMAD UR16, UR9, UR7, URZ ;  /* 0x00000007091072a4 */ /* 0x000fe4000f8e023f */
[----:B------:R-:W-:Y:S01]  /*13a0*/  UIMAD UR28, UR7, UR33, URZ ;  /* 0x00000021071c72a4 */ /* 0x000fe2000f8e023f */
[----:B------:R-:W-:Y:S01]  /*13b0*/  IMAD.HI.U32 R0, R0, R2, RZ ;  /* 0x0000000200007227 */ /* 0x000fe200078e00ff */
[----:B------:R-:W-:Y:S01]  /*13c0*/  @UP1 UIADD3 UR23, UR24, UR31, URZ ;  /* 0x0000001f18171290 */ /* 0x000fe2000fffe03f */
[----:B------:R-:W-:Y:S01]  /*13d0*/  @UP1 ULDC.64 UR14, c[0x0][0x248] ;  /* 0x00009200000e1ab9 */ /* 0x000fe20000000a00 */
[----:B------:R-:W-:-:S02]  /*13e0*/  USHF.R.S32.HI UR18, URZ, 0x7, UR29 ;  /* 0x000000073f127899 */ /* 0x000fc4000801141d */
[----:B------:R-:W-:Y:S01]  /*13f0*/  IADD3 R3, -R0, RZ, RZ ;  /* 0x000000ff00037210 */ /* 0x000fe20007ffe1ff */
[----:B------:R-:W-:Y:S02]  /*1400*/  USHF.R.S32.HI UR12, URZ, 0x7, UR12 ;  /* 0x000000073f0c7899 */ /* 0x000fe4000801140c */
[----:B------:R-:W-:Y:S02]  /*1410*/  @UP2 UIADD3 UR50, UR21, UR16, URZ ;  /* 0x0000001015322290 */ /* 0x000fe4000fffe03f */
[C---:B------:R-:W-:Y:S01]  /*1420*/  IMAD R2, R5.reuse, R3, R2 ;  /* 0x0000000305027224 */ /* 0x040fe200078e0202 */
[----:B------:R-:W-:Y:S01]  /*1430*/  ULDC UR44, c[0x0][0x2c4] ;  /* 0x0000b100002c7ab9 */ /* 0x000fe20000000800 */
[----:B------:R-:W-:Y:S02]  /*1440*/  @UP2 UIADD3 UR46, UR19, UR28, URZ ;  /* 0x0000001c132e2290 */ /* 0x000fe4000fffe03f */
[----:B------:R-:W-:Y:S01]  /*1450*/  @UP1 UIMAD.WIDE.U32 UR16, UR23, UR14, URZ ;  /* 0x0000000e171012a5 */ /* 0x000fe2000f8e003f */
[----:B------:R-:W-:Y:S01]  /*1460*/  ISETP.GT.U32.AND P2, PT, R5, R2, PT ;  /* 0x000000020500720c */ /* 0x000fe20003f44070 */
[----:B------:R-:W-:-:S02]  /*1470*/  @UP1 UIMAD UR19, UR23, UR15, URZ ;  /* 0x0000000f171312a4 */ /* 0x000fc4000f8e023f */
[----:B------:R-:W-:Y:S02]  /*1480*/  @UP3 UIMAD UR20, UR45, UR44, URZ ;  /* 0x0000002c2d1432a4 */ /* 0x000fe4000f8e023f */
[----:B------:R-:W-:Y:S02]  /*1490*/  UISETP.LT.AND UP0, UPT, UR18, UR12, UPT ;  /* 0x0000000c1200728c */ /* 0x000fe4000bf01270 */
[----:B------:R-:W-:Y:S02]  /*14a0*/  @UP1 UIADD3 UR49, UR17, UR19, URZ ;  /* 0x0000001311311290 */ /* 0x000fe4000fffe03f */
[----:B------:R-:W-:Y:S02]  /*14b0*/  @UP3 USEL UR17, UR20, UR7, !UP2 ;  /* 0x0000000714113287 */ /* 0x000fe4000d000000 */
[----:B------:R-:W-:Y:S02]  /*14c0*/  USEL UR28, UR18, UR12, UP0 ;  /* 0x0000000c121c7287 */ /* 0x000fe40008000000 */
[----:B------:R-:W-:Y:S01]  /*14d0*/  @UP1 UIADD3 UR25, UR24, UR31, URZ ;  /* 0x0000001f18191290 */ /* 0x000fe2000fffe03f */
[----:B------:R-:W-:Y:S01]  /*14e0*/  @!P2 IMAD.IADD R2, R2, 0x1, -R5 ;  /* 0x000000010202a824 */ /* 0x000fe200078e0a05 */
[----:B------:R-:W-:Y:S01]  /*14f0*/  @UP1 UMOV UR47, UR16 ;  /* 0x00000010002f1c82 */ /* 0x000fe20008000000 */
[----:B------:R-:W-:Y:S01]  /*1500*/  @UP3 ULDC UR16, c[0x0][0x2e4] ;  /* 0x0000b90000103ab9 */ /* 0x000fe20000000800 */
[----:B------:R-:W-:Y:S01]  /*1510*/  @UP1 ULDC.64 UR26, c[0x0][0x250] ;  /* 0x00009400001a1ab9 */ /* 0x000fe20000000a00 */
[----:B------:R-:W-:Y:S01]  /*1520*/  @!UP3 UIMAD UR19, UR45, UR59, UR53 ;  /* 0x0000003b2d13b2a4 */ /* 0x000fe2000f8e0235 */
[----:B------:R-:W-:Y:S01]  /*1530*/  ISETP.GE.U32.AND P3, PT, R2, R5, PT ;  /* 0x000000050200720c */ /* 0x000fe20003f66070 */
[----:B------:R-:W-:Y:S01]  /*1540*/  USHF.L.U64.HI UR34, UR45, 0x7, UR55 ;  /* 0x000000072d227899 */ /* 0x000fe20008010237 */
[----:B------:R-:W-:Y:S01]  /*1550*/  LOP3.LUT R2, R6, UR53, RZ, 0x3c, !PT ;  /* 0x0000003506027c12 */ /* 0x000fe2000f8e3cff */
[----:B------:R-:W-:-:S02]  /*1560*/  @UP3 UIMAD UR23, UR53, UR16, UR17 ;  /* 0x00000010351732a4 */ /* 0x000fc4000f8e0211 */
[----:B------:R-:W-:Y:S02]  /*1570*/  ULEA UR12, UR28, 0xffffff80, 0x7 ;  /* 0xffffff801c0c7891 */ /* 0x000fe4000f8e383f */
[----:B------:R-:W-:Y:S02]  /*1580*/  @UP1 UIMAD.WIDE.U32 UR16, UR25, UR26, URZ ;  /* 0x0000001a191012a5 */ /* 0x000fe4000f8e003f */
[----:B------:R-:W-:Y:S02]  /*1590*/  @!UP3 UIMAD UR23, UR19, UR44, URZ ;  /* 0x0000002c1317b2a4 */ /* 0x000fe4000f8e023f */
[----:B------:R-:W-:Y:S02]  /*15a0*/  @UP1 UIMAD UR18, UR25, UR27, URZ ;  /* 0x0000001b191212a4 */ /* 0x000fe4000f8e023f */
[----:B------:R-:W-:Y:S02]  /*15b0*/  USEL UR19, UR34, URZ, UP4 ;  /* 0x0000003f22137287 */ /* 0x000fe4000a000000 */
[----:B------:R-:W-:-:S02]  /*15c0*/  USHF.R.S32.HI UR21, URZ, 0x1f, UR12 ;  /* 0x0000001f3f157899 */ /* 0x000fc4000801140c */
[----:B------:R-:W-:Y:S02]  /*15d0*/  UIADD3 UR20, UP0, UR12, UR35, URZ ;  /* 0x000000230c147290 */ /* 0x000fe4000ff1e03f */
[----:B------:R-:W-:Y:S02]  /*15e0*/  @UP1 UIADD3 UR48, UR17, UR18, URZ ;  /* 0x0000001211301290 */ /* 0x000fe4000fffe03f */
[----:B------:R-:W-:Y:S02]  /*15f0*/  @!UP2 UIADD3 UR51, UR41, UR36, URZ ;  /* 0x000000242933a290 */ /* 0x000fe4000fffe03f */
[----:B------:R-:W-:Y:S01]  /*1600*/  UIADD3.X UR25, UR21, UR19, URZ, UP0, !UPT ;  /* 0x0000001315197290 */ /* 0x000fe200087fe43f */
        /* <DEDUP_REMOVED lines=14> */
.L_x_682:
        /* <DEDUP_REMOVED lines=13> */
.L_x_683:
[----:B------:R-:W-:Y:S01]  /*17c0*/  ISETP.GE.AND P1, PT, R2, RZ, PT ;  /* 0x000000ff0200720c */ /* 0x000fe20003f26270 */
[----:B------:R-:W-:Y:S01]  /*17d0*/  @!P2 VIADD R0, R0, 0x1 ;  /* 0x000000010000a836 */ /* 0x000fe20000000000 */
[----:B------:R-:W-:Y:S01]  /*17e0*/  ISETP.NE.AND P2, PT, R6, RZ, PT ;  /* 0x000000ff0600720c */ /* 0x000fe20003f45270 */
[----:B------:R-:W-:Y:S02]  /*17f0*/  UIMAD UR9, UR9, UR20, URZ ;  /* 0x00000014090972a4 */ /* 0x000fe4000f8e023f */
[----:B------:R-:W-:Y:S01]  /*1800*/  @P3 VIADD R0, R0, 0x1 ;  /* 0x0000000100003836 */ /* 0x000fe20000000000 */
[----:B------:R-:W-:Y:S01]  /*1810*/  ULDC.U8 UR18, c[0x0][0x480] ;  /* 0x0001200000127ab9 */ /* 0x000fe20000000000 */
[----:B------:R-:W-:Y:S02]  /*1820*/  UIMAD UR16, UR8, UR25, UR9 ;  /* 0x00000019081072a4 */ /* 0x000fe4000f8e0209 */
[----:B------:R-:W-:Y:S01]  /*1830*/  IMAD.MOV.U32 R16, RZ, RZ, R0 ;  /* 0x000000ffff107224 */ /* 0x000fe200078e0000 */
[----:B------:R-:W-:-:S02]  /*1840*/  UIMAD.WIDE.U32 UR8, UR8, UR20, URZ ;  /* 0x00000014080872a5 */ /* 0x000fc4000f8e003f */
[----:B------:R-:W-:Y:S01]  /*1850*/  UIMAD UR17, UR53, UR60, URZ ;  /* 0x0000003c351172a4 */ /* 0x000fe2000f8e023f */
[----:B------:R-:W-:Y:S01]  /*1860*/  @!P1 IMAD.MOV R16, RZ, RZ, -R16 ;  /* 0x000000ffff109224 */ /* 0x000fe200078e0a10 */
[----:B------:R-:W-:Y:S01]  /*1870*/  PLOP3.LUT P1, PT, PT, PT, UP3, 0x80, 0x0 ;  /* 0x000000000000781c */ /* 0x000fe20003f2f038 */
[----:B------:R-:W-:Y:S01]  /*1880*/  UISETP.NE.AND UP0, UPT, UR18, URZ, UPT ;  /* 0x0000003f1200728c */ /* 0x000fe2000bf05270 */
[----:B------:R-:W-:Y:S01]  /*1890*/  @!P2 LOP3.LUT R16, RZ, R6, RZ, 0x33, !PT ;  /* 0x00000006ff10a212 */ /* 0x000fe200078e33ff */
[----:B------:R-:W-:Y:S02]  /*18a0*/  UIADD3 UR29, UR9, UR16, URZ ;  /* 0x00000010091d7290 */ /* 0x000fe4000fffe03f */
[----:B------:R-:W-:Y:S01]  /*18b0*/  USHF.R.S32.HI UR34, URZ, 0x1f, UR30 ;  /* 0x0000001f3f227899 */ /* 0x000fe2000801141e */
[----:B------:R-:W-:Y:S01]  /*18c0*/  SHF.R.S32.HI R19, RZ, 0x1f, R16 ;  /* 0x0000001fff137819 */ /* 0x000fe20000011410 */
[----:B------:R-:W-:Y:S01]  /*18d0*/  @UP2 UMOV UR16, UR42 ;  /* 0x0000002a00102c82 */ /* 0x000fe20008000000 */
[----:B------:R-:W-:-:S02]  /*18e0*/  USHF.R.S32.HI UR36, URZ, 0x1f, UR17 ;  /* 0x0000001f3f247899 */ /* 0x000fc40008011411 */
[----:B------:R-:W-:Y:S02]  /*18f0*/  USEL UR38, UR38, URZ, UP0 ;  /* 0x0000003f26267287 */ /* 0x000fe40008000000 */
[----:B------:R-:W-:Y:S01]  /*1900*/  USEL UR41, UR37, URZ, UP0 ;  /* 0x0000003f25297287 */ /* 0x000fe20008000000 */
[----:B------:R-:W-:Y:S01]  /*1910*/  @!UP2 UMOV UR16, UR40 ;  /* 0x000000280010ac82 */ /* 0x000fe20008000000 */
[----:B------:R-:W-:Y:S10]  /*1920*/  @!P1 BRA `(.L_x_684) ;  /* 0x00000000001c9947 */ /* 0x000ff40003800000 */
[----:B------:R-:W-:Y:S01]  /*1930*/  @!UP2 UIMAD UR7, UR45, UR56, URZ ;  /* 0x000000382d07a2a4 */ /* 0x000fe2000f8e023f */
[----:B------:R-:W-:Y:S01]  /*1940*/  ULDC UR19, c[0x0][0x2c0] ;  /* 0x0000b00000137ab9 */ /* 0x000fe20000000800 */
[----:B------:R-:W-:Y:S02]  /*1950*/  ULDC UR18, c[0x0][0x2e4] ;  /* 0x0000b90000127ab9 */ /* 0x000fe40000000800 */
[----:B------:R-:W-:Y:S02]  /*1960*/  ULEA UR7, UR45, UR7, 0x7 ;  /* 0x000000072d077291 */ /* 0x000fe4000f8e383f */
[----:B------:R-:W-:-:S04]  /*1970*/  ULEA UR18, UR19, UR18, 0x7 ;  /* 0x0000001213127291 */ /* 0x000fc8000f8e383f */
[----:B------:R-:W-:Y:S01]  /*1980*/  UIMAD UR7, UR18, UR53, UR7 ;  /* 0x00000035120772a4 */ /* 0x000fe2000f8e0207 */
[----:B------:R-:W-:Y:S11]  /*1990*/  BRA `(.L_x_685) ;  /* 0x0000000000087947 */ /* 0x000ff60003800000 */
.L_x_684:
[----:B------:R-:W-:-:S04]  /*19a0*/  UIMAD UR7, UR45, UR59, UR53 ;  /* 0x0000003b2d0772a4 */ /* 0x000fc8000f8e0235 */
[----:B------:R-:W-:-:S12]  /*19b0*/  UIMAD UR7, UR7, UR56, URZ ;  /* 0x00000038070772a4 */ /* 0x000fd8000f8e023f */
.L_x_685:
[----:B------:R-:W1:Y:S01]  /*19c0*/  S2R R14, SR_TID.X ;  /* 0x00000000000e7919 */ /* 0x000e620000002100 */
[----:B------:R-:W2:Y:S01]  /*19d0*/  LDC.64 R6, c[0x0][0x420] ;  /* 0x00010800ff067b82 */ /* 0x000ea20000000a00 */
[----:B------:R-:W-:Y:S01]  /*19e0*/  USHF.R.S32.HI UR20, URZ, 0x1f, UR53 ;  /* 0x0000001f3f147899 */ /* 0x000fe20008011435 */
[----:B------:R-:W-:Y:S01]  /*19f0*/  BSSY B1, `(.L_x_681) ;  /* 0x00008e1000017945 */ /* 0x000fe20003800000 */
[----:B------:R-:W-:Y:S01]  /*1a00*/  ULDC.64 UR18, c[0x0][0x428] ;  /* 0x00010a0000127ab9 */ /* 0x000fe20000000a00 */
[----:B------:R-:W-:Y:S01]  /*1a10*/  UIADD3 UR39, UR12, UR7, URZ ;  /* 0x000000070c277290 */ /* 0x000fe2000fffe03f */
[----:B------:R-:W-:Y:S01]  /*1a20*/  IMAD.U32 R13, RZ, RZ, UR18 ;  /* 0x00000012ff0d7e24 */ /* 0x000fe2000f8e00ff */
[----:B------:R-:W-:Y:S02]  /*1a30*/  UIMAD UR7, UR20, UR18, URZ ;  /* 0x00000012140772a4 */ /* 0x000fe4000f8e023f */
[----:B------:R-:W-:Y:S02]  /*1a40*/  UIMAD UR25, UR60, UR59, URZ ;  /* 0x0000003b3c1972a4 */ /* 0x000fe4000f8e023f */
[----:B------:R-:W-:-:S02]  /*1a50*/  UIMAD UR35, UR53, UR19, UR7 ;  /* 0x00000013352372a4 */ /* 0x000fc4000f8e0207 */
[----:B------:R-:W-:Y:S01]  /*1a60*/  UIADD3 UR7, -UR6, UR13, UR30 ;  /* 0x0000000d06077290 */ /* 0x000fe2000fffe11e */
[----:B------:R-:W-:Y:S01]  /*1a70*/  ULDC UR43, c[0x0][0x398] ;  /* 0x0000e600002b7ab9 */ /* 0x000fe20000000800 */
[----:B------:R-:W-:Y:S02]  /*1a80*/  USHF.L.U32 UR18, UR25, 0x7, URZ ;  /* 0x0000000719127899 */ /* 0x000fe4000800063f */
[----:B------:R-:W-:Y:S02]  /*1a90*/  UIADD3 UR7, UR7, -UR43, URZ ;  /* 0x8000002b07077290 */ /* 0x000fe4000fffe03f */
[----:B------:R-:W-:Y:S02]  /*1aa0*/  UIADD3 UR37, UR12, UR23, URZ ;  /* 0x000000170c257290 */ /* 0x000fe4000fffe03f */
[----:B------:R-:W-:Y:S02]  /*1ab0*/  USHF.R.S32.HI UR23, URZ, 0x1f, UR7 ;  /* 0x0000001f3f177899 */ /* 0x000fe40008011407 */
[----:B------:R-:W-:-:S02]  /*1ac0*/  UIADD3 UR17, UP3, UP2, UR8, UR18, UR17 ;  /* 0x0000001208117290 */ /* 0x000fc4000fa7e011 */
[----:B------:R-:W-:Y:S01]  /*1ad0*/  USHF.R.S32.HI UR18, URZ, 0x1f, UR18 ;  /* 0x0000001f3f127899 */ /* 0x000fe20008011412 */
[----:B------:R-:W-:Y:S01]  /*1ae0*/  ULDC.64 UR8, c[0x0][0x258] ;  /* 0x0000960000087ab9 */ /* 0x000fe20000000a00 */
[----:B------:R-:W-:Y:S02]  /*1af0*/  ULEA.HI UR23, UR23, UR7, URZ, 0x7 ;  /* 0x0000000717177291 */ /* 0x000fe4000f8f383f */
[----:B------:R-:W-:Y:S01]  /*1b00*/  UIADD3.X UR7, UR29, UR18, UR36, UP3, UP2 ;  /* 0x000000121d077290 */ /* 0x000fe20009fe4424 */
[----:B-1----:R-:W-:Y:S01]  /*1b10*/  SHF.R.S32.HI R12, RZ, 0x1f, R14 ;  /* 0x0000001fff0c7819 */ /* 0x002fe2000001140e */
[----:B------:R-:W-:Y:S01]  /*1b20*/  USHF.R.S32.HI UR23, URZ, 0x7, UR23 ;  /* 0x000000073f177899 */ /* 0x000fe20008011417 */
[----:B------:R-:W-:Y:S02]  /*1b30*/  ULDC.64 UR18, c[0x0][0x3e0] ;  /* 0x0000f80000127ab9 */ /* 0x000fe40000000a00 */
[----:B------:R-:W-:Y:S01]  /*1b40*/  LEA.HI R0, R12, R14, RZ, 0x3 ;  /* 0x0000000e0c007211 */ /* 0x000fe200078f18ff */
[----:B------:R-:W-:-:S02]  /*1b50*/  USHF.L.U64.HI UR40, UR32, 0x5, UR33 ;  /* 0x0000000520287899 */ /* 0x000fc40008010221 */
[----:B------:R-:W-:Y:S01]  /*1b60*/  USHF.L.U32 UR42, UR32, 0x5, URZ ;  /* 0x00000005202a7899 */ /* 0x000fe2000800063f */
[----:B------:R-:W-:Y:S02]  /*1b70*/  LOP3.LUT R2, R0, 0xfffffff8, RZ, 0xc0, !PT ;  /* 0xfffffff800027812 */ /* 0x000fe400078ec0ff */
[----:B------:R-:W-:-:S03]  /*1b80*/  SHF.R.S32.HI R0, RZ, 0x3, R0 ;  /* 0x00000003ff007819 */ /* 0x000fc60000011400 */
[----:B------:R-:W-:Y:S01]  /*1b90*/  IMAD.IADD R2, R14, 0x1, -R2 ;  /* 0x000000010e027824 */ /* 0x000fe200078e0a02 */
[----:B------:R-:W-:Y:S02]  /*1ba0*/  SHF.R.S32.HI R33, RZ, 0x1f, R0 ;  /* 0x0000001fff217819 */ /* 0x000fe40000011400 */
[----:B------:R-:W-:Y:S01]  /*1bb0*/  IADD3 R8, P1, R0, UR12, RZ ;  /* 0x0000000c00087c10 */ /* 0x000fe2000ff3e0ff */
[----:B------:R-:W-:-:S03]  /*1bc0*/  IMAD.SHL.U32 R4, R2, 0x8, RZ ;  /* 0x0000000802047824 */ /* 0x000fc600078e00ff */
[----:B------:R-:W-:Y:S02]  /*1bd0*/  IADD3.X R2, R33, UR21, RZ, P1, !PT ;  /* 0x0000001521027c10 */ /* 0x000fe40008ffe4ff */
[----:B------:R-:W-:-:S03]  /*1be0*/  SHF.R.S32.HI R5, RZ, 0x1f, R4 ;  /* 0x0000001fff057819 */ /* 0x000fc60000011404 */
[----:B------:R-:W-:Y:S02]  /*1bf0*/  IMAD R9, R2, UR32, RZ ;  /* 0x0000002002097c24 */ /* 0x000fe4000f8e02ff */
[----:B------:R-:W-:-:S04]  /*1c00*/  IMAD.WIDE.U32 R2, R8, UR32, R4 ;  /* 0x0000002008027c25 */ /* 0x000fc8000f8e0004 */
[----:B------:R-:W-:Y:S01]  /*1c10*/  IMAD R8, R8, UR33, R9 ;  /* 0x0000002108087c24 */ /* 0x000fe2000f8e0209 */
[----:B------:R-:W-:Y:S02]  /*1c20*/  IADD3 R10, P1, R2, UR52, RZ ;  /* 0x00000034020a7c10 */ /* 0x000fe4000ff3e0ff */
[----:B------:R-:W-:Y:S02]  /*1c30*/  LEA.HI R9, R12, R14, RZ, 0x5 ;  /* 0x0000000e0c097211 */ /* 0x000fe400078f28ff */
[----:B------:R-:W-:Y:S01]  /*1c40*/  IADD3.X R11, R3, UR46, R8, P1, !PT ;  /* 0x0000002e030b7c10 */ /* 0x000fe20008ffe408 */
[----:B--2---:R-:W-:Y:S01]  /*1c50*/  IMAD R8, R6, UR21, RZ ;  /* 0x0000001506087c24 */ /* 0x004fe2000f8e02ff */
[----:B------:R-:W-:Y:S02]  /*1c60*/  IADD3 R2, P1, R4, UR16, RZ ;  /* 0x0000001004027c10 */ /* 0x000fe4000ff3e0ff */
[----:B------:R-:W-:Y:S01]  /*1c70*/  LOP3.LUT R12, R9, 0xffffffe0, RZ, 0xc0, !PT ;  /* 0xffffffe0090c7812 */ /* 0x000fe200078ec0ff */
[----:B------:R-:W-:Y:S01]  /*1c80*/  IMAD R8, R7, UR12, R8 ;  /* 0x0000000c07087c24 */ /* 0x000fe2000f8e0208 */
[----:B------:R-:W-:-:S03]  /*1c90*/  IADD3.X R3, R5, UR51, RZ, P1, !PT ;  /* 0x0000003305037c10 */ /* 0x000fc60008ffe4ff */
[----:B------:R-:W-:Y:S02]  /*1ca0*/  IMAD.IADD R12, R14, 0x1, -R12 ;  /* 0x000000010e0c7824 */ /* 0x000fe400078e0a0c */
[----:B------:R-:W-:Y:S01]  /*1cb0*/  IMAD.WIDE.U32 R2, R6, UR12, R2 ;  /* 0x0000000c06027c25 */ /* 0x000fe2000f8e0002 */
[----:B------:R-:W-:-:S03]  /*1cc0*/  UIMAD UR12, UR20, UR8, URZ ;  /* 0x00000008140c72a4 */ /* 0x000fc6000f8e023f */
[----:B------:R-:W-:Y:S01]  /*1cd0*/  IMAD.IADD R3, R3, 0x1, R8 ;  /* 0x0000000103037824 */ /* 0x000fe200078e0208 */
[----:B------:R-:W-:Y:S01]  /*1ce0*/  SHF.R.S32.HI R8, RZ, 0x5, R9 ;  /* 0x00000005ff087819 */ /* 0x000fe20000011409 */
[----:B------:R-:W-:Y:S01]  /*1cf0*/  IMAD.U32 R14, RZ, RZ, UR8 ;  /* 0x00000008ff0e7e24 */ /* 0x000fe2000f8e00ff */
[----:B------:R-:W-:Y:S01]  /*1d00*/  UIADD3 UR8, UP3, UP2, UR38, UR17, UR54 ;  /* 0x0000001126087290 */ /* 0x000fe2000fa7e036 */
[----:B------:R-:W-:Y:S01]  /*1d10*/  IMAD.WIDE.U32 R2, R13, UR53, R2 ;  /* 0x000000350d027c25 */ /* 0x000fe2000f8e0002 */
[----:B------:R-:W-:Y:S02]  /*1d20*/  UIMAD UR9, UR53, UR9, UR12 ;  /* 0x00000009350972a4 */ /* 0x000fe4000f8e020c */
[----:B------:R-:W-:Y:S01]  /*1d30*/  UIADD3.X UR7, UR41, UR7, UR50, UP3, UP2 ;  /* 0x0000000729077290 */ /* 0x000fe20009fe4432 */
[----:B------:R-:W-:Y:S01]  /*1d40*/  IMAD R8, R8, UR25, R12 ;  /* 0x0000001908087c24 */ /* 0x000fe2000f8e020c */
[----:B------:R-:W-:Y:S01]  /*1d50*/  UISETP.LT.AND UP2, UPT, URZ, UR23, UPT ;  /* 0x000000173f00728c */ /* 0x000fe2000bf41270 */
[-C--:B------:R-:W-:Y:S01]  /*1d60*/  IMAD R9, R33, R6.reuse, RZ ;  /* 0x0000000621097224 */ /* 0x080fe200078e02ff */
[----:B------:R-:W-:Y:S01]  /*1d70*/  ULDC.64 UR16, c[0x0][0x400] ;  /* 0x0001000000107ab9 */ /* 0x000fe20000000a00 */
[----:B------:R-:W-:Y:S01]  /*1d80*/  VIADD R3, R3, UR35 ;  /* 0x0000002303037c36 */ /* 0x000fe20008000000 */
[----:B------:R-:W-:Y:S01]  /*1d90*/  IADD3 R12, P1, R8, UR8, RZ ;  /* 0x00000008080c7c10 */ /* 0x000fe2000ff3e0ff */
[----:B------:R-:W-:Y:S01]  /*1da0*/  USEL UR23, URZ, UR23, !UP2 ;  /* 0x000000173f177287 */ /* 0x000fe2000d000000 */
[----:B------:R-:W-:Y:S01]  /*1db0*/  IMAD.WIDE.U32 R10, R14, UR53, R10 ;  /* 0x000000350e0a7c25 */ /* 0x000fe2000f8e000a */
[----:B------:R-:W-:Y:S01]  /*1dc0*/  ULDC.64 UR20, c[0x0][0x210] ;  /* 0x0000840000147ab9 */ /* 0x000fe20000000a00 */
[----:B------:R-:W-:Y:S01]  /*1dd0*/  LEA.HI.X.SX32 R13, R8, UR7, 0x1, P1 ;  /* 0x00000007080d7c11 */ /* 0x000fe200088f0eff */
[----:B------:R-:W-:Y:S01]  /*1de0*/  UISETP.GT.AND UP2, UPT, UR28, UR23, UPT ;  /* 0x000000171c00728c */ /* 0x000fe2000bf44270 */
[----:B------:R-:W-:Y:S01]  /*1df0*/  LEA R195, P1, R12, UR16, 0x2 ;  /* 0x000000100cc37c11 */ /* 0x000fe2000f8210ff */
[----:B------:R-:W-:Y:S01]  /*1e00*/  IMAD R14, R0, R7, R9 ;  /* 0x00000007000e7224 */ /* 0x000fe200078e0209 */
[----:B------:R-:W-:Y:S01]  /*1e10*/  LEA R243, P2, R10, UR20, 0x1 ;  /* 0x000000140af37c11 */ /* 0x000fe2000f8408ff */
[----:B------:R-:W-:Y:S01]  /*1e20*/  IMAD.WIDE.U32 R8, R0, R6, R2 ;  /* 0x0000000600087225 */ /* 0x000fe200078e0002 */
[----:B------:R-:W-:Y:S01]  /*1e30*/  LEA.HI.X R3, R12, UR17, R13, 0x2, P1 ;  /* 0x000000110c037c11 */ /* 0x000fe200088f140d */
[----:B------:R-:W-:Y:S01]  /*1e40*/  ULDC.64 UR50, c[0x0][0x478] ;  /* 0x00011e0000327ab9 */ /* 0x000fe20000000a00 */
[----:B------:R-:W-:Y:S01]  /*1e50*/  PLOP3.LUT P1, PT, PT, PT, UP2, 0x80, 0x0 ;  /* 0x000000000000781c */ /* 0x000fe20003f2f028 */
[----:B------:R-:W-:Y:S01]  /*1e60*/  VIADD R11, R11, UR9 ;  /* 0x000000090b0b7c36 */ /* 0x000fe20008000000 */
[----:B------:R-:W-:Y:S01]  /*1e70*/  ULDC.64 UR8, c[0x0][0x2b0] ;  /* 0x0000ac0000087ab9 */ /* 0x000fe20000000a00 */
[----:B------:R-:W-:Y:S01]  /*1e80*/  IMAD.IADD R2, R9, 0x1, R14 ;  /* 0x0000000109027824 */ /* 0x000fe200078e020e */
[----:B------:R-:W-:Y:S01]  /*1e90*/  UIMAD.WIDE UR16, UR37, 0x4, UR8 ;  /* 0x00000004251078a5 */ /* 0x000fe2000f8e0208 */
[----:B------:R-:W-:Y:S01]  /*1ea0*/  SHF.L.U64.HI R13, R6, 0x5, R7 ;  /* 0x00000005060d7819 */ /* 0x000fe20000010207 */
[----:B------:R-:W-:Y:S01]  /*1eb0*/  UIADD3 UR8, UR28, -0x1, URZ ;  /* 0xffffffff1c087890 */ /* 0x000fe2000fffe03f */
[----:B------:R-:W-:Y:S01]  /*1ec0*/  LEA.HI.X R241, R10, UR21, R11, 0x1, P2 ;  /* 0x000000150af17c11 */ /* 0x000fe200090f0c0b */
[----:B------:R-:W-:Y:S01]  /*1ed0*/  UIMAD.WIDE UR20, UR39, 0x4, UR50 ;  /* 0x00000004271478a5 */ /* 0x000fe2000f8e0232 */
[----:B------:R-:W-:Y:S01]  /*1ee0*/  LEA R242, P2, R8, UR18, 0x1 ;  /* 0x0000001208f27c11 */ /* 0x000fe2000f8408ff */
[----:B------:R-:W-:Y:S01]  /*1ef0*/  IMAD.SHL.U32 R11, R6, 0x20, RZ ;  /* 0x00000020060b7824 */ /* 0x000fe200078e00ff */
[----:B------:R-:W-:-:S02]  /*1f00*/  UMOV UR18, UR16 ;  /* 0x0000001000127c82 */ /* 0x000fc40008000000 */
[----:B------:R-:W-:Y:S02]  /*1f10*/  LEA.HI.X R240, R8, UR19, R2, 0x1, P2 ;  /* 0x0000001308f07c11 */ /* 0x000fe400090f0c02 */
[----:B------:R-:W-:Y:S01]  /*1f20*/  UMOV UR19, UR21 ;  /* 0x0000001500137c82 */ /* 0x000fe20008000000 */
[----:B------:R-:W-:Y:S06]  /*1f30*/  @P1 BRA `(.L_x_686) ;  /* 0x0000000800f41947 */ /* 0x000fec0003800000 */
        /* <DEDUP_REMOVED lines=19> */
.L_x_687:
        /* <DEDUP_REMOVED lines=19> */
.L_x_688:
[----:B------:R-:W-:Y:S01]  /*21a0*/  UIMAD UR7, UR34, UR8, URZ ;  /* 0x00000008220772a4 */ /* 0x000fe2000f8e023f */
[----:B------:R-:W-:Y:S01]  /*21b0*/  IMAD.U32 R2, RZ, RZ, UR8 ;  /* 0x00000008ff027e24 */ /* 0x000fe2000f8e00ff */
[----:B------:R-:W-:Y:S01]  /*21c0*/  UIMAD UR6, UR22, -0x80, UR6 ;  /* 0xffffff80160678a4 */ /* 0x000fe2000f8e0206 */
[----:B------:R-:W-:Y:S01]  /*21d0*/  VIADD R6, R0, 0x20 ;  /* 0x0000002000067836 */ /* 0x000fe20000000000 */
[----:B------:R-:W-:Y:S01]  /*21e0*/  UIMAD UR7, UR30, UR9, UR7 ;  /* 0x000000091e0772a4 */ /* 0x000fe2000f8e0207 */
[----:B------:R-:W-:Y:S01]  /*21f0*/  IMAD.WIDE.U32 R2, R2, UR30, R4 ;  /* 0x0000001e02027c25 */ /* 0x000fe2000f8e0004 */
[----:B------:R-:W-:Y:S01]  /*2200*/  USHF.R.S32.HI UR20, URZ, 0x1f, UR53 ;  /* 0x0000001f3f147899 */ /* 0x000fe20008011435 */
[----:B------:R-:W-:Y:S01]  /*2210*/  IADD3 R7, R0, 0x40, RZ ;  /* 0x0000004000077810 */ /* 0x000fe20007ffe0ff */
[----:B------:R-:W-:Y:S01]  /*2220*/  ULDC.64 UR14, c[0x0][0x468] ;  /* 0x00011a00000e7ab9 */ /* 0x000fe20000000a00 */
[----:B------:R-:W-:Y:S01]  /*2230*/  ISETP.GE.AND P2, PT, R6, UR6, PT ;  /* 0x0000000606007c0c */ /* 0x000fe2000bf46270 */
[----:B------:R-:W-:Y:S01]  /*2240*/  IMAD.U32 R6, RZ, RZ, UR7 ;  /* 0x00000007ff067e24 */ /* 0x000fe2000f8e00ff */
[----:B------:R-:W-:Y:S01]  /*2250*/  IADD3 R2, P0, R2, UR18, RZ ;  /* 0x0000001202027c10 */ /* 0x000fe2000ff1e0ff */
[----:B------:R-:W-:Y:S01]  /*2260*/  UIMAD UR7, UR20, UR14, URZ ;  /* 0x0000000e140772a4 */ /* 0x000fe2000f8e023f */
[----:B------:R-:W-:Y:S01]  /*2270*/  ISETP.GE.AND P3, PT, R0, UR6, PT ;  /* 0x0000000600007c0c */ /* 0x000fe2000bf66270 */
[----:B------:R-:W-:Y:S01]  /*2280*/  BSSY B0, `(.L_x_689) ;  /* 0x0000014000007945 */ /* 0x000fe20003800000 */
[----:B------:R-:W-:Y:S01]  /*2290*/  IADD3.X R3, R3, UR19, R6, P0, !PT ;  /* 0x0000001303037c10 */ /* 0x000fe200087fe406 */
[----:B------:R-:W-:Y:S01]  /*22a0*/  IMAD.U32 R6, RZ, RZ, UR14 ;  /* 0x0000000eff067e24 */ /* 0x000fe2000f8e00ff */
[----:B------:R-:W-:Y:S01]  /*22b0*/  UIMAD UR15, UR53, UR15, UR7 ;  /* 0x0000000f350f72a4 */ /* 0x000fe2000f8e0207 */
[----:B------:R-:W-:-:S02]  /*22c0*/  ISETP.GE.AND P1, PT, R7, UR6, PT ;  /* 0x0000000607007c0c */ /* 0x000fc4000bf26270 */
[----:B------:R-:W-:Y:S01]  /*22d0*/  IMAD.WIDE.U32 R2, R6, UR53, R2 ;  /* 0x0000003506027c25 */ /* 0x000fe2000f8e0002 */
[----:B------:R-:W-:-:S04]  /*22e0*/  IADD3 R7, R0, 0x60, RZ ;  /* 0x0000006000077810 */ /* 0x000fc80007ffe0ff */
[----:B------:R-:W-:Y:S02]  /*22f0*/  IADD3 R10, R3, UR15, RZ ;  /* 0x0000000f030a7c10 */ /* 0x000fe4000fffe0ff */
[----:B------:R-:W-:Y:S01]  /*2300*/  ISETP.GE.AND P0, PT, R7, UR6, PT ;  /* 0x0000000607007c0c */ /* 0x000fe2000bf06270 */
[----:B------:R-:W-:-:S12]  /*2310*/  @P3 BRA `(.L_x_690) ;  /* 0x0000000000283947 */ /* 0x000fd80003800000 */
        /* <DEDUP_REMOVED lines=10> */
.L_x_690:
[----:B------:R-:W-:Y:S05]  /*23c0*/  BSYNC B0 ;  /* 0x0000000000007941 */ /* 0x000fea0003800000 */
.L_x_689:
        /* <DEDUP_REMOVED lines=14> */
.L_x_692:
[----:B------:R-:W-:Y:S05]  /*24b0*/  BSYNC B0 ;  /* 0x0000000000007941 */ /* 0x000fea0003800000 */
.L_x_691:
        /* <DEDUP_REMOVED lines=14> */
.L_x_694:
[----:B------:R-:W-:Y:S05]  /*25a0*/  BSYNC B0 ;  /* 0x0000000000007941 */ /* 0x000fea0003800000 */
.L_x_693:
        /* <DEDUP_REMOVED lines=14> */
.L_x_696:
[----:B------:R-:W-:Y:S05]  /*2690*/  BSYNC B0 ;  /* 0x0000000000007941 */ /* 0x000fea0003800000 */
.L_x_695:
        /* <DEDUP_REMOVED lines=26> */
.L_x_698:
[----:B------:R-:W-:Y:S05]  /*2840*/  BSYNC B0 ;  /* 0x0000000000007941 */ /* 0x000fea0003800000 */
.L_x_697:
        /* <DEDUP_REMOVED lines=14> */
.L_x_700:
[----:B------:R-:W-:Y:S05]  /*2930*/  BSYNC B0 ;  /* 0x0000000000007941 */ /* 0x000fea0003800000 */
.L_x_699:
        /* <DEDUP_REMOVED lines=14> */
.L_x_702:
[----:B------:R-:W-:Y:S05]  /*2a20*/  BSYNC B0 ;  /* 0x0000000000007941 */ /* 0x000fea0003800000 */
.L_x_701:
        /* <DEDUP_REMOVED lines=14> */
.L_x_686:
[----:B------:R-:W-:Y:S01]  /*2b10*/  PLOP3.LUT P1, PT, PT, PT, UP0, 0x80, 0x0 ;  /* 0x000000000000781c */ /* 0x000fe20003f2f008 */
[----:B------:R-:W-:Y:S01]  /*2b20*/  UIMAD UR7, UR8, -0x80, UR13 ;  /* 0xffffff80080778a4 */ /* 0x000fe2000f8e020d */
[C---:B------:R-:W-:Y:S01]  /*2b30*/  VIADD R24, R0.reuse, 0x60 ;  /* 0x0000006000187836 */ /* 0x040fe20000000000 */
[----:B------:R-:W2:Y:S01]  /*2b40*/  LDL R36, [R1] ;  /* 0x0000000001247983 */ /* 0x000ea20000100800 */
[C---:B------:R-:W-:Y:S01]  /*2b50*/  VIADD R21, R0.reuse, 0x20 ;  /* 0x0000002000157836 */ /* 0x040fe20000000000 */
[----:B------:R-:W-:Y:S01]  /*2b60*/  ULEA.HI UR9, UR8, UR8, URZ, 0x1 ;  /* 0x0000000808097291 */ /* 0x000fe2000f8f083f */
[C---:B------:R-:W-:Y:S01]  /*2b70*/  VIADD R20, R0.reuse, 0x40 ;  /* 0x0000004000147836 */ /* 0x040fe20000000000 */
[----:B------:R-:W-:Y:S01]  /*2b80*/  ISETP.GE.AND P3, PT, R0, UR7, PT ;  /* 0x0000000700007c0c */ /* 0x000fe2000bf66270 */
[----:B------:R-:W-:Y:S01]  /*2b90*/  IMAD.U32 R15, RZ, RZ, UR42 ;  /* 0x0000002aff0f7e24 */ /* 0x000fe2000f8e00ff */
[----:B------:R-:W-:Y:S01]  /*2ba0*/  ISETP.GE.AND P0, PT, R24, UR7, PT ;  /* 0x0000000718007c0c */ /* 0x000fe2000bf06270 */
[----:B------:R-:W-:Y:S01]  /*2bb0*/  ULOP3.LUT UR9, UR9, 0xfffffffe, URZ, 0xc0, !UPT ;  /* 0xfffffffe09097892 */ /* 0x000fe2000f8ec03f */
[----:B------:R-:W-:Y:S01]  /*2bc0*/  ISETP.GE.AND P2, PT, R21, UR7, PT ;  /* 0x0000000715007c0c */ /* 0x000fe2000bf46270 */
[----:B------:R-:W-:Y:S01]  /*2bd0*/  IMAD.U32 R18, RZ, RZ, UR40 ;  /* 0x00000028ff127e24 */ /* 0x000fe2000f8e00ff */
[----:B------:R-:W-:Y:S01]  /*2be0*/  @P1 BAR.SYNC.DEFER_BLOCKING 0x0 ;  /* 0x0000000000001b1d */ /* 0x000fe20000010000 */
[----:B------:R-:W-:Y:S01]  /*2bf0*/  ISETP.GE.AND P6, PT, R20, UR7, PT ;  /* 0x0000000714007c0c */ /* 0x000fe2000bfc6270 */
[----:B------:R-:W-:Y:S01]  /*2c00*/  UIADD3 UR9, UR8, -UR9, URZ ;  /* 0x8000000908097290 */ /* 0x000fe2000fffe03f */
[----:B------:R-:W-:Y:S01]  /*2c10*/  LEA R2, R250, UR4, 0x1 ;  /* 0x00000004fa027c11 */ /* 0x000fe2000f8e08ff */
[----:B------:R-:W-:Y:S01]  /*2c20*/  UIMAD UR12, UR34, UR14, URZ ;  /* 0x0000000e220c72a4 */ /* 0x000fe2000f8e023f */
[----:B------:R-:W-:Y:S01]  /*2c30*/  IMAD.MOV.U32 R239, RZ, RZ, 0x7f800000 ;  /* 0x7f800000ffef7424 */ /* 0x000fe200078e00ff */
[----:B------:R-:W-:Y:S01]  /*2c40*/  UISETP.NE.AND UP0, UPT, UR9, 0x1, UPT ;  /* 0x000000010900788c */ /* 0x000fe2000bf05270 */
[----:B------:R-:W-:Y:S01]  /*2c50*/  @!P3 IMAD.MOV.U32 R8, RZ, RZ, R242 ;  /* 0x000000ffff08b224 */ /* 0x000fe200078e00f2 */
[----:B------:R-:W-:Y:S01]  /*2c60*/  UIMAD UR9, UR22, -0x80, UR6 ;  /* 0xffffff80160978a4 */ /* 0x000fe2000f8e0206 */
[----:B------:R-:W-:Y:S01]  /*2c70*/  @!P3 IMAD.MOV.U32 R9, RZ, RZ, R240 ;  /* 0x000000ffff09b224 */ /* 0x000fe200078e00f0 */
[----:B------:R-:W-:Y:S01]  /*2c80*/  UIMAD UR12, UR30, UR15, UR12 ;  /* 0x0000000f1e0c72a4 */ /* 0x000fe2000f8e020c */
[-C--:B------:R-:W-:Y:S01]  /*2c90*/  @!P2 LEA R12, P5, R11, R242.reuse, 0x1 ;  /* 0x000000f20b0ca211 */ /* 0x080fe200078a08ff */
[----:B------:R-:W-:Y:S01]  /*2ca0*/  @!P0 IMAD R17, R7, 0xc0, RZ ;  /* 0x000000c007118824 */ /* 0x000fe200078e02ff */
[----:B------:R-:W-:Y:S01]  /*2cb0*/  @!P2 LEA R14, P1, R15, R243, 0x1 ;  /* 0x000000f30f0ea211 */ /* 0x000fe200078208ff */
[----:B------:R-:W-:Y:S01]  /*2cc0*/  ULDC.64 UR28, c[0x0][0x260] ;  /* 0x00009800001c7ab9 */ /* 0x000fe20000000a00 */
[C---:B------:R-:W-:Y:S01]  /*2cd0*/  @!P6 LEA R10, P4, R6.reuse, R242, 0x7 ;  /* 0x000000f2060ae211 */ /* 0x040fe200078838ff */
[----:B------:R-:W-:Y:S01]  /*2ce0*/  IMAD.MOV.U32 R236, RZ, RZ, 0x7f800000 ;  /* 0x7f800000ffec7424 */ /* 0x000fe200078e00ff */
[-C--:B------:R-:W-:Y:S01]  /*2cf0*/  @!P2 LEA.HI.X R13, R11, R240.reuse, R13, 0x1, P5 ;  /* 0x000000f00b0da211 */ /* 0x080fe200028f0c0d */
[----:B------:R-:W-:Y:S01]  /*2d00*/  IMAD.MOV.U32 R237, RZ, RZ, 0x7f800000 ;  /* 0x7f800000ffed7424 */ /* 0x000fe200078e00ff */
[----:B------:R-:W-:Y:S01]  /*2d10*/  @!P6 LEA.HI.X R11, R6, R240, R7, 0x7, P4 ;  /* 0x000000f0060be211 */ /* 0x000fe200020f3c07 */
[----:B------:R-:W-:Y:S01]  /*2d20*/  IMAD.MOV.U32 R238, RZ, RZ, 0x7f800000 ;  /* 0x7f800000ffee7424 */ /* 0x000fe200078e00ff */
[----:B------:R-:W-:-:S02]  /*2d30*/  @!P2 LEA.HI.X R15, R15, R241, R18, 0x1, P1 ;  /* 0x000000f10f0fa211 */ /* 0x000fc400008f0c12 */
[----:B------:R-:W-:Y:S01]  /*2d40*/  PLOP3.LUT P1, PT, PT, PT, UP0, 0x80, 0x0 ;  /* 0x000000000000781c */ /* 0x000fe20003f2f008 */
[----:B------:R-:W-:Y:S01]  /*2d50*/  @P3 STS.128 [R2+0x8000], RZ ;  /* 0x008000ff02003388 */ /* 0x000fe20000000c00 */
[----:B------:R-:W-:Y:S01]  /*2d60*/  ISETP.GE.AND P4, PT, R21, UR9, PT ;  /* 0x0000000915007c0c */ /* 0x000fe2000bf86270 */
[----:B------:R-:W-:Y:S02]  /*2d70*/  VOTEU.ALL UP0, P0 ;  /* 0x00000000003f7886 */ /* 0x000fe40000000000 */
[----:B------:R-:W-:Y:S01]  /*2d80*/  @!PT LDS RZ, [RZ] ;  /* 0x00000000fffff984 */ /* 0x000fe20000000800 */
[----:B------:R-:W-:Y:S01]  /*2d90*/  @!PT LDS RZ, [RZ] ;  /* 0x00000000fffff984 */ /* 0x000fe20000000800 */
[----:B------:R-:W-:Y:S01]  /*2da0*/  @!PT LDS RZ, [RZ] ;  /* 0x00000000fffff984 */ /* 0x000fe20000000800 */
[----:B------:R1:W-:Y:S04]  /*2db0*/  @!P3 LDGSTS.E.BYPASS.LTC128B.128 [R2+0x8000], desc[UR10][R8.64] ;  /* 0x080000000802bfae */ /* 0x0003e8000b901d4a */
[----:B------:R-:W-:Y:S04]  /*2dc0*/  @P2 STS.128 [R2+0x9000], RZ ;  /* 0x009000ff02002388 */ /* 0x000fe80000000c00 */
[----:B------:R-:W-:Y:S01]  /*2dd0*/  @!PT LDS RZ, [RZ] ;  /* 0x00000000fffff984 */ /* 0x000fe20000000800 */
[----:B------:R-:W-:Y:S01]  /*2de0*/  @!PT LDS RZ, [RZ] ;  /* 0x00000000fffff984 */ /* 0x000fe20000000800 */
[----:B------:R-:W-:Y:S01]  /*2df0*/  @!PT LDS RZ, [RZ] ;  /* 0x00000000fffff984 */ /* 0x000fe20000000800 */
[----:B------:R-:W-:Y:S02]  /*2e00*/  @!P2 LDGSTS.E.BYPASS.LTC128B.128 [R2+0x9000], desc[UR10][R12.64] ;  /* 0x090000000c02afae */ /* 0x000fe4000b901d4a */
[----:B------:R-:W3:Y:S02]  /*2e10*/  @!P4 LDC.64 R22, c[0x0][0x218] ;  /* 0x00008600ff16cb82 */ /* 0x000ee40000000a00 */
[----:B------:R-:W-:Y:S04]  /*2e20*/  @P6 STS.128 [R2+0xa000], RZ ;  /* 0x00a000ff02006388 */ /* 0x000fe80000000c00 */
[----:B------:R-:W-:Y:S01]  /*2e30*/  @!PT LDS RZ, [RZ] ;  /* 0x00000000fffff984 */ /* 0x000fe20000000800 */
[----:B------:R-:W-:Y:S01]  /*2e40*/  @!PT LDS RZ, [RZ] ;  /* 0x00000000fffff984 */ /* 0x000fe20000000800 */
[----:B------:R-:W-:Y:S01]  /*2e50*/  @!PT LDS RZ, [RZ] ;  /* 0x00000000fffff984 */ /* 0x000fe20000000800 */
[----:B------:R4:W-:Y:S04]  /*2e60*/  @!P6 LDGSTS.E.BYPASS.LTC128B.128 [R2+0xa000], desc[UR10][R10.64] ;  /* 0x0a0000000a02efae */ /* 0x0009e8000b901d4a */
[----:B------:R-:W-:Y:S01]  /*2e70*/  @P0 STS.128 [R2+0xb000], RZ ;  /* 0x00b000ff02000388 */ /* 0x000fe20000000c00 */
[----:B-1----:R-:W-:-:S02]  /*2e80*/  @!P0 IMAD.MOV.U32 R8, RZ, RZ, R242 ;  /* 0x000000ffff088224 */ /* 0x002fc400078e00f2 */
[----:B------:R-:W-:Y:S02]  /*2e90*/  @!P0 IMAD.MOV.U32 R9, RZ, RZ, R240 ;  /* 0x000000ffff098224 */ /* 0x000fe400078e00f0 */
[----:B------:R-:W-:-:S04]  /*2ea0*/  @!P0 IMAD.WIDE.U32 R8, R6, 0xc0, R8 ;  /* 0x000000c006088825 */ /* 0x000fc800078e0008 */
[----:B------:R-:W-:Y:S02]  /*2eb0*/  @!P0 IMAD.MOV.U32 R6, RZ, RZ, R8 ;  /* 0x000000ffff068224 */ /* 0x000fe400078e0008 */
[----:B------:R-:W-:Y:S02]  /*2ec0*/  VIADD R8, R250, 0x2000 ;  /* 0x00002000fa087836 */ /* 0x000fe40000000000 */
[----:B------:R-:W-:Y:S02]  /*2ed0*/  @!P0 IMAD.IADD R7, R9, 0x1, R17 ;  /* 0x0000000109078824 */ /* 0x000fe400078e0211 */
[----:B------:R-:W-:Y:S01]  /*2ee0*/  @!P3 IMAD.MOV.U32 R9, RZ, RZ, R241 ;  /* 0x000000ffff09b224 */ /* 0x000fe200078e00f1 */
[----:B------:R-:W-:Y:S01]  /*2ef0*/  SEL R8, R8, R250, !P1 ;  /* 0x000000fa08087207 */ /* 0x000fe20004800000 */
[----:B----4-:R-:W-:Y:S01]  /*2f00*/  IMAD.U32 R10, RZ, RZ, UR32 ;  /* 0x00000020ff0a7e24 */ /* 0x010fe2000f8e00ff */
[----:B------:R-:W-:Y:S01]  /*2f10*/  @!PT LDS RZ, [RZ] ;  /* 0x00000000fffff984 */ /* 0x000fe20000000800 */
[----:B------:R-:W-:Y:S01]  /*2f20*/  @!PT LDS RZ, [RZ] ;  /* 0x00000000fffff984 */ /* 0x000fe20000000800 */
[----:B------:R-:W-:Y:S01]  /*2f30*/  @!PT LDS RZ, [RZ] ;  /* 0x00000000fffff984 */ /* 0x000fe20000000800 */
[----:B------:R1:W-:Y:S02]  /*2f40*/  @!P0 LDGSTS.E.BYPASS.LTC128B.128 [R2+0xb000], desc[UR10][R6.64] ;  /* 0x0b00000006028fae */ /* 0x0003e4000b901d4a */
[----:B------:R-:W-:Y:S01]  /*2f50*/  LEA R196, R8, UR4, 0x1 ;  /* 0x0000000408c47c11 */ /* 0x000fe2000f8e08ff */
[----:B------:R-:W-:-:S04]  /*2f60*/  @!P3 IMAD.MOV.U32 R8, RZ, RZ, R243 ;  /* 0x000000ffff08b224 */ /* 0x000fc800078e00f3 */
        /* <DEDUP_REMOVED lines=8> */
[----:B------:R-:W-:Y:S01]  /*2ff0*/  @!P6 LEA R12, P3, R10, R243, 0x7 ;  /* 0x000000f30a0ce211 */ /* 0x000fe200078638ff */
[----:B-1----:R-:W-:-:S02]  /*3000*/  IMAD.U32 R6, RZ, RZ, UR14 ;  /* 0x0000000eff067e24 */ /* 0x002fc4000f8e00ff */
[----:B------:R-:W-:Y:S02]  /*3010*/  @P2 STS [R196+0x1000], RZ ;  /* 0x001000ffc4002388 */ /* 0x000fe40000000800 */
[----:B------:R-:W-:Y:S02]  /*3020*/  IMAD.WIDE.U32 R6, R6, UR30, R4 ;  /* 0x0000001e06067c25 */ /* 0x000fe4000f8e0004 */
[----:B------:R-:W-:Y:S01]  /*3030*/  @P2 STS [R196+0x1004], RZ ;  /* 0x001004ffc4002388 */ /* 0x000fe20000000800 */
[----:B------:R-:W-:-:S03]  /*3040*/  IADD3 R6, P5, R6, UR47, RZ ;  /* 0x0000002f06067c10 */ /* 0x000fc6000ffbe0ff */
[----:B------:R-:W-:Y:S04]  /*3050*/  @P2 STS [R196+0x1008], RZ ;  /* 0x001008ffc4002388 */ /* 0x000fe80000000800 */
[----:B------:R-:W-:Y:S04]  /*3060*/  @P2 STS [R196+0x100c], RZ ;  /* 0x00100cffc4002388 */ /* 0x000fe80000000800 */
[----:B------:R-:W-:Y:S01]  /*3070*/  @!PT LDS RZ, [RZ] ;  /* 0x00000000fffff984 */ /* 0x000fe20000000800 */
[----:B------:R-:W-:Y:S01]  /*3080*/  @!PT LDS RZ, [RZ] ;  /* 0x00000000fffff984 */ /* 0x000fe20000000800 */
[----:B------:R-:W-:Y:S01]  /*3090*/  @!PT LDS RZ, [RZ] ;  /* 0x00000000fffff984 */ /* 0x000fe20000000800 */
[----:B------:R1:W-:Y:S04]  /*30a0*/  @!P2 LDGSTS.E.BYPASS.LTC128B.128 [R196+0x1000], desc[UR10][R14.64] ;  /* 0x010000000ec4afae */ /* 0x0003e8000b901d4a */
[----:B------:R-:W-:Y:S01]  /*30b0*/  @P6 STS [R196+0x2000], RZ ;  /* 0x002000ffc4006388 */ /* 0x000fe20000000800 */
[----:B----4-:R-:W-:Y:S01]  /*30c0*/  IMAD.U32 R8, RZ, RZ, UR12 ;  /* 0x0000000cff087e24 */ /* 0x010fe2000f8e00ff */
[----:B------:R-:W-:Y:S01]  /*30d0*/  @!UP0 UIMAD UR12, UR33, 0xc0, URZ ;  /* 0x000000c0210c88a4 */ /* 0x000fe2000f8e023f */
[----:B------:R-:W-:Y:S01]  /*30e0*/  IMAD.U32 R9, RZ, RZ, UR33 ;  /* 0x00000021ff097e24 */ /* 0x000fe2000f8e00ff */
[----:B------:R-:W-:Y:S02]  /*30f0*/  @P6 STS [R196+0x2004], RZ ;  /* 0x002004ffc4006388 */ /* 0x000fe40000000800 */
[----:B------:R-:W-:Y:S01]  /*3100*/  IADD3.X R7, R7, UR49, R8, P5, !PT ;  /* 0x0000003107077c10 */ /* 0x000fe2000affe408 */
[----:B------:R-:W-:Y:S01]  /*3110*/  @!P0 IMAD.MOV.U32 R8, RZ, RZ, R243 ;  /* 0x000000ffff088224 */ /* 0x000fe200078e00f3 */
[----:B------:R-:W-:Y:S01]  /*3120*/  ISETP.GE.AND P5, PT, R0, UR9, PT ;  /* 0x0000000900007c0c */ /* 0x000fe2000bfa6270 */
[----:B------:R-:W-:Y:S01]  /*3130*/  @P6 STS [R196+0x2008], RZ ;  /* 0x002008ffc4006388 */ /* 0x000fe20000000800 */
[----:B------:R-:W-:Y:S01]  /*3140*/  @!P6 LEA.HI.X R13, R10, R241, R9, 0x7, P3 ;  /* 0x000000f10a0de211 */ /* 0x000fe200018f3c09 */
[----:B------:R-:W-:Y:S01]  /*3150*/  @!P0 IMAD.MOV.U32 R9, RZ, RZ, R241 ;  /* 0x000000ffff098224 */ /* 0x000fe200078e00f1 */
[----:B------:R-:W-:Y:S01]  /*3160*/  ISETP.GE.AND P3, PT, R20, UR9, PT ;  /* 0x0000000914007c0c */ /* 0x000fe2000bf66270 */
[----:B------:R-:W-:Y:S01]  /*3170*/  IMAD.WIDE.U32 R6, R16, UR28, R6 ;  /* 0x0000001c10067c25 */ /* 0x000fe2000f8e0006 */
[----:B------:R-:W-:Y:S03]  /*3180*/  @P6 STS [R196+0x200c], RZ ;  /* 0x00200cffc4006388 */ /* 0x000fe60000000800 */
[----:B------:R-:W-:Y:S01]  /*3190*/  @!P0 IMAD.WIDE.U32 R8, R10, 0xc0, R8 ;  /* 0x000000c00a088825 */ /* 0x000fe200078e0008 */
[----:B------:R-:W-:Y:S01]  /*31a0*/  @!PT LDS RZ, [RZ] ;  /* 0x00000000fffff984 */ /* 0x000fe20000000800 */
[----:B------:R-:W-:Y:S01]  /*31b0*/  @!PT LDS RZ, [RZ] ;  /* 0x00000000fffff984 */ /* 0x000fe20000000800 */
[----:B------:R-:W-:Y:S01]  /*31c0*/  @!PT LDS RZ, [RZ] ;  /* 0x00000000fffff984 */ /* 0x000fe20000000800 */
[----:B------:R4:W-:Y:S03]  /*31d0*/  @!P6 LDGSTS.E.BYPASS.LTC128B.128 [R196+0x2000], desc[UR10][R12.64] ;  /* 0x020000000cc4efae */ /* 0x0009e6000b901d4a */
[----:B------:R-:W-:Y:S01]  /*31e0*/  IMAD R10, R19, UR28, RZ ;  /* 0x0000001c130a7c24 */ /* 0x000fe2000f8e02ff */
[----:B------:R-:W4:Y:S01]  /*31f0*/  @!P5 LDC.64 R20, c[0x0][0x218] ;  /* 0x00008600ff14db82 */ /* 0x000f220000000a00 */
[----:B-1----:R-:W-:Y:S01]  /*3200*/  @!P4 IADD3 R14, P2, R0, 0x20, RZ ;  /* 0x00000020000ec810 */ /* 0x002fe20007f5e0ff */
[----:B------:R-:W-:Y:S01]  /*3210*/  @!P0 VIADD R9, R9, UR12 ;  /* 0x0000000c09098c36 */ /* 0x000fe20008000000 */
[----:B------:R-:W-:Y:S01]  /*3220*/  @P0 STS [R196+0x3000], RZ ;  /* 0x003000ffc4000388 */ /* 0x000fe20000000800 */
[----:B------:R-:W-:Y:S01]  /*3230*/  IMAD R15, R16, UR29, R10 ;  /* 0x0000001d100f7c24 */ /* 0x000fe2000f8e020a */
[----:B------:R-:W-:Y:S01]  /*3240*/  ULDC.64 UR28, c[0x0][0x268] ;  /* 0x00009a00001c7ab9 */ /* 0x000fe20000000a00 */
[----:B------:R-:W-:Y:S01]  /*3250*/  @!P4 IMAD.X R11, RZ, RZ, R33, P2 ;  /* 0x000000ffff0bc224 */ /* 0x000fe200010e0621 */
[----:B------:R-:W-:Y:S01]  /*3260*/  @P0 STS [R196+0x3004], RZ ;  /* 0x003004ffc4000388 */ /* 0x000fe20000000800 */
[----:B------:R-:W-:Y:S01]  /*3270*/  IMAD.U32 R10, RZ, RZ, UR26 ;  /* 0x0000001aff0a7e24 */ /* 0x000fe2000f8e00ff */
[----:B------:R-:W-:Y:S01]  /*3280*/  ISETP.GE.AND P2, PT, R24, UR9, PT ;  /* 0x0000000918007c0c */ /* 0x000fe2000bf46270 */
[----:B------:R-:W-:Y:S01]  /*3290*/  @!P4 IMAD R17, R11, UR14, RZ ;  /* 0x0000000e0b11cc24 */ /* 0x000fe2000f8e02ff */
[----:B------:R-:W-:Y:S01]  /*32a0*/  @P0 STS [R196+0x3008], RZ ;  /* 0x003008ffc4000388 */ /* 0x000fe20000000800 */
[----:B------:R-:W-:Y:S01]  /*32b0*/  IMAD.IADD R7, R7, 0x1, R15 ;  /* 0x0000000107077824 */ /* 0x000fe200078e020f */
[----:B------:R-:W-:Y:S01]  /*32c0*/  UIMAD UR9, UR34, UR26, URZ ;  /* 0x0000001a220972a4 */ /* 0x000fe2000f8e023f */
[----:B------:R-:W-:Y:S01]  /*32d0*/  IMAD.WIDE.U32 R10, R10, UR30, R4 ;  /* 0x0000001e0a0a7c25 */ /* 0x000fe2000f8e0004 */
[----:B------:R-:W-:Y:S01]  /*32e0*/  @P0 STS [R196+0x300c], RZ ;  /* 0x00300cffc4000388 */ /* 0x000fe20000000800 */
[----:B------:R-:W1:Y:S01]  /*32f0*/  @!P3 LDC.64 R26, c[0x0][0x218] ;  /* 0x00008600ff1abb82 */ /* 0x000e620000000a00 */
[----:B------:R-:W-:Y:S01]  /*3300*/  UIMAD UR9, UR30, UR27, UR9 ;  /* 0x0000001b1e0972a4 */ /* 0x000fe2000f8e0209 */
[C---:B------:R-:W-:Y:S01]  /*3310*/  @!P4 IMAD R15, R14.reuse, UR15, R17 ;  /* 0x0000000f0e0fcc24 */ /* 0x040fe2000f8e0211 */
[----:B------:R-:W-:Y:S01]  /*3320*/  @!PT LDS RZ, [RZ] ;  /* 0x00000000fffff984 */ /* 0x000fe20000000800 */
[----:B------:R-:W-:Y:S01]  /*3330*/  @!PT LDS RZ, [RZ] ;  /* 0x00000000fffff984 */ /* 0x000fe20000000800 */
[----:B------:R-:W-:Y:S01]  /*3340*/  @!PT LDS RZ, [RZ] ;  /* 0x00000000fffff984 */ /* 0x000fe20000000800 */
[----:B------:R1:W-:Y:S01]  /*3350*/  @!P0 LDGSTS.E.BYPASS.LTC128B.128 [R196+0x3000], desc[UR10][R8.64] ;  /* 0x0300000008c48fae */ /* 0x0003e2000b901d4a */
[----:B------:R-:W-:-:S03]  /*3360*/  @!P4 IMAD.WIDE.U32 R4, R14, UR14, R6 ;  /* 0x0000000e0e04cc25 */ /* 0x000fc6000f8e0006 */
[----:B------:R-:W-:Y:S01]  /*3370*/  @P5 STS.128 [R2+0xc000], RZ ;  /* 0x00c000ff02005388 */ /* 0x000fe20000000c00 */
[----:B------:R-:W-:Y:S01]  /*3380*/  @!P4 IMAD.IADD R5, R5, 0x1, R15 ;  /* 0x000000010505c824 */ /* 0x000fe200078e020f */
[----:B---3--:R-:W-:Y:S01]  /*3390*/  @!P4 LEA R22, P0, R4, R22, 0x1 ;  /* 0x000000160416c211 */ /* 0x008fe200078008ff */
[----:B----4-:R-:W-:Y:S01]  /*33a0*/  VIADD R12, R244, 0x8 ;  /* 0x00000008f40c7836 */ /* 0x010fe20000000000 */
[----:B------:R-:W3:Y:S02]  /*33b0*/  @!P2 LDC.64 R34, c[0x0][0x218] ;  /* 0x00008600ff22ab82 */ /* 0x000ee40000000a00 */
[----:B------:R-:W-:Y:S01]  /*33c0*/  @!P4 LEA.HI.X R23, R4, R23, R5, 0x1, P0 ;  /* 0x000000170417c211 */ /* 0x000fe200000f0c05 */
[----:B------:R-:W-:Y:S01]  /*33d0*/  IMAD.U32 R5, RZ, RZ, UR9 ;  /* 0x00000009ff057e24 */ /* 0x000fe2000f8e00ff */
[----:B------:R-:W-:-:S04]  /*33e0*/  IADD3 R4, P0, R10, UR44, RZ ;  /* 0x0000002c0a047c10 */ /* 0x000fc8000ff1e0ff */
[----:B------:R-:W-:Y:S01]  /*33f0*/  IADD3.X R5, R11, UR48, R5, P0, !PT ;  /* 0x000000300b057c10 */ /* 0x000fe200087fe405 */
[----:B------:R-:W4:Y:S02]  /*3400*/  @!P5 LDC.64 R30, c[0x0][0x220] ;  /* 0x00008800ff1edb82 */ /* 0x000f240000000a00 */
[----:B------:R-:W-:-:S04]  /*3410*/  IMAD.WIDE.U32 R4, R16, UR28, R4 ;  /* 0x0000001c10047c25 */ /* 0x000fc8000f8e0004 */
[----:B------:R-:W-:Y:S02]  /*3420*/  @!P4 IMAD.MOV.U32 R14, RZ, RZ, R4 ;  /* 0x000000ffff0ec224 */ /* 0x000fe400078e0004 */
[----:B-1----:R-:W-:Y:S02]  /*3430*/  @!P5 IMAD R8, R33, UR14, RZ ;  /* 0x0000000e2108dc24 */ /* 0x002fe4000f8e02ff */
[----:B------:R-:W-:Y:S02]  /*3440*/  @!P5 IMAD.MOV.U32 R9, RZ, RZ, R7 ;  /* 0x000000ffff09d224 */ /* 0x000fe400078e0007 */
[----:B------:R-:W-:Y:S02]  /*3450*/  @!P5 IMAD R13, R0, UR15, R8 ;  /* 0x0000000f000ddc24 */ /* 0x000fe4000f8e0208 */
[----:B------:R-:W-:Y:S02]  /*3460*/  @!P5 IMAD.MOV.U32 R8, RZ, RZ, R6 ;  /* 0x000000ffff08d224 */ /* 0x000fe400078e0006 */
[----:B------:R-:W-:-:S02]  /*3470*/  @!P3 IMAD.MOV.U32 R18, RZ, RZ, R4 ;  /* 0x000000ffff12b224 */ /* 0x000fc400078e0004 */
[----:B------:R-:W-:-:S04]  /*3480*/  @!P5 IMAD.WIDE.U32 R8, R0, UR14, R8 ;  /* 0x0000000e0008dc25 */ /* 0x000fc8000f8e0008 */
[----:B------:R-:W-:Y:S01]  /*3490*/  @!P5 IMAD.IADD R10, R9, 0x1, R13 ;  /* 0x00000001090ad824 */ /* 0x000fe200078e020d */
[C---:B------:R-:W-:Y:S01]  /*34a0*/  @!P5 LEA R20, P6, R8.reuse, R20, 0x1 ;  /* 0x000000140814d211 */ /* 0x040fe200078c08ff */
[----:B------:R-:W-:Y:S02]  /*34b0*/  IMAD R9, R19, UR28, RZ ;  /* 0x0000001c13097c24 */ /* 0x000fe4000f8e02ff */
[----:B------:R-:W-:Y:S01]  /*34c0*/  @!P2 IMAD.MOV.U32 R28, RZ, RZ, R4 ;  /* 0x000000ffff1ca224 */ /* 0x000fe200078e0004 */
[----:B------:R-:W-:Y:S01]  /*34d0*/  @!P5 LEA.HI.X R21, R8, R21, R10, 0x1, P6 ;  /* 0x000000150815d211 */ /* 0x000fe200030f0c0a */
[----:B------:R-:W-:Y:S01]  /*34e0*/  @!P2 IMAD.MOV.U32 R8, RZ, RZ, R6 ;  /* 0x000000ffff08a224 */ /* 0x000fe200078e0006 */
[----:B------:R-:W-:Y:S02]  /*34f0*/  @!P3 IADD3 R10, P0, R0, 0x40, RZ ;  /* 0x00000040000ab810 */ /* 0x000fe40007f1e0ff */
[----:B------:R-:W-:Y:S01]  /*3500*/  ISETP.GE.AND P6, PT, R12, UR7, PT ;  /* 0x000000070c007c0c */ /* 0x000fe2000bfc6270 */
[----:B------:R-:W-:Y:S01]  /*3510*/  IMAD R12, R16, UR29, R9 ;  /* 0x0000001d100c7c24 */ /* 0x000fe2000f8e0209 */
[----:B------:R-:W-:Y:S01]  /*3520*/  @!PT LDS RZ, [RZ] ;  /* 0x00000000fffff984 */ /* 0x000fe20000000800 */
[----:B------:R-:W-:Y:S01]  /*3530*/  @!PT LDS RZ, [RZ] ;  /* 0x00000000fffff984 */ /* 0x000fe20000000800 */
[----:B------:R-:W-:Y:S01]  /*3540*/  @!PT LDS RZ, [RZ] ;  /* 0x00000000fffff984 */ /* 0x000fe20000000800 */
[----:B------:R1:W-:Y:S01]  /*3550*/  @!P5 LDGSTS.E.BYPASS.LTC128B.128 [R2+0xc000], desc[UR10][R20.64] ;  /* 0x0c0000001402dfae */ /* 0x0003e2000b901d4a */
[----:B------:R-:W-:Y:S01]  /*3560*/  @!P3 IMAD.X R13, RZ, RZ, R33, P0 ;  /* 0x000000ffff0db224 */ /* 0x000fe200000e0621 */
[----:B------:R-:W-:Y:S01]  /*3570*/  @!P2 IADD3 R11, P0, R0, 0x60, RZ ;  /* 0x00000060000ba810 */ /* 0x000fe20007f1e0ff */
[----:B------:R-:W-:Y:S01]  /*3580*/  IMAD.IADD R5, R5, 0x1, R12 ;  /* 0x0000000105057824 */ /* 0x000fe200078e020c */
[----:B------:R-:W-:Y:S01]  /*3590*/  @P4 STS.128 [R2+0xd000], RZ ;  /* 0x00d000ff02004388 */ /* 0x000fe20000000c00 */
[----:B------:R-:W-:-:S02]  /*35a0*/  @!P3 IMAD R13, R13, UR14, RZ ;  /* 0x0000000e0d0dbc24 */ /* 0x000fc4000f8e02ff */
[----:B------:R-:W-:Y:S01]  /*35b0*/  @!P2 IMAD.X R17, RZ, RZ, R33, P0 ;  /* 0x000000ffff11a224 */ /* 0x000fe200000e0621 */
[----:B------:R-:W-:Y:S01]  /*35c0*/  @!P4 IADD3 R12, P0, R0, 0x20, RZ ;  /* 0x00000020000cc810 */ /* 0x000fe20007f1e0ff */
[----:B------:R-:W-:Y:S01]  /*35d0*/  @!P2 IMAD.MOV.U32 R9, RZ, RZ, R7 ;  /* 0x000000ffff09a224 */ /* 0x000fe200078e0007 */
[----:B------:R-:W-:Y:S01]  /*35e0*/  @!PT LDS RZ, [RZ] ;  /* 0x00000000fffff984 */ /* 0x000fe20000000800 */
[----:B------:R-:W-:Y:S01]  /*35f0*/  @!PT LDS RZ, [RZ] ;  /* 0x00000000fffff984 */ /* 0x000fe20000000800 */
[----:B------:R-:W-:Y:S01]  /*3600*/  @!PT LDS RZ, [RZ] ;  /* 0x00000000fffff984 */ /* 0x000fe20000000800 */
[----:B------:R-:W-:Y:S01]  /*3610*/  @!P4 LDGSTS.E.BYPASS.LTC128B.128 [R2+0xd000], desc[UR10][R22.64] ;  /* 0x0d0000001602cfae */ /* 0x000fe2000b901d4a */
[C---:B------:R-:W-:Y:S02]  /*3620*/  @!P3 IMAD R24, R10.reuse, UR15, R13 ;  /* 0x0000000f0a18bc24 */ /* 0x040fe4000f8e020d */
[----:B------:R-:W-:Y:S01]  /*3630*/  @!P4 IMAD.X R16, RZ, RZ, R33, P0 ;  /* 0x000000ffff10c224 */ /* 0x000fe200000e0621 */
[----:B------:R-:W-:Y:S01]  /*3640*/  @P3 STS.128 [R2+0xe000], RZ ;  /* 0x00e000ff02003388 */ /* 0x000fe20000000c00 */
[----:B------:R-:W-:Y:S01]  /*3650*/  @!P3 IMAD.WIDE.U32 R6, R10, UR14, R6 ;  /* 0x0000000e0a06bc25 */ /* 0x000fe2000f8e0006 */
[----:B------:R-:W-:-:S03]  /*3660*/  @!P3 IADD3 R10, P0, R0, 0x40, RZ ;  /* 0x00000040000ab810 */ /* 0x000fc60007f1e0ff */
[----:B------:R-:W-:Y:S02]  /*3670*/  @!P2 IMAD R13, R17, UR14, RZ ;  /* 0x0000000e110dac24 */ /* 0x000fe4000f8e02ff */
[----:B------:R-:W-:Y:S02]  /*3680*/  @!P4 IMAD R16, R16, UR26, RZ ;  /* 0x0000001a1010cc24 */ /* 0x000fe4000f8e02ff */
[----:B------:R-:W-:Y:S02]  /*3690*/  @!P4 IMAD.MOV.U32 R15, RZ, RZ, R5 ;  /* 0x000000ffff0fc224 */ /* 0x000fe400078e0005 */
[----:B------:R-:W-:Y:S02]  /*36a0*/  @!P2 IMAD R25, R11, UR15, R13 ;  /* 0x0000000f0b19ac24 */ /* 0x000fe4000f8e020d */
[C---:B------:R-:W-:Y:S01]  /*36b0*/  @!P4 IMAD R32, R12.reuse, UR27, R16 ;  /* 0x0000001b0c20cc24 */ /* 0x040fe2000f8e0210 */
[----:B-1----:R-:W1:Y:S01]  /*36c0*/  @!P4 LDC.64 R20, c[0x0][0x220] ;  /* 0x00008800ff14cb82 */ /* 0x002e620000000a00 */
[----:B------:R-:W-:-:S04]  /*36d0*/  @!P4 IMAD.WIDE.U32 R12, R12, UR26, R14 ;  /* 0x0000001a0c0ccc25 */ /* 0x000fc8000f8e000e */
[----:B------:R-:W-:Y:S01]  /*36e0*/  @!P3 IMAD.X R17, RZ, RZ, R33, P0 ;  /* 0x000000ffff11b224 */ /* 0x000fe200000e0621 */
[----:B------:R-:W-:Y:S01]  /*36f0*/  @!P3 LEA R16, P0, R6, R26, 0x1 ;  /* 0x0000001a0610b211 */ /* 0x000fe200078008ff */
[----:B------:R-:W-:Y:S02]  /*3700*/  @!P3 IMAD.IADD R14, R7, 0x1, R24 ;  /* 0x00000001070eb824 */ /* 0x000fe400078e0218 */
[----:B------:R-:W-:-:S04]  /*3710*/  @!P2 IMAD.WIDE.U32 R8, R11, UR14, R8 ;  /* 0x0000000e0b08ac25 */ /* 0x000fc8000f8e0008 */
[----:B------:R-:W-:Y:S02]  /*3720*/  @!P5 IMAD R7, R33, UR26, RZ ;  /* 0x0000001a2107dc24 */ /* 0x000fe4000f8e02ff */
[----:B------:R-:W-:Y:S01]  /*3730*/  @!P3 IMAD R11, R17, UR26, RZ ;  /* 0x0000001a110bbc24 */ /* 0x000fe2000f8e02ff */
[----:B------:R-:W-:Y:S01]  /*3740*/  @!P3 LEA.HI.X R17, R6, R27, R14, 0x1, P0 ;  /* 0x0000001b0611b211 */ /* 0x000fe200000f0c0e */
[--C-:B------:R-:W-:Y:S01]  /*3750*/  @!P3 IMAD.MOV.U32 R19, RZ, RZ, R5.reuse ;  /* 0x000000ffff13b224 */ /* 0x100fe200078e0005 */
[----:B---3--:R-:W-:Y:S01]  /*3760*/  @!P2 LEA R14, P0, R8, R34, 0x1 ;  /* 0x00000022080ea211 */ /* 0x008fe200078008ff */
[----:B------:R-:W-:Y:S02]  /*3770*/  @!P2 IMAD.MOV.U32 R29, RZ, RZ, R5 ;  /* 0x000000ffff1da224 */ /* 0x000fe400078e0005 */
[----:B------:R-:W-:Y:S01]  /*3780*/  @!P2 IMAD.IADD R6, R9, 0x1, R25 ;  /* 0x000000010906a824 */ /* 0x000fe200078e0219 */
[----:B------:R-:W-:Y:S01]  /*3790*/  @!PT LDS RZ, [RZ] ;  /* 0x00000000fffff984 */ /* 0x000fe20000000800 */
[----:B------:R-:W-:Y:S01]  /*37a0*/  @!PT LDS RZ, [RZ] ;  /* 0x00000000fffff984 */ /* 0x000fe20000000800 */
[----:B------:R-:W-:Y:S01]  /*37b0*/  @!PT LDS RZ, [RZ] ;  /* 0x00000000fffff984 */ /* 0x000fe20000000800 */
[----:B------:R-:W-:Y:S01]  /*37c0*/  @!P3 LDGSTS.E.BYPASS.LTC128B.128 [R2+0xe000], desc[UR10][R16.64] ;  /* 0x0e0000001002bfae */ /* 0x000fe2000b901d4a */
[C---:B------:R-:W-:Y:S01]  /*37d0*/  @!P5 IMAD R7, R0.reuse, UR27, R7 ;  /* 0x0000001b0007dc24 */ /* 0x040fe2000f8e0207 */
[----:B------:R-:W3:Y:S01]  /*37e0*/  @!P3 LDC.64 R24, c[0x0][0x220] ;  /* 0x00008800ff18bb82 */ /* 0x000ee20000000a00 */
[----:B------:R-:W-:Y:S01]  /*37f0*/  @!P5 IMAD.WIDE.U32 R4, R0, UR26, R4 ;  /* 0x0000001a0004dc25 */ /* 0x000fe2000f8e0004 */
[----:B------:R-:W-:Y:S01]  /*3800*/  @!P2 LEA.HI.X R15, R8, R35, R6, 0x1, P0 ;  /* 0x00000023080fa211 */ /* 0x000fe200000f0c06 */
[----:B------:R-:W-:Y:S02]  /*3810*/  @P2 STS.128 [R2+0xf000], RZ ;  /* 0x00f000ff02002388 */ /* 0x000fe40000000c00 */
[----:B------:R-:W-:Y:S01]  /*3820*/  @!P5 IMAD.IADD R5, R5, 0x1, R7 ;  /* 0x000000010505d824 */ /* 0x000fe200078e0207 */
[----:B----4-:R-:W-:Y:S01]  /*3830*/  @!P5 LEA R6, P0, R4, R30, 0x1 ;  /* 0x0000001e0406d211 */ /* 0x010fe200078008ff */
[C---:B------:R-:W-:Y:S01]  /*3840*/  @!P3 IMAD R26, R10.reuse, UR27, R11 ;  /* 0x0000001b0a1abc24 */ /* 0x040fe2000f8e020b */
[----:B------:R-:W-:Y:S01]  /*3850*/  @!PT LDS RZ, [RZ] ;  /* 0x00000000fffff984 */ /* 0x000fe20000000800 */
[----:B------:R-:W-:Y:S01]  /*3860*/  @!PT LDS RZ, [RZ] ;  /* 0x00000000fffff984 */ /* 0x000fe20000000800 */
[----:B------:R-:W-:Y:S01]  /*3870*/  @!PT LDS RZ, [RZ] ;  /* 0x00000000fffff984 */ /* 0x000fe20000000800 */
[----:B------:R1:W-:Y:S01]  /*3880*/  @!P2 LDGSTS.E.BYPASS.LTC128B.128 [R2+0xf000], desc[UR10][R14.64] ;  /* 0x0f0000000e02afae */ /* 0x0003e2000b901d4a */
[----:B------:R-:W-:Y:S01]  /*3890*/  @!P3 IMAD.WIDE.U32 R10, R10, UR26, R18 ;  /* 0x0000001a0a0abc25 */ /* 0x000fe2000f8e0012 */
[----:B------:R-:W-:Y:S01]  /*38a0*/  @!P5 LEA.HI.X R7, R4, R31, R5, 0x1, P0 ;  /* 0x0000001f0407d211 */ /* 0x000fe200000f0c05 */
[----:B------:R-:W4:Y:S01]  /*38b0*/  @!P2 LDC.64 R18, c[0x0][0x220] ;  /* 0x00008800ff12ab82 */ /* 0x000f220000000a00 */
[----:B------:R-:W-:Y:S01]  /*38c0*/  @!P2 IADD3 R0, P0, R0, 0x60, RZ ;  /* 0x000000600000a810 */ /* 0x000fe20007f1e0ff */
[----:B------:R-:W-:Y:S04]  /*38d0*/  @P5 STS.128 [R2+0x10000], RZ ;  /* 0x010000ff02005388 */ /* 0x000fe80000000c00 */
[----:B------:R-:W-:Y:S01]  /*38e0*/  @!P2 IMAD.X R4, RZ, RZ, R33, P0 ;  /* 0x000000ffff04a224 */ /* 0x000fe200000e0621 */
[----:B------:R-:W-:Y:S01]  /*38f0*/  @!PT LDS RZ, [RZ] ;  /* 0x00000000fffff984 */ /* 0x000fe20000000800 */
[----:B------:R-:W-:Y:S01]  /*3900*/  @!PT LDS RZ, [RZ] ;  /* 0x00000000fffff984 */ /* 0x000fe20000000800 */
[----:B------:R-:W-:Y:S01]  /*3910*/  @!PT LDS RZ, [RZ] ;  /* 0x00000000fffff984 */ /* 0x000fe20000000800 */
[----:B------:R2:W-:Y:S03]  /*3920*/  @!P5 LDGSTS.E.BYPASS.LTC128B.128 [R2+0x10000], desc[UR10][R6.64] ;  /* 0x100000000602dfae */ /* 0x0005e6000b901d4a */
[----:B------:R-:W-:Y:S01]  /*3930*/  @!P2 IMAD R4, R4, UR26, RZ ;  /* 0x0000001a0404ac24 */ /* 0x000fe2000f8e02ff */
[----:B------:R-:W-:Y:S01]  /*3940*/  @P4 STS.128 [R2+0x11000], RZ ;  /* 0x011000ff02004388 */ /* 0x000fe20000000c00 */
[----:B---3--:R-:W-:-:S02]  /*3950*/  @!P3 LEA R8, P0, R10, R24, 0x1 ;  /* 0x000000180a08b211 */ /* 0x008fc400078008ff */
[----:B-1----:R-:W-:Y:S01]  /*3960*/  @!P4 LEA R14, P5, R12, R20, 0x1 ;  /* 0x000000140c0ec211 */ /* 0x002fe200078a08ff */
[----:B--2---:R-:W-:Y:S02]  /*3970*/  @!P4 IMAD.IADD R6, R13, 0x1, R32 ;  /* 0x000000010d06c824 */ /* 0x004fe400078e0220 */
[----:B------:R-:W-:Y:S02]  /*3980*/  @!P3 IMAD.IADD R7, R11, 0x1, R26 ;  /* 0x000000010b07b824 */ /* 0x000fe400078e021a */
[----:B------:R-:W-:Y:S01]  /*3990*/  @!P2 IMAD R11, R0, UR27, R4 ;  /* 0x0000001b000bac24 */ /* 0x000fe2000f8e0204 */
[----:B------:R-:W-:Y:S01]  /*39a0*/  @!P4 LEA.HI.X R15, R12, R21, R6, 0x1, P5 ;  /* 0x000000150c0fc211 */ /* 0x000fe200028f0c06 */
[----:B------:R-:W-:Y:S01]  /*39b0*/  @!P2 IMAD.WIDE.U32 R4, R0, UR26, R28 ;  /* 0x0000001a0004ac25 */ /* 0x000fe2000f8e001c */
[----:B------:R-:W-:-:S03]  /*39c0*/  @!P3 LEA.HI.X R9, R10, R25, R7, 0x1, P0 ;  /* 0x000000190a09b211 */ /* 0x000fc600000f0c07 */
[----:B------:R-:W-:Y:S01]  /*39d0*/  VIADD R187, R189, 0x2000 ;  /* 0x00002000bdbb7836 */ /* 0x000fe20000000000 */
[----:B------:R-:W-:Y:S01]  /*39e0*/  @!PT LDS RZ, [RZ] ;  /* 0x00000000fffff984 */ /* 0x000fe20000000800 */
[----:B------:R-:W-:Y:S01]  /*39f0*/  @!PT LDS RZ, [RZ] ;  /* 0x00000000fffff984 */ /* 0x000fe20000000800 */
[----:B------:R-:W-:Y:S01]  /*3a00*/  @!PT LDS RZ, [RZ] ;  /* 0x00000000fffff984 */ /* 0x000fe20000000800 */
[----:B------:R-:W-:Y:S01]  /*3a10*/  @!P4 LDGSTS.E.BYPASS.LTC128B.128 [R2+0x11000], desc[UR10][R14.64] ;  /* 0x110000000e02cfae */ /* 0x000fe2000b901d4a */
[----:B------:R-:W-:Y:S01]  /*3a20*/  VIADD R0, R244, 0x48 ;  /* 0x00000048f4007836 */ /* 0x000fe20000000000 */
[----:B----4-:R-:W-:Y:S01]  /*3a30*/  @!P2 LEA R6, P0, R4, R18, 0x1 ;  /* 0x000000120406a211 */ /* 0x010fe200078008ff */
[----:B------:R-:W-:Y:S01]  /*3a40*/  VIADD R7, R244, 0x40 ;  /* 0x00000040f4077836 */ /* 0x000fe20000000000 */
[----:B------:R-:W-:Y:S01]  /*3a50*/  @P3 STS.128 [R2+0x12000], RZ ;  /* 0x012000ff02003388 */ /* 0x000fe20000000c00 */
[----:B------:R-:W-:Y:S01]  /*3a60*/  @!P2 IMAD.IADD R5, R5, 0x1, R11 ;  /* 0x000000010505a824 */ /* 0x000fe200078e020b */
[----:B------:R-:W-:Y:S01]  /*3a70*/  ISETP.GE.AND P4, PT, R0, UR7, PT ;  /* 0x0000000700007c0c */ /* 0x000fe2000bf86270 */
[----:B------:R-:W-:Y:S01]  /*3a80*/  VIADD R181, R190, 0x2000 ;  /* 0x00002000beb57836 */ /* 0x000fe20000000000 */
[----:B------:R-:W-:Y:S01]  /*3a90*/  ISETP.GE.AND P5, PT, R7, UR7, PT ;  /* 0x0000000707007c0c */ /* 0x000fe2000bfa6270 */
[----:B------:R-:W-:Y:S01]  /*3aa0*/  @!PT LDS RZ, [RZ] ;  /* 0x00000000fffff984 */ /* 0x000fe20000000800 */
[----:B------:R-:W-:Y:S01]  /*3ab0*/  @!PT LDS RZ, [RZ] ;  /* 0x00000000fffff984 */ /* 0x000fe20000000800 */
[----:B------:R-:W-:Y:S01]  /*3ac0*/  @!PT LDS RZ, [RZ] ;  /* 0x00000000fffff984 */ /* 0x000fe20000000800 */
[----:B------:R1:W-:Y:S01]  /*3ad0*/  @!P3 LDGSTS.E.BYPASS.LTC128B.128 [R2+0x12000], desc[UR10][R8.64] ;  /* 0x120000000802bfae */ /* 0x0003e2000b901d4a */
[----:B------:R-:W-:Y:S01]  /*3ae0*/  @!P2 LEA.HI.X R7, R4, R19, R5, 0x1, P0 ;  /* 0x000000130407a211 */ /* 0x000fe200000f0c05 */
[C---:B------:R-:W-:Y:S01]  /*3af0*/  IMAD.SHL.U32 R4, R244.reuse, 0x4, RZ ;  /* 0x00000004f4047824 */ /* 0x040fe200078e00ff */
[----:B------:R-:W-:Y:S01]  /*3b00*/  ISETP.GE.AND P3, PT, R244, UR7, PT ;  /* 0x00000007f4007c0c */ /* 0x000fe2000bf66270 */
[----:B------:R2:W-:Y:S01]  /*3b10*/  @P2 STS.128 [R2+0x13000], RZ ;  /* 0x013000ff02002388 */ /* 0x0005e20000000c00 */
[----:B------:R-:W-:-:S02]  /*3b20*/  IMAD.MOV.U32 R188, RZ, RZ, 0x20 ;  /* 0x00000020ffbc7424 */ /* 0x000fc400078e00ff */
[----:B------:R-:W-:Y:S01]  /*3b30*/  IMAD.MOV.U32 R182, RZ, RZ, 0x40 ;  /* 0x00000040ffb67424 */ /* 0x000fe200078e00ff */
[----:B------:R-:W-:Y:S01]  /*3b40*/  @!PT LDS RZ, [RZ] ;  /* 0x00000000fffff984 */ /* 0x000fe20000000800 */
[----:B------:R-:W-:Y:S01]  /*3b50*/  @!PT LDS RZ, [RZ] ;  /* 0x00000000fffff984 */ /* 0x000fe20000000800 */
[----:B------:R-:W-:Y:S01]  /*3b60*/  @!PT LDS RZ, [RZ] ;  /* 0x00000000fffff984 */ /* 0x000fe20000000800 */
[----:B------:R2:W-:Y:S01]  /*3b70*/  @!P2 LDGSTS.E.BYPASS.LTC128B.128 [R2+0x13000], desc[UR10][R6.64] ;  /* 0x130000000602afae */ /* 0x0005e2000b901d4a */
[----:B------:R-:W-:Y:S01]  /*3b80*/  IADD3 R4, P2, R4, UR18, RZ ;  /* 0x0000001204047c10 */ /* 0x000fe2000ff5e0ff */
[----:B------:R-:W-:Y:S01]  /*3b90*/  IMAD.MOV.U32 R245, RZ, RZ, 0x40 ;  /* 0x00000040fff57424 */ /* 0x000fe200078e00ff */
[----:B------:R-:W-:Y:S01]  /*3ba0*/  CS2R R126, SRZ ;  /* 0x00000000007e7805 */ /* 0x000fe2000001ff00 */
[----:B------:R-:W0:Y:S01]  /*3bb0*/  LDGDEPBAR ;  /* 0x00000000000079af */ /* 0x000e220000000000 */
[----:B------:R-:W-:Y:S01]  /*3bc0*/  IMAD.SHL.U32 R249, R244, 0x4, RZ ;  /* 0x00000004f4f97824 */ /* 0x000fe200078e00ff */
        /* <DEDUP_REMOVED lines=13> */
[----:B-1----:R-:W-:Y:S02]  /*3ca0*/  SHF.R.S32.HI R8, RZ, 0x1f, R244 ;  /* 0x0000001fff087819 */ /* 0x002fe400000114f4 */
[----:B------:R-:W-:-:S02]  /*3cb0*/  CS2R R102, SRZ ;  /* 0x0000000000667805 */ /* 0x000fc4000001ff00 */
[----:B------:R-:W-:Y:S02]  /*3cc0*/  CS2R R100, SRZ ;  /* 0x0000000000647805 */ /* 0x000fe4000001ff00 */
[----:B------:R-:W-:Y:S02]  /*3cd0*/  CS2R R94, SRZ ;  /* 0x00000000005e7805 */ /* 0x000fe4000001ff00 */
[----:B------:R-:W-:Y:S02]  /*3ce0*/  SHF.L.U64.HI R5, R244, 0x2, R8 ;  /* 0x00000002f4057819 */ /* 0x000fe40000010208 */
[----:B------:R-:W-:Y:S02]  /*3cf0*/  CS2R R92, SRZ ;  /* 0x00000000005c7805 */ /* 0x000fe4000001ff00 */
[----:B------:R-:W-:Y:S02]  /*3d00*/  CS2R R98, SRZ ;  /* 0x0000000000627805 */ /* 0x000fe4000001ff00 */
[----:B------:R-:W-:-:S02]  /*3d10*/  CS2R R96, SRZ ;  /* 0x0000000000607805 */ /* 0x000fc4000001ff00 */
[----:B--2---:R-:W-:Y:S02]  /*3d20*/  SHF.R.S32.HI R2, RZ, 0x1f, R0 ;  /* 0x0000001fff027819 */ /* 0x004fe40000011400 */
[----:B------:R-:W-:Y:S02]  /*3d30*/  CS2R R90, SRZ ;  /* 0x00000000005a7805 */ /* 0x000fe4000001ff00 */
[----:B------:R-:W-:Y:S02]  /*3d40*/  @!P4 LEA R6, P0, R0, UR18, 0x2 ;  /* 0x000000120006cc11 */ /* 0x000fe4000f8010ff */
[----:B------:R-:W-:Y:S02]  /*3d50*/  CS2R R88, SRZ ;  /* 0x0000000000587805 */ /* 0x000fe4000001ff00 */
[----:B------:R-:W-:Y:S02]  /*3d60*/  IADD3.X R5, R5, UR17, RZ, P2, !PT ;  /* 0x0000001105057c10 */ /* 0x000fe400097fe4ff */
[----:B------:R-:W-:-:S02]  /*3d70*/  CS2R R86, SRZ ;  /* 0x0000000000567805 */ /* 0x000fc4000001ff00 */
[----:B------:R-:W-:Y:S02]  /*3d80*/  @!P4 LEA.HI.X R7, R0, UR17, R2, 0x2, P0 ;  /* 0x000000110007cc11 */ /* 0x000fe400080f1402 */
[----:B------:R-:W-:Y:S02]  /*3d90*/  CS2R R84, SRZ ;  /* 0x0000000000547805 */ /* 0x000fe4000001ff00 */
[----:B------:R-:W-:Y:S01]  /*3da0*/  CS2R R78, SRZ ;  /* 0x00000000004e7805 */ /* 0x000fe2000001ff00 */
[----:B------:R1:W5:Y:S01]  /*3db0*/  @!P6 LDG.E R239, desc[UR10][R4.64+0x20] ;  /* 0x0000200a04efe981 */ /* 0x000362000c1e1900 */
[----:B------:R-:W-:Y:S02]  /*3dc0*/  CS2R R76, SRZ ;  /* 0x00000000004c7805 */ /* 0x000fe4000001ff00 */
[----:B------:R-:W-:Y:S02]  /*3dd0*/  CS2R R82, SRZ ;  /* 0x0000000000527805 */ /* 0x000fe4000001ff00 */
[----:B------:R-:W-:Y:S01]  /*3de0*/  CS2R R80, SRZ ;  /* 0x0000000000507805 */ /* 0x000fe2000001ff00 */
[----:B------:R1:W5:Y:S01]  /*3df0*/  @!P5 LDG.E R236, desc[UR10][R4.64+0x100] ;  /* 0x0001000a04ecd981 */ /* 0x000362000c1e1900 */
[----:B------:R-:W-:-:S02]  /*3e00*/  CS2R R74, SRZ ;  /* 0x00000000004a7805 */ /* 0x000fc4000001ff00 */
[----:B------:R-:W-:Y:S02]  /*3e10*/  CS2R R72, SRZ ;  /* 0x0000000000487805 */ /* 0x000fe4000001ff00 */
[----:B------:R-:W-:Y:S01]  /*3e20*/  CS2R R70, SRZ ;  /* 0x0000000000467805 */ /* 0x000fe2000001ff00 */
[----:B------:R1:W5:Y:S01]  /*3e30*/  @!P4 LDG.E R237, desc[UR10][R6.64] ;  /* 0x0000000a06edc981 */ /* 0x000362000c1e1900 */
[----:B------:R-:W-:Y:S01]  /*3e40*/  VIADD R0, R244, 0xffffff80 ;  /* 0xffffff80f4007836 */ /* 0x000fe20000000000 */
[----:B------:R-:W-:Y:S01]  /*3e50*/  UIADD3 UR7, UR30, UR13, URZ ;  /* 0x0000000d1e077290 */ /* 0x000fe2000fffe03f */
[C---:B------:R-:W-:Y:S01]  /*3e60*/  LOP3.LUT P0, RZ, R36.reuse, 0x2, RZ, 0xc0, !PT ;  /* 0x0000000224ff7812 */ /* 0x040fe2000780c0ff */
[----:B------:R1:W5:Y:S01]  /*3e70*/  @!P3 LDG.E R238, desc[UR10][R4.64] ;  /* 0x0000000a04eeb981 */ /* 0x000362000c1e1900 */
[C---:B------:R-:W-:Y:S01]  /*3e80*/  LOP3.LUT P3, RZ, R36.reuse, 0x4, RZ, 0xc0, !PT ;  /* 0x0000000424ff7812 */ /* 0x040fe2000786c0ff */
[----:B------:R-:W-:Y:S01]  /*3e90*/  UIADD3 UR7, -UR6, 0x80, UR7 ;  /* 0x0000008006077890 */ /* 0x000fe2000fffe107 */
[----:B------:R-:W-:-:S02]  /*3ea0*/  LOP3.LUT P2, RZ, R36, 0x4, RZ, 0xc0, !PT ;  /* 0x0000000424ff7812 */ /* 0x000fc4000784c0ff */
[----:B------:R-:W-:Y:S02]  /*3eb0*/  CS2R R68, SRZ ;  /* 0x0000000000447805 */ /* 0x000fe4000001ff00 */
[----:B------:R-:W-:Y:S01]  /*3ec0*/  SHF.R.S32.HI R2, RZ, 0x1f, R0 ;  /* 0x0000001fff027819 */ /* 0x000fe20000011400 */
[----:B------:R-:W-:Y:S01]  /*3ed0*/  ULDC UR16, c[0x0][0x394] ;  /* 0x0000e50000107ab9 */ /* 0x000fe20000000800 */
[----:B------:R-:W-:Y:S01]  /*3ee0*/  SEL R187, R187, R189, !P1 ;  /* 0x000000bdbbbb7207 */ /* 0x000fe20004800000 */
[----:B------:R-:W-:Y:S01]  /*3ef0*/  ULDC UR27, c[0x0][0x398] ;  /* 0x0000e600001b7ab9 */ /* 0x000fe20000000800 */
[----:B------:R-:W-:Y:S01]  /*3f00*/  SEL R181, R181, R190, !P1 ;  /* 0x000000beb5b57207 */ /* 0x000fe20004800000 */
[----:B------:R-:W-:Y:S01]  /*3f10*/  IMAD.SHL.U32 R246, R0, 0x4, RZ ;  /* 0x0000000400f67824 */ /* 0x000fe200078e00ff */
[----:B------:R-:W-:Y:S01]  /*3f20*/  SEL R188, R188, 0xffffffe0, !P0 ;  /* 0xffffffe0bcbc7807 */ /* 0x000fe20004000000 */
[----:B------:R-:W-:Y:S01]  /*3f30*/  ULDC UR26, c[0x0][0x2dc] ;  /* 0x0000b700001a7ab9 */ /* 0x000fe20000000800 */
[----:B------:R-:W-:-:S02]  /*3f40*/  SEL R182, R182, 0xffffffc0, !P3 ;  /* 0xffffffc0b6b67807 */ /* 0x000fc40005800000 */
[----:B------:R-:W-:Y:S02]  /*3f50*/  SHF.L.U64.HI R248, R244, 0x2, R8 ;  /* 0x00000002f4f87819 */ /* 0x000fe40000010208 */
[----:B------:R-:W-:Y:S02]  /*3f60*/  SHF.L.U64.HI R247, R0, 0x2, R2 ;  /* 0x0000000200f77819 */ /* 0x000fe40000010202 */
[----:B------:R-:W-:Y:S02]  /*3f70*/  SEL R245, R245, 0xffffffc0, !P2 ;  /* 0xffffffc0f5f57807 */ /* 0x000fe40005000000 */
[----:B------:R-:W-:Y:S02]  /*3f80*/  LEA R187, R187, UR4, 0x1 ;  /* 0x00000004bbbb7c11 */ /* 0x000fe4000f8e08ff */
[----:B------:R-:W-:Y:S01]  /*3f90*/  LEA R181, R181, UR4, 0x1 ;  /* 0x00000004b5b57c11 */ /* 0x000fe2000f8e08ff */
[----:B------:R-:W-:Y:S01]  /*3fa0*/  UIADD3 UR25, UR7, -UR43, URZ ;  /* 0x8000002b07197290 */ /* 0x000fe2000fffe03f */
[----:B------:R-:W-:-:S02]  /*3fb0*/  UMOV UR15, UR16 ;  /* 0x00000010000f7c82 */ /* 0x000fc40008000000 */
[----:B-1----:R-:W-:-:S09]  /*3fc0*/  ULDC UR7, c[0x0][0x2ec] ;  /* 0x0000bb0000077ab9 */ /* 0x002fd20000000800 */
.L_x_708:
[----:B------:R-:W0:Y:S01]  /*3fd0*/  LDGDEPBAR ;  /* 0x00000000000079af */ /* 0x000e220000000000 */
[----:B------:R-:W-:Y:S01]  /*3fe0*/  IADD3 R4, P0, R249, UR20, RZ ;  /* 0x00000014f9047c10 */ /* 0x000fe2000ff1e0ff */
[C---:B------:R-:W-:Y:S01]  /*3ff0*/  IMAD.IADD R0, R187.reuse, 0x1, R188 ;  /* 0x00000001bb007824 */ /* 0x040fe200078e02bc */
[----:B------:R-:W-:Y:S01]  /*4000*/  USHF.L.U32 UR14, UR8, 0x7, URZ ;  /* 0x00000007080e7899 */ /* 0x000fe2000800063f */
[----:B------:R-:W-:Y:S01]  /*4010*/  IMAD.MOV.U32 R222, RZ, RZ, R195 ;  /* 0x000000ffffde7224 */ /* 0x000fe200078e00c3 */
[----:B------:R-:W-:Y:S01]  /*4020*/  IADD3.X R5, R248, UR19, RZ, P0, !PT ;  /* 0x00000013f8057c10 */ /* 0x000fe200087fe4ff */
[----:B------:R-:W-:Y:S01]  /*4030*/  UMOV UR12, UR57 ;  /* 0x00000039000c7c82 */ /* 0x000fe20008000000 */
[----:B------:R-:W-:Y:S01]  /*4040*/  UISETP.GE.AND UP0, UPT, UR14, UR25, UPT ;  /* 0x000000190e00728c */ /* 0x000fe2000bf06270 */
[----:B------:R-:W-:Y:S05]  /*4050*/  MOV R223, R3 ;  /* 0x0000000300df7202 */ /* 0x000fea0000000f00 */
[----:B------:R-:W-:Y:S01]  /*4060*/  PLOP3.LUT P0, PT, PT, PT, UP0, 0x80, 0x0 ;  /* 0x000000000000781c */ /* 0x000fe20003f0f008 */
[----:B------:R-:W-:Y:S04]  /*4070*/  DEPBAR.LE SB0, 0x0 ;  /* 0x000080000000791a */ /* 0x000fe80000000000 */
[----:B------:R-:W-:Y:S06]  /*4080*/  BAR.SYNC.DEFER_BLOCKING 0x0 ;  /* 0x0000000000007b1d */ /* 0x000fec0000010000 */
[----:B------:R-:W-:Y:S06]  /*4090*/  LDSM.16.M88.4 R64, [R187] ;  /* 0x00000000bb40783b */ /* 0x000fec0000000200 */
[----:B------:R-:W1:Y:S06]  /*40a0*/  LDSM.16.M88.4 R16, [R184+UR4+0xc000] ;  /* 0x00c00004b810783b */ /* 0x000e6c0008000200 */
[----:B------:R-:W2:Y:S06]  /*40b0*/  LDSM.16.M88.4 R60, [R187+0x2000] ;  /* 0x00200000bb3c783b */ /* 0x000eac0000000200 */
[----:B-----5:R-:W5:Y:S06]  /*40c0*/  LDG.E R193, desc[UR10][R4.64] ;  /* 0x0000000a04c17981 */ /* 0x020f6c000c1e1900 */
[----:B------:R-:W5:Y:S06]  /*40d0*/  LDG.E R194, desc[UR10][R4.64+0x20] ;  /* 0x0000200a04c27981 */ /* 0x000f6c000c1e1900 */
[----:B------:R-:W5:Y:S06]  /*40e0*/  LDG.E R192, desc[UR10][R4.64+0x100] ;  /* 0x0001000a04c07981 */ /* 0x000f6c000c1e1900 */
[----:B------:R1:W5:Y:S06]  /*40f0*/  LDG.E R191, desc[UR10][R4.64+0x120] ;  /* 0x0001200a04bf7981 */ /* 0x00036c000c1e1900 */
[----:B------:R-:W3:Y:S06]  /*4100*/  LDSM.16.M88.4 R32, [R184+UR4+0xc800] ;  /* 0x00c80004b820783b */ /* 0x000eec0008000200 */
[----:B------:R-:W4:Y:S06]  /*4110*/  LDSM.16.M88.4 R48, [R184+UR4+0xd000] ;  /* 0x00d00004b830783b */ /* 0x000f2c0008000200 */
[----:B------:R-:W4:Y:S06]  /*4120*/  LDSM.16.M88.4 R132, [R184+UR4+0xd800] ;  /* 0x00d80004b884783b */ /* 0x000f2c0008000200 */
[----:B------:R-:W-:Y:S01]  /*4130*/  LDSM.16.M88.4 R136, [R0] ;  /* 0x000000000088783b */ /* 0x000fe20000000200 */
[-C--:B-1----:R-:W-:Y:S05]  /*4140*/  HMMA.16816.F32 R4, R64, R16.reuse, RZ ;  /* 0x000000104004723c */ /* 0x082fea00000018ff */
[----:B------:R-:W1:Y:S01]  /*4150*/  LDSM.16.M88.4 R140, [R186] ;  /* 0x00000000ba8c783b */ /* 0x000e620000000200 */
[C---:B--2---:R-:W-:Y:S05]  /*4160*/  HMMA.16816.F32 R8, R60.reuse, R16, RZ ;  /* 0x000000103c08723c */ /* 0x044fea00000018ff */
[----:B------:R-:W2:Y:S01]  /*4170*/  LDSM.16.M88.4 R144, [R0+0x2000] ;  /* 0x002000000090783b */ /* 0x000ea20000000200 */
[-C--:B------:R-:W-:Y:S05]  /*4180*/  HMMA.16816.F32 R12, R60, R18.reuse, RZ ;  /* 0x000000123c0c723c */ /* 0x080fea00000018ff */
[----:B------:R-:W2:Y:S01]  /*4190*/  LDSM.16.M88.4 R148, [R186+0x800] ;  /* 0x00080000ba94783b */ /* 0x000ea20000000200 */
[C---:B------:R-:W-:Y:S05]  /*41a0*/  HMMA.16816.F32 R16, R64.reuse, R18, RZ ;  /* 0x000000124010723c */ /* 0x040fea00000018ff */
[----:B------:R-:W2:Y:S01]  /*41b0*/  LDSM.16.M88.4 R152, [R186+0x1000] ;  /* 0x00100000ba98783b */ /* 0x000ea20000000200 */
[-C--:B---3--:R-:W-:Y:S05]  /*41c0*/  HMMA.16816.F32 R20, R64, R32.reuse, RZ ;  /* 0x000000204014723c */ /* 0x088fea00000018ff */
[----:B------:R-:W3:Y:S01]  /*41d0*/  LDSM.16.M88.4 R156, [R186+0x1800] ;  /* 0x00180000ba9c783b */ /* 0x000ee20000000200 */
[C---:B------:R-:W-:Y:S05]  /*41e0*/  HMMA.16816.F32 R24, R60.reuse, R32, RZ ;  /* 0x000000203c18723c */ /* 0x040fea00000018ff */
[----:B------:R-:W-:Y:S01]  /*41f0*/  LDSM.16.M88.4 R160, [R183+0x1000] ;  /* 0x00100000b7a0783b */ /* 0x000fe20000000200 */
[-C--:B------:R-:W-:Y:S05]  /*4200*/  HMMA.16816.F32 R28, R60, R34.reuse, RZ ;  /* 0x000000223c1c723c */ /* 0x080fea00000018ff */
[----:B------:R-:W-:Y:S01]  /*4210*/  LDSM.16.M88.4 R164, [R183+0x1800] ;  /* 0x00180000b7a4783b */ /* 0x000fe20000000200 */
[C---:B------:R-:W-:Y:S05]  /*4220*/  HMMA.16816.F32 R32, R64.reuse, R34, RZ ;  /* 0x000000224020723c */ /* 0x040fea00000018ff */
[----:B------:R-:W-:Y:S01]  /*4230*/  LDSM.16.M88.4 R168, [R185+0x800] ;  /* 0x00080000b9a8783b */ /* 0x000fe20000000200 */
[-C--:B----4-:R-:W-:Y:S05]  /*4240*/  HMMA.16816.F32 R36, R64, R48.reuse, RZ ;  /* 0x000000304024723c */ /* 0x090fea00000018ff */
[----:B------:R-:W-:Y:S01]  /*4250*/  LDSM.16.M88.4 R172, [R185+0x1000] ;  /* 0x00100000b9ac783b */ /* 0x000fe20000000200 */
[C---:B------:R-:W-:Y:S05]  /*4260*/  HMMA.16816.F32 R40, R60.reuse, R48, RZ ;  /* 0x000000303c28723c */ /* 0x040fea00000018ff */
[----:B------:R-:W-:Y:S01]  /*4270*/  LDSM.16.M88.4 R176, [R185+0x1800] ;  /* 0x00180000b9b0783b */ /* 0x000fe20000000200 */
[-C--:B------:R-:W-:Y:S06]  /*4280*/  HMMA.16816.F32 R44, R60, R50.reuse, RZ ;  /* 0x000000323c2c723c */ /* 0x080fec00000018ff */
[C---:B------:R-:W-:Y:S06]  /*4290*/  HMMA.16816.F32 R48, R64.reuse, R50, RZ ;  /* 0x000000324030723c */ /* 0x040fec00000018ff */
[-C--:B------:R-:W-:Y:S06]  /*42a0*/  HMMA.16816.F32 R52, R64, R132.reuse, RZ ;  /* 0x000000844034723c */ /* 0x080fec00000018ff */
[C---:B------:R-:W-:Y:S06]  /*42b0*/  HMMA.16816.F32 R56, R60.reuse, R132, RZ ;  /* 0x000000843c38723c */ /* 0x040fec00000018ff */
[-C--:B------:R-:W-:Y:S06]  /*42c0*/  HMMA.16816.F32 R60, R60, R134.reuse, RZ ;  /* 0x000000863c3c723c */ /* 0x080fec00000018ff */
[----:B------:R-:W-:Y:S06]  /*42d0*/  HMMA.16816.F32 R64, R64, R134, RZ ;  /* 0x000000864040723c */ /* 0x000fec00000018ff */
[-C--:B-1----:R-:W-:Y:S06]  /*42e0*/  HMMA.16816.F32 R4, R136, R140.reuse, R4 ;  /* 0x0000008c8804723c */ /* 0x082fec0000001804 */
[C---:B--2---:R-:W-:Y:S06]  /*42f0*/  HMMA.16816.F32 R8, R144.reuse, R140, R8 ;  /* 0x0000008c9008723c */ /* 0x044fec0000001808 */
[-C--:B------:R-:W-:Y:S06]  /*4300*/  HMMA.16816.F32 R12, R144, R142.reuse, R12 ;  /* 0x0000008e900c723c */ /* 0x080fec000000180c */
[C---:B------:R-:W-:Y:S01]  /*4310*/  HMMA.16816.F32 R16, R136.reuse, R142, R16 ;  /* 0x0000008e8810723c */ /* 0x040fe20000001810 */
[----:B------:R-:W-:Y:S05]  /*4320*/  LDSM.16.M88.4 R140, [R183] ;  /* 0x00000000b78c783b */ /* 0x000fea0000000200 */
[-C--:B------:R-:W-:Y:S06]  /*4330*/  HMMA.16816.F32 R20, R136, R148.reuse, R20 ;  /* 0x000000948814723c */ /* 0x080fec0000001814 */
[C---:B------:R-:W-:Y:S06]  /*4340*/  HMMA.16816.F32 R24, R144.reuse, R148, R24 ;  /* 0x000000949018723c */ /* 0x040fec0000001818 */
[-C--:B------:R-:W-:Y:S05]  /*4350*/  HMMA.16816.F32 R28, R144, R150.reuse, R28 ;  /* 0x00000096901c723c */ /* 0x080fea000000181c */
[----:B------:R-:W-:Y:S01]  /*4360*/  IMAD.IADD R148, R187, 0x1, R182 ;  /* 0x00000001bb947824 */ /* 0x000fe200078e02b6 */
[C---:B------:R-:W-:Y:S04]  /*4370*/  HMMA.16816.F32 R32, R136.reuse, R150, R32 ;  /* 0x000000968820723c */ /* 0x040fe80000001820 */
[----:B------:R-:W1:Y:S02]  /*4380*/  LDSM.16.M88.4 R132, [R148] ;  /* 0x000000009484783b */ /* 0x000e640000000200 */
[-C--:B------:R-:W-:Y:S04]  /*4390*/  HMMA.16816.F32 R36, R136, R152.reuse, R36 ;  /* 0x000000988824723c */ /* 0x080fe80000001824 */
[----:B------:R-:W2:Y:S02]  /*43a0*/  LDSM.16.M88.4 R148, [R148+0x2000] ;  /* 0x002000009494783b */ /* 0x000ea40000000200 */
[C---:B------:R-:W-:Y:S06]  /*43b0*/  HMMA.16816.F32 R40, R144.reuse, R152, R40 ;  /* 0x000000989028723c */ /* 0x040fec0000001828 */
[-C--:B------:R-:W-:Y:S06]  /*43c0*/  HMMA.16816.F32 R44, R144, R154.reuse, R44 ;  /* 0x0000009a902c723c */ /* 0x080fec000000182c */
[C---:B------:R-:W-:Y:S01]  /*43d0*/  HMMA.16816.F32 R48, R136.reuse, R154, R48 ;  /* 0x0000009a8830723c */ /* 0x040fe20000001830 */
[----:B------:R-:W4:Y:S05]  /*43e0*/  LDSM.16.M88.4 R152, [R183+0x800] ;  /* 0x00080000b798783b */ /* 0x000f2a0000000200 */
[-C--:B---3--:R-:W-:Y:S06]  /*43f0*/  HMMA.16816.F32 R52, R136, R156.reuse, R52 ;  /* 0x0000009c8834723c */ /* 0x088fec0000001834 */
[C---:B------:R-:W-:Y:S06]  /*4400*/  HMMA.16816.F32 R56, R144.reuse, R156, R56 ;  /* 0x0000009c9038723c */ /* 0x040fec0000001838 */
[-C--:B------:R-:W-:Y:S01]  /*4410*/  HMMA.16816.F32 R60, R144, R158.reuse, R60 ;  /* 0x0000009e903c723c */ /* 0x080fe2000000183c */
[----:B------:R-:W-:Y:S04]  /*4420*/  LDSM.16.M88.4 R144, [R185] ;  /* 0x00000000b990783b */ /* 0x000fe80000000200 */
[----:B------:R-:W-:Y:S01]  /*4430*/  IADD3 R156, R0, R182, RZ ;  /* 0x000000b6009c7210 */ /* 0x000fe20007ffe0ff */
[----:B------:R-:W-:Y:S04]  /*4440*/  HMMA.16816.F32 R64, R136, R158, R64 ;  /* 0x0000009e8840723c */ /* 0x000fe80000001840 */
[----:B------:R-:W3:Y:S02]  /*4450*/  LDSM.16.M88.4 R136, [R156] ;  /* 0x000000009c88783b */ /* 0x000ee40000000200 */
[-C--:B-1----:R-:W-:Y:S04]  /*4460*/  HMMA.16816.F32 R4, R132, R140.reuse, R4 ;  /* 0x0000008c8404723c */ /* 0x082fe80000001804 */
[----:B------:R-:W1:Y:S02]  /*4470*/  LDSM.16.M88.4 R156, [R156+0x2000] ;  /* 0x002000009c9c783b */ /* 0x000e640000000200 */
        /* <DEDUP_REMOVED lines=38> */
[----:B------:R-:W-:Y:S03]  /*46e0*/  UIADD3 UR9, UR15, UR12, -UR6 ;  /* 0x0000000c0f097290 */ /* 0x000fe6000fffe806 */
[----:B------:R-:W-:Y:S01]  /*46f0*/  UMOV UR12, UR15 ;  /* 0x0000000f000c7c82 */ /* 0x000fe20008000000 */
[----:B------:R-:W-:Y:S01]  /*4700*/  UISETP.GE.AND UP0, UPT, UR21, UR9, UPT ;  /* 0x000000091500728c */ /* 0x000fe2000bf06270 */
[----:B------:R-:W-:Y:S05]  /*4710*/  IMAD.U32 R0, RZ, RZ, UR16 ;  /* 0x00000010ff007e24 */ /* 0x000fea000f8e00ff */
[----:B------:R-:W-:Y:S02]  /*4720*/  ISETP.LT.AND P0, PT, R0, UR6, PT ;  /* 0x0000000600007c0c */ /* 0x000fe4000bf01270 */
[----:B------:R-:W-:Y:S11]  /*4730*/  PLOP3.LUT P1, PT, PT, PT, UP0, 0x80, 0x0 ;  /* 0x000000000000781c */ /* 0x000ff60003f2f008 */
[----:B------:R-:W-:Y:S02]  /*4740*/  @!UPT UIADD3 URZ, URZ, URZ, URZ ;  /* 0x0000003f3f3ff290 */ /* 0x000fe4000fffe03f */
[----:B------:R-:W-:Y:S05]  /*4750*/  @!P1 BRA P0, `(.L_x_705) ;  /* 0x0000000c00949947 */ /* 0x000fea0000000000 */
.L_x_704:
[----:B------:R-:W-:Y:S01]  /*4760*/  UIADD3 UR15, UR6, 0x1, -UR13 ;  /* 0x00000001060f7890 */ /* 0x000fe2000fffe80d */
[----:B------:R-:W-:Y:S01]  /*4770*/  IMAD.U32 R0, RZ, RZ, UR22 ;  /* 0x00000016ff007e24 */ /* 0x000fe2000f8e00ff */
[----:B------:R-:W-:Y:S01]  /*4780*/  UIADD3 UR9, -UR12, UR6, -UR13 ;  /* 0x000000060c097290 */ /* 0x000fe2000fffe90d */
[----:B------:R-:W-:Y:S01]  /*4790*/  VIADD R133, R244, UR14 ;  /* 0x0000000ef4857c36 */ /* 0x000fe20008000000 */
[----:B------:R-:W-:Y:S01]  /*47a0*/  UIADD3 UR14, UR15, UR27, URZ ;  /* 0x0000001b0f0e7290 */ /* 0x000fe2000fffe03f */
[----:B------:R-:W-:Y:S02]  /*47b0*/  IMAD R0, R0, 0x80, R251 ;  /* 0x0000008000007824 */ /* 0x000fe400078e02fb */
[C---:B------:R-:W-:Y:S01]  /*47c0*/  VIADD R3, R133.reuse, 0x8 ;  /* 0x0000000885037836 */ /* 0x040fe20000000000 */
[----:B------:R-:W-:Y:S01]  /*47d0*/  VIADDMNMX R2, R133, UR9, RZ, !PT ;  /* 0x0000000985027c46 */ /* 0x000fe2000f8001ff */
[C---:B------:R-:W-:Y:S01]  /*47e0*/  VIADD R148, R0.reuse, 0x1 ;  /* 0x0000000100947836 */ /* 0x040fe20000000000 */
[----:B------:R-:W-:Y:S01]  /*47f0*/  UMOV UR15, UR12 ;  /* 0x0000000c000f7c82 */ /* 0x000fe20008000000 */
[----:B------:R-:W-:Y:S01]  /*4800*/  IMAD.U32 R149, RZ, RZ, UR14 ;  /* 0x0000000eff957e24 */ /* 0x000fe2000f8e00ff */
[CC--:B------:R-:W-:Y:S01]  /*4810*/  ISETP.GE.AND P0, PT, R0.reuse, R2.reuse, PT ;  /* 0x000000020000720c */ /* 0x0c0fe20003f06270 */
[----:B------:R-:W-:Y:S01]  /*4820*/  VIADD R147, R0, 0x8 ;  /* 0x0000000800937836 */ /* 0x000fe20000000000 */
[-C--:B------:R-:W-:Y:S01]  /*4830*/  ISETP.GE.AND P6, PT, R148, R2.reuse, PT ;  /* 0x000000029400720c */ /* 0x080fe20003fc6270 */
[C---:B------:R-:W-:Y:S01]  /*4840*/  VIADD R146, R0.reuse, 0x9 ;  /* 0x0000000900927836 */ /* 0x040fe20000000000 */
[----:B------:R-:W-:Y:S01]  /*4850*/  VIADDMNMX R132, R149, R133, UR6, PT ;  /* 0x0000000695847e46 */ /* 0x000fe2000b800185 */
[C---:B------:R-:W-:Y:S01]  /*4860*/  VIADD R145, R0.reuse, 0x10 ;  /* 0x0000001000917836 */ /* 0x040fe20000000000 */
[----:B------:R-:W-:Y:S01]  /*4870*/  ISETP.GE.AND P5, PT, R147, R2, PT ;  /* 0x000000029300720c */ /* 0x000fe20003fa6270 */
[C---:B------:R-:W-:Y:S01]  /*4880*/  VIADD R144, R0.reuse, 0x11 ;  /* 0x0000001100907836 */ /* 0x040fe20000000000 */
[CC--:B------:R-:W-:Y:S01]  /*4890*/  ISETP.GE.OR P0, PT, R0.reuse, R132.reuse, !P0 ;  /* 0x000000840000720c */ /* 0x0c0fe20004706670 */
[----:B------:R-:W-:Y:S01]  /*48a0*/  VIADD R143, R0, 0x18 ;  /* 0x00000018008f7836 */ /* 0x000fe20000000000 */
[----:B------:R-:W-:Y:S01]  /*48b0*/  ISETP.GE.OR P6, PT, R148, R132, !P6 ;  /* 0x000000849400720c */ /* 0x000fe200077c6670 */
[----:B------:R-:W-:Y:S01]  /*48c0*/  VIADD R142, R0, 0x19 ;  /* 0x00000019008e7836 */ /* 0x000fe20000000000 */
[-C--:B------:R-:W-:Y:S01]  /*48d0*/  ISETP.GE.AND P4, PT, R146, R2.reuse, PT ;  /* 0x000000029200720c */ /* 0x080fe20003f86270 */
[----:B------:R-:W-:Y:S01]  /*48e0*/  VIADD R141, R0, 0x20 ;  /* 0x00000020008d7836 */ /* 0x000fe20000000000 */
[----:B------:R-:W-:Y:S01]  /*48f0*/  FSEL R4, R4, -INF , !P0 ;  /* 0xff80000004047808 */ /* 0x000fe20004000000 */
[C---:B------:R-:W-:Y:S01]  /*4900*/  VIADD R140, R0.reuse, 0x21 ;  /* 0x00000021008c7836 */ /* 0x040fe20000000000 */
[----:B------:R-:W-:Y:S01]  /*4910*/  FSEL R5, R5, -INF , !P6 ;  /* 0xff80000005057808 */ /* 0x000fe20007000000 */
[C---:B------:R-:W-:Y:S01]  /*4920*/  VIADD R139, R0.reuse, 0x28 ;  /* 0x00000028008b7836 */ /* 0x040fe20000000000 */
[-C--:B------:R-:W-:Y:S01]  /*4930*/  ISETP.GE.AND P3, PT, R145, R2.reuse, PT ;  /* 0x000000029100720c */ /* 0x080fe20003f66270 */
[----:B------:R-:W-:Y:S01]  /*4940*/  VIADD R138, R0, 0x29 ;  /* 0x00000029008a7836 */ /* 0x000fe20000000000 */
[-C--:B------:R-:W-:Y:S01]  /*4950*/  ISETP.GE.AND P2, PT, R144, R2.reuse, PT ;  /* 0x000000029000720c */ /* 0x080fe20003f46270 */
[C---:B------:R-:W-:Y:S01]  /*4960*/  VIADD R137, R0.reuse, 0x30 ;  /* 0x0000003000897836 */ /* 0x040fe20000000000 */
[-C--:B------:R-:W-:Y:S01]  /*4970*/  ISETP.GE.AND P1, PT, R143, R2.reuse, PT ;  /* 0x000000028f00720c */ /* 0x080fe20003f26270 */
[----:B------:R-:W-:Y:S01]  /*4980*/  VIADD R136, R0, 0x31 ;  /* 0x0000003100887836 */ /* 0x000fe20000000000 */
[----:B------:R-:W-:Y:S01]  /*4990*/  ISETP.GE.AND P0, PT, R142, R2, PT ;  /* 0x000000028e00720c */ /* 0x000fe20003f06270 */
[C---:B------:R-:W-:Y:S01]  /*49a0*/  VIADD R135, R0.reuse, 0x38 ;  /* 0x0000003800877836 */ /* 0x040fe20000000000 */
[----:B------:R-:W-:Y:S01]  /*49b0*/  ISETP.GE.OR P5, PT, R147, R132, !P5 ;  /* 0x000000849300720c */ /* 0x000fe20006fa6670 */
[----:B------:R-:W-:Y:S01]  /*49c0*/  VIADD R134, R0, 0x39 ;  /* 0x0000003900867836 */ /* 0x000fe20000000000 */
[----:B------:R-:W-:Y:S02]  /*49d0*/  ISETP.GE.AND P6, PT, R141, R2, PT ;  /* 0x000000028d00720c */ /* 0x000fe40003fc6270 */
[-C--:B------:R-:W-:Y:S02]  /*49e0*/  ISETP.GE.OR P4, PT, R146, R132.reuse, !P4 ;  /* 0x000000849200720c */ /* 0x080fe40006786670 */
[----:B------:R-:W-:Y:S02]  /*49f0*/  FSEL R16, R16, -INF , !P5 ;  /* 0xff80000010107808 */ /* 0x000fe40006800000 */
[-C--:B------:R-:W-:Y:S02]  /*4a00*/  ISETP.GE.OR P3, PT, R145, R132.reuse, !P3 ;  /* 0x000000849100720c */ /* 0x080fe40005f66670 */
[----:B------:R-:W-:Y:S02]  /*4a10*/  FSEL R17, R17, -INF , !P4 ;  /* 0xff80000011117808 */ /* 0x000fe40006000000 */
[-C--:B------:R-:W-:Y:S02]  /*4a20*/  ISETP.GE.OR P2, PT, R144, R132.reuse, !P2 ;  /* 0x000000849000720c */ /* 0x080fe40005746670 */
[-C--:B------:R-:W-:Y:S02]  /*4a30*/  ISETP.GE.OR P1, PT, R143, R132.reuse, !P1 ;  /* 0x000000848f00720c */ /* 0x080fe40004f26670 */
[-C--:B------:R-:W-:Y:S02]  /*4a40*/  ISETP.GE.OR P0, PT, R142, R132.reuse, !P0 ;  /* 0x000000848e00720c */ /* 0x080fe40004706670 */
[----:B------:R-:W-:Y:S02]  /*4a50*/  ISETP.GE.OR P6, PT, R141, R132, !P6 ;  /* 0x000000848d00720c */ /* 0x000fe400077c6670 */
[-C--:B------:R-:W-:Y:S02]  /*4a60*/  ISETP.GE.AND P5, PT, R140, R2.reuse, PT ;  /* 0x000000028c00720c */ /* 0x080fe40003fa6270 */
[-C--:B------:R-:W-:Y:S02]  /*4a70*/  ISETP.GE.AND P4, PT, R139, R2.reuse, PT ;  /* 0x000000028b00720c */ /* 0x080fe40003f86270 */
        /* <DEDUP_REMOVED lines=10> */
[-C--:B------:R-:W-:Y:S02]  /*4b20*/  ISETP.GE.OR P5, PT, R140, R132.reuse, !P5 ;  /* 0x000000848c00720c */ /* 0x080fe40006fa6670 */
[-C--:B------:R-:W-:Y:S02]  /*4b30*/  ISETP.GE.OR P4, PT, R139, R132.reuse, !P4 ;  /* 0x000000848b00720c */ /* 0x080fe40006786670 */
[----:B------:R-:W-:Y:S02]  /*4b40*/  VIADDMNMX R3, R3, UR9, RZ, !PT ;  /* 0x0000000903037c46 */ /* 0x000fe4000f8001ff */
[--C-:B------:R-:W-:Y:S02]  /*4b50*/  IADD3 R2, R149, 0x8, R133.reuse ;  /* 0x0000000895027810 */ /* 0x100fe40007ffe085 */
[----:B------:R-:W-:Y:S02]  /*4b60*/  FSEL R37, R37, -INF , !P5 ;  /* 0xff80000025257808 */ /* 0x000fe40006800000 */
[----:B------:R-:W-:Y:S02]  /*4b70*/  FSEL R48, R48, -INF , !P4 ;  /* 0xff80000030307808 */ /* 0x000fe40006000000 */
[-C--:B------:R-:W-:Y:S02]  /*4b80*/  ISETP.GE.AND P5, PT, R0, R3.reuse, PT ;  /* 0x000000030000720c */ /* 0x080fe40003fa6270 */
[-C--:B------:R-:W-:Y:S02]  /*4b90*/  ISETP.GE.AND P4, PT, R148, R3.reuse, PT ;  /* 0x000000039400720c */ /* 0x080fe40003f86270 */
[----:B------:R-:W-:Y:S02]  /*4ba0*/  VIMNMX R2, R2, UR6, PT ;  /* 0x0000000602027c48 */ /* 0x000fe4000bfe0100 */
[-C--:B------:R-:W-:Y:S02]  /*4bb0*/  ISETP.GE.OR P3, PT, R138, R132.reuse, !P3 ;  /* 0x000000848a00720c */ /* 0x080fe40005f66670 */
[-C--:B------:R-:W-:Y:S02]  /*4bc0*/  ISETP.GE.OR P2, PT, R137, R132.reuse, !P2 ;  /* 0x000000848900720c */ /* 0x080fe40005746670 */
[-C--:B------:R-:W-:Y:S02]  /*4bd0*/  ISETP.GE.OR P1, PT, R136, R132.reuse, !P1 ;  /* 0x000000848800720c */ /* 0x080fe40004f26670 */
[-C--:B------:R-:W-:Y:S02]  /*4be0*/  ISETP.GE.OR P0, PT, R135, R132.reuse, !P0 ;  /* 0x000000848700720c */ /* 0x080fe40004706670 */
[----:B------:R-:W-:Y:S01]  /*4bf0*/  ISETP.GE.OR P6, PT, R134, R132, !P6 ;  /* 0x000000848600720c */ /* 0x000fe200077c6670 */
[----:B------:R-:W-:Y:S01]  /*4c00*/  VIADD R132, R133, 0x40 ;  /* 0x0000004085847836 */ /* 0x000fe20000000000 */
[-C--:B------:R-:W-:Y:S02]  /*4c10*/  ISETP.GE.OR P5, PT, R0, R2.reuse, !P5 ;  /* 0x000000020000720c */ /* 0x080fe40006fa6670 */
[-C--:B------:R-:W-:Y:S02]  /*4c20*/  ISETP.GE.OR P4, PT, R148, R2.reuse, !P4 ;  /* 0x000000029400720c */ /* 0x080fe40006786670 */
        /* <DEDUP_REMOVED lines=8> */
[----:B------:R-:W-:Y:S02]  /*4cb0*/  FSEL R65, R65, -INF , !P6 ;  /* 0xff80000041417808 */ /* 0x000fe40007000000 */
[----:B------:R-:W-:Y:S02]  /*4cc0*/  FSEL R6, R6, -INF , !P5 ;  /* 0xff80000006067808 */ /* 0x000fe40006800000 */
[----:B------:R-:W-:Y:S02]  /*4cd0*/  FSEL R7, R7, -INF , !P4 ;  /* 0xff80000007077808 */ /* 0x000fe40006000000 */
        /* <DEDUP_REMOVED lines=23> */
[----:B------:R-:W-:Y:S01]  /*4e50*/  ISETP.GE.AND P4, PT, R134, R3, PT ;  /* 0x000000038600720c */ /* 0x000fe20003f86270 */
[----:B------:R-:W-:Y:S01]  /*4e60*/  VIADD R3, R133, 0x48 ;  /* 0x0000004885037836 */ /* 0x000fe20000000000 */
[C-C-:B------:R-:W-:Y:S02]  /*4e70*/  IADD3 R150, R149.reuse, 0x40, R133.reuse ;  /* 0x0000004095967810 */ /* 0x140fe40007ffe085 */
[----:B------:R-:W-:Y:S02]  /*4e80*/  IADD3 R149, R149, 0x48, R133 ;  /* 0x0000004895957810 */ /* 0x000fe40007ffe085 */
        /* <DEDUP_REMOVED lines=114> */
.L_x_705:
[C---:B------:R-:W-:Y:S01]  /*55b0*/  FMUL.FTZ R132, R238.reuse, 1.4426950216293334961 ;  /* 0x3fb8aa3bee847820 */ /* 0x040fe20000410000 */
[----:B------:R-:W-:Y:S01]  /*55c0*/  FSETP.NEU.FTZ.AND P0, PT, R238, -INF , PT ;  /* 0xff800000ee00780b */ /* 0x000fe20003f1d000 */
[----:B------:R-:W-:Y:S01]  /*55d0*/  FMUL.FTZ R3, R239, 1.4426950216293334961 ;  /* 0x3fb8aa3bef037820 */ /* 0x000fe20000410000 */
[----:B------:R-:W-:Y:S01]  /*55e0*/  FMUL.FTZ R2, R236, 1.4426950216293334961 ;  /* 0x3fb8aa3bec027820 */ /* 0x000fe20000410000 */
[----:B------:R-:W-:Y:S01]  /*55f0*/  FMUL.FTZ R0, R237, 1.4426950216293334961 ;  /* 0x3fb8aa3bed007820 */ /* 0x000fe20000410000 */
[----:B------:R-:W-:Y:S01]  /*5600*/  FSEL R132, R132, RZ, P0 ;  /* 0x000000ff84847208 */ /* 0x000fe20000000000 */
[----:B------:R-:W-:Y:S01]  /*5610*/  UISETP.GT.AND UP3, UPT, UR8, UR23, UPT ;  /* 0x000000170800728c */ /* 0x000fe2000bf64270 */
[----:B------:R-:W-:Y:S03]  /*5620*/  FSETP.NEU.FTZ.AND P0, PT, R239, -INF , PT ;  /* 0xff800000ef00780b */ /* 0x000fe60003f1d000 */
        /* <DEDUP_REMOVED lines=31> */
[--C-:B------:R-:W-:Y:S01]  /*5820*/  FFMA.FTZ R20, R20, UR7, -R132.reuse ;  /* 0x0000000714147c23 */ /* 0x100fe20008010884 */
        /* <DEDUP_REMOVED lines=25> */
[----:B------:R-:W-:Y:S01]  /*59c0*/  FFMA.FTZ R132, R65, UR7, -R132 ;  /* 0x0000000741847c23 */ /* 0x000fe20008010884 */
[----:B------:R-:W-:Y:S04]  /*59d0*/  FSETP.NEU.FTZ.AND P0, PT, R237, -INF , PT ;  /* 0xff800000ed00780b */ /* 0x000fe80003f1d000 */
[----:B------:R-:W-:Y:S01]  /*59e0*/  MUFU.EX2 R171, R18 ;  /* 0x0000001200ab7308 */ /* 0x000fe20000000800 */
[----:B------:R-:W-:Y:S02]  /*59f0*/  FSEL R0, R0, RZ, P0 ;  /* 0x000000ff00007208 */ /* 0x000fe40000000000 */
[----:B------:R-:W-:Y:S03]  /*5a00*/  PLOP3.LUT P0, PT, PT, PT, UP3, 0x80, 0x0 ;  /* 0x000000000000781c */ /* 0x000fe60003f0f038 */
[--C-:B------:R-:W-:Y:S04]  /*5a10*/  FFMA.FTZ R62, R62, UR7, -R0.reuse ;  /* 0x000000073e3e7c23 */ /* 0x100fe80008010800 */
        /* <DEDUP_REMOVED lines=17> */
[----:B------:R-:W-:Y:S09]  /*5b30*/  FFMA.FTZ R0, R63, UR7, -R0 ;  /* 0x000000073f007c23 */ /* 0x000ff20008010800 */
        /* <DEDUP_REMOVED lines=118> */
[-C--:B------:R-:W-:Y:S03]  /*62a0*/  IADD3 R146, R188, R0.reuse, RZ ;  /* 0x00000000bc927210 */ /* 0x080fe60007ffe0ff */
[----:B------:R-:W-:Y:S01]  /*62b0*/  LDSM.16.M88.4 R64, [R0+0x8000] ;  /* 0x008000000040783b */ /* 0x000fe20000000200 */
[----:B------:R-:W-:Y:S07]  /*62c0*/  IADD3 R145, R182, R0, RZ ;  /* 0x00000000b6917210 */ /* 0x000fee0007ffe0ff */
        /* <DEDUP_REMOVED lines=123> */
[----:B------:R-:W-:Y:S01]  /*6a80*/  FADD.FTZ R28, -R192, R28 ;  /* 0x0000001cc01c7221 */ /* 0x000fe20000010100 */
[C---:B------:R-:W-:Y:S05]  /*6a90*/  HMMA.16816.F32 R48, R132.reuse, R6, R48 ;  /* 0x000000068430723c */ /* 0x040fea0000001830 */
[C---:B------:R-:W-:Y:S01]  /*6aa0*/  FADD.FTZ R22, -R194.reuse, R22 ;  /* 0x00000016c2167221 */ /* 0x040fe20000010100 */
[-C--:B---3--:R-:W-:Y:S05]  /*6ab0*/  HMMA.16816.F32 R52, R132, R8.reuse, R52 ;  /* 0x000000088434723c */ /* 0x088fea0000001834 */
[----:B------:R-:W-:Y:S01]  /*6ac0*/  FADD.FTZ R23, -R194, R23 ;  /* 0x00000017c2177221 */ /* 0x000fe20000010100 */
[C---:B------:R-:W-:Y:S05]  /*6ad0*/  HMMA.16816.F32 R56, R140.reuse, R8, R56 ;  /* 0x000000088c38723c */ /* 0x040fea0000001838 */
[C---:B------:R-:W-:Y:S01]  /*6ae0*/  FADD.FTZ R24, -R192.reuse, R24 ;  /* 0x00000018c0187221 */ /* 0x040fe20000010100 */
[-C--:B------:R-:W-:Y:S05]  /*6af0*/  HMMA.16816.F32 R60, R140, R10.reuse, R60 ;  /* 0x0000000a8c3c723c */ /* 0x080fea000000183c */
[C---:B------:R-:W-:Y:S01]  /*6b00*/  FADD.FTZ R25, -R192.reuse, R25 ;  /* 0x00000019c0197221 */ /* 0x040fe20000010100 */
[----:B------:R-:W-:Y:S05]  /*6b10*/  HMMA.16816.F32 R64, R132, R10, R64 ;  /* 0x0000000a8440723c */ /* 0x000fea0000001840 */
[C---:B------:R-:W-:Y:S01]  /*6b20*/  FADD.FTZ R26, -R191.reuse, R26 ;  /* 0x0000001abf1a7221 */ /* 0x040fe20000010100 */
[----:B------:R-:W-:Y:S01]  /*6b30*/  FADD.FTZ R27, -R191, R27 ;  /* 0x0000001bbf1b7221 */ /* 0x000fe20000010100 */
[----:B------:R-:W-:Y:S01]  /*6b40*/  FADD.FTZ R29, -R192, R29 ;  /* 0x0000001dc01d7221 */ /* 0x000fe20000010100 */
[----:B------:R-:W-:Y:S03]  /*6b50*/  FMUL.FTZ R0, R169, R28 ;  /* 0x0000001ca9007220 */ /* 0x000fe60000410000 */
        /* <DEDUP_REMOVED lines=9> */
[----:B------:R-:W-:Y:S01]  /*6bf0*/  FMUL.FTZ R28, R168, R29 ;  /* 0x0000001da81c7220 */ /* 0x000fe20000410000 */
        /* <DEDUP_REMOVED lines=24> */
[----:B------:R-:W-:Y:S01]  /*6d80*/  F2FP.F16.F32.PACK_AB R147, R17, R16 ;  /* 0x000000101193723e */ /* 0x000fe200000000ff */
        /* <DEDUP_REMOVED lines=107> */
.L_x_706:
[----:B------:R-:W-:Y:S01]  /*7440*/  STS [R198+0x14000], R153 ;  /* 0x01400099c6007388 */ /* 0x000fe20000000800 */
[----:B------:R-:W-:Y:S01]  /*7450*/  IMAD.SHL.U32 R36, R190, 0x2, RZ ;  /* 0x00000002be247824 */ /* 0x000fe200078e00ff */
[----:B-1----:R-:W-:Y:S02]  /*7460*/  MOV R2, UR4 ;  /* 0x0000000400027c02 */ /* 0x002fe40008000f00 */
[----:B------:R-:W-:Y:S02]  /*7470*/  STS [R198+0x14400], R152 ;  /* 0x01440098c6007388 */ /* 0x000fe40000000800 */
[----:B------:R-:W-:Y:S02]  /*7480*/  IADD3 R2, R36, 0x8000, R2 ;  /* 0x0000800024027810 */ /* 0x000fe40007ffe002 */
[----:B------:R1:W-:Y:S04]  /*7490*/  STS [R200+0x14000], R147 ;  /* 0x01400093c8007388 */ /* 0x0003e80000000800 */
[----:B------:R-:W-:Y:S04]  /*74a0*/  STS [R200+0x14400], R144 ;  /* 0x01440090c8007388 */ /* 0x000fe80000000800 */
[----:B------:R-:W-:Y:S04]  /*74b0*/  STS [R198+0x16000], R151 ;  /* 0x01600097c6007388 */ /* 0x000fe80000000800 */
[----:B------:R-:W-:Y:S04]  /*74c0*/  STS [R198+0x16400], R150 ;  /* 0x01640096c6007388 */ /* 0x000fe80000000800 */
[----:B------:R-:W-:Y:S04]  /*74d0*/  STS [R200+0x16000], R149 ;  /* 0x01600095c8007388 */ /* 0x000fe80000000800 */
[----:B------:R-:W-:Y:S04]  /*74e0*/  STS [R200+0x16400], R148 ;  /* 0x01640094c8007388 */ /* 0x000fe80000000800 */
[----:B------:R-:W-:Y:S01]  /*74f0*/  STS [R204+0x14000], R137 ;  /* 0x01400089cc007388 */ /* 0x000fe20000000800 */
[----:B-1----:R-:W-:Y:S03]  /*7500*/  LEA R147, R250, UR4, 0x1 ;  /* 0x00000004fa937c11 */ /* 0x002fe6000f8e08ff */
        /* <DEDUP_REMOVED lines=24> */
[----:B-1----:R-:W-:Y:S05]  /*7690*/  IMAD.IADD R0, R2, 0x1, R182 ;  /* 0x0000000102007824 */ /* 0x002fea00078e02b6 */
[----:B------:R-:W-:Y:S04]  /*76a0*/  LDSM.16.MT88.4 R4, [R180+0x1c000] ;  /* 0x01c00000b404783b */ /* 0x000fe80000004200 */
        /* <DEDUP_REMOVED lines=124> */
.L_x_707:
        /* <DEDUP_REMOVED lines=10> */
[----:B------:R-:W-:Y:S02]  /*7f10*/  UISETP.GT.AND UP2, UPT, UR8, UR23, UPT ;  /* 0x000000170800728c */ /* 0x000fe4000bf44270 */
[----:B------:R-:W-:Y:S01]  /*7f20*/  UIADD3 UR8, UR8, -0x1, URZ ;  /* 0xffffffff08087890 */ /* 0x000fe2000fffe03f */
        /* <DEDUP_REMOVED lines=227> */
[----:B------:R-:W-:Y:S01]  /*8d60*/  PLOP3.LUT P0, PT, PT, PT, UP2, 0x80, 0x0 ;  /* 0x000000000000781c */ /* 0x000fe20003f0f028 */
[----:B------:R-:W-:Y:S02]  /*8d70*/  @UP3 UIADD3 UR20, UP0, UR20, -0x200, URZ ;  /* 0xfffffe0014143890 */ /* 0x000fe4000ff1e03f */
[----:B------:R-:W-:Y:S02]  /*8d80*/  REDG.E.ADD.F32.FTZ.RN.STRONG.GPU desc[UR10][R8.64], R31 ;  /* 0x0000001f080079a6 */ /* 0x000fe4000c10f38a */
        /* <DEDUP_REMOVED lines=157> */
[----:B------:R-:W-:Y:S01]  /*9760*/  STS [R252], R16 ;  /* 0x00000010fc007388 */ /* 0x000fe20000000800 */
[----:B------:R-:W-:Y:S01]  /*9770*/  FMUL.FTZ R126, R126, UR7 ;  /* 0x000000077e7e7c20 */ /* 0x000fe20008410000 */
[----:B------:R-:W-:Y:S01]  /*9780*/  FMUL.FTZ R0, R127, UR7 ;  /* 0x000000077f007c20 */ /* 0x000fe20008410000 */
[----:B------:R-:W-:Y:S01]  /*9790*/  F2FP.F16.F32.PACK_AB R4, R4, R128 ;  /* 0x000000800404723e */ /* 0x000fe200000000ff */
[----:B------:R-:W-:Y:S01]  /*97a0*/  STS [R252+0x400], R15 ;  /* 0x0004000ffc007388 */ /* 0x000fe20000000800 */
[----:B------:R-:W-:Y:S01]  /*97b0*/  F2FP.F16.F32.PACK_AB R3, R3, R130 ;  /* 0x000000820303723e */ /* 0x000fe200000000ff */
[----:B------:R-:W-:Y:S01]  /*97c0*/  UISETP.NE.AND UP0, UPT, UR31, -0x1, UPT ;  /* 0xffffffff1f00788c */ /* 0x000fe2000bf05270 */
[----:B------:R-:W-:Y:S01]  /*97d0*/  F2FP.F16.F32.PACK_AB R6, R6, R120 ;  /* 0x000000780606723e */ /* 0x000fe200000000ff */
[----:B------:R-:W-:Y:S01]  /*97e0*/  USHF.L.U32 UR18, UR22, 0x7, URZ ;  /* 0x0000000716127899 */ /* 0x000fe2000800063f */
[----:B------:R-:W-:-:S02]  /*97f0*/  F2FP.F16.F32.PACK_AB R5, R5, R122 ;  /* 0x0000007a0505723e */ /* 0x000fc400000000ff */
[----:B------:R-:W-:Y:S02]  /*9800*/  F2FP.F16.F32.PACK_AB R2, R2, R124 ;  /* 0x0000007c0202723e */ /* 0x000fe400000000ff */
[----:B------:R-:W-:Y:S02]  /*9810*/  F2FP.F16.F32.PACK_AB R0, R0, R126 ;  /* 0x0000007e0000723e */ /* 0x000fe400000000ff */
[----:B------:R-:W-:Y:S02]  /*9820*/  F2FP.F16.F32.PACK_AB R68, R69, R68 ;  /* 0x000000444544723e */ /* 0x000fe400000000ff */
[----:B------:R-:W-:Y:S01]  /*9830*/  F2FP.F16.F32.PACK_AB R70, R71, R70 ;  /* 0x000000464746723e */ /* 0x000fe200000000ff */
[----:B------:R-:W-:Y:S01]  /*9840*/  @UP0 UIADD3 UR7, UR24, UR31, URZ ;  /* 0x0000001f18070290 */ /* 0x000fe2000fffe03f */
[----:B------:R-:W-:Y:S01]  /*9850*/  F2FP.F16.F32.PACK_AB R80, R81, R80 ;  /* 0x000000505150723e */ /* 0x000fe200000000ff */
[----:B------:R-:W-:Y:S01]  /*9860*/  @UP0 ULDC.64 UR8, c[0x0][0x450] ;  /* 0x0001140000080ab9 */ /* 0x000fe20000000a00 */
[----:B------:R-:W-:Y:S01]  /*9870*/  F2FP.F16.F32.PACK_AB R82, R83, R82 ;  /* 0x000000525352723e */ /* 0x000fe200000000ff */
[----:B------:R-:W-:Y:S01]  /*9880*/  @UP0 UIMAD.WIDE.U32 UR12, UR7, UR8, URZ ;  /* 0x00000008070c02a5 */ /* 0x000fe2000f8e003f */
[----:B------:R-:W-:Y:S01]  /*9890*/  F2FP.F16.F32.PACK_AB R72, R73, R72 ;  /* 0x000000484948723e */ /* 0x000fe200000000ff */
[----:B------:R-:W-:Y:S01]  /*98a0*/  @UP0 UIMAD UR7, UR7, UR9, URZ ;  /* 0x00000009070702a4 */ /* 0x000fe2000f8e023f */
[----:B------:R-:W-:-:S02]  /*98b0*/  F2FP.F16.F32.PACK_AB R74, R75, R74 ;  /* 0x0000004a4b4a723e */ /* 0x000fc400000000ff */
[----:B------:R-:W-:Y:S01]  /*98c0*/  F2FP.F16.F32.PACK_AB R76, R77, R76 ;  /* 0x0000004c4d4c723e */ /* 0x000fe200000000ff */
[----:B------:R-:W-:Y:S01]  /*98d0*/  @UP0 UIADD3 UR21, UR13, UR7, URZ ;  /* 0x000000070d150290 */ /* 0x000fe2000fffe03f */
[----:B------:R-:W-:Y:S01]  /*98e0*/  F2FP.F16.F32.PACK_AB R78, R79, R78 ;  /* 0x0000004e4f4e723e */ /* 0x000fe200000000ff */
[----:B------:R-:W-:Y:S01]  /*98f0*/  @UP0 UMOV UR20, UR12 ;  /* 0x0000000c00140c82 */ /* 0x000fe20008000000 */
        /* <DEDUP_REMOVED lines=8> */
[----:B------:R-:W-:Y:S01]  /*9980*/  PLOP3.LUT P0, PT, PT, PT, UP0, 0x80, 0x0 ;  /* 0x000000000000781c */ /* 0x000fe20003f0f008 */
[----:B--2---:R-:W-:Y:S04]  /*9990*/  STS [R159], R12 ;  /* 0x0000000c9f007388 */ /* 0x004fe80000000800 */
[----:B---3--:R-:W-:Y:S04]  /*99a0*/  STS [R158], R11 ;  /* 0x0000000b9e007388 */ /* 0x008fe80000000800 */
[----:B------:R-:W-:Y:S04]  /*99b0*/  STS [R252+0x2000], R14 ;  /* 0x0020000efc007388 */ /* 0x000fe80000000800 */
[----:B------:R-:W-:Y:S04]  /*99c0*/  STS [R252+0x2400], R13 ;  /* 0x0024000dfc007388 */ /* 0x000fe80000000800 */
[----:B----4-:R-:W-:Y:S04]  /*99d0*/  STS [R157], R10 ;  /* 0x0000000a9d007388 */ /* 0x010fe80000000800 */
        /* <DEDUP_REMOVED lines=20> */
[----:B--2---:R-:W-:-:S03]  /*9b20*/  SHF.R.S32.HI R0, RZ, 0x1f, R3 ;  /* 0x0000001fff007819 */ /* 0x004fc60000011403 */
        /* <DEDUP_REMOVED lines=20> */
.L_x_709:
        /* <DEDUP_REMOVED lines=23> */
.L_x_710:
        /* <DEDUP_REMOVED lines=45> */
.L_x_712:
[----:B------:R-:W-:Y:S05]  /*a0b0*/  BSYNC B0 ;  /* 0x0000000000007941 */ /* 0x000fea0003800000 */
.L_x_711:
        /* <DEDUP_REMOVED lines=14> */
.L_x_714:
[----:B------:R-:W-:Y:S05]  /*a1a0*/  BSYNC B0 ;  /* 0x0000000000007941 */ /* 0x000fea0003800000 */
.L_x_713:
        /* <DEDUP_REMOVED lines=15> */
.L_x_716:
[----:B------:R-:W-:Y:S05]  /*a2a0*/  BSYNC B0 ;  /* 0x0000000000007941 */ /* 0x000fea0003800000 */
.L_x_715:
        /* <DEDUP_REMOVED lines=14> */
.L_x_718:
[----:B------:R-:W-:Y:S05]  /*a390*/  BSYNC B0 ;  /* 0x0000000000007941 */ /* 0x000fea0003800000 */
.L_x_717:
        /* <DEDUP_REMOVED lines=27> */
.L_x_720:
[----:B------:R-:W-:Y:S05]  /*a550*/  BSYNC B0 ;  /* 0x0000000000007941 */ /* 0x000fea0003800000 */
.L_x_719:
        /* <DEDUP_REMOVED lines=14> */
.L_x_722:
[----:B------:R-:W-:Y:S05]  /*a640*/  BSYNC B0 ;  /* 0x0000000000007941 */ /* 0x000fea0003800000 */
.L_x_721:
        /* <DEDUP_REMOVED lines=14> */
.L_x_724:
[----:B------:R-:W-:Y:S05]  /*a730*/  BSYNC B0 ;  /* 0x0000000000007941 */ /* 0x000fea0003800000 */
.L_x_723:
        /* <DEDUP_REMOVED lines=11> */
[----:B------:R1:W-:Y:S02]  /*a7f0*/  STG.E.128 desc[UR10][R2.64], R28 ;  /* 0x0000001c02007986 */ /* 0x0003e4000c101d0a */
.L_x_703:
[----:B------:R-:W-:Y:S05]  /*a800*/  BSYNC B1 ;  /* 0x0000000000017941 */ /* 0x000fea0003800000 */
.L_x_681:
[----:B------:R-:W-:Y:S02]  /*a810*/  ULDC UR6, c[0x0][0xc] ;  /* 0x0000030000067ab9 */ /* 0x000fe40000000800 */
[----:B------:R-:W-:-:S04]  /*a820*/  UIADD3 UR22, UR6, UR22, URZ ;  /* 0x0000001606167290 */ /* 0x000fc8000fffe03f */
[----:B------:R-:W-:-:S06]  /*a830*/  UISETP.GE.AND UP0, UPT, UR22, UR61, UPT ;  /* 0x0000003d1600728c */ /* 0x000fcc000bf06270 */
[----:B------:R-:W-:-:S13]  /*a840*/  PLOP3.LUT P0, PT, PT, PT, UP0, 0x80, 0x0 ;  /* 0x000000000000781c */ /* 0x000fda0003f0f008 */
[----:B------:R-:W-:Y:S05]  /*a850*/  @P0 BRA `(.L_x_725) ;  /* 0x0000000000040947 */ /* 0x000fea0003800000 */
[----:B------:R-:W-:Y:S05]  /*a860*/  BRA `(.L_x_726) ;  /* 0xffffff6000ac7947 */ /* 0x000fea000383ffff */
.L_x_725:
[----:B------:R-:W-:Y:S05]  /*a870*/  EXIT ;  /* 0x000000000000794d */ /* 0x000fea0003800000 */
.L_x_727:
        /* <DEDUP_REMOVED lines=16> */
.L_x_2467:


//--------------------- .text._ZN5flash44flash_bwd_dq_dk_dv_loop_seqk_parallel_kernelI23Flash_bwd_kernel_traitsILi64ELi128ELi128ELi8ELi4ELi4ELi4ELb0ELb0EN7cutlass6half_tE19Flash_kernel_traitsILi64ELi128ELi128ELi8ES3_EELb0ELb0ELb1ELb1ELb0ELb0ELb0EEEvNS_16Flash_bwd_paramsE --------------------------
	.section	.text._ZN5flash44flash_bwd_dq_dk_dv_loop_seqk_parallel_kernelI23Flash_bwd_kernel_traitsILi64ELi128ELi128ELi8ELi4ELi4ELi4ELb0ELb0EN7cutlass6half_tE19Flash_kernel_traitsILi64ELi128ELi128ELi8ES3_EELb0ELb0ELb1ELb1ELb0ELb0ELb0EEEvNS_16Flash_bwd_paramsE,"ax",@progbits
	.align	128
        .global         _ZN5flash44flash_bwd_dq_dk_dv_loop_seqk_parallel_kernelI23Flash_bwd_kernel_traitsILi64ELi128ELi128ELi8ELi4ELi4ELi4ELb0ELb0EN7cutlass6half_tE19Flash_kernel_traitsILi64ELi128ELi128ELi8ES3_EELb0ELb0ELb1ELb1ELb0ELb0ELb0EEEvNS_16Flash_bwd_paramsE
        .type           _ZN5flash44flash_bwd_dq_dk_dv_loop_seqk_parallel_kernelI23Flash_bwd_kernel_traitsILi64ELi128ELi128ELi8ELi4ELi4ELi4ELb0ELb0EN7cutlass6half_tE19Flash_kernel_traitsILi64ELi128ELi128ELi8ES3_EELb0ELb0ELb1ELb1ELb0ELb0ELb0EEEvNS_16Flash_bwd_paramsE,@function
        .size           _ZN5flash44flash_bwd_dq_dk_dv_loop_seqk_parallel_kernelI23Flash_bwd_kernel_traitsILi64ELi128ELi128ELi8ELi4ELi4ELi4ELb0ELb0EN7cutlass6half_tE19Flash_kernel_traitsILi64ELi128ELi128ELi8ES3_EELb0ELb0ELb1ELb1ELb0ELb0ELb0EEEvNS_16Flash_bwd_paramsE,(.L_x_2468 - _ZN5flash44flash_bwd_dq_dk_dv_loop_seqk_parallel_kernelI23Flash_bwd_kernel_traitsILi64ELi128ELi128ELi8ELi4ELi4ELi4ELb0ELb0EN7cutlass6half_tE19Flash_kernel_traitsILi64ELi128ELi128ELi8ES3_EELb0ELb0ELb1ELb1ELb0ELb0ELb0EEEvNS_16Flash_bwd_paramsE)
        .other          _ZN5flash44flash_bwd_dq_dk_dv_loop_seqk_parallel_kernelI23Flash_bwd_kernel_traitsILi64ELi128ELi128ELi8ELi4ELi4ELi4ELb0ELb0EN7cutlass6half_tE19Flash_kernel_traitsILi64ELi128ELi128ELi8ES3_EELb0ELb0ELb1ELb1ELb0ELb0ELb0EEEvNS_16Flash_bwd_paramsE,@"STO_CUDA_ENTRY STV_DEFAULT"
_ZN5flash44flash_bwd_dq_dk_dv_loop_seqk_parallel_kernelI23Flash_bwd_kernel_traitsILi64ELi128ELi128ELi8ELi4ELi4ELi4ELb0ELb0EN7cutlass6half_tE19Flash_kernel_traitsILi64ELi128ELi128ELi8ES3_EELb0ELb0ELb1ELb1ELb0ELb0ELb0EEEvNS_16Flash_bwd_paramsE:
.text._ZN5flash44flash_bwd_dq_dk_dv_loop_seqk_parallel_kernelI23Flash_bwd_kernel_traitsILi64ELi128ELi128ELi8ELi4ELi4ELi4ELb0ELb0EN7cutlass6half_tE19Flash_kernel_traitsILi64ELi128ELi128ELi8ES3_EELb0ELb0ELb1ELb1ELb0ELb0ELb0EEEvNS_16Flash_bwd_paramsE:
        /* <DEDUP_REMOVED lines=16> */
[----:B------:R-:W-:-:S04]  /*0100*/  IMAD.MOV.U32 R207, RZ, RZ, -0x10 ;  /* 0xfffffff0ffcf7424 */ /* 0x000fc800078e00ff */
        /* <DEDUP_REMOVED lines=63> */
[----:B------:R-:W-:Y:S01]  /*0500*/  LOP3.LUT R251, R8, 0xfffffe00, R4, 0xf8, !PT ;  /* 0xfffffe0008fb7812 */ /* 0x000fe200078ef804 */
[----:B------:R-:W-:Y:S01]  /*0510*/  IMAD.SHL.U32 R8, R10, 0x10, RZ ;  /* 0x000000100a087824 */ /* 0x000fe200078e00ff */
[----:B------:R-:W-:Y:S01]  /*0520*/  LOP3.LUT R4, R5, 0x8, R14, 0xf8, !PT ;  /* 0x0000000805047812 */ /* 0x000fe200078ef80e */
[----:B------:R-:W-:Y:S01]  /*0530*/  IMAD.IADD R184, R2, 0x1, R184 ;  /* 0x0000000102b87824 */ /* 0x000fe200078e02b8 */
[----:B------:R-:W-:-:S02]  /*0540*/  LOP3.LUT R2, R15, 0x7ffffffc, RZ, 0xc0, !PT ;  /* 0x7ffffffc0f027812 */ /* 0x000fc400078ec0ff */
[----:B------:R-:W-:Y:S01]  /*0550*/  LOP3.LUT R6, R7, 0x1, RZ, 0xc0, !PT ;  /* 0x0000000107067812 */ /* 0x000fe200078ec0ff */
[----:B------:R-:W-:Y:S01]  /*0560*/  IMAD.SHL.U32 R184, R184, 0x2, RZ ;  /* 0x00000002b8b87824 */ /* 0x000fe200078e00ff */
[----:B------:R-:W-:Y:S01]  /*0570*/  LOP3.LUT R180, R180, R4, R0, 0xf6, !PT ;  /* 0x00000004b4b47212 */ /* 0x000fe200078ef600 */
[----:B------:R-:W-:Y:S01]  /*0580*/  IMAD.IADD R0, R13, 0x1, -R2 ;  /* 0x000000010d007824 */ /* 0x000fe200078e0a02 */
[----:B------:R-:W-:Y:S01]  /*0590*/  ISETP.NE.U32.AND P0, PT, R6, 0x1, PT ;  /* 0x000000010600780c */ /* 0x000fe20003f05070 */
[----:B------:R-:W-:Y:S01]  /*05a0*/  IMAD.SHL.U32 R2, R7, 0x40, RZ ;  /* 0x0000004007027824 */ /* 0x000fe200078e00ff */
[----:B------:R-:W-:Y:S01]  /*05b0*/  SEL R185, R209, 0xffffffe0, !P4 ;  /* 0xffffffe0d1b97807 */ /* 0x000fe20006000000 */
[----:B------:R-:W-:Y:S01]  /*05c0*/  IMAD.SHL.U32 R6, R16, 0x40, RZ ;  /* 0x0000004010067824 */ /* 0x000fe200078e00ff */
[----:B------:R-:W-:Y:S01]  /*05d0*/  R2P PR, R7, 0x6 ;  /* 0x0000000607007804 */ /* 0x000fe20000000000 */
[----:B------:R-:W-:Y:S01]  /*05e0*/  IMAD.SHL.U32 R7, R0, 0x2, RZ ;  /* 0x0000000200077824 */ /* 0x000fe200078e00ff */
[----:B------:R-:W-:Y:S01]  /*05f0*/  LOP3.LUT R0, R2, 0x1c0, RZ, 0xc0, !PT ;  /* 0x000001c002007812 */ /* 0x000fe200078ec0ff */
[----:B------:R-:W-:Y:S01]  /*0600*/  IMAD.SHL.U32 R2, R3, 0x8, RZ ;  /* 0x0000000803027824 */ /* 0x000fe200078e00ff */
        /* <DEDUP_REMOVED lines=29> */
[----:B------:R-:W-:Y:S01]  /*07e0*/  LEA R180, R180, UR4, 0x1 ;  /* 0x00000004b4b47c11 */ /* 0x000fe2000f8e08ff */
        /* <DEDUP_REMOVED lines=35> */
[----:B-1----:R-:W-:Y:S02]  /*0a20*/  IMAD.IADD R6, R209, 0x1, R6 ;  /* 0x00000001d1067824 */ /* 0x002fe400078e0206 */
[----:B------:R-:W-:Y:S02]  /*0a30*/  IMAD.IADD R211, R208, 0x1, R209 ;  /* 0x00000001d0d37824 */ /* 0x000fe400078e02d1 */
[C---:B--2---:R-:W-:Y:S02]  /*0a40*/  VIADD R5, R7.reuse, 0x2440 ;  /* 0x0000244007057836 */ /* 0x044fe40000000000 */
[----:B------:R-:W-:Y:S02]  /*0a50*/  @P2 VIADD R5, R7, 0x23c0 ;  /* 0x000023c007052836 */ /* 0x000fe40000000000 */
[----:B------:R-:W-:-:S02]  /*0a60*/  IMAD.IADD R210, R209, 0x1, R205 ;  /* 0x00000001d1d27824 */ /* 0x000fc400078e02cd */
[----:B------:R-:W-:Y:S01]  /*0a70*/  IMAD.IADD R185, R185, 0x1, R183 ;  /* 0x00000001b9b97824 */ /* 0x000fe200078e02b7 */
[----:B------:R1:W-:Y:S04]  /*0a80*/  STL [R1+0xc], R5 ;  /* 0x00000c0501007387 */ /* 0x0003e80000100800 */
[----:B------:R2:W-:Y:S01]  /*0a90*/  STL [R1+0x30], R6 ;  /* 0x0000300601007387 */ /* 0x0005e20000100800 */
[C---:B-1----:R-:W-:Y:S02]  /*0aa0*/  IMAD.IADD R5, R209.reuse, 0x1, R4 ;  /* 0x00000001d1057824 */ /* 0x042fe400078e0204 */
[--C-:B------:R-:W-:Y:S02]  /*0ab0*/  IMAD.IADD R4, R0, 0x1, R3.reuse ;  /* 0x0000000100047824 */ /* 0x100fe400078e0203 */
[----:B------:R-:W-:Y:S01]  /*0ac0*/  IMAD.IADD R0, R2, 0x1, R3 ;  /* 0x0000000102007824 */ /* 0x000fe200078e0203 */
[----:B------:R2:W-:Y:S01]  /*0ad0*/  STL [R1+0x2c], R5 ;  /* 0x00002c0501007387 */ /* 0x0005e20000100800 */
[----:B------:R-:W-:-:S03]  /*0ae0*/  IMAD.IADD R209, R209, 0x1, R207 ;  /* 0x00000001d1d17824 */ /* 0x000fc600078e02cf */
[----:B------:R2:W-:Y:S04]  /*0af0*/  STL [R1+0x28], R4 ;  /* 0x0000280401007387 */ /* 0x0005e80000100800 */
[----:B------:R2:W-:Y:S02]  /*0b00*/  STL [R1+0x24], R0 ;  /* 0x0000240001007387 */ /* 0x0005e40000100800 */
.L_x_806:
        /* <DEDUP_REMOVED lines=67> */
.L_x_728:
        /* <DEDUP_REMOVED lines=14> */
[----:B------:R-:W-:Y:S02]  /*1020*/  UIMAD UR30, UR48, UR11, UR7 ;  /* 0x0000000b301e72a4 */ /* 0x000fe4000f8e0207 */
[----:B------:R-:W-:Y:S01]  /*1030*/  USHF.L.U32 UR17, UR48, 0x7, URZ ;  /* 0x0000000730117899 */ /* 0x000fe2000800063f */
[----:B------:R-:W-:Y:S01]  /*1040*/  @!UP2 ULDC.64 UR10, c[0x0][0x418] ;  /* 0x00010600000aaab9 */ /* 0x000fe20000000a00 */
[----:B------:R-:W-:Y:S01]  /*1050*/  ULDC UR61, c[0x0][0x2d4] ;  /* 0x0000b500003d7ab9 */ /* 0x000fe20000000800 */
[----:B------:R-:W-:-:S02]  /*1060*/  @!UP2 UIMAD UR7, UR60, UR10, URZ ;  /* 0x0000000a3c07a2a4 */ /* 0x000fc4000f8e023f */
[----:B------:R-:W-:Y:S02]  /*1070*/  USEL UR37, UR17, URZ, UP0 ;  /* 0x0000003f11257287 */ /* 0x000fe40008000000 */
[----:B------:R-:W-:Y:S02]  /*1080*/  @!UP2 UIMAD UR34, UR48, UR11, UR7 ;  /* 0x0000000b3022a2a4 */ /* 0x000fe4000f8e0207 */
[----:B------:R-:W-:Y:S02]  /*1090*/  USHF.R.S32.HI UR35, URZ, 0x1f, UR61 ;  /* 0x0000001f3f237899 */ /* 0x000fe4000801143d */
[----:B------:R-:W-:Y:S01]  /*10a0*/  UIADD3 UR7, UR18, 0x80, UR29 ;  /* 0x0000008012077890 */ /* 0x000fe2000fffe01d */
[----:B-1----:R-:W-:Y:S01]  /*10b0*/  IABS R5, R6 ;  /* 0x0000000600057213 */ /* 0x002fe20000000000 */
[----:B------:R-:W-:Y:S01]  /*10c0*/  @!UP2 UIMAD.WIDE.U32 UR42, UR48, UR10, URZ ;  /* 0x0000000a302aa2a5 */ /* 0x000fe2000f8e003f */
[----:B------:R-:W-:Y:S01]  /*10d0*/  ISETP.NE.AND P3, PT, R6, RZ, PT ;  /* 0x000000ff0600720c */ /* 0x000fe20003f65270 */
[----:B------:R-:W-:Y:S01]  /*10e0*/  ULDC.64 UR26, c[0x0][0x240] ;  /* 0x00009000001a7ab9 */ /* 0x000fe20000000a00 */
[----:B------:R-:W1:Y:S01]  /*10f0*/  I2F.RP R2, R5 ;  /* 0x0000000500027306 */ /* 0x000e620000209400 */
[----:B------:R-:W-:Y:S01]  /*1100*/  ULDC UR10, c[0x0][0x394] ;  /* 0x0000e500000a7ab9 */ /* 0x000fe20000000800 */
[----:B------:R-:W-:Y:S01]  /*1110*/  ULDC UR44, c[0x0][0x2dc] ;  /* 0x0000b700002c7ab9 */ /* 0x000fe20000000800 */
[----:B------:R-:W-:-:S02]  /*1120*/  UIADD3 UR7, UR7, UR10, -UR9 ;  /* 0x0000000a07077290 */ /* 0x000fc4000fffe809 */
[----:B--2---:R-:W-:Y:S01]  /*1130*/  UIMAD.WIDE.U32 UR32, UR8, UR14, URZ ;  /* 0x0000000e082072a5 */ /* 0x004fe2000f8e003f */
[----:B------:R-:W-:Y:S01]  /*1140*/  ULDC UR52, c[0x0][0x270] ;  /* 0x00009c0000347ab9 */ /* 0x000fe20000000800 */
[----:B------:R-:W-:Y:S02]  /*1150*/  UIMAD.WIDE.U32 UR20, UR6, UR26, URZ ;  /* 0x0000001a061472a5 */ /* 0x000fe4000f8e003f */
[----:B------:R-:W-:Y:S02]  /*1160*/  UIMAD UR45, UR8, UR15, UR33 ;  /* 0x0000000f082d72a4 */ /* 0x000fe4000f8e0221 */
[----:B------:R-:W-:Y:S01]  /*1170*/  UIADD3 UR8, UR18, 0x7f, URZ ;  /* 0x0000007f12087890 */ /* 0x000fe2000fffe03f */
[----:B------:R-:W-:Y:S01]  /*1180*/  ULDC.U8 UR33, c[0x0][0x3d8] ;  /* 0x0000f60000217ab9 */ /* 0x000fe20000000000 */
[----:B-1----:R-:W1:Y:S02]  /*1190*/  MUFU.RCP R2, R2 ;  /* 0x0000000200027308 */ /* 0x002e640000001000 */
[----:B------:R-:W-:Y:S01]  /*11a0*/  USHF.R.S32.HI UR17, URZ, 0x1f, UR8 ;  /* 0x0000001f3f117899 */ /* 0x000fe20008011408 */
[----:B------:R-:W-:Y:S01]  /*11b0*/  @UP2 ULDC.64 UR14, c[0x0][0x420] ;  /* 0x00010800000e2ab9 */ /* 0x000fe20000000a00 */
[----:B------:R-:W-:-:S02]  /*11c0*/  UISETP.NE.AND UP3, UPT, UR33, URZ, UPT ;  /* 0x0000003f2100728c */ /* 0x000fc4000bf65270 */
[----:B------:R-:W-:Y:S02]  /*11d0*/  @UP2 UIMAD.WIDE.U32 UR46, UR6, UR14, URZ ;  /* 0x0000000e062e22a5 */ /* 0x000fe4000f8e003f */
[----:B------:R-:W-:Y:S02]  /*11e0*/  ULEA.HI UR33, UR17, UR8, URZ, 0x7 ;  /* 0x0000000811217291 */ /* 0x000fe4000f8f383f */
[----:B------:R-:W-:Y:S02]  /*11f0*/  UIMAD UR8, UR35, UR48, URZ ;  /* 0x00000030230872a4 */ /* 0x000fe4000f8e023f */
[----:B------:R-:W-:Y:S02]  /*1200*/  @UP2 UIMAD UR51, UR6, UR15, UR47 ;  /* 0x0000000f063322a4 */ /* 0x000fe4000f8e022f */
[----:B------:R-:W-:Y:S02]  /*1210*/  UIMAD UR19, UR6, UR27, URZ ;  /* 0x0000001b061372a4 */ /* 0x000fe4000f8e023f */
[----:B------:R-:W-:Y:S01]  /*1220*/  UIMAD.WIDE UR10, UR44, UR52, URZ ;  /* 0x000000342c0a72a5 */ /* 0x000fe2000f8e023f */
[----:B-1----:R-:W-:Y:S01]  /*1230*/  VIADD R2, R2, 0xffffffe ;  /* 0x0ffffffe02027836 */ /* 0x002fe20000000000 */
[----:B------:R-:W-:-:S02]  /*1240*/  UIMAD.WIDE.U32 UR14, UR48, UR61, URZ ;  /* 0x0000003d300e72a5 */ /* 0x000fc4000f8e003f */
[----:B------:R-:W-:Y:S01]  /*1250*/  UIMAD UR8, UR60, UR61, UR8 ;  /* 0x0000003d3c0872a4 */ /* 0x000fe2000f8e0208 */
[----:B------:R-:W1:Y:S01]  /*1260*/  F2I.FTZ.U32.TRUNC.NTZ R3, R2 ;  /* 0x0000000200037305 */ /* 0x000e62000021f000 */
[----:B------:R-:W-:Y:S02]  /*1270*/  UIADD3 UR7, UR7, 0x7f, URZ ;  /* 0x0000007f07077890 */ /* 0x000fe4000fffe03f */
[----:B------:R-:W-:Y:S02]  /*1280*/  UIADD3 UR53, UR23, UR30, URZ ;  /* 0x0000001e17357290 */ /* 0x000fe4000fffe03f */
[----:B------:R-:W-:Y:S02]  /*1290*/  USEL UR59, UR22, UR20, !UP2 ;  /* 0x00000014163b7287 */ /* 0x000fe4000d000000 */
[----:B------:R-:W-:Y:S02]  /*12a0*/  @UP2 UIADD3 UR53, UR21, UR19, URZ ;  /* 0x0000001315352290 */ /* 0x000fe4000fffe03f */
[----:B------:R-:W-:-:S02]  /*12b0*/  UIMAD.WIDE.U32 UR22, UR10, UR14, URZ ;  /* 0x0000000e0a1672a5 */ /* 0x000fc4000f8e003f */
[----:B------:R-:W-:Y:S02]  /*12c0*/  UIMAD UR19, UR11, UR14, URZ ;  /* 0x0000000e0b1372a4 */ /* 0x000fe4000f8e023f */
[----:B------:R-:W-:Y:S01]  /*12d0*/  UIADD3 UR8, UR15, UR8, URZ ;  /* 0x000000080f087290 */ /* 0x000fe2000fffe03f */
[--C-:B-1----:R-:W-:Y:S01]  /*12e0*/  IMAD.MOV R0, RZ, RZ, -R3.reuse ;  /* 0x000000ffff007224 */ /* 0x102fe200078e0a03 */
[----:B------:R-:W-:Y:S01]  /*12f0*/  USHF.R.S32.HI UR14, URZ, 0x1f, UR7 ;  /* 0x0000001f3f0e7899 */ /* 0x000fe20008011407 */
[----:B------:R-:W-:Y:S01]  /*1300*/  IMAD.MOV.U32 R2, RZ, RZ, RZ ;  /* 0x000000ffff027224 */ /* 0x000fe200078e00ff */
[----:B------:R-:W-:Y:S01]  /*1310*/  UIMAD UR8, UR10, UR8, UR19 ;  /* 0x000000080a0872a4 */ /* 0x000fe2000f8e0213 */
[----:B------:R-:W-:Y:S01]  /*1320*/  IMAD R0, R0, R5, RZ ;  /* 0x0000000500007224 */ /* 0x000fe200078e02ff */
[----:B------:R-:W-:Y:S02]  /*1330*/  ULEA.HI UR7, UR14, UR7, URZ, 0x7 ;  /* 0x000000070e077291 */ /* 0x000fe4000f8f383f */
[----:B------:R-:W-:Y:S01]  /*1340*/  USHF.L.U64.HI UR16, UR48, 0x7, UR60 ;  /* 0x0000000730107899 */ /* 0x000fe2000801023c */
[----:B------:R-:W-:Y:S01]  /*1350*/  IMAD.HI.U32 R0, R3, R0, R2 ;  /* 0x0000000003007227 */ /* 0x000fe200078e0002 */
[----:B------:R-:W-:Y:S01]  /*1360*/  MOV R2, R4 ;  /* 0x0000000400027202 */ /* 0x000fe20000000f00 */
[----:B------:R-:W-:-:S02]  /*1370*/  UIADD3 UR49, UR23, UR8, URZ ;  /* 0x0000000817317290 */ /* 0x000fc4000fffe03f */
[----:B------:R-:W-:Y:S02]  /*1380*/  USHF.R.S32.HI UR8, URZ, 0x7, UR33 ;  /* 0x000000073f087899 */ /* 0x000fe40008011421 */
[----:B------:R-:W-:Y:S01]  /*1390*/  IMAD.HI.U32 R0, R0, R2, RZ ;  /* 0x0000000200007227 */ /* 0x000fe200078e00ff */
[----:B------:R-:W-:Y:S02]  /*13a0*/  USHF.R.S32.HI UR7, URZ, 0x7, UR7 ;  /* 0x000000073f077899 */ /* 0x000fe40008011407 */
[----:B------:R-:W-:Y:S01]  /*13b0*/  UIMAD.WIDE.U32 UR20, UR10, UR6, URZ ;  /* 0x000000060a1472a5 */ /* 0x000fe2000f8e003f */
[----:B------:R-:W-:Y:S01]  /*13c0*/  IMAD.MOV R3, RZ, RZ, -R0 ;  /* 0x000000ffff037224 */ /* 0x000fe200078e0a00 */
[----:B------:R-:W-:Y:S02]  /*13d0*/  UIMAD UR19, UR11, UR6, URZ ;  /* 0x000000060b1372a4 */ /* 0x000fe4000f8e023f */
[----:B------:R-:W-:Y:S01]  /*13e0*/  USEL UR36, UR16, URZ, UP0 ;  /* 0x0000003f10247287 */ /* 0x000fe20008000000 */
[----:B------:R-:W-:Y:S01]  /*13f0*/  IMAD R2, R5, R3, R2 ;  /* 0x0000000305027224 */ /* 0x000fe200078e0202 */
[----:B------:R-:W-:Y:S01]  /*1400*/  UISETP.LT.AND UP0, UPT, UR8, UR7, UPT ;  /* 0x000000070800728c */ /* 0x000fe2000bf01270 */
[----:B------:R-:W-:Y:S01]  /*1410*/  ULDC UR38, c[0x0][0x2c4] ;  /* 0x0000b10000267ab9 */ /* 0x000fe20000000800 */
[----:B------:R-:W-:-:S02]  /*1420*/  @UP2 UIADD3 UR49, UR21, UR19, URZ ;  /* 0x0000001315312290 */ /* 0x000fc4000fffe03f */
[----:B------:R-:W-:Y:S01]  /*1430*/  ISETP.GT.U32.AND P1, PT, R5, R2, PT ;  /* 0x000000020500720c */ /* 0x000fe20003f24070 */
[----:B------:R-:W-:Y:S02]  /*1440*/  UIMAD UR50, UR58, UR44, URZ ;  /* 0x0000002c3a3272a4 */ /* 0x000fe4000f8e023f */
[----:B------:R-:W-:Y:S02]  /*1450*/  @UP3 UIMAD UR19, UR48, UR38, URZ ;  /* 0x00000026301332a4 */ /* 0x000fe4000f8e023f */
[----:B------:R-:W-:Y:S02]  /*1460*/  USEL UR44, UR8, UR7, UP0 ;  /* 0x00000007082c7287 */ /* 0x000fe40008000000 */
[----:B------:R-:W-:Y:S02]  /*1470*/  UISETP.NE.AND UP1, UPT, UR40, -0x1, UPT ;  /* 0xffffffff2800788c */ /* 0x000fe4000bf25270 */
[----:B------:R-:W-:Y:S02]  /*1480*/  @UP3 USEL UR19, UR19, UR6, !UP2 ;  /* 0x0000000613133287 */ /* 0x000fe4000d000000 */
[----:B------:R-:W-:-:S02]  /*1490*/  ULEA UR7, UR44, 0xffffff80, 0x7 ;  /* 0xffffff802c077891 */ /* 0x000fc4000f8e383f */
[----:B------:R-:W-:Y:S01]  /*14a0*/  @!P1 IMAD.IADD R2, R2, 0x1, -R5 ;  /* 0x0000000102029824 */ /* 0x000fe200078e0a05 */
[----:B------:R-:W-:Y:S01]  /*14b0*/  @UP3 ULDC UR8, c[0x0][0x2e4] ;  /* 0x0000b90000083ab9 */ /* 0x000fe20000000800 */
[----:B------:R-:W-:Y:S01]  /*14c0*/  USHF.R.S32.HI UR35, URZ, 0x1f, UR7 ;  /* 0x0000001f3f237899 */ /* 0x000fe20008011407 */
[----:B------:R-:W-:Y:S01]  /*14d0*/  @!P1 IADD3 R0, R0, 0x1, RZ ;  /* 0x0000000100009810 */ /* 0x000fe20007ffe0ff */
[----:B------:R-:W-:Y:S01]  /*14e0*/  @UP3 UIMAD UR33, UR58, UR8, UR19 ;  /* 0x000000083a2132a4 */ /* 0x000fe2000f8e0213 */
[----:B------:R-:W-:Y:S01]  /*14f0*/  ISETP.GE.U32.AND P0, PT, R2, R5, PT ;  /* 0x000000050200720c */ /* 0x000fe20003f06070 */
[----:B------:R-:W-:Y:S01]  /*1500*/  UIADD3 UR8, UP0, UR7, UR37, URZ ;  /* 0x0000002507087290 */ /* 0x000fe2000ff1e03f */
[----:B------:R-:W-:Y:S01]  /*1510*/  LOP3.LUT R2, R6, UR58, RZ, 0x3c, !PT ;  /* 0x0000003a06027c12 */ /* 0x000fe2000f8e3cff */
[----:B------:R-:W-:Y:S01]  /*1520*/  USEL UR57, UR22, UR20, !UP2 ;  /* 0x0000001416397287 */ /* 0x000fe2000d000000 */
[----:B------:R-:W-:Y:S01]  /*1530*/  PLOP3.LUT P1, PT, PT, PT, UP1, 0x80, 0x0 ;  /* 0x000000000000781c */ /* 0x000fe20003f2f018 */
[----:B------:R-:W-:Y:S01]  /*1540*/  @!UP3 UIMAD UR22, UR48, UR52, UR58 ;  /* 0x000000343016b2a4 */ /* 0x000fe2000f8e023a */
[----:B------:R-:W-:Y:S01]  /*1550*/  ISETP.GE.AND P2, PT, R2, RZ, PT ;  /* 0x000000ff0200720c */ /* 0x000fe20003f46270 */
[----:B------:R-:W-:Y:S01]  /*1560*/  ULDC.U8 UR39, c[0x0][0x480] ;  /* 0x0001200000277ab9 */ /* 0x000fe20000000000 */
[----:B------:R-:W-:-:S02]  /*1570*/  UIADD3.X UR19, UR35, UR36, URZ, UP0, !UPT ;  /* 0x0000002423137290 */ /* 0x000fc400087fe43f */
[----:B------:R-:W-:Y:S02]  /*1580*/  UIMAD UR11, UR11, UR8, URZ ;  /* 0x000000080b0b72a4 */ /* 0x000fe4000f8e023f */
[----:B------:R-:W-:Y:S01]  /*1590*/  @UP1 UIADD3 UR25, UR28, UR40, URZ ;  /* 0x000000281c191290 */ /* 0x000fe2000fffe03f */
[----:B------:R-:W-:Y:S01]  /*15a0*/  @P0 VIADD R0, R0, 0x1 ;  /* 0x0000000100000836 */ /* 0x000fe20000000000 */
[----:B------:R-:W-:Y:S01]  /*15b0*/  @UP1 UIADD3 UR31, UR28, UR40, URZ ;  /* 0x000000281c1f1290 */ /* 0x000fe2000fffe03f */
[----:B------:R-:W-:Y:S01]  /*15c0*/  PLOP3.LUT P0, PT, PT, PT, UP3, 0x80, 0x0 ;  /* 0x000000000000781c */ /* 0x000fe20003f0f038 */
[----:B------:R-:W-:Y:S01]  /*15d0*/  UISETP.NE.AND UP4, UPT, UR39, URZ, UPT ;  /* 0x0000003f2700728c */ /* 0x000fe2000bf85270 */
[----:B------:R-:W-:Y:S01]  /*15e0*/  IMAD.MOV.U32 R14, RZ, RZ, R0 ;  /* 0x000000ffff0e7224 */ /* 0x000fe200078e0000 */
[----:B------:R-:W-:Y:S01]  /*15f0*/  @!UP3 UIMAD UR33, UR22, UR38, URZ ;  /* 0x000000261621b2a4 */ /* 0x000fe2000f8e023f */
[----:B------:R-:W-:Y:S01]  /*1600*/  @UP1 ULDC.64 UR16, c[0x0][0x248] ;  /* 0x0000920000101ab9 */ /* 0x000fe20000000a00 */
[----:B------:R-:W-:Y:S01]  /*1610*/  @UP1 ULDC.64 UR14, c[0x0][0x250] ;  /* 0x00009400000e1ab9 */ /* 0x000fe20000000a00 */
[----:B------:R-:W-:Y:S01]  /*1620*/  UIMAD.WIDE.U32 UR38, UR10, UR8, URZ ;  /* 0x000000080a2672a5 */ /* 0x000fe2000f8e003f */
[----:B------:R-:W-:Y:S01]  /*1630*/  @!P2 IADD3 R14, -R14, RZ, RZ ;  /* 0x000000ff0e0ea210 */ /* 0x000fe20007ffe1ff */
[----:B------:R-:W-:Y:S01]  /*1640*/  UIMAD UR8, UR10, UR19, UR11 ;  /* 0x000000130a0872a4 */ /* 0x000fe2000f8e020b */
[----:B------:R-:W-:Y:S01]  /*1650*/  @!P3 LOP3.LUT R14, RZ, R6, RZ, 0x33, !PT ;  /* 0x00000006ff0eb212 */ /* 0x000fe200078e33ff */
[----:B------:R-:W-:-:S02]  /*1660*/  @UP1 UIMAD.WIDE.U32 UR20, UR25, UR16, URZ ;  /* 0x00000010191412a5 */ /* 0x000fc4000f8e003f */
[----:B------:R-:W-:Y:S02]  /*1670*/  @UP1 UIMAD.WIDE.U32 UR10, UR31, UR14, URZ ;  /* 0x0000000e1f0a12a5 */ /* 0x000fe4000f8e003f */
[----:B------:R-:W-:Y:S02]  /*1680*/  @UP1 UIMAD UR23, UR25, UR17, URZ ;  /* 0x00000011191712a4 */ /* 0x000fe4000f8e023f */
[----:B------:R-:W-:Y:S02]  /*1690*/  @UP1 UIMAD UR19, UR31, UR15, URZ ;  /* 0x0000000f1f1312a4 */ /* 0x000fe4000f8e023f */
[----:B------:R-:W-:Y:S02]  /*16a0*/  @!UP2 UIADD3 UR51, UR43, UR34, URZ ;  /* 0x000000222b33a290 */ /* 0x000fe4000fffe03f */
[----:B------:R-:W-:Y:S02]  /*16b0*/  USHF.R.S32.HI UR41, URZ, 0x1f, UR29 ;  /* 0x0000001f3f297899 */ /* 0x000fe4000801141d */
[----:B------:R-:W-:-:S02]  /*16c0*/  USHF.R.S32.HI UR54, URZ, 0x1f, UR50 ;  /* 0x0000001f3f367899 */ /* 0x000fc40008011432 */
[----:B------:R-:W-:Y:S02]  /*16d0*/  USEL UR56, UR32, URZ, UP4 ;  /* 0x0000003f20387287 */ /* 0x000fe4000a000000 */
[----:B------:R-:W-:Y:S02]  /*16e0*/  @UP1 UIADD3 UR36, UR11, UR19, URZ ;  /* 0x000000130b241290 */ /* 0x000fe4000fffe03f */
[----:B------:R-:W-:Y:S02]  /*16f0*/  USEL UR55, UR45, URZ, UP4 ;  /* 0x0000003f2d377287 */ /* 0x000fe4000a000000 */
        /* <DEDUP_REMOVED lines=17> */
.L_x_730:
        /* <DEDUP_REMOVED lines=13> */
.L_x_731:
        /* <DEDUP_REMOVED lines=11> */
.L_x_732:
[----:B------:R-:W-:Y:S02]  /*1990*/  ULDC UR6, c[0x0][0x270] ;  /* 0x00009c0000067ab9 */ /* 0x000fe40000000800 */
[----:B------:R-:W-:-:S04]  /*19a0*/  UIMAD UR6, UR48, UR6, UR58 ;  /* 0x00000006300672a4 */ /* 0x000fc8000f8e023a */
[----:B------:R-:W-:-:S12]  /*19b0*/  UIMAD UR6, UR6, UR61, URZ ;  /* 0x0000003d060672a4 */ /* 0x000fd8000f8e023f */
.L_x_733:
[----:B------:R-:W1:Y:S01]  /*19c0*/  S2R R0, SR_TID.X ;  /* 0x0000000000007919 */ /* 0x000e620000002100 */
[----:B------:R-:W2:Y:S01]  /*19d0*/  LDC.64 R4, c[0x0][0x420] ;  /* 0x00010800ff047b82 */ /* 0x000ea20000000a00 */
[--C-:B------:R-:W-:Y:S01]  /*19e0*/  SHF.R.S32.HI R21, RZ, 0x1f, R197.reuse ;  /* 0x0000001fff157819 */ /* 0x100fe200000114c5 */
[----:B------:R-:W-:Y:S01]  /*19f0*/  ULDC UR10, c[0x0][0x2dc] ;  /* 0x0000b700000a7ab9 */ /* 0x000fe20000000800 */
[----:B------:R-:W-:Y:S01]  /*1a00*/  IADD3 R2, P0, R197, UR8, RZ ;  /* 0x00000008c5027c10 */ /* 0x000fe2000ff1e0ff */
[----:B------:R-:W-:Y:S01]  /*1a10*/  ULDC UR11, c[0x0][0x270] ;  /* 0x00009c00000b7ab9 */ /* 0x000fe20000000800 */
[----:B------:R-:W-:Y:S01]  /*1a20*/  UIADD3 UR45, UR7, UR6, URZ ;  /* 0x00000006072d7290 */ /* 0x000fe2000fffe03f */
[----:B------:R-:W-:Y:S01]  /*1a30*/  IMAD.MOV.U32 R20, RZ, RZ, R197 ;  /* 0x000000ffff147224 */ /* 0x000fe200078e00c5 */
[----:B------:R-:W-:Y:S01]  /*1a40*/  IADD3.X R3, R21, UR51, RZ, P0, !PT ;  /* 0x0000003315037c10 */ /* 0x000fe200087fe4ff */
[----:B------:R-:W-:Y:S01]  /*1a50*/  UIADD3 UR6, UR7, UR33, URZ ;  /* 0x0000002107067290 */ /* 0x000fe2000fffe03f */
[----:B------:R-:W-:Y:S01]  /*1a60*/  BSSY B1, `(.L_x_729) ;  /* 0x0000ac4000017945 */ /* 0x000fe20003800000 */
[----:B------:R-:W-:-:S02]  /*1a70*/  UIMAD UR10, UR10, UR11, URZ ;  /* 0x0000000b0a0a72a4 */ /* 0x000fc4000f8e023f */
[----:B------:R-:W-:Y:S01]  /*1a80*/  UIADD3 UR11, -UR9, UR18, UR29 ;  /* 0x00000012090b7290 */ /* 0x000fe2000fffe11d */
[----:B------:R-:W-:Y:S01]  /*1a90*/  ULDC.64 UR22, c[0x0][0x2b0] ;  /* 0x0000ac0000167ab9 */ /* 0x000fe20000000a00 */
[----:B------:R-:W-:Y:S01]  /*1aa0*/  USHF.R.S32.HI UR47, URZ, 0x1f, UR58 ;  /* 0x0000001f3f2f7899 */ /* 0x000fe2000801143a */
[----:B------:R-:W-:Y:S01]  /*1ab0*/  ULDC UR46, c[0x0][0x398] ;  /* 0x0000e600002e7ab9 */ /* 0x000fe20000000800 */
[----:B------:R-:W-:Y:S01]  /*1ac0*/  UIMAD.WIDE UR22, UR6, 0x4, UR22 ;  /* 0x00000004061678a5 */ /* 0x000fe2000f8e0216 */
[----:B------:R-:W-:Y:S01]  /*1ad0*/  ULDC.64 UR20, c[0x0][0x428] ;  /* 0x00010a0000147ab9 */ /* 0x000fe20000000a00 */
[----:B------:R-:W-:Y:S01]  /*1ae0*/  UIADD3 UR6, UR11, -UR46, URZ ;  /* 0x8000002e0b067290 */ /* 0x000fe2000fffe03f */
[----:B------:R-:W-:Y:S01]  /*1af0*/  IMAD.U32 R9, RZ, RZ, UR20 ;  /* 0x00000014ff097e24 */ /* 0x000fe2000f8e00ff */
[----:B------:R-:W-:Y:S01]  /*1b00*/  USHF.L.U32 UR8, UR10, 0x7, URZ ;  /* 0x000000070a087899 */ /* 0x000fe2000800063f */
[----:B--2---:R-:W-:Y:S01]  /*1b10*/  IMAD.WIDE.U32 R2, R4, UR7, R2 ;  /* 0x0000000704027c25 */ /* 0x004fe2000f8e0002 */
[----:B------:R-:W-:-:S02]  /*1b20*/  UIMAD UR11, UR47, UR20, URZ ;  /* 0x000000142f0b72a4 */ /* 0x000fc4000f8e023f */
[----:B------:R-:W-:Y:S02]  /*1b30*/  USHF.R.S32.HI UR19, URZ, 0x1f, UR6 ;  /* 0x0000001f3f137899 */ /* 0x000fe40008011406 */
[----:B------:R-:W-:Y:S01]  /*1b40*/  UIADD3 UR37, UP2, UP0, UR38, UR8, UR50 ;  /* 0x0000000826257290 */ /* 0x000fe2000f85e032 */
[----:B-1----:R-:W-:Y:S01]  /*1b50*/  SHF.R.S32.HI R6, RZ, 0x1f, R0 ;  /* 0x0000001fff067819 */ /* 0x002fe20000011400 */
[----:B------:R-:W-:Y:S02]  /*1b60*/  UIMAD UR25, UR58, UR21, UR11 ;  /* 0x000000153a1972a4 */ /* 0x000fe4000f8e020b */
[----:B------:R-:W-:Y:S01]  /*1b70*/  USHF.R.S32.HI UR8, URZ, 0x1f, UR8 ;  /* 0x0000001f3f087899 */ /* 0x000fe20008011408 */
[CC--:B------:R-:W-:Y:S01]  /*1b80*/  LEA.HI R11, R6.reuse, R0.reuse, RZ, 0x5 ;  /* 0x00000000060b7211 */ /* 0x0c0fe200078f28ff */
[----:B------:R-:W-:Y:S01]  /*1b90*/  ULDC.64 UR32, c[0x0][0x258] ;  /* 0x0000960000207ab9 */ /* 0x000fe20000000a00 */
[----:B------:R-:W-:Y:S01]  /*1ba0*/  LEA.HI R6, R6, R0, RZ, 0x3 ;  /* 0x0000000006067211 */ /* 0x000fe200078f18ff */
[----:B------:R-:W-:Y:S01]  /*1bb0*/  ULEA.HI UR19, UR19, UR6, URZ, 0x7 ;  /* 0x0000000613137291 */ /* 0x000fe2000f8f383f */
[----:B------:R-:W-:Y:S01]  /*1bc0*/  LOP3.LUT R12, R11, 0xffffffe0, RZ, 0xc0, !PT ;  /* 0xffffffe00b0c7812 */ /* 0x000fe200078ec0ff */
[----:B------:R-:W-:-:S02]  /*1bd0*/  UIADD3.X UR8, UR52, UR8, UR54, UP2, UP0 ;  /* 0x0000000834087290 */ /* 0x000fc400097e0436 */
[----:B------:R-:W-:Y:S02]  /*1be0*/  UIMAD UR6, UR47, UR32, URZ ;  /* 0x000000202f0672a4 */ /* 0x000fe4000f8e023f */
[----:B------:R-:W-:Y:S01]  /*1bf0*/  IMAD.IADD R12, R0, 0x1, -R12 ;  /* 0x00000001000c7824 */ /* 0x000fe200078e0a0c */
[----:B------:R-:W-:Y:S01]  /*1c00*/  ULDC.64 UR20, c[0x0][0x400] ;  /* 0x0001000000147ab9 */ /* 0x000fe20000000a00 */
[----:B------:R-:W-:Y:S01]  /*1c10*/  IMAD R0, R4, UR35, RZ ;  /* 0x0000002304007c24 */ /* 0x000fe2000f8e02ff */
[----:B------:R-:W-:Y:S01]  /*1c20*/  UIMAD UR11, UR58, UR33, UR6 ;  /* 0x000000213a0b72a4 */ /* 0x000fe2000f8e0206 */
[----:B------:R-:W-:Y:S02]  /*1c30*/  ULDC.64 UR50, c[0x0][0x478] ;  /* 0x00011e0000327ab9 */ /* 0x000fe40000000a00 */
[----:B------:R-:W-:Y:S01]  /*1c40*/  IMAD R7, R5, UR7, R0 ;  /* 0x0000000705077c24 */ /* 0x000fe2000f8e0200 */
[----:B------:R-:W-:Y:S01]  /*1c50*/  SHF.R.S32.HI R0, RZ, 0x3, R6 ;  /* 0x00000003ff007819 */ /* 0x000fe20000011406 */
[----:B------:R-:W-:Y:S01]  /*1c60*/  ULDC.64 UR42, c[0x0][0x210] ;  /* 0x00008400002a7ab9 */ /* 0x000fe20000000a00 */
[----:B------:R-:W-:Y:S01]  /*1c70*/  ULDC.64 UR38, c[0x0][0x3e0] ;  /* 0x0000f80000267ab9 */ /* 0x000fe20000000a00 */
[----:B------:R-:W-:Y:S01]  /*1c80*/  IMAD.IADD R3, R3, 0x1, R7 ;  /* 0x0000000103037824 */ /* 0x000fe200078e0207 */
[----:B------:R-:W-:-:S02]  /*1c90*/  SHF.R.S32.HI R19, RZ, 0x1f, R0 ;  /* 0x0000001fff137819 */ /* 0x000fc40000011400 */
[----:B------:R-:W-:Y:S01]  /*1ca0*/  IADD3 R8, P0, R0, UR7, RZ ;  /* 0x0000000700087c10 */ /* 0x000fe2000ff1e0ff */
[----:B------:R-:W-:Y:S01]  /*1cb0*/  IMAD.WIDE.U32 R2, R9, UR58, R2 ;  /* 0x0000003a09027c25 */ /* 0x000fe2000f8e0002 */
[----:B------:R-:W-:Y:S01]  /*1cc0*/  SHF.R.S32.HI R9, RZ, 0x5, R11 ;  /* 0x00000005ff097819 */ /* 0x000fe2000001140b */
[----:B------:R-:W-:Y:S01]  /*1cd0*/  UIADD3 UR7, UP2, UP0, UR56, UR37, UR57 ;  /* 0x0000002538077290 */ /* 0x000fe2000f85e039 */
[----:B------:R-:W-:Y:S01]  /*1ce0*/  IADD3.X R6, R19, UR35, RZ, P0, !PT ;  /* 0x0000002313067c10 */ /* 0x000fe200087fe4ff */
[----:B------:R-:W-:Y:S01]  /*1cf0*/  VIADD R3, R3, UR25 ;  /* 0x0000001903037c36 */ /* 0x000fe20008000000 */
[----:B------:R-:W-:Y:S01]  /*1d00*/  USHF.R.S32.HI UR25, URZ, 0x7, UR19 ;  /* 0x000000073f197899 */ /* 0x000fe20008011413 */
[----:B------:R-:W-:Y:S01]  /*1d10*/  IMAD.U32 R11, RZ, RZ, UR32 ;  /* 0x00000020ff0b7e24 */ /* 0x000fe2000f8e00ff */
[----:B------:R-:W-:Y:S01]  /*1d20*/  UIADD3.X UR6, UR55, UR8, UR49, UP2, UP0 ;  /* 0x0000000837067290 */ /* 0x000fe200097e0431 */
[----:B------:R-:W-:Y:S01]  /*1d30*/  IMAD R10, R6, UR26, RZ ;  /* 0x0000001a060a7c24 */ /* 0x000fe2000f8e02ff */
[----:B------:R-:W-:Y:S01]  /*1d40*/  UISETP.LT.AND UP0, UPT, URZ, UR25, UPT ;  /* 0x000000193f00728c */ /* 0x000fe2000bf01270 */
[----:B------:R-:W-:-:S03]  /*1d50*/  IMAD.WIDE.U32 R6, R8, UR26, R20 ;  /* 0x0000001a08067c25 */ /* 0x000fc6000f8e0014 */
[----:B------:R-:W-:Y:S01]  /*1d60*/  USEL UR25, URZ, UR25, !UP0 ;  /* 0x000000193f197287 */ /* 0x000fe2000c000000 */
        /* <DEDUP_REMOVED lines=21> */
[----:B------:R-:W-:-:S02]  /*1ec0*/  UIADD3 UR11, UR44, -0x1, URZ ;  /* 0xffffffff2c0b7890 */ /* 0x000fc4000fffe03f */
[----:B------:R-:W-:Y:S01]  /*1ed0*/  LEA.HI.X R214, R2, UR43, R3, 0x1, P3 ;  /* 0x0000002b02d67c11 */ /* 0x000fe200098f0c03 */
[----:B------:R-:W-:Y:S01]  /*1ee0*/  UMOV UR23, UR6 ;  /* 0x0000000600177c82 */ /* 0x000fe20008000000 */
[----:B------:R-:W-:Y:S01]  /*1ef0*/  LEA.HI.X R215, R6, UR39, R7, 0x1, P2 ;  /* 0x0000002706d77c11 */ /* 0x000fe200090f0c07 */
[----:B------:R-:W-:Y:S02]  /*1f00*/  UMOV UR22, UR7 ;  /* 0x0000000700167c82 */ /* 0x000fe40008000000 */
        /* <DEDUP_REMOVED lines=20> */
.L_x_735:
        /* <DEDUP_REMOVED lines=20> */
.L_x_736:
        /* <DEDUP_REMOVED lines=10> */
[----:B------:R-:W-:Y:S01]  /*2230*/  ISETP.GE.OR P2, PT, R4, UR9, P3 ;  /* 0x0000000904007c0c */ /* 0x000fe20009f46670 */
[----:B------:R-:W-:Y:S01]  /*2240*/  ULDC.64 UR14, c[0x0][0x468] ;  /* 0x00011a00000e7ab9 */ /* 0x000fe20000000a00 */
[----:B------:R-:W-:Y:S01]  /*2250*/  ISETP.GE.OR P1, PT, R5, UR9, P3 ;  /* 0x0000000905007c0c */ /* 0x000fe20009f26670 */
[----:B------:R-:W-:Y:S01]  /*2260*/  VIADD R5, R0, 0x60 ;  /* 0x0000006000057836 */ /* 0x000fe20000000000 */
[----:B------:R-:W-:Y:S01]  /*2270*/  MOV R4, UR8 ;  /* 0x0000000800047c02 */ /* 0x000fe20008000f00 */
[----:B------:R-:W-:Y:S01]  /*2280*/  UIMAD UR8, UR20, UR14, URZ ;  /* 0x0000000e140872a4 */ /* 0x000fe2000f8e023f */
[----:B------:R-:W-:-:S03]  /*2290*/  IADD3 R2, P0, R2, UR18, RZ ;  /* 0x0000001202027c10 */ /* 0x000fc6000ff1e0ff */
[----:B------:R-:W-:Y:S01]  /*22a0*/  UIMAD UR15, UR58, UR15, UR8 ;  /* 0x0000000f3a0f72a4 */ /* 0x000fe2000f8e0208 */
[----:B------:R-:W-:Y:S01]  /*22b0*/  IADD3.X R3, R3, UR19, R4, P0, !PT ;  /* 0x0000001303037c10 */ /* 0x000fe200087fe404 */
[----:B------:R-:W-:Y:S01]  /*22c0*/  IMAD.U32 R4, RZ, RZ, UR14 ;  /* 0x0000000eff047e24 */ /* 0x000fe2000f8e00ff */
[----:B------:R-:W-:Y:S02]  /*22d0*/  ISETP.GE.OR P0, PT, R5, UR9, P3 ;  /* 0x0000000905007c0c */ /* 0x000fe40009f06670 */
        /* <DEDUP_REMOVED lines=14> */
.L_x_738:
[----:B------:R-:W-:Y:S05]  /*23c0*/  BSYNC B0 ;  /* 0x0000000000007941 */ /* 0x000fea0003800000 */
.L_x_737:
        /* <DEDUP_REMOVED lines=14> */
.L_x_740:
[----:B------:R-:W-:Y:S05]  /*24b0*/  BSYNC B0 ;  /* 0x0000000000007941 */ /* 0x000fea0003800000 */
.L_x_739:
        /* <DEDUP_REMOVED lines=14> */
.L_x_742:
[----:B------:R-:W-:Y:S05]  /*25a0*/  BSYNC B0 ;  /* 0x0000000000007941 */ /* 0x000fea0003800000 */
.L_x_741:
        /* <DEDUP_REMOVED lines=14> */
.L_x_744:
[----:B------:R-:W-:Y:S05]  /*2690*/  BSYNC B0 ;  /* 0x0000000000007941 */ /* 0x000fea0003800000 */
.L_x_743:
        /* <DEDUP_REMOVED lines=26> */
.L_x_746:
[----:B------:R-:W-:Y:S05]  /*2840*/  BSYNC B0 ;  /* 0x0000000000007941 */ /* 0x000fea0003800000 */
.L_x_745:
        /* <DEDUP_REMOVED lines=14> */
.L_x_748:
[----:B------:R-:W-:Y:S05]  /*2930*/  BSYNC B0 ;  /* 0x0000000000007941 */ /* 0x000fea0003800000 */
.L_x_747:
        /* <DEDUP_REMOVED lines=14> */
.L_x_750:
[----:B------:R-:W-:Y:S05]  /*2a20*/  BSYNC B0 ;  /* 0x0000000000007941 */ /* 0x000fea0003800000 */
.L_x_749:
        /* <DEDUP_REMOVED lines=14> */
.L_x_734:
        /* <DEDUP_REMOVED lines=32> */
.L_x_753:
[----:B------:R-:W-:Y:S05]  /*2d10*/  BSYNC B0 ;  /* 0x0000000000007941 */ /* 0x000fea0003800000 */
.L_x_752:
        /* <DEDUP_REMOVED lines=14> */
.L_x_755:
[----:B------:R-:W-:Y:S05]  /*2e00*/  BSYNC B0 ;  /* 0x0000000000007941 */ /* 0x000fea0003800000 */
.L_x_754:
        /* <DEDUP_REMOVED lines=13> */
.L_x_757:
[----:B------:R-:W-:Y:S05]  /*2ee0*/  BSYNC B0 ;  /* 0x0000000000007941 */ /* 0x000fea0003800000 */
.L_x_756:
        /* <DEDUP_REMOVED lines=16> */
.L_x_759:
[----:B------:R-:W-:Y:S05]  /*2ff0*/  BSYNC B0 ;  /* 0x0000000000007941 */ /* 0x000fea0003800000 */
.L_x_758:
        /* <DEDUP_REMOVED lines=19> */
.L_x_761:
[----:B------:R-:W-:Y:S05]  /*3130*/  BSYNC B0 ;  /* 0x0000000000007941 */ /* 0x000fea0003800000 */
.L_x_760:
        /* <DEDUP_REMOVED lines=21> */
.L_x_763:
[----:B------:R-:W-:Y:S05]  /*3290*/  BSYNC B0 ;  /* 0x0000000000007941 */ /* 0x000fea0003800000 */
.L_x_762:
        /* <DEDUP_REMOVED lines=21> */
.L_x_765:
[----:B------:R-:W-:Y:S05]  /*33f0*/  BSYNC B0 ;  /* 0x0000000000007941 */ /* 0x000fea0003800000 */
.L_x_764:
        /* <DEDUP_REMOVED lines=23> */
.L_x_767:
[----:B------:R-:W-:Y:S05]  /*3570*/  BSYNC B0 ;  /* 0x0000000000007941 */ /* 0x000fea0003800000 */
.L_x_766:
[----:B------:R-:W-:Y:S01]  /*3580*/  UIMAD UR7, UR41, UR16, URZ ;  /* 0x00000010290772a4 */ /* 0x000fe2000f8e023f */
[----:B---3--:R-:W-:Y:S01]  /*3590*/  IMAD.WIDE.U32 R4, R8, UR29, R20 ;  /* 0x0000001d08047c25 */ /* 0x008fe2000f8e0014 */
[----:B------:R-:W-:Y:S01]  /*35a0*/  ULDC.64 UR26, c[0x0][0x260] ;  /* 0x00009800001a7ab9 */ /* 0x000fe20000000a00 */
[----:B------:R-:W-:Y:S01]  /*35b0*/  BSSY B0, `(.L_x_768) ;  /* 0x0000028000007945 */ /* 0x000fe20003800000 */
[----:B------:R-:W-:Y:S01]  /*35c0*/  UIMAD UR8, UR29, UR17, UR7 ;  /* 0x000000111d0872a4 */ /* 0x000fe2000f8e0207 */
[C---:B------:R-:W-:Y:S01]  /*35d0*/  VIADD R6, R245.reuse, 0x8 ;  /* 0x00000008f5067836 */ /* 0x040fe20000000000 */
[----:B------:R-:W-:Y:S01]  /*35e0*/  UIMAD UR7, UR24, -0x80, UR9 ;  /* 0xffffff80180778a4 */ /* 0x000fe2000f8e0209 */
[----:B------:R-:W-:Y:S01]  /*35f0*/  IADD3 R4, P0, R4, UR30, RZ ;  /* 0x0000001e04047c10 */ /* 0x000fe2000ff1e0ff */
[----:B------:R-:W-:Y:S02]  /*3600*/  VIADD R10, R245, 0x48 ;  /* 0x00000048f50a7836 */ /* 0x000fe40000000000 */
[----:B------:R-:W-:-:S02]  /*3610*/  IMAD.U32 R3, RZ, RZ, UR8 ;  /* 0x00000008ff037e24 */ /* 0x000fc4000f8e00ff */
[----:B------:R-:W-:Y:S02]  /*3620*/  ISETP.GE.AND P5, PT, R0, UR7, PT ;  /* 0x0000000700007c0c */ /* 0x000fe4000bfa6270 */
[----:B------:R-:W-:Y:S02]  /*3630*/  ISETP.GE.AND P6, PT, R10, UR6, PT ;  /* 0x000000060a007c0c */ /* 0x000fe4000bfc6270 */
[----:B------:R-:W-:Y:S01]  /*3640*/  IADD3.X R5, R5, UR31, R3, P0, !PT ;  /* 0x0000001f05057c10 */ /* 0x000fe200087fe403 */
[----:B------:R-:W-:Y:S01]  /*3650*/  IMAD R3, R15, UR26, RZ ;  /* 0x0000001a0f037c24 */ /* 0x000fe2000f8e02ff */
[----:B------:R-:W-:Y:S01]  /*3660*/  ISETP.GE.AND P0, PT, R6, UR6, PT ;  /* 0x0000000606007c0c */ /* 0x000fe2000bf06270 */
[C---:B------:R-:W-:Y:S02]  /*3670*/  VIADD R6, R245.reuse, 0x40 ;  /* 0x00000040f5067836 */ /* 0x040fe40000000000 */
[C---:B------:R-:W-:Y:S01]  /*3680*/  IMAD R3, R14.reuse, UR27, R3 ;  /* 0x0000001b0e037c24 */ /* 0x040fe2000f8e0203 */
[----:B------:R-:W-:Y:S01]  /*3690*/  P2R R13, PR, RZ, 0x1 ;  /* 0x00000001ff0d7803 */ /* 0x000fe20000000000 */
[----:B------:R-:W-:Y:S01]  /*36a0*/  IMAD.WIDE.U32 R4, R14, UR26, R4 ;  /* 0x0000001a0e047c25 */ /* 0x000fe2000f8e0004 */
[----:B------:R-:W-:Y:S01]  /*36b0*/  ISETP.GE.AND P2, PT, R6, UR6, PT ;  /* 0x0000000606007c0c */ /* 0x000fe2000bf46270 */
[----:B------:R3:W-:Y:S01]  /*36c0*/  @P5 STS.128 [R2+0xc000], RZ ;  /* 0x00c000ff02005388 */ /* 0x0007e20000000c00 */
[----:B------:R-:W-:Y:S01]  /*36d0*/  ISETP.GE.AND P0, PT, R245, UR6, PT ;  /* 0x00000006f5007c0c */ /* 0x000fe2000bf06270 */
[----:B------:R-:W-:Y:S01]  /*36e0*/  IMAD.IADD R3, R5, 0x1, R3 ;  /* 0x0000000105037824 */ /* 0x000fe200078e0203 */
[----:B------:R-:W-:-:S02]  /*36f0*/  P2R R11, PR, RZ, 0x4 ;  /* 0x00000004ff0b7803 */ /* 0x000fc40000000000 */
[----:B------:R-:W-:Y:S01]  /*3700*/  P2R R12, PR, RZ, 0x1 ;  /* 0x00000001ff0c7803 */ /* 0x000fe20000000000 */
[----:B------:R-:W-:Y:S08]  /*3710*/  @P5 BRA `(.L_x_769) ;  /* 0x0000000000445947 */ /* 0x000ff00003800000 */
        /* <DEDUP_REMOVED lines=17> */
.L_x_769:
[----:B------:R-:W-:Y:S05]  /*3830*/  BSYNC B0 ;  /* 0x0000000000007941 */ /* 0x000fea0003800000 */
.L_x_768:
        /* <DEDUP_REMOVED lines=23> */
.L_x_771:
[----:B------:R-:W-:Y:S05]  /*39b0*/  BSYNC B0 ;  /* 0x0000000000007941 */ /* 0x000fea0003800000 */
.L_x_770:
        /* <DEDUP_REMOVED lines=23> */
.L_x_773:
[----:B------:R-:W-:Y:S05]  /*3b30*/  BSYNC B0 ;  /* 0x0000000000007941 */ /* 0x000fea0003800000 */
.L_x_772:
        /* <DEDUP_REMOVED lines=23> */
.L_x_775:
[----:B------:R-:W-:Y:S05]  /*3cb0*/  BSYNC B0 ;  /* 0x0000000000007941 */ /* 0x000fea0003800000 */
.L_x_774:
        /* <DEDUP_REMOVED lines=32> */
.L_x_777:
[----:B------:R-:W-:Y:S05]  /*3ec0*/  BSYNC B0 ;  /* 0x0000000000007941 */ /* 0x000fea0003800000 */
.L_x_776:
        /* <DEDUP_REMOVED lines=22> */
.L_x_779:
[----:B------:R-:W-:Y:S05]  /*4030*/  BSYNC B0 ;  /* 0x0000000000007941 */ /* 0x000fea0003800000 */
.L_x_778:
        /* <DEDUP_REMOVED lines=22> */
.L_x_781:
[----:B------:R-:W-:Y:S05]  /*41a0*/  BSYNC B0 ;  /* 0x0000000000007941 */ /* 0x000fea0003800000 */
.L_x_780:
        /* <DEDUP_REMOVED lines=22> */
.L_x_783:
[----:B------:R-:W-:Y:S05]  /*4310*/  BSYNC B0 ;  /* 0x0000000000007941 */ /* 0x000fea0003800000 */
.L_x_782:
[----:B------:R-:W-:Y:S01]  /*4320*/  ULDC.64 UR14, c[0x0][0x3c8] ;  /* 0x0000f200000e7ab9 */ /* 0x000fe20000000a00 */
[----:B------:R-:W-:Y:S01]  /*4330*/  USHF.R.S32.HI UR6, URZ, 0x1f, UR58 ;  /* 0x0000001f3f067899 */ /* 0x000fe2000801143a */
[----:B-1----:R-:W2:Y:S01]  /*4340*/  LDL R8, [R1+0x4] ;  /* 0x0000040001087983 */ /* 0x002ea20000100800 */
[----:B------:R-:W-:Y:S01]  /*4350*/  UISETP.NE.U32.AND UP1, UPT, UR14, URZ, UPT ;  /* 0x0000003f0e00728c */ /* 0x000fe2000bf25070 */
[----:B------:R-:W-:Y:S02]  /*4360*/  SHF.R.S32.HI R7, RZ, 0x1f, R245 ;  /* 0x0000001fff077819 */ /* 0x000fe400000114f5 */
[----:B------:R-:W-:Y:S01]  /*4370*/  SHF.R.S32.HI R5, RZ, 0x1f, R10 ;  /* 0x0000001fff057819 */ /* 0x000fe2000001140a */
[----:B------:R-:W-:Y:S01]  /*4380*/  UISETP.NE.AND.EX UP1, UPT, UR15, URZ, UPT, UP1 ;  /* 0x0000003f0f00728c */ /* 0x000fe2000bf25310 */
[----:B------:R-:W-:Y:S01]  /*4390*/  IMAD.MOV.U32 R242, RZ, RZ, 0x7f800000 ;  /* 0x7f800000fff27424 */ /* 0x000fe200078e00ff */
[----:B------:R-:W0:Y:S01]  /*43a0*/  LDGDEPBAR ;  /* 0x00000000000079af */ /* 0x000e220000000000 */
[----:B------:R-:W-:-:S02]  /*43b0*/  ISETP.NE.AND P5, PT, R12, RZ, PT ;  /* 0x000000ff0c00720c */ /* 0x000fc40003fa5270 */
[----:B------:R-:W-:Y:S02]  /*43c0*/  ISETP.NE.AND P4, PT, R13, RZ, PT ;  /* 0x000000ff0d00720c */ /* 0x000fe40003f85270 */
[----:B------:R-:W-:Y:S01]  /*43d0*/  ISETP.NE.AND P3, PT, R11, RZ, PT ;  /* 0x000000ff0b00720c */ /* 0x000fe20003f65270 */
[----:B------:R-:W-:Y:S01]  /*43e0*/  IMAD.MOV.U32 R243, RZ, RZ, 0x7f800000 ;  /* 0x7f800000fff37424 */ /* 0x000fe200078e00ff */
[----:B------:R-:W-:Y:S01]  /*43f0*/  PLOP3.LUT P0, PT, PT, PT, UP1, 0x80, 0x0 ;  /* 0x000000000000781c */ /* 0x000fe20003f0f018 */
[----:B------:R-:W-:Y:S01]  /*4400*/  IMAD.MOV.U32 R244, RZ, RZ, 0x7f800000 ;  /* 0x7f800000fff47424 */ /* 0x000fe200078e00ff */
[----:B------:R-:W-:Y:S01]  /*4410*/  @UP1 ULDC.64 UR16, c[0x0][0x3d0] ;  /* 0x0000f40000101ab9 */ /* 0x000fe20000000a00 */
[----:B------:R-:W-:Y:S01]  /*4420*/  @UP1 UMOV UR7, UR6 ;  /* 0x0000000600071c82 */ /* 0x000fe20008000000 */
[----:B------:R-:W-:Y:S01]  /*4430*/  @UP1 UIMAD UR8, UR60, UR16, URZ ;  /* 0x000000103c0812a4 */ /* 0x000fe2000f8e023f */
[----:B------:R-:W-:Y:S01]  /*4440*/  @UP1 UMOV UR6, UR58 ;  /* 0x0000003a00061c82 */ /* 0x000fe20008000000 */
[----:B------:R-:W-:Y:S01]  /*4450*/  IMAD.MOV.U32 R241, RZ, RZ, 0x7f800000 ;  /* 0x7f800000fff17424 */ /* 0x000fe200078e00ff */
[----:B------:R-:W-:-:S02]  /*4460*/  @UP1 UIMAD.WIDE.U32 UR6, UR48, UR16, UR6 ;  /* 0x00000010300612a5 */ /* 0x000fc4000f8e0006 */
[----:B------:R-:W-:Y:S02]  /*4470*/  @UP1 UIMAD UR17, UR48, UR17, UR8 ;  /* 0x00000011301112a4 */ /* 0x000fe4000f8e0208 */
[----:B------:R-:W-:Y:S02]  /*4480*/  @UP1 ULEA UR14, UP0, UR6, UR14, 0x2 ;  /* 0x0000000e060e1291 */ /* 0x000fe4000f80103f */
[----:B------:R-:W-:Y:S01]  /*4490*/  @UP1 UIADD3 UR7, UR7, UR17, URZ ;  /* 0x0000001107071290 */ /* 0x000fe2000fffe03f */
[----:B------:R-:W-:Y:S01]  /*44a0*/  ULDC UR27, c[0x0][0x2d0] ;  /* 0x0000b400001b7ab9 */ /* 0x000fe20000000800 */
[----:B------:R-:W-:Y:S02]  /*44b0*/  ULDC UR31, c[0x0][0x398] ;  /* 0x0000e600001f7ab9 */ /* 0x000fe40000000800 */
[----:B------:R-:W-:Y:S01]  /*44c0*/  @UP1 ULEA.HI.X UR15, UR6, UR15, UR7, 0x2, UP0 ;  /* 0x0000000f060f1291 */ /* 0x000fe200080f1407 */
[----:B--234-:R-:W-:Y:S01]  /*44d0*/  IMAD.U32 R2, RZ, RZ, UR14 ;  /* 0x0000000eff027e24 */ /* 0x01cfe2000f8e00ff */
[----:B------:R-:W-:Y:S01]  /*44e0*/  SHF.L.U64.HI R0, R245, 0x2, R7 ;  /* 0x00000002f5007819 */ /* 0x000fe20000010207 */
[----:B------:R-:W-:Y:S01]  /*44f0*/  @UP1 ULDC UR6, c[0x0][0x2e8] ;  /* 0x0000ba0000061ab9 */ /* 0x000fe20000000800 */
[----:B------:R-:W-:-:S02]  /*4500*/  ULDC UR30, c[0x0][0x2dc] ;  /* 0x0000b700001e7ab9 */ /* 0x000fc40000000800 */
[----:B------:R-:W-:-:S05]  /*4510*/  IMAD.U32 R3, RZ, RZ, UR15 ;  /* 0x0000000fff037e24 */ /* 0x000fca000f8e00ff */
[----:B------:R1:W2:Y:S02]  /*4520*/  @P0 LDG.E R6, desc[UR12][R2.64] ;  /* 0x0000000c02060981 */ /* 0x0002a4000c1e1900 */
[----:B-1----:R-:W-:-:S05]  /*4530*/  IMAD.SHL.U32 R2, R245, 0x4, RZ ;  /* 0x00000004f5027824 */ /* 0x002fca00078e00ff */
[----:B------:R-:W-:-:S04]  /*4540*/  IADD3 R2, P2, R2, UR21, RZ ;  /* 0x0000001502027c10 */ /* 0x000fc8000ff5e0ff */
[----:B------:R-:W-:Y:S02]  /*4550*/  IADD3.X R3, R0, UR20, RZ, P2, !PT ;  /* 0x0000001400037c10 */ /* 0x000fe400097fe4ff */
[----:B------:R-:W-:Y:S01]  /*4560*/  @!P6 LEA R4, P2, R10, UR21, 0x2 ;  /* 0x000000150a04ec11 */ /* 0x000fe2000f8410ff */
[----:B------:R-:W2:Y:S01]  /*4570*/  @P0 MUFU.RCP R0, UR6 ;  /* 0x0000000600000d08 */ /* 0x000ea20008001000 */
[----:B------:R-:W-:Y:S01]  /*4580*/  VIADD R181, R190, 0x2000 ;  /* 0x00002000beb57836 */ /* 0x000fe20000000000 */
[----:B------:R-:W5:Y:S01]  /*4590*/  @!P5 LDG.E R243, desc[UR12][R2.64] ;  /* 0x0000000c02f3d981 */ /* 0x000f62000c1e1900 */
[----:B------:R-:W-:Y:S01]  /*45a0*/  @!P6 LEA.HI.X R5, R10, UR20, R5, 0x2, P2 ;  /* 0x000000140a05ec11 */ /* 0x000fe200090f1405 */
[----:B------:R-:W-:Y:S02]  /*45b0*/  VIADD R187, R189, 0x2000 ;  /* 0x00002000bdbb7836 */ /* 0x000fe40000000000 */
[----:B------:R-:W5:Y:S04]  /*45c0*/  @!P4 LDG.E R244, desc[UR12][R2.64+0x20] ;  /* 0x0000200c02f4c981 */ /* 0x000f68000c1e1900 */
[----:B------:R-:W5:Y:S01]  /*45d0*/  @!P6 LDG.E R242, desc[UR12][R4.64] ;  /* 0x0000000c04f2e981 */ /* 0x000f62000c1e1900 */
[----:B------:R-:W-:Y:S01]  /*45e0*/  IMAD.MOV.U32 R188, RZ, RZ, 0x20 ;  /* 0x00000020ffbc7424 */ /* 0x000fe200078e00ff */
[----:B------:R-:W-:Y:S01]  /*45f0*/  UIADD3 UR6, UR29, UR18, URZ ;  /* 0x000000121d067290 */ /* 0x000fe2000fffe03f */
[----:B------:R-:W-:Y:S01]  /*4600*/  IMAD.MOV.U32 R182, RZ, RZ, 0x40 ;  /* 0x00000040ffb67424 */ /* 0x000fe200078e00ff */
[----:B------:R1:W5:Y:S01]  /*4610*/  @!P3 LDG.E R241, desc[UR12][R2.64+0x100] ;  /* 0x0001000c02f1b981 */ /* 0x000362000c1e1900 */
[----:B------:R-:W-:Y:S01]  /*4620*/  IMAD.MOV.U32 R247, RZ, RZ, 0x40 ;  /* 0x00000040fff77424 */ /* 0x000fe200078e00ff */
[----:B------:R-:W-:-:S02]  /*4630*/  SEL R181, R181, R190, !P1 ;  /* 0x000000beb5b57207 */ /* 0x000fc40004800000 */
[----:B------:R-:W-:Y:S01]  /*4640*/  SEL R187, R187, R189, !P1 ;  /* 0x000000bdbbbb7207 */ /* 0x000fe20004800000 */
[----:B------:R-:W-:Y:S01]  /*4650*/  UIADD3 UR26, -UR9, 0x80, UR6 ;  /* 0x00000080091a7890 */ /* 0x000fe2000fffe106 */
[----:B------:R-:W-:Y:S01]  /*4660*/  IMAD.SHL.U32 R250, R245, 0x4, RZ ;  /* 0x00000004f5fa7824 */ /* 0x000fe200078e00ff */
        /* <DEDUP_REMOVED lines=32> */
[----:B------:R-:W-:Y:S01]  /*4870*/  SHF.L.U64.HI R249, R245, 0x2, R7 ;  /* 0x00000002f5f97819 */ /* 0x000fe20000010207 */
[----:B------:R-:W-:Y:S01]  /*4880*/  ULDC UR10, c[0x0][0x394] ;  /* 0x0000e500000a7ab9 */ /* 0x000fe20000000800 */
[----:B------:R-:W-:Y:S01]  /*4890*/  LEA R181, R181, UR4, 0x1 ;  /* 0x00000004b5b57c11 */ /* 0x000fe2000f8e08ff */
[----:B------:R-:W-:Y:S01]  /*48a0*/  IMAD.MOV.U32 R204, RZ, RZ, R203 ;  /* 0x000000ffffcc7224 */ /* 0x000fe200078e00cb */
[----:B------:R-:W-:Y:S01]  /*48b0*/  LEA R187, R187, UR4, 0x1 ;  /* 0x00000004bbbb7c11 */ /* 0x000fe2000f8e08ff */
[----:B------:R-:W-:Y:S01]  /*48c0*/  UMOV UR6, URZ ;  /* 0x0000003f00067c82 */ /* 0x000fe20008000000 */
[----:B------:R-:W-:Y:S01]  /*48d0*/  UMOV UR19, UR10 ;  /* 0x0000000a00137c82 */ /* 0x000fe20008000000 */
[----:B------:R-:W-:Y:S01]  /*48e0*/  UIADD3 UR26, UR26, -UR46, URZ ;  /* 0x8000002e1a1a7290 */ /* 0x000fe2000fffe03f */
[----:B------:R-:W-:Y:S01]  /*48f0*/  ULDC UR29, c[0x0][0x270] ;  /* 0x00009c00001d7ab9 */ /* 0x000fe20000000800 */
[----:B------:R-:W-:Y:S01]  /*4900*/  ULDC UR10, c[0x0][0x2ec] ;  /* 0x0000bb00000a7ab9 */ /* 0x000fe20000000800 */
[----:B------:R-:W-:-:S02]  /*4910*/  LOP3.LUT P3, RZ, R8, 0x4, RZ, 0xc0, !PT ;  /* 0x0000000408ff7812 */ /* 0x000fc4000786c0ff */
[----:B------:R-:W-:Y:S02]  /*4920*/  LOP3.LUT P2, RZ, R8, 0x4, RZ, 0xc0, !PT ;  /* 0x0000000408ff7812 */ /* 0x000fe4000784c0ff */
[----:B------:R-:W-:Y:S02]  /*4930*/  SEL R182, R182, 0xffffffc0, !P3 ;  /* 0xffffffc0b6b67807 */ /* 0x000fe40005800000 */
[----:B------:R-:W-:Y:S01]  /*4940*/  SEL R247, R247, 0xffffffc0, !P2 ;  /* 0xffffffc0f7f77807 */ /* 0x000fe20005000000 */
[----:B--2---:R-:W-:-:S05]  /*4950*/  @P0 FMUL.FTZ R0, R6, R0 ;  /* 0x0000000006000220 */ /* 0x004fca0000410000 */
[----:B------:R-:W-:Y:S01]  /*4960*/  @P0 R2UR UR7, R0 ;  /* 0x00000000000702ca */ /* 0x000fe200000e0000 */
[----:B------:R-:W-:Y:S01]  /*4970*/  VIADD R0, R245, 0xffffff80 ;  /* 0xffffff80f5007836 */ /* 0x000fe20000000000 */
[----:B------:R-:W-:-:S04]  /*4980*/  LOP3.LUT P0, RZ, R8, 0x2, RZ, 0xc0, !PT ;  /* 0x0000000208ff7812 */ /* 0x000fc8000780c0ff */
[----:B-1----:R-:W-:Y:S01]  /*4990*/  SHF.R.S32.HI R2, RZ, 0x1f, R0 ;  /* 0x0000001fff027819 */ /* 0x002fe20000011400 */
[----:B------:R-:W-:Y:S01]  /*49a0*/  IMAD.SHL.U32 R246, R0, 0x4, RZ ;  /* 0x0000000400f67824 */ /* 0x000fe200078e00ff */
[----:B------:R-:W-:Y:S02]  /*49b0*/  SEL R188, R188, 0xffffffe0, !P0 ;  /* 0xffffffe0bcbc7807 */ /* 0x000fe40004000000 */
[----:B------:R-:W-:-:S03]  /*49c0*/  SHF.L.U64.HI R248, R0, 0x2, R2 ;  /* 0x0000000200f87819 */ /* 0x000fc60000010202 */
[----:B------:R-:W-:-:S05]  /*49d0*/  @UP1 UMOV UR6, UR7 ;  /* 0x0000000700061c82 */ /* 0x000fca0008000000 */
.L_x_788:
[----:B------:R-:W0:Y:S01]  /*49e0*/  LDGDEPBAR ;  /* 0x00000000000079af */ /* 0x000e220000000000 */
[C---:B------:R-:W-:Y:S01]  /*49f0*/  IMAD.IADD R0, R187.reuse, 0x1, R188 ;  /* 0x00000001bb007824 */ /* 0x040fe200078e02bc */
[----:B------:R-:W-:Y:S01]  /*4a00*/  IADD3 R2, P0, R250, UR23, RZ ;  /* 0x00000017fa027c10 */ /* 0x000fe2000ff1e0ff */
[--C-:B------:R-:W-:Y:S01]  /*4a10*/  IMAD.IADD R164, R187, 0x1, R182.reuse ;  /* 0x00000001bba47824 */ /* 0x100fe200078e02b6 */
[----:B------:R-:W-:Y:S02]  /*4a20*/  USHF.L.U32 UR7, UR11, 0x7, URZ ;  /* 0x000000070b077899 */ /* 0x000fe4000800063f */
[----:B------:R-:W-:Y:S01]  /*4a30*/  IADD3.X R3, R249, UR22, RZ, P0, !PT ;  /* 0x00000016f9037c10 */ /* 0x000fe200087fe4ff */
[----:B------:R-:W-:Y:S01]  /*4a40*/  ULDC UR8, c[0x0][0x394] ;  /* 0x0000e50000087ab9 */ /* 0x000fe20000000800 */
[----:B------:R-:W-:Y:S01]  /*4a50*/  UISETP.GE.AND UP0, UPT, UR7, UR26, UPT ;  /* 0x0000001a0700728c */ /* 0x000fe2000bf06270 */
[----:B------:R-:W-:Y:S01]  /*4a60*/  UMOV UR14, UR8 ;  /* 0x00000008000e7c82 */ /* 0x000fe20008000000 */
        /* <DEDUP_REMOVED lines=32> */
[----:B-----5:R-:W5:Y:S04]  /*4c70*/  LDG.E R195, desc[UR12][R2.64] ;  /* 0x0000000c02c37981 */ /* 0x020f68000c1e1900 */
[----:B------:R-:W5:Y:S01]  /*4c80*/  LDG.E R196, desc[UR12][R2.64+0x20] ;  /* 0x0000200c02c47981 */ /* 0x000f62000c1e1900 */
[-C--:B------:R-:W-:Y:S03]  /*4c90*/  HMMA.16816.F32 R60, R60, R134.reuse, RZ ;  /* 0x000000863c3c723c */ /* 0x080fe600000018ff */
[----:B------:R-:W5:Y:S03]  /*4ca0*/  LDG.E R194, desc[UR12][R2.64+0x100] ;  /* 0x0001000c02c27981 */ /* 0x000f66000c1e1900 */
[----:B------:R-:W-:Y:S01]  /*4cb0*/  HMMA.16816.F32 R64, R64, R134, RZ ;  /* 0x000000864040723c */ /* 0x000fe200000018ff */
[----:B------:R-:W4:Y:S05]  /*4cc0*/  LDSM.16.M88.4 R132, [R164] ;  /* 0x00000000a484783b */ /* 0x000f2a0000000200 */
[-C--:B-1----:R-:W-:Y:S03]  /*4cd0*/  HMMA.16816.F32 R4, R136, R140.reuse, R4 ;  /* 0x0000008c8804723c */ /* 0x082fe60000001804 */
[----:B------:R-:W1:Y:S03]  /*4ce0*/  LDSM.16.M88.4 R164, [R164+0x2000] ;  /* 0x00200000a4a4783b */ /* 0x000e660000000200 */
[C---:B--2---:R-:W-:Y:S05]  /*4cf0*/  HMMA.16816.F32 R8, R144.reuse, R140, R8 ;  /* 0x0000008c9008723c */ /* 0x044fea0000001808 */
[----:B------:R2:W5:Y:S01]  /*4d00*/  LDG.E R191, desc[UR12][R2.64+0x120] ;  /* 0x0001200c02bf7981 */ /* 0x000562000c1e1900 */
[-C--:B------:R-:W-:Y:S05]  /*4d10*/  HMMA.16816.F32 R12, R144, R142.reuse, R12 ;  /* 0x0000008e900c723c */ /* 0x080fea000000180c */
[----:B------:R-:W-:Y:S01]  /*4d20*/  IMAD.IADD R140, R0, 0x1, R182 ;  /* 0x00000001008c7824 */ /* 0x000fe200078e02b6 */
[C---:B------:R-:W-:Y:S06]  /*4d30*/  HMMA.16816.F32 R16, R136.reuse, R142, R16 ;  /* 0x0000008e8810723c */ /* 0x040fec0000001810 */
[-C--:B------:R-:W-:Y:S06]  /*4d40*/  HMMA.16816.F32 R20, R136, R148.reuse, R20 ;  /* 0x000000948814723c */ /* 0x080fec0000001814 */
[C---:B------:R-:W-:Y:S06]  /*4d50*/  HMMA.16816.F32 R24, R144.reuse, R148, R24 ;  /* 0x000000949018723c */ /* 0x040fec0000001818 */
[-C--:B------:R-:W-:Y:S06]  /*4d60*/  HMMA.16816.F32 R28, R144, R150.reuse, R28 ;  /* 0x00000096901c723c */ /* 0x080fec000000181c */
[C---:B------:R-:W-:Y:S06]  /*4d70*/  HMMA.16816.F32 R32, R136.reuse, R150, R32 ;  /* 0x000000968820723c */ /* 0x040fec0000001820 */
[-C--:B---3--:R-:W-:Y:S06]  /*4d80*/  HMMA.16816.F32 R36, R136, R152.reuse, R36 ;  /* 0x000000988824723c */ /* 0x088fec0000001824 */
[C---:B------:R-:W-:Y:S06]  /*4d90*/  HMMA.16816.F32 R40, R144.reuse, R152, R40 ;  /* 0x000000989028723c */ /* 0x040fec0000001828 */
[-C--:B------:R-:W-:Y:S01]  /*4da0*/  HMMA.16816.F32 R44, R144, R154.reuse, R44 ;  /* 0x0000009a902c723c */ /* 0x080fe2000000182c */
[----:B------:R-:W-:Y:S04]  /*4db0*/  IMAD.U32 R152, RZ, RZ, UR24 ;  /* 0x00000018ff987e24 */ /* 0x000fe8000f8e00ff */
[----:B------:R-:W-:Y:S01]  /*4dc0*/  IMAD R152, R152, 0x80, R252 ;  /* 0x0000008098987824 */ /* 0x000fe200078e02fc */
[C---:B------:R-:W-:Y:S05]  /*4dd0*/  HMMA.16816.F32 R48, R136.reuse, R154, R48 ;  /* 0x0000009a8830723c */ /* 0x040fea0000001830 */
[----:B--2---:R-:W-:Y:S01]  /*4de0*/  IADD3 R2, R245, -UR18, -R152 ;  /* 0x80000012f5027c10 */ /* 0x004fe2000fffe898 */
[-C--:B------:R-:W-:Y:S05]  /*4df0*/  HMMA.16816.F32 R52, R136, R156.reuse, R52 ;  /* 0x0000009c8834723c */ /* 0x080fea0000001834 */
[----:B------:R-:W-:Y:S01]  /*4e00*/  VIADD R0, R2, UR9 ;  /* 0x0000000902007c36 */ /* 0x000fe20008000000 */
[C---:B------:R-:W-:Y:S05]  /*4e10*/  HMMA.16816.F32 R56, R144.reuse, R156, R56 ;  /* 0x0000009c9038723c */ /* 0x040fea0000001838 */
[----:B------:R-:W-:Y:S01]  /*4e20*/  VIADD R0, R0, UR7 ;  /* 0x0000000700007c36 */ /* 0x000fe20008000000 */
[-C--:B------:R-:W-:Y:S01]  /*4e30*/  HMMA.16816.F32 R60, R144, R158.reuse, R60 ;  /* 0x0000009e903c723c */ /* 0x080fe2000000183c */
[----:B------:R-:W-:Y:S04]  /*4e40*/  LDSM.16.M88.4 R144, [R185+0x800] ;  /* 0x00080000b990783b */ /* 0x000fe80000000200 */
[----:B------:R-:W-:Y:S01]  /*4e50*/  IABS R148, R0 ;  /* 0x0000000000947213 */ /* 0x000fe20000000000 */
[----:B------:R-:W-:Y:S03]  /*4e60*/  HMMA.16816.F32 R64, R136, R158, R64 ;  /* 0x0000009e8840723c */ /* 0x000fe60000001840 */
[----:B------:R-:W-:Y:S02]  /*4e70*/  LDSM.16.M88.4 R136, [R185] ;  /* 0x00000000b988783b */ /* 0x000fe40000000200 */
[C---:B------:R-:W-:Y:S01]  /*4e80*/  VIADD R155, R0.reuse, 0xffffffff ;  /* 0xffffffff009b7836 */ /* 0x040fe20000000000 */
[-C--:B----4-:R-:W-:Y:S05]  /*4e90*/  HMMA.16816.F32 R4, R132, R160.reuse, R4 ;  /* 0x000000a08404723c */ /* 0x090fea0000001804 */
[----:B------:R-:W-:Y:S01]  /*4ea0*/  ISETP.GE.AND P3, PT, R155, RZ, PT ;  /* 0x000000ff9b00720c */ /* 0x000fe20003f66270 */
[C---:B-1----:R-:W-:Y:S05]  /*4eb0*/  HMMA.16816.F32 R8, R164.reuse, R160, R8 ;  /* 0x000000a0a408723c */ /* 0x042fea0000001808 */
[----:B------:R-:W-:Y:S01]  /*4ec0*/  VIADD R154, R0, 0x8 ;  /* 0x00000008009a7836 */ /* 0x000fe20000000000 */
[-C--:B------:R-:W-:Y:S04]  /*4ed0*/  HMMA.16816.F32 R12, R164, R162.reuse, R12 ;  /* 0x000000a2a40c723c */ /* 0x080fe8000000180c */
[----:B------:R-:W-:Y:S01]  /*4ee0*/  ISETP.GE.AND P2, PT, R154, RZ, PT ;  /* 0x000000ff9a00720c */ /* 0x000fe20003f46270 */
[C---:B------:R-:W-:Y:S01]  /*4ef0*/  VIADD R153, R0.reuse, 0x7 ;  /* 0x0000000700997836 */ /* 0x040fe20000000000 */
[C---:B------:R-:W-:Y:S01]  /*4f00*/  @!P3 IADD3 R155, -R0.reuse, 0x1, RZ ;  /* 0x00000001009bb810 */ /* 0x040fe20007ffe1ff */
[C---:B------:R-:W-:Y:S04]  /*4f10*/  HMMA.16816.F32 R16, R132.reuse, R162, R16 ;  /* 0x000000a28410723c */ /* 0x040fe80000001810 */
[----:B------:R-:W-:Y:S01]  /*4f20*/  ISETP.GE.AND P6, PT, R153, RZ, PT ;  /* 0x000000ff9900720c */ /* 0x000fe20003fc6270 */
[----:B------:R-:W-:Y:S01]  /*4f30*/  VIADD R2, R0, 0x47 ;  /* 0x0000004700027836 */ /* 0x000fe20000000000 */
[----:B------:R-:W-:Y:S01]  /*4f40*/  I2FP.F32.S32 R155, R155 ;  /* 0x0000009b009b7245 */ /* 0x000fe20000201400 */
        /* <DEDUP_REMOVED lines=8> */
[-C--:B------:R-:W-:Y:S03]  /*4fd0*/  HMMA.16816.F32 R28, R164, R170.reuse, R28 ;  /* 0x000000aaa41c723c */ /* 0x080fe6000000181c */
[----:B------:R-:W-:Y:S01]  /*4fe0*/  ISETP.GE.AND P5, PT, R157, RZ, PT ;  /* 0x000000ff9d00720c */ /* 0x000fe20003fa6270 */
[C---:B------:R-:W-:Y:S01]  /*4ff0*/  VIADD R156, R0.reuse, 0x3f ;  /* 0x0000003f009c7836 */ /* 0x040fe20000000000 */
[----:B------:R-:W-:Y:S01]  /*5000*/  @!P0 IADD3 R2, -R0, -0x47, RZ ;  /* 0xffffffb900028810 */ /* 0x000fe20007ffe1ff */
        /* <DEDUP_REMOVED lines=11> */
[----:B------:R-:W-:Y:S01]  /*50c0*/  @!P4 IADD3 R156, -R0, -0x3f, RZ ;  /* 0xffffffc1009cc810 */ /* 0x000fe20007ffe1ff */
        /* <DEDUP_REMOVED lines=10> */
[----:B------:R-:W-:Y:S01]  /*5170*/  IMAD.MOV.U32 R174, RZ, RZ, R148 ;  /* 0x000000ffffae7224 */ /* 0x000fe200078e0094 */
[C---:B------:R-:W-:Y:S01]  /*5180*/  @!P6 IADD3 R160, -R0.reuse, 0x8, RZ ;  /* 0x0000000800a0e810 */ /* 0x040fe20007ffe1ff */
[C---:B------:R-:W-:Y:S01]  /*5190*/  HMMA.16816.F32 R56, R164.reuse, R176, R56 ;  /* 0x000000b0a438723c */ /* 0x040fe20000001838 */
[----:B------:R-:W-:Y:S04]  /*51a0*/  LDSM.16.M88.4 R148, [R185+0x1000] ;  /* 0x00100000b994783b */ /* 0x000fe80000000200 */
[C---:B------:R-:W-:Y:S01]  /*51b0*/  @!P0 IADD3 R161, -R0.reuse, 0x9, RZ ;  /* 0x0000000900a18810 */ /* 0x040fe20007ffe1ff */
[-C--:B------:R-:W-:Y:S05]  /*51c0*/  HMMA.16816.F32 R60, R164, R178.reuse, R60 ;  /* 0x000000b2a43c723c */ /* 0x080fea000000183c */
[C---:B------:R-:W-:Y:S01]  /*51d0*/  @!P1 IADD3 R163, -R0.reuse, 0x10, RZ ;  /* 0x0000001000a39810 */ /* 0x040fe20007ffe1ff */
[----:B------:R-:W-:Y:S01]  /*51e0*/  HMMA.16816.F32 R64, R132, R178, R64 ;  /* 0x000000b28440723c */ /* 0x000fe20000001840 */
[----:B------:R-:W1:Y:S04]  /*51f0*/  LDSM.16.M88.4 R132, [R140] ;  /* 0x000000008c84783b */ /* 0x000e680000000200 */
[----:B------:R-:W-:Y:S01]  /*5200*/  I2FP.F32.S32 R2, R2 ;  /* 0x0000000200027245 */ /* 0x000fe20000201400 */
[C---:B------:R-:W-:Y:S01]  /*5210*/  VIADD R162, R0.reuse, 0xffffffef ;  /* 0xffffffef00a27836 */ /* 0x040fe20000000000 */
[----:B------:R-:W-:Y:S01]  /*5220*/  I2FP.F32.S32 R3, R3 ;  /* 0x0000000300037245 */ /* 0x000fe20000201400 */
[----:B------:R-:W-:Y:S01]  /*5230*/  VIADD R164, R0, 0x30 ;  /* 0x0000003000a47836 */ /* 0x000fe20000000000 */
[----:B------:R-:W2:Y:S02]  /*5240*/  LDSM.16.M88.4 R140, [R140+0x2000] ;  /* 0x002000008c8c783b */ /* 0x000ea40000000200 */
[----:B------:R-:W-:Y:S01]  /*5250*/  ISETP.GE.AND P5, PT, R162, RZ, PT ;  /* 0x000000ffa200720c */ /* 0x000fe20003fa6270 */
[----:B------:R-:W-:Y:S01]  /*5260*/  VIADD R165, R0, 0x2f ;  /* 0x0000002f00a57836 */ /* 0x000fe20000000000 */
[----:B------:R-:W-:Y:S01]  /*5270*/  ISETP.GE.AND P4, PT, R164, RZ, PT ;  /* 0x000000ffa400720c */ /* 0x000fe20003f86270 */
[C---:B------:R-:W-:Y:S01]  /*5280*/  VIADD R166, R0.reuse, 0x28 ;  /* 0x0000002800a67836 */ /* 0x040fe20000000000 */
[----:B------:R-:W-:Y:S01]  /*5290*/  I2FP.F32.S32 R174, R174 ;  /* 0x000000ae00ae7245 */ /* 0x000fe20000201400 */
[C---:B------:R-:W-:Y:S01]  /*52a0*/  VIADD R167, R0.reuse, 0x27 ;  /* 0x0000002700a77836 */ /* 0x040fe20000000000 */
[----:B------:R-:W-:Y:S01]  /*52b0*/  ISETP.GE.AND P3, PT, R165, RZ, PT ;  /* 0x000000ffa500720c */ /* 0x000fe20003f66270 */
[----:B------:R-:W-:Y:S01]  /*52c0*/  VIADD R168, R0, 0xffffffe8 ;  /* 0xffffffe800a87836 */ /* 0x000fe20000000000 */
[----:B------:R-:W-:Y:S01]  /*52d0*/  ISETP.GE.AND P2, PT, R166, RZ, PT ;  /* 0x000000ffa600720c */ /* 0x000fe20003f46270 */
[C---:B------:R-:W-:Y:S01]  /*52e0*/  VIADD R169, R0.reuse, 0xffffffe7 ;  /* 0xffffffe700a97836 */ /* 0x040fe20000000000 */
[----:B------:R-:W-:Y:S01]  /*52f0*/  ISETP.GE.AND P6, PT, R167, RZ, PT ;  /* 0x000000ffa700720c */ /* 0x000fe20003fc6270 */
[----:B------:R-:W-:Y:S01]  /*5300*/  VIADD R170, R0, 0xffffffe0 ;  /* 0xffffffe000aa7836 */ /* 0x000fe20000000000 */
[----:B------:R-:W-:Y:S01]  /*5310*/  ISETP.GE.AND P0, PT, R168, RZ, PT ;  /* 0x000000ffa800720c */ /* 0x000fe20003f06270 */
[C---:B------:R-:W-:Y:S01]  /*5320*/  VIADD R171, R0.reuse, 0xffffffdf ;  /* 0xffffffdf00ab7836 */ /* 0x040fe20000000000 */
[----:B------:R-:W-:Y:S01]  /*5330*/  ISETP.GE.AND P1, PT, R169, RZ, PT ;  /* 0x000000ffa900720c */ /* 0x000fe20003f26270 */
[C---:B------:R-:W-:Y:S01]  /*5340*/  VIADD R172, R0.reuse, 0x20 ;  /* 0x0000002000ac7836 */ /* 0x040fe20000000000 */
[C---:B------:R-:W-:Y:S01]  /*5350*/  @!P5 IADD3 R162, -R0.reuse, 0x11, RZ ;  /* 0x0000001100a2d810 */ /* 0x040fe20007ffe1ff */
[C---:B------:R-:W-:Y:S01]  /*5360*/  VIADD R173, R0.reuse, 0x1f ;  /* 0x0000001f00ad7836 */ /* 0x040fe20000000000 */
[C---:B------:R-:W-:Y:S01]  /*5370*/  @!P4 IADD3 R164, -R0.reuse, -0x30, RZ ;  /* 0xffffffd000a4c810 */ /* 0x040fe20007ffe1ff */
[C---:B------:R-:W-:Y:S01]  /*5380*/  VIADD R175, R0.reuse, 0x18 ;  /* 0x0000001800af7836 */ /* 0x040fe20000000000 */
[C---:B------:R-:W-:Y:S01]  /*5390*/  @!P3 IADD3 R165, -R0.reuse, -0x2f, RZ ;  /* 0xffffffd100a5b810 */ /* 0x040fe20007ffe1ff */
[C---:B------:R-:W-:Y:S01]  /*53a0*/  VIADD R176, R0.reuse, 0x17 ;  /* 0x0000001700b07836 */ /* 0x040fe20000000000 */
[C---:B------:R-:W-:Y:S01]  /*53b0*/  @!P2 IADD3 R166, -R0.reuse, -0x28, RZ ;  /* 0xffffffd800a6a810 */ /* 0x040fe20007ffe1ff */
[C---:B------:R-:W-:Y:S01]  /*53c0*/  VIADD R177, R0.reuse, 0xffffffd8 ;  /* 0xffffffd800b17836 */ /* 0x040fe20000000000 */
[C---:B------:R-:W-:Y:S01]  /*53d0*/  @!P6 IADD3 R167, -R0.reuse, -0x27, RZ ;  /* 0xffffffd900a7e810 */ /* 0x040fe20007ffe1ff */
[C---:B------:R-:W-:Y:S01]  /*53e0*/  VIADD R178, R0.reuse, 0xffffffd7 ;  /* 0xffffffd700b27836 */ /* 0x040fe20000000000 */
[C---:B------:R-:W-:Y:S01]  /*53f0*/  @!P0 IADD3 R168, -R0.reuse, 0x18, RZ ;  /* 0x0000001800a88810 */ /* 0x040fe20007ffe1ff */
[C---:B------:R-:W-:Y:S01]  /*5400*/  VIADD R179, R0.reuse, 0xffffffd0 ;  /* 0xffffffd000b37836 */ /* 0x040fe20000000000 */
[C---:B------:R-:W-:Y:S01]  /*5410*/  @!P1 IADD3 R169, -R0.reuse, 0x19, RZ ;  /* 0x0000001900a99810 */ /* 0x040fe20007ffe1ff */
[----:B------:R-:W-:Y:S01]  /*5420*/  VIADD R198, R0, 0xffffffcf ;  /* 0xffffffcf00c67836 */ /* 0x000fe20000000000 */
[----:B------:R-:W-:Y:S01]  /*5430*/  ISETP.GE.AND P5, PT, R170, RZ, PT ;  /* 0x000000ffaa00720c */ /* 0x000fe20003fa6270 */
[-C--:B-1----:R-:W-:Y:S03]  /*5440*/  HMMA.16816.F32 R4, R132, R136.reuse, R4 ;  /* 0x000000888404723c */ /* 0x082fe60000001804 */
[----:B------:R-:W-:Y:S01]  /*5450*/  ISETP.GE.AND P4, PT, R171, RZ, PT ;  /* 0x000000ffab00720c */ /* 0x000fe20003f86270 */
[----:B------:R-:W-:Y:S01]  /*5460*/  VIADD R199, R0, 0x10 ;  /* 0x0000001000c77836 */ /* 0x000fe20000000000 */
[----:B------:R-:W-:Y:S01]  /*5470*/  ISETP.GE.AND P3, PT, R172, RZ, PT ;  /* 0x000000ffac00720c */ /* 0x000fe20003f66270 */
[C---:B------:R-:W-:Y:S01]  /*5480*/  VIADD R200, R0.reuse, 0xf ;  /* 0x0000000f00c87836 */ /* 0x040fe20000000000 */
[----:B------:R-:W-:Y:S01]  /*5490*/  ISETP.GE.AND P2, PT, R173, RZ, PT ;  /* 0x000000ffad00720c */ /* 0x000fe20003f46270 */
[C---:B--2---:R-:W-:Y:S04]  /*54a0*/  HMMA.16816.F32 R8, R140.reuse, R136, R8 ;  /* 0x000000888c08723c */ /* 0x044fe80000001808 */
[----:B------:R-:W-:Y:S01]  /*54b0*/  ISETP.GE.AND P6, PT, R175, RZ, PT ;  /* 0x000000ffaf00720c */ /* 0x000fe20003fc6270 */
[----:B------:R-:W-:Y:S01]  /*54c0*/  VIADD R201, R0, 0xffffffc8 ;  /* 0xffffffc800c97836 */ /* 0x000fe20000000000 */
[----:B------:R-:W-:Y:S01]  /*54d0*/  ISETP.GE.AND P0, PT, R176, RZ, PT ;  /* 0x000000ffb000720c */ /* 0x000fe20003f06270 */
[-C--:B------:R-:W-:Y:S03]  /*54e0*/  HMMA.16816.F32 R12, R140, R138.reuse, R12 ;  /* 0x0000008a8c0c723c */ /* 0x080fe6000000180c */
[----:B------:R-:W-:Y:S01]  /*54f0*/  ISETP.GE.AND P1, PT, R177, RZ, PT ;  /* 0x000000ffb100720c */ /* 0x000fe20003f26270 */
[C---:B------:R-:W-:Y:S01]  /*5500*/  VIADD R202, R0.reuse, 0xffffffc7 ;  /* 0xffffffc700ca7836 */ /* 0x040fe20000000000 */
[----:B------:R-:W-:Y:S01]  /*5510*/  @!P5 IADD3 R170, -R0, 0x20, RZ ;  /* 0x0000002000aad810 */ /* 0x000fe20007ffe1ff */
[C---:B------:R-:W-:Y:S01]  /*5520*/  HMMA.16816.F32 R16, R132.reuse, R138, R16 ;  /* 0x0000008a8410723c */ /* 0x040fe20000001810 */
[----:B------:R-:W1:Y:S03]  /*5530*/  LDSM.16.M88.4 R136, [R185+0x1800] ;  /* 0x00180000b988783b */ /* 0x000e660000000200 */
[----:B------:R-:W-:Y:S01]  /*5540*/  ISETP.GE.AND P5, PT, R178, RZ, PT ;  /* 0x000000ffb200720c */ /* 0x000fe20003fa6270 */
[----:B------:R-:W-:Y:S01]  /*5550*/  FFMA.FTZ R5, R155, -UR6, R5 ;  /* 0x800000069b057c23 */ /* 0x000fe20008010005 */
[----:B------:R-:W-:Y:S01]  /*5560*/  @!P4 IADD3 R171, -R0, 0x21, RZ ;  /* 0x0000002100abc810 */ /* 0x000fe20007ffe1ff */
[-C--:B------:R-:W-:Y:S03]  /*5570*/  HMMA.16816.F32 R20, R132, R144.reuse, R20 ;  /* 0x000000908414723c */ /* 0x080fe60000001814 */
[----:B------:R-:W-:Y:S01]  /*5580*/  ISETP.GE.AND P4, PT, R179, RZ, PT ;  /* 0x000000ffb300720c */ /* 0x000fe20003f86270 */
[----:B------:R-:W-:Y:S01]  /*5590*/  FFMA.FTZ R11, R2, -UR6, R11 ;  /* 0x80000006020b7c23 */ /* 0x000fe2000801000b */
[----:B------:R-:W-:Y:S01]  /*55a0*/  @!P3 IADD3 R172, -R0, -0x20, RZ ;  /* 0xffffffe000acb810 */ /* 0x000fe20007ffe1ff */
[C---:B------:R-:W-:Y:S04]  /*55b0*/  HMMA.16816.F32 R24, R140.reuse, R144, R24 ;  /* 0x000000908c18723c */ /* 0x040fe80000001818 */
[----:B------:R-:W-:Y:S01]  /*55c0*/  ISETP.GE.AND P3, PT, R198, RZ, PT ;  /* 0x000000ffc600720c */ /* 0x000fe20003f66270 */
[----:B------:R-:W-:Y:S01]  /*55d0*/  FFMA.FTZ R10, R3, -UR6, R10 ;  /* 0x80000006030a7c23 */ /* 0x000fe2000801000a */
[----:B------:R-:W-:Y:S01]  /*55e0*/  @!P2 IADD3 R173, -R0, -0x1f, RZ ;  /* 0xffffffe100ada810 */ /* 0x000fe20007ffe1ff */
        /* <DEDUP_REMOVED lines=11> */
[----:B------:R-:W-:Y:S01]  /*56a0*/  @!P1 IADD3 R177, -R0, 0x28, RZ ;  /* 0x0000002800b19810 */ /* 0x000fe20007ffe1ff */
[C---:B------:R-:W-:Y:S04]  /*56b0*/  HMMA.16816.F32 R40, R140.reuse, R148, R40 ;  /* 0x000000948c28723c */ /* 0x040fe80000001828 */
[----:B------:R-:W-:Y:S02]  /*56c0*/  ISETP.GE.AND P1, PT, R202, RZ, PT ;  /* 0x000000ffca00720c */ /* 0x000fe40003f26270 */
[----:B------:R-:W-:Y:S01]  /*56d0*/  I2FP.F32.S32 R2, R160 ;  /* 0x000000a000027245 */ /* 0x000fe20000201400 */
[-C--:B------:R-:W-:Y:S04]  /*56e0*/  HMMA.16816.F32 R44, R140, R150.reuse, R44 ;  /* 0x000000968c2c723c */ /* 0x080fe8000000182c */
[----:B------:R-:W-:Y:S01]  /*56f0*/  @!P5 IADD3 R178, -R0, 0x29, RZ ;  /* 0x0000002900b2d810 */ /* 0x000fe20007ffe1ff */
[----:B------:R-:W-:Y:S01]  /*5700*/  FFMA.FTZ R16, R2, -UR6, R16 ;  /* 0x8000000602107c23 */ /* 0x000fe20008010010 */
[C---:B------:R-:W-:Y:S01]  /*5710*/  @!P4 IADD3 R179, -R0.reuse, 0x30, RZ ;  /* 0x0000003000b3c810 */ /* 0x040fe20007ffe1ff */
[C---:B------:R-:W-:Y:S04]  /*5720*/  HMMA.16816.F32 R48, R132.reuse, R150, R48 ;  /* 0x000000968430723c */ /* 0x040fe80000001830 */
[----:B------:R-:W-:Y:S01]  /*5730*/  @!P3 IADD3 R198, -R0, 0x31, RZ ;  /* 0x0000003100c6b810 */ /* 0x000fe20007ffe1ff */
[----:B------:R-:W-:Y:S01]  /*5740*/  FFMA.FTZ R22, R2, -UR6, R22 ;  /* 0x8000000602167c23 */ /* 0x000fe20008010016 */
[C---:B------:R-:W-:Y:S01]  /*5750*/  @!P2 IADD3 R199, -R0.reuse, -0x10, RZ ;  /* 0xfffffff000c7a810 */ /* 0x040fe20007ffe1ff */
[-C--:B-1----:R-:W-:Y:S04]  /*5760*/  HMMA.16816.F32 R52, R132, R136.reuse, R52 ;  /* 0x000000888434723c */ /* 0x082fe80000001834 */
[C---:B------:R-:W-:Y:S02]  /*5770*/  @!P6 IADD3 R200, -R0.reuse, -0xf, RZ ;  /* 0xfffffff100c8e810 */ /* 0x040fe40007ffe1ff */
[C---:B------:R-:W-:Y:S01]  /*5780*/  @!P0 IADD3 R201, -R0.reuse, 0x38, RZ ;  /* 0x0000003800c98810 */ /* 0x040fe20007ffe1ff */
[C---:B------:R-:W-:Y:S01]  /*5790*/  HMMA.16816.F32 R56, R140.reuse, R136, R56 ;  /* 0x000000888c38723c */ /* 0x040fe20000001838 */
[----:B------:R-:W-:Y:S03]  /*57a0*/  PLOP3.LUT P0, PT, PT, PT, UP0, 0x80, 0x0 ;  /* 0x000000000000781c */ /* 0x000fe60003f0f008 */
[----:B------:R-:W-:Y:S02]  /*57b0*/  @!P1 IADD3 R202, -R0, 0x39, RZ ;  /* 0x0000003900ca9810 */ /* 0x000fe40007ffe1ff */
[----:B------:R-:W-:Y:S01]  /*57c0*/  I2FP.F32.S32 R0, R161 ;  /* 0x000000a100007245 */ /* 0x000fe20000201400 */
[-C--:B------:R-:W-:Y:S04]  /*57d0*/  HMMA.16816.F32 R60, R140, R138.reuse, R60 ;  /* 0x0000008a8c3c723c */ /* 0x080fe8000000183c */
[----:B------:R-:W-:Y:S01]  /*57e0*/  I2FP.F32.S32 R2, R164 ;  /* 0x000000a400027245 */ /* 0x000fe20000201400 */
[C---:B------:R-:W-:Y:S01]  /*57f0*/  FFMA.FTZ R17, R0.reuse, -UR6, R17 ;  /* 0x8000000600117c23 */ /* 0x040fe20008010011 */
[----:B------:R-:W-:Y:S01]  /*5800*/  FFMA.FTZ R23, R0, -UR6, R23 ;  /* 0x8000000600177c23 */ /* 0x000fe20008010017 */
[----:B------:R-:W-:Y:S01]  /*5810*/  I2FP.F32.S32 R0, R165 ;  /* 0x000000a500007245 */ /* 0x000fe20000201400 */
[----:B------:R-:W-:Y:S04]  /*5820*/  HMMA.16816.F32 R64, R132, R138, R64 ;  /* 0x0000008a8440723c */ /* 0x000fe80000001840 */
[C---:B------:R-:W-:Y:S01]  /*5830*/  FFMA.FTZ R24, R2.reuse, -UR6, R24 ;  /* 0x8000000602187c23 */ /* 0x040fe20008010018 */
[----:B------:R-:W-:Y:S01]  /*5840*/  FFMA.FTZ R30, R2, -UR6, R30 ;  /* 0x80000006021e7c23 */ /* 0x000fe2000801001e */
[----:B------:R-:W-:Y:S01]  /*5850*/  I2FP.F32.S32 R2, R168 ;  /* 0x000000a800027245 */ /* 0x000fe20000201400 */
[C---:B------:R-:W-:Y:S01]  /*5860*/  FFMA.FTZ R25, R0.reuse, -UR6, R25 ;  /* 0x8000000600197c23 */ /* 0x040fe20008010019 */
[----:B------:R-:W-:Y:S03]  /*5870*/  FFMA.FTZ R31, R0, -UR6, R31 ;  /* 0x80000006001f7c23 */ /* 0x000fe6000801001f */
[C---:B------:R-:W-:Y:S01]  /*5880*/  FFMA.FTZ R32, R2.reuse, -UR6, R32 ;  /* 0x8000000602207c23 */ /* 0x040fe20008010020 */
[----:B------:R-:W-:Y:S01]  /*5890*/  I2FP.F32.S32 R0, R169 ;  /* 0x000000a900007245 */ /* 0x000fe20000201400 */
[----:B------:R-:W-:Y:S01]  /*58a0*/  FFMA.FTZ R38, R2, -UR6, R38 ;  /* 0x8000000602267c23 */ /* 0x000fe20008010026 */
[----:B------:R-:W-:Y:S02]  /*58b0*/  I2FP.F32.S32 R2, R172 ;  /* 0x000000ac00027245 */ /* 0x000fe40000201400 */
[----:B------:R-:W-:Y:S01]  /*58c0*/  I2FP.F32.S32 R3, R170 ;  /* 0x000000aa00037245 */ /* 0x000fe20000201400 */
[C---:B------:R-:W-:Y:S01]  /*58d0*/  FFMA.FTZ R33, R0.reuse, -UR6, R33 ;  /* 0x8000000600217c23 */ /* 0x040fe20008010021 */
[----:B------:R-:W-:Y:S01]  /*58e0*/  FFMA.FTZ R39, R0, -UR6, R39 ;  /* 0x8000000600277c23 */ /* 0x000fe20008010027 */
[C---:B------:R-:W-:Y:S01]  /*58f0*/  FFMA.FTZ R40, R2.reuse, -UR6, R40 ;  /* 0x8000000602287c23 */ /* 0x040fe20008010028 */
[----:B------:R-:W-:Y:S01]  /*5900*/  FFMA.FTZ R46, R2, -UR6, R46 ;  /* 0x80000006022e7c23 */ /* 0x000fe2000801002e */
[----:B------:R-:W-:Y:S01]  /*5910*/  I2FP.F32.S32 R0, R173 ;  /* 0x000000ad00007245 */ /* 0x000fe20000201400 */
[C---:B------:R-:W-:Y:S01]  /*5920*/  FFMA.FTZ R36, R3.reuse, -UR6, R36 ;  /* 0x8000000603247c23 */ /* 0x040fe20008010024 */
[----:B------:R-:W-:Y:S01]  /*5930*/  I2FP.F32.S32 R2, R177 ;  /* 0x000000b100027245 */ /* 0x000fe20000201400 */
[----:B------:R-:W-:Y:S01]  /*5940*/  FFMA.FTZ R50, R3, -UR6, R50 ;  /* 0x8000000603327c23 */ /* 0x000fe20008010032 */
        /* <DEDUP_REMOVED lines=20> */
[----:B------:R-:W-:Y:S01]  /*5a90*/  I2FP.F32.S32 R158, R158 ;  /* 0x0000009e009e7245 */ /* 0x000fe20000201400 */
[C---:B------:R-:W-:Y:S01]  /*5aa0*/  FFMA.FTZ R9, R156.reuse, -UR6, R9 ;  /* 0x800000069c097c23 */ /* 0x040fe20008010009 */
[----:B------:R-:W-:Y:S01]  /*5ab0*/  I2FP.F32.S32 R163, R163 ;  /* 0x000000a300a37245 */ /* 0x000fe20000201400 */
[----:B------:R-:W-:Y:S01]  /*5ac0*/  FFMA.FTZ R14, R157, -UR6, R14 ;  /* 0x800000069d0e7c23 */ /* 0x000fe2000801000e */
        /* <DEDUP_REMOVED lines=32> */
[C---:B------:R-:W-:Y:S01]  /*5cd0*/  FFMA.FTZ R57, R0.reuse, -UR6, R57 ;  /* 0x8000000600397c23 */ /* 0x040fe20008010039 */
[----:B------:R-:W-:Y:S01]  /*5ce0*/  FFMA.FTZ R63, R0, -UR6, R63 ;  /* 0x80000006003f7c23 */ /* 0x000fe2000801003f */
[----:B------:R-:W-:Y:S01]  /*5cf0*/  FFMA.FTZ R66, R132, -UR6, R66 ;  /* 0x8000000684427c23 */ /* 0x000fe20008010042 */
[----:B------:R-:W-:Y:S01]  /*5d00*/  FFMA.FTZ R67, R3, -UR6, R67 ;  /* 0x8000000603437c23 */ /* 0x000fe20008010043 */
[----:B------:R-:W-:Y:S01]  /*5d10*/  FFMA.FTZ R64, R2, -UR6, R64 ;  /* 0x8000000602407c23 */ /* 0x000fe20008010040 */
[----:B------:R-:W-:Y:S01]  /*5d20*/  FFMA.FTZ R65, R133, -UR6, R65 ;  /* 0x8000000685417c23 */ /* 0x000fe20008010041 */
[----:B------:R-:W-:Y:S06]  /*5d30*/  @!P0 BRA `(.L_x_784) ;  /* 0x0000000000308947 */ /* 0x000fec0003800000 */
        /* <DEDUP_REMOVED lines=12> */
.L_x_784:
[----:B------:R-:W-:Y:S01]  /*5e00*/  UIADD3 UR15, UR9, 0x1, -UR18 ;  /* 0x00000001090f7890 */ /* 0x000fe2000fffe812 */
[----:B------:R-:W-:Y:S01]  /*5e10*/  VIADD R3, R245, UR7 ;  /* 0x00000007f5037c36 */ /* 0x000fe20008000000 */
[----:B------:R-:W-:Y:S01]  /*5e20*/  UIADD3 UR8, -UR14, UR9, -UR18 ;  /* 0x000000090e087290 */ /* 0x000fe2000fffe912 */
[C---:B------:R-:W-:Y:S01]  /*5e30*/  VIADD R147, R152.reuse, 0x1 ;  /* 0x0000000198937836 */ /* 0x040fe20000000000 */
[----:B------:R-:W-:Y:S01]  /*5e40*/  UIADD3 UR7, UR15, UR31, URZ ;  /* 0x0000001f0f077290 */ /* 0x000fe2000fffe03f */
[C---:B------:R-:W-:Y:S01]  /*5e50*/  VIADD R146, R152.reuse, 0x8 ;  /* 0x0000000898927836 */ /* 0x040fe20000000000 */
[----:B------:R-:W-:Y:S01]  /*5e60*/  UMOV UR19, UR14 ;  /* 0x0000000e00137c82 */ /* 0x000fe20008000000 */
[C---:B------:R-:W-:Y:S01]  /*5e70*/  VIADD R145, R152.reuse, 0x9 ;  /* 0x0000000998917836 */ /* 0x040fe20000000000 */
[----:B------:R-:W-:Y:S01]  /*5e80*/  VIADDMNMX R2, R3, UR8, RZ, !PT ;  /* 0x0000000803027c46 */ /* 0x000fe2000f8001ff */
[C---:B------:R-:W-:Y:S02]  /*5e90*/  VIADD R144, R152.reuse, 0x10 ;  /* 0x0000001098907836 */ /* 0x040fe40000000000 */
[----:B------:R-:W-:Y:S01]  /*5ea0*/  IMAD.U32 R0, RZ, RZ, UR7 ;  /* 0x00000007ff007e24 */ /* 0x000fe2000f8e00ff */
[CC--:B------:R-:W-:Y:S01]  /*5eb0*/  ISETP.GE.AND P0, PT, R152.reuse, R2.reuse, PT ;  /* 0x000000029800720c */ /* 0x0c0fe20003f06270 */
[C---:B------:R-:W-:Y:S01]  /*5ec0*/  VIADD R143, R152.reuse, 0x11 ;  /* 0x00000011988f7836 */ /* 0x040fe20000000000 */
[----:B------:R-:W-:Y:S01]  /*5ed0*/  ISETP.GE.AND P6, PT, R147, R2, PT ;  /* 0x000000029300720c */ /* 0x000fe20003fc6270 */
[C---:B------:R-:W-:Y:S01]  /*5ee0*/  VIADD R142, R152.reuse, 0x18 ;  /* 0x00000018988e7836 */ /* 0x040fe20000000000 */
[----:B------:R-:W-:Y:S01]  /*5ef0*/  VIADDMNMX R0, R3, R0, UR9, PT ;  /* 0x0000000903007e46 */ /* 0x000fe2000b800100 */
[----:B------:R-:W-:Y:S01]  /*5f00*/  VIADD R141, R152, 0x19 ;  /* 0x00000019988d7836 */ /* 0x000fe20000000000 */
[----:B------:R-:W-:Y:S01]  /*5f10*/  ISETP.GE.AND P5, PT, R146, R2, PT ;  /* 0x000000029200720c */ /* 0x000fe20003fa6270 */
[C---:B------:R-:W-:Y:S01]  /*5f20*/  VIADD R140, R152.reuse, 0x20 ;  /* 0x00000020988c7836 */ /* 0x040fe20000000000 */
[CC--:B------:R-:W-:Y:S01]  /*5f30*/  ISETP.GE.OR P0, PT, R152.reuse, R0.reuse, !P0 ;  /* 0x000000009800720c */ /* 0x0c0fe20004706670 */
[C---:B------:R-:W-:Y:S01]  /*5f40*/  VIADD R139, R152.reuse, 0x21 ;  /* 0x00000021988b7836 */ /* 0x040fe20000000000 */
[----:B------:R-:W-:Y:S01]  /*5f50*/  ISETP.GE.OR P6, PT, R147, R0, !P6 ;  /* 0x000000009300720c */ /* 0x000fe200077c6670 */
        /* <DEDUP_REMOVED lines=12> */
[----:B------:R-:W-:Y:S01]  /*6020*/  IMAD.U32 R149, RZ, RZ, UR7 ;  /* 0x00000007ff957e24 */ /* 0x000fe2000f8e00ff */
[-C--:B------:R-:W-:Y:S01]  /*6030*/  ISETP.GE.AND P0, PT, R141, R2.reuse, PT ;  /* 0x000000028d00720c */ /* 0x080fe20003f06270 */
[----:B------:R-:W-:Y:S01]  /*6040*/  VIADD R132, R3, 0x40 ;  /* 0x0000004003847836 */ /* 0x000fe20000000000 */
[----:B------:R-:W-:Y:S01]  /*6050*/  ISETP.GE.AND P6, PT, R140, R2, PT ;  /* 0x000000028c00720c */ /* 0x000fe20003fc6270 */
[----:B------:R-:W-:Y:S01]  /*6060*/  IMAD.U32 R148, RZ, RZ, UR7 ;  /* 0x00000007ff947e24 */ /* 0x000fe2000f8e00ff */
        /* <DEDUP_REMOVED lines=134> */
[----:B------:R-:W-:Y:S02]  /*68d0*/  ISETP.GE.AND P0, PT, R147, R2, PT ;  /* 0x000000029300720c */ /* 0x000fe40003f06270 */
[-C--:B------:R-:W-:Y:S02]  /*68e0*/  ISETP.GE.OR P6, PT, R137, R3.reuse, !P6 ;  /* 0x000000038900720c */ /* 0x080fe400077c6670 */
        /* <DEDUP_REMOVED lines=55> */
.L_x_785:
        /* <DEDUP_REMOVED lines=490> */
[C---:B-----5:R-:W-:Y:S03]  /*8b00*/  @P4 VIADD R0, R203.reuse, 0xffffc000 ;  /* 0xffffc000cb004836 */ /* 0x060fe60000000000 */
[C---:B------:R-:W-:Y:S01]  /*8b10*/  LEA R4, P2, R2.reuse, R4, 0x1 ;  /* 0x0000000402047211 */ /* 0x040fe200078408ff */
        /* <DEDUP_REMOVED lines=13> */
[CC--:B------:R-:W-:Y:S01]  /*8bf0*/  @!P4 LEA R6, P3, R7.reuse, R213.reuse, 0x1 ;  /* 0x000000d50706c211 */ /* 0x0c0fe200078608ff */
[----:B------:R-:W-:Y:S01]  /*8c00*/  @P4 STS [R0+0x1004], RZ ;  /* 0x001004ff00004388 */ /* 0x000fe20000000800 */
[----:B------:R-:W-:Y:S02]  /*8c10*/  @P4 PLOP3.LUT P1, PT, P6, PT, PT, 0x80, 0x0 ;  /* 0x000000000000481c */ /* 0x000fe4000372f070 */
[----:B------:R-:W-:Y:S01]  /*8c20*/  @!P4 LEA.HI.X R7, R7, R214, R9, 0x1, P3 ;  /* 0x000000d60707c211 */ /* 0x000fe200018f0c09 */
[----:B------:R-:W-:Y:S01]  /*8c30*/  @P4 STS [R0+0x1008], RZ ;  /* 0x001008ff00004388 */ /* 0x000fe20000000800 */
[----:B------:R-:W-:Y:S01]  /*8c40*/  @P2 VIADD R8, R204, 0x4000 ;  /* 0x00004000cc082836 */ /* 0x000fe20000000000 */
        /* <DEDUP_REMOVED lines=16> */
[----:B------:R-:W-:Y:S01]  /*8d50*/  @!P4 LEA R8, P5, R6, R213, 0x1 ;  /* 0x000000d50608c211 */ /* 0x000fe200078a08ff */
[C---:B------:R-:W-:Y:S01]  /*8d60*/  @!P4 IMAD.WIDE.U32 R2, R32.reuse, 0x60, R2 ;  /* 0x000000602002c825 */ /* 0x040fe200078e0002 */
[----:B---3--:R-:W-:Y:S01]  /*8d70*/  @!P4 LEA.HI.X R9, R32, R7, R10, 0x6, P2 ;  /* 0x000000072009c211 */ /* 0x008fe200010f340a */
[----:B------:R-:W-:Y:S01]  /*8d80*/  @P4 STS [R0+0x2008], RZ ;  /* 0x002008ff00004388 */ /* 0x000fe20000000800 */
[----:B------:R-:W-:Y:S01]  /*8d90*/  PLOP3.LUT P2, PT, PT, PT, PT, 0x8, 0x0 ;  /* 0x000000000000781c */ /* 0x000fe20003f4e170 */
[----:B------:R-:W-:Y:S01]  /*8da0*/  @!P4 VIADD R7, R204, 0xffffc000 ;  /* 0xffffc000cc07c836 */ /* 0x000fe20000000000 */
        /* <DEDUP_REMOVED lines=31> */
.L_x_786:
        /* <DEDUP_REMOVED lines=189> */
.L_x_787:
        /* <DEDUP_REMOVED lines=259> */
[----:B------:R-:W-:Y:S02]  /*aba0*/  ULOP3.LUT UR7, UR11, 0x1, URZ, 0xc0, !UPT ;  /* 0x000000010b077892 */ /* 0x000fe4000f8ec03f */
[----:B------:R-:W-:Y:S01]  /*abb0*/  UIADD3 UR11, UR11, -0x1, URZ ;  /* 0xffffffff0b0b7890 */ /* 0x000fe2000fffe03f */
[CC--:B------:R-:W-:Y:S01]  /*abc0*/  LEA R4, P1, R5.reuse, R192.reuse, 0x2 ;  /* 0x000000c005047211 */ /* 0x0c0fe200078210ff */
[----:B------:R-:W-:Y:S01]  /*abd0*/  LDSM.16.MT88.4 R8, [R181] ;  /* 0x00000000b508783b */ /* 0x000fe20000004200 */
[----:B------:R-:W-:Y:S02]  /*abe0*/  UISETP.NE.U32.AND UP0, UPT, UR7, 0x1, UPT ;  /* 0x000000010700788c */ /* 0x000fe4000bf05070 */
[-C--:B------:R-:W-:Y:S01]  /*abf0*/  LEA.HI.X.SX32 R5, R5, R193.reuse, 0x2, P1 ;  /* 0x000000c105057211 */ /* 0x080fe200008f16ff */
[----:B------:R-:W-:Y:S01]  /*ac00*/  LDSM.16.MT88.4 R16, [R0] ;  /* 0x000000000010783b */ /* 0x000fe20000004200 */
[----:B--2---:R-:W-:Y:S02]  /*ac10*/  IMAD.U32 R3, RZ, RZ, UR8 ;  /* 0x00000008ff037e24 */ /* 0x004fe4000f8e00ff */
[----:B------:R-:W-:Y:S01]  /*ac20*/  PLOP3.LUT P1, PT, PT, PT, UP0, 0x80, 0x0 ;  /* 0x000000000000781c */ /* 0x000fe20003f2f008 */
[----:B------:R-:W-:Y:S01]  /*ac30*/  REDG.E.ADD.F32.FTZ.RN.STRONG.GPU desc[UR12][R4.64], R30 ;  /* 0x0000001e040079a6 */ /* 0x000fe2000c10f38c */
[----:B------:R-:W-:Y:S01]  /*ac40*/  @UP3 UIADD3 UR23, UP0, UR23, -0x200, URZ ;  /* 0xfffffe0017173890 */ /* 0x000fe2000ff1e03f */
[C---:B------:R-:W-:Y:S02]  /*ac50*/  LEA R2, P0, R3.reuse, R192, 0x2 ;  /* 0x000000c003027211 */ /* 0x040fe400078010ff */
[----:B------:R-:W1:Y:S01]  /*ac60*/  LDSM.16.MT88.4 R4, [R180+0x14000] ;  /* 0x01400000b404783b */ /* 0x000e620000004200 */
[----:B------:R-:W-:Y:S01]  /*ac70*/  @UP3 UIADD3.X UR22, UR22, -0x1, URZ, UP0, !UPT ;  /* 0xffffffff16163890 */ /* 0x000fe200087fe43f */
[----:B------:R-:W-:Y:S02]  /*ac80*/  LEA.HI.X.SX32 R3, R3, R193, 0x2, P0 ;  /* 0x000000c103037211 */ /* 0x000fe400000f16ff */
        /* <DEDUP_REMOVED lines=229> */
.L_x_789:
        /* <DEDUP_REMOVED lines=23> */
.L_x_790:
        /* <DEDUP_REMOVED lines=48> */
.L_x_792:
[----:B------:R-:W-:Y:S05]  /*bf50*/  BSYNC B0 ;  /* 0x0000000000007941 */ /* 0x000fea0003800000 */
.L_x_791:
        /* <DEDUP_REMOVED lines=14> */
.L_x_794:
[----:B------:R-:W-:Y:S05]  /*c040*/  BSYNC B0 ;  /* 0x0000000000007941 */ /* 0x000fea0003800000 */
.L_x_793:
        /* <DEDUP_REMOVED lines=15> */
.L_x_796:
[----:B------:R-:W-:Y:S05]  /*c140*/  BSYNC B0 ;  /* 0x0000000000007941 */ /* 0x000fea0003800000 */
.L_x_795:
        /* <DEDUP_REMOVED lines=14> */
.L_x_798:
[----:B------:R-:W-:Y:S05]  /*c230*/  BSYNC B0 ;  /* 0x0000000000007941 */ /* 0x000fea0003800000 */
.L_x_797:
        /* <DEDUP_REMOVED lines=27> */
.L_x_800:
[----:B------:R-:W-:Y:S05]  /*c3f0*/  BSYNC B0 ;  /* 0x0000000000007941 */ /* 0x000fea0003800000 */
.L_x_799:
        /* <DEDUP_REMOVED lines=14> */
.L_x_802:
[----:B------:R-:W-:Y:S05]  /*c4e0*/  BSYNC B0 ;  /* 0x0000000000007941 */ /* 0x000fea0003800000 */
.L_x_801:
        /* <DEDUP_REMOVED lines=14> */
.L_x_804:
[----:B------:R-:W-:Y:S05]  /*c5d0*/  BSYNC B0 ;  /* 0x0000000000007941 */ /* 0x000fea0003800000 */
.L_x_803:
        /* <DEDUP_REMOVED lines=12> */
.L_x_751:
[----:B------:R-:W-:Y:S05]  /*c6a0*/  BSYNC B1 ;  /* 0x0000000000017941 */ /* 0x000fea0003800000 */
.L_x_729:
        /* <DEDUP_REMOVED lines=11> */
.L_x_805:
[----:B------:R-:W-:Y:S05]  /*c760*/  EXIT ;  /* 0x000000000000794d */ /* 0x000fea0003800000 */
.L_x_807:
        /* <DEDUP_REMOVED lines=9> */
.L_x_2468:


//--------------------- .text._ZN5flash27flash_bwd_convert_dq_kernelI23Flash_bwd_kernel_traitsILi64ELi64ELi128ELi8ELi2ELi4ELi4ELb1ELb0EN7cutlass6half_tE19Flash_kernel_traitsILi64ELi64ELi128ELi8ES3_EEEEvNS_16Flash_bwd_paramsEi --------------------------
	.section	.text._ZN5flash27flash_bwd_convert_dq_kernelI23Flash_bwd_kernel_traitsILi64ELi64ELi128ELi8ELi2ELi4ELi4ELb1ELb0EN7cutlass6half_tE19Flash_kernel_traitsILi64ELi64ELi128ELi8ES3_EEEEvNS_16Flash_bwd_paramsEi,"ax",@progbits
	.align	128
        .global         _ZN5flash27flash_bwd_convert_dq_kernelI23Flash_bwd_kernel_traitsILi64ELi64ELi128ELi8ELi2ELi4ELi4ELb1ELb0EN7cutlass6half_tE19Flash_kernel_traitsILi64ELi64ELi128ELi8ES3_EEEEvNS_16Flash_bwd_paramsEi
        .type           _ZN5flash27flash_bwd_convert_dq_kernelI23Flash_bwd_kernel_traitsILi64ELi64ELi128ELi8ELi2ELi4ELi4ELb1ELb0EN7cutlass6half_tE19Flash_kernel_traitsILi64ELi64ELi128ELi8ES3_EEEEvNS_16Flash_bwd_paramsEi,@function
        .size           _ZN5flash27flash_bwd_convert_dq_kernelI23Flash_bwd_kernel_traitsILi64ELi64ELi128ELi8ELi2ELi4ELi4ELb1ELb0EN7cutlass6half_tE19Flash_kernel_traitsILi64ELi64ELi128ELi8ES3_EEEEvNS_16Flash_bwd_paramsEi,(.L_x_2469 - _ZN5flash27flash_bwd_convert_dq_kernelI23Flash_bwd_kernel_traitsILi64ELi64ELi128ELi8ELi2ELi4ELi4ELb1ELb0EN7cutlass6half_tE19Flash_kernel_traitsILi64ELi64ELi128ELi8ES3_EEEEvNS_16Flash_bwd_paramsEi)
        .other          _ZN5flash27flash_bwd_convert_dq_kernelI23Flash_bwd_kernel_traitsILi64ELi64ELi128ELi8ELi2ELi4ELi4ELb1ELb0EN7cutlass6half_tE19Flash_kernel_traitsILi64ELi64ELi128ELi8ES3_EEEEvNS_16Flash_bwd_paramsEi,@"STO_CUDA_ENTRY STV_DEFAULT"
_ZN5flash27flash_bwd_convert_dq_kernelI23Flash_bwd_kernel_traitsILi64ELi64ELi128ELi8ELi2ELi4ELi4ELb1ELb0EN7cutlass6half_tE19Flash_kernel_traitsILi64ELi64ELi128ELi8ES3_EEEEvNS_16Flash_bwd_paramsEi:
.text._ZN5flash27flash_bwd_convert_dq_kernelI23Flash_bwd_kernel_traitsILi64ELi64ELi128ELi8ELi2ELi4ELi4ELb1ELb0EN7cutlass6half_tE19Flash_kernel_traitsILi64ELi64ELi128ELi8ES3_EEEEvNS_16Flash_bwd_paramsEi:
[----:B------:R-:W-:Y:S08]  /*0000*/  LDC R1, c[0x0][0x28] ;  /* 0x00000a00ff017b82 */ /* 0x000ff00000000800 */
[----:B------:R-:W0:Y:S01]  /*0010*/  S2UR UR17, SR_CTAID.Y ;  /* 0x00000000001179c3 */ /* 0x000e220000002600 */
[----:B------:R-:W-:Y:S01]  /*0020*/  ULDC.64 UR4, c[0x0][0x2f0] ;  /* 0x0000bc0000047ab9 */ /* 0x000fe20000000a00 */
[----:B------:R-:W-:Y:S01]  /*0030*/  ULDC.64 UR20, c[0x0][0x208] ;  /* 0x0000820000147ab9 */ /* 0x000fe20000000a00 */
[----:B------:R-:W-:-:S04]  /*0040*/  UISETP.NE.U32.AND UP0, UPT, UR4, URZ, UPT ;  /* 0x0000003f0400728c */ /* 0x000fc8000bf05070 */
[----:B------:R-:W-:-:S03]  /*0050*/  UISETP.NE.AND.EX UP0, UPT, UR5, URZ, UPT, UP0 ;  /* 0x0000003f0500728c */ /* 0x000fc6000bf05300 */
[----:B------:R-:W-:-:S03]  /*0060*/  ULDC.64 UR4, c[0x0][0x2f0] ;  /* 0x0000bc0000047ab9 */ /* 0x000fc60000000a00 */
[----:B------:R-:W-:Y:S01]  /*0070*/  PLOP3.LUT P0, PT, PT, PT, UP0, 0x80, 0x0 ;  /* 0x000000000000781c */ /* 0x000fe20003f0f008 */
[----:B0-----:R-:W-:-:S06]  /*0080*/  UIMAD.WIDE UR4, UR17, 0x4, UR4 ;  /* 0x00000004110478a5 */ /* 0x001fcc000f8e0204 */
[----:B------:R-:W-:Y:S02]  /*0090*/  IMAD.U32 R2, RZ, RZ, UR4 ;  /* 0x00000004ff027e24 */ /* 0x000fe4000f8e00ff */
[----:B------:R-:W-:-:S05]  /*00a0*/  IMAD.U32 R3, RZ, RZ, UR5 ;  /* 0x00000005ff037e24 */ /* 0x000fca000f8e00ff */
[----:B------:R-:W2:Y:S04]  /*00b0*/  @P0 LDG.E R4, desc[UR20][R2.64] ;  /* 0x0000001402040981 */ /* 0x000ea8000c1e1900 */
[----:B------:R-:W3:Y:S01]  /*00c0*/  @P0 LDG.E R0, desc[UR20][R2.64+0x4] ;  /* 0x0000041402000981 */ /* 0x000ee2000c1e1900 */
[----:B------:R-:W0:Y:S01]  /*00d0*/  S2UR UR5, SR_CTAID.X ;  /* 0x00000000000579c3 */ /* 0x000e220000002500 */
[----:B------:R-:W-:Y:S01]  /*00e0*/  UMOV UR6, 0xffffffff ;  /* 0xffffffff00067882 */ /* 0x000fe20000000000 */
[----:B0-----:R-:W-:Y:S01]  /*00f0*/  USHF.L.U32 UR16, UR5, 0x6, URZ ;  /* 0x0000000605107899 */ /* 0x001fe2000800063f */
[----:B--2---:R-:W-:Y:S02]  /*0100*/  @P0 R2UR UR6, R4 ;  /* 0x00000000040602ca */ /* 0x004fe400000e0000 */
[----:B---3--:R-:W-:-:S13]  /*0110*/  @P0 R2UR UR8, R0 ;  /* 0x00000000000802ca */ /* 0x008fda00000e0000 */
[----:B------:R-:W-:-:S07]  /*0120*/  @UP0 UIADD3 UR8, UR8, -UR6, URZ ;  /* 0x8000000608080290 */ /* 0x000fce000fffe03f */
[----:B------:R-:W-:Y:S02]  /*0130*/  @!UP0 ULDC UR8, c[0x0][0x2c4] ;  /* 0x0000b10000088ab9 */ /* 0x000fe40000000800 */
[----:B------:R-:W-:-:S06]  /*0140*/  UISETP.GT.AND UP1, UPT, UR8, UR16, UPT ;  /* 0x000000100800728c */ /* 0x000fcc000bf24270 */
[----:B------:R-:W-:-:S13]  /*0150*/  PLOP3.LUT P0, PT, PT, PT, UP1, 0x80, 0x0 ;  /* 0x000000000000781c */ /* 0x000fda0003f0f018 */
[----:B------:R-:W-:Y:S05]  /*0160*/  @!P0 EXIT ;  /* 0x000000000000894d */ /* 0x000fea0003800000 */
[----:B------:R-:W0:Y:S01]  /*0170*/  S2R R7, SR_TID.X ;  /* 0x0000000000077919 */ /* 0x000e220000002100 */
[----:B------:R-:W-:Y:S01]  /*0180*/  UISETP.NE.AND UP1, UPT, UR6, -0x1, UPT ;  /* 0xffffffff0600788c */ /* 0x000fe2000bf25270 */
[----:B------:R-:W1:Y:S01]  /*0190*/  S2UR UR25, SR_CTAID.Z ;  /* 0x00000000001979c3 */ /* 0x000e620000002700 */
[----:B------:R-:W-:Y:S01]  /*01a0*/  ULDC UR26, c[0x0][0x270] ;  /* 0x00009c00001a7ab9 */ /* 0x000fe20000000800 */
[----:B------:R-:W-:Y:S01]  /*01b0*/  UIMAD.WIDE UR14, UR17, 0x80, URZ ;  /* 0x00000080110e78a5 */ /* 0x000fe2000f8e023f */
[----:B------:R-:W-:Y:S02]  /*01c0*/  ULDC UR28, c[0x0][0x2dc] ;  /* 0x0000b700001c7ab9 */ /* 0x000fe40000000800 */
[----:B------:R-:W-:Y:S01]  /*01d0*/  PLOP3.LUT P0, PT, PT, PT, UP1, 0x80, 0x0 ;  /* 0x000000000000781c */ /* 0x000fe20003f0f018 */
[----:B------:R-:W-:Y:S02]  /*01e0*/  USEL UR22, UR14, URZ, UP0 ;  /* 0x0000003f0e167287 */ /* 0x000fe40008000000 */
[----:B------:R-:W-:-:S02]  /*01f0*/  USEL UR23, UR15, URZ, UP0 ;  /* 0x0000003f0f177287 */ /* 0x000fc40008000000 */
[----:B------:R-:W-:Y:S01]  /*0200*/  @UP1 ULDC.64 UR12, c[0x0][0x448] ;  /* 0x00011200000c1ab9 */ /* 0x000fe20000000a00 */
[----:B------:R-:W-:Y:S02]  /*0210*/  USHF.R.S32.HI UR19, URZ, 0x1f, UR16 ;  /* 0x0000001f3f137899 */ /* 0x000fe40008011410 */
[----:B------:R-:W-:Y:S02]  /*0220*/  @UP1 UIMAD.WIDE.U32 UR10, UR6, UR12, URZ ;  /* 0x0000000c060a12a5 */ /* 0x000fe4000f8e003f */
[----:B------:R-:W-:Y:S01]  /*0230*/  USHF.R.S32.HI UR18, URZ, 0x1f, UR28 ;  /* 0x0000001f3f127899 */ /* 0x000fe2000801141c */
[----:B------:R-:W-:Y:S01]  /*0240*/  ULDC UR12, c[0x0][0x2d4] ;  /* 0x0000b500000c7ab9 */ /* 0x000fe20000000800 */
[----:B------:R-:W-:Y:S02]  /*0250*/  @UP1 UIMAD UR9, UR6, UR13, UR11 ;  /* 0x0000000d060912a4 */ /* 0x000fe4000f8e020b */
[----:B------:R-:W-:Y:S02]  /*0260*/  UIMAD.WIDE UR12, UR17, UR12, URZ ;  /* 0x0000000c110c72a5 */ /* 0x000fe4000f8e023f */
[----:B------:R-:W-:-:S02]  /*0270*/  USHF.R.S32.HI UR11, URZ, 0x1f, UR26 ;  /* 0x0000001f3f0b7899 */ /* 0x000fc4000801141a */
[----:B------:R-:W-:Y:S02]  /*0280*/  UIMAD UR13, UR13, UR26, URZ ;  /* 0x0000001a0d0d72a4 */ /* 0x000fe4000f8e023f */
[----:B------:R-:W-:Y:S02]  /*0290*/  UIMAD.WIDE.U32 UR14, UR12, UR26, URZ ;  /* 0x0000001a0c0e72a5 */ /* 0x000fe4000f8e003f */
[----:B------:R-:W-:Y:S01]  /*02a0*/  UIMAD UR11, UR12, UR11, UR13 ;  /* 0x0000000b0c0b72a4 */ /* 0x000fe2000f8e020d */
[----:B0-----:R-:W-:Y:S01]  /*02b0*/  SHF.R.S32.HI R0, RZ, 0x1f, R7 ;  /* 0x0000001fff007819 */ /* 0x001fe20000011407 */
[----:B------:R-:W-:Y:S02]  /*02c0*/  UIADD3 UR16, UP0, UR16, UR22, URZ ;  /* 0x0000001610107290 */ /* 0x000fe4000ff1e03f */
[----:B------:R-:W-:Y:S01]  /*02d0*/  UIADD3 UR11, UR15, UR11, URZ ;  /* 0x0000000b0f0b7290 */ /* 0x000fe2000fffe03f */
[CC--:B------:R-:W-:Y:S01]  /*02e0*/  LEA.HI R2, R0.reuse, R7.reuse, RZ, 0x2 ;  /* 0x0000000700027211 */ /* 0x0c0fe200078f10ff */
[----:B------:R-:W-:Y:S01]  /*02f0*/  @UP1 UMOV UR24, UR6 ;  /* 0x0000000600181c82 */ /* 0x000fe20008000000 */
[CC--:B------:R-:W-:Y:S01]  /*0300*/  LEA.HI R5, R0.reuse, R7.reuse, RZ, 0x5 ;  /* 0x0000000700057211 */ /* 0x0c0fe200078f28ff */
[----:B------:R-:W-:Y:S01]  /*0310*/  UIMAD UR11, UR11, UR28, URZ ;  /* 0x0000001c0b0b72a4 */ /* 0x000fe2000f8e023f */
[--C-:B------:R-:W-:Y:S01]  /*0320*/  SHF.R.S32.HI R3, RZ, 0x2, R2.reuse ;  /* 0x00000002ff037819 */ /* 0x100fe20000011402 */
[----:B------:R-:W-:Y:S01]  /*0330*/  UMOV UR4, URZ ;  /* 0x0000003f00047c82 */ /* 0x000fe20008000000 */
[----:B------:R-:W-:Y:S01]  /*0340*/  SHF.R.S32.HI R4, RZ, 0x1f, R2 ;  /* 0x0000001fff047819 */ /* 0x000fe20000011402 */
[----:B------:R-:W-:Y:S01]  /*0350*/  UIMAD.WIDE UR6, UR26, UR28, URZ ;  /* 0x0000001c1a0672a5 */ /* 0x000fe2000f8e023f */
[----:B------:R-:W-:Y:S01]  /*0360*/  LEA.HI R0, R0, R7, RZ, 0x7 ;  /* 0x0000000700007211 */ /* 0x000fe200078f38ff */
[----:B-1----:R-:W-:Y:S01]  /*0370*/  UIMAD UR29, UR25, UR28, URZ ;  /* 0x0000001c191d72a4 */ /* 0x002fe2000f8e023f */
[----:B------:R-:W-:Y:S01]  /*0380*/  LOP3.LUT R2, R2, 0x7ffffffc, RZ, 0xc0, !PT ;  /* 0x7ffffffc02027812 */ /* 0x000fe200078ec0ff */
[----:B------:R-:W-:Y:S01]  /*0390*/  UIMAD UR27, UR26, UR28, URZ ;  /* 0x0000001c1a1b72a4 */ /* 0x000fe2000f8e023f */
[----:B------:R-:W-:Y:S01]  /*03a0*/  LOP3.LUT R6, R5, 0xffffffe0, RZ, 0xc0, !PT ;  /* 0xffffffe005067812 */ /* 0x000fe200078ec0ff */
[----:B------:R-:W-:Y:S01]  /*03b0*/  UIMAD.WIDE.U32 UR12, UR14, UR28, URZ ;  /* 0x0000001c0e0c72a5 */ /* 0x000fe2000f8e003f */
[----:B------:R-:W-:Y:S01]  /*03c0*/  LEA.HI R4, R4, R3, RZ, 0x3 ;  /* 0x0000000304047211 */ /* 0x000fe200078f18ff */
[----:B------:R-:W-:-:S02]  /*03d0*/  UIADD3.X UR19, UR19, UR23, URZ, UP0, !UPT ;  /* 0x0000001713137290 */ /* 0x000fc400087fe43f */
[----:B------:R-:W-:Y:S01]  /*03e0*/  UIMAD UR18, UR18, UR14, UR11 ;  /* 0x0000000e121272a4 */ /* 0x000fe2000f8e020b */
[----:B------:R-:W-:Y:S11]  /*03f0*/  @P0 BRA `(.L_x_808) ;  /* 0x00000000001c0947 */ /* 0x000ff60003800000 */
[----:B------:R-:W-:Y:S01]  /*0400*/  USHF.R.S32.HI UR9, URZ, 0x1f, UR17 ;  /* 0x0000001f3f097899 */ /* 0x000fe20008011411 */
[----:B------:R-:W-:Y:S01]  /*0410*/  ULDC.64 UR14, c[0x0][0x430] ;  /* 0x00010c00000e7ab9 */ /* 0x000fe20000000a00 */
[----:B------:R-:W-:Y:S02]  /*0420*/  UMOV UR24, 0xffffffff ;  /* 0xffffffff00187882 */ /* 0x000fe40000000000 */
[----:B------:R-:W-:Y:S02]  /*0430*/  UIMAD UR9, UR9, UR14, URZ ;  /* 0x0000000e090972a4 */ /* 0x000fe4000f8e023f */
[----:B------:R-:W-:Y:S02]  /*0440*/  UIMAD.WIDE.U32 UR10, UR17, UR14, URZ ;  /* 0x0000000e110a72a5 */ /* 0x000fe4000f8e003f */
[----:B------:R-:W-:-:S04]  /*0450*/  UIMAD UR9, UR17, UR15, UR9 ;  /* 0x0000000f110972a4 */ /* 0x000fc8000f8e0209 */
[----:B------:R-:W-:-:S12]  /*0460*/  UIADD3 UR9, UR11, UR9, URZ ;  /* 0x000000090b097290 */ /* 0x000fd8000fffe03f */
.L_x_808:
[----:B------:R-:W-:Y:S01]  /*0470*/  UIMAD.WIDE.U32 UR14, UR6, UR24, URZ ;  /* 0x00000018060e72a5 */ /* 0x000fe2000f8e003f */
[----:B------:R-:W-:Y:S01]  /*0480*/  LOP3.LUT R4, R4, 0xfffffff8, RZ, 0xc0, !PT ;  /* 0xfffffff804047812 */ /* 0x000fe200078ec0ff */
[----:B------:R-:W-:Y:S01]  /*0490*/  UIMAD UR24, UR7, UR24, URZ ;  /* 0x00000018071872a4 */ /* 0x000fe2000f8e023f */
[----:B------:R-:W-:Y:S01]  /*04a0*/  IADD3 R2, -R2, R7, RZ ;  /* 0x0000000702027210 */ /* 0x000fe20007ffe1ff */
[----:B------:R-:W-:Y:S01]  /*04b0*/  IMAD.IADD R7, R7, 0x1, -R6 ;  /* 0x0000000107077824 */ /* 0x000fe200078e0a06 */
[----:B------:R-:W-:Y:S01]  /*04c0*/  USEL UR12, UR12, UR14, !UP1 ;  /* 0x0000000e0c0c7287 */ /* 0x000fe2000c800000 */
[--C-:B------:R-:W-:Y:S01]  /*04d0*/  SHF.R.S32.HI R6, RZ, 0x5, R5.reuse ;  /* 0x00000005ff067819 */ /* 0x100fe20000011405 */
[----:B------:R-:W-:Y:S01]  /*04e0*/  UIMAD UR4, UR6, UR4, UR24 ;  /* 0x00000004060472a4 */ /* 0x000fe2000f8e0218 */
[----:B------:R-:W-:Y:S01]  /*04f0*/  SHF.R.S32.HI R5, RZ, 0x1f, R5 ;  /* 0x0000001fff057819 */ /* 0x000fe20000011405 */
[----:B------:R-:W-:Y:S01]  /*0500*/  UIADD3 UR11, UR13, UR18, URZ ;  /* 0x000000120d0b7290 */ /* 0x000fe2000fffe03f */
[----:B------:R-:W-:Y:S01]  /*0510*/  IMAD.IADD R4, R3, 0x1, -R4 ;  /* 0x0000000103047824 */ /* 0x000fe200078e0a04 */
[----:B------:R-:W-:Y:S01]  /*0520*/  @UP1 UIADD3 UR11, UR15, UR4, URZ ;  /* 0x000000040f0b1290 */ /* 0x000fe2000fffe03f */
[----:B------:R-:W-:Y:S01]  /*0530*/  LEA.HI R5, R5, R6, RZ, 0x2 ;  /* 0x0000000605057211 */ /* 0x000fe200078f10ff */
[----:B------:R-:W-:Y:S01]  /*0540*/  UIADD3 UR12, UP0, UR29, UR12, URZ ;  /* 0x0000000c1d0c7290 */ /* 0x000fe2000ff1e03f */
[----:B------:R-:W-:Y:S01]  /*0550*/  SHF.R.U32.HI R3, RZ, 0x4, R0 ;  /* 0x00000004ff037819 */ /* 0x000fe20000011600 */
[----:B------:R-:W-:Y:S01]  /*0560*/  UIMAD UR19, UR19, UR6, URZ ;  /* 0x00000006131372a4 */ /* 0x000fe2000f8e023f */
[----:B------:R-:W-:Y:S01]  /*0570*/  SHF.L.U32 R4, R4, 0x6, RZ ;  /* 0x0000000604047819 */ /* 0x000fe200000006ff */
[----:B------:R-:W-:Y:S01]  /*0580*/  ULEA.HI.X.SX32 UR13, UR29, UR11, 0x1, UP0 ;  /* 0x0000000b1d0d7291 */ /* 0x000fe200080f0e3f */
[----:B------:R-:W-:Y:S01]  /*0590*/  LOP3.LUT R5, R5, 0x3ffffc, RZ, 0xc0, !PT ;  /* 0x003ffffc05057812 */ /* 0x000fe200078ec0ff */
[----:B------:R-:W-:Y:S01]  /*05a0*/  UIMAD UR19, UR7, UR16, UR19 ;  /* 0x00000010071372a4 */ /* 0x000fe2000f8e0213 */
[----:B------:R-:W-:Y:S01]  /*05b0*/  IMAD R7, R6, UR27, R7 ;  /* 0x0000001b06077c24 */ /* 0x000fe2000f8e0207 */
[----:B------:R-:W-:Y:S01]  /*05c0*/  LOP3.LUT R4, R4, 0x1c0, RZ, 0xc0, !PT ;  /* 0x000001c004047812 */ /* 0x000fe200078ec0ff */
[----:B------:R-:W-:Y:S01]  /*05d0*/  UIMAD.WIDE.U32 UR6, UR6, UR16, UR12 ;  /* 0x00000010060672a5 */ /* 0x000fe2000f8e000c */
[----:B------:R-:W-:Y:S01]  /*05e0*/  IMAD.IADD R5, R6, 0x1, -R5 ;  /* 0x0000000106057824 */ /* 0x000fe200078e0a05 */
[----:B------:R-:W-:-:S02]  /*05f0*/  CS2R R10, SRZ ;  /* 0x00000000000a7805 */ /* 0x000fc4000001ff00 */
[----:B------:R-:W-:Y:S01]  /*0600*/  LOP3.LUT R3, R4, 0x8, R3, 0xf8, !PT ;  /* 0x0000000804037812 */ /* 0x000fe200078ef803 */
[----:B------:R-:W-:Y:S01]  /*0610*/  IMAD.U32 R9, RZ, RZ, UR19 ;  /* 0x00000013ff097e24 */ /* 0x000fe2000f8e00ff */
[----:B------:R-:W-:Y:S01]  /*0620*/  SHF.R.S32.HI R0, RZ, 0x1f, R7 ;  /* 0x0000001fff007819 */ /* 0x000fe20000011407 */
[----:B------:R-:W-:Y:S01]  /*0630*/  ULDC.64 UR12, c[0x0][0x400] ;  /* 0x00010000000c7ab9 */ /* 0x000fe20000000a00 */
[----:B------:R-:W-:Y:S02]  /*0640*/  SHF.R.U32.HI R4, RZ, 0x3, R4 ;  /* 0x00000003ff047819 */ /* 0x000fe40000011604 */
[----:B------:R-:W-:Y:S02]  /*0650*/  CS2R R12, SRZ ;  /* 0x00000000000c7805 */ /* 0x000fe4000001ff00 */
[----:B------:R-:W-:Y:S02]  /*0660*/  IADD3 R7, P0, R7, UR6, RZ ;  /* 0x0000000607077c10 */ /* 0x000fe4000ff1e0ff */
[----:B------:R-:W-:-:S02]  /*0670*/  CS2R R16, SRZ ;  /* 0x0000000000107805 */ /* 0x000fc4000001ff00 */
[----:B------:R-:W-:Y:S02]  /*0680*/  LEA R5, R5, R2, 0x9 ;  /* 0x0000000205057211 */ /* 0x000fe400078e48ff */
[----:B------:R-:W-:Y:S02]  /*0690*/  CS2R R18, SRZ ;  /* 0x0000000000127805 */ /* 0x000fe4000001ff00 */
[----:B------:R-:W-:Y:S01]  /*06a0*/  LOP3.LUT R2, R3, R4, RZ, 0x3c, !PT ;  /* 0x0000000403027212 */ /* 0x000fe200078e3cff */
[----:B------:R-:W-:Y:S01]  /*06b0*/  IMAD.MOV.U32 R3, RZ, RZ, RZ ;  /* 0x000000ffff037224 */ /* 0x000fe200078e00ff */
[----:B------:R-:W-:Y:S01]  /*06c0*/  IADD3.X R4, R0, UR7, R9, P0, !PT ;  /* 0x0000000700047c10 */ /* 0x000fe200087fe409 */
[----:B------:R-:W-:Y:S01]  /*06d0*/  ULDC UR7, c[0x0][0x490] ;  /* 0x0001240000077ab9 */ /* 0x000fe20000000800 */
[----:B------:R-:W-:Y:S01]  /*06e0*/  LEA R0, P0, R7, UR12, 0x2 ;  /* 0x0000000c07007c11 */ /* 0x000fe2000f8010ff */
[----:B------:R-:W-:Y:S01]  /*06f0*/  UISETP.GE.AND UP0, UPT, UR7, 0x1, UPT ;  /* 0x000000010700788c */ /* 0x000fe2000bf06270 */
[----:B------:R-:W-:Y:S01]  /*0700*/  IMAD.U32 R2, R5, 0x2, R2 ;  /* 0x0000000205027824 */ /* 0x000fe200078e0002 */
[----:B------:R-:W-:-:S02]  /*0710*/  CS2R R8, SRZ ;  /* 0x0000000000087805 */ /* 0x000fc4000001ff00 */
[----:B------:R-:W-:Y:S01]  /*0720*/  LEA.HI.X R5, R7, UR13, R4, 0x2, P0 ;  /* 0x0000000d07057c11 */ /* 0x000fe200080f1404 */
[----:B------:R-:W-:Y:S01]  /*0730*/  HFMA2.MMA R4, -RZ, RZ, 0, 0 ;  /* 0x00000000ff047435 */ /* 0x000fe200000001ff */
[----:B------:R-:W-:Y:S02]  /*0740*/  CS2R R6, SRZ ;  /* 0x0000000000067805 */ /* 0x000fe4000001ff00 */
[----:B------:R-:W-:Y:S02]  /*0750*/  PLOP3.LUT P0, PT, PT, PT, UP0, 0x80, 0x0 ;  /* 0x000000000000781c */ /* 0x000fe40003f0f008 */
[----:B------:R-:W-:-:S11]  /*0760*/  CS2R R20, SRZ ;  /* 0x0000000000147805 */ /* 0x000fd6000001ff00 */
[----:B------:R-:W-:Y:S05]  /*0770*/  @!P0 BRA `(.L_x_809) ;  /* 0x0000000c00888947 */ /* 0x000fea0003800000 */
[----:B------:R-:W0:Y:S01]  /*0780*/  LDC R11, c[0x0][0x490] ;  /* 0x00012400ff0b7b82 */ /* 0x000e220000000800 */
[----:B------:R-:W-:Y:S02]  /*0790*/  UISETP.NE.AND UP0, UPT, UR7, 0x1, UPT ;  /* 0x000000010700788c */ /* 0x000fe4000bf05270 */
[----:B------:R-:W-:-:S04]  /*07a0*/  USHF.L.U32 UR16, UR27, 0x3, URZ ;  /* 0x000000031b107899 */ /* 0x000fc8000800063f */
[----:B------:R-:W-:Y:S02]  /*07b0*/  PLOP3.LUT P1, PT, PT, PT, UP0, 0x80, 0x0 ;  /* 0x000000000000781c */ /* 0x000fe40003f2f008 */
[----:B0-----:R-:W-:Y:S01]  /*07c0*/  LOP3.LUT P0, RZ, R11, 0x1, RZ, 0xc0, !PT ;  /* 0x000000010bff7812 */ /* 0x001fe2000780c0ff */
[----:B------:R-:W-:-:S10]  /*07d0*/  IMAD.MOV.U32 R11, RZ, RZ, RZ ;  /* 0x000000ffff0b7224 */ /* 0x000fd400078e00ff */
[----:B------:R-:W-:Y:S05]  /*07e0*/  @!P1 BRA `(.L_x_810) ;  /* 0x0000000800809947 */ /* 0x000fea0003800000 */
[----:B------:R-:W-:Y:S01]  /*07f0*/  ULOP3.LUT UR4, UR7, 0x1, URZ, 0xc0, !UPT ;  /* 0x0000000107047892 */ /* 0x000fe2000f8ec03f */
[----:B------:R-:W-:Y:S01]  /*0800*/  CS2R R10, SRZ ;  /* 0x00000000000a7805 */ /* 0x000fe2000001ff00 */
[----:B------:R-:W-:Y:S01]  /*0810*/  ULDC.64 UR14, c[0x0][0x488] ;  /* 0x00012200000e7ab9 */ /* 0x000fe20000000a00 */
[----:B------:R-:W-:Y:S01]  /*0820*/  USHF.R.S32.HI UR6, URZ, 0x1f, UR16 ;  /* 0x0000001f3f067899 */ /* 0x000fe20008011410 */
[----:B------:R-:W-:Y:S01]  /*0830*/  IMAD.MOV.U32 R3, RZ, RZ, RZ ;  /* 0x000000ffff037224 */ /* 0x000fe200078e00ff */
[----:B------:R-:W-:Y:S01]  /*0840*/  USHF.L.U64.HI UR11, UR14, 0x1, UR15 ;  /* 0x000000010e0b7899 */ /* 0x000fe2000801020f */
[----:B------:R-:W-:Y:S01]  /*0850*/  CS2R R12, SRZ ;  /* 0x00000000000c7805 */ /* 0x000fe2000001ff00 */
[----:B------:R-:W-:Y:S01]  /*0860*/  USHF.L.U32 UR17, UR14, 0x1, URZ ;  /* 0x000000010e117899 */ /* 0x000fe2000800063f */
[----:B------:R-:W-:Y:S02]  /*0870*/  CS2R R16, SRZ ;  /* 0x0000000000107805 */ /* 0x000fe4000001ff00 */
[----:B------:R-:W-:-:S02]  /*0880*/  CS2R R18, SRZ ;  /* 0x0000000000127805 */ /* 0x000fc4000001ff00 */
[----:B------:R-:W-:Y:S02]  /*0890*/  CS2R R6, SRZ ;  /* 0x0000000000067805 */ /* 0x000fe4000001ff00 */
[----:B------:R-:W-:Y:S02]  /*08a0*/  CS2R R8, SRZ ;  /* 0x0000000000087805 */ /* 0x000fe4000001ff00 */
[----:B------:R-:W-:Y:S02]  /*08b0*/  MOV R4, RZ ;  /* 0x000000ff00047202 */ /* 0x000fe40000000f00 */
[----:B------:R-:W-:Y:S01]  /*08c0*/  CS2R R20, SRZ ;  /* 0x0000000000147805 */ /* 0x000fe2000001ff00 */
[----:B------:R-:W-:Y:S02]  /*08d0*/  UIADD3 UR4, -UR4, UR7, URZ ;  /* 0x0000000704047290 */ /* 0x000fe4000fffe13f */
[----:B------:R-:W-:Y:S02]  /*08e0*/  USHF.L.U64.HI UR7, UR16, 0x2, UR6 ;  /* 0x0000000210077899 */ /* 0x000fe40008010206 */
[----:B------:R-:W-:-:S02]  /*08f0*/  UIMAD UR13, UR27, 0x38, URZ ;  /* 0x000000381b0d78a4 */ /* 0x000fc4000f8e023f */
[----:B------:R-:W-:-:S12]  /*0900*/  USHF.L.U64.HI UR6, UR17, 0x2, UR11 ;  /* 0x0000000211067899 */ /* 0x000fd8000801020b */
.L_x_811:
[----:B------:R-:W-:Y:S01]  /*0910*/  USHF.L.U32 UR11, UR16, 0x2, URZ ;  /* 0x00000002100b7899 */ /* 0x000fe2000800063f */
[----:B------:R-:W-:Y:S02]  /*0920*/  IMAD.U32 R25, RZ, RZ, UR27 ;  /* 0x0000001bff197e24 */ /* 0x000fe4000f8e00ff */
[----:B------:R-:W-:-:S03]  /*0930*/  IMAD.U32 R23, RZ, RZ, UR27 ;  /* 0x0000001bff177e24 */ /* 0x000fc6000f8e00ff */
[----:B------:R-:W-:-:S04]  /*0940*/  IADD3 R14, P1, R0, UR11, RZ ;  /* 0x0000000b000e7c10 */ /* 0x000fc8000ff3e0ff */
[----:B------:R-:W-:-:S03]  /*0950*/  IADD3.X R15, R5, UR7, RZ, P1, !PT ;  /* 0x00000007050f7c10 */ /* 0x000fc60008ffe4ff */
[----:B------:R-:W-:Y:S01]  /*0960*/  IMAD.WIDE R24, R25, 0x20, R14 ;  /* 0x0000002019187825 */ /* 0x000fe200078e020e */
[----:B------:R-:W-:-:S04]  /*0970*/  MOV R26, UR27 ;  /* 0x0000001b001a7c02 */ /* 0x000fc80008000f00 */
[----:B------:R-:W2:Y:S01]  /*0980*/  LDG.E R29, desc[UR20][R24.64] ;  /* 0x00000014181d7981 */ /* 0x000ea2000c1e1900 */
[----:B------:R-:W-:-:S05]  /*0990*/  IMAD.WIDE R22, R23, 0x20, R24 ;  /* 0x0000002017167825 */ /* 0x000fca00078e0218 */
[----:B------:R0:W3:Y:S02]  /*09a0*/  LDG.E R27, desc[UR20][R22.64] ;  /* 0x00000014161b7981 */ /* 0x0000e4000c1e1900 */
[----:B0-----:R-:W-:-:S04]  /*09b0*/  IMAD.WIDE R22, R26, 0x20, R22 ;  /* 0x000000201a167825 */ /* 0x001fc800078e0216 */
[----:B------:R-:W-:Y:S02]  /*09c0*/  IMAD.WIDE R24, R26, 0x20, R22 ;  /* 0x000000201a187825 */ /* 0x000fe400078e0216 */
[----:B------:R-:W4:Y:S04]  /*09d0*/  LDG.E R26, desc[UR20][R22.64] ;  /* 0x00000014161a7981 */ /* 0x000f28000c1e1900 */
[----:B------:R0:W5:Y:S01]  /*09e0*/  LDG.E R22, desc[UR20][R24.64] ;  /* 0x0000001418167981 */ /* 0x000162000c1e1900 */
[----:B------:R-:W-:-:S03]  /*09f0*/  USHF.L.U32 UR11, UR27, 0x4, URZ ;  /* 0x000000041b0b7899 */ /* 0x000fc6000800063f */
[----:B------:R-:W5:Y:S01]  /*0a00*/  LDG.E R23, desc[UR20][R14.64+0x80] ;  /* 0x000080140e177981 */ /* 0x000f62000c1e1900 */
[----:B--2---:R-:W-:Y:S01]  /*0a10*/  FADD.FTZ R4, R29, R4 ;  /* 0x000000041d047221 */ /* 0x004fe20000010000 */
[----:B---3--:R-:W-:Y:S01]  /*0a20*/  FADD.FTZ R8, R27, R8 ;  /* 0x000000081b087221 */ /* 0x008fe20000010000 */
[----:B------:R-:W-:-:S04]  /*0a30*/  IMAD.U32 R27, RZ, RZ, UR27 ;  /* 0x0000001bff1b7e24 */ /* 0x000fc8000f8e00ff */
[----:B0-----:R-:W-:-:S05]  /*0a40*/  IMAD.WIDE R24, R27, 0x20, R24 ;  /* 0x000000201b187825 */ /* 0x001fca00078e0218 */
[----:B------:R-:W2:Y:S01]  /*0a50*/  LDG.E R29, desc[UR20][R24.64] ;  /* 0x00000014181d7981 */ /* 0x000ea2000c1e1900 */
[----:B----4-:R-:W-:Y:S01]  /*0a60*/  FADD.FTZ R7, R26, R7 ;  /* 0x000000071a077221 */ /* 0x010fe20000010000 */
[----:B------:R-:W-:Y:S02]  /*0a70*/  IMAD.WIDE R26, R27, 0x20, R24 ;  /* 0x000000201b1a7825 */ /* 0x000fe400078e0218 */
[----:B------:R0:W3:Y:S04]  /*0a80*/  LDG.E R25, desc[UR20][R14.64] ;  /* 0x000000140e197981 */ /* 0x0000e8000c1e1900 */
[----:B------:R-:W4:Y:S01]  /*0a90*/  LDG.E R27, desc[UR20][R26.64] ;  /* 0x000000141a1b7981 */ /* 0x000f22000c1e1900 */
[----:B------:R-:W-:-:S04]  /*0aa0*/  UIADD3 UR11, UR11, 0x20, URZ ;  /* 0x000000200b0b7890 */ /* 0x000fc8000fffe03f */
[----:B------:R-:W-:Y:S02]  /*0ab0*/  USHF.R.S32.HI UR12, URZ, 0x1f, UR11 ;  /* 0x0000001f3f0c7899 */ /* 0x000fe4000801140b */
[----:B------:R-:W-:Y:S02]  /*0ac0*/  IMAD.U32 R28, RZ, RZ, UR11 ;  /* 0x0000000bff1c7e24 */ /* 0x000fe4000f8e00ff */
[----:B------:R-:W-:-:S03]  /*0ad0*/  USHF.L.U64.HI UR12, UR11, 0x2, UR12 ;  /* 0x000000020b0c7899 */ /* 0x000fc6000801020c */
[----:B0-----:R-:W-:-:S04]  /*0ae0*/  LEA R14, P1, R28, R0, 0x2 ;  /* 0x000000001c0e7211 */ /* 0x001fc800078210ff */
[----:B------:R-:W-:Y:S01]  /*0af0*/  IADD3.X R15, R5, UR12, RZ, P1, !PT ;  /* 0x0000000c050f7c10 */ /* 0x000fe20008ffe4ff */
[----:B-----5:R-:W-:-:S04]  /*0b00*/  FADD.FTZ R9, R22, R9 ;  /* 0x0000000916097221 */ /* 0x020fc80000010000 */
[----:B------:R0:W5:Y:S01]  /*0b10*/  LDG.E R22, desc[UR20][R14.64] ;  /* 0x000000140e167981 */ /* 0x000162000c1e1900 */
[----:B--2---:R-:W-:Y:S01]  /*0b20*/  FADD.FTZ R6, R29, R6 ;  /* 0x000000061d067221 */ /* 0x004fe20000010000 */
[----:B------:R-:W-:Y:S01]  /*0b30*/  MOV R29, UR16 ;  /* 0x00000010001d7c02 */ /* 0x000fe20008000f00 */
[----:B----4-:R-:W-:-:S04]  /*0b40*/  FADD.FTZ R10, R27, R10 ;  /* 0x0000000a1b0a7221 */ /* 0x010fc80000010000 */
[----:B------:R-:W-:-:S04]  /*0b50*/  IMAD.WIDE R26, R29, 0x4, R14 ;  /* 0x000000041d1a7825 */ /* 0x000fc800078e020e */
[----:B0-----:R-:W-:-:S05]  /*0b60*/  IMAD.WIDE R14, R29, 0x4, R26 ;  /* 0x000000041d0e7825 */ /* 0x001fca00078e021a */
[----:B------:R0:W2:Y:S01]  /*0b70*/  LDG.E R28, desc[UR20][R14.64] ;  /* 0x000000140e1c7981 */ /* 0x0000a2000c1e1900 */
[----:B---3--:R-:W-:-:S03]  /*0b80*/  FADD.FTZ R20, R25, R20 ;  /* 0x0000001419147221 */ /* 0x008fc60000010000 */
[----:B------:R1:W3:Y:S01]  /*0b90*/  LDG.E R25, desc[UR20][R26.64] ;  /* 0x000000141a197981 */ /* 0x0002e2000c1e1900 */
[----:B0-----:R-:W-:-:S04]  /*0ba0*/  IMAD.WIDE R14, R29, 0x4, R14 ;  /* 0x000000041d0e7825 */ /* 0x001fc800078e020e */
[----:B-1----:R-:W-:Y:S02]  /*0bb0*/  IMAD.WIDE R26, R29, 0x4, R14 ;  /* 0x000000041d1a7825 */ /* 0x002fe400078e020e */
[----:B------:R-:W4:Y:S04]  /*0bc0*/  LDG.E R15, desc[UR20][R14.64] ;  /* 0x000000140e0f7981 */ /* 0x000f28000c1e1900 */
[----:B------:R0:W3:Y:S01]  /*0bd0*/  LDG.E R14, desc[UR20][R26.64] ;  /* 0x000000141a0e7981 */ /* 0x0000e2000c1e1900 */
[----:B------:R-:W-:Y:S01]  /*0be0*/  FADD.FTZ R18, R23, R18 ;  /* 0x0000001217127221 */ /* 0x000fe20000010000 */
[----:B------:R-:W-:Y:S02]  /*0bf0*/  IMAD.U32 R23, RZ, RZ, UR16 ;  /* 0x00000010ff177e24 */ /* 0x000fe4000f8e00ff */
[----:B-----5:R-:W-:Y:S01]  /*0c00*/  FADD.FTZ R17, R22, R17 ;  /* 0x0000001116117221 */ /* 0x020fe20000010000 */
[----:B------:R-:W-:Y:S01]  /*0c10*/  IMAD.MOV.U32 R22, RZ, RZ, R0 ;  /* 0x000000ffff167224 */ /* 0x000fe200078e0000 */
[----:B------:R-:W-:Y:S01]  /*0c20*/  USHF.L.U32 UR11, UR16, 0x2, URZ ;  /* 0x00000002100b7899 */ /* 0x000fe2000800063f */
[----:B0-----:R-:W-:Y:S01]  /*0c30*/  IMAD.WIDE R26, R23, 0x4, R26 ;  /* 0x00000004171a7825 */ /* 0x001fe200078e021a */
[----:B------:R-:W-:-:S05]  /*0c40*/  MOV R23, R5 ;  /* 0x0000000500177202 */ /* 0x000fca0000000f00 */
[----:B------:R-:W5:Y:S04]  /*0c50*/  LDG.E R24, desc[UR20][R22.64] ;  /* 0x0000001416187981 */ /* 0x000f68000c1e1900 */
[----:B------:R0:W5:Y:S04]  /*0c60*/  LDG.E R26, desc[UR20][R26.64] ;  /* 0x000000141a1a7981 */ /* 0x000168000c1e1900 */
[----:B------:R-:W5:Y:S01]  /*0c70*/  LDG.E R22, desc[UR20][R22.64+0x80] ;  /* 0x0000801416167981 */ /* 0x000f62000c1e1900 */
[----:B--2---:R-:W-:Y:S01]  /*0c80*/  FADD.FTZ R13, R28, R13 ;  /* 0x0000000d1c0d7221 */ /* 0x004fe20000010000 */
[----:B------:R-:W-:Y:S01]  /*0c90*/  MOV R28, UR14 ;  /* 0x0000000e001c7c02 */ /* 0x000fe20008000f00 */
[----:B----4-:R-:W-:Y:S01]  /*0ca0*/  FADD.FTZ R12, R15, R12 ;  /* 0x0000000c0f0c7221 */ /* 0x010fe20000010000 */
[----:B------:R-:W-:-:S02]  /*0cb0*/  IMAD.U32 R15, RZ, RZ, UR14 ;  /* 0x0000000eff0f7e24 */ /* 0x000fc4000f8e00ff */
[----:B---3--:R-:W-:-:S03]  /*0cc0*/  FADD.FTZ R3, R14, R3 ;  /* 0x000000030e037221 */ /* 0x008fc60000010000 */
[----:B------:R-:W-:Y:S01]  /*0cd0*/  LEA R14, P1, R15, R0, 0x2 ;  /* 0x000000000f0e7211 */ /* 0x000fe200078210ff */
[----:B------:R-:W-:-:S05]  /*0ce0*/  IMAD.U32 R15, RZ, RZ, UR15 ;  /* 0x0000000fff0f7e24 */ /* 0x000fca000f8e00ff */
[----:B------:R-:W-:Y:S02]  /*0cf0*/  LEA.HI.X R15, R28, R5, R15, 0x2, P1 ;  /* 0x000000051c0f7211 */ /* 0x000fe400008f140f */
[----:B------:R-:W-:-:S04]  /*0d00*/  IADD3 R28, P1, R14, UR11, RZ ;  /* 0x0000000b0e1c7c10 */ /* 0x000fc8000ff3e0ff */
[----:B------:R-:W-:Y:S01]  /*0d10*/  IADD3.X R29, R15, UR7, RZ, P1, !PT ;  /* 0x000000070f1d7c10 */ /* 0x000fe20008ffe4ff */
[----:B------:R-:W-:-:S04]  /*0d20*/  FADD.FTZ R16, R25, R16 ;  /* 0x0000001019107221 */ /* 0x000fc80000010000 */
[----:B------:R-:W2:Y:S01]  /*0d30*/  LDG.E R25, desc[UR20][R28.64] ;  /* 0x000000141c197981 */ /* 0x000ea2000c1e1900 */
[----:B------:R-:W-:-:S03]  /*0d40*/  USHF.L.U32 UR11, UR27, 0x4, URZ ;  /* 0x000000041b0b7899 */ /* 0x000fc6000800063f */
[----:B------:R1:W3:Y:S01]  /*0d50*/  LDG.E R23, desc[UR20][R28.64+0x80] ;  /* 0x000080141c177981 */ /* 0x0002e2000c1e1900 */
[----:B------:R-:W-:Y:S02]  /*0d60*/  USHF.R.S32.HI UR12, URZ, 0x1f, UR11 ;  /* 0x0000001f3f0c7899 */ /* 0x000fe4000801140b */
[----:B0-----:R-:W-:Y:S02]  /*0d70*/  MOV R27, UR11 ;  /* 0x0000000b001b7c02 */ /* 0x001fe40008000f00 */
[----:B------:R-:W-:Y:S02]  /*0d80*/  USHF.L.U64.HI UR12, UR11, 0x2, UR12 ;  /* 0x000000020b0c7899 */ /* 0x000fe4000801020c */
[----:B-1----:R-:W-:-:S04]  /*0d90*/  LEA R28, P1, R27, R14, 0x2 ;  /* 0x0000000e1b1c7211 */ /* 0x002fc800078210ff */
[----:B------:R-:W-:Y:S01]  /*0da0*/  IADD3.X R29, R15, UR12, RZ, P1, !PT ;  /* 0x0000000c0f1d7c10 */ /* 0x000fe20008ffe4ff */
[----:B------:R-:W-:-:S04]  /*0db0*/  UIMAD UR11, UR27, 0x18, URZ ;  /* 0x000000181b0b78a4 */ /* 0x000fc8000f8e023f */
[----:B------:R-:W4:Y:S01]  /*0dc0*/  LDG.E R27, desc[UR20][R28.64] ;  /* 0x000000141c1b7981 */ /* 0x000f22000c1e1900 */
[----:B-----5:R-:W-:Y:S01]  /*0dd0*/  FADD.FTZ R21, R24, R21 ;  /* 0x0000001518157221 */ /* 0x020fe20000010000 */
[----:B------:R-:W-:Y:S02]  /*0de0*/  USHF.R.S32.HI UR12, URZ, 0x1f, UR11 ;  /* 0x0000001f3f0c7899 */ /* 0x000fe4000801140b */
[----:B------:R-:W-:Y:S02]  /*0df0*/  IMAD.U32 R24, RZ, RZ, UR11 ;  /* 0x0000000bff187e24 */ /* 0x000fe4000f8e00ff */
[----:B------:R-:W-:Y:S01]  /*0e00*/  FADD.FTZ R19, R22, R19 ;  /* 0x0000001316137221 */ /* 0x000fe20000010000 */
[----:B------:R-:W-:Y:S01]  /*0e10*/  USHF.L.U64.HI UR12, UR11, 0x2, UR12 ;  /* 0x000000020b0c7899 */ /* 0x000fe2000801020c */
[----:B------:R0:W5:Y:S02]  /*0e20*/  LDG.E R22, desc[UR20][R28.64+0x80] ;  /* 0x000080141c167981 */ /* 0x000164000c1e1900 */
[----:B0-----:R-:W-:-:S04]  /*0e30*/  LEA R28, P1, R24, R14, 0x2 ;  /* 0x0000000e181c7211 */ /* 0x001fc800078210ff */
[----:B------:R-:W-:Y:S01]  /*0e40*/  IADD3.X R29, R15, UR12, RZ, P1, !PT ;  /* 0x0000000c0f1d7c10 */ /* 0x000fe20008ffe4ff */
[----:B--2---:R-:W-:-:S04]  /*0e50*/  FADD.FTZ R20, R20, R25 ;  /* 0x0000001914147221 */ /* 0x004fc80000010000 */
[----:B------:R-:W2:Y:S01]  /*0e60*/  LDG.E R25, desc[UR20][R28.64] ;  /* 0x000000141c197981 */ /* 0x000ea2000c1e1900 */
[----:B------:R-:W-:Y:S01]  /*0e70*/  USHF.L.U32 UR11, UR27, 0x5, URZ ;  /* 0x000000051b0b7899 */ /* 0x000fe2000800063f */
[----:B---3--:R-:W-:Y:S02]  /*0e80*/  FADD.FTZ R18, R18, R23 ;  /* 0x0000001712127221 */ /* 0x008fe40000010000 */
[----:B------:R0:W3:Y:S01]  /*0e90*/  LDG.E R23, desc[UR20][R28.64+0x80] ;  /* 0x000080141c177981 */ /* 0x0000e2000c1e1900 */
[----:B------:R-:W-:-:S04]  /*0ea0*/  USHF.R.S32.HI UR12, URZ, 0x1f, UR11 ;  /* 0x0000001f3f0c7899 */ /* 0x000fc8000801140b */
[----:B------:R-:W-:Y:S01]  /*0eb0*/  USHF.L.U64.HI UR12, UR11, 0x2, UR12 ;  /* 0x000000020b0c7899 */ /* 0x000fe2000801020c */
[----:B----4-:R-:W-:Y:S01]  /*0ec0*/  FADD.FTZ R4, R4, R27 ;  /* 0x0000001b04047221 */ /* 0x010fe20000010000 */
[----:B------:R-:W-:Y:S01]  /*0ed0*/  MOV R27, UR11 ;  /* 0x0000000b001b7c02 */ /* 0x000fe20008000f00 */
[----:B------:R-:W-:-:S03]  /*0ee0*/  UIMAD UR11, UR27, 0x28, URZ ;  /* 0x000000281b0b78a4 */ /* 0x000fc6000f8e023f */
[----:B0-----:R-:W-:-:S04]  /*0ef0*/  LEA R28, P1, R27, R14, 0x2 ;  /* 0x0000000e1b1c7211 */ /* 0x001fc800078210ff */
[----:B------:R-:W-:Y:S01]  /*0f00*/  IADD3.X R29, R15, UR12, RZ, P1, !PT ;  /* 0x0000000c0f1d7c10 */ /* 0x000fe20008ffe4ff */
[----:B------:R-:W-:Y:S02]  /*0f10*/  USHF.R.S32.HI UR12, URZ, 0x1f, UR11 ;  /* 0x0000001f3f0c7899 */ /* 0x000fe4000801140b */
[----:B------:R-:W-:Y:S02]  /*0f20*/  IMAD.U32 R27, RZ, RZ, UR11 ;  /* 0x0000000bff1b7e24 */ /* 0x000fe4000f8e00ff */
[----:B------:R-:W-:Y:S01]  /*0f30*/  FADD.FTZ R11, R26, R11 ;  /* 0x0000000b1a0b7221 */ /* 0x000fe20000010000 */
[----:B------:R-:W-:Y:S01]  /*0f40*/  USHF.L.U64.HI UR12, UR11, 0x2, UR12 ;  /* 0x000000020b0c7899 */ /* 0x000fe2000801020c */
[----:B------:R-:W4:Y:S04]  /*0f50*/  LDG.E R26, desc[UR20][R28.64] ;  /* 0x000000141c1a7981 */ /* 0x000f28000c1e1900 */
[----:B------:R0:W4:Y:S01]  /*0f60*/  LDG.E R24, desc[UR20][R28.64+0x80] ;  /* 0x000080141c187981 */ /* 0x000122000c1e1900 */
[----:B-----5:R-:W-:Y:S01]  /*0f70*/  FADD.FTZ R17, R17, R22 ;  /* 0x0000001611117221 */ /* 0x020fe20000010000 */
[----:B0-----:R-:W-:-:S04]  /*0f80*/  LEA R28, P1, R27, R14, 0x2 ;  /* 0x0000000e1b1c7211 */ /* 0x001fc800078210ff */
[----:B------:R-:W-:-:S05]  /*0f90*/  IADD3.X R29, R15, UR12, RZ, P1, !PT ;  /* 0x0000000c0f1d7c10 */ /* 0x000fca0008ffe4ff */
[----:B------:R-:W5:Y:S01]  /*0fa0*/  LDG.E R22, desc[UR20][R28.64] ;  /* 0x000000141c167981 */ /* 0x000f62000c1e1900 */
[----:B--2---:R-:W-:-:S03]  /*0fb0*/  FADD.FTZ R8, R8, R25 ;  /* 0x0000001908087221 */ /* 0x004fc60000010000 */
[----:B------:R0:W2:Y:S01]  /*0fc0*/  LDG.E R25, desc[UR20][R28.64+0x80] ;  /* 0x000080141c197981 */ /* 0x0000a2000c1e1900 */
[----:B------:R-:W-:Y:S01]  /*0fd0*/  UIMAD UR11, UR27, 0x30, URZ ;  /* 0x000000301b0b78a4 */ /* 0x000fe2000f8e023f */
[----:B---3--:R-:W-:-:S03]  /*0fe0*/  FADD.FTZ R16, R16, R23 ;  /* 0x0000001710107221 */ /* 0x008fc60000010000 */
[----:B------:R-:W-:Y:S02]  /*0ff0*/  USHF.R.S32.HI UR12, URZ, 0x1f, UR11 ;  /* 0x0000001f3f0c7899 */ /* 0x000fe4000801140b */
[----:B------:R-:W-:Y:S02]  /*1000*/  MOV R23, UR11 ;  /* 0x0000000b00177c02 */ /* 0x000fe40008000f00 */
[----:B------:R-:W-:Y:S02]  /*1010*/  USHF.L.U64.HI UR12, UR11, 0x2, UR12 ;  /* 0x000000020b0c7899 */ /* 0x000fe4000801020c */
[----:B0-----:R-:W-:Y:S01]  /*1020*/  LEA R28, P1, R23, R14, 0x2 ;  /* 0x0000000e171c7211 */ /* 0x001fe200078210ff */
[----:B------:R-:W-:Y:S02]  /*1030*/  USHF.R.S32.HI UR11, URZ, 0x1f, UR13 ;  /* 0x0000001f3f0b7899 */ /* 0x000fe4000801140d */
[----:B------:R-:W-:Y:S01]  /*1040*/  IMAD.U32 R27, RZ, RZ, UR13 ;  /* 0x0000000dff1b7e24 */ /* 0x000fe2000f8e00ff */
[----:B------:R-:W-:Y:S01]  /*1050*/  IADD3.X R29, R15, UR12, RZ, P1, !PT ;  /* 0x0000000c0f1d7c10 */ /* 0x000fe20008ffe4ff */
[----:B------:R-:W-:-:S04]  /*1060*/  USHF.L.U64.HI UR11, UR13, 0x2, UR11 ;  /* 0x000000020d0b7899 */ /* 0x000fc8000801020b */
[----:B------:R-:W3:Y:S01]  /*1070*/  LDG.E R23, desc[UR20][R28.64] ;  /* 0x000000141c177981 */ /* 0x000ee2000c1e1900 */
[----:B----4-:R-:W-:Y:S01]  /*1080*/  FADD.FTZ R7, R7, R26 ;  /* 0x0000001a07077221 */ /* 0x010fe20000010000 */
[----:B------:R-:W-:-:S04]  /*1090*/  LEA R26, P1, R27, R14, 0x2 ;  /* 0x0000000e1b1a7211 */ /* 0x000fc800078210ff */
[----:B------:R-:W-:Y:S01]  /*10a0*/  IADD3.X R27, R15, UR11, RZ, P1, !PT ;  /* 0x0000000b0f1b7c10 */ /* 0x000fe20008ffe4ff */
[----:B------:R-:W-:Y:S02]  /*10b0*/  FADD.FTZ R13, R13, R24 ;  /* 0x000000180d0d7221 */ /* 0x000fe40000010000 */
[----:B------:R-:W4:Y:S04]  /*10c0*/  LDG.E R24, desc[UR20][R28.64+0x80] ;  /* 0x000080141c187981 */ /* 0x000f28000c1e1900 */
[----:B------:R-:W4:Y:S01]  /*10d0*/  LDG.E R28, desc[UR20][R14.64+0x80] ;  /* 0x000080140e1c7981 */ /* 0x000f22000c1e1900 */
[----:B-----5:R-:W-:-:S03]  /*10e0*/  FADD.FTZ R9, R9, R22 ;  /* 0x0000001609097221 */ /* 0x020fc60000010000 */
[----:B------:R-:W5:Y:S01]  /*10f0*/  LDG.E R22, desc[UR20][R14.64] ;  /* 0x000000140e167981 */ /* 0x000f62000c1e1900 */
[----:B--2---:R-:W-:-:S03]  /*1100*/  FADD.FTZ R12, R12, R25 ;  /* 0x000000190c0c7221 */ /* 0x004fc60000010000 */
[----:B------:R-:W2:Y:S04]  /*1110*/  LDG.E R25, desc[UR20][R26.64] ;  /* 0x000000141a197981 */ /* 0x000ea8000c1e1900 */
[----:B------:R-:W2:Y:S01]  /*1120*/  LDG.E R26, desc[UR20][R26.64+0x80] ;  /* 0x000080141a1a7981 */ /* 0x000ea2000c1e1900 */
[----:B------:R-:W-:-:S06]  /*1130*/  UIADD3 UR4, UR4, -0x2, URZ ;  /* 0xfffffffe04047890 */ /* 0x000fcc000fffe03f */
[----:B------:R-:W-:Y:S01]  /*1140*/  ISETP.NE.AND P1, PT, RZ, UR4, PT ;  /* 0x00000004ff007c0c */ /* 0x000fe2000bf25270 */
[----:B---3--:R-:W-:Y:S01]  /*1150*/  FADD.FTZ R6, R6, R23 ;  /* 0x0000001706067221 */ /* 0x008fe20000010000 */
[----:B------:R-:W-:-:S04]  /*1160*/  MOV R23, UR17 ;  /* 0x0000001100177c02 */ /* 0x000fc80008000f00 */
[----:B------:R-:W-:-:S04]  /*1170*/  LEA R0, P2, R23, R0, 0x2 ;  /* 0x0000000017007211 */ /* 0x000fc800078410ff */
[----:B------:R-:W-:Y:S01]  /*1180*/  IADD3.X R5, R5, UR6, RZ, P2, !PT ;  /* 0x0000000605057c10 */ /* 0x000fe200097fe4ff */
[----:B----4-:R-:W-:Y:S01]  /*1190*/  FADD.FTZ R3, R3, R24 ;  /* 0x0000001803037221 */ /* 0x010fe20000010000 */
[----:B------:R-:W-:Y:S01]  /*11a0*/  FADD.FTZ R19, R19, R28 ;  /* 0x0000001c13137221 */ /* 0x000fe20000010000 */
[----:B-----5:R-:W-:Y:S01]  /*11b0*/  FADD.FTZ R21, R21, R22 ;  /* 0x0000001615157221 */ /* 0x020fe20000010000 */
[----:B--2---:R-:W-:Y:S01]  /*11c0*/  FADD.FTZ R10, R10, R25 ;  /* 0x000000190a0a7221 */ /* 0x004fe20000010000 */
[----:B------:R-:W-:Y:S01]  /*11d0*/  FADD.FTZ R11, R11, R26 ;  /* 0x0000001a0b0b7221 */ /* 0x000fe20000010000 */
[----:B------:R-:W-:Y:S06]  /*11e0*/  @P1 BRA `(.L_x_811) ;  /* 0xfffffff400c81947 */ /* 0x000fec000383ffff */
.L_x_810:
[----:B------:R-:W-:Y:S01]  /*11f0*/  IMAD.MOV.U32 R24, RZ, RZ, R0 ;  /* 0x000000ffff187224 */ /* 0x000fe200078e0000 */
[----:B------:R-:W-:Y:S01]  /*1200*/  MOV R25, R5 ;  /* 0x0000000500197202 */ /* 0x000fe20000000f00 */
[----:B------:R-:W-:Y:S06]  /*1210*/  @!P0 BRA `(.L_x_809) ;  /* 0x0000000000e08947 */ /* 0x000fec0003800000 */
[----:B------:R-:W-:-:S04]  /*1220*/  IMAD.U32 R23, RZ, RZ, UR16 ;  /* 0x00000010ff177e24 */ /* 0x000fc8000f8e00ff */
[----:B------:R-:W-:-:S05]  /*1230*/  IMAD.WIDE R22, R23, 0x4, R24 ;  /* 0x0000000417167825 */ /* 0x000fca00078e0218 */
[----:B------:R-:W2:Y:S01]  /*1240*/  LDG.E R29, desc[UR20][R22.64] ;  /* 0x00000014161d7981 */ /* 0x000ea2000c1e1900 */
[----:B------:R-:W-:-:S03]  /*1250*/  MOV R15, UR27 ;  /* 0x0000001b000f7c02 */ /* 0x000fc60008000f00 */
[----:B------:R-:W3:Y:S02]  /*1260*/  LDG.E R27, desc[UR20][R22.64+0x80] ;  /* 0x00008014161b7981 */ /* 0x000ee4000c1e1900 */
[----:B------:R-:W-:-:S05]  /*1270*/  IMAD.WIDE R14, R15, 0x20, R22 ;  /* 0x000000200f0e7825 */ /* 0x000fca00078e0216 */
[----:B------:R0:W4:Y:S01]  /*1280*/  LDG.E R5, desc[UR20][R14.64] ;  /* 0x000000140e057981 */ /* 0x000122000c1e1900 */
[----:B------:R-:W-:Y:S01]  /*1290*/  IMAD.U32 R0, RZ, RZ, UR27 ;  /* 0x0000001bff007e24 */ /* 0x000fe2000f8e00ff */
[----:B------:R-:W-:-:S03]  /*12a0*/  MOV R28, UR27 ;  /* 0x0000001b001c7c02 */ /* 0x000fc60008000f00 */
[----:B0-----:R-:W-:-:S04]  /*12b0*/  IMAD.WIDE R14, R0, 0x20, R14 ;  /* 0x00000020000e7825 */ /* 0x001fc800078e020e */
[----:B------:R-:W-:Y:S01]  /*12c0*/  IMAD.U32 R26, RZ, RZ, UR27 ;  /* 0x0000001bff1a7e24 */ /* 0x000fe2000f8e00ff */
[----:B------:R-:W5:Y:S01]  /*12d0*/  LDG.E R23, desc[UR20][R14.64] ;  /* 0x000000140e177981 */ /* 0x000f62000c1e1900 */
[----:B------:R-:W-:Y:S01]  /*12e0*/  MOV R22, UR27 ;  /* 0x0000001b00167c02 */ /* 0x000fe20008000f00 */
[----:B--2---:R-:W-:Y:S01]  /*12f0*/  FADD.FTZ R20, R20, R29 ;  /* 0x0000001d14147221 */ /* 0x004fe20000010000 */
[----:B------:R-:W-:Y:S02]  /*1300*/  IMAD.WIDE R28, R28, 0x20, R14 ;  /* 0x000000201c1c7825 */ /* 0x000fe400078e020e */
[----:B------:R-:W2:Y:S02]  /*1310*/  LDG.E R14, desc[UR20][R24.64] ;  /* 0x00000014180e7981 */ /* 0x000ea4000c1e1900 */
[----:B---3--:R-:W-:Y:S01]  /*1320*/  FADD.FTZ R18, R18, R27 ;  /* 0x0000001b12127221 */ /* 0x008fe20000010000 */
[----:B------:R-:W-:Y:S01]  /*1330*/  IMAD.WIDE R26, R26, 0x20, R28 ;  /* 0x000000201a1a7825 */ /* 0x000fe200078e021c */
[----:B------:R-:W3:Y:S03]  /*1340*/  LDG.E R0, desc[UR20][R28.64] ;  /* 0x000000141c007981 */ /* 0x000ee6000c1e1900 */
[----:B----4-:R-:W-:Y:S01]  /*1350*/  FADD.FTZ R4, R4, R5 ;  /* 0x0000000504047221 */ /* 0x010fe20000010000 */
[----:B------:R0:W4:Y:S02]  /*1360*/  LDG.E R28, desc[UR20][R26.64] ;  /* 0x000000141a1c7981 */ /* 0x000124000c1e1900 */
[----:B0-----:R-:W-:-:S05]  /*1370*/  IMAD.WIDE R26, R22, 0x20, R26 ;  /* 0x00000020161a7825 */ /* 0x001fca00078e021a */
[----:B------:R0:W2:Y:S02]  /*1380*/  LDG.E R5, desc[UR20][R26.64] ;  /* 0x000000141a057981 */ /* 0x0000a4000c1e1900 */
[----:B0-----:R-:W-:-:S05]  /*1390*/  IMAD.WIDE R26, R22, 0x20, R26 ;  /* 0x00000020161a7825 */ /* 0x001fca00078e021a */
[----:B------:R0:W2:Y:S01]  /*13a0*/  LDG.E R15, desc[UR20][R26.64] ;  /* 0x000000141a0f7981 */ /* 0x0000a2000c1e1900 */
[----:B------:R-:W-:Y:S01]  /*13b0*/  UIADD3 UR4, UR16, 0x20, UR16 ;  /* 0x0000002010047890 */ /* 0x000fe2000fffe010 */
[----:B-----5:R-:W-:-:S05]  /*13c0*/  FADD.FTZ R8, R8, R23 ;  /* 0x0000001708087221 */ /* 0x020fca0000010000 */
[----:B------:R-:W-:Y:S01]  /*13d0*/  IMAD.U32 R23, RZ, RZ, UR4 ;  /* 0x00000004ff177e24 */ /* 0x000fe2000f8e00ff */
[----:B------:R-:W-:-:S03]  /*13e0*/  MOV R29, UR16 ;  /* 0x00000010001d7c02 */ /* 0x000fc60008000f00 */
[----:B------:R-:W-:-:S04]  /*13f0*/  IMAD.WIDE R22, R23, 0x4, R24 ;  /* 0x0000000417167825 */ /* 0x000fc800078e0218 */
[----:B0-----:R-:W-:-:S04]  /*1400*/  IMAD.WIDE R26, R29, 0x4, R22 ;  /* 0x000000041d1a7825 */ /* 0x001fc800078e0216 */
[----:B---3--:R-:W-:Y:S02]  /*1410*/  FADD.FTZ R7, R7, R0 ;  /* 0x0000000007077221 */ /* 0x008fe40000010000 */
[----:B------:R0:W3:Y:S02]  /*1420*/  LDG.E R0, desc[UR20][R24.64+0x80] ;  /* 0x0000801418007981 */ /* 0x0000e4000c1e1900 */
[----:B0-----:R-:W-:Y:S02]  /*1430*/  IMAD.U32 R25, RZ, RZ, UR16 ;  /* 0x00000010ff197e24 */ /* 0x001fe4000f8e00ff */
[----:B----4-:R-:W-:Y:S02]  /*1440*/  FADD.FTZ R9, R9, R28 ;  /* 0x0000001c09097221 */ /* 0x010fe40000010000 */
[----:B------:R-:W4:Y:S01]  /*1450*/  LDG.E R28, desc[UR20][R22.64] ;  /* 0x00000014161c7981 */ /* 0x000f22000c1e1900 */
[----:B--2---:R-:W-:-:S03]  /*1460*/  FADD.FTZ R6, R6, R5 ;  /* 0x0000000506067221 */ /* 0x004fc60000010000 */
[----:B------:R0:W2:Y:S02]  /*1470*/  LDG.E R5, desc[UR20][R26.64] ;  /* 0x000000141a057981 */ /* 0x0000a4000c1e1900 */
[----:B0-----:R-:W-:-:S04]  /*1480*/  IMAD.WIDE R26, R29, 0x4, R26 ;  /* 0x000000041d1a7825 */ /* 0x001fc800078e021a */
[----:B------:R-:W-:Y:S01]  /*1490*/  FADD.FTZ R10, R10, R15 ;  /* 0x0000000f0a0a7221 */ /* 0x000fe20000010000 */
[----:B------:R-:W-:Y:S01]  /*14a0*/  MOV R15, UR16 ;  /* 0x00000010000f7c02 */ /* 0x000fe20008000f00 */
[----:B------:R-:W-:Y:S01]  /*14b0*/  FADD.FTZ R21, R21, R14 ;  /* 0x0000000e15157221 */ /* 0x000fe20000010000 */
[----:B------:R-:W-:Y:S01]  /*14c0*/  IMAD.WIDE R24, R25, 0x4, R26 ;  /* 0x0000000419187825 */ /* 0x000fe200078e021a */
[----:B------:R-:W5:Y:S03]  /*14d0*/  LDG.E R29, desc[UR20][R26.64] ;  /* 0x000000141a1d7981 */ /* 0x000f66000c1e1900 */
[C---:B------:R-:W-:Y:S01]  /*14e0*/  IMAD.WIDE R22, R15.reuse, 0x4, R24 ;  /* 0x000000040f167825 */ /* 0x040fe200078e0218 */
[----:B------:R-:W5:Y:S03]  /*14f0*/  LDG.E R27, desc[UR20][R24.64] ;  /* 0x00000014181b7981 */ /* 0x000f66000c1e1900 */
[----:B------:R-:W-:-:S02]  /*1500*/  IMAD.WIDE R14, R15, 0x4, R22 ;  /* 0x000000040f0e7825 */ /* 0x000fc400078e0216 */
[----:B------:R-:W5:Y:S04]  /*1510*/  LDG.E R22, desc[UR20][R22.64] ;  /* 0x0000001416167981 */ /* 0x000f68000c1e1900 */
[----:B------:R-:W5:Y:S01]  /*1520*/  LDG.E R14, desc[UR20][R14.64] ;  /* 0x000000140e0e7981 */ /* 0x000f62000c1e1900 */
[----:B---3--:R-:W-:Y:S01]  /*1530*/  FADD.FTZ R19, R19, R0 ;  /* 0x0000000013137221 */ /* 0x008fe20000010000 */
[----:B----4-:R-:W-:Y:S01]  /*1540*/  FADD.FTZ R17, R17, R28 ;  /* 0x0000001c11117221 */ /* 0x010fe20000010000 */
[----:B--2---:R-:W-:Y:S01]  /*1550*/  FADD.FTZ R16, R16, R5 ;  /* 0x0000000510107221 */ /* 0x004fe20000010000 */
[----:B-----5:R-:W-:Y:S01]  /*1560*/  FADD.FTZ R13, R13, R29 ;  /* 0x0000001d0d0d7221 */ /* 0x020fe20000010000 */
[----:B------:R-:W-:Y:S01]  /*1570*/  FADD.FTZ R12, R12, R27 ;  /* 0x0000001b0c0c7221 */ /* 0x000fe20000010000 */
[----:B------:R-:W-:Y:S01]  /*1580*/  FADD.FTZ R3, R3, R22 ;  /* 0x0000001603037221 */ /* 0x000fe20000010000 */
[----:B------:R-:W-:-:S07]  /*1590*/  FADD.FTZ R11, R11, R14 ;  /* 0x0000000e0b0b7221 */ /* 0x000fce0000010000 */
.L_x_809:
[----:B------:R-:W0:Y:S01]  /*15a0*/  S2R R5, SR_TID.X ;  /* 0x0000000000057919 */ /* 0x000e220000002100 */
[----:B------:R-:W-:Y:S01]  /*15b0*/  ULDC UR7, c[0x0][0x390] ;  /* 0x0000e40000077ab9 */ /* 0x000fe20000000800 */
[----:B------:R-:W1:Y:S01]  /*15c0*/  S2UR UR6, SR_CgaCtaId ;  /* 0x00000000000679c3 */ /* 0x000e620000008800 */
        /* <DEDUP_REMOVED lines=15> */
[----:B------:R-:W-:Y:S01]  /*16c0*/  UMOV UR4, 0x400 ;  /* 0x0000040000047882 */ /* 0x000fe20000000000 */
[----:B------:R-:W-:Y:S01]  /*16d0*/  FMUL.FTZ R3, R3, UR7 ;  /* 0x0000000703037c20 */ /* 0x000fe20008410000 */
[----:B------:R-:W-:Y:S01]  /*16e0*/  ULDC.64 UR12, c[0x0][0x448] ;  /* 0x00011200000c7ab9 */ /* 0x000fe20000000a00 */
[----:B------:R-:W-:Y:S01]  /*16f0*/  F2FP.F16.F32.PACK_AB R10, R21, R14 ;  /* 0x0000000e150a723e */ /* 0x000fe200000000ff */
[----:B------:R-:W-:Y:S01]  /*1700*/  FMUL.FTZ R14, R13, UR7 ;  /* 0x000000070d0e7c20 */ /* 0x000fe20008410000 */
[----:B------:R-:W-:Y:S01]  /*1710*/  F2FP.F16.F32.PACK_AB R13, R16, R17 ;  /* 0x00000011100d723e */ /* 0x000fe200000000ff */
[----:B------:R-:W-:Y:S01]  /*1720*/  FMUL.FTZ R16, R11, UR7 ;  /* 0x000000070b107c20 */ /* 0x000fe20008410000 */
[----:B------:R-:W-:Y:S01]  /*1730*/  BSSY B0, `(.L_x_812) ;  /* 0x0000050000007945 */ /* 0x000fe20003800000 */
[----:B-1----:R-:W-:-:S02]  /*1740*/  ULEA UR4, UR6, UR4, 0x18 ;  /* 0x0000000406047291 */ /* 0x002fc4000f8ec03f */
[----:B------:R-:W-:Y:S01]  /*1750*/  USHF.L.U32 UR6, UR5, 0x6, URZ ;  /* 0x0000000605067899 */ /* 0x000fe2000800063f */
[----:B------:R-:W-:Y:S01]  /*1760*/  F2FP.F16.F32.PACK_AB R16, R16, R3 ;  /* 0x000000031010723e */ /* 0x000fe200000000ff */
[----:B------:R-:W-:Y:S01]  /*1770*/  IMAD.MOV.U32 R3, RZ, RZ, 0x20 ;  /* 0x00000020ff037424 */ /* 0x000fe200078e00ff */
[----:B------:R-:W-:Y:S01]  /*1780*/  UIMAD UR5, UR5, -0x40, UR8 ;  /* 0xffffffc0050578a4 */ /* 0x000fe2000f8e0208 */
[----:B0-----:R-:W-:Y:S02]  /*1790*/  SHF.R.S32.HI R6, RZ, 0x1f, R5 ;  /* 0x0000001fff067819 */ /* 0x001fe40000011405 */
[----:B------:R-:W-:Y:S02]  /*17a0*/  LEA R2, R2, UR4, 0x1 ;  /* 0x0000000402027c11 */ /* 0x000fe4000f8e08ff */
[----:B------:R-:W-:-:S03]  /*17b0*/  LEA.HI R0, R6, R5, RZ, 0x2 ;  /* 0x0000000506007211 */ /* 0x000fc600078f10ff */
[----:B------:R-:W-:Y:S01]  /*17c0*/  STS [R2], R4 ;  /* 0x0000000402007388 */ /* 0x000fe20000000800 */
[--C-:B------:R-:W-:Y:S02]  /*17d0*/  SHF.R.S32.HI R8, RZ, 0x2, R0.reuse ;  /* 0x00000002ff087819 */ /* 0x100fe40000011400 */
[----:B------:R-:W-:Y:S01]  /*17e0*/  SHF.R.S32.HI R15, RZ, 0x1f, R0 ;  /* 0x0000001fff0f7819 */ /* 0x000fe20000011400 */
[----:B------:R-:W-:Y:S03]  /*17f0*/  STS [R2+0x400], R7 ;  /* 0x0004000702007388 */ /* 0x000fe60000000800 */
[----:B------:R-:W-:Y:S01]  /*1800*/  LEA.HI R0, R15, R8, RZ, 0x3 ;  /* 0x000000080f007211 */ /* 0x000fe200078f18ff */
[----:B------:R-:W-:Y:S01]  /*1810*/  FMUL.FTZ R15, R12, UR7 ;  /* 0x000000070c0f7c20 */ /* 0x000fe20008410000 */
[----:B------:R-:W-:Y:S02]  /*1820*/  F2FP.F16.F32.PACK_AB R12, R18, R19 ;  /* 0x00000013120c723e */ /* 0x000fe400000000ff */
[----:B------:R-:W-:-:S02]  /*1830*/  LOP3.LUT R19, R0, 0xfffffff8, RZ, 0xc0, !PT ;  /* 0xfffffff800137812 */ /* 0x000fc400078ec0ff */
[-C--:B------:R-:W-:Y:S02]  /*1840*/  LEA.HI R0, R6, R5.reuse, RZ, 0x3 ;  /* 0x0000000506007211 */ /* 0x080fe400078f18ff */
[----:B------:R-:W-:Y:S01]  /*1850*/  F2FP.F16.F32.PACK_AB R14, R15, R14 ;  /* 0x0000000e0f0e723e */ /* 0x000fe200000000ff */
[----:B------:R-:W-:Y:S01]  /*1860*/  IMAD.IADD R19, R8, 0x1, -R19 ;  /* 0x0000000108137824 */ /* 0x000fe200078e0a13 */
[----:B------:R-:W-:Y:S02]  /*1870*/  LOP3.LUT R8, R0, 0x1ffffff8, RZ, 0xc0, !PT ;  /* 0x1ffffff800087812 */ /* 0x000fe400078ec0ff */
[----:B------:R-:W-:Y:S02]  /*1880*/  SHF.R.S32.HI R0, RZ, 0x3, R0 ;  /* 0x00000003ff007819 */ /* 0x000fe40000011400 */
[----:B------:R-:W-:Y:S02]  /*1890*/  IADD3 R8, -R8, R5, RZ ;  /* 0x0000000508087210 */ /* 0x000fe40007ffe1ff */
[----:B------:R-:W-:Y:S01]  /*18a0*/  R2P PR, R19, 0x6 ;  /* 0x0000000613007804 */ /* 0x000fe20000000000 */
[----:B------:R-:W-:Y:S01]  /*18b0*/  IMAD.SHL.U32 R15, R0, 0x40, RZ ;  /* 0x00000040000f7824 */ /* 0x000fe200078e00ff */
[----:B------:R-:W-:-:S02]  /*18c0*/  SHF.L.U32 R8, R8, 0x3, RZ ;  /* 0x0000000308087819 */ /* 0x000fc400000006ff */
[----:B------:R-:W-:Y:S02]  /*18d0*/  LEA.HI R5, R6, R5, RZ, 0x6 ;  /* 0x0000000506057211 */ /* 0x000fe400078f30ff */
[----:B------:R-:W-:Y:S02]  /*18e0*/  LOP3.LUT R15, R15, 0x1c0, RZ, 0xc0, !PT ;  /* 0x000001c00f0f7812 */ /* 0x000fe400078ec0ff */
[----:B------:R-:W-:Y:S01]  /*18f0*/  SEL R3, R3, 0xffffffe0, !P1 ;  /* 0xffffffe003037807 */ /* 0x000fe20004800000 */
[----:B------:R-:W-:Y:S01]  /*1900*/  IMAD.SHL.U32 R5, R5, 0x8, RZ ;  /* 0x0000000805057824 */ /* 0x000fe200078e00ff */
[----:B------:R-:W-:Y:S02]  /*1910*/  LOP3.LUT R11, R15, 0x38, R8, 0xf8, !PT ;  /* 0x000000380f0b7812 */ /* 0x000fe400078ef808 */
[----:B------:R-:W-:-:S04]  /*1920*/  SHF.R.U32.HI R18, RZ, 0x3, R15 ;  /* 0x00000003ff127819 */ /* 0x000fc8000001160f */
[----:B------:R-:W-:Y:S02]  /*1930*/  LOP3.LUT R6, R11, R18, RZ, 0x3c, !PT ;  /* 0x000000120b067212 */ /* 0x000fe400078e3cff */
[C---:B------:R-:W-:Y:S01]  /*1940*/  IADD3 R18, R2.reuse, 0x40, RZ ;  /* 0x0000004002127810 */ /* 0x040fe20007ffe0ff */
[C---:B------:R-:W-:Y:S01]  /*1950*/  @P2 VIADD R18, R2.reuse, 0xffffffc0 ;  /* 0xffffffc002122836 */ /* 0x040fe20000000000 */
[----:B------:R-:W-:Y:S02]  /*1960*/  IADD3 R11, R2, R3, RZ ;  /* 0x00000003020b7210 */ /* 0x000fe40007ffe0ff */
[----:B------:R-:W-:Y:S02]  /*1970*/  LOP3.LUT R5, R6, 0xfffffe00, R5, 0xf8, !PT ;  /* 0xfffffe0006057812 */ /* 0x000fe400078ef805 */
[----:B------:R-:W-:Y:S01]  /*1980*/  IADD3 R15, R3, R18, RZ ;  /* 0x00000012030f7210 */ /* 0x000fe20007ffe0ff */
[----:B------:R0:W-:Y:S01]  /*1990*/  STS [R11], R9 ;  /* 0x000000090b007388 */ /* 0x0001e20000000800 */
[----:B------:R-:W-:Y:S01]  /*19a0*/  LEA R19, R5, UR4, 0x1 ;  /* 0x0000000405137c11 */ /* 0x000fe2000f8e08ff */
[----:B------:R-:W-:Y:S01]  /*19b0*/  USHF.R.S32.HI UR4, URZ, 0x1f, UR6 ;  /* 0x0000001f3f047899 */ /* 0x000fe20008011406 */
[----:B------:R-:W-:Y:S01]  /*19c0*/  IMAD.U32 R3, RZ, RZ, UR12 ;  /* 0x0000000cff037e24 */ /* 0x000fe2000f8e00ff */
[----:B------:R-:W-:Y:S02]  /*19d0*/  STS [R11+0x400], R10 ;  /* 0x0004000a0b007388 */ /* 0x000fe40000000800 */
[----:B------:R-:W-:-:S02]  /*19e0*/  UIMAD UR4, UR4, UR12, URZ ;  /* 0x0000000c040472a4 */ /* 0x000fc4000f8e023f */
[----:B------:R-:W-:Y:S01]  /*19f0*/  STS [R18], R12 ;  /* 0x0000000c12007388 */ /* 0x000fe20000000800 */
[--C-:B0-----:R-:W-:Y:S01]  /*1a00*/  SHF.R.S32.HI R9, RZ, 0x1f, R8.reuse ;  /* 0x0000001fff097819 */ /* 0x101fe20000011408 */
[----:B------:R-:W-:Y:S02]  /*1a10*/  UIMAD UR4, UR6, UR13, UR4 ;  /* 0x0000000d060472a4 */ /* 0x000fe4000f8e0204 */
[----:B------:R0:W-:Y:S01]  /*1a20*/  STS [R18+0x400], R13 ;  /* 0x0004000d12007388 */ /* 0x0001e20000000800 */
[----:B------:R-:W-:-:S03]  /*1a30*/  IMAD.WIDE.U32 R2, R3, UR6, R8 ;  /* 0x0000000603027c25 */ /* 0x000fc6000f8e0008 */
[----:B------:R1:W-:Y:S01]  /*1a40*/  STS [R15], R14 ;  /* 0x0000000e0f007388 */ /* 0x0003e20000000800 */
[----:B------:R-:W-:Y:S01]  /*1a50*/  ULDC UR6, c[0x0][0x2d0] ;  /* 0x0000b40000067ab9 */ /* 0x000fe20000000800 */
[----:B------:R-:W-:Y:S02]  /*1a60*/  MOV R9, UR4 ;  /* 0x0000000400097c02 */ /* 0x000fe40008000f00 */
[----:B------:R1:W-:Y:S01]  /*1a70*/  STS [R15+0x400], R16 ;  /* 0x000400100f007388 */ /* 0x0003e20000000800 */
[----:B------:R-:W-:Y:S01]  /*1a80*/  BAR.SYNC.DEFER_BLOCKING 0x0 ;  /* 0x0000000000007b1d */ /* 0x000fe20000010000 */
[----:B------:R-:W-:Y:S01]  /*1a90*/  ISETP.GE.AND P0, PT, R8, UR6, PT ;  /* 0x0000000608007c0c */ /* 0x000fe2000bf06270 */
[----:B------:R-:W-:Y:S01]  /*1aa0*/  VIADD R8, R0, 0x20 ;  /* 0x0000002000087836 */ /* 0x000fe20000000000 */
[----:B------:R-:W-:Y:S01]  /*1ab0*/  IADD3 R2, P1, R2, UR10, RZ ;  /* 0x0000000a02027c10 */ /* 0x000fe2000ff3e0ff */
[----:B------:R-:W-:Y:S01]  /*1ac0*/  USHF.R.S32.HI UR6, URZ, 0x1f, UR25 ;  /* 0x0000001f3f067899 */ /* 0x000fe20008011419 */
[----:B0-----:R-:W-:Y:S01]  /*1ad0*/  SHF.R.S32.HI R18, RZ, 0x1f, R0 ;  /* 0x0000001fff127819 */ /* 0x001fe20000011400 */
[----:B------:R-:W-:Y:S01]  /*1ae0*/  ULDC.64 UR10, c[0x0][0x460] ;  /* 0x00011800000a7ab9 */ /* 0x000fe20000000a00 */
[----:B------:R-:W-:Y:S01]  /*1af0*/  IADD3.X R3, R3, UR9, R9, P1, !PT ;  /* 0x0000000903037c10 */ /* 0x000fe20008ffe409 */
[----:B------:R-:W-:Y:S01]  /*1b00*/  UIMAD UR4, UR6, UR10, URZ ;  /* 0x0000000a060472a4 */ /* 0x000fe2000f8e023f */
[----:B------:R-:W-:-:S02]  /*1b10*/  ISETP.GE.OR P1, PT, R8, UR5, P0 ;  /* 0x0000000508007c0c */ /* 0x000fc40008726670 */
[----:B------:R-:W-:Y:S01]  /*1b20*/  ISETP.GE.OR P0, PT, R0, UR5, P0 ;  /* 0x0000000500007c0c */ /* 0x000fe20008706670 */
[----:B------:R-:W-:Y:S01]  /*1b30*/  UIMAD UR4, UR25, UR11, UR4 ;  /* 0x0000000b190472a4 */ /* 0x000fe2000f8e0204 */
[----:B------:R-:W-:-:S05]  /*1b40*/  MOV R9, UR10 ;  /* 0x0000000a00097c02 */ /* 0x000fca0008000f00 */
[----:B------:R-:W-:-:S04]  /*1b50*/  IMAD.WIDE.U32 R2, R9, UR25, R2 ;  /* 0x0000001909027c25 */ /* 0x000fc8000f8e0002 */
[----:B------:R-:W-:Y:S01]  /*1b60*/  VIADD R13, R3, UR4 ;  /* 0x00000004030d7c36 */ /* 0x000fe20008000000 */
[----:B------:R1:W0:Y:S01]  /*1b70*/  LDS.128 R4, [R19+0x1000] ;  /* 0x0010000013047984 */ /* 0x0002220000000c00 */
[----:B------:R-:W-:Y:S05]  /*1b80*/  @P0 BRA `(.L_x_813) ;  /* 0x0000000000280947 */ /* 0x000fea0003800000 */
[----:B------:R-:W2:Y:S01]  /*1b90*/  LDS.128 R8, [R19] ;  /* 0x0000000013087984 */ /* 0x000ea20000000c00 */
[----:B------:R-:W-:Y:S01]  /*1ba0*/  MOV R12, R2 ;  /* 0x00000002000c7202 */ /* 0x000fe20000000f00 */
[----:B------:R-:W-:Y:S01]  /*1bb0*/  IMAD R17, R18, UR12, RZ ;  /* 0x0000000c12117c24 */ /* 0x000fe2000f8e02ff */
[----:B------:R-:W-:-:S03]  /*1bc0*/  ULDC.64 UR6, c[0x0][0x3e8] ;  /* 0x0000fa0000067ab9 */ /* 0x000fc60000000a00 */
[----:B-1----:R-:W-:-:S04]  /*1bd0*/  IMAD.WIDE.U32 R14, R0, UR12, R12 ;  /* 0x0000000c000e7c25 */ /* 0x002fc8000f8e000c */
[----:B------:R-:W-:Y:S01]  /*1be0*/  IMAD R17, R0, UR13, R17 ;  /* 0x0000000d00117c24 */ /* 0x000fe2000f8e0211 */
[----:B------:R-:W-:-:S03]  /*1bf0*/  LEA R16, P0, R14, UR6, 0x1 ;  /* 0x000000060e107c11 */ /* 0x000fc6000f8008ff */
[----:B------:R-:W-:-:S05]  /*1c00*/  IMAD.IADD R15, R15, 0x1, R17 ;  /* 0x000000010f0f7824 */ /* 0x000fca00078e0211 */
[----:B------:R-:W-:-:S05]  /*1c10*/  LEA.HI.X R17, R14, UR7, R15, 0x1, P0 ;  /* 0x000000070e117c11 */ /* 0x000fca00080f0c0f */
[----:B--2---:R2:W-:Y:S02]  /*1c20*/  STG.E.128 desc[UR20][R16.64], R8 ;  /* 0x0000000810007986 */ /* 0x0045e4000c101d14 */
.L_x_813:
[----:B------:R-:W-:Y:S05]  /*1c30*/  BSYNC B0 ;  /* 0x0000000000007941 */ /* 0x000fea0003800000 */
.L_x_812:
[----:B------:R-:W-:Y:S05]  /*1c40*/  @P1 EXIT ;  /* 0x000000000000194d */ /* 0x000fea0003800000 */
[----:B--2---:R-:W-:Y:S01]  /*1c50*/  IADD3 R9, P0, R0, 0x20, RZ ;  /* 0x0000002000097810 */ /* 0x004fe20007f1e0ff */
[----:B------:R-:W-:Y:S01]  /*1c60*/  IMAD.MOV.U32 R3, RZ, RZ, R13 ;  /* 0x000000ffff037224 */ /* 0x000fe200078e000d */
[----:B------:R-:W-:Y:S02]  /*1c70*/  ULDC.64 UR4, c[0x0][0x3e8] ;  /* 0x0000fa0000047ab9 */ /* 0x000fe40000000a00 */
[----:B------:R-:W-:Y:S01]  /*1c80*/  IADD3.X R0, RZ, R18, RZ, P0, !PT ;  /* 0x00000012ff007210 */ /* 0x000fe200007fe4ff */
[----:B------:R-:W-:-:S04]  /*1c90*/  IMAD.WIDE.U32 R2, R9, UR12, R2 ;  /* 0x0000000c09027c25 */ /* 0x000fc8000f8e0002 */
[----:B------:R-:W-:Y:S01]  /*1ca0*/  IMAD R0, R0, UR12, RZ ;  /* 0x0000000c00007c24 */ /* 0x000fe2000f8e02ff */
[----:B------:R-:W-:-:S03]  /*1cb0*/  LEA R8, P0, R2, UR4, 0x1 ;  /* 0x0000000402087c11 */ /* 0x000fc6000f8008ff */
[----:B------:R-:W-:-:S05]  /*1cc0*/  IMAD R9, R9, UR13, R0 ;  /* 0x0000000d09097c24 */ /* 0x000fca000f8e0200 */
[----:B------:R-:W-:-:S04]  /*1cd0*/  IADD3 R3, R3, R9, RZ ;  /* 0x0000000903037210 */ /* 0x000fc80007ffe0ff */
[----:B------:R-:W-:-:S05]  /*1ce0*/  LEA.HI.X R9, R2, UR5, R3, 0x1, P0 ;  /* 0x0000000502097c11 */ /* 0x000fca00080f0c03 */
[----:B0-----:R-:W-:Y:S01]  /*1cf0*/  STG.E.128 desc[UR20][R8.64], R4 ;  /* 0x0000000408007986 */ /* 0x001fe2000c101d14 */
[----:B------:R-:W-:Y:S05]  /*1d00*/  EXIT ;  /* 0x000000000000794d */ /* 0x000fea0003800000 */
.L_x_814:
        /* <DEDUP_REMOVED lines=15> */
.L_x_2469:


//--------------------- .text._ZN5flash44flash_bwd_dq_dk_dv_loop_seqk_parallel_kernelI23Flash_bwd_kernel_traitsILi64ELi64ELi128ELi8ELi2ELi4ELi4ELb1ELb0EN7cutlass6half_tE19Flash_kernel_traitsILi64ELi64ELi128ELi8ES3_EELb1ELb0ELb0ELb0ELb0ELb1ELb0EEEvNS_16Flash_bwd_paramsE --------------------------
	.section	.text._ZN5flash44flash_bwd_dq_dk_dv_loop_seqk_parallel_kernelI23Flash_bwd_kernel_traitsILi64ELi64ELi128ELi8ELi2ELi4ELi4ELb1ELb0EN7cutlass6half_tE19Flash_kernel_traitsILi64ELi64ELi128ELi8ES3_EELb1ELb0ELb0ELb0ELb0ELb1ELb0EEEvNS_16Flash_bwd_paramsE,"ax",@progbits
	.align	128
        .global         _ZN5flash44flash_bwd_dq_dk_dv_loop_seqk_parallel_kernelI23Flash_bwd_kernel_traitsILi64ELi64ELi128ELi8ELi2ELi4ELi4ELb1ELb0EN7cutlass6half_tE19Flash_kernel_traitsILi64ELi64ELi128ELi8ES3_EELb1ELb0ELb0ELb0ELb0ELb1ELb0EEEvNS_16Flash_bwd_paramsE
        .type           _ZN5flash44flash_bwd_dq_dk_dv_loop_seqk_parallel_kernelI23Flash_bwd_kernel_traitsILi64ELi64ELi128ELi8ELi2ELi4ELi4ELb1ELb0EN7cutlass6half_tE19Flash_kernel_traitsILi64ELi64ELi128ELi8ES3_EELb1ELb0ELb0ELb0ELb0ELb1ELb0EEEvNS_16Flash_bwd_paramsE,@function
        .size           _ZN5flash44flash_bwd_dq_dk_dv_loop_seqk_parallel_kernelI23Flash_bwd_kernel_traitsILi64ELi64ELi128ELi8ELi2ELi4ELi4ELb1ELb0EN7cutlass6half_tE19Flash_kernel_traitsILi64ELi64ELi128ELi8ES3_EELb1ELb0ELb0ELb0ELb0ELb1ELb0EEEvNS_16Flash_bwd_paramsE,(.L_x_2470 - _ZN5flash44flash_bwd_dq_dk_dv_loop_seqk_parallel_kernelI23Flash_bwd_kernel_traitsILi64ELi64ELi128ELi8ELi2ELi4ELi4ELb1ELb0EN7cutlass6half_tE19Flash_kernel_traitsILi64ELi64ELi128ELi8ES3_EELb1ELb0ELb0ELb0ELb0ELb1ELb0EEEvNS_16Flash_bwd_paramsE)
        .other          _ZN5flash44flash_bwd_dq_dk_dv_loop_seqk_parallel_kernelI23Flash_bwd_kernel_traitsILi64ELi64ELi128ELi8ELi2ELi4ELi4ELb1ELb0EN7cutlass6half_tE19Flash_kernel_traitsILi64ELi64ELi128ELi8ES3_EELb1ELb0ELb0ELb0ELb0ELb1ELb0EEEvNS_16Flash_bwd_paramsE,@"STO_CUDA_ENTRY STV_DEFAULT"
_ZN5flash44flash_bwd_dq_dk_dv_loop_seqk_parallel_kernelI23Flash_bwd_kernel_traitsILi64ELi64ELi128ELi8ELi2ELi4ELi4ELb1ELb0EN7cutlass6half_tE19Flash_kernel_traitsILi64ELi64ELi128ELi8ES3_EELb1ELb0ELb0ELb0ELb0ELb1ELb0EEEvNS_16Flash_bwd_paramsE:
.text._ZN5flash44flash_bwd_dq_dk_dv_loop_seqk_parallel_kernelI23Flash_bwd_kernel_traitsILi64ELi64ELi128ELi8ELi2ELi4ELi4ELb1ELb0EN7cutlass6half_tE19Flash_kernel_traitsILi64ELi64ELi128ELi8ES3_EELb1ELb0ELb0ELb0ELb0ELb1ELb0EEEvNS_16Flash_bwd_paramsE:
        /* <DEDUP_REMOVED lines=12> */
[----:B------:R-:W-:Y:S01]  /*00c0*/  ULDC.64 UR30, c[0x0][0x208] ;  /* 0x00008200001e7ab9 */ /* 0x000fe20000000a00 */
[----:B------:R-:W3:Y:S01]  /*00d0*/  S2R R190, SR_CTAID.Y ;  /* 0x0000000000be7919 */ /* 0x000ee20000002600 */
[----:B------:R-:W4:Y:S01]  /*00e0*/  S2R R189, SR_CTAID.Z ;  /* 0x0000000000bd7919 */ /* 0x000f220000002700 */
[----:B--2---:R-:W-:-:S04]  /*00f0*/  ULEA UR6, UR6, UR4, 0x18 ;  /* 0x0000000406067291 */ /* 0x004fc8000f8ec03f */
[----:B------:R-:W-:Y:S02]  /*0100*/  UIADD3 UR4, UR6, 0x6000, URZ ;  /* 0x0000600006047890 */ /* 0x000fe4000fffe03f */
[----:B------:R-:W-:Y:S01]  /*0110*/  UIADD3 UR5, UR6, 0xa000, URZ ;  /* 0x0000a00006057890 */ /* 0x000fe2000fffe03f */
[----:B-1----:R-:W-:-:S04]  /*0120*/  SHF.R.S32.HI R3, RZ, 0x1f, R12 ;  /* 0x0000001fff037819 */ /* 0x002fc8000001140c */
[CC--:B------:R-:W-:Y:S02]  /*0130*/  LEA.HI R8, R3.reuse, R12.reuse, RZ, 0x5 ;  /* 0x0000000c03087211 */ /* 0x0c0fe400078f28ff */
[CC--:B------:R-:W-:Y:S02]  /*0140*/  LEA.HI R4, R3.reuse, R12.reuse, RZ, 0x2 ;  /* 0x0000000c03047211 */ /* 0x0c0fe400078f10ff */
[CC--:B------:R-:W-:Y:S02]  /*0150*/  LEA.HI R15, R3.reuse, R12.reuse, RZ, 0x3 ;  /* 0x0000000c030f7211 */ /* 0x0c0fe400078f18ff */
[CC--:B------:R-:W-:Y:S02]  /*0160*/  LEA.HI R5, R3.reuse, R12.reuse, RZ, 0x4 ;  /* 0x0000000c03057211 */ /* 0x0c0fe400078f20ff */
[CC--:B------:R-:W-:Y:S02]  /*0170*/  LEA.HI R195, R3.reuse, R12.reuse, RZ, 0x6 ;  /* 0x0000000c03c37211 */ /* 0x0c0fe400078f30ff */
[----:B------:R-:W-:-:S02]  /*0180*/  LEA.HI R2, R3, R12, RZ, 0x7 ;  /* 0x0000000c03027211 */ /* 0x000fc400078f38ff */
[----:B------:R-:W-:Y:S02]  /*0190*/  LOP3.LUT R9, R8, 0xffffffe0, RZ, 0xc0, !PT ;  /* 0xffffffe008097812 */ /* 0x000fe400078ec0ff */
[----:B------:R-:W-:Y:S02]  /*01a0*/  LOP3.LUT R3, R4, 0x7ffffffc, RZ, 0xc0, !PT ;  /* 0x7ffffffc04037812 */ /* 0x000fe400078ec0ff */
[----:B------:R-:W-:Y:S01]  /*01b0*/  LOP3.LUT R11, R15, 0xfffffff8, RZ, 0xc0, !PT ;  /* 0xfffffff80f0b7812 */ /* 0x000fe200078ec0ff */
[C---:B------:R-:W-:Y:S01]  /*01c0*/  IMAD.IADD R9, R12.reuse, 0x1, -R9 ;  /* 0x000000010c097824 */ /* 0x040fe200078e0a09 */
[C---:B------:R-:W-:Y:S01]  /*01d0*/  LOP3.LUT R7, R5.reuse, 0xfffffff0, RZ, 0xc0, !PT ;  /* 0xfffffff005077812 */ /* 0x040fe200078ec0ff */
[C---:B------:R-:W-:Y:S01]  /*01e0*/  IMAD.IADD R3, R12.reuse, 0x1, -R3 ;  /* 0x000000010c037824 */ /* 0x040fe200078e0a03 */
[----:B------:R-:W-:Y:S01]  /*01f0*/  SHF.R.S32.HI R6, RZ, 0x4, R5 ;  /* 0x00000004ff067819 */ /* 0x000fe20000011405 */
[C---:B------:R-:W-:Y:S01]  /*0200*/  IMAD.IADD R10, R12.reuse, 0x1, -R11 ;  /* 0x000000010c0a7824 */ /* 0x040fe200078e0a0b */
[----:B------:R-:W-:Y:S01]  /*0210*/  SHF.R.S32.HI R196, RZ, 0x3, R15 ;  /* 0x00000003ffc47819 */ /* 0x000fe2000001140f */
[----:B------:R-:W-:Y:S01]  /*0220*/  IMAD.IADD R12, R12, 0x1, -R7 ;  /* 0x000000010c0c7824 */ /* 0x000fe200078e0a07 */
[--C-:B------:R-:W-:Y:S01]  /*0230*/  SHF.R.S32.HI R13, RZ, 0x5, R8.reuse ;  /* 0x00000005ff0d7819 */ /* 0x100fe20000011408 */
[----:B------:R-:W-:Y:S01]  /*0240*/  IMAD.SHL.U32 R200, R10, 0x8, RZ ;  /* 0x000000080ac87824 */ /* 0x000fe200078e00ff */
[----:B------:R-:W-:Y:S01]  /*0250*/  SHF.R.S32.HI R0, RZ, 0x1f, R8 ;  /* 0x0000001fff007819 */ /* 0x000fe20000011408 */
[----:B------:R-:W-:Y:S01]  /*0260*/  IMAD.SHL.U32 R7, R196, 0x40, RZ ;  /* 0x00000040c4077824 */ /* 0x000fe200078e00ff */
[----:B------:R-:W-:Y:S01]  /*0270*/  LEA.HI R5, R5, R6, RZ, 0x1 ;  /* 0x0000000605057211 */ /* 0x000fe200078f08ff */
[----:B------:R-:W-:Y:S01]  /*0280*/  IMAD.SHL.U32 R3, R3, 0x2, RZ ;  /* 0x0000000203037824 */ /* 0x000fe200078e00ff */
[----:B------:R-:W-:-:S02]  /*0290*/  SHF.R.S32.HI R11, RZ, 0x2, R4 ;  /* 0x00000002ff0b7819 */ /* 0x000fc40000011404 */
[----:B------:R-:W-:Y:S02]  /*02a0*/  SHF.R.S32.HI R4, RZ, 0x1f, R4 ;  /* 0x0000001fff047819 */ /* 0x000fe40000011404 */
[----:B------:R-:W-:Y:S02]  /*02b0*/  LEA.HI R0, R0, R13, RZ, 0x2 ;  /* 0x0000000d00007211 */ /* 0x000fe400078f10ff */
[----:B------:R-:W-:Y:S02]  /*02c0*/  LOP3.LUT R5, R5, 0xfffffffe, RZ, 0xc0, !PT ;  /* 0xfffffffe05057812 */ /* 0x000fe400078ec0ff */
[----:B------:R-:W-:Y:S02]  /*02d0*/  LEA.HI R4, R4, R11, RZ, 0x3 ;  /* 0x0000000b04047211 */ /* 0x000fe400078f18ff */
[----:B------:R-:W-:Y:S01]  /*02e0*/  LOP3.LUT R7, R7, 0x1c0, RZ, 0xc0, !PT ;  /* 0x000001c007077812 */ /* 0x000fe200078ec0ff */
[----:B------:R-:W-:Y:S01]  /*02f0*/  IMAD.IADD R5, R6, 0x1, -R5 ;  /* 0x0000000106057824 */ /* 0x000fe200078e0a05 */
[----:B------:R-:W-:-:S02]  /*0300*/  LOP3.LUT R0, R0, 0xfffffffc, RZ, 0xc0, !PT ;  /* 0xfffffffc00007812 */ /* 0x000fc400078ec0ff */
[----:B------:R-:W-:Y:S02]  /*0310*/  LEA.HI R8, R8, R13, RZ, 0x1 ;  /* 0x0000000d08087211 */ /* 0x000fe400078f08ff */
[----:B------:R-:W-:Y:S01]  /*0320*/  LOP3.LUT R4, R4, 0xfffffff8, RZ, 0xc0, !PT ;  /* 0xfffffff804047812 */ /* 0x000fe200078ec0ff */
[----:B------:R-:W-:Y:S01]  /*0330*/  IMAD.IADD R0, R13, 0x1, -R0 ;  /* 0x000000010d007824 */ /* 0x000fe200078e0a00 */
[----:B------:R-:W-:Y:S02]  /*0340*/  SHF.R.S32.HI R6, RZ, 0x1f, R9 ;  /* 0x0000001fff067819 */ /* 0x000fe40000011409 */
[----:B------:R-:W-:Y:S01]  /*0350*/  SHF.R.U32.HI R194, RZ, 0x3, R7 ;  /* 0x00000003ffc27819 */ /* 0x000fe20000011607 */
[----:B------:R-:W-:Y:S01]  /*0360*/  IMAD.IADD R4, R11, 0x1, -R4 ;  /* 0x000000010b047824 */ /* 0x000fe200078e0a04 */
[----:B------:R-:W-:Y:S02]  /*0370*/  LOP3.LUT P4, RZ, R10, 0x2, RZ, 0xc0, !PT ;  /* 0x000000020aff7812 */ /* 0x000fe4000788c0ff */
[----:B------:R-:W-:-:S02]  /*0380*/  LOP3.LUT R7, R7, 0x38, R200, 0xf8, !PT ;  /* 0x0000003807077812 */ /* 0x000fc400078ef8c8 */
[C---:B------:R-:W-:Y:S01]  /*0390*/  LOP3.LUT P3, RZ, R10.reuse, 0x4, RZ, 0xc0, !PT ;  /* 0x000000040aff7812 */ /* 0x040fe2000786c0ff */
[----:B------:R-:W-:Y:S01]  /*03a0*/  IMAD.SHL.U32 R10, R10, 0x40, RZ ;  /* 0x000000400a0a7824 */ /* 0x000fe200078e00ff */
[----:B------:R-:W-:Y:S02]  /*03b0*/  LOP3.LUT R8, R8, 0xfffffffe, RZ, 0xc0, !PT ;  /* 0xfffffffe08087812 */ /* 0x000fe400078ec0ff */
[----:B------:R-:W-:Y:S02]  /*03c0*/  LEA.HI R6, R6, R9, RZ, 0x2 ;  /* 0x0000000906067211 */ /* 0x000fe400078f10ff */
[----:B------:R-:W-:Y:S01]  /*03d0*/  SHF.R.S32.HI R9, RZ, 0x1f, R12 ;  /* 0x0000001fff097819 */ /* 0x000fe2000001140c */
[----:B------:R-:W-:Y:S01]  /*03e0*/  IMAD.IADD R193, R13, 0x1, -R8 ;  /* 0x000000010dc17824 */ /* 0x000fe200078e0a08 */
[----:B------:R-:W-:Y:S01]  /*03f0*/  LOP3.LUT R194, R7, R194, RZ, 0x3c, !PT ;  /* 0x000000c207c27212 */ /* 0x000fe200078e3cff */
[----:B------:R-:W-:Y:S01]  /*0400*/  IMAD.SHL.U32 R7, R0, 0x10, RZ ;  /* 0x0000001000077824 */ /* 0x000fe200078e00ff */
[----:B------:R-:W-:-:S02]  /*0410*/  LOP3.LUT R10, R10, 0x1c0, RZ, 0xc0, !PT ;  /* 0x000001c00a0a7812 */ /* 0x000fc400078ec0ff */
[----:B------:R-:W-:Y:S02]  /*0420*/  LEA.HI R8, R9, R12, RZ, 0x3 ;  /* 0x0000000c09087211 */ /* 0x000fe400078f18ff */
[----:B------:R-:W-:Y:S02]  /*0430*/  LOP3.LUT R11, R4, 0x1, RZ, 0xc0, !PT ;  /* 0x00000001040b7812 */ /* 0x000fe400078ec0ff */
[C---:B------:R-:W-:Y:S02]  /*0440*/  LOP3.LUT R184, R10.reuse, 0x30, R7, 0xf8, !PT ;  /* 0x000000300ab87812 */ /* 0x040fe400078ef807 */
[----:B------:R-:W-:Y:S02]  /*0450*/  SHF.R.S32.HI R195, RZ, 0x6, R195 ;  /* 0x00000006ffc37819 */ /* 0x000fe400000114c3 */
[----:B------:R-:W-:Y:S02]  /*0460*/  LOP3.LUT R178, R10, 0x8, R15, 0xf8, !PT ;  /* 0x000000080ab27812 */ /* 0x000fe400078ef80f */
[----:B------:R-:W-:Y:S01]  /*0470*/  SHF.R.U32.HI R9, RZ, 0x3, R10 ;  /* 0x00000003ff097819 */ /* 0x000fe2000001160a */
[----:B------:R-:W-:Y:S01]  /*0480*/  IMAD.SHL.U32 R10, R5, 0x200, RZ ;  /* 0x00000200050a7824 */ /* 0x000fe200078e00ff */
[C---:B------:R-:W-:Y:S01]  /*0490*/  LOP3.LUT R7, R8.reuse, 0xfffffff8, RZ, 0xc0, !PT ;  /* 0xfffffff808077812 */ /* 0x040fe200078ec0ff */
[----:B------:R-:W-:Y:S01]  /*04a0*/  IMAD.SHL.U32 R8, R8, 0x40, RZ ;  /* 0x0000004008087824 */ /* 0x000fe200078e00ff */
[----:B------:R-:W-:Y:S01]  /*04b0*/  ISETP.NE.U32.AND P0, PT, R11, 0x1, PT ;  /* 0x000000010b00780c */ /* 0x000fe20003f05070 */
[----:B------:R-:W-:Y:S01]  /*04c0*/  IMAD.SHL.U32 R11, R4, 0x40, RZ ;  /* 0x00000040040b7824 */ /* 0x000fe200078e00ff */
[----:B------:R-:W-:Y:S01]  /*04d0*/  SHF.R.S32.HI R2, RZ, 0x7, R2 ;  /* 0x00000007ff027819 */ /* 0x000fe20000011402 */
[----:B------:R-:W-:Y:S01]  /*04e0*/  IMAD R13, R195, 0x800, R10 ;  /* 0x00000800c30d7824 */ /* 0x000fe200078e020a */
[----:B------:R-:W-:Y:S01]  /*04f0*/  LOP3.LUT R178, R178, R9, RZ, 0x3c, !PT ;  /* 0x00000009b2b27212 */ /* 0x000fe200078e3cff */
[----:B------:R-:W-:Y:S01]  /*0500*/  IMAD.IADD R7, R12, 0x1, -R7 ;  /* 0x000000010c077824 */ /* 0x000fe200078e0a07 */
[----:B------:R-:W-:Y:S01]  /*0510*/  R2P PR, R4, 0x6 ;  /* 0x0000000604007804 */ /* 0x000fe20000000000 */
[----:B------:R-:W-:Y:S01]  /*0520*/  IMAD.SHL.U32 R4, R2, 0x8, RZ ;  /* 0x0000000802047824 */ /* 0x000fe200078e00ff */
[----:B------:R-:W-:Y:S01]  /*0530*/  LOP3.LUT R184, R184, 0x8, R15, 0xf8, !PT ;  /* 0x00000008b8b87812 */ /* 0x000fe200078ef80f */
[----:B------:R-:W-:Y:S01]  /*0540*/  IMAD.IADD R178, R13, 0x1, R178 ;  /* 0x000000010db27824 */ /* 0x000fe200078e02b2 */
[----:B------:R-:W-:Y:S01]  /*0550*/  LOP3.LUT R11, R11, 0x1c0, RZ, 0xc0, !PT ;  /* 0x000001c00b0b7812 */ /* 0x000fe200078ec0ff */
[----:B------:R-:W-:Y:S01]  /*0560*/  IMAD.SHL.U32 R7, R7, 0x40, RZ ;  /* 0x0000004007077824 */ /* 0x000fe200078e00ff */
[----:B------:R-:W-:Y:S01]  /*0570*/  LOP3.LUT R184, R10, R184, R9, 0xf6, !PT ;  /* 0x000000b80ab87212 */ /* 0x000fe200078ef609 */
[----:B------:R-:W-:Y:S01]  /*0580*/  IMAD.SHL.U32 R13, R5, 0x10, RZ ;  /* 0x00000010050d7824 */ /* 0x000fe200078e00ff */
[----:B------:R-:W-:Y:S01]  /*0590*/  LOP3.LUT R4, R4, 0x8, RZ, 0xc0, !PT ;  /* 0x0000000804047812 */ /* 0x000fe200078ec0ff */
[----:B------:R-:W-:Y:S01]  /*05a0*/  IMAD R10, R2, 0x1000, R3 ;  /* 0x00001000020a7824 */ /* 0x000fe200078e0203 */
[----:B------:R-:W-:Y:S01]  /*05b0*/  SHF.R.U32.HI R9, RZ, 0x3, R11 ;  /* 0x00000003ff097819 */ /* 0x000fe2000001160b */
[----:B------:R-:W-:Y:S01]  /*05c0*/  IMAD.SHL.U32 R12, R195, 0x20, RZ ;  /* 0x00000020c30c7824 */ /* 0x000fe200078e00ff */
[----:B------:R-:W-:Y:S01]  /*05d0*/  LOP3.LUT R7, R7, 0x1c0, RZ, 0xc0, !PT ;  /* 0x000001c007077812 */ /* 0x000fe200078ec0ff */
[----:B------:R-:W-:Y:S01]  /*05e0*/  IMAD R199, R193, 0x400, R10 ;  /* 0x00000400c1c77824 */ /* 0x000fe200078e020a */
[----:B------:R-:W-:Y:S01]  /*05f0*/  LOP3.LUT R2, R4, 0x10, R13, 0xf8, !PT ;  /* 0x0000001004027812 */ /* 0x000fe200078ef80d */
[----:B------:R-:W-:Y:S01]  /*0600*/  IMAD R194, R195, 0x200, R194 ;  /* 0x00000200c3c27824 */ /* 0x000fe200078e02c2 */
[----:B------:R-:W-:Y:S01]  /*0610*/  LOP3.LUT R197, R9, R11, R4, 0x1e, !PT ;  /* 0x0000000b09c57212 */ /* 0x000fe200078e1e04 */
[----:B------:R-:W-:Y:S01]  /*0620*/  IMAD.SHL.U32 R4, R5, 0x8, RZ ;  /* 0x0000000805047824 */ /* 0x000fe200078e00ff */
[----:B------:R-:W-:-:S02]  /*0630*/  SHF.R.U32.HI R5, RZ, 0x3, R7 ;  /* 0x00000003ff057819 */ /* 0x000fc40000011607 */
[----:B------:R-:W-:Y:S02]  /*0640*/  LOP3.LUT R12, R11, 0x20, R12, 0xf8, !PT ;  /* 0x000000200b0c7812 */ /* 0x000fe400078ef80c */
[----:B------:R-:W-:Y:S02]  /*0650*/  LOP3.LUT R4, R7, 0x8, R4, 0xf8, !PT ;  /* 0x0000000807047812 */ /* 0x000fe400078ef804 */
[----:B------:R-:W-:Y:S01]  /*0660*/  LOP3.LUT R7, R5, R2, R7, 0x1e, !PT ;  /* 0x0000000205077212 */ /* 0x000fe200078e1e07 */
[----:B------:R-:W-:Y:S01]  /*0670*/  IMAD R2, R0, 0x400, R3 ;  /* 0x0000040000027824 */ /* 0x000fe200078e0203 */
[----:B------:R-:W-:Y:S02]  /*0680*/  LOP3.LUT R8, R8, 0xfffffe00, RZ, 0xc0, !PT ;  /* 0xfffffe0008087812 */ /* 0x000fe400078ec0ff */
[----:B------:R-:W-:Y:S01]  /*0690*/  LOP3.LUT R12, R12, R9, RZ, 0x3c, !PT ;  /* 0x000000090c0c7212 */ /* 0x000fe200078e3cff */
[----:B------:R-:W-:Y:S01]  /*06a0*/  IMAD.IADD R197, R2, 0x1, R197 ;  /* 0x0000000102c57824 */ /* 0x000fe200078e02c5 */
[----:B------:R-:W-:Y:S01]  /*06b0*/  LOP3.LUT R4, R4, R5, RZ, 0x3c, !PT ;  /* 0x0000000504047212 */ /* 0x000fe200078e3cff */
[--C-:B------:R-:W-:Y:S01]  /*06c0*/  IMAD R185, R193, 0x400, R8.reuse ;  /* 0x00000400c1b97824 */ /* 0x100fe200078e0208 */
[----:B------:R-:W-:Y:S01]  /*06d0*/  LOP3.LUT R192, R7, R8, RZ, 0xfc, !PT ;  /* 0x0000000807c07212 */ /* 0x000fe200078efcff */
[----:B------:R-:W-:Y:S01]  /*06e0*/  IMAD R3, R0, 0x400, R8 ;  /* 0x0000040000037824 */ /* 0x000fe200078e0208 */
[----:B------:R-:W-:Y:S01]  /*06f0*/  LEA R197, R197, UR4, 0x1 ;  /* 0x00000004c5c57c11 */ /* 0x000fe2000f8e08ff */
[----:B------:R-:W-:Y:S01]  /*0700*/  IMAD.MOV.U32 R2, RZ, RZ, 0x20 ;  /* 0x00000020ff027424 */ /* 0x000fe200078e00ff */
[----:B------:R-:W-:Y:S01]  /*0710*/  LEA R178, R178, UR6, 0x1 ;  /* 0x00000006b2b27c11 */ /* 0x000fe2000f8e08ff */
[----:B------:R-:W-:Y:S01]  /*0720*/  IMAD.IADD R199, R12, 0x1, R199 ;  /* 0x000000010cc77824 */ /* 0x000fe200078e02c7 */
[----:B------:R-:W-:Y:S01]  /*0730*/  SHF.R.S32.HI R6, RZ, 0x2, R6 ;  /* 0x00000002ff067819 */ /* 0x000fe20000011406 */
[----:B------:R-:W-:Y:S01]  /*0740*/  IMAD.MOV.U32 R5, RZ, RZ, 0x40 ;  /* 0x00000040ff057424 */ /* 0x000fe200078e00ff */
[----:B------:R-:W-:Y:S01]  /*0750*/  LEA R184, R184, UR6, 0x1 ;  /* 0x00000006b8b87c11 */ /* 0x000fe2000f8e08ff */
[----:B------:R-:W-:Y:S01]  /*0760*/  IMAD.IADD R185, R185, 0x1, R4 ;  /* 0x00000001b9b97824 */ /* 0x000fe200078e0204 */
[----:B------:R-:W-:Y:S01]  /*0770*/  LEA R199, R199, UR6, 0x1 ;  /* 0x00000006c7c77c11 */ /* 0x000fe2000f8e08ff */
[----:B------:R-:W-:Y:S01]  /*0780*/  IMAD.IADD R186, R4, 0x1, R3 ;  /* 0x0000000104ba7824 */ /* 0x000fe200078e0203 */
[C---:B------:R-:W-:Y:S01]  /*0790*/  SEL R3, R2.reuse, 0xffffffe0, !P4 ;  /* 0xffffffe002037807 */ /* 0x040fe20006000000 */
[----:B------:R-:W-:Y:S01]  /*07a0*/  IMAD.MOV.U32 R4, RZ, RZ, -0x10 ;  /* 0xfffffff0ff047424 */ /* 0x000fe200078e00ff */
[----:B------:R-:W-:Y:S01]  /*07b0*/  SEL R5, R5, 0xffffffc0, !P3 ;  /* 0xffffffc005057807 */ /* 0x000fe20005800000 */
[----:B------:R-:W-:Y:S01]  /*07c0*/  VIADD R202, R197, 0x40 ;  /* 0x00000040c5ca7836 */ /* 0x000fe20000000000 */
[----:B------:R-:W-:Y:S01]  /*07d0*/  SEL R2, R2, 0xffffffe0, !P1 ;  /* 0xffffffe002027807 */ /* 0x000fe20004800000 */
[----:B------:R-:W-:Y:S01]  /*07e0*/  IMAD.U32 R0, RZ, RZ, UR6 ;  /* 0x00000006ff007e24 */ /* 0x000fe2000f8e00ff */
[----:B------:R-:W-:Y:S01]  /*07f0*/  SEL R4, R4, 0x10, !P0 ;  /* 0x0000001004047807 */ /* 0x000fe20004000000 */
[----:B------:R-:W-:Y:S01]  /*0800*/  IMAD.IADD R176, R5, 0x1, R178 ;  /* 0x0000000105b07824 */ /* 0x000fe200078e02b2 */
[----:B------:R-:W-:Y:S01]  /*0810*/  LEA R186, R186, UR5, 0x1 ;  /* 0x00000005baba7c11 */ /* 0x000fe2000f8e08ff */
[----:B------:R-:W-:-:S02]  /*0820*/  IMAD.IADD R205, R199, 0x1, R2 ;  /* 0x00000001c7cd7824 */ /* 0x000fc400078e0202 */
[----:B------:R-:W-:Y:S02]  /*0830*/  IMAD.SHL.U32 R181, R192, 0x2, RZ ;  /* 0x00000002c0b57824 */ /* 0x000fe400078e00ff */
[----:B------:R-:W-:Y:S02]  /*0840*/  @P2 VIADD R202, R197, 0xffffffc0 ;  /* 0xffffffc0c5ca2836 */ /* 0x000fe40000000000 */
[----:B------:R-:W-:Y:S01]  /*0850*/  IMAD.IADD R177, R3, 0x1, R178 ;  /* 0x0000000103b17824 */ /* 0x000fe200078e02b2 */
[----:B------:R-:W-:Y:S01]  /*0860*/  IADD3 R183, R181, 0x4000, R0 ;  /* 0x00004000b5b77810 */ /* 0x000fe20007ffe000 */
[----:B------:R-:W-:Y:S02]  /*0870*/  VIADD R203, R197, 0x420 ;  /* 0x00000420c5cb7836 */ /* 0x000fe40000000000 */
[----:B------:R-:W-:Y:S02]  /*0880*/  IMAD R191, R193, 0x10, R6 ;  /* 0x00000010c1bf7824 */ /* 0x000fe400078e0206 */
[----:B------:R-:W-:-:S02]  /*0890*/  IMAD.IADD R3, R3, 0x1, R176 ;  /* 0x0000000103037824 */ /* 0x000fc400078e02b0 */
[----:B------:R-:W-:Y:S02]  /*08a0*/  IMAD.IADD R206, R199, 0x1, R4 ;  /* 0x00000001c7ce7824 */ /* 0x000fe400078e0204 */
[----:B------:R-:W-:Y:S02]  /*08b0*/  IMAD.IADD R204, R2, 0x1, R197 ;  /* 0x0000000102cc7824 */ /* 0x000fe400078e02c5 */
[----:B------:R-:W-:Y:S02]  /*08c0*/  @P1 VIADD R203, R197, 0x3e0 ;  /* 0x000003e0c5cb1836 */ /* 0x000fe40000000000 */
[----:B------:R-:W-:Y:S02]  /*08d0*/  IMAD.IADD R207, R4, 0x1, R205 ;  /* 0x0000000104cf7824 */ /* 0x000fe400078e02cd */
[----:B------:R-:W-:Y:S02]  /*08e0*/  IMAD.IADD R209, R2, 0x1, R202 ;  /* 0x0000000102d17824 */ /* 0x000fe400078e02ca */
[----:B------:R-:W-:Y:S01]  /*08f0*/  VIADD R181, R181, UR4 ;  /* 0x00000004b5b57c36 */ /* 0x000fe20008000000 */
[----:B---34-:R-:W-:-:S06]  /*0900*/  ULDC.64 UR4, c[0x0][0x300] ;  /* 0x0000c00000047ab9 */ /* 0x018fcc0000000a00 */
.L_x_859:
[----:B---34-:R-:W1:Y:S01]  /*0910*/  LDC.64 R6, c[0x0][0x2f0] ;  /* 0x0000bc00ff067b82 */ /* 0x018e620000000a00 */
[C---:B------:R-:W-:Y:S01]  /*0920*/  IMAD.SHL.U32 R11, R190.reuse, 0x4, RZ ;  /* 0x00000004be0b7824 */ /* 0x040fe200078e00ff */
[----:B------:R-:W-:Y:S01]  /*0930*/  SHF.R.S32.HI R25, RZ, 0x1f, R190 ;  /* 0x0000001fff197819 */ /* 0x000fe200000114be */
[----:B------:R-:W-:Y:S01]  /*0940*/  IMAD.MOV.U32 R23, RZ, RZ, -0x1 ;  /* 0xffffffffff177424 */ /* 0x000fe200078e00ff */
[----:B------:R-:W-:Y:S02]  /*0950*/  ISETP.NE.U32.AND P4, PT, RZ, UR4, PT ;  /* 0x00000004ff007c0c */ /* 0x000fe4000bf85070 */
[----:B------:R-:W-:Y:S02]  /*0960*/  SHF.L.U64.HI R2, R190, 0x2, R25 ;  /* 0x00000002be027819 */ /* 0x000fe40000010219 */
[----:B--2---:R-:W2:Y:S01]  /*0970*/  LDC.64 R4, c[0x0][0x308] ;  /* 0x0000c200ff047b82 */ /* 0x004ea20000000a00 */
        /* <DEDUP_REMOVED lines=25> */
[----:B------:R-:W1:Y:S04]  /*0b10*/  @!P3 LDC R2, c[0x0][0x2cc] ;  /* 0x0000b300ff02bb82 */ /* 0x000e680000000800 */
[----:B-----5:R3:W5:Y:S01]  /*0b20*/  @!P2 LDG.E R222, desc[UR30][R10.64] ;  /* 0x0000001e0adea981 */ /* 0x020762000c1e1900 */
[----:B------:R-:W-:-:S04]  /*0b30*/  ISETP.NE.U32.AND P2, PT, R6, RZ, PT ;  /* 0x000000ff0600720c */ /* 0x000fc80003f45070 */
[----:B------:R-:W-:Y:S02]  /*0b40*/  ISETP.NE.AND.EX P2, PT, R7, RZ, PT, P2 ;  /* 0x000000ff0700720c */ /* 0x000fe40003f45320 */
[----:B------:R-:W-:-:S04]  /*0b50*/  @!P3 ISETP.NE.U32.AND P1, PT, R4, RZ, PT ;  /* 0x000000ff0400b20c */ /* 0x000fc80003f25070 */
[----:B------:R-:W-:-:S04]  /*0b60*/  @!P3 ISETP.NE.AND.EX P1, PT, R5, RZ, PT, P1 ;  /* 0x000000ff0500b20c */ /* 0x000fc80003f25310 */
[----:B-1----:R-:W-:Y:S01]  /*0b70*/  @!P3 SEL R2, R2, RZ, P1 ;  /* 0x000000ff0202b207 */ /* 0x002fe20000800000 */
[----:B--2---:R-:W-:Y:S02]  /*0b80*/  @P0 IMAD.IADD R17, R0, 0x1, -R23 ;  /* 0x0000000100110824 */ /* 0x004fe400078e0a17 */
[----:B------:R-:W1:Y:S08]  /*0b90*/  LDC R0, c[0x0][0x2c8] ;  /* 0x0000b200ff007b82 */ /* 0x000e700000000800 */
[----:B------:R-:W2:Y:S01]  /*0ba0*/  @!P0 LDC R17, c[0x0][0x2c4] ;  /* 0x0000b100ff118b82 */ /* 0x000ea20000000800 */
[----:B----4-:R-:W-:Y:S01]  /*0bb0*/  @P3 IMAD.IADD R219, R8, 0x1, -R221 ;  /* 0x0000000108db3824 */ /* 0x010fe200078e0add */
[----:B---3--:R-:W-:Y:S06]  /*0bc0*/  @!P2 BRA `(.L_x_815) ;  /* 0x00000000000ca947 */ /* 0x008fec0003800000 */
[----:B------:R-:W1:Y:S02]  /*0bd0*/  @P4 LDG.E R5, desc[UR30][R10.64+0x4] ;  /* 0x0000041e0a054981 */ /* 0x000e64000c1e1900 */
[----:B-1---5:R-:W-:-:S06]  /*0be0*/  @P4 IADD3 R0, R5, -R222, RZ ;  /* 0x800000de05004210 */ /* 0x022fcc0007ffe0ff */
[----:B------:R3:W5:Y:S02]  /*0bf0*/  @!P4 LDG.E R0, desc[UR30][R10.64] ;  /* 0x0000001e0a00c981 */ /* 0x000764000c1e1900 */
.L_x_815:
[----:B------:R-:W-:Y:S01]  /*0c00*/  IMAD.SHL.U32 R21, R198, 0x80, RZ ;  /* 0x00000080c6157824 */ /* 0x000fe200078e00ff */
[----:B-1---5:R-:W-:-:S04]  /*0c10*/  @!P3 IADD3 R219, R2, R0, -R221 ;  /* 0x0000000002dbb210 */ /* 0x022fc80007ffe8dd */
[----:B------:R-:W-:-:S13]  /*0c20*/  ISETP.GT.AND P1, PT, R219, R21, PT ;  /* 0x00000015db00720c */ /* 0x000fda0003f24270 */
[----:B------:R-:W-:Y:S05]  /*0c30*/  @!P1 BRA `(.L_x_816) ;  /* 0x0000007800009947 */ /* 0x000fea0003800000 */
[----:B------:R-:W1:Y:S01]  /*0c40*/  LDC R0, c[0x0][0x278] ;  /* 0x00009e00ff007b82 */ /* 0x000e620000000800 */
[----:B--2---:R-:W-:Y:S01]  /*0c50*/  VIADD R7, R17, 0x3f ;  /* 0x0000003f11077836 */ /* 0x004fe20000000000 */
[----:B---3--:R-:W-:Y:S01]  /*0c60*/  IABS R11, R189 ;  /* 0x000000bd000b7213 */ /* 0x008fe20000000000 */
[----:B------:R-:W-:Y:S01]  /*0c70*/  ULDC UR17, c[0x0][0x2dc] ;  /* 0x0000b70000117ab9 */ /* 0x000fe20000000800 */
[----:B------:R-:W-:Y:S01]  /*0c80*/  ISETP.NE.AND P2, PT, R222, -0x1, PT ;  /* 0xffffffffde00780c */ /* 0x000fe20003f45270 */
[----:B------:R-:W-:Y:S01]  /*0c90*/  ULDC UR14, c[0x0][0x270] ;  /* 0x00009c00000e7ab9 */ /* 0x000fe20000000800 */
[----:B------:R-:W-:Y:S01]  /*0ca0*/  SHF.R.S32.HI R16, RZ, 0x1f, R7 ;  /* 0x0000001fff107819 */ /* 0x000fe20000011407 */
[----:B------:R-:W-:Y:S01]  /*0cb0*/  UIMAD.WIDE UR8, UR17, UR14, URZ ;  /* 0x0000000e110872a5 */ /* 0x000fe2000f8e023f */
[----:B------:R-:W2:Y:S01]  /*0cc0*/  LDC.64 R4, c[0x0][0x228] ;  /* 0x00008a00ff047b82 */ /* 0x000ea20000000a00 */
[----:B------:R-:W-:Y:S01]  /*0cd0*/  SHF.L.U64.HI R10, R190, 0x7, R25 ;  /* 0x00000007be0a7819 */ /* 0x000fe20000010219 */
[----:B------:R-:W3:Y:S01]  /*0ce0*/  S2R R34, SR_CTAID.X ;  /* 0x0000000000227919 */ /* 0x000ee20000002500 */
[----:B------:R-:W-:-:S02]  /*0cf0*/  LEA.HI R16, R16, R7, RZ, 0x6 ;  /* 0x0000000710107211 */ /* 0x000fc400078f30ff */
[----:B------:R-:W-:Y:S02]  /*0d00*/  SEL R10, R10, RZ, P0 ;  /* 0x000000ff0a0a7207 */ /* 0x000fe40000000000 */
[----:B------:R-:W-:Y:S01]  /*0d10*/  LOP3.LUT R31, R16, 0xffffffc0, RZ, 0xc0, !PT ;  /* 0xffffffc0101f7812 */ /* 0x000fe200078ec0ff */
[----:B------:R-:W4:Y:S01]  /*0d20*/  LDC R33, c[0x0][0x2d4] ;  /* 0x0000b500ff217b82 */ /* 0x000f220000000800 */
[----:B------:R-:W-:-:S03]  /*0d30*/  @P2 IMAD.IADD R38, R221, 0x1, R222 ;  /* 0x00000001dd262824 */ /* 0x000fc600078e02de */
[----:B------:R-:W-:Y:S01]  /*0d40*/  VIADD R31, R31, 0xffffffc0 ;  /* 0xffffffc01f1f7836 */ /* 0x000fe20000000000 */
[----:B-1----:R-:W-:-:S03]  /*0d50*/  IABS R8, R0 ;  /* 0x0000000000087213 */ /* 0x002fc60000000000 */
[----:B------:R-:W1:Y:S01]  /*0d60*/  @P2 LDC.64 R18, c[0x0][0x250] ;  /* 0x00009400ff122b82 */ /* 0x000e620000000a00 */
[----:B------:R-:W-:Y:S01]  /*0d70*/  SHF.R.S32.HI R29, RZ, 0x1f, R31 ;  /* 0x0000001fff1d7819 */ /* 0x000fe2000001141f */
[----:B------:R-:W5:Y:S01]  /*0d80*/  I2F.RP R6, R8 ;  /* 0x0000000800067306 */ /* 0x000f620000209400 */
[----:B------:R-:W-:Y:S01]  /*0d90*/  ISETP.NE.AND P5, PT, R0, RZ, PT ;  /* 0x000000ff0000720c */ /* 0x000fe20003fa5270 */
[----:B--2---:R-:W-:-:S04]  /*0da0*/  IMAD R30, R25, R4, RZ ;  /* 0x00000004191e7224 */ /* 0x004fc800078e02ff */
[----:B------:R-:W2:Y:S01]  /*0db0*/  LDC R35, c[0x0][0x2c4] ;  /* 0x0000b100ff237b82 */ /* 0x000ea20000000800 */
[----:B------:R-:W-:-:S04]  /*0dc0*/  IMAD.WIDE.U32 R14, R190, R4, RZ ;  /* 0x00000004be0e7225 */ /* 0x000fc800078e00ff */
[C---:B------:R-:W-:Y:S02]  /*0dd0*/  IMAD R30, R190.reuse, R5, R30 ;  /* 0x00000005be1e7224 */ /* 0x040fe400078e021e */
[----:B----4-:R-:W-:Y:S01]  /*0de0*/  IMAD.WIDE.U32 R40, R190, R33, RZ ;  /* 0x00000021be287225 */ /* 0x010fe200078e00ff */
[----:B------:R-:W4:Y:S01]  /*0df0*/  LDC.U8 R37, c[0x0][0x480] ;  /* 0x00012000ff257b82 */ /* 0x000f220000000000 */
[----:B-----5:R5:W3:Y:S02]  /*0e00*/  MUFU.RCP R12, R6 ;  /* 0x00000006000c7308 */ /* 0x020ae40000001000 */
[----:B------:R-:W-:Y:S01]  /*0e10*/  IMAD.IADD R30, R15, 0x1, R30 ;  /* 0x000000010f1e7824 */ /* 0x000fe200078e021e */
[----:B------:R-:W-:Y:S01]  /*0e20*/  SHF.R.S32.HI R15, RZ, 0x1f, R33 ;  /* 0x0000001fff0f7819 */ /* 0x000fe20000011421 */
[C---:B-1----:R-:W-:Y:S02]  /*0e30*/  @P2 IMAD R28, R38.reuse, R19, RZ ;  /* 0x00000013261c2224 */ /* 0x042fe400078e02ff */
[----:B------:R-:W-:-:S04]  /*0e40*/  @P2 IMAD.WIDE.U32 R38, R38, R18, RZ ;  /* 0x0000001226262225 */ /* 0x000fc800078e00ff */
[----:B------:R-:W-:Y:S01]  /*0e50*/  IMAD R20, R15, R190, RZ ;  /* 0x000000be0f147224 */ /* 0x000fe200078e02ff */
[----:B------:R-:W-:-:S03]  /*0e60*/  @P2 IADD3 R28, R39, R28, RZ ;  /* 0x0000001c271c2210 */ /* 0x000fc60007ffe0ff */
[----:B------:R-:W-:Y:S01]  /*0e70*/  IMAD R39, R25, R33, R20 ;  /* 0x0000002119277224 */ /* 0x000fe200078e0214 */
[----:B-----5:R-:W1:Y:S01]  /*0e80*/  LDC.64 R6, c[0x0][0x240] ;  /* 0x00009000ff067b82 */ /* 0x020e620000000a00 */
[----:B---3--:R-:W-:Y:S02]  /*0e90*/  VIADD R12, R12, 0xffffffe ;  /* 0x0ffffffe0c0c7836 */ /* 0x008fe40000000000 */
[----:B------:R-:W-:Y:S02]  /*0ea0*/  @P2 IMAD.MOV.U32 R20, RZ, RZ, R38 ;  /* 0x000000ffff142224 */ /* 0x000fe400078e0026 */
[----:B------:R-:W3:Y:S01]  /*0eb0*/  F2I.FTZ.U32.TRUNC.NTZ R13, R12 ;  /* 0x0000000c000d7305 */ /* 0x000ee2000021f000 */
[----:B------:R-:W-:Y:S02]  /*0ec0*/  IMAD R38, R40, UR9, RZ ;  /* 0x0000000928267c24 */ /* 0x000fe4000f8e02ff */
[----:B------:R-:W-:Y:S01]  /*0ed0*/  IMAD.IADD R39, R41, 0x1, R39 ;  /* 0x0000000129277824 */ /* 0x000fe200078e0227 */
[----:B---3--:R-:W-:-:S02]  /*0ee0*/  IADD3 R9, RZ, -R13, RZ ;  /* 0x8000000dff097210 */ /* 0x008fc40007ffe0ff */
[----:B------:R-:W-:-:S03]  /*0ef0*/  MOV R12, RZ ;  /* 0x000000ff000c7202 */ /* 0x000fc60000000f00 */
[----:B------:R-:W-:Y:S02]  /*0f00*/  IMAD R2, R9, R8, RZ ;  /* 0x0000000809027224 */ /* 0x000fe400078e02ff */
[----:B------:R-:W3:Y:S02]  /*0f10*/  LDC.U8 R9, c[0x0][0x3d8] ;  /* 0x0000f600ff097b82 */ /* 0x000ee40000000000 */
[----:B------:R-:W-:-:S04]  /*0f20*/  IMAD.HI.U32 R2, R13, R2, R12 ;  /* 0x000000020d027227 */ /* 0x000fc800078e000c */
[----:B------:R-:W-:Y:S02]  /*0f30*/  IMAD.SHL.U32 R12, R190, 0x80, RZ ;  /* 0x00000080be0c7824 */ /* 0x000fe400078e00ff */
[----:B------:R-:W-:-:S03]  /*0f40*/  IMAD.HI.U32 R2, R2, R11, RZ ;  /* 0x0000000b02027227 */ /* 0x000fc600078e00ff */
[----:B------:R-:W-:Y:S02]  /*0f50*/  SEL R12, R12, RZ, P0 ;  /* 0x000000ff0c0c7207 */ /* 0x000fe40000000000 */
[----:B------:R-:W-:Y:S02]  /*0f60*/  IADD3 R5, -R2, RZ, RZ ;  /* 0x000000ff02057210 */ /* 0x000fe40007ffe1ff */
[----:B------:R-:W-:Y:S01]  /*0f70*/  IADD3 R27, P1, R31, R12, RZ ;  /* 0x0000000c1f1b7210 */ /* 0x000fe20007f3e0ff */
[C---:B-1----:R-:W-:Y:S01]  /*0f80*/  IMAD.WIDE.U32 R12, R23.reuse, R6, RZ ;  /* 0x00000006170c7225 */ /* 0x042fe200078e00ff */
[----:B------:R-:W-:-:S03]  /*0f90*/  ISETP.NE.AND P0, PT, R23, -0x1, PT ;  /* 0xffffffff1700780c */ /* 0x000fc60003f05270 */
[----:B------:R-:W-:Y:S01]  /*0fa0*/  IMAD R11, R8, R5, R11 ;  /* 0x00000005080b7224 */ /* 0x000fe200078e020b */
[----:B------:R-:W-:Y:S01]  /*0fb0*/  IADD3.X R5, R29, R10, RZ, P1, !PT ;  /* 0x0000000a1d057210 */ /* 0x000fe20000ffe4ff */
[----:B------:R-:W-:Y:S01]  /*0fc0*/  IMAD R26, R27, UR9, RZ ;  /* 0x000000091b1a7c24 */ /* 0x000fe2000f8e02ff */
[----:B------:R-:W-:Y:S01]  /*0fd0*/  SEL R32, R14, R12, !P0 ;  /* 0x0000000c0e207207 */ /* 0x000fe20004000000 */
[----:B------:R-:W-:Y:S01]  /*0fe0*/  IMAD R10, R23, R7, RZ ;  /* 0x00000007170a7224 */ /* 0x000fe200078e02ff */
[----:B------:R-:W-:Y:S01]  /*0ff0*/  ISETP.GT.U32.AND P4, PT, R8, R11, PT ;  /* 0x0000000b0800720c */ /* 0x000fe20003f84070 */
[----:B------:R-:W-:Y:S01]  /*1000*/  IMAD R26, R5, UR8, R26 ;  /* 0x00000008051a7c24 */ /* 0x000fe2000f8e021a */
[----:B---3--:R-:W-:Y:S01]  /*1010*/  ISETP.NE.AND P1, PT, R9, RZ, PT ;  /* 0x000000ff0900720c */ /* 0x008fe20003f25270 */
[----:B------:R-:W1:Y:S01]  /*1020*/  @P2 LDC.64 R4, c[0x0][0x248] ;  /* 0x00009200ff042b82 */ /* 0x000e620000000a00 */
[----:B------:R-:W-:Y:S01]  /*1030*/  LOP3.LUT R12, R189, R0, RZ, 0x3c, !PT ;  /* 0x00000000bd0c7212 */ /* 0x000fe200078e3cff */
[----:B------:R-:W-:Y:S01]  /*1040*/  @P0 IMAD.IADD R30, R13, 0x1, R10 ;  /* 0x000000010d1e0824 */ /* 0x000fe200078e020a */
[----:B------:R-:W-:-:S02]  /*1050*/  @P2 IADD3 R14, R221, R222, RZ ;  /* 0x000000dedd0e2210 */ /* 0x000fc40007ffe0ff */
[----:B------:R-:W-:-:S03]  /*1060*/  ISETP.GE.AND P3, PT, R12, RZ, PT ;  /* 0x000000ff0c00720c */ /* 0x000fc60003f66270 */
[----:B------:R-:W3:Y:S02]  /*1070*/  @P0 LDC.64 R12, c[0x0][0x420] ;  /* 0x00010800ff0c0b82 */ /* 0x000ee40000000a00 */
[-C--:B------:R-:W-:Y:S02]  /*1080*/  @!P4 IADD3 R11, R11, -R8.reuse, RZ ;  /* 0x800000080b0bc210 */ /* 0x080fe40007ffe0ff */
[----:B------:R-:W-:Y:S02]  /*1090*/  @!P4 IADD3 R2, R2, 0x1, RZ ;  /* 0x000000010202c810 */ /* 0x000fe40007ffe0ff */
[----:B------:R-:W-:Y:S02]  /*10a0*/  ISETP.GE.U32.AND P6, PT, R11, R8, PT ;  /* 0x000000080b00720c */ /* 0x000fe40003fc6070 */
[----:B------:R-:W2:Y:S08]  /*10b0*/  LDC.64 R8, c[0x0][0x488] ;  /* 0x00012200ff087b82 */ /* 0x000eb00000000a00 */
[----:B------:R-:W2:Y:S01]  /*10c0*/  @!P0 LDC.64 R10, c[0x0][0x418] ;  /* 0x00010600ff0a8b82 */ /* 0x000ea20000000a00 */
[----:B-1----:R-:W-:-:S02]  /*10d0*/  @P2 IMAD R22, R14, R5, RZ ;  /* 0x000000050e162224 */ /* 0x002fc400078e02ff */
[----:B------:R-:W-:-:S04]  /*10e0*/  @P2 IMAD.WIDE.U32 R14, R14, R4, RZ ;  /* 0x000000040e0e2225 */ /* 0x000fc800078e00ff */
[----:B------:R-:W-:Y:S01]  /*10f0*/  @P6 VIADD R2, R2, 0x1 ;  /* 0x0000000102026836 */ /* 0x000fe20000000000 */
[----:B------:R-:W1:Y:S01]  /*1100*/  @P1 LDC R36, c[0x0][0x2e4] ;  /* 0x0000b900ff241b82 */ /* 0x000e620000000800 */
[----:B------:R-:W-:Y:S01]  /*1110*/  @P2 IADD3 R22, R15, R22, RZ ;  /* 0x000000160f162210 */ /* 0x000fe20007ffe0ff */
[----:B------:R-:W-:Y:S02]  /*1120*/  @P2 IMAD.MOV.U32 R24, RZ, RZ, R14 ;  /* 0x000000ffff182224 */ /* 0x000fe400078e000e */
        /* <DEDUP_REMOVED lines=14> */
.L_x_817:
        /* <DEDUP_REMOVED lines=13> */
.L_x_818:
[----:B------:R-:W-:Y:S01]  /*12e0*/  @P0 IMAD.WIDE.U32 R14, R23, R12, RZ ;  /* 0x0000000c170e0225 */ /* 0x000fe200078e00ff */
[----:B------:R-:W-:Y:S02]  /*12f0*/  @!P5 LOP3.LUT R2, RZ, R0, RZ, 0x33, !PT ;  /* 0x00000000ff02d212 */ /* 0x000fe400078e33ff */
[----:B------:R-:W-:Y:S01]  /*1300*/  ISETP.NE.AND P3, PT, R37, RZ, PT ;  /* 0x000000ff2500720c */ /* 0x000fe20003f65270 */
[----:B------:R-:W-:Y:S02]  /*1310*/  IMAD R38, R39, UR8, R38 ;  /* 0x0000000827267c24 */ /* 0x000fe4000f8e0226 */
[----:B------:R-:W-:-:S04]  /*1320*/  IMAD.WIDE.U32 R42, R40, UR8, RZ ;  /* 0x00000008282a7c25 */ /* 0x000fc8000f8e00ff */
[----:B------:R-:W-:Y:S01]  /*1330*/  @P0 IMAD R13, R23, R13, R15 ;  /* 0x0000000d170d0224 */ /* 0x000fe200078e020f */
[----:B------:R-:W-:Y:S01]  /*1340*/  IADD3 R12, R43, R38, RZ ;  /* 0x000000262b0c7210 */ /* 0x000fe20007ffe0ff */
[----:B--2---:R-:W-:Y:S02]  /*1350*/  @P1 IMAD R0, R190, R35, RZ ;  /* 0x00000023be001224 */ /* 0x004fe400078e02ff */
[----:B------:R-:W-:-:S04]  /*1360*/  IMAD.WIDE.U32 R40, R23, UR8, RZ ;  /* 0x0000000817287c25 */ /* 0x000fc8000f8e00ff */
[----:B------:R-:W-:Y:S02]  /*1370*/  IMAD R15, R23, UR9, RZ ;  /* 0x00000009170f7c24 */ /* 0x000fe4000f8e02ff */
[-C--:B------:R-:W-:Y:S02]  /*1380*/  @!P0 IMAD R25, R25, R10.reuse, RZ ;  /* 0x0000000a19198224 */ /* 0x080fe400078e02ff */
[----:B------:R-:W-:Y:S01]  /*1390*/  @!P0 IMAD.WIDE.U32 R38, R190, R10, RZ ;  /* 0x0000000abe268225 */ /* 0x000fe200078e00ff */
[----:B------:R-:W-:Y:S02]  /*13a0*/  @P1 SEL R10, R0, R23, !P0 ;  /* 0x00000017000a1207 */ /* 0x000fe40004000000 */
[----:B------:R-:W-:Y:S01]  /*13b0*/  SEL R0, R42, R40, !P0 ;  /* 0x000000282a007207 */ /* 0x000fe20004000000 */
[----:B------:R-:W-:Y:S01]  /*13c0*/  @!P0 IMAD R11, R190, R11, R25 ;  /* 0x0000000bbe0b8224 */ /* 0x000fe200078e0219 */
[----:B------:R-:W-:Y:S01]  /*13d0*/  @P0 IADD3 R12, R41, R15, RZ ;  /* 0x0000000f290c0210 */ /* 0x000fe20007ffe0ff */
[----:B------:R-:W-:Y:S01]  /*13e0*/  IMAD.WIDE.U32 R40, R34, R8, RZ ;  /* 0x0000000822287225 */ /* 0x000fe200078e00ff */
[----:B------:R-:W-:-:S02]  /*13f0*/  @!P0 MOV R14, R38 ;  /* 0x00000026000e8202 */ /* 0x000fc40000000f00 */
[----:B------:R-:W-:Y:S01]  /*1400*/  @!P0 IADD3 R13, R39, R11, RZ ;  /* 0x0000000b270d8210 */ /* 0x000fe20007ffe0ff */
[----:B------:R-:W-:Y:S01]  /*1410*/  IMAD R9, R34, R9, R41 ;  /* 0x0000000922097224 */ /* 0x000fe200078e0229 */
[----:B------:R-:W-:Y:S01]  /*1420*/  SEL R15, R40, RZ, P3 ;  /* 0x000000ff280f7207 */ /* 0x000fe20001800000 */
[----:B------:R-:W-:Y:S01]  /*1430*/  IMAD.WIDE.U32 R40, R27, UR8, RZ ;  /* 0x000000081b287c25 */ /* 0x000fe2000f8e00ff */
[----:B------:R-:W-:Y:S02]  /*1440*/  SHF.R.S32.HI R27, RZ, 0x1f, R21 ;  /* 0x0000001fff1b7819 */ /* 0x000fe40000011415 */
[--C-:B------:R-:W-:Y:S01]  /*1450*/  SHF.R.S32.HI R8, RZ, 0x1f, R189.reuse ;  /* 0x0000001fff087819 */ /* 0x100fe200000114bd */
[----:B-1----:R-:W-:Y:S01]  /*1460*/  @P1 IMAD R36, R189, R36, R10 ;  /* 0x00000024bd241224 */ /* 0x002fe200078e020a */
[----:B------:R-:W-:Y:S01]  /*1470*/  IADD3 R38, R41, R26, RZ ;  /* 0x0000001a29267210 */ /* 0x000fe20007ffe0ff */
[----:B------:R-:W-:Y:S01]  /*1480*/  IMAD R34, R189, UR17, RZ ;  /* 0x00000011bd227c24 */ /* 0x000fe2000f8e02ff */
[----:B------:R-:W-:Y:S01]  /*1490*/  SEL R9, R9, RZ, P3 ;  /* 0x000000ff09097207 */ /* 0x000fe20001800000 */
[----:B------:R-:W-:Y:S01]  /*14a0*/  @!P1 IMAD R10, R190, UR14, R189 ;  /* 0x0000000ebe0a9c24 */ /* 0x000fe2000f8e02bd */
[----:B------:R-:W-:-:S02]  /*14b0*/  SHF.R.S32.HI R26, RZ, 0x1f, R2 ;  /* 0x0000001fff1a7819 */ /* 0x000fc40000011402 */
[----:B------:R-:W-:Y:S01]  /*14c0*/  SHF.R.S32.HI R25, RZ, 0x1f, R34 ;  /* 0x0000001fff197819 */ /* 0x000fe20000011422 */
[----:B------:R-:W-:Y:S01]  /*14d0*/  @!P1 IMAD R36, R10, R35, RZ ;  /* 0x000000230a249224 */ /* 0x000fe200078e02ff */
        /* <DEDUP_REMOVED lines=8> */
.L_x_819:
[----:B------:R-:W-:-:S04]  /*1560*/  IMAD R210, R190, UR14, R189 ;  /* 0x0000000ebed27c24 */ /* 0x000fc8000f8e02bd */
[----:B------:R-:W-:-:S07]  /*1570*/  IMAD R210, R210, R33, RZ ;  /* 0x00000021d2d27224 */ /* 0x000fce00078e02ff */
.L_x_820:
[----:B------:R-:W1:Y:S01]  /*1580*/  S2R R23, SR_TID.X ;  /* 0x0000000000177919 */ /* 0x000e620000002100 */
[----:B------:R-:W2:Y:S01]  /*1590*/  LDC.64 R10, c[0x0][0x420] ;  /* 0x00010800ff0a7b82 */ /* 0x000ea20000000a00 */
[----:B------:R-:W-:Y:S01]  /*15a0*/  UIMAD UR17, UR17, UR14, URZ ;  /* 0x0000000e111172a4 */ /* 0x000fe2000f8e023f */
[----:B------:R-:W-:Y:S01]  /*15b0*/  IADD3 R42, P0, R200, R14, RZ ;  /* 0x0000000ec82a7210 */ /* 0x000fe20007f1e0ff */
[C---:B------:R-:W-:Y:S01]  /*15c0*/  IMAD.IADD R210, R31.reuse, 0x1, R210 ;  /* 0x000000011fd27824 */ /* 0x040fe200078e02d2 */
[----:B------:R-:W-:Y:S01]  /*15d0*/  SHF.R.S32.HI R201, RZ, 0x1f, R200 ;  /* 0x0000001fffc97819 */ /* 0x000fe200000114c8 */
[----:B------:R-:W-:Y:S01]  /*15e0*/  USHF.L.U32 UR15, UR17, 0x6, URZ ;  /* 0x00000006110f7899 */ /* 0x000fe2000800063f */
[----:B------:R-:W-:Y:S01]  /*15f0*/  IADD3 R36, R31, R36, RZ ;  /* 0x000000241f247210 */ /* 0x000fe20007ffe0ff */
[----:B------:R-:W-:Y:S01]  /*1600*/  ULDC.64 UR12, c[0x0][0x210] ;  /* 0x00008400000c7ab9 */ /* 0x000fe20000000a00 */
[----:B------:R-:W3:Y:S01]  /*1610*/  LDC.64 R228, c[0x0][0x2b0] ;  /* 0x0000ac00ffe47b82 */ /* 0x000ee20000000a00 */
[----:B------:R-:W-:Y:S01]  /*1620*/  USHF.R.S32.HI UR8, URZ, 0x1f, UR15 ;  /* 0x0000001f3f087899 */ /* 0x000fe2000801140f */
[----:B------:R-:W-:Y:S01]  /*1630*/  IMAD.X R43, R201, 0x1, R13, P0 ;  /* 0x00000001c92b7824 */ /* 0x000fe200000e060d */
[----:B------:R-:W-:Y:S01]  /*1640*/  IADD3 R34, P4, P2, R40, UR15, R34 ;  /* 0x0000000f28227c10 */ /* 0x000fe2000fa9e022 */
[----:B------:R-:W-:Y:S01]  /*1650*/  ULDC.64 UR10, c[0x0][0x3e0] ;  /* 0x0000f800000a7ab9 */ /* 0x000fe20000000a00 */
[----:B------:R-:W-:Y:S01]  /*1660*/  BSSY B1, `(.L_x_816) ;  /* 0x00006dd000017945 */ /* 0x000fe20003800000 */
[----:B------:R-:W-:-:S02]  /*1670*/  LEA.HI.SX32 R220, R16, 0xffffffff, 0x1a ;  /* 0xffffffff10dc7811 */ /* 0x000fc400078fd2ff */
[----:B------:R-:W-:Y:S02]  /*1680*/  IADD3 R13, P1, P0, R15, R34, R0 ;  /* 0x000000220f0d7210 */ /* 0x000fe4000783e000 */
[----:B------:R-:W-:Y:S01]  /*1690*/  IADD3.X R38, R38, UR8, R25, P4, P2 ;  /* 0x0000000826267c10 */ /* 0x000fe2000a7e4419 */
[----:B------:R-:W-:Y:S01]  /*16a0*/  ULDC.64 UR8, c[0x0][0x428] ;  /* 0x00010a0000087ab9 */ /* 0x000fe20000000a00 */
[----:B------:R-:W-:Y:S02]  /*16b0*/  IADD3 R15, P2, R196, R31, RZ ;  /* 0x0000001fc40f7210 */ /* 0x000fe40007f5e0ff */
[----:B------:R-:W-:Y:S01]  /*16c0*/  SHF.R.S32.HI R25, RZ, 0x1f, R196 ;  /* 0x0000001fff197819 */ /* 0x000fe200000114c4 */
[----:B--2---:R-:W-:Y:S01]  /*16d0*/  IMAD R14, R29, R10, RZ ;  /* 0x0000000a1d0e7224 */ /* 0x004fe200078e02ff */
[----:B------:R-:W-:Y:S01]  /*16e0*/  IADD3.X R9, R9, R38, R12, P1, P0 ;  /* 0x0000002609097210 */ /* 0x000fe20000fe040c */
[----:B------:R-:W-:Y:S01]  /*16f0*/  IMAD.WIDE.U32 R42, R31, R10, R42 ;  /* 0x0000000a1f2a7225 */ /* 0x000fe200078e002a */
[----:B------:R-:W-:-:S03]  /*1700*/  ISETP.GE.AND P4, PT, R17, 0x1, PT ;  /* 0x000000011100780c */ /* 0x000fc60003f86270 */
[----:B------:R-:W-:Y:S01]  /*1710*/  IMAD R39, R31, R11, R14 ;  /* 0x0000000b1f277224 */ /* 0x000fe200078e020e */
[----:B-1----:R-:W-:Y:S01]  /*1720*/  SHF.R.S32.HI R0, RZ, 0x1f, R23 ;  /* 0x0000001fff007819 */ /* 0x002fe20000011417 */
[----:B------:R-:W-:Y:S02]  /*1730*/  IMAD.X R29, R25, 0x1, R29, P2 ;  /* 0x00000001191d7824 */ /* 0x000fe400010e061d */
[----:B------:R-:W-:Y:S01]  /*1740*/  IMAD.WIDE.U32 R40, R15, R6, R200 ;  /* 0x000000060f287225 */ /* 0x000fe200078e00c8 */
[----:B------:R-:W-:-:S03]  /*1750*/  LEA.HI R31, R0, R23, RZ, 0x5 ;  /* 0x00000017001f7211 */ /* 0x000fc600078f28ff */
[----:B------:R-:W-:Y:S01]  /*1760*/  IMAD R14, R29, R6, RZ ;  /* 0x000000061d0e7224 */ /* 0x000fe200078e02ff */
[----:B------:R-:W-:Y:S01]  /*1770*/  LOP3.LUT R230, R31, 0xffffffe0, RZ, 0xc0, !PT ;  /* 0xffffffe01fe67812 */ /* 0x000fe200078ec0ff */
[----:B------:R-:W-:Y:S01]  /*1780*/  IMAD.IADD R39, R43, 0x1, R39 ;  /* 0x000000012b277824 */ /* 0x000fe200078e0227 */
[----:B------:R-:W-:Y:S01]  /*1790*/  SHF.R.S32.HI R31, RZ, 0x5, R31 ;  /* 0x00000005ff1f7819 */ /* 0x000fe2000001141f */
[----:B------:R-:W-:Y:S01]  /*17a0*/  IMAD R29, R15, R7, R14 ;  /* 0x000000070f1d7224 */ /* 0x000fe200078e020e */
[----:B------:R-:W-:Y:S01]  /*17b0*/  IADD3 R230, -R230, R23, RZ ;  /* 0x00000017e6e67210 */ /* 0x000fe20007ffe1ff */
[----:B------:R-:W-:Y:S01]  /*17c0*/  IMAD.MOV.U32 R38, RZ, RZ, R42 ;  /* 0x000000ffff267224 */ /* 0x000fe200078e002a */
[----:B------:R-:W1:Y:S01]  /*17d0*/  LDC.64 R14, c[0x0][0x478] ;  /* 0x00011e00ff0e7b82 */ /* 0x000e620000000a00 */
[----:B------:R-:W-:Y:S01]  /*17e0*/  IMAD R12, R8, UR8, RZ ;  /* 0x00000008080c7c24 */ /* 0x000fe2000f8e02ff */
[----:B------:R-:W-:Y:S01]  /*17f0*/  IADD3 R32, P1, R32, R40, RZ ;  /* 0x0000002820207210 */ /* 0x000fe20007f3e0ff */
[----:B------:R-:W-:-:S02]  /*1800*/  IMAD R34, R31, UR17, R230 ;  /* 0x000000111f227c24 */ /* 0x000fc4000f8e02e6 */
[C---:B------:R-:W-:Y:S01]  /*1810*/  IMAD R12, R189.reuse, UR9, R12 ;  /* 0x00000009bd0c7c24 */ /* 0x040fe2000f8e020c */
[----:B------:R-:W-:Y:S01]  /*1820*/  IADD3.X R33, R30, R41, R29, P1, !PT ;  /* 0x000000291e217210 */ /* 0x000fe20000ffe41d */
[----:B------:R-:W-:Y:S01]  /*1830*/  IMAD.WIDE.U32 R38, R189, UR8, R38 ;  /* 0x00000008bd267c25 */ /* 0x000fe2000f8e0026 */
[----:B------:R-:W-:Y:S01]  /*1840*/  IADD3 R13, P0, R34, R13, RZ ;  /* 0x0000000d220d7210 */ /* 0x000fe20007f1e0ff */
[----:B------:R-:W-:Y:S02]  /*1850*/  ULDC.64 UR8, c[0x0][0x258] ;  /* 0x0000960000087ab9 */ /* 0x000fe40000000a00 */
[----:B------:R-:W-:Y:S01]  /*1860*/  IMAD R8, R8, UR8, RZ ;  /* 0x0000000808087c24 */ /* 0x000fe2000f8e02ff */
[----:B------:R-:W-:Y:S01]  /*1870*/  LEA.HI.X.SX32 R34, R34, R9, 0x1, P0 ;  /* 0x0000000922227211 */ /* 0x000fe200000f0eff */
[----:B------:R-:W-:Y:S02]  /*1880*/  IMAD.IADD R39, R39, 0x1, R12 ;  /* 0x0000000127277824 */ /* 0x000fe400078e020c */
[----:B------:R-:W-:-:S02]  /*1890*/  IMAD R9, R25, R10, RZ ;  /* 0x0000000a19097224 */ /* 0x000fc400078e02ff */
[C---:B------:R-:W-:Y:S02]  /*18a0*/  IMAD R12, R189.reuse, UR9, R8 ;  /* 0x00000009bd0c7c24 */ /* 0x040fe4000f8e0208 */
[----:B------:R-:W-:Y:S01]  /*18b0*/  IMAD.WIDE.U32 R32, R189, UR8, R32 ;  /* 0x00000008bd207c25 */ /* 0x000fe2000f8e0020 */
[----:B------:R-:W-:Y:S02]  /*18c0*/  ULDC.64 UR8, c[0x0][0x400] ;  /* 0x0001000000087ab9 */ /* 0x000fe40000000a00 */
[C---:B------:R-:W-:Y:S01]  /*18d0*/  LEA R232, P0, R13.reuse, UR8, 0x2 ;  /* 0x000000080de87c11 */ /* 0x040fe2000f8010ff */
[----:B------:R-:W-:Y:S01]  /*18e0*/  IMAD R8, R196, R11, R9 ;  /* 0x0000000bc4087224 */ /* 0x000fe200078e0209 */
[----:B------:R-:W-:Y:S01]  /*18f0*/  LEA R226, P2, R32, UR12, 0x1 ;  /* 0x0000000c20e27c11 */ /* 0x000fe2000f8408ff */
[----:B------:R-:W-:Y:S01]  /*1900*/  IMAD.WIDE.U32 R38, R196, R10, R38 ;  /* 0x0000000ac4267225 */ /* 0x000fe200078e0026 */
[----:B------:R-:W-:-:S03]  /*1910*/  LEA.HI.X R233, R13, UR9, R34, 0x2, P0 ;  /* 0x000000090de97c11 */ /* 0x000fc600080f1422 */
[----:B------:R-:W-:Y:S01]  /*1920*/  IMAD.IADD R9, R33, 0x1, R12 ;  /* 0x0000000121097824 */ /* 0x000fe200078e020c */
[----:B------:R-:W-:Y:S01]  /*1930*/  IADD3 R8, R39, R8, RZ ;  /* 0x0000000827087210 */ /* 0x000fe20007ffe0ff */
[----:B---3--:R-:W-:Y:S01]  /*1940*/  IMAD.WIDE R228, R36, 0x4, R228 ;  /* 0x0000000424e47825 */ /* 0x008fe200078e02e4 */
[----:B------:R-:W-:Y:S02]  /*1950*/  LEA R224, P1, R38, UR10, 0x1 ;  /* 0x0000000a26e07c11 */ /* 0x000fe4000f8208ff */
[----:B------:R-:W-:Y:S01]  /*1960*/  LEA.HI.X R227, R32, UR13, R9, 0x1, P2 ;  /* 0x0000000d20e37c11 */ /* 0x000fe200090f0c09 */
[----:B-1----:R-:W-:Y:S01]  /*1970*/  IMAD.WIDE R210, R210, 0x4, R14 ;  /* 0x00000004d2d27825 */ /* 0x002fe200078e020e */
[----:B------:R-:W-:Y:S01]  /*1980*/  LEA.HI.X R225, R38, UR11, R8, 0x1, P1 ;  /* 0x0000000b26e17c11 */ /* 0x000fe200088f0c08 */
[----:B------:R-:W-:Y:S08]  /*1990*/  @!P4 BRA `(.L_x_821) ;  /* 0x0000005c00e0c947 */ /* 0x000ff00003800000 */
[----:B------:R-:W-:Y:S01]  /*19a0*/  IMAD R8, R198, -0x80, R219 ;  /* 0xffffff80c6087824 */ /* 0x000fe200078e02db */
[----:B------:R-:W-:Y:S01]  /*19b0*/  ULDC.64 UR8, c[0x0][0x268] ;  /* 0x00009a0000087ab9 */ /* 0x000fe20000000a00 */
[C---:B------:R-:W-:Y:S02]  /*19c0*/  VIADD R9, R196.reuse, 0x20 ;  /* 0x00000020c4097836 */ /* 0x040fe40000000000 */
[C---:B------:R-:W-:Y:S01]  /*19d0*/  VIADD R13, R196.reuse, 0x40 ;  /* 0x00000040c40d7836 */ /* 0x040fe20000000000 */
[----:B------:R-:W-:Y:S01]  /*19e0*/  ISETP.GE.AND P6, PT, R196, R8, PT ;  /* 0x00000008c400720c */ /* 0x000fe20003fc6270 */
[----:B------:R-:W-:Y:S01]  /*19f0*/  IMAD R12, R27, R18, RZ ;  /* 0x000000121b0c7224 */ /* 0x000fe200078e02ff */
[----:B------:R-:W-:Y:S01]  /*1a00*/  ISETP.GE.AND P5, PT, R9, R8, PT ;  /* 0x000000080900720c */ /* 0x000fe20003fa6270 */
[----:B------:R-:W-:Y:S01]  /*1a10*/  IMAD.WIDE.U32 R30, R21, R18, R200 ;  /* 0x00000012151e7225 */ /* 0x000fe200078e00c8 */
[----:B------:R-:W-:-:S03]  /*1a20*/  ISETP.GE.AND P4, PT, R13, R8, PT ;  /* 0x000000080d00720c */ /* 0x000fc60003f86270 */
[----:B------:R-:W-:Y:S01]  /*1a30*/  VIADD R15, R196, 0x60 ;  /* 0x00000060c40f7836 */ /* 0x000fe20000000000 */
[----:B------:R-:W-:Y:S01]  /*1a40*/  IADD3 R36, P0, R20, R30, RZ ;  /* 0x0000001e14247210 */ /* 0x000fe20007f1e0ff */
[----:B------:R-:W-:Y:S02]  /*1a50*/  IMAD R13, R21, R19, R12 ;  /* 0x00000013150d7224 */ /* 0x000fe400078e020c */
[----:B------:R-:W-:Y:S01]  /*1a60*/  IMAD.SHL.U32 R11, R11, 0x40, RZ ;  /* 0x000000400b0b7824 */ /* 0x000fe200078e00ff */
[----:B------:R-:W-:Y:S01]  /*1a70*/  ISETP.GE.AND P2, PT, R15, R8, PT ;  /* 0x000000080f00720c */ /* 0x000fe20003f46270 */
[----:B------:R-:W-:Y:S01]  /*1a80*/  IMAD R20, R220, -0x40, R17 ;  /* 0xffffffc0dc147824 */ /* 0x000fe200078e0211 */
[----:B------:R-:W-:Y:S01]  /*1a90*/  IADD3.X R37, R28, R31, R13, P0, !PT ;  /* 0x0000001f1c257210 */ /* 0x000fe200007fe40d */
[----:B------:R-:W1:Y:S01]  /*1aa0*/  @!P6 LDC.64 R16, c[0x0][0x220] ;  /* 0x00008800ff10eb82 */ /* 0x000e620000000a00 */
[----:B------:R-:W-:Y:S01]  /*1ab0*/  @!P5 IADD3 R33, P0, R196, 0x20, RZ ;  /* 0x00000020c421d810 */ /* 0x000fe20007f1e0ff */
[----:B------:R-:W-:Y:S01]  /*1ac0*/  IMAD R13, R26, UR8, RZ ;  /* 0x000000081a0d7c24 */ /* 0x000fe2000f8e02ff */
[----:B------:R-:W-:Y:S01]  /*1ad0*/  ISETP.GE.AND P1, PT, R9, R20, PT ;  /* 0x000000140900720c */ /* 0x000fe20003f26270 */
[----:B------:R-:W-:-:S04]  /*1ae0*/  IMAD.WIDE.U32 R36, R2, UR8, R36 ;  /* 0x0000000802247c25 */ /* 0x000fc8000f8e0024 */
[----:B------:R-:W-:Y:S01]  /*1af0*/  IMAD.SHL.U32 R7, R7, 0x40, RZ ;  /* 0x0000004007077824 */ /* 0x000fe200078e00ff */
[----:B------:R-:W2:Y:S01]  /*1b00*/  @!P5 LDC.64 R14, c[0x0][0x220] ;  /* 0x00008800ff0edb82 */ /* 0x000ea20000000a00 */
[----:B------:R-:W-:Y:S01]  /*1b10*/  @!P5 IMAD.X R35, RZ, RZ, R25, P0 ;  /* 0x000000ffff23d224 */ /* 0x000fe200000e0619 */
[----:B------:R-:W-:Y:S01]  /*1b20*/  @!P4 IADD3 R31, P0, R196, 0x40, RZ ;  /* 0x00000040c41fc810 */ /* 0x000fe20007f1e0ff */
[----:B------:R-:W-:Y:S01]  /*1b30*/  IMAD R9, R2, UR9, R13 ;  /* 0x0000000902097c24 */ /* 0x000fe2000f8e020d */
[----:B------:R-:W-:Y:S01]  /*1b40*/  ULDC.64 UR8, c[0x0][0x260] ;  /* 0x0000980000087ab9 */ /* 0x000fe20000000a00 */
[----:B------:R-:W-:Y:S02]  /*1b50*/  @!P5 IMAD R34, R35, R18, RZ ;  /* 0x000000122322d224 */ /* 0x000fe400078e02ff */
[----:B------:R-:W-:Y:S01]  /*1b60*/  IMAD.MOV.U32 R216, RZ, RZ, 0x7f800000 ;  /* 0x7f800000ffd87424 */ /* 0x000fe200078e00ff */
[----:B------:R-:W3:Y:S01]  /*1b70*/  @!P4 LDC.64 R12, c[0x0][0x220] ;  /* 0x00008800ff0ccb82 */ /* 0x000ee20000000a00 */
[----:B------:R-:W-:Y:S01]  /*1b80*/  @!P4 IMAD.X R29, RZ, RZ, R25, P0 ;  /* 0x000000ffff1dc224 */ /* 0x000fe200000e0619 */
[----:B------:R-:W-:Y:S01]  /*1b90*/  @!P2 IADD3 R32, P0, R196, 0x60, RZ ;  /* 0x00000060c420a810 */ /* 0x000fe20007f1e0ff */
[----:B------:R-:W-:-:S02]  /*1ba0*/  IMAD.IADD R37, R37, 0x1, R9 ;  /* 0x0000000125257824 */ /* 0x000fc400078e0209 */
[----:B------:R-:W-:Y:S02]  /*1bb0*/  IMAD.MOV.U32 R217, RZ, RZ, 0x7f800000 ;  /* 0x7f800000ffd97424 */ /* 0x000fe400078e00ff */
[----:B------:R-:W-:Y:S01]  /*1bc0*/  IMAD.MOV.U32 R214, RZ, RZ, 0x7f800000 ;  /* 0x7f800000ffd67424 */ /* 0x000fe200078e00ff */
[----:B------:R-:W4:Y:S01]  /*1bd0*/  @!P2 LDC.64 R8, c[0x0][0x220] ;  /* 0x00008800ff08ab82 */ /* 0x000f220000000a00 */
[----:B------:R-:W-:Y:S02]  /*1be0*/  @!P6 IMAD R30, R25, R18, RZ ;  /* 0x00000012191ee224 */ /* 0x000fe400078e02ff */
[----:B------:R-:W-:-:S05]  /*1bf0*/  IMAD.MOV.U32 R215, RZ, RZ, 0x7f800000 ;  /* 0x7f800000ffd77424 */ /* 0x000fca00078e00ff */
[----:B------:R-:W-:Y:S01]  /*1c00*/  @P3 BAR.SYNC.DEFER_BLOCKING 0x0 ;  /* 0x0000000000003b1d */ /* 0x000fe20000010000 */
[-C--:B------:R-:W-:Y:S02]  /*1c10*/  @!P4 IMAD R28, R29, R18.reuse, RZ ;  /* 0x000000121d1cc224 */ /* 0x080fe400078e02ff */
[----:B------:R-:W-:Y:S02]  /*1c20*/  @!P5 IMAD R29, R33, R19, R34 ;  /* 0x00000013211dd224 */ /* 0x000fe400078e0222 */
[----:B------:R-:W-:Y:S01]  /*1c30*/  @!P5 IMAD.MOV.U32 R38, RZ, RZ, R36 ;  /* 0x000000ffff26d224 */ /* 0x000fe200078e0024 */
[----:B------:R-:W-:Y:S01]  /*1c40*/  LEA.HI R0, R0, R23, RZ, 0x4 ;  /* 0x0000001700007211 */ /* 0x000fe200078f20ff */
[--C-:B------:R-:W-:Y:S01]  /*1c50*/  @!P5 IMAD.MOV.U32 R39, RZ, RZ, R37.reuse ;  /* 0x000000ffff27d224 */ /* 0x100fe200078e0025 */
[----:B------:R-:W-:Y:S01]  /*1c60*/  USHF.L.U32 UR22, UR17, 0x4, URZ ;  /* 0x0000000411167899 */ /* 0x000fe2000800063f */
[C---:B------:R-:W-:Y:S01]  /*1c70*/  @!P6 IMAD R30, R196.reuse, R19, R30 ;  /* 0x00000013c41ee224 */ /* 0x040fe200078e021e */
[----:B------:R-:W-:Y:S01]  /*1c80*/  USHF.L.U32 UR23, UR17, 0x3, URZ ;  /* 0x0000000311177899 */ /* 0x000fe2000800063f */
[----:B------:R-:W-:Y:S01]  /*1c90*/  @!P6 IMAD.WIDE.U32 R34, R196, R18, R36 ;  /* 0x00000012c422e225 */ /* 0x000fe200078e0024 */
[----:B------:R-:W-:-:S03]  /*1ca0*/  UIADD3 UR13, -UR15, URZ, URZ ;  /* 0x0000003f0f0d7290 */ /* 0x000fc6000fffe13f */
[----:B------:R-:W-:Y:S02]  /*1cb0*/  IMAD.MOV.U32 R179, RZ, RZ, 0x20 ;  /* 0x00000020ffb37424 */ /* 0x000fe400078e00ff */
[----:B------:R-:W-:Y:S02]  /*1cc0*/  VIADD R182, R185, 0x1000 ;  /* 0x00001000b9b67836 */ /* 0x000fe40000000000 */
[----:B------:R-:W-:Y:S02]  /*1cd0*/  IMAD.SHL.U32 R213, R195, 0x20, RZ ;  /* 0x00000020c3d57824 */ /* 0x000fe400078e00ff */
[----:B------:R-:W-:Y:S01]  /*1ce0*/  IMAD.MOV.U32 R187, RZ, RZ, 0x40 ;  /* 0x00000040ffbb7424 */ /* 0x000fe200078e00ff */
[----:B------:R-:W-:Y:S01]  /*1cf0*/  CS2R R94, SRZ ;  /* 0x00000000005e7805 */ /* 0x000fe2000001ff00 */
[----:B------:R-:W-:Y:S01]  /*1d00*/  @!P5 IMAD.WIDE.U32 R38, R33, R18, R38 ;  /* 0x000000122126d225 */ /* 0x000fe200078e0026 */
[----:B------:R-:W-:Y:S02]  /*1d10*/  CS2R R92, SRZ ;  /* 0x00000000005c7805 */ /* 0x000fe4000001ff00 */
[----:B------:R-:W-:-:S02]  /*1d20*/  CS2R R98, SRZ ;  /* 0x0000000000627805 */ /* 0x000fc4000001ff00 */
[----:B------:R-:W-:Y:S01]  /*1d30*/  CS2R R96, SRZ ;  /* 0x0000000000607805 */ /* 0x000fe2000001ff00 */
[----:B------:R-:W-:Y:S01]  /*1d40*/  @!P2 IMAD.X R33, RZ, RZ, R25, P0 ;  /* 0x000000ffff21a224 */ /* 0x000fe200000e0619 */
[C---:B-1----:R-:W-:Y:S01]  /*1d50*/  @!P6 LEA R16, P0, R34.reuse, R16, 0x1 ;  /* 0x000000102210e211 */ /* 0x042fe200078008ff */
[----:B------:R-:W-:Y:S01]  /*1d60*/  @!P6 IMAD.IADD R30, R35, 0x1, R30 ;  /* 0x00000001231ee824 */ /* 0x000fe200078e021e */
[----:B------:R-:W-:Y:S01]  /*1d70*/  CS2R R90, SRZ ;  /* 0x00000000005a7805 */ /* 0x000fe2000001ff00 */
[----:B------:R-:W-:Y:S01]  /*1d80*/  @!P4 IMAD.MOV.U32 R40, RZ, RZ, R36 ;  /* 0x000000ffff28c224 */ /* 0x000fe200078e0024 */
[----:B------:R-:W-:Y:S01]  /*1d90*/  CS2R R88, SRZ ;  /* 0x0000000000587805 */ /* 0x000fe2000001ff00 */
[----:B------:R-:W-:Y:S01]  /*1da0*/  @!P4 IMAD.MOV.U32 R41, RZ, RZ, R37 ;  /* 0x000000ffff29c224 */ /* 0x000fe200078e0025 */
[----:B------:R-:W-:Y:S01]  /*1db0*/  @!P6 LEA.HI.X R17, R34, R17, R30, 0x1, P0 ;  /* 0x000000112211e211 */ /* 0x000fe200000f0c1e */
[----:B------:R-:W-:Y:S01]  /*1dc0*/  @!P5 IMAD.IADD R29, R39, 0x1, R29 ;  /* 0x00000001271dd824 */ /* 0x000fe200078e021d */
[C---:B--2---:R-:W-:Y:S01]  /*1dd0*/  @!P5 LEA R14, P0, R38.reuse, R14, 0x1 ;  /* 0x0000000e260ed211 */ /* 0x044fe200078008ff */
[C---:B------:R-:W-:Y:S01]  /*1de0*/  @!P4 IMAD R28, R31.reuse, R19, R28 ;  /* 0x000000131f1cc224 */ /* 0x040fe200078e021c */
[----:B------:R-:W-:Y:S01]  /*1df0*/  CS2R R86, SRZ ;  /* 0x0000000000567805 */ /* 0x000fe2000001ff00 */
[----:B------:R-:W-:Y:S01]  /*1e00*/  @!P4 IMAD.WIDE.U32 R40, R31, R18, R40 ;  /* 0x000000121f28c225 */ /* 0x000fe200078e0028 */
[----:B------:R-:W-:-:S02]  /*1e10*/  @!P5 LEA.HI.X R15, R38, R15, R29, 0x1, P0 ;  /* 0x0000000f260fd211 */ /* 0x000fc400000f0c1d */
[----:B------:R-:W-:Y:S02]  /*1e20*/  CS2R R84, SRZ ;  /* 0x0000000000547805 */ /* 0x000fe4000001ff00 */
[----:B------:R-:W-:Y:S01]  /*1e30*/  CS2R R78, SRZ ;  /* 0x00000000004e7805 */ /* 0x000fe2000001ff00 */
[----:B------:R-:W-:Y:S01]  /*1e40*/  @!P2 IMAD R33, R33, R18, RZ ;  /* 0x000000122121a224 */ /* 0x000fe200078e02ff */
[----:B---3--:R-:W-:Y:S01]  /*1e50*/  @!P4 LEA R30, P0, R40, R12, 0x1 ;  /* 0x0000000c281ec211 */ /* 0x008fe200078008ff */
[----:B------:R-:W-:Y:S01]  /*1e60*/  @!P4 IMAD.IADD R28, R41, 0x1, R28 ;  /* 0x00000001291cc824 */ /* 0x000fe200078e021c */
[----:B------:R-:W-:Y:S01]  /*1e70*/  CS2R R76, SRZ ;  /* 0x00000000004c7805 */ /* 0x000fe2000001ff00 */
[C---:B------:R-:W-:Y:S01]  /*1e80*/  @!P2 IMAD R33, R32.reuse, R19, R33 ;  /* 0x000000132021a224 */ /* 0x040fe200078e0221 */
[----:B------:R-:W-:Y:S01]  /*1e90*/  CS2R R82, SRZ ;  /* 0x0000000000527805 */ /* 0x000fe2000001ff00 */
[----:B------:R-:W-:Y:S01]  /*1ea0*/  @!P2 IMAD.WIDE.U32 R18, R32, R18, R36 ;  /* 0x000000122012a225 */ /* 0x000fe200078e0024 */
[----:B------:R-:W-:-:S02]  /*1eb0*/  @!P4 LEA.HI.X R31, R40, R13, R28, 0x1, P0 ;  /* 0x0000000d281fc211 */ /* 0x000fc400000f0c1c */
[----:B------:R-:W-:Y:S02]  /*1ec0*/  CS2R R80, SRZ ;  /* 0x0000000000507805 */ /* 0x000fe4000001ff00 */
[----:B------:R-:W-:Y:S01]  /*1ed0*/  CS2R R74, SRZ ;  /* 0x00000000004a7805 */ /* 0x000fe2000001ff00 */
[----:B------:R-:W-:Y:S01]  /*1ee0*/  @!P2 IMAD.IADD R12, R19, 0x1, R33 ;  /* 0x00000001130ca824 */ /* 0x000fe200078e0221 */
[----:B----4-:R-:W-:Y:S01]  /*1ef0*/  @!P2 LEA R32, P0, R18, R8, 0x1 ;  /* 0x000000081220a211 */ /* 0x010fe200078008ff */
[----:B------:R-:W-:Y:S01]  /*1f00*/  IMAD.WIDE.U32 R28, R10, 0x40, RZ ;  /* 0x000000400a1c7825 */ /* 0x000fe200078e00ff */
[----:B------:R-:W-:Y:S02]  /*1f10*/  @!P5 IADD3 R19, P3, R196, 0x20, RZ ;  /* 0x00000020c413d810 */ /* 0x000fe40007f7e0ff */
[----:B------:R-:W-:Y:S02]  /*1f20*/  CS2R R72, SRZ ;  /* 0x0000000000487805 */ /* 0x000fe4000001ff00 */
[----:B------:R-:W-:Y:S01]  /*1f30*/  @!P2 LEA.HI.X R33, R18, R9, R12, 0x1, P0 ;  /* 0x000000091221a211 */ /* 0x000fe200000f0c0c */
[----:B------:R-:W-:Y:S01]  /*1f40*/  IMAD.WIDE.U32 R8, R6, 0x40, RZ ;  /* 0x0000004006087825 */ /* 0x000fe200078e00ff */
[----:B------:R-:W-:-:S02]  /*1f50*/  @!P1 IADD3 R34, P0, R224, R28, RZ ;  /* 0x0000001ce0229210 */ /* 0x000fc40007f1e0ff */
[----:B------:R-:W-:Y:S02]  /*1f60*/  CS2R R70, SRZ ;  /* 0x0000000000467805 */ /* 0x000fe4000001ff00 */
[----:B------:R-:W-:Y:S01]  /*1f70*/  CS2R R68, SRZ ;  /* 0x0000000000447805 */ /* 0x000fe2000001ff00 */
[-C--:B------:R-:W-:Y:S01]  /*1f80*/  IMAD R6, R27, R4.reuse, RZ ;  /* 0x000000041b067224 */ /* 0x080fe200078e02ff */
[----:B------:R-:W-:Y:S01]  /*1f90*/  @!P1 IADD3.X R35, R225, R29, R11, P0, !PT ;  /* 0x0000001de1239210 */ /* 0x000fe200007fe40b */
[----:B------:R-:W-:Y:S01]  /*1fa0*/  IMAD.WIDE.U32 R10, R21, R4, R200 ;  /* 0x00000004150a7225 */ /* 0x000fe200078e00c8 */
[----:B------:R-:W-:Y:S02]  /*1fb0*/  @!P1 IADD3 R28, P0, R226, R8, RZ ;  /* 0x00000008e21c9210 */ /* 0x000fe40007f1e0ff */
[----:B------:R-:W-:Y:S02]  /*1fc0*/  CS2R R62, SRZ ;  /* 0x00000000003e7805 */ /* 0x000fe4000001ff00 */
[----:B------:R-:W-:Y:S01]  /*1fd0*/  LEA R27, R194, UR6, 0x1 ;  /* 0x00000006c21b7c11 */ /* 0x000fe2000f8e08ff */
[----:B------:R-:W-:Y:S01]  /*1fe0*/  IMAD.MOV.U32 R208, RZ, RZ, 0x40 ;  /* 0x00000040ffd07424 */ /* 0x000fe200078e00ff */
[----:B------:R-:W-:Y:S01]  /*1ff0*/  @!P1 IADD3.X R29, R227, R9, R7, P0, !PT ;  /* 0x00000009e31d9210 */ /* 0x000fe200007fe407 */
[----:B------:R-:W-:Y:S01]  /*2000*/  IMAD R7, R21, R5, R6 ;  /* 0x0000000515077224 */ /* 0x000fe200078e0206 */
[----:B------:R-:W-:Y:S01]  /*2010*/  IADD3 R12, P0, R24, R10, RZ ;  /* 0x0000000a180c7210 */ /* 0x000fe20007f1e0ff */
[----:B------:R1:W-:Y:S01]  /*2020*/  @P6 STS.128 [R27+0xa000], RZ ;  /* 0x00a000ff1b006388 */ /* 0x0003e20000000c00 */
[----:B------:R-:W-:-:S02]  /*2030*/  LEA.HI R6, R220, R220, RZ, 0x1 ;  /* 0x000000dcdc067211 */ /* 0x000fc400078f08ff */
[----:B------:R-:W-:Y:S02]  /*2040*/  CS2R R60, SRZ ;  /* 0x00000000003c7805 */ /* 0x000fe4000001ff00 */
[----:B------:R-:W-:Y:S01]  /*2050*/  IADD3.X R13, R22, R11, R7, P0, !PT ;  /* 0x0000000b160d7210 */ /* 0x000fe200007fe407 */
[----:B------:R-:W-:Y:S01]  /*2060*/  @!P5 IMAD.X R11, RZ, RZ, R25, P3 ;  /* 0x000000ffff0bd224 */ /* 0x000fe200018e0619 */
[----:B------:R-:W-:Y:S01]  /*2070*/  LOP3.LUT R7, R6, 0xfffffffe, RZ, 0xc0, !PT ;  /* 0xfffffffe06077812 */ /* 0x000fe200078ec0ff */
[----:B------:R-:W-:Y:S01]  /*2080*/  @!PT LDS RZ, [RZ] ;  /* 0x00000000fffff984 */ /* 0x000fe20000000800 */
[----:B------:R-:W-:Y:S01]  /*2090*/  @!PT LDS RZ, [RZ] ;  /* 0x00000000fffff984 */ /* 0x000fe20000000800 */
[----:B------:R-:W-:Y:S01]  /*20a0*/  @!PT LDS RZ, [RZ] ;  /* 0x00000000fffff984 */ /* 0x000fe20000000800 */
[----:B------:R2:W-:Y:S01]  /*20b0*/  @!P6 LDGSTS.E.BYPASS.LTC128B.128 [R27+0xa000], desc[UR30][R16.64] ;  /* 0x0a000000101befae */ /* 0x0005e2000b901d5e */
[----:B------:R-:W-:Y:S01]  /*20c0*/  @!P4 IADD3 R18, P0, R196, 0x40, RZ ;  /* 0x00000040c412c810 */ /* 0x000fe20007f1e0ff */
[----:B------:R-:W-:Y:S01]  /*20d0*/  IMAD.WIDE.U32 R12, R2, UR8, R12 ;  /* 0x00000008020c7c25 */ /* 0x000fe2000f8e000c */
[----:B------:R-:W-:Y:S01]  /*20e0*/  CS2R R66, SRZ ;  /* 0x0000000000427805 */ /* 0x000fe2000001ff00 */
[----:B------:R1:W-:Y:S01]  /*20f0*/  @P5 STS.128 [R27+0xb000], RZ ;  /* 0x00b000ff1b005388 */ /* 0x0003e20000000c00 */
[----:B------:R-:W-:Y:S01]  /*2100*/  CS2R R64, SRZ ;  /* 0x0000000000407805 */ /* 0x000fe2000001ff00 */
[----:B------:R-:W-:Y:S01]  /*2110*/  IMAD.IADD R6, R220, 0x1, -R7 ;  /* 0x00000001dc067824 */ /* 0x000fe200078e0a07 */
[----:B------:R-:W-:Y:S01]  /*2120*/  CS2R R58, SRZ ;  /* 0x00000000003a7805 */ /* 0x000fe2000001ff00 */
[----:B------:R-:W-:Y:S01]  /*2130*/  IMAD R7, R26, UR8, RZ ;  /* 0x000000081a077c24 */ /* 0x000fe2000f8e02ff */
[----:B------:R-:W-:Y:S01]  /*2140*/  @!PT LDS RZ, [RZ] ;  /* 0x00000000fffff984 */ /* 0x000fe20000000800 */
[----:B------:R-:W-:Y:S01]  /*2150*/  @!PT LDS RZ, [RZ] ;  /* 0x00000000fffff984 */ /* 0x000fe20000000800 */
[----:B------:R-:W-:Y:S01]  /*2160*/  @!PT LDS RZ, [RZ] ;  /* 0x00000000fffff984 */ /* 0x000fe20000000800 */
[----:B------:R3:W-:Y:S01]  /*2170*/  @!P5 LDGSTS.E.BYPASS.LTC128B.128 [R27+0xb000], desc[UR30][R14.64] ;  /* 0x0b0000000e1bdfae */ /* 0x0007e2000b901d5e */
[----:B------:R-:W-:Y:S01]  /*2180*/  @!P4 IMAD.X R9, RZ, RZ, R25, P0 ;  /* 0x000000ffff09c224 */ /* 0x000fe200000e0619 */
[----:B------:R-:W-:Y:S01]  /*2190*/  @!P2 IADD3 R22, P0, R196, 0x60, RZ ;  /* 0x00000060c416a810 */ /* 0x000fe20007f1e0ff */
[----:B------:R-:W-:Y:S01]  /*21a0*/  IMAD R8, R2, UR9, R7 ;  /* 0x0000000902087c24 */ /* 0x000fe2000f8e0207 */
[----:B------:R-:W-:Y:S01]  /*21b0*/  ISETP.NE.AND P3, PT, R6, 0x1, PT ;  /* 0x000000010600780c */ /* 0x000fe20003f65270 */
[-C--:B------:R-:W-:Y:S01]  /*21c0*/  @!P4 IMAD R2, R9, R4.reuse, RZ ;  /* 0x000000040902c224 */ /* 0x080fe200078e02ff */
[----:B------:R1:W-:Y:S01]  /*21d0*/  @P4 STS.128 [R27+0xc000], RZ ;  /* 0x00c000ff1b004388 */ /* 0x0003e20000000c00 */
[----:B------:R-:W-:Y:S01]  /*21e0*/  @!P6 IMAD R6, R25, R4, RZ ;  /* 0x000000041906e224 */ /* 0x000fe200078e02ff */
[----:B------:R-:W-:Y:S01]  /*21f0*/  CS2R R56, SRZ ;  /* 0x0000000000387805 */ /* 0x000fe2000001ff00 */
[----:B------:R-:W-:Y:S01]  /*2200*/  IMAD.IADD R9, R13, 0x1, R8 ;  /* 0x000000010d097824 */ /* 0x000fe200078e0208 */
[----:B------:R-:W-:Y:S01]  /*2210*/  @!PT LDS RZ, [RZ] ;  /* 0x00000000fffff984 */ /* 0x000fe20000000800 */
[----:B------:R-:W-:Y:S01]  /*2220*/  @!PT LDS RZ, [RZ] ;  /* 0x00000000fffff984 */ /* 0x000fe20000000800 */
[----:B------:R-:W-:Y:S01]  /*2230*/  @!PT LDS RZ, [RZ] ;  /* 0x00000000fffff984 */ /* 0x000fe20000000800 */
[----:B------:R-:W-:Y:S01]  /*2240*/  @!P4 LDGSTS.E.BYPASS.LTC128B.128 [R27+0xc000], desc[UR30][R30.64] ;  /* 0x0c0000001e1bcfae */ /* 0x000fe2000b901d5e */
[----:B------:R-:W-:Y:S01]  /*2250*/  @!P2 IMAD.X R7, RZ, RZ, R25, P0 ;  /* 0x000000ffff07a224 */ /* 0x000fe200000e0619 */
[C---:B------:R-:W-:Y:S01]  /*2260*/  ISETP.GE.AND P0, PT, R196.reuse, R20, PT ;  /* 0x00000014c400720c */ /* 0x040fe20003f06270 */
[--C-:B------:R-:W-:Y:S01]  /*2270*/  @!P6 IMAD.MOV.U32 R8, RZ, RZ, R12.reuse ;  /* 0x000000ffff08e224 */ /* 0x100fe200078e000c */
[----:B------:R1:W-:Y:S01]  /*2280*/  @P2 STS.128 [R27+0xd000], RZ ;  /* 0x00d000ff1b002388 */ /* 0x0003e20000000c00 */
[--C-:B------:R-:W-:Y:S01]  /*2290*/  @!P5 IMAD.MOV.U32 R40, RZ, RZ, R12.reuse ;  /* 0x000000ffff28d224 */ /* 0x100fe200078e000c */
[----:B------:R-:W-:Y:S01]  /*22a0*/  CS2R R54, SRZ ;  /* 0x0000000000367805 */ /* 0x000fe2000001ff00 */
[--C-:B------:R-:W-:Y:S01]  /*22b0*/  @!P4 IMAD.MOV.U32 R38, RZ, RZ, R12.reuse ;  /* 0x000000ffff26c224 */ /* 0x100fe200078e000c */
[----:B------:R-:W-:Y:S01]  /*22c0*/  @!PT LDS RZ, [RZ] ;  /* 0x00000000fffff984 */ /* 0x000fe20000000800 */
[----:B------:R-:W-:Y:S01]  /*22d0*/  @!PT LDS RZ, [RZ] ;  /* 0x00000000fffff984 */ /* 0x000fe20000000800 */
[----:B------:R-:W-:Y:S01]  /*22e0*/  @!PT LDS RZ, [RZ] ;  /* 0x00000000fffff984 */ /* 0x000fe20000000800 */
[----:B------:R-:W-:Y:S01]  /*22f0*/  @!P2 LDGSTS.E.BYPASS.LTC128B.128 [R27+0xd000], desc[UR30][R32.64] ;  /* 0x0d000000201bafae */ /* 0x000fe2000b901d5e */
[----:B------:R-:W-:Y:S01]  /*2300*/  @!P2 IMAD.MOV.U32 R36, RZ, RZ, R12 ;  /* 0x000000ffff24a224 */ /* 0x000fe200078e000c */
[----:B------:R-:W-:Y:S01]  /*2310*/  CS2R R52, SRZ ;  /* 0x0000000000347805 */ /* 0x000fe2000001ff00 */
[----:B------:R-:W4:Y:S01]  /*2320*/  @!P6 LDC.64 R12, c[0x0][0x218] ;  /* 0x00008600ff0ceb82 */ /* 0x000f220000000a00 */
[-C--:B------:R-:W-:Y:S01]  /*2330*/  @!P6 IMAD R25, R196, R5.reuse, R6 ;  /* 0x00000005c419e224 */ /* 0x080fe200078e0206 */
[----:B------:R-:W0:Y:S01]  /*2340*/  LDGDEPBAR ;  /* 0x00000000000079af */ /* 0x000e220000000000 */
[-C--:B------:R-:W-:Y:S01]  /*2350*/  @!P2 IMAD R6, R7, R4.reuse, RZ ;  /* 0x000000040706a224 */ /* 0x080fe200078e02ff */
[----:B------:R-:W-:Y:S01]  /*2360*/  CS2R R46, SRZ ;  /* 0x00000000002e7805 */ /* 0x000fe2000001ff00 */
[----:B------:R-:W-:Y:S01]  /*2370*/  @!P5 IMAD R24, R11, R4, RZ ;  /* 0x000000040b18d224 */ /* 0x000fe200078e02ff */
[----:B------:R1:W-:Y:S01]  /*2380*/  @P0 STS.128 [R27+0x4000], RZ ;  /* 0x004000ff1b000388 */ /* 0x0003e20000000c00 */
[----:B------:R-:W-:Y:S01]  /*2390*/  VIADD R7, R194, 0x1000 ;  /* 0x00001000c2077836 */ /* 0x000fe20000000000 */
[----:B------:R-:W1:Y:S01]  /*23a0*/  @!P5 LDC.64 R10, c[0x0][0x218] ;  /* 0x00008600ff0adb82 */ /* 0x000e620000000a00 */
[--C-:B------:R-:W-:Y:S01]  /*23b0*/  @!P5 IMAD.MOV.U32 R41, RZ, RZ, R9.reuse ;  /* 0x000000ffff29d224 */ /* 0x100fe200078e0009 */
[----:B------:R-:W-:Y:S01]  /*23c0*/  @!PT LDS RZ, [RZ] ;  /* 0x00000000fffff984 */ /* 0x000fe20000000800 */
[----:B------:R-:W-:Y:S01]  /*23d0*/  @!PT LDS RZ, [RZ] ;  /* 0x00000000fffff984 */ /* 0x000fe20000000800 */
[----:B------:R-:W-:Y:S01]  /*23e0*/  @!PT LDS RZ, [RZ] ;  /* 0x00000000fffff984 */ /* 0x000fe20000000800 */
[----:B------:R-:W-:Y:S01]  /*23f0*/  @!P0 LDGSTS.E.BYPASS.LTC128B.128 [R27+0x4000], desc[UR30][R224.64] ;  /* 0x04000000e01b8fae */ /* 0x000fe2000b901d5e */
[--C-:B------:R-:W-:Y:S01]  /*2400*/  @!P4 IMAD.MOV.U32 R39, RZ, RZ, R9.reuse ;  /* 0x000000ffff27c224 */ /* 0x100fe200078e0009 */
[----:B------:R-:W-:Y:S01]  /*2410*/  SEL R218, R7, R194, !P3 ;  /* 0x000000c207da7207 */ /* 0x000fe20005800000 */
[--C-:B------:R-:W-:Y:S01]  /*2420*/  @!P2 IMAD.MOV.U32 R37, RZ, RZ, R9.reuse ;  /* 0x000000ffff25a224 */ /* 0x100fe200078e0009 */
[----:B------:R1:W-:Y:S01]  /*2430*/  @P1 STS.128 [R27+0x5000], RZ ;  /* 0x005000ff1b001388 */ /* 0x0003e20000000c00 */
[-C--:B--2---:R-:W-:Y:S01]  /*2440*/  @!P6 IMAD.WIDE.U32 R16, R196, R4.reuse, R8 ;  /* 0x00000004c410e225 */ /* 0x084fe200078e0008 */
[----:B------:R-:W-:Y:S01]  /*2450*/  LEA R218, R218, UR6, 0x1 ;  /* 0x00000006dada7c11 */ /* 0x000fe2000f8e08ff */
[----:B------:R-:W2:Y:S01]  /*2460*/  @!P4 LDC.64 R8, c[0x0][0x218] ;  /* 0x00008600ff08cb82 */ /* 0x000ea20000000a00 */
[----:B------:R-:W-:Y:S01]  /*2470*/  @!PT LDS RZ, [RZ] ;  /* 0x00000000fffff984 */ /* 0x000fe20000000800 */
[----:B------:R-:W-:Y:S01]  /*2480*/  @!PT LDS RZ, [RZ] ;  /* 0x00000000fffff984 */ /* 0x000fe20000000800 */
[----:B------:R-:W-:Y:S01]  /*2490*/  @!PT LDS RZ, [RZ] ;  /* 0x00000000fffff984 */ /* 0x000fe20000000800 */
[----:B------:R-:W-:Y:S01]  /*24a0*/  @!P1 LDGSTS.E.BYPASS.LTC128B.128 [R27+0x5000], desc[UR30][R34.64] ;  /* 0x05000000221b9fae */ /* 0x000fe2000b901d5e */
[-C--:B------:R-:W-:Y:S01]  /*24b0*/  @!P5 IMAD R24, R19, R5.reuse, R24 ;  /* 0x000000051318d224 */ /* 0x080fe200078e0218 */
[----:B------:R-:W-:Y:S01]  /*24c0*/  CS2R R44, SRZ ;  /* 0x00000000002c7805 */ /* 0x000fe2000001ff00 */
[-C--:B------:R-:W-:Y:S01]  /*24d0*/  @!P4 IMAD R2, R18, R5.reuse, R2 ;  /* 0x000000051202c224 */ /* 0x080fe200078e0202 */
[----:B------:R1:W-:Y:S01]  /*24e0*/  @P0 STS [R218], RZ ;  /* 0x000000ffda000388 */ /* 0x0003e20000000800 */
[----:B------:R-:W-:Y:S01]  /*24f0*/  @!P2 IMAD R5, R22, R5, R6 ;  /* 0x000000051605a224 */ /* 0x000fe200078e0206 */
[----:B------:R-:W-:Y:S01]  /*2500*/  CS2R R50, SRZ ;  /* 0x0000000000327805 */ /* 0x000fe2000001ff00 */
[----:B------:R-:W2:Y:S01]  /*2510*/  @!P2 LDC.64 R6, c[0x0][0x218] ;  /* 0x00008600ff06ab82 */ /* 0x000ea20000000a00 */
[----:B------:R1:W-:Y:S01]  /*2520*/  @P0 STS [R218+0x4], RZ ;  /* 0x000004ffda000388 */ /* 0x0003e20000000800 */
[----:B---3--:R-:W-:Y:S01]  /*2530*/  @!P6 IMAD.IADD R14, R17, 0x1, R25 ;  /* 0x00000001110ee824 */ /* 0x008fe200078e0219 */
[----:B------:R-:W-:Y:S01]  /*2540*/  CS2R R48, SRZ ;  /* 0x0000000000307805 */ /* 0x000fe2000001ff00 */
[-C--:B------:R-:W-:Y:S01]  /*2550*/  @!P5 IMAD.WIDE.U32 R40, R19, R4.reuse, R40 ;  /* 0x000000041328d225 */ /* 0x080fe200078e0028 */
[----:B------:R3:W-:Y:S01]  /*2560*/  @P0 STS [R218+0x8], RZ ;  /* 0x000008ffda000388 */ /* 0x0007e20000000800 */
[----:B------:R-:W-:Y:S01]  /*2570*/  CS2R R42, SRZ ;  /* 0x00000000002a7805 */ /* 0x000fe2000001ff00 */
[----:B------:R-:W-:Y:S01]  /*2580*/  UIMAD UR21, UR17, 0x18, URZ ;  /* 0x00000018111578a4 */ /* 0x000fe2000f8e023f */
[----:B------:R-:W-:Y:S01]  /*2590*/  @!P4 IMAD.WIDE.U32 R38, R18, R4, R38 ;  /* 0x000000041226c225 */ /* 0x000fe200078e0026 */
[----:B------:R3:W-:Y:S01]  /*25a0*/  @P0 STS [R218+0xc], RZ ;  /* 0x00000cffda000388 */ /* 0x0007e20000000800 */
[----:B------:R-:W-:-:S02]  /*25b0*/  USHF.L.U32 UR20, UR17, 0x5, URZ ;  /* 0x0000000511147899 */ /* 0x000fc4000800063f */
[----:B------:R-:W-:Y:S01]  /*25c0*/  @!P5 IMAD.IADD R24, R41, 0x1, R24 ;  /* 0x000000012918d824 */ /* 0x000fe200078e0218 */
[----:B------:R-:W-:Y:S01]  /*25d0*/  @!PT LDS RZ, [RZ] ;  /* 0x00000000fffff984 */ /* 0x000fe20000000800 */
[----:B------:R-:W-:Y:S01]  /*25e0*/  @!PT LDS RZ, [RZ] ;  /* 0x00000000fffff984 */ /* 0x000fe20000000800 */
[----:B------:R-:W-:Y:S01]  /*25f0*/  @!PT LDS RZ, [RZ] ;  /* 0x00000000fffff984 */ /* 0x000fe20000000800 */
[----:B------:R-:W-:Y:S01]  /*2600*/  @!P0 LDGSTS.E.BYPASS.LTC128B.128 [R218], desc[UR30][R226.64] ;  /* 0x00000000e2da8fae */ /* 0x000fe2000b901d5e */
[----:B----4-:R-:W-:Y:S01]  /*2610*/  @!P6 LEA R12, P0, R16, R12, 0x1 ;  /* 0x0000000c100ce211 */ /* 0x010fe200078008ff */
[----:B------:R-:W-:Y:S01]  /*2620*/  @!P2 IMAD.WIDE.U32 R36, R22, R4, R36 ;  /* 0x000000041624a225 */ /* 0x000fe200078e0024 */
[----:B------:R-:W-:Y:S01]  /*2630*/  UIMAD UR19, UR17, 0x28, URZ ;  /* 0x00000028111378a4 */ /* 0x000fe2000f8e023f */
[----:B------:R3:W-:Y:S01]  /*2640*/  @P1 STS [R218+0x1000], RZ ;  /* 0x001000ffda001388 */ /* 0x0007e20000000800 */
[----:B------:R-:W-:Y:S01]  /*2650*/  @!P6 LEA.HI.X R13, R16, R13, R14, 0x1, P0 ;  /* 0x0000000d100de211 */ /* 0x000fe200000f0c0e */
[----:B------:R-:W-:Y:S01]  /*2660*/  @!P4 IMAD.IADD R2, R39, 0x1, R2 ;  /* 0x000000012702c824 */ /* 0x000fe200078e0202 */
[C---:B-1----:R-:W-:Y:S01]  /*2670*/  @!P5 LEA R10, P0, R40.reuse, R10, 0x1 ;  /* 0x0000000a280ad211 */ /* 0x042fe200078008ff */
[----:B------:R3:W-:Y:S01]  /*2680*/  @P1 STS [R218+0x1004], RZ ;  /* 0x001004ffda001388 */ /* 0x0007e20000000800 */
[----:B------:R-:W-:Y:S01]  /*2690*/  @!P2 IMAD.IADD R5, R37, 0x1, R5 ;  /* 0x000000012505a824 */ /* 0x000fe200078e0205 */
[----:B------:R-:W-:Y:S01]  /*26a0*/  UIMAD UR18, UR17, 0x30, URZ ;  /* 0x00000030111278a4 */ /* 0x000fe2000f8e023f */
[----:B------:R-:W-:Y:S01]  /*26b0*/  @!P5 LEA.HI.X R11, R40, R11, R24, 0x1, P0 ;  /* 0x0000000b280bd211 */ /* 0x000fe200000f0c18 */
[----:B------:R3:W-:Y:S01]  /*26c0*/  @P1 STS [R218+0x1008], RZ ;  /* 0x001008ffda001388 */ /* 0x0007e20000000800 */
[C---:B--2---:R-:W-:Y:S01]  /*26d0*/  @!P2 LEA R6, P0, R36.reuse, R6, 0x1 ;  /* 0x000000062406a211 */ /* 0x044fe200078008ff */
[C---:B------:R-:W-:Y:S01]  /*26e0*/  VIADD R15, R191.reuse, 0x8 ;  /* 0x00000008bf0f7836 */ /* 0x040fe20000000000 */
[----:B------:R-:W-:Y:S01]  /*26f0*/  ULDC.U8 UR12, c[0x0][0x388] ;  /* 0x0000e200000c7ab9 */ /* 0x000fe20000000000 */
[----:B------:R3:W-:Y:S01]  /*2700*/  @P1 STS [R218+0x100c], RZ ;  /* 0x00100cffda001388 */ /* 0x0007e20000000800 */
[----:B------:R-:W-:Y:S01]  /*2710*/  @!P2 LEA.HI.X R7, R36, R7, R5, 0x1, P0 ;  /* 0x000000072407a211 */ /* 0x000fe200000f0c05 */
[C---:B------:R-:W-:Y:S01]  /*2720*/  VIADD R5, R191.reuse, 0x28 ;  /* 0x00000028bf057836 */ /* 0x040fe20000000000 */
[----:B------:R-:W-:Y:S01]  /*2730*/  ULDC UR11, c[0x0][0x2ec] ;  /* 0x0000bb00000b7ab9 */ /* 0x000fe20000000800 */
[----:B------:R-:W-:Y:S01]  /*2740*/  @!PT LDS RZ, [RZ] ;  /* 0x00000000fffff984 */ /* 0x000fe20000000800 */
[----:B------:R-:W-:Y:S01]  /*2750*/  @!PT LDS RZ, [RZ] ;  /* 0x00000000fffff984 */ /* 0x000fe20000000800 */
[----:B------:R-:W-:Y:S01]  /*2760*/  @!PT LDS RZ, [RZ] ;  /* 0x00000000fffff984 */ /* 0x000fe20000000800 */
[----:B------:R-:W-:Y:S01]  /*2770*/  @!P1 LDGSTS.E.BYPASS.LTC128B.128 [R218+0x1000], desc[UR30][R28.64] ;  /* 0x010000001cda9fae */ /* 0x000fe2000b901d5e */
[C---:B------:R-:W-:Y:S01]  /*2780*/  @!P4 LEA R8, P1, R38.reuse, R8, 0x1 ;  /* 0x000000082608c211 */ /* 0x040fe200078208ff */
[----:B------:R-:W-:Y:S01]  /*2790*/  VIADD R17, R191, 0x20 ;  /* 0x00000020bf117836 */ /* 0x000fe20000000000 */
[----:B------:R-:W-:Y:S01]  /*27a0*/  ISETP.GE.AND P0, PT, R5, R20, PT ;  /* 0x000000140500720c */ /* 0x000fe20003f06270 */
[----:B------:R3:W-:Y:S01]  /*27b0*/  @P6 STS.128 [R27+0x6000], RZ ;  /* 0x006000ff1b006388 */ /* 0x0007e20000000c00 */
[----:B------:R-:W-:-:S02]  /*27c0*/  @!P4 LEA.HI.X R9, R38, R9, R2, 0x1, P1 ;  /* 0x000000092609c211 */ /* 0x000fc400008f0c02 */
[-C--:B------:R-:W-:Y:S01]  /*27d0*/  ISETP.GE.AND P1, PT, R17, R20.reuse, PT ;  /* 0x000000141100720c */ /* 0x080fe20003f26270 */
        /* <DEDUP_REMOVED lines=13> */
[----:B------:R-:W-:Y:S01]  /*28b0*/  @!P4 LDGSTS.E.BYPASS.LTC128B.128 [R27+0x8000], desc[UR30][R8.64] ;  /* 0x08000000081bcfae */ /* 0x000fe2000b901d5e */
[----:B------:R-:W-:-:S03]  /*28c0*/  ISETP.GE.AND P4, PT, R191, R20, PT ;  /* 0x00000014bf00720c */ /* 0x000fc60003f86270 */
[----:B------:R3:W-:Y:S04]  /*28d0*/  @P2 STS.128 [R27+0x9000], RZ ;  /* 0x009000ff1b002388 */ /* 0x0007e80000000c00 */
[----:B------:R-:W-:Y:S01]  /*28e0*/  @!PT LDS RZ, [RZ] ;  /* 0x00000000fffff984 */ /* 0x000fe20000000800 */
[----:B------:R-:W-:Y:S01]  /*28f0*/  @!PT LDS RZ, [RZ] ;  /* 0x00000000fffff984 */ /* 0x000fe20000000800 */
[----:B------:R-:W-:Y:S01]  /*2900*/  @!PT LDS RZ, [RZ] ;  /* 0x00000000fffff984 */ /* 0x000fe20000000800 */
[----:B------:R4:W-:Y:S01]  /*2910*/  @!P2 LDGSTS.E.BYPASS.LTC128B.128 [R27+0x9000], desc[UR30][R6.64] ;  /* 0x09000000061bafae */ /* 0x0009e2000b901d5e */
[----:B------:R-:W-:Y:S01]  /*2920*/  ISETP.GE.AND P2, PT, R15, R20, PT ;  /* 0x000000140f00720c */ /* 0x000fe20003f46270 */
[--C-:B------:R-:W-:Y:S01]  /*2930*/  @!P0 IMAD.WIDE R14, R5, 0x4, R228.reuse ;  /* 0x00000004050e8825 */ /* 0x100fe200078e02e4 */
[----:B-1----:R-:W1:Y:S01]  /*2940*/  LDC.64 R12, c[0x0][0x3b8] ;  /* 0x0000ee00ff0c7b82 */ /* 0x002e620000000a00 */
[----:B------:R-:W0:Y:S04]  /*2950*/  LDGDEPBAR ;  /* 0x00000000000079af */ /* 0x000e280000000000 */
[----:B------:R-:W5:Y:S01]  /*2960*/  @!P0 LDG.E R215, desc[UR30][R14.64] ;  /* 0x0000001e0ed78981 */ /* 0x000f62000c1e1900 */
[----:B--2---:R-:W-:-:S05]  /*2970*/  IMAD.WIDE R10, R191, 0x4, R228 ;  /* 0x00000004bf0a7825 */ /* 0x004fca00078e02e4 */
[----:B------:R-:W5:Y:S04]  /*2980*/  @!P4 LDG.E R216, desc[UR30][R10.64] ;  /* 0x0000001e0ad8c981 */ /* 0x000f68000c1e1900 */
[----:B------:R-:W5:Y:S04]  /*2990*/  @!P2 LDG.E R217, desc[UR30][R10.64+0x20] ;  /* 0x0000201e0ad9a981 */ /* 0x000f68000c1e1900 */
[----:B------:R2:W5:Y:S01]  /*29a0*/  @!P1 LDG.E R214, desc[UR30][R10.64+0x80] ;  /* 0x0000801e0ad69981 */ /* 0x000562000c1e1900 */
[----:B------:R-:W-:-:S04]  /*29b0*/  DEPBAR.LE SB0, 0x1 ;  /* 0x000080400000791a */ /* 0x000fc80000000000 */
[----:B------:R-:W-:Y:S06]  /*29c0*/  BAR.SYNC.DEFER_BLOCKING 0x0 ;  /* 0x0000000000007b1d */ /* 0x000fec0000010000 */
[----:B-1----:R-:W3:Y:S04]  /*29d0*/  LDG.E.64 R4, desc[UR30][R12.64] ;  /* 0x0000001e0c047981 */ /* 0x002ee8000c1e1b00 */
[----:B------:R-:W3:Y:S01]  /*29e0*/  LDG.E.64 R8, desc[UR30][R12.64+0x8] ;  /* 0x0000081e0c087981 */ /* 0x000ee2000c1e1b00 */
[----:B------:R-:W-:Y:S01]  /*29f0*/  VIADD R2, R21, 0x80 ;  /* 0x0000008015027836 */ /* 0x000fe20000000000 */
[----:B------:R-:W-:-:S02]  /*2a00*/  LOP3.LUT R0, R0, 0xfffffff0, RZ, 0xc0, !PT ;  /* 0xfffffff000007812 */ /* 0x000fc400078ec0ff */
[----:B------:R1:W1:Y:S02]  /*2a10*/  LDSM.16.M88.4 R144, [R178+0xa000] ;  /* 0x00a00000b290783b */ /* 0x0002640000000200 */
[----:B------:R-:W-:Y:S02]  /*2a20*/  ISETP.GE.AND P1, PT, R2, R219, PT ;  /* 0x000000db0200720c */ /* 0x000fe40003f26270 */
[----:B------:R1:W1:Y:S04]  /*2a30*/  LDSM.16.M88.4 R148, [R178+0xa800] ;  /* 0x00a80000b294783b */ /* 0x0002680000000200 */
[----:B------:R1:W1:Y:S04]  /*2a40*/  LDSM.16.M88.4 R152, [R177+0xa000] ;  /* 0x00a00000b198783b */ /* 0x0002680000000200 */
[----:B------:R1:W1:Y:S03]  /*2a50*/  LDSM.16.M88.4 R156, [R177+0xa800] ;  /* 0x00a80000b19c783b */ /* 0x0002660000000200 */
[----:B----4-:R-:W4:Y:S01]  /*2a60*/  @P1 S2R R6, SR_TID.X ;  /* 0x0000000000061919 */ /* 0x010f220000002100 */
[----:B------:R1:W1:Y:S04]  /*2a70*/  LDSM.16.M88.4 R160, [R176+0xa000] ;  /* 0x00a00000b0a0783b */ /* 0x0002680000000200 */
[----:B------:R1:W1:Y:S04]  /*2a80*/  LDSM.16.M88.4 R164, [R176+0xa800] ;  /* 0x00a80000b0a4783b */ /* 0x0002680000000200 */
[----:B------:R1:W1:Y:S04]  /*2a90*/  LDSM.16.M88.4 R168, [R3+0xa000] ;  /* 0x00a0000003a8783b */ /* 0x0002680000000200 */
[----:B------:R1:W1:Y:S01]  /*2aa0*/  LDSM.16.M88.4 R172, [R3+0xa800] ;  /* 0x00a8000003ac783b */ /* 0x0002620000000200 */
[----:B------:R-:W-:-:S05]  /*2ab0*/  IMAD.IADD R23, R23, 0x1, -R0 ;  /* 0x0000000117177824 */ /* 0x000fca00078e0a00 */
[----:B------:R-:W-:-:S04]  /*2ac0*/  SHF.R.S32.HI R2, RZ, 0x1f, R23 ;  /* 0x0000001fff027819 */ /* 0x000fc80000011417 */
[----:B------:R-:W-:Y:S01]  /*2ad0*/  LEA.HI R2, R2, R23, RZ, 0x3 ;  /* 0x0000001702027211 */ /* 0x000fe200078f18ff */
[----:B------:R-:W-:-:S03]  /*2ae0*/  UIADD3 UR16, UR22, 0x20, URZ ;  /* 0x0000002016107890 */ /* 0x000fc6000fffe03f */
[----:B------:R-:W-:Y:S01]  /*2af0*/  LOP3.LUT R2, R2, 0xfffffff8, RZ, 0xc0, !PT ;  /* 0xfffffff802027812 */ /* 0x000fe200078ec0ff */
[----:B------:R-:W-:Y:S01]  /*2b00*/  IMAD R0, R190, UR14, R189 ;  /* 0x0000000ebe007c24 */ /* 0x000fe2000f8e02bd */
[----:B------:R-:W-:-:S03]  /*2b10*/  UIADD3 UR15, UR23, UR16, URZ ;  /* 0x00000010170f7290 */ /* 0x000fc6000fffe03f */
[----:B------:R-:W-:Y:S01]  /*2b20*/  IMAD.IADD R2, R23, 0x1, -R2 ;  /* 0x0000000117027824 */ /* 0x000fe200078e0a02 */
[----:B------:R-:W-:Y:S01]  /*2b30*/  UIADD3 UR14, UR23, UR15, URZ ;  /* 0x0000000f170e7290 */ /* 0x000fe2000fffe03f */
[----:B------:R-:W-:-:S03]  /*2b40*/  IMAD.SHL.U32 R7, R0, 0x20, RZ ;  /* 0x0000002000077824 */ /* 0x000fc600078e00ff */
[----:B------:R-:W-:Y:S01]  /*2b50*/  LOP3.LUT P0, RZ, R2, 0x2, RZ, 0xc0, !PT ;  /* 0x0000000202ff7812 */ /* 0x000fe2000780c0ff */
[----:B----4-:R-:W-:Y:S01]  /*2b60*/  @P1 IMAD.SHL.U32 R6, R6, 0x2, RZ ;  /* 0x0000000206061824 */ /* 0x010fe200078e00ff */
[----:B--2---:R-:W-:Y:S01]  /*2b70*/  SHF.R.S32.HI R11, RZ, 0x1f, R230 ;  /* 0x0000001fff0b7819 */ /* 0x004fe200000114e6 */
[----:B------:R-:W-:Y:S01]  /*2b80*/  UIADD3 UR10, UR23, UR14, URZ ;  /* 0x0000000e170a7290 */ /* 0x000fe2000fffe03f */
[----:B------:R-:W-:Y:S02]  /*2b90*/  SEL R179, R179, 0xffffffe0, !P0 ;  /* 0xffffffe0b3b37807 */ /* 0x000fe40004000000 */
[----:B------:R-:W-:Y:S02]  /*2ba0*/  LOP3.LUT P2, RZ, R2, 0x4, RZ, 0xc0, !PT ;  /* 0x0000000402ff7812 */ /* 0x000fe4000784c0ff */
[----:B------:R-:W-:Y:S01]  /*2bb0*/  SEL R182, R182, R185, !P3 ;  /* 0x000000b9b6b67207 */ /* 0x000fe20005800000 */
[----:B------:R-:W-:Y:S01]  /*2bc0*/  UIADD3 UR9, UR23, UR10, URZ ;  /* 0x0000000a17097290 */ /* 0x000fe2000fffe03f */
[----:B------:R-:W-:Y:S01]  /*2bd0*/  @P1 LOP3.LUT R213, R213, 0x6, R6, 0xf8, !PT ;  /* 0x00000006d5d51812 */ /* 0x000fe200078ef806 */
[----:B------:R-:W-:Y:S01]  /*2be0*/  IMAD.SHL.U32 R0, R185, 0x2, RZ ;  /* 0x00000002b9007824 */ /* 0x000fe200078e00ff */
[----:B------:R-:W-:-:S02]  /*2bf0*/  CS2R R40, SRZ ;  /* 0x0000000000287805 */ /* 0x000fc4000001ff00 */
[----:B------:R-:W-:Y:S02]  /*2c00*/  CS2R R38, SRZ ;  /* 0x0000000000267805 */ /* 0x000fe4000001ff00 */
[----:B------:R-:W-:Y:S02]  /*2c10*/  CS2R R36, SRZ ;  /* 0x0000000000247805 */ /* 0x000fe4000001ff00 */
[----:B------:R-:W-:Y:S01]  /*2c20*/  LEA R182, R182, UR6, 0x1 ;  /* 0x00000006b6b67c11 */ /* 0x000fe2000f8e08ff */
[----:B------:R-:W-:Y:S01]  /*2c30*/  IMAD.IADD R2, R186, 0x1, R179 ;  /* 0x00000001ba027824 */ /* 0x000fe200078e02b3 */
[----:B------:R-:W-:Y:S01]  /*2c40*/  SEL R187, R187, 0xffffffc0, !P2 ;  /* 0xffffffc0bbbb7807 */ /* 0x000fe20005000000 */
[----:B------:R-:W-:Y:S02]  /*2c50*/  UIMAD UR17, UR17, 0x38, URZ ;  /* 0x00000038111178a4 */ /* 0x000fe4000f8e023f */
[----:B------:R-:W-:Y:S01]  /*2c60*/  UIADD3 UR8, UR23, UR9, URZ ;  /* 0x0000000917087290 */ /* 0x000fe2000fffe03f */
[----:B---3--:R-:W-:Y:S01]  /*2c70*/  R2UR UR27, R5 ;  /* 0x00000000051b72ca */ /* 0x008fe200000e0000 */
[----:B------:R-:W-:Y:S01]  /*2c80*/  VIADD R5, R192, 0x1000 ;  /* 0x00001000c0057836 */ /* 0x000fe20000000000 */
[----:B------:R-:W-:-:S02]  /*2c90*/  R2UR UR28, R4 ;  /* 0x00000000041c72ca */ /* 0x000fc400000e0000 */
[----:B------:R-:W-:Y:S02]  /*2ca0*/  IADD3 R230, P5, P4, R7, R8, R230 ;  /* 0x0000000807e67210 */ /* 0x000fe40007cbe0e6 */
[----:B------:R-:W-:Y:S02]  /*2cb0*/  SHF.R.S32.HI R8, RZ, 0x1f, R7 ;  /* 0x0000001fff087819 */ /* 0x000fe40000011407 */
[----:B------:R-:W-:Y:S01]  /*2cc0*/  SEL R180, R5, R192, !P3 ;  /* 0x000000c005b47207 */ /* 0x000fe20005800000 */
[----:B------:R-:W-:Y:S01]  /*2cd0*/  IMAD.WIDE.U32 R230, R230, -0x2daee0ad, RZ ;  /* 0xd2511f53e6e67825 */ /* 0x000fe200078e00ff */
[----:B------:R-:W-:Y:S02]  /*2ce0*/  IADD3.X R212, R8, R9, R11, P5, P4 ;  /* 0x0000000908d47210 */ /* 0x000fe40002fe840b */
[----:B-1----:R-:W-:-:S07]  /*2cf0*/  LEA R180, R180, UR6, 0x1 ;  /* 0x00000006b4b47c11 */ /* 0x002fce000f8e08ff */
.L_x_824:
[C---:B------:R-:W-:Y:S01]  /*2d00*/  LEA R250, P0, R191.reuse, R210, 0x2 ;  /* 0x000000d2bffa7211 */ /* 0x040fe200078010ff */
[----:B------:R-:W0:Y:S01]  /*2d10*/  LDGDEPBAR ;  /* 0x00000000000079af */ /* 0x000e220000000000 */
[----:B-----5:R-:W-:Y:S01]  /*2d20*/  FSETP.NEU.FTZ.AND P4, PT, R216, -INF , PT ;  /* 0xff800000d800780b */ /* 0x020fe20003f9d000 */
[----:B------:R-:W-:Y:S01]  /*2d30*/  IMAD.IADD R188, R182, 0x1, R179 ;  /* 0x00000001b6bc7824 */ /* 0x000fe200078e02b3 */
[----:B------:R-:W-:Y:S01]  /*2d40*/  LEA.HI.X.SX32 R251, R191, R211, 0x2, P0 ;  /* 0x000000d3bffb7211 */ /* 0x000fe200000f16ff */
[C---:B------:R-:W-:Y:S01]  /*2d50*/  @P1 IMAD R242, R198.reuse, 0x80, R213 ;  /* 0x00000080c6f21824 */ /* 0x040fe200078e02d5 */
[----:B------:R-:W-:Y:S01]  /*2d60*/  UIADD3 UR24, UR28, -0x61c88647, URZ ;  /* 0x9e3779b91c187890 */ /* 0x000fe2000fffe03f */
[----:B------:R-:W-:Y:S01]  /*2d70*/  IMAD R223, R198, 0x4, R195 ;  /* 0x00000004c6df7824 */ /* 0x000fe200078e02c3 */
[----:B------:R-:W-:Y:S01]  /*2d80*/  UIADD3 UR26, UR27, -0x4498517b, URZ ;  /* 0xbb67ae851b1a7890 */ /* 0x000fe2000fffe03f */
[----:B------:R-:W-:Y:S01]  /*2d90*/  @P1 VIADD R238, R242, 0x9 ;  /* 0x00000009f2ee1836 */ /* 0x000fe20000000000 */
[----:B------:R-:W-:Y:S01]  /*2da0*/  UIADD3 UR25, UR28, 0x3c6ef372, URZ ;  /* 0x3c6ef3721c197890 */ /* 0x000fe2000fffe03f */
[----:B------:R-:W-:Y:S01]  /*2db0*/  IMAD R240, R220, 0x4, R193 ;  /* 0x00000004dcf07824 */ /* 0x000fe200078e02c1 */
[----:B------:R-:W-:Y:S01]  /*2dc0*/  LOP3.LUT R244, R231, UR27, R223, 0x96, !PT ;  /* 0x0000001be7f47c12 */ /* 0x000fe2000f8e96df */
[----:B------:R-:W-:Y:S01]  /*2dd0*/  @P1 VIADD R234, R242, 0x1 ;  /* 0x00000001f2ea1836 */ /* 0x000fe20000000000 */
[-C--:B------:R-:W-:Y:S01]  /*2de0*/  @P1 ISETP.GE.AND P3, PT, R238, R219.reuse, PT ;  /* 0x000000dbee00120c */ /* 0x080fe20003f66270 */
[----:B------:R-:W-:Y:S02]  /*2df0*/  VIADD R238, R240, 0x2 ;  /* 0x00000002f0ee7836 */ /* 0x000fe40000000000 */
[----:B------:R-:W-:Y:S01]  /*2e00*/  @P1 VIADD R236, R242, 0x8 ;  /* 0x00000008f2ec1836 */ /* 0x000fe20000000000 */
[-C--:B------:R-:W-:Y:S01]  /*2e10*/  @P1 ISETP.GE.AND P5, PT, R234, R219.reuse, PT ;  /* 0x000000dbea00120c */ /* 0x080fe20003fa6270 */
[----:B------:R-:W-:Y:S01]  /*2e20*/  IMAD.WIDE.U32 R240, R240, -0x326172a9, RZ ;  /* 0xcd9e8d57f0f07825 */ /* 0x000fe200078e00ff */
[----:B------:R-:W-:Y:S02]  /*2e30*/  LOP3.LUT R234, R212, UR28, RZ, 0x3c, !PT ;  /* 0x0000001cd4ea7c12 */ /* 0x000fe4000f8e3cff */
[----:B------:R-:W-:Y:S01]  /*2e40*/  @P1 ISETP.GE.AND P6, PT, R236, R219, PT ;  /* 0x000000dbec00120c */ /* 0x000fe20003fc6270 */
[----:B------:R-:W-:Y:S01]  /*2e50*/  IMAD.WIDE.U32 R238, R238, -0x326172a9, RZ ;  /* 0xcd9e8d57eeee7825 */ /* 0x000fe200078e00ff */
[-C--:B------:R-:W-:Y:S01]  /*2e60*/  LOP3.LUT R223, R241, R234.reuse, RZ, 0x3c, !PT ;  /* 0x000000eaf1df7212 */ /* 0x080fe200078e3cff */
[----:B------:R-:W-:Y:S04]  /*2e70*/  DEPBAR.LE SB0, 0x0 ;  /* 0x000080000000791a */ /* 0x000fe80000000000 */
[----:B------:R-:W-:Y:S01]  /*2e80*/  LOP3.LUT R234, R239, R234, RZ, 0x3c, !PT ;  /* 0x000000eaefea7212 */ /* 0x000fe200078e3cff */
[----:B------:R-:W-:Y:S01]  /*2e90*/  BAR.SYNC.DEFER_BLOCKING 0x0 ;  /* 0x0000000000007b1d */ /* 0x000fe20000010000 */
[----:B------:R-:W-:Y:S01]  /*2ea0*/  LOP3.LUT R236, R230, UR26, RZ, 0x3c, !PT ;  /* 0x0000001ae6ec7c12 */ /* 0x000fe2000f8e3cff */
[----:B------:R-:W-:Y:S01]  /*2eb0*/  IMAD.WIDE.U32 R244, R244, -0x326172a9, RZ ;  /* 0xcd9e8d57f4f47825 */ /* 0x000fe200078e00ff */
[----:B------:R-:W-:Y:S03]  /*2ec0*/  UIADD3 UR26, UR27, -0x126145ec, URZ ;  /* 0xed9eba141b1a7890 */ /* 0x000fe6000fffe03f */
[----:B------:R-:W-:Y:S01]  /*2ed0*/  @P1 VIADD R252, R242, 0x19 ;  /* 0x00000019f2fc1836 */ /* 0x000fe20000000000 */
[C---:B------:R-:W-:Y:S01]  /*2ee0*/  LOP3.LUT R238, R245.reuse, UR24, R238, 0x96, !PT ;  /* 0x00000018f5ee7c12 */ /* 0x040fe2000f8e96ee */
[----:B------:R-:W-:Y:S01]  /*2ef0*/  IMAD.WIDE.U32 R246, R234, -0x2daee0ad, RZ ;  /* 0xd2511f53eaf67825 */ /* 0x000fe200078e00ff */
[----:B------:R-:W-:Y:S01]  /*2f00*/  LOP3.LUT R240, R245, UR24, R240, 0x96, !PT ;  /* 0x00000018f5f07c12 */ /* 0x000fe2000f8e96f0 */
[----:B------:R-:W-:Y:S01]  /*2f10*/  UIADD3 UR24, UR27, 0x76cf5d0a, URZ ;  /* 0x76cf5d0a1b187890 */ /* 0x000fe2000fffe03f */
[----:B------:R-:W-:Y:S01]  /*2f20*/  LOP3.LUT R234, R244, UR25, RZ, 0x3c, !PT ;  /* 0x00000019f4ea7c12 */ /* 0x000fe2000f8e3cff */
[----:B------:R-:W-:Y:S01]  /*2f30*/  IMAD.WIDE.U32 R248, R223, -0x2daee0ad, RZ ;  /* 0xd2511f53dff87825 */ /* 0x000fe200078e00ff */
[----:B------:R-:W-:Y:S01]  /*2f40*/  LOP3.LUT R223, R236, R247, RZ, 0x3c, !PT ;  /* 0x000000f7ecdf7212 */ /* 0x000fe200078e3cff */
[----:B------:R-:W-:Y:S02]  /*2f50*/  UIADD3 UR25, UR27, -0x56f99767, URZ ;  /* 0xa90668991b197890 */ /* 0x000fe4000fffe03f */
[----:B------:R-:W-:Y:S01]  /*2f60*/  IMAD.WIDE.U32 R238, R238, -0x2daee0ad, RZ ;  /* 0xd2511f53eeee7825 */ /* 0x000fe200078e00ff */
[----:B------:R-:W-:Y:S03]  /*2f70*/  LOP3.LUT R237, R236, R249, RZ, 0x3c, !PT ;  /* 0x000000f9eced7212 */ /* 0x000fe600078e3cff */
[----:B------:R-:W-:Y:S01]  /*2f80*/  IMAD.WIDE.U32 R240, R240, -0x2daee0ad, RZ ;  /* 0xd2511f53f0f07825 */ /* 0x000fe200078e00ff */
[----:B------:R-:W-:Y:S01]  /*2f90*/  LOP3.LUT R236, R239, UR24, R246, 0x96, !PT ;  /* 0x00000018efec7c12 */ /* 0x000fe2000f8e96f6 */
[----:B------:R-:W-:Y:S02]  /*2fa0*/  LDSM.16.M88.4 R100, [R182] ;  /* 0x00000000b664783b */ /* 0x000fe40000000200 */
[----:B------:R-:W-:Y:S01]  /*2fb0*/  @P1 VIADD R246, R242, 0x10 ;  /* 0x00000010f2f61836 */ /* 0x000fe20000000000 */
[----:B------:R-:W-:Y:S01]  /*2fc0*/  LOP3.LUT R235, R241, UR24, R248, 0x96, !PT ;  /* 0x00000018f1eb7c12 */ /* 0x000fe2000f8e96f8 */
[----:B------:R-:W-:Y:S01]  /*2fd0*/  IMAD.WIDE.U32 R248, R237, -0x326172a9, RZ ;  /* 0xcd9e8d57edf87825 */ /* 0x000fe200078e00ff */
[----:B------:R-:W-:Y:S02]  /*2fe0*/  UIADD3 UR24, UR28, -0x255992d5, URZ ;  /* 0xdaa66d2b1c187890 */ /* 0x000fe4000fffe03f */
[----:B------:R-:W-:Y:S01]  /*2ff0*/  @P1 ISETP.GE.AND P0, PT, R246, R219, PT ;  /* 0x000000dbf600120c */ /* 0x000fe20003f06270 */
[----:B------:R-:W-:Y:S01]  /*3000*/  IMAD.WIDE.U32 R246, R223, -0x326172a9, RZ ;  /* 0xcd9e8d57dff67825 */ /* 0x000fe200078e00ff */
[----:B------:R-:W1:Y:S03]  /*3010*/  LDSM.16.M88.4 R104, [R178+0x6000] ;  /* 0x00600000b268783b */ /* 0x000e660000000200 */
[----:B------:R-:W-:Y:S01]  /*3020*/  IMAD.WIDE.U32 R244, R235, -0x326172a9, RZ ;  /* 0xcd9e8d57ebf47825 */ /* 0x000fe200078e00ff */
[C---:B------:R-:W-:Y:S02]  /*3030*/  LOP3.LUT R239, R234.reuse, R247, RZ, 0x3c, !PT ;  /* 0x000000f7eaef7212 */ /* 0x040fe400078e3cff */
[----:B------:R-:W-:Y:S01]  /*3040*/  LOP3.LUT R235, R234, R249, RZ, 0x3c, !PT ;  /* 0x000000f9eaeb7212 */ /* 0x000fe200078e3cff */
[----:B------:R-:W-:Y:S01]  /*3050*/  IMAD.WIDE.U32 R236, R236, -0x326172a9, RZ ;  /* 0xcd9e8d57ecec7825 */ /* 0x000fe200078e00ff */
[----:B------:R-:W2:Y:S02]  /*3060*/  LDSM.16.M88.4 R108, [R182+0x1000] ;  /* 0x00100000b66c783b */ /* 0x000ea40000000200 */
[----:B------:R-:W-:Y:S01]  /*3070*/  LOP3.LUT R223, R245, UR24, R248, 0x96, !PT ;  /* 0x00000018f5df7c12 */ /* 0x000fe2000f8e96f8 */
[----:B------:R-:W-:Y:S01]  /*3080*/  IMAD.WIDE.U32 R248, R235, -0x2daee0ad, RZ ;  /* 0xd2511f53ebf87825 */ /* 0x000fe200078e00ff */
[----:B------:R-:W-:Y:S01]  /*3090*/  LOP3.LUT R234, R237, UR24, R246, 0x96, !PT ;  /* 0x00000018edea7c12 */ /* 0x000fe2000f8e96f6 */
[----:B------:R-:W-:Y:S02]  /*30a0*/  UIADD3 UR24, UR27, 0x32370b8f, URZ ;  /* 0x32370b8f1b187890 */ /* 0x000fe4000fffe03f */
[----:B------:R-:W-:Y:S01]  /*30b0*/  FMUL.FTZ R237, R216, 1.4426950216293334961 ;  /* 0x3fb8aa3bd8ed7820 */ /* 0x000fe20000410000 */
[----:B------:R-:W-:Y:S01]  /*30c0*/  FMUL.FTZ R235, R217, 1.4426950216293334961 ;  /* 0x3fb8aa3bd9eb7820 */ /* 0x000fe20000410000 */
[----:B------:R-:W3:Y:S02]  /*30d0*/  LDSM.16.M88.4 R112, [R178+0x6800] ;  /* 0x00680000b270783b */ /* 0x000ee40000000200 */
[----:B------:R-:W-:Y:S01]  /*30e0*/  LOP3.LUT R246, R249, UR24, R240, 0x96, !PT ;  /* 0x00000018f9f67c12 */ /* 0x000fe2000f8e96f0 */
[----:B------:R-:W-:Y:S05]  /*30f0*/  IMAD.WIDE.U32 R240, R234, -0x2daee0ad, RZ ;  /* 0xd2511f53eaf07825 */ /* 0x000fea00078e00ff */
[----:B------:R-:W-:Y:S01]  /*3100*/  LDSM.16.M88.4 R116, [R188] ;  /* 0x00000000bc74783b */ /* 0x000fe20000000200 */
[----:B------:R-:W-:Y:S07]  /*3110*/  IMAD.WIDE.U32 R246, R246, -0x326172a9, RZ ;  /* 0xcd9e8d57f6f67825 */ /* 0x000fee00078e00ff */
[----:B------:R-:W4:Y:S01]  /*3120*/  LDSM.16.M88.4 R120, [R177+0x6000] ;  /* 0x00600000b178783b */ /* 0x000f220000000200 */
[-C--:B-1----:R-:W-:Y:S07]  /*3130*/  HMMA.16816.F32 R4, R100, R104.reuse, RZ ;  /* 0x000000686404723c */ /* 0x082fee00000018ff */
[----:B------:R-:W1:Y:S01]  /*3140*/  LDSM.16.M88.4 R124, [R188+0x1000] ;  /* 0x00100000bc7c783b */ /* 0x000e620000000200 */
[C---:B--2---:R-:W-:Y:S07]  /*3150*/  HMMA.16816.F32 R8, R108.reuse, R104, RZ ;  /* 0x000000686c08723c */ /* 0x044fee00000018ff */
[----:B------:R-:W2:Y:S01]  /*3160*/  LDSM.16.M88.4 R128, [R177+0x6800] ;  /* 0x00680000b180783b */ /* 0x000ea20000000200 */
[-C--:B------:R-:W-:Y:S03]  /*3170*/  HMMA.16816.F32 R12, R108, R106.reuse, RZ ;  /* 0x0000006a6c0c723c */ /* 0x080fe600000018ff */
[--C-:B------:R-:W-:Y:S04]  /*3180*/  IMAD.IADD R104, R182, 0x1, R187.reuse ;  /* 0x00000001b6687824 */ /* 0x100fe800078e02bb */
[----:B------:R-:W-:Y:S01]  /*3190*/  LDSM.16.M88.4 R136, [R176+0x6000] ;  /* 0x00600000b088783b */ /* 0x000fe20000000200 */
[C---:B------:R-:W-:Y:S07]  /*31a0*/  HMMA.16816.F32 R16, R100.reuse, R106, RZ ;  /* 0x0000006a6410723c */ /* 0x040fee00000018ff */
[----:B------:R-:W2:Y:S01]  /*31b0*/  LDSM.16.M88.4 R132, [R104] ;  /* 0x000000006884783b */ /* 0x000ea20000000200 */
[-C--:B---3--:R-:W-:Y:S06]  /*31c0*/  HMMA.16816.F32 R20, R100, R112.reuse, RZ ;  /* 0x000000706414723c */ /* 0x088fec00000018ff */
[C---:B------:R-:W-:Y:S01]  /*31d0*/  HMMA.16816.F32 R24, R108.reuse, R112, RZ ;  /* 0x000000706c18723c */ /* 0x040fe200000018ff */
[----:B------:R-:W3:Y:S05]  /*31e0*/  LDSM.16.M88.4 R140, [R104+0x1000] ;  /* 0x00100000688c783b */ /* 0x000eea0000000200 */
[-C--:B------:R-:W-:Y:S01]  /*31f0*/  HMMA.16816.F32 R28, R108, R114.reuse, RZ ;  /* 0x000000726c1c723c */ /* 0x080fe200000018ff */
[----:B------:R-:W-:Y:S02]  /*3200*/  IMAD.IADD R112, R188, 0x1, R187 ;  /* 0x00000001bc707824 */ /* 0x000fe400078e02bb */
[----:B------:R-:W-:Y:S03]  /*3210*/  LDSM.16.M88.4 R108, [R3+0x6000] ;  /* 0x00600000036c783b */ /* 0x000fe60000000200 */
[----:B------:R-:W-:Y:S05]  /*3220*/  HMMA.16816.F32 R32, R100, R114, RZ ;  /* 0x000000726420723c */ /* 0x000fea00000018ff */
[----:B------:R-:W3:Y:S01]  /*3230*/  LDSM.16.M88.4 R100, [R176+0x6800] ;  /* 0x00680000b064783b */ /* 0x000ee20000000200 */
[-C--:B----4-:R-:W-:Y:S06]  /*3240*/  HMMA.16816.F32 R4, R116, R120.reuse, R4 ;  /* 0x000000787404723c */ /* 0x090fec0000001804 */
[C---:B-1----:R-:W-:Y:S01]  /*3250*/  HMMA.16816.F32 R8, R124.reuse, R120, R8 ;  /* 0x000000787c08723c */ /* 0x042fe20000001808 */
[----:B------:R-:W1:Y:S05]  /*3260*/  LDSM.16.M88.4 R104, [R112] ;  /* 0x000000007068783b */ /* 0x000e6a0000000200 */
[-C--:B------:R-:W-:Y:S03]  /*3270*/  HMMA.16816.F32 R12, R124, R122.reuse, R12 ;  /* 0x0000007a7c0c723c */ /* 0x080fe6000000180c */
[----:B------:R-:W4:Y:S03]  /*3280*/  LDSM.16.M88.4 R112, [R112+0x1000] ;  /* 0x001000007070783b */ /* 0x000f260000000200 */
        /* <DEDUP_REMOVED lines=9> */
[-C--:B------:R-:W-:Y:S06]  /*3320*/  HMMA.16816.F32 R20, R132, R100.reuse, R20 ;  /* 0x000000648414723c */ /* 0x080fec0000001814 */
[C---:B------:R-:W-:Y:S06]  /*3330*/  HMMA.16816.F32 R24, R140.reuse, R100, R24 ;  /* 0x000000648c18723c */ /* 0x040fec0000001818 */
[-C--:B------:R-:W-:Y:S06]  /*3340*/  HMMA.16816.F32 R28, R140, R102.reuse, R28 ;  /* 0x000000668c1c723c */ /* 0x080fec000000181c */
[----:B------:R-:W-:Y:S01]  /*3350*/  HMMA.16816.F32 R32, R132, R102, R32 ;  /* 0x000000668420723c */ /* 0x000fe20000001820 */
[----:B------:R-:W2:Y:S04]  /*3360*/  LDSM.16.M88.4 R100, [R3+0x6800] ;  /* 0x006800000364783b */ /* 0x000ea80000000200 */
[----:B------:R-:W-:Y:S01]  /*3370*/  FSEL R143, R237, RZ, P4 ;  /* 0x000000ffed8f7208 */ /* 0x000fe20002000000 */
[-C--:B-1----:R-:W-:Y:S05]  /*3380*/  HMMA.16816.F32 R4, R104, R108.reuse, R4 ;  /* 0x0000006c6804723c */ /* 0x082fea0000001804 */
[----:B------:R-:W-:Y:S01]  /*3390*/  FSETP.NEU.FTZ.AND P4, PT, R217, -INF , PT ;  /* 0xff800000d900780b */ /* 0x000fe20003f9d000 */
[----:B------:R-:W-:Y:S01]  /*33a0*/  IMAD.WIDE.U32 R134, R239, -0x2daee0ad, RZ ;  /* 0xd2511f53ef867825 */ /* 0x000fe200078e00ff */
[C---:B----4-:R-:W-:Y:S04]  /*33b0*/  HMMA.16816.F32 R8, R112.reuse, R108, R8 ;  /* 0x0000006c7008723c */ /* 0x050fe80000001808 */
[----:B------:R-:W-:Y:S01]  /*33c0*/  FSEL R121, R235, RZ, P4 ;  /* 0x000000ffeb797208 */ /* 0x000fe20002000000 */
[----:B------:R-:W-:Y:S01]  /*33d0*/  FMUL.FTZ R237, R215, 1.4426950216293334961 ;  /* 0x3fb8aa3bd7ed7820 */ /* 0x000fe20000410000 */
[----:B------:R-:W-:Y:S01]  /*33e0*/  LOP3.LUT R245, R135, UR24, R238, 0x96, !PT ;  /* 0x0000001887f57c12 */ /* 0x000fe2000f8e96ee */
[----:B------:R-:W-:Y:S01]  /*33f0*/  UIADD3 UR24, UR28, 0x78dde6e4, URZ ;  /* 0x78dde6e41c187890 */ /* 0x000fe2000fffe03f */
[C---:B------:R-:W-:Y:S01]  /*3400*/  FSETP.NEU.FTZ.AND P4, PT, R214.reuse, -INF , PT ;  /* 0xff800000d600780b */ /* 0x040fe20003f9d000 */
[-C--:B------:R-:W-:Y:S03]  /*3410*/  HMMA.16816.F32 R12, R112, R110.reuse, R12 ;  /* 0x0000006e700c723c */ /* 0x080fe6000000180c */
[----:B------:R-:W-:Y:S01]  /*3420*/  FMUL.FTZ R238, R214, 1.4426950216293334961 ;  /* 0x3fb8aa3bd6ee7820 */ /* 0x000fe20000410000 */
[----:B------:R-:W-:Y:S01]  /*3430*/  LOP3.LUT R235, R247, UR24, R244, 0x96, !PT ;  /* 0x00000018f7eb7c12 */ /* 0x000fe2000f8e96f4 */
[----:B------:R-:W-:Y:S01]  /*3440*/  IMAD.WIDE.U32 R244, R245, -0x326172a9, RZ ;  /* 0xcd9e8d57f5f47825 */ /* 0x000fe200078e00ff */
[C---:B------:R-:W-:Y:S05]  /*3450*/  HMMA.16816.F32 R16, R104.reuse, R110, R16 ;  /* 0x0000006e6810723c */ /* 0x040fea0000001810 */
[----:B------:R-:W-:Y:S01]  /*3460*/  @P1 FSEL R7, R7, -INF , !P5 ;  /* 0xff80000007071808 */ /* 0x000fe20006800000 */
[----:B------:R-:W-:Y:S01]  /*3470*/  IMAD.WIDE.U32 R130, R235, -0x2daee0ad, RZ ;  /* 0xd2511f53eb827825 */ /* 0x000fe200078e00ff */
[----:B------:R-:W-:Y:S02]  /*3480*/  FSEL R122, R238, RZ, P4 ;  /* 0x000000ffee7a7208 */ /* 0x000fe40002000000 */
[----:B------:R-:W-:Y:S02]  /*3490*/  FSETP.NEU.FTZ.AND P4, PT, R215, -INF , PT ;  /* 0xff800000d700780b */ /* 0x000fe40003f9d000 */
[----:B------:R-:W-:Y:S01]  /*34a0*/  @P1 FSEL R5, R5, -INF , !P5 ;  /* 0xff80000005051808 */ /* 0x000fe20006800000 */
[----:B------:R-:W-:Y:S01]  /*34b0*/  IMAD.WIDE.U32 R238, R223, -0x2daee0ad, RZ ;  /* 0xd2511f53dfee7825 */ /* 0x000fe200078e00ff */
[----:B------:R-:W-:Y:S01]  /*34c0*/  LOP3.LUT R236, R245, UR24, R236, 0x96, !PT ;  /* 0x00000018f5ec7c12 */ /* 0x000fe2000f8e96ec */
[-C--:B--2---:R-:W-:Y:S01]  /*34d0*/  HMMA.16816.F32 R20, R104, R100.reuse, R20 ;  /* 0x000000646814723c */ /* 0x084fe20000001814 */
[----:B------:R-:W-:Y:S02]  /*34e0*/  UIADD3 UR24, UR28, -0x4ab325aa, URZ ;  /* 0xb54cda561c187890 */ /* 0x000fe4000fffe03f */
[----:B------:R-:W-:Y:S01]  /*34f0*/  LOP3.LUT R235, R131, UR25, R238, 0x96, !PT ;  /* 0x0000001983eb7c12 */ /* 0x000fe2000f8e96ee */
[--C-:B------:R-:W-:Y:S01]  /*3500*/  FFMA.FTZ R234, R5, UR11, -R143.reuse ;  /* 0x0000000b05ea7c23 */ /* 0x100fe2000801088f */
[----:B------:R-:W-:Y:S01]  /*3510*/  LOP3.LUT R248, R239, UR26, R248, 0x96, !PT ;  /* 0x0000001aeff87c12 */ /* 0x000fe2000f8e96f8 */
[C---:B------:R-:W-:Y:S04]  /*3520*/  HMMA.16816.F32 R24, R112.reuse, R100, R24 ;  /* 0x000000647018723c */ /* 0x040fe80000001818 */
[----:B------:R-:W-:Y:S01]  /*3530*/  MUFU.EX2 R234, R234 ;  /* 0x000000ea00ea7308 */ /* 0x000fe20000000800 */
[----:B------:R-:W-:Y:S01]  /*3540*/  @P1 FSEL R9, R9, -INF , !P5 ;  /* 0xff80000009091808 */ /* 0x000fe20006800000 */
[----:B------:R-:W-:Y:S01]  /*3550*/  IMAD.WIDE.U32 R248, R248, -0x326172a9, RZ ;  /* 0xcd9e8d57f8f87825 */ /* 0x000fe200078e00ff */
[----:B------:R-:W-:Y:S01]  /*3560*/  FSEL R187, R237, RZ, P4 ;  /* 0x000000ffedbb7208 */ /* 0x000fe20002000000 */
[-C--:B------:R-:W-:Y:S03]  /*3570*/  HMMA.16816.F32 R28, R112, R102.reuse, R28 ;  /* 0x00000066701c723c */ /* 0x080fe6000000181c */
[----:B------:R-:W-:Y:S01]  /*3580*/  @P1 FSEL R17, R17, -INF , !P3 ;  /* 0xff80000011111808 */ /* 0x000fe20005800000 */
[----:B------:R-:W-:Y:S01]  /*3590*/  IMAD.WIDE.U32 R138, R235, -0x326172a9, RZ ;  /* 0xcd9e8d57eb8a7825 */ /* 0x000fe200078e00ff */
[-C--:B------:R-:W-:Y:S01]  /*35a0*/  @P1 ISETP.GE.AND P4, PT, R242, R219.reuse, PT ;  /* 0x000000dbf200120c */ /* 0x080fe20003f86270 */
[----:B------:R-:W-:Y:S05]  /*35b0*/  HMMA.16816.F32 R32, R104, R102, R32 ;  /* 0x000000666820723c */ /* 0x000fea0000001820 */
[----:B------:R-:W-:Y:S01]  /*35c0*/  @P1 FSEL R4, R4, -INF , !P4 ;  /* 0xff80000004041808 */ /* 0x000fe20006000000 */
[----:B------:R-:W-:Y:S01]  /*35d0*/  IMAD.WIDE.U32 R132, R236, -0x2daee0ad, RZ ;  /* 0xd2511f53ec847825 */ /* 0x000fe200078e00ff */
[----:B------:R-:W-:Y:S04]  /*35e0*/  LOP3.LUT R238, R139, UR24, R248, 0x96, !PT ;  /* 0x000000188bee7c12 */ /* 0x000fe8000f8e96f8 */
[----:B------:R-:W-:Y:S01]  /*35f0*/  LOP3.LUT R236, R238, 0xff, RZ, 0xc0, !PT ;  /* 0x000000ffeeec7812 */ /* 0x000fe200078ec0ff */
[----:B------:R-:W-:Y:S01]  /*3600*/  IMAD.U32 R105, RZ, RZ, UR6 ;  /* 0x00000006ff697e24 */ /* 0x000fe2000f8e00ff */
[----:B------:R-:W-:Y:S01]  /*3610*/  @P1 FSEL R10, R10, -INF , !P4 ;  /* 0xff8000000a0a1808 */ /* 0x000fe20006000000 */
[----:B------:R-:W-:Y:S01]  /*3620*/  @P1 VIADD R248, R242, 0x11 ;  /* 0x00000011f2f81836 */ /* 0x000fe20000000000 */
[----:B------:R-:W-:Y:S01]  /*3630*/  @P1 FSEL R6, R6, -INF , !P4 ;  /* 0xff80000006061808 */ /* 0x000fe20006000000 */
[----:B------:R-:W-:Y:S01]  /*3640*/  FFMA.FTZ R223, R4, UR11, -R143 ;  /* 0x0000000b04df7c23 */ /* 0x000fe2000801088f */
[----:B------:R-:W-:Y:S01]  /*3650*/  LOP3.LUT R237, R241, UR26, R134, 0x96, !PT ;  /* 0x0000001af1ed7c12 */ /* 0x000fe2000f8e9686 */
[--C-:B------:R-:W-:Y:S01]  /*3660*/  FFMA.FTZ R241, R7, UR11, -R121.reuse ;  /* 0x0000000b07f17c23 */ /* 0x100fe20008010879 */
[----:B------:R-:W-:Y:S01]  /*3670*/  @P1 FSEL R8, R8, -INF , !P4 ;  /* 0xff80000008081808 */ /* 0x000fe20006000000 */
[----:B------:R-:W-:Y:S01]  /*3680*/  FFMA.FTZ R235, R6, UR11, -R121 ;  /* 0x0000000b06eb7c23 */ /* 0x000fe20008010879 */
[----:B------:R-:W-:Y:S01]  /*3690*/  ISETP.LE.U32.AND P4, PT, R236, UR12, PT ;  /* 0x0000000cec007c0c */ /* 0x000fe2000bf83070 */
[----:B------:R-:W-:Y:S01]  /*36a0*/  IMAD.WIDE.U32 R136, R237, -0x326172a9, RZ ;  /* 0xcd9e8d57ed887825 */ /* 0x000fe200078e00ff */
[----:B------:R-:W-:Y:S01]  /*36b0*/  LOP3.LUT R239, R133, UR25, R240, 0x96, !PT ;  /* 0x0000001985ef7c12 */ /* 0x000fe2000f8e96f0 */
[----:B------:R-:W1:Y:S01]  /*36c0*/  MUFU.EX2 R223, R223 ;  /* 0x000000df00df7308 */ /* 0x000e620000000800 */
[----:B------:R-:W-:Y:S01]  /*36d0*/  SHF.R.U32.HI R236, RZ, 0x18, R238 ;  /* 0x00000018ffec7819 */ /* 0x000fe200000116ee */
[----:B------:R-:W-:Y:S01]  /*36e0*/  FFMA.FTZ R237, R8, UR11, -R122 ;  /* 0x0000000b08ed7c23 */ /* 0x000fe2000801087a */
[----:B------:R-:W-:Y:S01]  /*36f0*/  LOP3.LUT R240, R238, 0xffff, RZ, 0xc0, !PT ;  /* 0x0000ffffeef07812 */ /* 0x000fe200078ec0ff */
[----:B------:R-:W-:Y:S01]  /*3700*/  FFMA.FTZ R133, R17, UR11, -R143 ;  /* 0x0000000b11857c23 */ /* 0x000fe2000801088f */
[----:B------:R-:W-:Y:S01]  /*3710*/  @P1 FSEL R11, R11, -INF , !P5 ;  /* 0xff8000000b0b1808 */ /* 0x000fe20006800000 */
[----:B------:R-:W-:Y:S01]  /*3720*/  FFMA.FTZ R247, R10, UR11, -R187 ;  /* 0x0000000b0af77c23 */ /* 0x000fe200080108bb */
[----:B------:R-:W-:Y:S03]  /*3730*/  @P1 FSEL R19, R19, -INF , !P3 ;  /* 0xff80000013131808 */ /* 0x000fe60005800000 */
[----:B------:R-:W-:Y:S01]  /*3740*/  MUFU.EX2 R237, R237 ;  /* 0x000000ed00ed7308 */ /* 0x000fe20000000800 */
[----:B------:R-:W-:Y:S01]  /*3750*/  ISETP.LE.U32.AND P5, PT, R236, UR12, PT ;  /* 0x0000000cec007c0c */ /* 0x000fe2000bfa3070 */
[----:B------:R-:W-:Y:S01]  /*3760*/  IMAD.WIDE.U32 R134, R239, -0x326172a9, RZ ;  /* 0xcd9e8d57ef867825 */ /* 0x000fe200078e00ff */
[----:B------:R-:W-:Y:S02]  /*3770*/  SHF.R.U32.HI R239, RZ, 0x10, R238 ;  /* 0x00000010ffef7819 */ /* 0x000fe400000116ee */
[----:B------:R-:W-:Y:S01]  /*3780*/  SHF.R.U32.HI R240, RZ, 0x8, R240 ;  /* 0x00000008fff07819 */ /* 0x000fe200000116f0 */
[----:B------:R-:W-:Y:S01]  /*3790*/  FFMA.FTZ R131, R19, UR11, -R121 ;  /* 0x0000000b13837c23 */ /* 0x000fe20008010879 */
[----:B------:R-:W-:Y:S03]  /*37a0*/  @P1 FSEL R12, R12, -INF , !P6 ;  /* 0xff8000000c0c1808 */ /* 0x000fe60007000000 */
[----:B------:R-:W2:Y:S01]  /*37b0*/  MUFU.EX2 R236, R241 ;  /* 0x000000f100ec7308 */ /* 0x000ea20000000800 */
[----:B------:R-:W-:Y:S01]  /*37c0*/  LOP3.LUT R239, R239, 0xff, RZ, 0xc0, !PT ;  /* 0x000000ffefef7812 */ /* 0x000fe200078ec0ff */
[----:B-1----:R-:W-:Y:S01]  /*37d0*/  @!P4 FADD.FTZ R223, -R223, -RZ ;  /* 0x800000ffdfdfc221 */ /* 0x002fe20000010100 */
[----:B------:R-:W-:Y:S01]  /*37e0*/  @P1 FSEL R16, R16, -INF , !P6 ;  /* 0xff80000010101808 */ /* 0x000fe20007000000 */
[----:B------:R-:W-:Y:S01]  /*37f0*/  FFMA.FTZ R238, R9, UR11, -R122 ;  /* 0x0000000b09ee7c23 */ /* 0x000fe2000801087a */
[----:B------:R-:W-:Y:S02]  /*3800*/  LOP3.LUT R240, R240, 0xffff, RZ, 0xc0, !PT ;  /* 0x0000fffff0f07812 */ /* 0x000fe400078ec0ff */
[----:B------:R-:W-:Y:S03]  /*3810*/  @P1 FSEL R18, R18, -INF , !P6 ;  /* 0xff80000012121808 */ /* 0x000fe60007000000 */
[----:B------:R-:W1:Y:S01]  /*3820*/  MUFU.EX2 R235, R235 ;  /* 0x000000eb00eb7308 */ /* 0x000e620000000800 */
[----:B------:R-:W-:Y:S01]  /*3830*/  LOP3.LUT R243, R135, UR24, R136, 0x96, !PT ;  /* 0x0000001887f37c12 */ /* 0x000fe2000f8e9688 */
[----:B------:R-:W-:Y:S01]  /*3840*/  UIADD3 UR24, UR28, 0x1715609d, URZ ;  /* 0x1715609d1c187890 */ /* 0x000fe2000fffe03f */
[----:B------:R-:W-:Y:S02]  /*3850*/  @P1 FSEL R20, R20, -INF , !P0 ;  /* 0xff80000014141808 */ /* 0x000fe40004000000 */
[----:B------:R-:W-:Y:S02]  /*3860*/  @P1 FSEL R13, R13, -INF , !P3 ;  /* 0xff8000000d0d1808 */ /* 0x000fe40005800000 */
[----:B------:R-:W-:Y:S01]  /*3870*/  @P1 FSEL R22, R22, -INF , !P0 ;  /* 0xff80000016161808 */ /* 0x000fe20004000000 */
[----:B------:R-:W-:Y:S01]  /*3880*/  FFMA.FTZ R142, R20, UR11, -R143 ;  /* 0x0000000b148e7c23 */ /* 0x000fe2000801088f */
[----:B------:R-:W-:Y:S01]  /*3890*/  @P1 FSEL R15, R15, -INF , !P3 ;  /* 0xff8000000f0f1808 */ /* 0x000fe20005800000 */
[----:B--2---:R-:W-:Y:S01]  /*38a0*/  @!P5 FADD.FTZ R236, -R236, -RZ ;  /* 0x800000ffececd221 */ /* 0x004fe20000010100 */
[----:B------:R-:W-:Y:S01]  /*38b0*/  @P1 FSEL R24, R24, -INF , !P0 ;  /* 0xff80000018181808 */ /* 0x000fe20004000000 */
[----:B------:R-:W2:Y:S01]  /*38c0*/  MUFU.EX2 R238, R238 ;  /* 0x000000ee00ee7308 */ /* 0x000ea20000000800 */
[----:B------:R-:W-:Y:S02]  /*38d0*/  ISETP.LE.U32.AND P3, PT, R239, UR12, PT ;  /* 0x0000000cef007c0c */ /* 0x000fe4000bf63070 */
[----:B------:R-:W-:Y:S02]  /*38e0*/  @P1 FSEL R26, R26, -INF , !P0 ;  /* 0xff8000001a1a1808 */ /* 0x000fe40004000000 */
[----:B------:R-:W-:Y:S02]  /*38f0*/  @P1 FSEL R14, R14, -INF , !P6 ;  /* 0xff8000000e0e1808 */ /* 0x000fe40007000000 */
[----:B------:R-:W-:Y:S03]  /*3900*/  IADD3 R116, R0, 0x4000, R105 ;  /* 0x0000400000747810 */ /* 0x000fe60007ffe069 */
[----:B------:R3:W4:Y:S01]  /*3910*/  MUFU.EX2 R239, R247 ;  /* 0x000000f700ef7308 */ /* 0x0007220000000800 */
[----:B------:R-:W-:Y:S02]  /*3920*/  ISETP.LE.U32.AND P6, PT, R240, UR12, PT ;  /* 0x0000000cf0007c0c */ /* 0x000fe4000bfc3070 */
[C---:B------:R-:W-:Y:S01]  /*3930*/  LOP3.LUT R241, R243.reuse, 0xff, RZ, 0xc0, !PT ;  /* 0x000000fff3f17812 */ /* 0x040fe200078ec0ff */
[----:B------:R-:W-:Y:S01]  /*3940*/  IMAD.IADD R120, R116, 0x1, R179 ;  /* 0x0000000174787824 */ /* 0x000fe200078e02b3 */
[----:B------:R-:W-:Y:S01]  /*3950*/  LOP3.LUT R240, R243, 0xffff, RZ, 0xc0, !PT ;  /* 0x0000fffff3f07812 */ /* 0x000fe200078ec0ff */
[----:B-1----:R-:W-:Y:S01]  /*3960*/  @!P3 FADD.FTZ R235, -R235, -RZ ;  /* 0x800000ffebebb221 */ /* 0x002fe20000010100 */
[----:B------:R-:W-:Y:S02]  /*3970*/  ISETP.LE.U32.AND P4, PT, R241, UR12, PT ;  /* 0x0000000cf1007c0c */ /* 0x000fe4000bf83070 */
[----:B------:R-:W-:Y:S01]  /*3980*/  SHF.R.U32.HI R245, RZ, 0x8, R240 ;  /* 0x00000008fff57819 */ /* 0x000fe200000116f0 */
[----:B------:R-:W-:Y:S01]  /*3990*/  FFMA.FTZ R240, R11, UR11, -R187 ;  /* 0x0000000b0bf07c23 */ /* 0x000fe200080108bb */
[-C--:B------:R-:W-:Y:S01]  /*39a0*/  @P1 ISETP.GE.AND P3, PT, R248, R219.reuse, PT ;  /* 0x000000dbf800120c */ /* 0x080fe20003f66270 */
[----:B------:R-:W-:Y:S01]  /*39b0*/  @P1 VIADD R248, R242, 0x18 ;  /* 0x00000018f2f81836 */ /* 0x000fe20000000000 */
[----:B------:R-:W-:Y:S01]  /*39c0*/  LOP3.LUT R241, R245, 0xffff, RZ, 0xc0, !PT ;  /* 0x0000fffff5f17812 */ /* 0x000fe200078ec0ff */
[----:B------:R-:W-:Y:S01]  /*39d0*/  @!P6 FADD.FTZ R234, -R234, -RZ ;  /* 0x800000ffeaeae221 */ /* 0x000fe20000010100 */
[----:B------:R-:W-:Y:S01]  /*39e0*/  @P1 FSEL R21, R21, -INF , !P3 ;  /* 0xff80000015151808 */ /* 0x000fe20005800000 */
[----:B------:R-:W1:Y:S01]  /*39f0*/  MUFU.EX2 R240, R240 ;  /* 0x000000f000f07308 */ /* 0x000e620000000800 */
[----:B------:R-:W-:Y:S02]  /*3a00*/  SHF.R.U32.HI R245, RZ, 0x10, R243 ;  /* 0x00000010fff57819 */ /* 0x000fe400000116f3 */
[----:B------:R-:W-:Y:S01]  /*3a10*/  ISETP.LE.U32.AND P6, PT, R241, UR12, PT ;  /* 0x0000000cf1007c0c */ /* 0x000fe2000bfc3070 */
[----:B------:R-:W-:Y:S01]  /*3a20*/  @!P4 FADD.FTZ R237, -R237, -RZ ;  /* 0x800000ffededc221 */ /* 0x000fe20000010100 */
[----:B------:R-:W-:Y:S01]  /*3a30*/  LOP3.LUT R245, R245, 0xff, RZ, 0xc0, !PT ;  /* 0x000000fff5f57812 */ /* 0x000fe200078ec0ff */
[--C-:B------:R-:W-:Y:S01]  /*3a40*/  FFMA.FTZ R241, R12, UR11, -R122.reuse ;  /* 0x0000000b0cf17c23 */ /* 0x100fe2000801087a */
[----:B------:R-:W-:Y:S02]  /*3a50*/  @P1 FSEL R23, R23, -INF , !P3 ;  /* 0xff80000017171808 */ /* 0x000fe40005800000 */
[----:B------:R-:W-:Y:S01]  /*3a60*/  ISETP.LE.U32.AND P5, PT, R245, UR12, PT ;  /* 0x0000000cf5007c0c */ /* 0x000fe2000bfa3070 */
[----:B------:R-:W-:Y:S01]  /*3a70*/  FFMA.FTZ R245, R13, UR11, -R122 ;  /* 0x0000000b0df57c23 */ /* 0x000fe2000801087a */
[----:B------:R-:W-:Y:S01]  /*3a80*/  @P1 FSEL R25, R25, -INF , !P3 ;  /* 0xff80000019191808 */ /* 0x000fe20005800000 */
[----:B------:R-:W1:Y:S01]  /*3a90*/  MUFU.EX2 R241, R241 ;  /* 0x000000f100f17308 */ /* 0x000e620000000800 */
[-C--:B------:R-:W-:Y:S01]  /*3aa0*/  @P1 ISETP.GE.AND P4, PT, R248, R219.reuse, PT ;  /* 0x000000dbf800120c */ /* 0x080fe20003f86270 */
[----:B------:R-:W-:Y:S01]  /*3ab0*/  FFMA.FTZ R248, R14, UR11, -R187 ;  /* 0x0000000b0ef87c23 */ /* 0x000fe200080108bb */
[----:B------:R-:W-:Y:S01]  /*3ac0*/  @P1 FSEL R27, R27, -INF , !P3 ;  /* 0xff8000001b1b1808 */ /* 0x000fe20005800000 */
[----:B--2---:R-:W-:Y:S01]  /*3ad0*/  @!P6 FADD.FTZ R238, -R238, -RZ ;  /* 0x800000ffeeeee221 */ /* 0x004fe20000010100 */
[----:B---3--:R-:W-:Y:S02]  /*3ae0*/  LOP3.LUT R247, R249, UR24, R246, 0x96, !PT ;  /* 0x00000018f9f77c12 */ /* 0x008fe4000f8e96f6 */
[----:B------:R-:W-:Y:S03]  /*3af0*/  @P1 ISETP.GE.AND P6, PT, R252, R219, PT ;  /* 0x000000dbfc00120c */ /* 0x000fe60003fc6270 */
[----:B------:R2:W-:Y:S01]  /*3b00*/  MUFU.EX2 R242, R245 ;  /* 0x000000f500f27308 */ /* 0x0005e20000000800 */
[----:B------:R-:W-:Y:S01]  /*3b10*/  SHF.R.U32.HI R246, RZ, 0x18, R243 ;  /* 0x00000018fff67819 */ /* 0x000fe200000116f3 */
[----:B----4-:R-:W-:Y:S01]  /*3b20*/  @!P5 FADD.FTZ R239, -R239, -RZ ;  /* 0x800000ffefefd221 */ /* 0x010fe20000010100 */
[----:B------:R-:W-:Y:S01]  /*3b30*/  @P1 FSEL R28, R28, -INF , !P4 ;  /* 0xff8000001c1c1808 */ /* 0x000fe20006000000 */
[----:B------:R-:W-:Y:S01]  /*3b40*/  FFMA.FTZ R252, R18, UR11, -R121 ;  /* 0x0000000b12fc7c23 */ /* 0x000fe20008010879 */
[----:B------:R-:W-:Y:S01]  /*3b50*/  LOP3.LUT R249, R137, UR24, R244, 0x96, !PT ;  /* 0x0000001889f97c12 */ /* 0x000fe2000f8e96f4 */
[----:B------:R-:W-:Y:S01]  /*3b60*/  FFMA.FTZ R244, R15, UR11, -R187 ;  /* 0x0000000b0ff47c23 */ /* 0x000fe200080108bb */
[----:B------:R-:W-:Y:S03]  /*3b70*/  @P1 FSEL R30, R30, -INF , !P4 ;  /* 0xff8000001e1e1808 */ /* 0x000fe60006000000 */
[----:B------:R3:W4:Y:S01]  /*3b80*/  MUFU.EX2 R243, R248 ;  /* 0x000000f800f37308 */ /* 0x0007220000000800 */
[----:B------:R-:W-:Y:S01]  /*3b90*/  ISETP.LE.U32.AND P5, PT, R246, UR12, PT ;  /* 0x0000000cf6007c0c */ /* 0x000fe2000bfa3070 */
[----:B------:R-:W-:Y:S01]  /*3ba0*/  IMAD.WIDE.U32 R14, R249, -0x2daee0ad, RZ ;  /* 0xd2511f53f90e7825 */ /* 0x000fe200078e00ff */
[----:B------:R-:W-:Y:S01]  /*3bb0*/  @P1 FSEL R32, R32, -INF , !P4 ;  /* 0xff80000020201808 */ /* 0x000fe20006000000 */
[----:B------:R-:W4:Y:S01]  /*3bc0*/  LDG.E R246, desc[UR30][R250.64] ;  /* 0x0000001efaf67981 */ /* 0x000f22000c1e1900 */
[----:B------:R-:W-:Y:S01]  /*3bd0*/  @P1 FSEL R34, R34, -INF , !P4 ;  /* 0xff80000022221808 */ /* 0x000fe20006000000 */
[----:B------:R-:W-:Y:S01]  /*3be0*/  UIADD3 UR24, UR27, 0x646e171e, URZ ;  /* 0x646e171e1b187890 */ /* 0x000fe2000fffe03f */
[----:B------:R-:W-:Y:S01]  /*3bf0*/  @P1 FSEL R29, R29, -INF , !P6 ;  /* 0xff8000001d1d1808 */ /* 0x000fe20007000000 */
[----:B------:R-:W5:Y:S01]  /*3c00*/  LDG.E R249, desc[UR30][R250.64+0x80] ;  /* 0x0000801efaf97981 */ /* 0x000f62000c1e1900 */
[----:B------:R-:W-:Y:S01]  /*3c10*/  @P1 FSEL R31, R31, -INF , !P6 ;  /* 0xff8000001f1f1808 */ /* 0x000fe20007000000 */
[----:B------:R-:W-:Y:S01]  /*3c20*/  IMAD.WIDE.U32 R10, R247, -0x2daee0ad, RZ ;  /* 0xd2511f53f70a7825 */ /* 0x000fe200078e00ff */
[----:B------:R-:W-:Y:S01]  /*3c30*/  @P1 FSEL R33, R33, -INF , !P6 ;  /* 0xff80000021211808 */ /* 0x000fe20007000000 */
[----:B--2---:R-:W2:Y:S01]  /*3c40*/  LDG.E R245, desc[UR30][R250.64+0x20] ;  /* 0x0000201efaf57981 */ /* 0x004ea2000c1e1900 */
[----:B------:R-:W-:Y:S01]  /*3c50*/  LOP3.LUT R141, R15, UR24, R132, 0x96, !PT ;  /* 0x000000180f8d7c12 */ /* 0x000fe2000f8e9684 */
[----:B-1----:R-:W-:Y:S01]  /*3c60*/  @!P5 FADD.FTZ R240, -R240, -RZ ;  /* 0x800000fff0f0d221 */ /* 0x002fe20000010100 */
[----:B------:R-:W-:Y:S01]  /*3c70*/  LOP3.LUT R137, R11, UR24, R130, 0x96, !PT ;  /* 0x000000180b897c12 */ /* 0x000fe2000f8e9682 */
[----:B------:R-:W-:Y:S01]  /*3c80*/  FFMA.FTZ R247, R16, UR11, -R143 ;  /* 0x0000000b10f77c23 */ /* 0x000fe2000801088f */
[----:B------:R-:W-:Y:S01]  /*3c90*/  LOP3.LUT R130, R134, 0xff, RZ, 0xc0, !PT ;  /* 0x000000ff86827812 */ /* 0x000fe200078ec0ff */
[----:B---3--:R1:W5:Y:S01]  /*3ca0*/  LDG.E R248, desc[UR30][R250.64+0xa0] ;  /* 0x0000a01efaf87981 */ /* 0x008362000c1e1900 */
[----:B------:R-:W-:Y:S01]  /*3cb0*/  @P1 FSEL R35, R35, -INF , !P6 ;  /* 0xff80000023231808 */ /* 0x000fe20007000000 */
[----:B------:R-:W-:Y:S01]  /*3cc0*/  FFMA.FTZ R34, R34, UR11, -R121 ;  /* 0x0000000b22227c23 */ /* 0x000fe20008010879 */
[----:B------:R-:W-:Y:S01]  /*3cd0*/  ISETP.LE.U32.AND P5, PT, R130, UR12, PT ;  /* 0x0000000c82007c0c */ /* 0x000fe2000bfa3070 */
[----:B------:R-:W3:Y:S01]  /*3ce0*/  MUFU.EX2 R247, R247 ;  /* 0x000000f700f77308 */ /* 0x000ee20000000800 */
[----:B------:R-:W-:Y:S01]  /*3cf0*/  SHF.R.U32.HI R130, RZ, 0x10, R134 ;  /* 0x00000010ff827819 */ /* 0x000fe20000011686 */
[----:B------:R-:W-:Y:S01]  /*3d00*/  FFMA.FTZ R27, R27, UR11, -R187 ;  /* 0x0000000b1b1b7c23 */ /* 0x000fe200080108bb */
[----:B------:R-:W-:Y:S02]  /*3d10*/  LOP3.LUT R6, R10, 0xffff, RZ, 0xc0, !PT ;  /* 0x0000ffff0a067812 */ /* 0x000fe400078ec0ff */
[----:B------:R-:W-:Y:S02]  /*3d20*/  LOP3.LUT R130, R130, 0xff, RZ, 0xc0, !PT ;  /* 0x000000ff82827812 */ /* 0x000fe400078ec0ff */
[----:B------:R-:W-:Y:S03]  /*3d30*/  SHF.R.U32.HI R5, RZ, 0x10, R10 ;  /* 0x00000010ff057819 */ /* 0x000fe6000001160a */
[----:B------:R-:W3:Y:S01]  /*3d40*/  MUFU.EX2 R244, R244 ;  /* 0x000000f400f47308 */ /* 0x000ee20000000800 */
[----:B------:R-:W-:Y:S02]  /*3d50*/  ISETP.LE.U32.AND P3, PT, R130, UR12, PT ;  /* 0x0000000c82007c0c */ /* 0x000fe4000bf63070 */
[----:B------:R-:W-:Y:S01]  /*3d60*/  SHF.R.U32.HI R11, RZ, 0x10, R14 ;  /* 0x00000010ff0b7819 */ /* 0x000fe2000001160e */
[----:B------:R-:W-:Y:S01]  /*3d70*/  @!P5 FADD.FTZ R241, -R241, -RZ ;  /* 0x800000fff1f1d221 */ /* 0x000fe20000010100 */
[----:B------:R-:W-:Y:S02]  /*3d80*/  LOP3.LUT R9, R14, 0xffff, RZ, 0xc0, !PT ;  /* 0x0000ffff0e097812 */ /* 0x000fe400078ec0ff */
[----:B------:R-:W-:Y:S03]  /*3d90*/  LOP3.LUT R129, R10, 0xff, RZ, 0xc0, !PT ;  /* 0x000000ff0a817812 */ /* 0x000fe600078ec0ff */
[----:B------:R3:W-:Y:S01]  /*3da0*/  MUFU.EX2 R130, R142 ;  /* 0x0000008e00827308 */ /* 0x0007e20000000800 */
[----:B------:R-:W-:Y:S02]  /*3db0*/  SHF.R.U32.HI R7, RZ, 0x18, R10 ;  /* 0x00000018ff077819 */ /* 0x000fe4000001160a */
[----:B------:R-:W-:Y:S02]  /*3dc0*/  LOP3.LUT R13, R14, 0xff, RZ, 0xc0, !PT ;  /* 0x000000ff0e0d7812 */ /* 0x000fe400078ec0ff */
[----:B-1----:R-:W-:Y:S01]  /*3dd0*/  LOP3.LUT R251, R134, 0xffff, RZ, 0xc0, !PT ;  /* 0x0000ffff86fb7812 */ /* 0x002fe200078ec0ff */
[----:B----4-:R-:W-:Y:S01]  /*3de0*/  @!P3 FADD.FTZ R243, -R243, -RZ ;  /* 0x800000fff3f3b221 */ /* 0x010fe20000010100 */
[----:B------:R-:W-:Y:S03]  /*3df0*/  LOP3.LUT R135, R138, 0xff, RZ, 0xc0, !PT ;  /* 0x000000ff8a877812 */ /* 0x000fe600078ec0ff */
[----:B------:R1:W4:Y:S01]  /*3e00*/  MUFU.EX2 R250, R133 ;  /* 0x0000008500fa7308 */ /* 0x0003220000000800 */
[----:B------:R-:W-:Y:S02]  /*3e10*/  SHF.R.U32.HI R251, RZ, 0x8, R251 ;  /* 0x00000008fffb7819 */ /* 0x000fe400000116fb */
[----:B------:R-:W-:Y:S02]  /*3e20*/  ISETP.LE.U32.AND P5, PT, R135, UR12, PT ;  /* 0x0000000c87007c0c */ /* 0x000fe4000bfa3070 */
[----:B------:R-:W-:Y:S02]  /*3e30*/  LOP3.LUT R251, R251, 0xffff, RZ, 0xc0, !PT ;  /* 0x0000fffffbfb7812 */ /* 0x000fe400078ec0ff */
[----:B------:R-:W-:Y:S03]  /*3e40*/  SHF.R.U32.HI R134, RZ, 0x18, R134 ;  /* 0x00000018ff867819 */ /* 0x000fe60000011686 */
[----:B------:R-:W-:Y:S01]  /*3e50*/  MUFU.EX2 R252, R252 ;  /* 0x000000fc00fc7308 */ /* 0x000fe20000000800 */
[----:B------:R-:W-:Y:S01]  /*3e60*/  ISETP.LE.U32.AND P0, PT, R251, UR12, PT ;  /* 0x0000000cfb007c0c */ /* 0x000fe2000bf03070 */
[----:B---3--:R-:W-:Y:S01]  /*3e70*/  FFMA.FTZ R142, R26, UR11, -R187 ;  /* 0x0000000b1a8e7c23 */ /* 0x008fe200080108bb */
[--C-:B------:R-:W-:Y:S02]  /*3e80*/  SHF.R.U32.HI R135, RZ, 0x10, R138.reuse ;  /* 0x00000010ff877819 */ /* 0x100fe4000001168a */
[----:B------:R-:W-:Y:S02]  /*3e90*/  LOP3.LUT R26, R141, 0xff, RZ, 0xc0, !PT ;  /* 0x000000ff8d1a7812 */ /* 0x000fe400078ec0ff */
[----:B------:R-:W-:Y:S03]  /*3ea0*/  LOP3.LUT R135, R135, 0xff, RZ, 0xc0, !PT ;  /* 0x000000ff87877812 */ /* 0x000fe600078ec0ff */
[----:B------:R3:W4:Y:S01]  /*3eb0*/  MUFU.EX2 R251, R131 ;  /* 0x0000008300fb7308 */ /* 0x0007220000000800 */
[----:B-1----:R-:W-:Y:S01]  /*3ec0*/  LOP3.LUT R133, R138, 0xffff, RZ, 0xc0, !PT ;  /* 0x0000ffff8a857812 */ /* 0x002fe200078ec0ff */
[----:B------:R-:W-:Y:S01]  /*3ed0*/  @!P5 FADD.FTZ R247, -R247, -RZ ;  /* 0x800000fff7f7d221 */ /* 0x000fe20000010100 */
[----:B------:R-:W-:Y:S02]  /*3ee0*/  LOP3.LUT R139, R137, 0xff, RZ, 0xc0, !PT ;  /* 0x000000ff898b7812 */ /* 0x000fe400078ec0ff */
[----:B------:R-:W-:Y:S01]  /*3ef0*/  SHF.R.U32.HI R133, RZ, 0x8, R133 ;  /* 0x00000008ff857819 */ /* 0x000fe20000011685 */
[----:B------:R-:W-:Y:S01]  /*3f00*/  @!P0 FADD.FTZ R242, -R242, -RZ ;  /* 0x800000fff2f28221 */ /* 0x000fe20000010100 */
[----:B------:R-:W-:Y:S01]  /*3f10*/  ISETP.LE.U32.AND P0, PT, R134, UR12, PT ;  /* 0x0000000c86007c0c */ /* 0x000fe2000bf03070 */
[--C-:B------:R-:W-:Y:S01]  /*3f20*/  FFMA.FTZ R134, R22, UR11, -R121.reuse ;  /* 0x0000000b16867c23 */ /* 0x100fe20008010879 */
[----:B------:R-:W-:Y:S01]  /*3f30*/  LOP3.LUT R133, R133, 0xffff, RZ, 0xc0, !PT ;  /* 0x0000ffff85857812 */ /* 0x000fe200078ec0ff */
[----:B------:R-:W-:Y:S01]  /*3f40*/  MUFU.EX2 R142, R142 ;  /* 0x0000008e008e7308 */ /* 0x000fe20000000800 */
[----:B------:R-:W-:Y:S02]  /*3f50*/  SHF.R.U32.HI R138, RZ, 0x18, R138 ;  /* 0x00000018ff8a7819 */ /* 0x000fe4000001168a */
[----:B------:R-:W-:Y:S01]  /*3f60*/  ISETP.LE.U32.AND P3, PT, R133, UR12, PT ;  /* 0x0000000c85007c0c */ /* 0x000fe2000bf63070 */
[--C-:B------:R-:W-:Y:S01]  /*3f70*/  FFMA.FTZ R133, R23, UR11, -R121.reuse ;  /* 0x0000000b17857c23 */ /* 0x100fe20008010879 */
[----:B------:R-:W-:Y:S01]  /*3f80*/  ISETP.LE.U32.AND P5, PT, R138, UR12, PT ;  /* 0x0000000c8a007c0c */ /* 0x000fe2000bfa3070 */
[----:B------:R-:W-:Y:S01]  /*3f90*/  FFMA.FTZ R121, R35, UR11, -R121 ;  /* 0x0000000b23797c23 */ /* 0x000fe20008010879 */
[----:B------:R-:W-:Y:S01]  /*3fa0*/  SHF.R.U32.HI R138, RZ, 0x18, R137 ;  /* 0x00000018ff8a7819 */ /* 0x000fe20000011689 */
[----:B---3--:R-:W-:Y:S02]  /*3fb0*/  FFMA.FTZ R131, R21, UR11, -R143 ;  /* 0x0000000b15837c23 */ /* 0x008fe4000801088f */
[----:B------:R-:W1:Y:S01]  /*3fc0*/  MUFU.EX2 R134, R134 ;  /* 0x0000008600867308 */ /* 0x000e620000000800 */
[----:B------:R-:W-:Y:S01]  /*3fd0*/  @!P0 FADD.FTZ R244, -R244, -RZ ;  /* 0x800000fff4f48221 */ /* 0x000fe20000010100 */
[----:B------:R-:W-:Y:S01]  /*3fe0*/  ISETP.LE.U32.AND P0, PT, R135, UR12, PT ;  /* 0x0000000c87007c0c */ /* 0x000fe2000bf03070 */
[----:B------:R-:W-:Y:S01]  /*3ff0*/  FFMA.FTZ R135, R24, UR11, -R122 ;  /* 0x0000000b18877c23 */ /* 0x000fe2000801087a */
[----:B------:R-:W-:Y:S02]  /*4000*/  ISETP.LE.U32.AND P6, PT, R26, UR12, PT ;  /* 0x0000000c1a007c0c */ /* 0x000fe4000bfc3070 */
[----:B------:R-:W-:Y:S01]  /*4010*/  SHF.R.U32.HI R10, RZ, 0x18, R14 ;  /* 0x00000018ff0a7819 */ /* 0x000fe2000001160e */
[----:B----4-:R-:W-:Y:S01]  /*4020*/  @!P3 FADD.FTZ R250, -R250, -RZ ;  /* 0x800000fffafab221 */ /* 0x010fe20000010100 */
[----:B------:R-:W-:Y:S01]  /*4030*/  ISETP.LE.U32.AND P3, PT, R139, UR12, PT ;  /* 0x0000000c8b007c0c */ /* 0x000fe2000bf63070 */
[----:B------:R-:W-:Y:S01]  /*4040*/  FFMA.FTZ R139, R25, UR11, -R122 ;  /* 0x0000000b198b7c23 */ /* 0x000fe2000801087a */
[----:B------:R-:W-:Y:S01]  /*4050*/  SHF.R.U32.HI R25, RZ, 0x10, R137 ;  /* 0x00000010ff197819 */ /* 0x000fe20000011689 */
[----:B------:R-:W-:Y:S01]  /*4060*/  @!P5 FADD.FTZ R251, -R251, -RZ ;  /* 0x800000fffbfbd221 */ /* 0x000fe20000010100 */
[----:B------:R-:W-:Y:S01]  /*4070*/  LOP3.LUT R137, R137, 0xffff, RZ, 0xc0, !PT ;  /* 0x0000ffff89897812 */ /* 0x000fe200078ec0ff */
[----:B------:R-:W3:Y:S01]  /*4080*/  MUFU.EX2 R131, R131 ;  /* 0x0000008300837308 */ /* 0x000ee20000000800 */
[----:B------:R-:W-:Y:S01]  /*4090*/  LOP3.LUT R25, R25, 0xff, RZ, 0xc0, !PT ;  /* 0x000000ff19197812 */ /* 0x000fe200078ec0ff */
[----:B------:R-:W-:Y:S01]  /*40a0*/  @!P0 FADD.FTZ R252, -R252, -RZ ;  /* 0x800000fffcfc8221 */ /* 0x000fe20000010100 */
[----:B------:R-:W-:Y:S02]  /*40b0*/  SHF.R.U32.HI R137, RZ, 0x8, R137 ;  /* 0x00000008ff897819 */ /* 0x000fe40000011689 */
[----:B------:R-:W-:Y:S02]  /*40c0*/  ISETP.LE.U32.AND P5, PT, R25, UR12, PT ;  /* 0x0000000c19007c0c */ /* 0x000fe4000bfa3070 */
[----:B------:R-:W-:Y:S01]  /*40d0*/  LOP3.LUT R137, R137, 0xffff, RZ, 0xc0, !PT ;  /* 0x0000ffff89897812 */ /* 0x000fe200078ec0ff */
[----:B------:R-:W-:Y:S01]  /*40e0*/  @!P3 FADD.FTZ R130, -R130, -RZ ;  /* 0x800000ff8282b221 */ /* 0x000fe20000010100 */
[----:B------:R-:W-:Y:S01]  /*40f0*/  LOP3.LUT R25, R141, 0xffff, RZ, 0xc0, !PT ;  /* 0x0000ffff8d197812 */ /* 0x000fe200078ec0ff */
[----:B------:R-:W4:Y:S01]  /*4100*/  MUFU.EX2 R133, R133 ;  /* 0x0000008500857308 */ /* 0x000f220000000800 */
[----:B------:R-:W-:Y:S02]  /*4110*/  ISETP.LE.U32.AND P4, PT, R137, UR12, PT ;  /* 0x0000000c89007c0c */ /* 0x000fe4000bf83070 */
[----:B------:R-:W-:Y:S02]  /*4120*/  SHF.R.U32.HI R25, RZ, 0x8, R25 ;  /* 0x00000008ff197819 */ /* 0x000fe40000011619 */
[----:B------:R-:W-:Y:S02]  /*4130*/  ISETP.LE.U32.AND P0, PT, R138, UR12, PT ;  /* 0x0000000c8a007c0c */ /* 0x000fe4000bf03070 */
[----:B------:R-:W-:Y:S03]  /*4140*/  LOP3.LUT R26, R25, 0xffff, RZ, 0xc0, !PT ;  /* 0x0000ffff191a7812 */ /* 0x000fe600078ec0ff */
[----:B------:R4:W-:Y:S01]  /*4150*/  MUFU.EX2 R137, R27 ;  /* 0x0000001b00897308 */ /* 0x0009e20000000800 */
[--C-:B------:R-:W-:Y:S01]  /*4160*/  SHF.R.U32.HI R25, RZ, 0x10, R141.reuse ;  /* 0x00000010ff197819 */ /* 0x100fe2000001168d */
[----:B-1----:R-:W-:Y:S01]  /*4170*/  @!P5 FADD.FTZ R134, -R134, -RZ ;  /* 0x800000ff8686d221 */ /* 0x002fe20000010100 */
[----:B------:R-:W-:Y:S02]  /*4180*/  ISETP.LE.U32.AND P3, PT, R26, UR12, PT ;  /* 0x0000000c1a007c0c */ /* 0x000fe4000bf63070 */
[----:B------:R-:W-:Y:S01]  /*4190*/  LOP3.LUT R25, R25, 0xff, RZ, 0xc0, !PT ;  /* 0x000000ff19197812 */ /* 0x000fe200078ec0ff */
[----:B---3--:R-:W-:Y:S01]  /*41a0*/  @!P4 FADD.FTZ R131, -R131, -RZ ;  /* 0x800000ff8383c221 */ /* 0x008fe20000010100 */
[----:B------:R-:W-:Y:S03]  /*41b0*/  SHF.R.U32.HI R26, RZ, 0x18, R141 ;  /* 0x00000018ff1a7819 */ /* 0x000fe6000001168d */
[----:B------:R-:W1:Y:S01]  /*41c0*/  MUFU.EX2 R138, R139 ;  /* 0x0000008b008a7308 */ /* 0x000e620000000800 */
[----:B------:R-:W-:Y:S01]  /*41d0*/  ISETP.LE.U32.AND P5, PT, R25, UR12, PT ;  /* 0x0000000c19007c0c */ /* 0x000fe2000bfa3070 */
[----:B----4-:R-:W-:Y:S01]  /*41e0*/  @!P0 FADD.FTZ R133, -R133, -RZ ;  /* 0x800000ff85858221 */ /* 0x010fe20000010100 */
[----:B------:R-:W-:Y:S02]  /*41f0*/  SHF.R.U32.HI R25, RZ, 0x8, R6 ;  /* 0x00000008ff197819 */ /* 0x000fe40000011606 */
[----:B------:R-:W-:Y:S02]  /*4200*/  ISETP.LE.U32.AND P4, PT, R26, UR12, PT ;  /* 0x0000000c1a007c0c */ /* 0x000fe4000bf83070 */
[----:B------:R-:W-:Y:S03]  /*4210*/  LOP3.LUT R25, R25, 0xffff, RZ, 0xc0, !PT ;  /* 0x0000ffff19197812 */ /* 0x000fe600078ec0ff */
[----:B------:R-:W3:Y:S01]  /*4220*/  MUFU.EX2 R135, R135 ;  /* 0x0000008700877308 */ /* 0x000ee20000000800 */
[--C-:B------:R-:W-:Y:S01]  /*4230*/  FFMA.FTZ R27, R32, UR11, -R143.reuse ;  /* 0x0000000b201b7c23 */ /* 0x100fe2000801088f */
[----:B------:R-:W-:Y:S01]  /*4240*/  FFMA.FTZ R143, R33, UR11, -R143 ;  /* 0x0000000b218f7c23 */ /* 0x000fe2000801088f */
[----:B------:R-:W-:Y:S02]  /*4250*/  SHF.R.U32.HI R26, RZ, 0x8, R9 ;  /* 0x00000008ff1a7819 */ /* 0x000fe40000011609 */
[----:B------:R-:W-:Y:S01]  /*4260*/  ISETP.LE.U32.AND P0, PT, R129, UR12, PT ;  /* 0x0000000c81007c0c */ /* 0x000fe2000bf03070 */
[----:B------:R-:W-:Y:S01]  /*4270*/  @!P5 FADD.FTZ R142, -R142, -RZ ;  /* 0x800000ff8e8ed221 */ /* 0x000fe20000010100 */
[----:B------:R-:W-:Y:S03]  /*4280*/  F2FP.RELU.F16.F32.PACK_AB R35, R250, R247 ;  /* 0x000000f7fa23723e */ /* 0x000fe600000008ff */
[----:B------:R-:W4:Y:S01]  /*4290*/  MUFU.EX2 R143, R143 ;  /* 0x0000008f008f7308 */ /* 0x000f220000000800 */
[----:B-1----:R-:W-:Y:S01]  /*42a0*/  @!P3 FADD.FTZ R138, -R138, -RZ ;  /* 0x800000ff8a8ab221 */ /* 0x002fe20000010100 */
[----:B------:R-:W-:Y:S01]  /*42b0*/  ISETP.LE.U32.AND P3, PT, R25, UR12, PT ;  /* 0x0000000c19007c0c */ /* 0x000fe2000bf63070 */
[----:B------:R-:W-:Y:S01]  /*42c0*/  @!P4 FADD.FTZ R137, -R137, -RZ ;  /* 0x800000ff8989c221 */ /* 0x000fe20000010100 */
[----:B------:R-:W-:Y:S01]  /*42d0*/  LOP3.LUT R25, R5, 0xff, RZ, 0xc0, !PT ;  /* 0x000000ff05197812 */ /* 0x000fe200078ec0ff */
[--C-:B------:R-:W-:Y:S01]  /*42e0*/  FFMA.FTZ R139, R28, UR11, -R122.reuse ;  /* 0x0000000b1c8b7c23 */ /* 0x100fe2000801087a */
[----:B------:R-:W-:Y:S01]  /*42f0*/  F2FP.RELU.F16.F32.PACK_AB R33, R251, R252 ;  /* 0x000000fcfb21723e */ /* 0x000fe200000008ff */
[----:B------:R-:W-:Y:S03]  /*4300*/  FFMA.FTZ R122, R29, UR11, -R122 ;  /* 0x0000000b1d7a7c23 */ /* 0x000fe6000801087a */
[----:B------:R1:W1:Y:S01]  /*4310*/  MUFU.EX2 R141, R27 ;  /* 0x0000001b008d7308 */ /* 0x0002620000000800 */
[----:B------:R-:W-:Y:S01]  /*4320*/  ISETP.LE.U32.AND P4, PT, R25, UR12, PT ;  /* 0x0000000c19007c0c */ /* 0x000fe2000bf83070 */
[----:B---3--:R-:W-:Y:S01]  /*4330*/  @!P6 FADD.FTZ R135, -R135, -RZ ;  /* 0x800000ff8787e221 */ /* 0x008fe20000010100 */
[----:B------:R-:W-:Y:S02]  /*4340*/  LOP3.LUT R25, R11, 0xff, RZ, 0xc0, !PT ;  /* 0x000000ff0b197812 */ /* 0x000fe400078ec0ff */
[----:B------:R-:W-:Y:S02]  /*4350*/  ISETP.LE.U32.AND P6, PT, R7, UR12, PT ;  /* 0x0000000c07007c0c */ /* 0x000fe4000bfc3070 */
[----:B------:R-:W-:Y:S03]  /*4360*/  ISETP.LE.U32.AND P5, PT, R13, UR12, PT ;  /* 0x0000000c0d007c0c */ /* 0x000fe6000bfa3070 */
[----:B------:R3:W3:Y:S01]  /*4370*/  MUFU.EX2 R129, R34 ;  /* 0x0000002200817308 */ /* 0x0006e20000000800 */
[----:B----4-:R-:W-:Y:S01]  /*4380*/  @!P3 FADD.FTZ R143, -R143, -RZ ;  /* 0x800000ff8f8fb221 */ /* 0x010fe20000010100 */
[----:B------:R-:W-:Y:S02]  /*4390*/  ISETP.LE.U32.AND P3, PT, R25, UR12, PT ;  /* 0x0000000c19007c0c */ /* 0x000fe4000bf63070 */
[----:B------:R-:W-:Y:S02]  /*43a0*/  LOP3.LUT R25, R26, 0xffff, RZ, 0xc0, !PT ;  /* 0x0000ffff1a197812 */ /* 0x000fe400078ec0ff */
[----:B------:R-:W-:Y:S04]  /*43b0*/  F2FP.RELU.F16.F32.PACK_AB R26, R236, R235 ;  /* 0x000000ebec1a723e */ /* 0x000fe800000008ff */
[----:B------:R-:W4:Y:S01]  /*43c0*/  MUFU.EX2 R126, R121 ;  /* 0x00000079007e7308 */ /* 0x000f220000000800 */
[--C-:B-1----:R-:W-:Y:S01]  /*43d0*/  FFMA.FTZ R27, R30, UR11, -R187.reuse ;  /* 0x0000000b1e1b7c23 */ /* 0x102fe200080108bb */
[----:B------:R-:W-:Y:S01]  /*43e0*/  F2FP.RELU.F16.F32.PACK_AB R30, R234, R223 ;  /* 0x000000dfea1e723e */ /* 0x000fe200000008ff */
[----:B------:R1:W-:Y:S01]  /*43f0*/  STS [R199+0xe400], R26 ;  /* 0x00e4001ac7007388 */ /* 0x0003e20000000800 */
[----:B------:R-:W-:Y:S01]  /*4400*/  FFMA.FTZ R187, R31, UR11, -R187 ;  /* 0x0000000b1fbb7c23 */ /* 0x000fe200080108bb */
[----:B------:R-:W-:Y:S01]  /*4410*/  F2FP.RELU.F16.F32.PACK_AB R31, R238, R237 ;  /* 0x000000edee1f723e */ /* 0x000fe200000008ff */
[----:B------:R-:W-:Y:S01]  /*4420*/  @!P0 FADD.FTZ R141, -R141, -RZ ;  /* 0x800000ff8d8d8221 */ /* 0x000fe20000010100 */
[----:B------:R1:W-:Y:S03]  /*4430*/  STS [R199+0xe000], R30 ;  /* 0x00e0001ec7007388 */ /* 0x0003e60000000800 */
[----:B------:R1:W1:Y:S01]  /*4440*/  MUFU.EX2 R123, R27 ;  /* 0x0000001b007b7308 */ /* 0x0002620000000800 */
[----:B---3--:R-:W-:Y:S01]  /*4450*/  F2FP.RELU.F16.F32.PACK_AB R34, R240, R239 ;  /* 0x000000eff022723e */ /* 0x008fe200000008ff */
[----:B------:R-:W-:Y:S01]  /*4460*/  @!P4 FADD.FTZ R129, -R129, -RZ ;  /* 0x800000ff8181c221 */ /* 0x000fe20000010100 */
[----:B------:R-:W-:Y:S01]  /*4470*/  STS [R206+0xe000], R35 ;  /* 0x00e00023ce007388 */ /* 0x000fe20000000800 */
[----:B------:R-:W-:Y:S02]  /*4480*/  ISETP.LE.U32.AND P4, PT, R25, UR12, PT ;  /* 0x0000000c19007c0c */ /* 0x000fe4000bf83070 */
[----:B------:R-:W-:Y:S01]  /*4490*/  F2FP.RELU.F16.F32.PACK_AB R25, R244, R243 ;  /* 0x000000f3f419723e */ /* 0x000fe200000008ff */
[----:B------:R-:W-:Y:S03]  /*44a0*/  STS [R206+0xe400], R33 ;  /* 0x00e40021ce007388 */ /* 0x000fe60000000800 */
[----:B------:R-:W3:Y:S01]  /*44b0*/  MUFU.EX2 R139, R139 ;  /* 0x0000008b008b7308 */ /* 0x000ee20000000800 */
[----:B------:R-:W-:Y:S01]  /*44c0*/  ISETP.LE.U32.AND P0, PT, R10, UR12, PT ;  /* 0x0000000c0a007c0c */ /* 0x000fe2000bf03070 */
[----:B----4-:R-:W-:Y:S01]  /*44d0*/  @!P6 FADD.FTZ R126, -R126, -RZ ;  /* 0x800000ff7e7ee221 */ /* 0x010fe20000010100 */
[----:B------:R-:W-:Y:S01]  /*44e0*/  STS [R199+0xf000], R31 ;  /* 0x00f0001fc7007388 */ /* 0x000fe20000000800 */
[----:B------:R-:W-:Y:S02]  /*44f0*/  F2FP.RELU.F16.F32.PACK_AB R29, R143, R141 ;  /* 0x0000008d8f1d723e */ /* 0x000fe400000008ff */
[----:B------:R-:W-:Y:S01]  /*4500*/  FSETP.GE.FTZ.AND P6, PT, R247, RZ, PT ;  /* 0x000000fff700720b */ /* 0x000fe20003fd6000 */
[----:B------:R4:W-:Y:S03]  /*4510*/  STS [R199+0xf400], R34 ;  /* 0x00f40022c7007388 */ /* 0x0009e60000000800 */
[----:B------:R-:W4:Y:S01]  /*4520*/  MUFU.EX2 R122, R122 ;  /* 0x0000007a007a7308 */ /* 0x000f220000000800 */
[----:B-1----:R-:W-:Y:S01]  /*4530*/  F2FP.RELU.F16.F32.PACK_AB R27, R242, R241 ;  /* 0x000000f1f21b723e */ /* 0x002fe200000008ff */
[----:B------:R-:W-:Y:S01]  /*4540*/  @!P3 FADD.FTZ R123, -R123, -RZ ;  /* 0x800000ff7b7bb221 */ /* 0x000fe20000010100 */
[----:B------:R1:W-:Y:S01]  /*4550*/  STS [R206+0xf400], R25 ;  /* 0x00f40019ce007388 */ /* 0x0003e20000000800 */
[----:B------:R-:W-:Y:S02]  /*4560*/  F2FP.RELU.F16.F32.PACK_AB R26, R133, R134 ;  /* 0x00000086851a723e */ /* 0x000fe400000008ff */
[C---:B------:R-:W-:Y:S01]  /*4570*/  FSETP.GE.FTZ.AND P3, PT, R131.reuse, RZ, PT ;  /* 0x000000ff8300720b */ /* 0x040fe20003f76000 */
[----:B------:R1:W-:Y:S01]  /*4580*/  STS [R206+0xf000], R27 ;  /* 0x00f0001bce007388 */ /* 0x0003e20000000800 */
[----:B------:R-:W-:Y:S02]  /*4590*/  F2FP.RELU.F16.F32.PACK_AB R30, R131, R130 ;  /* 0x00000082831e723e */ /* 0x000fe400000008ff */
[----:B------:R-:W1:Y:S01]  /*45a0*/  MUFU.EX2 R125, R187 ;  /* 0x000000bb007d7308 */ /* 0x000e620000000800 */
[----:B---3--:R-:W-:Y:S01]  /*45b0*/  @!P5 FADD.FTZ R139, -R139, -RZ ;  /* 0x800000ff8b8bd221 */ /* 0x008fe20000010100 */
[----:B------:R3:W-:Y:S01]  /*45c0*/  STS [R205+0xe400], R26 ;  /* 0x00e4001acd007388 */ /* 0x0007e20000000800 */
[----:B------:R-:W-:Y:S03]  /*45d0*/  FSETP.GE.FTZ.AND P5, PT, R250, RZ, PT ;  /* 0x000000fffa00720b */ /* 0x000fe60003fb6000 */
[----:B------:R3:W-:Y:S01]  /*45e0*/  STS [R205+0xe000], R30 ;  /* 0x00e0001ecd007388 */ /* 0x0007e20000000800 */
[----:B----4-:R-:W-:Y:S01]  /*45f0*/  @!P4 FADD.FTZ R122, -R122, -RZ ;  /* 0x800000ff7a7ac221 */ /* 0x010fe20000010100 */
[----:B------:R-:W-:Y:S02]  /*4600*/  FSETP.GE.FTZ.AND P4, PT, R130, RZ, PT ;  /* 0x000000ff8200720b */ /* 0x000fe40003f96000 */
[----:B------:R-:W-:Y:S01]  /*4610*/  STS [R207+0xe000], R29 ;  /* 0x00e0001dcf007388 */ /* 0x000fe20000000800 */
[----:B------:R-:W-:Y:S01]  /*4620*/  F2FP.RELU.F16.F32.PACK_AB R34, R126, R129 ;  /* 0x000000817e22723e */ /* 0x000fe200000008ff */
[----:B-1----:R-:W-:Y:S01]  /*4630*/  @!P0 FADD.FTZ R125, -R125, -RZ ;  /* 0x800000ff7d7d8221 */ /* 0x002fe20000010100 */
[----:B------:R-:W-:Y:S02]  /*4640*/  SEL R187, R208, 0xffffffc0, !P2 ;  /* 0xffffffc0d0bb7807 */ /* 0x000fe40005000000 */
[----:B------:R-:W-:Y:S01]  /*4650*/  F2FP.RELU.F16.F32.PACK_AB R25, R137, R142 ;  /* 0x0000008e8919723e */ /* 0x000fe200000008ff */
[----:B------:R-:W-:Y:S01]  /*4660*/  STS [R207+0xe400], R34 ;  /* 0x00e40022cf007388 */ /* 0x000fe20000000800 */
[----:B------:R-:W-:Y:S01]  /*4670*/  FSETP.GE.FTZ.AND P0, PT, R223, RZ, PT ;  /* 0x000000ffdf00720b */ /* 0x000fe20003f16000 */
[----:B------:R-:W-:Y:S01]  /*4680*/  IMAD.IADD R121, R116, 0x1, R187 ;  /* 0x0000000174797824 */ /* 0x000fe200078e02bb */
[----:B------:R-:W-:Y:S01]  /*4690*/  F2FP.RELU.F16.F32.PACK_AB R27, R138, R135 ;  /* 0x000000878a1b723e */ /* 0x000fe200000008ff */
[----:B------:R-:W-:Y:S01]  /*46a0*/  STS [R205+0xf400], R25 ;  /* 0x00f40019cd007388 */ /* 0x000fe20000000800 */
[----:B---3--:R-:W-:Y:S03]  /*46b0*/  F2FP.RELU.F16.F32.PACK_AB R26, R125, R123 ;  /* 0x0000007b7d1a723e */ /* 0x008fe600000008ff */
[----:B------:R-:W-:Y:S01]  /*46c0*/  STS [R205+0xf000], R27 ;  /* 0x00f0001bcd007388 */ /* 0x000fe20000000800 */
[----:B------:R-:W-:Y:S03]  /*46d0*/  F2FP.RELU.F16.F32.PACK_AB R30, R122, R139 ;  /* 0x0000008b7a1e723e */ /* 0x000fe600000008ff */
[----:B------:R-:W-:Y:S04]  /*46e0*/  STS [R207+0xf400], R26 ;  /* 0x00f4001acf007388 */ /* 0x000fe80000000800 */
[----:B------:R-:W-:Y:S04]  /*46f0*/  STS [R207+0xf000], R30 ;  /* 0x00f0001ecf007388 */ /* 0x000fe80000000800 */
[----:B------:R-:W1:Y:S08]  /*4700*/  LDSM.16.M88.4 R100, [R0+UR6+0x4000] ;  /* 0x004000060064783b */ /* 0x000e700008000200 */
[----:B------:R-:W3:Y:S08]  /*4710*/  LDSM.16.M88.4 R104, [R0+UR6+0x5000] ;  /* 0x005000060068783b */ /* 0x000ef00008000200 */
[----:B------:R-:W4:Y:S08]  /*4720*/  LDSM.16.M88.4 R108, [R120] ;  /* 0x00000000786c783b */ /* 0x000f300000000200 */
[----:B------:R2:W4:Y:S08]  /*4730*/  LDSM.16.M88.4 R112, [R120+0x1000] ;  /* 0x001000007870783b */ /* 0x0005300000000200 */
[----:B------:R-:W4:Y:S01]  /*4740*/  LDSM.16.M88.4 R116, [R121] ;  /* 0x000000007974783b */ /* 0x000f220000000200 */
[-C--:B-1----:R-:W-:Y:S03]  /*4750*/  HMMA.16816.F32 R4, R100, R144.reuse, RZ ;  /* 0x000000906404723c */ /* 0x082fe600000018ff */
[----:B--2---:R-:W-:Y:S03]  /*4760*/  IMAD.IADD R120, R187, 0x1, R120 ;  /* 0x00000001bb787824 */ /* 0x004fe600078e0278 */
[C---:B---3--:R-:W-:Y:S06]  /*4770*/  HMMA.16816.F32 R8, R104.reuse, R144, RZ ;  /* 0x000000906808723c */ /* 0x048fec00000018ff */
[-C--:B------:R-:W-:Y:S06]  /*4780*/  HMMA.16816.F32 R12, R104, R146.reuse, RZ ;  /* 0x00000092680c723c */ /* 0x080fec00000018ff */
[C---:B------:R-:W-:Y:S06]  /*4790*/  HMMA.16816.F32 R16, R100.reuse, R146, RZ ;  /* 0x000000926410723c */ /* 0x040fec00000018ff */
[-C--:B------:R-:W-:Y:S06]  /*47a0*/  HMMA.16816.F32 R20, R100, R148.reuse, RZ ;  /* 0x000000946414723c */ /* 0x080fec00000018ff */
[C---:B------:R-:W-:Y:S06]  /*47b0*/  HMMA.16816.F32 R24, R104.reuse, R148, RZ ;  /* 0x000000946818723c */ /* 0x040fec00000018ff */
[-C--:B------:R-:W-:Y:S01]  /*47c0*/  HMMA.16816.F32 R28, R104, R150.reuse, RZ ;  /* 0x00000096681c723c */ /* 0x080fe200000018ff */
[----:B------:R-:W-:Y:S05]  /*47d0*/  LDSM.16.M88.4 R104, [R120] ;  /* 0x000000007868783b */ /* 0x000fea0000000200 */
[----:B------:R-:W-:Y:S03]  /*47e0*/  HMMA.16816.F32 R32, R100, R150, RZ ;  /* 0x000000966420723c */ /* 0x000fe600000018ff */
[----:B------:R-:W1:Y:S03]  /*47f0*/  LDSM.16.M88.4 R100, [R121+0x1000] ;  /* 0x001000007964783b */ /* 0x000e660000000200 */
        /* <DEDUP_REMOVED lines=8> */
[----:B------:R-:W2:Y:S05]  /*4880*/  LDSM.16.M88.4 R108, [R120+0x1000] ;  /* 0x00100000786c783b */ /* 0x000eaa0000000200 */
        /* <DEDUP_REMOVED lines=8> */
[-C--:B------:R-:W-:Y:S06]  /*4910*/  HMMA.16816.F32 R4, R104, R168.reuse, R4 ;  /* 0x000000a86804723c */ /* 0x080fec0000001804 */
[C---:B--2---:R-:W-:Y:S06]  /*4920*/  HMMA.16816.F32 R8, R108.reuse, R168, R8 ;  /* 0x000000a86c08723c */ /* 0x044fec0000001808 */
[-C--:B------:R-:W-:Y:S06]  /*4930*/  HMMA.16816.F32 R12, R108, R170.reuse, R12 ;  /* 0x000000aa6c0c723c */ /* 0x080fec000000180c */
[C---:B------:R-:W-:Y:S06]  /*4940*/  HMMA.16816.F32 R16, R104.reuse, R170, R16 ;  /* 0x000000aa6810723c */ /* 0x040fec0000001810 */
[-C--:B------:R-:W-:Y:S05]  /*4950*/  HMMA.16816.F32 R20, R104, R172.reuse, R20 ;  /* 0x000000ac6814723c */ /* 0x080fea0000001814 */
[----:B------:R-:W-:Y:S01]  /*4960*/  FADD.FTZ R113, -R246, R4 ;  /* 0x00000004f6717221 */ /* 0x000fe20000010100 */
[C---:B------:R-:W-:Y:S05]  /*4970*/  HMMA.16816.F32 R24, R108.reuse, R172, R24 ;  /* 0x000000ac6c18723c */ /* 0x040fea0000001818 */
[-C--:B------:R-:W-:Y:S01]  /*4980*/  FSEL R114, R113, R246.reuse, P0 ;  /* 0x000000f671727208 */ /* 0x080fe20000000000 */
[-C--:B------:R-:W-:Y:S03]  /*4990*/  HMMA.16816.F32 R28, R108, R174.reuse, R28 ;  /* 0x000000ae6c1c723c */ /* 0x080fe6000000181c */
[----:B------:R-:W-:Y:S02]  /*49a0*/  FSETP.GE.FTZ.AND P0, PT, R234, RZ, PT ;  /* 0x000000ffea00720b */ /* 0x000fe40003f16000 */
[C---:B------:R-:W-:Y:S01]  /*49b0*/  FADD.FTZ R5, -R246.reuse, R5 ;  /* 0x00000005f6057221 */ /* 0x040fe20000010100 */
[----:B------:R-:W-:Y:S05]  /*49c0*/  HMMA.16816.F32 R32, R104, R174, R32 ;  /* 0x000000ae6820723c */ /* 0x000fea0000001820 */
[-C--:B------:R-:W-:Y:S01]  /*49d0*/  FSEL R5, R5, R246.reuse, P0 ;  /* 0x000000f605057208 */ /* 0x080fe20000000000 */
[C---:B------:R-:W-:Y:S01]  /*49e0*/  FADD.FTZ R17, -R246.reuse, R17 ;  /* 0x00000011f6117221 */ /* 0x040fe20000010100 */
[----:B------:R-:W-:Y:S01]  /*49f0*/  FSETP.GE.FTZ.AND P0, PT, R143, RZ, PT ;  /* 0x000000ff8f00720b */ /* 0x000fe20003f16000 */
[C---:B------:R-:W-:Y:S03]  /*4a00*/  FADD.FTZ R105, -R246.reuse, R16 ;  /* 0x00000010f6697221 */ /* 0x040fe60000010100 */
[-C--:B------:R-:W-:Y:S01]  /*4a10*/  FSEL R17, R17, R246.reuse, P5 ;  /* 0x000000f611117208 */ /* 0x080fe20002800000 */
[C---:B------:R-:W-:Y:S01]  /*4a20*/  FADD.FTZ R107, -R246.reuse, R20 ;  /* 0x00000014f66b7221 */ /* 0x040fe20000010100 */
[----:B------:R-:W-:Y:S01]  /*4a30*/  FSEL R106, R105, R246, P6 ;  /* 0x000000f6696a7208 */ /* 0x000fe20003000000 */
[----:B------:R-:W-:Y:S01]  /*4a40*/  FADD.FTZ R21, -R246, R21 ;  /* 0x00000015f6157221 */ /* 0x000fe20000010100 */
[----:B------:R-:W-:Y:S01]  /*4a50*/  ISETP.GE.AND P6, PT, R220, 0x1, PT ;  /* 0x00000001dc00780c */ /* 0x000fe20003fc6270 */
[----:B------:R-:W-:Y:S01]  /*4a60*/  FMUL.FTZ R223, R223, R114 ;  /* 0x00000072dfdf7220 */ /* 0x000fe20000410000 */
[-C--:B------:R-:W-:Y:S01]  /*4a70*/  FSEL R107, R107, R246.reuse, P4 ;  /* 0x000000f66b6b7208 */ /* 0x080fe20002000000 */
[----:B------:R-:W-:Y:S01]  /*4a80*/  FMUL.FTZ R234, R234, R5 ;  /* 0x00000005eaea7220 */ /* 0x000fe20000410000 */
[----:B------:R-:W-:Y:S01]  /*4a90*/  FSEL R114, R21, R246, P3 ;  /* 0x000000f615727208 */ /* 0x000fe20001800000 */
[----:B------:R-:W-:Y:S01]  /*4aa0*/  FMUL.FTZ R247, R247, R106 ;  /* 0x0000006af7f77220 */ /* 0x000fe20000410000 */
[----:B------:R-:W-:Y:S01]  /*4ab0*/  FSETP.GE.FTZ.AND P3, PT, R141, RZ, PT ;  /* 0x000000ff8d00720b */ /* 0x000fe20003f76000 */
[----:B------:R-:W-:Y:S01]  /*4ac0*/  FMUL.FTZ R250, R250, R17 ;  /* 0x00000011fafa7220 */ /* 0x000fe20000410000 */
[----:B------:R-:W-:Y:S01]  /*4ad0*/  F2FP.F16.F32.PACK_AB R234, R234, R223 ;  /* 0x000000dfeaea723e */ /* 0x000fe200000000ff */
[----:B------:R-:W-:Y:S01]  /*4ae0*/  FADD.FTZ R5, -R246, R32 ;  /* 0x00000020f6057221 */ /* 0x000fe20000010100 */
[----:B------:R-:W-:Y:S01]  /*4af0*/  FMUL.FTZ R130, R130, R107 ;  /* 0x0000006b82827220 */ /* 0x000fe20000410000 */
[----:B------:R-:W-:Y:S01]  /*4b00*/  FMUL.FTZ R131, R131, R114 ;  /* 0x0000007283837220 */ /* 0x000fe20000410000 */
[----:B------:R-:W-:Y:S02]  /*4b10*/  F2FP.F16.F32.PACK_AB R247, R250, R247 ;  /* 0x000000f7faf7723e */ /* 0x000fe400000000ff */
[----:B------:R-:W-:Y:S01]  /*4b20*/  FSEL R223, R5, R246, P3 ;  /* 0x000000f605df7208 */ /* 0x000fe20001800000 */
[----:B------:R-:W-:Y:S01]  /*4b30*/  @P0 FADD.FTZ R246, -R246, R33 ;  /* 0x00000021f6f60221 */ /* 0x000fe20000010100 */
[----:B------:R-:W-:Y:S01]  /*4b40*/  F2FP.F16.F32.PACK_AB R250, R131, R130 ;  /* 0x0000008283fa723e */ /* 0x000fe200000000ff */
[----:B------:R-:W-:Y:S01]  /*4b50*/  FADD.FTZ R130, -R245, R6 ;  /* 0x00000006f5827221 */ /* 0x000fe20000010100 */
[----:B------:R-:W-:Y:S01]  /*4b60*/  FSETP.GE.FTZ.AND P3, PT, R235, RZ, PT ;  /* 0x000000ffeb00720b */ /* 0x000fe20003f76000 */
[----:B------:R-:W-:Y:S01]  /*4b70*/  FADD.FTZ R33, -R245, R7 ;  /* 0x00000007f5217221 */ /* 0x000fe20000010100 */
[----:B------:R-:W-:Y:S01]  /*4b80*/  FSETP.GE.FTZ.AND P0, PT, R236, RZ, PT ;  /* 0x000000ffec00720b */ /* 0x000fe20003f16000 */
[----:B------:R-:W-:Y:S01]  /*4b90*/  FMUL.FTZ R223, R141, R223 ;  /* 0x000000df8ddf7220 */ /* 0x000fe20000410000 */
[-C--:B------:R-:W-:Y:S01]  /*4ba0*/  FSEL R130, R130, R245.reuse, P3 ;  /* 0x000000f582827208 */ /* 0x080fe20001800000 */
[----:B------:R-:W-:Y:S01]  /*4bb0*/  FMUL.FTZ R246, R143, R246 ;  /* 0x000000f68ff67220 */ /* 0x000fe20000410000 */
[----:B------:R-:W-:Y:S01]  /*4bc0*/  FSEL R33, R33, R245, P0 ;  /* 0x000000f521217208 */ /* 0x000fe20000000000 */
[----:B------:R-:W-:Y:S08]  /*4bd0*/  @!P6 BRA `(.L_x_822) ;  /* 0x00000000004ce947 */ /* 0x000ff00003800000 */
[----:B------:R-:W1:Y:S01]  /*4be0*/  LDC R7, c[0x0][0x240] ;  /* 0x00009000ff077b82 */ /* 0x000e620000000800 */
[----:B------:R-:W-:Y:S04]  /*4bf0*/  LOP3.LUT R4, R220, 0x1, RZ, 0xc0, !PT ;  /* 0x00000001dc047812 */ /* 0x000fe800078ec0ff */
[----:B------:R-:W-:Y:S03]  /*4c00*/  ISETP.NE.U32.AND P3, PT, R4, 0x1, PT ;  /* 0x000000010400780c */ /* 0x000fe60003f65070 */
[----:B------:R-:W2:Y:S01]  /*4c10*/  LDC R5, c[0x0][0x244] ;  /* 0x00009100ff057b82 */ /* 0x000ea20000000800 */
[----:B-1----:R-:W-:Y:S05]  /*4c20*/  IMAD.U32 R17, R7, -0x40, RZ ;  /* 0xffffffc007117824 */ /* 0x002fea00078e00ff */
[C---:B------:R-:W-:Y:S04]  /*4c30*/  LEA R226, P0, R17.reuse, R226, 0x1 ;  /* 0x000000e211e27211 */ /* 0x040fe800078008ff */
[----:B------:R-:W-:Y:S01]  /*4c40*/  LEA.HI.X.SX32 R227, R17, R227, 0x1, P0 ;  /* 0x000000e311e37211 */ /* 0x000fe200000f0eff */
[----:B------:R-:W-:Y:S01]  /*4c50*/  IMAD.MOV.U32 R17, RZ, RZ, -0x2000 ;  /* 0xffffe000ff117424 */ /* 0x000fe200078e00ff */
[----:B------:R-:W-:Y:S04]  /*4c60*/  LEA R4, P0, R7, R226, 0x6 ;  /* 0x000000e207047211 */ /* 0x000fe800078030ff */
[----:B------:R-:W-:Y:S02]  /*4c70*/  SEL R17, R17, 0x2000, !P3 ;  /* 0x0000200011117807 */ /* 0x000fe40005800000 */
[----:B--2---:R-:W-:Y:S03]  /*4c80*/  LEA.HI.X R5, R7, R227, R5, 0x6, P0 ;  /* 0x000000e307057211 */ /* 0x004fe600000f3405 */
[--C-:B------:R-:W-:Y:S02]  /*4c90*/  IMAD.IADD R218, R218, 0x1, R17.reuse ;  /* 0x00000001dada7824 */ /* 0x100fe400078e0211 */
[----:B------:R-:W-:Y:S03]  /*4ca0*/  IMAD.IADD R182, R182, 0x1, R17 ;  /* 0x00000001b6b67824 */ /* 0x000fe600078e0211 */
[----:B------:R-:W-:Y:S01]  /*4cb0*/  @!PT LDS RZ, [RZ] ;  /* 0x00000000fffff984 */ /* 0x000fe20000000800 */
[----:B------:R-:W-:Y:S01]  /*4cc0*/  @!PT LDS RZ, [RZ] ;  /* 0x00000000fffff984 */ /* 0x000fe20000000800 */
[----:B------:R-:W-:Y:S01]  /*4cd0*/  @!PT LDS RZ, [RZ] ;  /* 0x00000000fffff984 */ /* 0x000fe20000000800 */
[----:B------:R1:W-:Y:S04]  /*4ce0*/  LDGSTS.E.BYPASS.LTC128B.128 [R218], desc[UR30][R226.64] ;  /* 0x00000000e2da7fae */ /* 0x0003e8000b901d5e */
[----:B------:R1:W-:Y:S04]  /*4cf0*/  LDGSTS.E.BYPASS.LTC128B.128 [R218+0x1000], desc[UR30][R4.64] ;  /* 0x0100000004da7fae */ /* 0x0003e8000b901d5e */
[----:B------:R-:W0:Y:S02]  /*4d00*/  LDGDEPBAR ;  /* 0x00000000000079af */ /* 0x000e240000000000 */
.L_x_822:
[C---:B------:R-:W-:Y:S01]  /*4d10*/  FADD.FTZ R18, -R245.reuse, R18 ;  /* 0x00000012f5127221 */ /* 0x040fe20000010100 */
[----:B-1----:R-:W-:Y:S01]  /*4d20*/  FADD.FTZ R4, -R245, R19 ;  /* 0x00000013f5047221 */ /* 0x002fe20000010100 */
[----:B------:R-:W-:Y:S01]  /*4d30*/  FSETP.GE.FTZ.AND P0, PT, R252, RZ, PT ;  /* 0x000000fffc00720b */ /* 0x000fe20003f16000 */
[----:B------:R-:W-:Y:S01]  /*4d40*/  FMUL.FTZ R33, R236, R33 ;  /* 0x00000021ec217220 */ /* 0x000fe20000410000 */
[----:B------:R-:W-:Y:S01]  /*4d50*/  FSETP.GE.FTZ.AND P5, PT, R251, RZ, PT ;  /* 0x000000fffb00720b */ /* 0x000fe20003fb6000 */
[----:B------:R-:W-:Y:S01]  /*4d60*/  FMUL.FTZ R130, R235, R130 ;  /* 0x00000082eb827220 */ /* 0x000fe20000410000 */
[-C--:B------:R-:W-:Y:S01]  /*4d70*/  FSEL R5, R18, R245.reuse, P0 ;  /* 0x000000f512057208 */ /* 0x080fe20000000000 */
[----:B------:R-:W-:Y:S01]  /*4d80*/  STS [R199+0xa000], R234 ;  /* 0x00a000eac7007388 */ /* 0x000fe20000000800 */
[----:B------:R-:W-:Y:S01]  /*4d90*/  FSEL R4, R4, R245, P5 ;  /* 0x000000f504047208 */ /* 0x000fe20002800000 */
[----:B------:R-:W-:Y:S01]  /*4da0*/  FADD.FTZ R22, -R245, R22 ;  /* 0x00000016f5167221 */ /* 0x000fe20000010100 */
[----:B------:R-:W-:Y:S01]  /*4db0*/  F2FP.F16.F32.PACK_AB R130, R33, R130 ;  /* 0x000000822182723e */ /* 0x000fe200000000ff */
[----:B------:R-:W-:Y:S01]  /*4dc0*/  FMUL.FTZ R5, R252, R5 ;  /* 0x00000005fc057220 */ /* 0x000fe20000410000 */
[----:B------:R-:W-:Y:S01]  /*4dd0*/  FADD.FTZ R6, -R245, R23 ;  /* 0x00000017f5067221 */ /* 0x000fe20000010100 */
[----:B------:R-:W-:Y:S01]  /*4de0*/  FMUL.FTZ R4, R251, R4 ;  /* 0x00000004fb047220 */ /* 0x000fe20000410000 */
[----:B------:R-:W-:Y:S01]  /*4df0*/  FSETP.GE.FTZ.AND P4, PT, R134, RZ, PT ;  /* 0x000000ff8600720b */ /* 0x000fe20003f96000 */
[----:B------:R-:W-:Y:S01]  /*4e00*/  STS [R199+0xa400], R130 ;  /* 0x00a40082c7007388 */ /* 0x000fe20000000800 */
[----:B------:R-:W-:Y:S01]  /*4e10*/  FSETP.GE.FTZ.AND P3, PT, R133, RZ, PT ;  /* 0x000000ff8500720b */ /* 0x000fe20003f76000 */
[----:B------:R-:W-:Y:S01]  /*4e20*/  FADD.FTZ R34, -R245, R34 ;  /* 0x00000022f5227221 */ /* 0x000fe20000010100 */
[----:B------:R-:W-:Y:S01]  /*4e30*/  F2FP.F16.F32.PACK_AB R5, R4, R5 ;  /* 0x000000050405723e */ /* 0x000fe200000000ff */
[C---:B-----5:R-:W-:Y:S01]  /*4e40*/  FADD.FTZ R4, -R249.reuse, R9 ;  /* 0x00000009f9047221 */ /* 0x060fe20000010100 */
[----:B------:R-:W-:Y:S01]  /*4e50*/  FSETP.GE.FTZ.AND P0, PT, R126, RZ, PT ;  /* 0x000000ff7e00720b */ /* 0x000fe20003f16000 */
[C---:B------:R-:W-:Y:S01]  /*4e60*/  FADD.FTZ R12, -R249.reuse, R12 ;  /* 0x0000000cf90c7221 */ /* 0x040fe20000010100 */
[-C--:B------:R-:W-:Y:S01]  /*4e70*/  FSEL R7, R22, R245.reuse, P4 ;  /* 0x000000f516077208 */ /* 0x080fe20002000000 */
[----:B------:R1:W-:Y:S01]  /*4e80*/  STS [R206+0xa400], R5 ;  /* 0x00a40005ce007388 */ /* 0x0003e20000000800 */
[----:B------:R-:W-:Y:S01]  /*4e90*/  FSEL R6, R6, R245, P3 ;  /* 0x000000f506067208 */ /* 0x000fe20001800000 */
[----:B------:R-:W-:Y:S01]  /*4ea0*/  FADD.FTZ R8, -R249, R8 ;  /* 0x00000008f9087221 */ /* 0x000fe20000010100 */
[----:B------:R-:W-:Y:S01]  /*4eb0*/  FSETP.GE.FTZ.AND P3, PT, R129, RZ, PT ;  /* 0x000000ff8100720b */ /* 0x000fe20003f76000 */
[----:B------:R-:W-:Y:S01]  /*4ec0*/  FMUL.FTZ R7, R134, R7 ;  /* 0x0000000786077220 */ /* 0x000fe20000410000 */
[----:B------:R-:W-:Y:S01]  /*4ed0*/  FSETP.GE.FTZ.AND P4, PT, R237, RZ, PT ;  /* 0x000000ffed00720b */ /* 0x000fe20003f96000 */
[----:B------:R-:W-:Y:S01]  /*4ee0*/  FMUL.FTZ R6, R133, R6 ;  /* 0x0000000685067220 */ /* 0x000fe20000410000 */
[----:B------:R-:W-:Y:S01]  /*4ef0*/  FSEL R34, R34, R245, P3 ;  /* 0x000000f522227208 */ /* 0x000fe20001800000 */
[----:B------:R-:W-:Y:S01]  /*4f00*/  FADD.FTZ R24, -R249, R24 ;  /* 0x00000018f9187221 */ /* 0x000fe20000010100 */
[----:B------:R-:W-:Y:S01]  /*4f10*/  FSETP.GE.FTZ.AND P3, PT, R238, RZ, PT ;  /* 0x000000ffee00720b */ /* 0x000fe20003f76000 */
[----:B------:R-:W-:Y:S01]  /*4f20*/  @P0 FADD.FTZ R245, -R245, R35 ;  /* 0x00000023f5f50221 */ /* 0x000fe20000010100 */
[----:B------:R-:W-:Y:S01]  /*4f30*/  F2FP.F16.F32.PACK_AB R16, R6, R7 ;  /* 0x000000070610723e */ /* 0x000fe200000000ff */
[C---:B------:R-:W-:Y:S01]  /*4f40*/  FADD.FTZ R28, -R249.reuse, R28 ;  /* 0x0000001cf91c7221 */ /* 0x040fe20000010100 */
[----:B------:R-:W-:Y:S01]  /*4f50*/  FSEL R7, R4, R249, P3 ;  /* 0x000000f904077208 */ /* 0x000fe20001800000 */
[----:B------:R-:W-:Y:S01]  /*4f60*/  FADD.FTZ R4, -R249, R13 ;  /* 0x0000000df9047221 */ /* 0x000fe20000010100 */
[----:B------:R-:W-:Y:S01]  /*4f70*/  FSETP.GE.FTZ.AND P0, PT, R241, RZ, PT ;  /* 0x000000fff100720b */ /* 0x000fe20003f16000 */
[----:B------:R-:W-:Y:S01]  /*4f80*/  FADD.FTZ R11, -R248, R11 ;  /* 0x0000000bf80b7221 */ /* 0x000fe20000010100 */
[----:B------:R-:W-:Y:S01]  /*4f90*/  FSETP.GE.FTZ.AND P3, PT, R242, RZ, PT ;  /* 0x000000fff200720b */ /* 0x000fe20003f76000 */
[----:B------:R-:W-:Y:S01]  /*4fa0*/  FMUL.FTZ R7, R238, R7 ;  /* 0x00000007ee077220 */ /* 0x000fe20000410000 */
[-C--:B------:R-:W-:Y:S01]  /*4fb0*/  FSEL R12, R12, R249.reuse, P0 ;  /* 0x000000f90c0c7208 */ /* 0x080fe20000000000 */
[----:B------:R-:W-:Y:S01]  /*4fc0*/  FADD.FTZ R15, -R248, R15 ;  /* 0x0000000ff80f7221 */ /* 0x000fe20000010100 */
[----:B------:R-:W-:Y:S01]  /*4fd0*/  FSETP.GE.FTZ.AND P0, PT, R122, RZ, PT ;  /* 0x000000ff7a00720b */ /* 0x000fe20003f16000 */
[----:B------:R-:W-:Y:S01]  /*4fe0*/  STS [R206+0xa000], R247 ;  /* 0x00a000f7ce007388 */ /* 0x000fe20000000800 */
[-C--:B------:R-:W-:Y:S01]  /*4ff0*/  FSEL R9, R4, R249.reuse, P3 ;  /* 0x000000f904097208 */ /* 0x080fe20001800000 */
[----:B------:R-:W-:Y:S01]  /*5000*/  FADD.FTZ R4, -R249, R25 ;  /* 0x00000019f9047221 */ /* 0x000fe20000010100 */
[----:B------:R-:W-:Y:S01]  /*5010*/  FSEL R8, R8, R249, P4 ;  /* 0x000000f908087208 */ /* 0x000fe20002000000 */
[----:B------:R-:W-:Y:S01]  /*5020*/  FMUL.FTZ R12, R241, R12 ;  /* 0x0000000cf10c7220 */ /* 0x000fe20000410000 */
[----:B------:R-:W-:Y:S01]  /*5030*/  FSETP.GE.FTZ.AND P5, PT, R135, RZ, PT ;  /* 0x000000ff8700720b */ /* 0x000fe20003fb6000 */
[----:B------:R-:W-:Y:S01]  /*5040*/  FMUL.FTZ R9, R242, R9 ;  /* 0x00000009f2097220 */ /* 0x000fe20000410000 */
[----:B------:R-:W-:Y:S01]  /*5050*/  FSETP.GE.FTZ.AND P4, PT, R138, RZ, PT ;  /* 0x000000ff8a00720b */ /* 0x000fe20003f96000 */
[----:B------:R-:W-:Y:S01]  /*5060*/  FMUL.FTZ R8, R237, R8 ;  /* 0x00000008ed087220 */ /* 0x000fe20000410000 */
[-C--:B------:R-:W-:Y:S01]  /*5070*/  FSEL R24, R24, R249.reuse, P5 ;  /* 0x000000f918187208 */ /* 0x080fe20002800000 */
[----:B------:R-:W-:Y:S01]  /*5080*/  FADD.FTZ R27, -R248, R27 ;  /* 0x0000001bf81b7221 */ /* 0x000fe20000010100 */
[----:B-1----:R-:W-:Y:S01]  /*5090*/  FSEL R5, R4, R249, P4 ;  /* 0x000000f904057208 */ /* 0x002fe20002000000 */
[----:B------:R-:W-:Y:S01]  /*50a0*/  FMUL.FTZ R34, R129, R34 ;  /* 0x0000002281227220 */ /* 0x000fe20000410000 */
[----:B------:R-:W-:Y:S01]  /*50b0*/  FSETP.GE.FTZ.AND P3, PT, R139, RZ, PT ;  /* 0x000000ff8b00720b */ /* 0x000fe20003f76000 */
[----:B------:R-:W-:Y:S01]  /*50c0*/  FMUL.FTZ R24, R135, R24 ;  /* 0x0000001887187220 */ /* 0x000fe20000410000 */
[----:B------:R-:W-:Y:S01]  /*50d0*/  F2FP.F16.F32.PACK_AB R8, R7, R8 ;  /* 0x000000080708723e */ /* 0x000fe200000000ff */
[----:B------:R-:W-:Y:S01]  /*50e0*/  FMUL.FTZ R5, R138, R5 ;  /* 0x000000058a057220 */ /* 0x000fe20000410000 */
[----:B------:R-:W-:Y:S01]  /*50f0*/  FSEL R28, R28, R249, P3 ;  /* 0x000000f91c1c7208 */ /* 0x000fe20001800000 */
[----:B------:R-:W-:Y:S01]  /*5100*/  FADD.FTZ R7, -R248, R10 ;  /* 0x0000000af8077221 */ /* 0x000fe20000010100 */
[----:B------:R-:W-:Y:S01]  /*5110*/  @P0 FADD.FTZ R249, -R249, R29 ;  /* 0x0000001df9f90221 */ /* 0x000fe20000010100 */
[----:B------:R-:W-:Y:S01]  /*5120*/  FSETP.GE.FTZ.AND P3, PT, R239, RZ, PT ;  /* 0x000000ffef00720b */ /* 0x000fe20003f76000 */
[----:B------:R-:W-:Y:S01]  /*5130*/  STS [R199+0xb000], R8 ;  /* 0x00b00008c7007388 */ /* 0x000fe20000000800 */
[----:B------:R-:W-:Y:S01]  /*5140*/  FSETP.GE.FTZ.AND P0, PT, R240, RZ, PT ;  /* 0x000000fff000720b */ /* 0x000fe20003f16000 */
[----:B------:R-:W-:Y:S01]  /*5150*/  FMUL.FTZ R245, R126, R245 ;  /* 0x000000f57ef57220 */ /* 0x000fe20000410000 */
[----:B------:R-:W-:Y:S01]  /*5160*/  F2FP.F16.F32.PACK_AB R24, R5, R24 ;  /* 0x000000180518723e */ /* 0x000fe200000000ff */
[C---:B------:R-:W-:Y:S01]  /*5170*/  FADD.FTZ R5, -R248.reuse, R14 ;  /* 0x0000000ef8057221 */ /* 0x040fe20000010100 */
        /* <DEDUP_REMOVED lines=10> */
[----:B------:R-:W-:Y:S01]  /*5220*/  FSEL R15, R15, R248, P3 ;  /* 0x000000f80f0f7208 */ /* 0x000fe20001800000 */
[----:B------:R-:W-:Y:S01]  /*5230*/  FMUL.FTZ R249, R122, R249 ;  /* 0x000000f97af97220 */ /* 0x000fe20000410000 */
[----:B------:R-:W-:Y:S01]  /*5240*/  FSETP.GE.FTZ.AND P0, PT, R125, RZ, PT ;  /* 0x000000ff7d00720b */ /* 0x000fe20003f16000 */
[----:B------:R-:W-:Y:S01]  /*5250*/  FMUL.FTZ R6, R243, R6 ;  /* 0x00000006f3067220 */ /* 0x000fe20000410000 */
[----:B------:R-:W-:Y:S01]  /*5260*/  F2FP.F16.F32.PACK_AB R4, R11, R4 ;  /* 0x000000040b04723e */ /* 0x000fe200000000ff */
[----:B------:R-:W-:Y:S01]  /*5270*/  FMUL.FTZ R15, R244, R15 ;  /* 0x0000000ff40f7220 */ /* 0x000fe20000410000 */
[----:B------:R-:W-:Y:S01]  /*5280*/  FSETP.GE.FTZ.AND P4, PT, R137, RZ, PT ;  /* 0x000000ff8900720b */ /* 0x000fe20003f96000 */
[----:B------:R-:W-:Y:S01]  /*5290*/  VIADD R100, R183, 0x40 ;  /* 0x00000040b7647836 */ /* 0x000fe20000000000 */
[----:B------:R-:W-:Y:S01]  /*52a0*/  FSETP.GE.FTZ.AND P5, PT, R142, RZ, PT ;  /* 0x000000ff8e00720b */ /* 0x000fe20003fb6000 */
[----:B------:R-:W-:Y:S01]  /*52b0*/  STS [R199+0xb400], R4 ;  /* 0x00b40004c7007388 */ /* 0x000fe20000000800 */
[----:B------:R-:W-:Y:S01]  /*52c0*/  F2FP.F16.F32.PACK_AB R9, R9, R12 ;  /* 0x0000000c0909723e */ /* 0x000fe200000000ff */
[----:B------:R-:W-:Y:S01]  /*52d0*/  @P2 VIADD R100, R183, 0xffffffc0 ;  /* 0xffffffc0b7642836 */ /* 0x000fe20000000000 */
[----:B------:R-:W-:Y:S02]  /*52e0*/  F2FP.F16.F32.PACK_AB R15, R15, R6 ;  /* 0x000000060f0f723e */ /* 0x000fe400000000ff */
[-C--:B------:R-:W-:Y:S01]  /*52f0*/  FSEL R10, R27, R248.reuse, P4 ;  /* 0x000000f81b0a7208 */ /* 0x080fe20002000000 */
[----:B------:R-:W-:Y:S01]  /*5300*/  STS [R206+0xb000], R9 ;  /* 0x00b00009ce007388 */ /* 0x000fe20000000800 */
[----:B------:R-:W-:Y:S02]  /*5310*/  FSETP.GE.FTZ.AND P3, PT, R123, RZ, PT ;  /* 0x000000ff7b00720b */ /* 0x000fe40003f76000 */
[-C--:B------:R-:W-:Y:S01]  /*5320*/  FSEL R7, R7, R248.reuse, P5 ;  /* 0x000000f807077208 */ /* 0x080fe20002800000 */
[----:B------:R-:W-:Y:S01]  /*5330*/  STS [R206+0xb400], R15 ;  /* 0x00b4000fce007388 */ /* 0x000fe20000000800 */
[----:B------:R-:W-:Y:S01]  /*5340*/  FSEL R12, R5, R248, P3 ;  /* 0x000000f8050c7208 */ /* 0x000fe20001800000 */
[----:B------:R-:W-:Y:S01]  /*5350*/  @P0 FADD.FTZ R248, -R248, R31 ;  /* 0x0000001ff8f80221 */ /* 0x000fe20000010100 */
[----:B------:R-:W-:Y:S01]  /*5360*/  FMUL.FTZ R10, R137, R10 ;  /* 0x0000000a890a7220 */ /* 0x000fe20000410000 */
[----:B------:R-:W-:Y:S01]  /*5370*/  FMUL.FTZ R7, R142, R7 ;  /* 0x000000078e077220 */ /* 0x000fe20000410000 */
[----:B------:R-:W-:Y:S01]  /*5380*/  F2FP.F16.F32.PACK_AB R34, R245, R34 ;  /* 0x00000022f522723e */ /* 0x000fe200000000ff */
        /* <DEDUP_REMOVED lines=8> */
[----:B------:R-:W-:Y:S02]  /*5410*/  LEA R115, R194, UR6, 0x1 ;  /* 0x00000006c2737c11 */ /* 0x000fe4000f8e08ff */
[----:B------:R-:W-:Y:S01]  /*5420*/  F2FP.F16.F32.PACK_AB R104, R125, R12 ;  /* 0x0000000c7d68723e */ /* 0x000fe200000000ff */
        /* <DEDUP_REMOVED lines=71> */
.L_x_823:
[----:B------:R-:W-:Y:S01]  /*58a0*/  LDSM.16.M88.4 R20, [R186] ;  /* 0x00000000ba14783b */ /* 0x000fe20000000200 */
[--C-:B------:R-:W-:Y:S02]  /*58b0*/  IMAD.IADD R112, R181, 0x1, R187.reuse ;  /* 0x00000001b5707824 */ /* 0x100fe400078e02bb */
[----:B------:R-:W-:Y:S01]  /*58c0*/  IMAD.IADD R114, R186, 0x1, R187 ;  /* 0x00000001ba727824 */ /* 0x000fe200078e02bb */
[----:B-1----:R-:W1:Y:S01]  /*58d0*/  LDSM.16.MT88.4 R8, [R183+0x2000] ;  /* 0x00200000b708783b */ /* 0x002e620000004200 */
[----:B------:R-:W-:Y:S03]  /*58e0*/  IMAD.IADD R113, R187, 0x1, R2 ;  /* 0x00000001bb717824 */ /* 0x000fe600078e0202 */
        /* <DEDUP_REMOVED lines=47> */
[----:B------:R-:W-:Y:S01]  /*5be0*/  IMAD.U32 R101, RZ, RZ, UR13 ;  /* 0x0000000dff657e24 */ /* 0x000fe2000f8e00ff */
[----:B------:R-:W-:Y:S04]  /*5bf0*/  MOV R103, UR23 ;  /* 0x0000001700677c02 */ /* 0x000fe80008000f00 */
[C---:B------:R-:W-:Y:S06]  /*5c00*/  HMMA.16816.F32 R8, R28.reuse, R106, R8 ;  /* 0x0000006a1c08723c */ /* 0x040fec0000001808 */
[C---:B-1----:R-:W-:Y:S01]  /*5c10*/  HMMA.16816.F32 R12, R28.reuse, R20, R12 ;  /* 0x000000141c0c723c */ /* 0x042fe2000000180c */
[----:B------:R-:W-:Y:S05]  /*5c20*/  IMAD.U32 R107, RZ, RZ, UR16 ;  /* 0x00000010ff6b7e24 */ /* 0x000fea000f8e00ff */
[----:B------:R-:W-:Y:S01]  /*5c30*/  HMMA.16816.F32 R16, R28, R22, R16 ;  /* 0x000000161c10723c */ /* 0x000fe20000001810 */
[----:B------:R-:W-:Y:S05]  /*5c40*/  LDSM.16.MT88.4 R20, [R184+0xc000] ;  /* 0x00c00000b814783b */ /* 0x000fea0000004200 */
[C---:B--2---:R-:W-:Y:S01]  /*5c50*/  HMMA.16816.F32 R4, R32.reuse, R108, R4 ;  /* 0x0000006c2004723c */ /* 0x044fe20000001804 */
[----:B------:R-:W-:Y:S04]  /*5c60*/  IMAD.U32 R31, RZ, RZ, UR13 ;  /* 0x0000000dff1f7e24 */ /* 0x000fe8000f8e00ff */
[----:B------:R-:W-:Y:S01]  /*5c70*/  @P6 VIADD R29, R191, 0xffffffc0 ;  /* 0xffffffc0bf1d6836 */ /* 0x000fe20000000000 */
[C---:B------:R-:W-:Y:S05]  /*5c80*/  HMMA.16816.F32 R8, R32.reuse, R110, R8 ;  /* 0x0000006e2008723c */ /* 0x040fea0000001808 */
[----:B------:R-:W-:Y:S01]  /*5c90*/  LEA R232, P0, R31, R232, 0x2 ;  /* 0x000000e81fe87211 */ /* 0x000fe200078010ff */
[C---:B---3--:R-:W-:Y:S01]  /*5ca0*/  HMMA.16816.F32 R12, R32.reuse, R24, R12 ;  /* 0x00000018200c723c */ /* 0x048fe2000000180c */
[----:B------:R-:W-:Y:S04]  /*5cb0*/  IMAD.U32 R31, RZ, RZ, UR21 ;  /* 0x00000015ff1f7e24 */ /* 0x000fe8000f8e00ff */
[----:B------:R-:W-:Y:S01]  /*5cc0*/  @P6 IMAD.WIDE R104, R29, 0x4, R228 ;  /* 0x000000041d686825 */ /* 0x000fe200078e02e4 */
[----:B------:R-:W-:Y:S04]  /*5cd0*/  HMMA.16816.F32 R16, R32, R26, R16 ;  /* 0x0000001a2010723c */ /* 0x000fe80000001810 */
[----:B------:R-:W5:Y:S01]  /*5ce0*/  @P6 LDG.E R216, desc[UR30][R104.64] ;  /* 0x0000001e68d86981 */ /* 0x000f62000c1e1900 */
[----:B------:R-:W-:Y:S01]  /*5cf0*/  IMAD.U32 R25, RZ, RZ, UR23 ;  /* 0x00000017ff197e24 */ /* 0x000fe2000f8e00ff */
[----:B------:R-:W-:Y:S01]  /*5d00*/  LEA.HI.X.SX32 R233, R101, R233, 0x2, P0 ;  /* 0x000000e965e97211 */ /* 0x000fe200000f16ff */
[----:B------:R-:W-:Y:S01]  /*5d10*/  IMAD.U32 R101, RZ, RZ, UR22 ;  /* 0x00000016ff657e24 */ /* 0x000fe2000f8e00ff */
[----:B------:R-:W5:Y:S03]  /*5d20*/  @P6 LDG.E R217, desc[UR30][R104.64+0x20] ;  /* 0x0000201e68d96981 */ /* 0x000f66000c1e1900 */
[-C--:B------:R-:W-:Y:S01]  /*5d30*/  LEA R30, P4, R25, R232.reuse, 0x2 ;  /* 0x000000e8191e7211 */ /* 0x080fe200078810ff */
[----:B------:R-:W5:Y:S01]  /*5d40*/  @P6 LDG.E R214, desc[UR30][R104.64+0x80] ;  /* 0x0000801e68d66981 */ /* 0x000f62000c1e1900 */
[-C--:B------:R-:W-:Y:S01]  /*5d50*/  LEA R24, P0, R31, R232.reuse, 0x2 ;  /* 0x000000e81f187211 */ /* 0x080fe200078010ff */
[----:B------:R-:W-:Y:S01]  /*5d60*/  IMAD.U32 R29, RZ, RZ, UR22 ;  /* 0x00000016ff1d7e24 */ /* 0x000fe2000f8e00ff */
[-C--:B------:R-:W-:Y:S01]  /*5d70*/  LEA R28, P3, R101, R232.reuse, 0x2 ;  /* 0x000000e8651c7211 */ /* 0x080fe200078610ff */
[----:B------:R1:W5:Y:S01]  /*5d80*/  @P6 LDG.E R215, desc[UR30][R104.64+0xa0] ;  /* 0x0000a01e68d76981 */ /* 0x000362000c1e1900 */
[-C--:B------:R-:W-:Y:S01]  /*5d90*/  LEA.HI.X.SX32 R31, R103, R233.reuse, 0x2, P4 ;  /* 0x000000e9671f7211 */ /* 0x080fe200020f16ff */
[----:B------:R-:W-:Y:S01]  /*5da0*/  IMAD.U32 R25, RZ, RZ, UR21 ;  /* 0x00000015ff197e24 */ /* 0x000fe2000f8e00ff */
[-C--:B------:R-:W-:Y:S01]  /*5db0*/  LEA.HI.X.SX32 R29, R29, R233.reuse, 0x2, P3 ;  /* 0x000000e91d1d7211 */ /* 0x080fe200018f16ff */
[----:B------:R-:W-:Y:S01]  /*5dc0*/  REDG.E.ADD.F32.FTZ.RN.STRONG.GPU desc[UR30][R232.64], R4 ;  /* 0x00000004e80079a6 */ /* 0x000fe2000c10f39e */
[----:B------:R-:W-:Y:S01]  /*5dd0*/  IMAD.U32 R27, RZ, RZ, UR20 ;  /* 0x00000014ff1b7e24 */ /* 0x000fe2000f8e00ff */
[----:B------:R-:W-:Y:S01]  /*5de0*/  MOV R101, UR19 ;  /* 0x0000001300657c02 */ /* 0x000fe20008000f00 */
[----:B------:R-:W-:Y:S01]  /*5df0*/  IMAD.U32 R35, RZ, RZ, UR18 ;  /* 0x00000012ff237e24 */ /* 0x000fe2000f8e00ff */
[----:B------:R2:W-:Y:S01]  /*5e00*/  REDG.E.ADD.F32.FTZ.RN.STRONG.GPU desc[UR30][R30.64], R5 ;  /* 0x000000051e0079a6 */ /* 0x0005e2000c10f39e */
[-C--:B------:R-:W-:Y:S01]  /*5e10*/  LEA.HI.X.SX32 R25, R25, R233.reuse, 0x2, P0 ;  /* 0x000000e919197211 */ /* 0x080fe200000f16ff */
[----:B------:R-:W-:Y:S01]  /*5e20*/  IMAD.U32 R103, RZ, RZ, UR19 ;  /* 0x00000013ff677e24 */ /* 0x000fe2000f8e00ff */
[-C--:B------:R-:W-:Y:S01]  /*5e30*/  LEA R34, P0, R27, R232.reuse, 0x2 ;  /* 0x000000e81b227211 */ /* 0x080fe200078010ff */
[----:B------:R3:W-:Y:S01]  /*5e40*/  REDG.E.ADD.F32.FTZ.RN.STRONG.GPU desc[UR30][R28.64], R6 ;  /* 0x000000061c0079a6 */ /* 0x0007e2000c10f39e */
[----:B------:R-:W-:Y:S02]  /*5e50*/  IMAD.U32 R27, RZ, RZ, UR18 ;  /* 0x00000012ff1b7e24 */ /* 0x000fe4000f8e00ff */
[-C--:B------:R-:W-:Y:S01]  /*5e60*/  LEA R108, P4, R103, R232.reuse, 0x2 ;  /* 0x000000e8676c7211 */ /* 0x080fe200078810ff */
[----:B------:R4:W-:Y:S01]  /*5e70*/  REDG.E.ADD.F32.FTZ.RN.STRONG.GPU desc[UR30][R24.64], R7 ;  /* 0x00000007180079a6 */ /* 0x0009e2000c10f39e */
[----:B------:R-:W-:Y:S02]  /*5e80*/  IMAD.U32 R33, RZ, RZ, UR17 ;  /* 0x00000011ff217e24 */ /* 0x000fe4000f8e00ff */
[-C--:B------:R-:W-:Y:S01]  /*5e90*/  LEA.HI.X.SX32 R109, R101, R233.reuse, 0x2, P4 ;  /* 0x000000e9656d7211 */ /* 0x080fe200020f16ff */
[----:B------:R-:W-:Y:S02]  /*5ea0*/  IMAD.U32 R101, RZ, RZ, UR14 ;  /* 0x0000000eff657e24 */ /* 0x000fe4000f8e00ff */
[----:B------:R-:W-:Y:S02]  /*5eb0*/  IMAD.U32 R103, RZ, RZ, UR15 ;  /* 0x0000000fff677e24 */ /* 0x000fe4000f8e00ff */
[----:B-1----:R-:W-:Y:S02]  /*5ec0*/  IMAD.U32 R105, RZ, RZ, UR20 ;  /* 0x00000014ff697e24 */ /* 0x002fe4000f8e00ff */
[----:B------:R-:W-:Y:S02]  /*5ed0*/  IMAD.IADD R104, R187, 0x1, R180 ;  /* 0x00000001bb687824 */ /* 0x000fe400078e02b4 */
[----:B--2---:R-:W-:Y:S01]  /*5ee0*/  IMAD.U32 R5, RZ, RZ, UR17 ;  /* 0x00000011ff057e24 */ /* 0x004fe2000f8e00ff */
[-C--:B---3--:R-:W-:Y:S02]  /*5ef0*/  LEA R28, P3, R35, R232.reuse, 0x2 ;  /* 0x000000e8231c7211 */ /* 0x088fe400078610ff */
[-C--:B------:R-:W-:Y:S01]  /*5f00*/  LEA.HI.X.SX32 R35, R105, R233.reuse, 0x2, P0 ;  /* 0x000000e969237211 */ /* 0x080fe200000f16ff */
[----:B------:R-:W-:Y:S01]  /*5f10*/  IMAD.U32 R105, RZ, RZ, UR15 ;  /* 0x0000000fff697e24 */ /* 0x000fe2000f8e00ff */
[-C--:B------:R-:W-:Y:S01]  /*5f20*/  LEA.HI.X.SX32 R29, R27, R233.reuse, 0x2, P3 ;  /* 0x000000e91b1d7211 */ /* 0x080fe200018f16ff */
[----:B----4-:R-:W-:Y:S01]  /*5f30*/  IMAD.U32 R25, RZ, RZ, UR8 ;  /* 0x00000008ff197e24 */ /* 0x010fe2000f8e00ff */
[-C--:B------:R-:W-:Y:S01]  /*5f40*/  LEA R6, P0, R33, R232.reuse, 0x2 ;  /* 0x000000e821067211 */ /* 0x080fe200078010ff */
[----:B------:R1:W-:Y:S01]  /*5f50*/  REDG.E.ADD.F32.FTZ.RN.STRONG.GPU desc[UR30][R34.64], R8 ;  /* 0x00000008220079a6 */ /* 0x0003e2000c10f39e */
[----:B------:R-:W-:Y:S01]  /*5f60*/  IMAD.U32 R33, RZ, RZ, UR10 ;  /* 0x0000000aff217e24 */ /* 0x000fe2000f8e00ff */
[----:B------:R-:W-:Y:S02]  /*5f70*/  MOV R27, UR9 ;  /* 0x00000009001b7c02 */ /* 0x000fe40008000f00 */
[----:B------:R2:W-:Y:S01]  /*5f80*/  REDG.E.ADD.F32.FTZ.RN.STRONG.GPU desc[UR30][R108.64], R9 ;  /* 0x000000096c0079a6 */ /* 0x0005e2000c10f39e */
[-C--:B------:R-:W-:Y:S01]  /*5f90*/  LEA.HI.X.SX32 R7, R5, R233.reuse, 0x2, P0 ;  /* 0x000000e905077211 */ /* 0x080fe200000f16ff */
[----:B------:R-:W-:Y:S01]  /*5fa0*/  IMAD.U32 R5, RZ, RZ, UR16 ;  /* 0x00000010ff057e24 */ /* 0x000fe2000f8e00ff */
[-C--:B------:R-:W-:Y:S01]  /*5fb0*/  LEA R102, P4, R33, R232.reuse, 0x2 ;  /* 0x000000e821667211 */ /* 0x080fe200078810ff */
        /* <DEDUP_REMOVED lines=9> */
[-C--:B-1----:R-:W-:Y:S01]  /*6050*/  LEA R34, P5, R101, R232.reuse, 0x2 ;  /* 0x000000e865227211 */ /* 0x082fe200078a10ff */
[----:B------:R-:W-:Y:S01]  /*6060*/  IMAD.U32 R35, RZ, RZ, UR14 ;  /* 0x0000000eff237e24 */ /* 0x000fe2000f8e00ff */
[-C--:B------:R-:W-:Y:S01]  /*6070*/  LEA.HI.X.SX32 R101, R103, R233.reuse, 0x2, P0 ;  /* 0x000000e967657211 */ /* 0x080fe200000f16ff */
[----:B--2---:R-:W-:Y:S01]  /*6080*/  IMAD.U32 R9, RZ, RZ, UR9 ;  /* 0x00000009ff097e24 */ /* 0x004fe2000f8e00ff */
[----:B------:R-:W-:Y:S02]  /*6090*/  LEA R108, P0, R25, R232, 0x2 ;  /* 0x000000e8196c7211 */ /* 0x000fe400078010ff */
[-C--:B------:R-:W-:Y:S01]  /*60a0*/  LEA.HI.X.SX32 R35, R35, R233.reuse, 0x2, P5 ;  /* 0x000000e923237211 */ /* 0x080fe200028f16ff */
[----:B---3--:R-:W-:Y:S01]  /*60b0*/  IMAD.U32 R29, RZ, RZ, UR10 ;  /* 0x0000000aff1d7e24 */ /* 0x008fe2000f8e00ff */
[----:B------:R-:W-:Y:S01]  /*60c0*/  REDG.E.ADD.F32.FTZ.RN.STRONG.GPU desc[UR30][R100.64], R15 ;  /* 0x0000000f640079a6 */ /* 0x000fe2000c10f39e */
[-C--:B------:R-:W-:Y:S01]  /*60d0*/  LEA.HI.X.SX32 R107, R9, R233.reuse, 0x2, P3 ;  /* 0x000000e9096b7211 */ /* 0x080fe200018f16ff */
[----:B----4-:R-:W-:Y:S02]  /*60e0*/  IMAD.U32 R7, RZ, RZ, UR8 ;  /* 0x00000008ff077e24 */ /* 0x010fe4000f8e00ff */
[-C--:B------:R-:W-:Y:S01]  /*60f0*/  LEA.HI.X.SX32 R103, R29, R233.reuse, 0x2, P4 ;  /* 0x000000e91d677211 */ /* 0x080fe200020f16ff */
[----:B------:R-:W-:Y:S01]  /*6100*/  REDG.E.ADD.F32.FTZ.RN.STRONG.GPU desc[UR30][R34.64], R16 ;  /* 0x00000010220079a6 */ /* 0x000fe2000c10f39e */
[----:B------:R-:W-:Y:S02]  /*6110*/  ISETP.GT.AND P5, PT, R220, RZ, PT ;  /* 0x000000ffdc00720c */ /* 0x000fe40003fa4270 */
[----:B------:R-:W-:Y:S01]  /*6120*/  LEA.HI.X.SX32 R109, R7, R233, 0x2, P0 ;  /* 0x000000e9076d7211 */ /* 0x000fe200000f16ff */
[----:B------:R-:W-:Y:S01]  /*6130*/  REDG.E.ADD.F32.FTZ.RN.STRONG.GPU desc[UR30][R102.64], R17 ;  /* 0x00000011660079a6 */ /* 0x000fe2000c10f39e */
[----:B------:R-:W-:Y:S03]  /*6140*/  @P6 IADD3 R210, P3, R210, -0x100, RZ ;  /* 0xffffff00d2d26810 */ /* 0x000fe60007f7e0ff */
[----:B------:R-:W-:Y:S01]  /*6150*/  REDG.E.ADD.F32.FTZ.RN.STRONG.GPU desc[UR30][R106.64], R18 ;  /* 0x000000126a0079a6 */ /* 0x000fe2000c10f39e */
[----:B------:R-:W-:Y:S03]  /*6160*/  @P6 IADD3.X R211, R211, -0x1, RZ, P3, !PT ;  /* 0xffffffffd3d36810 */ /* 0x000fe60001ffe4ff */
        /* <DEDUP_REMOVED lines=44> */
[----:B------:R-:W-:Y:S01]  /*6430*/  @P6 IADD3 R5, P4, R228, -0x100, RZ ;  /* 0xffffff00e4056810 */ /* 0x000fe20007f9e0ff */
[C---:B----4-:R-:W-:Y:S05]  /*6440*/  HMMA.16816.F32 R72, R32.reuse, R24, R72 ;  /* 0x000000182048723c */ /* 0x050fea0000001848 */
[C---:B------:R-:W-:Y:S01]  /*6450*/  IADD3 R6, R180.reuse, -0x2000, RZ ;  /* 0xffffe000b4067810 */ /* 0x040fe20007ffe0ff */
[-C--:B------:R-:W-:Y:S05]  /*6460*/  HMMA.16816.F32 R76, R32, R26.reuse, R76 ;  /* 0x0000001a204c723c */ /* 0x080fea000000184c */
[----:B------:R-:W-:Y:S01]  /*6470*/  @P6 IADD3.X R4, R229, -0x1, RZ, P4, !PT ;  /* 0xffffffffe5046810 */ /* 0x000fe200027fe4ff */
[C---:B------:R-:W-:Y:S05]  /*6480*/  HMMA.16816.F32 R80, R12.reuse, R26, R80 ;  /* 0x0000001a0c50723c */ /* 0x040fea0000001850 */
[----:B------:R-:W-:Y:S01]  /*6490*/  @P0 VIADD R6, R180, 0x2000 ;  /* 0x00002000b4060836 */ /* 0x000fe20000000000 */
[-C--:B------:R-:W-:Y:S05]  /*64a0*/  HMMA.16816.F32 R84, R12, R28.reuse, R84 ;  /* 0x0000001c0c54723c */ /* 0x080fea0000001854 */
[----:B------:R-:W-:Y:S01]  /*64b0*/  IMAD.MOV.U32 R180, RZ, RZ, R6 ;  /* 0x000000ffffb47224 */ /* 0x000fe200078e0006 */
[C---:B------:R-:W-:Y:S05]  /*64c0*/  HMMA.16816.F32 R88, R32.reuse, R28, R88 ;  /* 0x0000001c2058723c */ /* 0x040fea0000001858 */
[----:B------:R-:W-:Y:S01]  /*64d0*/  @P6 IMAD.MOV.U32 R228, RZ, RZ, R5 ;  /* 0x000000ffffe46224 */ /* 0x000fe200078e0005 */
[-C--:B------:R-:W-:Y:S05]  /*64e0*/  HMMA.16816.F32 R92, R32, R30.reuse, R92 ;  /* 0x0000001e205c723c */ /* 0x080fea000000185c */
[----:B------:R-:W-:Y:S01]  /*64f0*/  @P6 IMAD.MOV.U32 R229, RZ, RZ, R4 ;  /* 0x000000ffffe56224 */ /* 0x000fe200078e0004 */
[----:B------:R-:W-:Y:S01]  /*6500*/  HMMA.16816.F32 R96, R12, R30, R96 ;  /* 0x0000001e0c60723c */ /* 0x000fe20000001860 */
[----:B------:R-:W-:Y:S11]  /*6510*/  @!UPT UIADD3 URZ, URZ, URZ, URZ ;  /* 0x0000003f3f3ff290 */ /* 0x000ff6000fffe03f */
[----:B------:R-:W-:Y:S01]  /*6520*/  @!UPT UIADD3 URZ, URZ, URZ, URZ ;  /* 0x0000003f3f3ff290 */ /* 0x000fe2000fffe03f */
[----:B------:R-:W-:Y:S11]  /*6530*/  @P5 BRA `(.L_x_824) ;  /* 0xffffffc400f05947 */ /* 0x000ff6000383ffff */
[----:B------:R-:W-:Y:S01]  /*6540*/  BAR.SYNC.DEFER_BLOCKING 0x0 ;  /* 0x0000000000007b1d */ /* 0x000fe20000010000 */
[----:B------:R-:W-:Y:S02]  /*6550*/  ISETP.NE.AND P0, PT, R222, -0x1, PT ;  /* 0xffffffffde00780c */ /* 0x000fe40003f05270 */
[----:B------:R-:W-:-:S03]  /*6560*/  SHF.R.S32.HI R11, RZ, 0x1f, R190 ;  /* 0x0000001fff0b7819 */ /* 0x000fc600000114be */
[----:B------:R-:W-:Y:S01]  /*6570*/  ULDC UR8, c[0x0][0x390] ;  /* 0x0000e40000087ab9 */ /* 0x000fe20000000800 */
[----:B------:R-:W-:Y:S01]  /*6580*/  ULDC UR9, c[0x0][0x38c] ;  /* 0x0000e30000097ab9 */ /* 0x000fe20000000800 */
        /* <DEDUP_REMOVED lines=46> */
[----:B------:R-:W-:Y:S01]  /*6870*/  F2FP.F16.F32.PACK_AB R85, R85, R84 ;  /* 0x000000545555723e */ /* 0x000fe200000000ff */
[----:B------:R1:W-:Y:S01]  /*6880*/  STS [R197], R68 ;  /* 0x00000044c5007388 */ /* 0x0003e20000000800 */
[----:B------:R-:W-:Y:S01]  /*6890*/  F2FP.F16.F32.PACK_AB R87, R87, R86 ;  /* 0x000000565757723e */ /* 0x000fe200000000ff */
[----:B------:R-:W-:Y:S01]  /*68a0*/  FMUL.FTZ R50, R50, UR9 ;  /* 0x0000000932327c20 */ /* 0x000fe20008410000 */
[----:B------:R-:W-:Y:S01]  /*68b0*/  FMUL.FTZ R51, R51, UR9 ;  /* 0x0000000933337c20 */ /* 0x000fe20008410000 */
[----:B------:R1:W-:Y:S01]  /*68c0*/  STS [R197+0x400], R70 ;  /* 0x00040046c5007388 */ /* 0x0003e20000000800 */
[----:B------:R-:W-:Y:S01]  /*68d0*/  F2FP.F16.F32.PACK_AB R96, R97, R96 ;  /* 0x000000606160723e */ /* 0x000fe200000000ff */
[----:B------:R-:W-:Y:S01]  /*68e0*/  FMUL.FTZ R40, R40, UR9 ;  /* 0x0000000928287c20 */ /* 0x000fe20008410000 */
[----:B------:R-:W-:Y:S01]  /*68f0*/  F2FP.F16.F32.PACK_AB R98, R99, R98 ;  /* 0x000000626362723e */ /* 0x000fe200000000ff */
[----:B------:R1:W-:Y:S01]  /*6900*/  STS [R204], R81 ;  /* 0x00000051cc007388 */ /* 0x0003e20000000800 */
[----:B------:R-:W-:Y:S01]  /*6910*/  FMUL.FTZ R41, R41, UR9 ;  /* 0x0000000929297c20 */ /* 0x000fe20008410000 */
[----:B------:R-:W-:Y:S01]  /*6920*/  FMUL.FTZ R42, R42, UR9 ;  /* 0x000000092a2a7c20 */ /* 0x000fe20008410000 */
[----:B------:R-:W-:Y:S01]  /*6930*/  FMUL.FTZ R43, R43, UR9 ;  /* 0x000000092b2b7c20 */ /* 0x000fe20008410000 */
[----:B------:R-:W-:Y:S01]  /*6940*/  F2FP.F16.F32.PACK_AB R89, R89, R88 ;  /* 0x000000585959723e */ /* 0x000fe200000000ff */
[----:B------:R1:W-:Y:S01]  /*6950*/  STS [R203], R82 ;  /* 0x00000052cb007388 */ /* 0x0003e20000000800 */
[----:B------:R-:W-:Y:S01]  /*6960*/  F2FP.F16.F32.PACK_AB R91, R91, R90 ;  /* 0x0000005a5b5b723e */ /* 0x000fe200000000ff */
[----:B------:R-:W-:Y:S01]  /*6970*/  FMUL.FTZ R44, R44, UR9 ;  /* 0x000000092c2c7c20 */ /* 0x000fe20008410000 */
[----:B------:R-:W-:Y:S01]  /*6980*/  FMUL.FTZ R45, R45, UR9 ;  /* 0x000000092d2d7c20 */ /* 0x000fe20008410000 */
[----:B------:R-:W-:Y:S01]  /*6990*/  FMUL.FTZ R46, R46, UR9 ;  /* 0x000000092e2e7c20 */ /* 0x000fe20008410000 */
[----:B------:R-:W-:Y:S01]  /*69a0*/  FMUL.FTZ R47, R47, UR9 ;  /* 0x000000092f2f7c20 */ /* 0x000fe20008410000 */
[----:B------:R-:W-:Y:S01]  /*69b0*/  F2FP.F16.F32.PACK_AB R92, R93, R92 ;  /* 0x0000005c5d5c723e */ /* 0x000fe200000000ff */
[----:B------:R1:W-:Y:S01]  /*69c0*/  STS [R197+0x2000], R72 ;  /* 0x00200048c5007388 */ /* 0x0003e20000000800 */
[----:B------:R-:W-:Y:S01]  /*69d0*/  F2FP.F16.F32.PACK_AB R94, R95, R94 ;  /* 0x0000005e5f5e723e */ /* 0x000fe200000000ff */
[----:B------:R-:W-:Y:S01]  /*69e0*/  FMUL.FTZ R52, R52, UR9 ;  /* 0x0000000934347c20 */ /* 0x000fe20008410000 */
[----:B------:R-:W-:Y:S01]  /*69f0*/  FMUL.FTZ R53, R53, UR9 ;  /* 0x0000000935357c20 */ /* 0x000fe20008410000 */
[----:B------:R1:W-:Y:S01]  /*6a00*/  STS [R197+0x2400], R74 ;  /* 0x0024004ac5007388 */ /* 0x0003e20000000800 */
        /* <DEDUP_REMOVED lines=11> */
[----:B------:R1:W-:Y:S01]  /*6ac0*/  STS [R202], R85 ;  /* 0x00000055ca007388 */ /* 0x0003e20000000800 */
[----:B------:R-:W2:Y:S01]  /*6ad0*/  @P0 LDC.64 R6, c[0x0][0x450] ;  /* 0x00011400ff060b82 */ /* 0x000ea20000000a00 */
[----:B------:R-:W-:Y:S01]  /*6ae0*/  FMUL.FTZ R56, R56, UR9 ;  /* 0x0000000938387c20 */ /* 0x000fe20008410000 */
[----:B------:R-:W-:Y:S01]  /*6af0*/  FMUL.FTZ R57, R57, UR9 ;  /* 0x0000000939397c20 */ /* 0x000fe20008410000 */
[----:B------:R1:W-:Y:S01]  /*6b00*/  STS [R202+0x400], R87 ;  /* 0x00040057ca007388 */ /* 0x0003e20000000800 */
[----:B------:R-:W-:Y:S01]  /*6b10*/  FMUL.FTZ R58, R58, UR9 ;  /* 0x000000093a3a7c20 */ /* 0x000fe20008410000 */
[----:B------:R-:W-:Y:S01]  /*6b20*/  FMUL.FTZ R59, R59, UR9 ;  /* 0x000000093b3b7c20 */ /* 0x000fe20008410000 */
[----:B------:R-:W-:Y:S01]  /*6b30*/  F2FP.F16.F32.PACK_AB R50, R51, R50 ;  /* 0x000000323332723e */ /* 0x000fe200000000ff */
[----:B------:R1:W-:Y:S01]  /*6b40*/  STS [R209], R96 ;  /* 0x00000060d1007388 */ /* 0x0003e20000000800 */
[----:B------:R-:W3:Y:S01]  /*6b50*/  @P0 LDC.64 R4, c[0x0][0x458] ;  /* 0x00011600ff040b82 */ /* 0x000ee20000000a00 */
[----:B------:R-:W-:Y:S01]  /*6b60*/  F2FP.F16.F32.PACK_AB R40, R41, R40 ;  /* 0x000000282928723e */ /* 0x000fe200000000ff */
[----:B------:R-:W-:Y:S01]  /*6b70*/  FMUL.FTZ R2, R60, UR9 ;  /* 0x000000093c027c20 */ /* 0x000fe20008410000 */
[----:B------:R1:W-:Y:S01]  /*6b80*/  STS [R209+0x400], R98 ;  /* 0x00040062d1007388 */ /* 0x0003e20000000800 */
[----:B------:R-:W-:Y:S01]  /*6b90*/  F2FP.F16.F32.PACK_AB R42, R43, R42 ;  /* 0x0000002a2b2a723e */ /* 0x000fe200000000ff */
[----:B------:R-:W-:Y:S01]  /*6ba0*/  FMUL.FTZ R61, R61, UR9 ;  /* 0x000000093d3d7c20 */ /* 0x000fe20008410000 */
[----:B------:R-:W-:Y:S01]  /*6bb0*/  F2FP.F16.F32.PACK_AB R45, R45, R44 ;  /* 0x0000002c2d2d723e */ /* 0x000fe200000000ff */
        /* <DEDUP_REMOVED lines=9> */
[----:B------:R-:W-:-:S02]  /*6c50*/  F2FP.F16.F32.PACK_AB R66, R67, R66 ;  /* 0x000000424342723e */ /* 0x000fc400000000ff */
[----:B------:R-:W-:Y:S01]  /*6c60*/  F2FP.F16.F32.PACK_AB R57, R57, R56 ;  /* 0x000000383939723e */ /* 0x000fe200000000ff */
[----:B------:R1:W-:Y:S01]  /*6c70*/  STS [R209+0x2400], R94 ;  /* 0x0024005ed1007388 */ /* 0x0003e20000000800 */
[----:B------:R-:W-:Y:S02]  /*6c80*/  F2FP.F16.F32.PACK_AB R59, R59, R58 ;  /* 0x0000003a3b3b723e */ /* 0x000fe400000000ff */
[CC--:B------:R-:W-:Y:S01]  /*6c90*/  @P0 IADD3 R0, R221.reuse, R222.reuse, RZ ;  /* 0x000000dedd000210 */ /* 0x0c0fe20007ffe0ff */
[----:B------:R1:W-:Y:S01]  /*6ca0*/  STS [R197+0x4000], R36 ;  /* 0x00400024c5007388 */ /* 0x0003e20000000800 */
[----:B------:R-:W-:Y:S02]  /*6cb0*/  @P0 IADD3 R28, R221, R222, RZ ;  /* 0x000000dedd1c0210 */ /* 0x000fe40007ffe0ff */
[----:B------:R-:W-:Y:S01]  /*6cc0*/  F2FP.F16.F32.PACK_AB R2, R61, R2 ;  /* 0x000000023d02723e */ /* 0x000fe200000000ff */
[----:B------:R1:W-:Y:S01]  /*6cd0*/  STS [R197+0x4400], R38 ;  /* 0x00440026c5007388 */ /* 0x0003e20000000800 */
[C---:B--2---:R-:W-:Y:S01]  /*6ce0*/  @P0 IMAD R24, R0.reuse, R7, RZ ;  /* 0x0000000700180224 */ /* 0x044fe200078e02ff */
[----:B------:R-:W-:Y:S01]  /*6cf0*/  F2FP.F16.F32.PACK_AB R32, R63, R32 ;  /* 0x000000203f20723e */ /* 0x000fe200000000ff */
[----:B------:R-:W-:Y:S01]  /*6d00*/  @P0 IMAD.WIDE.U32 R26, R0, R6, RZ ;  /* 0x00000006001a0225 */ /* 0x000fe200078e00ff */
[----:B------:R1:W-:Y:S03]  /*6d10*/  STS [R204+0x4000], R49 ;  /* 0x00400031cc007388 */ /* 0x0003e60000000800 */
[C---:B---3--:R-:W-:Y:S01]  /*6d20*/  @P0 IMAD R0, R28.reuse, R5, RZ ;  /* 0x000000051c000224 */ /* 0x048fe200078e02ff */
[----:B------:R1:W-:Y:S01]  /*6d30*/  STS [R203+0x4000], R50 ;  /* 0x00400032cb007388 */ /* 0x0003e20000000800 */
[----:B------:R-:W-:Y:S01]  /*6d40*/  @P0 IMAD.WIDE.U32 R28, R28, R4, RZ ;  /* 0x000000041c1c0225 */ /* 0x000fe200078e00ff */
[----:B------:R-:W-:-:S02]  /*6d50*/  @P0 IADD3 R24, R27, R24, RZ ;  /* 0x000000181b180210 */ /* 0x000fc40007ffe0ff */
[----:B------:R1:W-:Y:S02]  /*6d60*/  STS [R197+0x6000], R40 ;  /* 0x00600028c5007388 */ /* 0x0003e40000000800 */
[----:B------:R-:W-:Y:S02]  /*6d70*/  @P0 IADD3 R0, R29, R0, RZ ;  /* 0x000000001d000210 */ /* 0x000fe40007ffe0ff */
        /* <DEDUP_REMOVED lines=21> */
.L_x_825:
        /* <DEDUP_REMOVED lines=12> */
.L_x_826:
[----:B------:R2:W-:Y:S01]  /*6f90*/  STS [R209+0x6000], R2 ;  /* 0x00600002d1007388 */ /* 0x0005e20000000800 */
[C---:B------:R-:W-:Y:S01]  /*6fa0*/  IMAD.SHL.U32 R30, R198.reuse, 0x80, RZ ;  /* 0x00000080c61e7824 */ /* 0x040fe200078e00ff */
[----:B------:R-:W-:Y:S01]  /*6fb0*/  SHF.R.S32.HI R35, RZ, 0x1f, R200 ;  /* 0x0000001fff237819 */ /* 0x000fe200000114c8 */
[----:B------:R-:W-:Y:S01]  /*6fc0*/  IMAD R219, R198, -0x80, R219 ;  /* 0xffffff80c6db7824 */ /* 0x000fe200078e02db */
[----:B------:R3:W-:Y:S01]  /*6fd0*/  STS [R209+0x6400], R32 ;  /* 0x00640020d1007388 */ /* 0x0007e20000000800 */
[----:B------:R-:W-:Y:S01]  /*6fe0*/  MOV R34, R200 ;  /* 0x000000c800227202 */ /* 0x000fe20000000f00 */
[----:B------:R-:W-:Y:S01]  /*6ff0*/  ULDC.64 UR8, c[0x0][0x468] ;  /* 0x00011a0000087ab9 */ /* 0x000fe20000000a00 */
[----:B------:R-:W-:Y:S01]  /*7000*/  SHF.R.S32.HI R31, RZ, 0x1f, R30 ;  /* 0x0000001fff1f7819 */ /* 0x000fe2000001141e */
[----:B------:R-:W-:Y:S01]  /*7010*/  BAR.SYNC.DEFER_BLOCKING 0x0 ;  /* 0x0000000000007b1d */ /* 0x000fe20000010000 */
[----:B------:R-:W-:Y:S02]  /*7020*/  ISETP.GE.AND P4, PT, R196, R219, PT ;  /* 0x000000dbc400720c */ /* 0x000fe40003f86270 */
[----:B------:R-:W-:Y:S01]  /*7030*/  SHF.R.S32.HI R29, RZ, 0x1f, R196 ;  /* 0x0000001fff1d7819 */ /* 0x000fe200000114c4 */
[----:B------:R-:W-:-:S02]  /*7040*/  IMAD R25, R31, R6, RZ ;  /* 0x000000061f197224 */ /* 0x000fc400078e02ff */
[----:B------:R-:W-:Y:S02]  /*7050*/  BSSY B0, `(.L_x_827) ;  /* 0x0000020000007945 */ /* 0x000fe40003800000 */
[----:B------:R-:W-:Y:S02]  /*7060*/  IMAD R25, R30, R7, R25 ;  /* 0x000000071e197224 */ /* 0x000fe400078e0219 */
[----:B--2---:R-:W-:Y:S02]  /*7070*/  VIADD R2, R196, 0x20 ;  /* 0x00000020c4027836 */ /* 0x004fe40000000000 */
[----:B---3--:R-:W-:-:S03]  /*7080*/  IMAD.WIDE.U32 R32, R30, R6, R34 ;  /* 0x000000061e207225 */ /* 0x008fc600078e0022 */
[----:B------:R-:W-:Y:S01]  /*7090*/  ISETP.GE.AND P3, PT, R2, R219, PT ;  /* 0x000000db0200720c */ /* 0x000fe20003f66270 */
[----:B------:R2:W3:Y:S01]  /*70a0*/  LDS.128 R20, [R115+0x7000] ;  /* 0x0070000073147984 */ /* 0x0004e20000000c00 */
[----:B------:R-:W-:Y:S02]  /*70b0*/  SHF.R.S32.HI R2, RZ, 0x1f, R189 ;  /* 0x0000001fff027819 */ /* 0x000fe400000114bd */
[----:B-1----:R-:W-:Y:S01]  /*70c0*/  IADD3 R36, P0, R26, R32, RZ ;  /* 0x000000201a247210 */ /* 0x002fe20007f1e0ff */
[----:B------:R2:W1:Y:S01]  /*70d0*/  LDS.128 R16, [R115+0xb000] ;  /* 0x00b0000073107984 */ /* 0x0004620000000c00 */
[C---:B------:R-:W-:Y:S01]  /*70e0*/  VIADD R32, R196.reuse, 0x40 ;  /* 0x00000040c4207836 */ /* 0x040fe20000000000 */
[----:B------:R-:W-:Y:S02]  /*70f0*/  IADD3 R26, R196, 0x60, RZ ;  /* 0x00000060c41a7810 */ /* 0x000fe40007ffe0ff */
[----:B------:R2:W4:Y:S01]  /*7100*/  LDS.128 R12, [R115+0xc000] ;  /* 0x00c00000730c7984 */ /* 0x0005220000000c00 */
[----:B------:R-:W-:Y:S01]  /*7110*/  IADD3.X R37, R24, R33, R25, P0, !PT ;  /* 0x0000002118257210 */ /* 0x000fe200007fe419 */
[----:B------:R-:W-:Y:S01]  /*7120*/  IMAD R24, R2, UR8, RZ ;  /* 0x0000000802187c24 */ /* 0x000fe2000f8e02ff */
[-C--:B------:R-:W-:Y:S01]  /*7130*/  ISETP.GE.AND P2, PT, R32, R219.reuse, PT ;  /* 0x000000db2000720c */ /* 0x080fe20003f46270 */
[----:B------:R2:W1:Y:S01]  /*7140*/  LDS.128 R8, [R115+0xd000] ;  /* 0x00d0000073087984 */ /* 0x0004620000000c00 */
[----:B------:R-:W-:Y:S01]  /*7150*/  ISETP.GE.AND P1, PT, R26, R219, PT ;  /* 0x000000db1a00720c */ /* 0x000fe20003f26270 */
[----:B------:R-:W-:-:S02]  /*7160*/  IMAD R33, R189, UR9, R24 ;  /* 0x00000009bd217c24 */ /* 0x000fc4000f8e0218 */
[----:B------:R-:W-:-:S04]  /*7170*/  IMAD.WIDE.U32 R36, R189, UR8, R36 ;  /* 0x00000008bd247c25 */ /* 0x000fc8000f8e0024 */
[----:B------:R-:W-:Y:S01]  /*7180*/  IMAD.IADD R33, R37, 0x1, R33 ;  /* 0x0000000125217824 */ /* 0x000fe200078e0221 */
        /* <DEDUP_REMOVED lines=12> */
.L_x_828:
[----:B------:R-:W-:Y:S05]  /*7250*/  BSYNC B0 ;  /* 0x0000000000007941 */ /* 0x000fea0003800000 */
.L_x_827:
[----:B------:R-:W-:Y:S04]  /*7260*/  BSSY B0, `(.L_x_829) ;  /* 0x000000d000007945 */ /* 0x000fe80003800000 */
[----:B------:R-:W-:Y:S05]  /*7270*/  @P3 BRA `(.L_x_830) ;  /* 0x00000000002c3947 */ /* 0x000fea0003800000 */
[----:B--2---:R-:W-:Y:S01]  /*7280*/  IADD3 R24, P0, R196, 0x20, RZ ;  /* 0x00000020c4187810 */ /* 0x004fe20007f1e0ff */
[----:B------:R-:W-:Y:S01]  /*7290*/  ULDC.64 UR8, c[0x0][0x3f0] ;  /* 0x0000fc0000087ab9 */ /* 0x000fe20000000a00 */
[----:B------:R-:W-:Y:S02]  /*72a0*/  MOV R32, R36 ;  /* 0x0000002400207202 */ /* 0x000fe40000000f00 */
[----:B------:R-:W-:-:S03]  /*72b0*/  IADD3.X R25, RZ, R29, RZ, P0, !PT ;  /* 0x0000001dff197210 */ /* 0x000fc600007fe4ff */
[----:B------:R-:W-:-:S04]  /*72c0*/  IMAD.WIDE.U32 R26, R24, R6, R32 ;  /* 0x00000006181a7225 */ /* 0x000fc800078e0020 */
[----:B------:R-:W-:-:S04]  /*72d0*/  IMAD R25, R25, R6, RZ ;  /* 0x0000000619197224 */ /* 0x000fc800078e02ff */
[----:B------:R-:W-:Y:S01]  /*72e0*/  IMAD R25, R24, R7, R25 ;  /* 0x0000000718197224 */ /* 0x000fe200078e0219 */
[----:B------:R-:W-:-:S04]  /*72f0*/  LEA R24, P0, R26, UR8, 0x1 ;  /* 0x000000081a187c11 */ /* 0x000fc8000f8008ff */
[----:B------:R-:W-:-:S04]  /*7300*/  IADD3 R25, R27, R25, RZ ;  /* 0x000000191b197210 */ /* 0x000fc80007ffe0ff */
[----:B------:R-:W-:-:S05]  /*7310*/  LEA.HI.X R25, R26, UR9, R25, 0x1, P0 ;  /* 0x000000091a197c11 */ /* 0x000fca00080f0c19 */
[----:B---3--:R2:W-:Y:S02]  /*7320*/  STG.E.128 desc[UR30][R24.64], R20 ;  /* 0x0000001418007986 */ /* 0x0085e4000c101d1e */
.L_x_830:
[----:B------:R-:W-:Y:S05]  /*7330*/  BSYNC B0 ;  /* 0x0000000000007941 */ /* 0x000fea0003800000 */
.L_x_829:
[----:B--23--:R2:W3:Y:S01]  /*7340*/  LDS.128 R20, [R115+0x8000] ;  /* 0x0080000073147984 */ /* 0x00c4e20000000c00 */
[----:B------:R-:W-:Y:S04]  /*7350*/  BSSY B0, `(.L_x_831) ;  /* 0x000000d000007945 */ /* 0x000fe80003800000 */
[----:B------:R-:W-:Y:S05]  /*7360*/  @P2 BRA `(.L_x_832) ;  /* 0x00000000002c2947 */ /* 0x000fea0003800000 */
[----:B------:R-:W-:Y:S01]  /*7370*/  IADD3 R24, P0, R196, 0x40, RZ ;  /* 0x00000040c4187810 */ /* 0x000fe20007f1e0ff */
        /* <DEDUP_REMOVED lines=10> */
.L_x_832:
[----:B------:R-:W-:Y:S05]  /*7420*/  BSYNC B0 ;  /* 0x0000000000007941 */ /* 0x000fea0003800000 */
.L_x_831:
[----:B---3--:R3:W1:Y:S01]  /*7430*/  LDS.128 R20, [R115+0x9000] ;  /* 0x0090000073147984 */ /* 0x0086620000000c00 */
[----:B------:R-:W-:Y:S04]  /*7440*/  BSSY B0, `(.L_x_833) ;  /* 0x000000d000007945 */ /* 0x000fe80003800000 */
        /* <DEDUP_REMOVED lines=11> */
[----:B-1----:R1:W-:Y:S02]  /*7500*/  STG.E.128 desc[UR30][R6.64], R20 ;  /* 0x0000001406007986 */ /* 0x0023e4000c101d1e */
.L_x_834:
[----:B------:R-:W-:Y:S05]  /*7510*/  BSYNC B0 ;  /* 0x0000000000007941 */ /* 0x000fea0003800000 */
.L_x_833:
[----:B-1----:R1:W1:Y:S01]  /*7520*/  LDS.128 R20, [R115+0xa000] ;  /* 0x00a0000073147984 */ /* 0x0022620000000c00 */
[-C--:B------:R-:W-:Y:S01]  /*7530*/  IMAD.WIDE.U32 R34, R30, R4.reuse, R34 ;  /* 0x000000041e227225 */ /* 0x080fe200078e0022 */
        /* <DEDUP_REMOVED lines=20> */
.L_x_836:
[----:B------:R-:W-:Y:S05]  /*7680*/  BSYNC B0 ;  /* 0x0000000000007941 */ /* 0x000fea0003800000 */
.L_x_835:
        /* <DEDUP_REMOVED lines=12> */
[----:B------:R1:W-:Y:S02]  /*7750*/  STG.E.128 desc[UR30][R20.64], R16 ;  /* 0x0000001014007986 */ /* 0x0003e4000c101d1e */
.L_x_838:
[----:B------:R-:W-:Y:S05]  /*7760*/  BSYNC B0 ;  /* 0x0000000000007941 */ /* 0x000fea0003800000 */
.L_x_837:
        /* <DEDUP_REMOVED lines=13> */
.L_x_840:
[----:B------:R-:W-:Y:S05]  /*7840*/  BSYNC B0 ;  /* 0x0000000000007941 */ /* 0x000fea0003800000 */
.L_x_839:
        /* <DEDUP_REMOVED lines=13> */
.L_x_821:
[----:B------:R-:W-:Y:S01]  /*7920*/  ISETP.NE.AND P0, PT, R222, -0x1, PT ;  /* 0xffffffffde00780c */ /* 0x000fe20003f05270 */
[C---:B------:R-:W-:Y:S01]  /*7930*/  IMAD.SHL.U32 R11, R198.reuse, 0x80, RZ ;  /* 0x00000080c60b7824 */ /* 0x040fe200078e00ff */
[----:B------:R-:W-:Y:S01]  /*7940*/  SHF.R.S32.HI R15, RZ, 0x1f, R190 ;  /* 0x0000001fff0f7819 */ /* 0x000fe200000114be */
[----:B------:R-:W-:-:S10]  /*7950*/  IMAD R219, R198, -0x80, R219 ;  /* 0xffffff80c6db7824 */ /* 0x000fd400078e02db */
        /* <DEDUP_REMOVED lines=25> */
.L_x_842:
        /* <DEDUP_REMOVED lines=13> */
.L_x_843:
[C---:B------:R-:W-:Y:S01]  /*7bc0*/  VIADD R8, R196.reuse, 0x20 ;  /* 0x00000020c4087836 */ /* 0x040fe20000000000 */
[-C--:B------:R-:W-:Y:S01]  /*7bd0*/  ISETP.GE.AND P4, PT, R196, R219.reuse, PT ;  /* 0x000000dbc400720c */ /* 0x080fe20003f86270 */
[-C--:B------:R-:W-:Y:S01]  /*7be0*/  IMAD R16, R13, R6.reuse, RZ ;  /* 0x000000060d107224 */ /* 0x080fe200078e02ff */
[----:B------:R-:W-:Y:S01]  /*7bf0*/  ULDC.64 UR8, c[0x0][0x468] ;  /* 0x00011a0000087ab9 */ /* 0x000fe20000000a00 */
[C---:B------:R-:W-:Y:S01]  /*7c00*/  IMAD.WIDE.U32 R14, R11.reuse, R6, R200 ;  /* 0x000000060b0e7225 */ /* 0x040fe200078e00c8 */
[----:B------:R-:W-:Y:S01]  /*7c10*/  ISETP.GE.AND P3, PT, R8, R219, PT ;  /* 0x000000db0800720c */ /* 0x000fe20003f66270 */
[----:B------:R-:W-:Y:S01]  /*7c20*/  BSSY B0, `(.L_x_844) ;  /* 0x0000018000007945 */ /* 0x000fe20003800000 */
[----:B------:R-:W-:Y:S01]  /*7c30*/  SHF.R.S32.HI R8, RZ, 0x1f, R189 ;  /* 0x0000001fff087819 */ /* 0x000fe200000114bd */
[----:B------:R-:W-:Y:S01]  /*7c40*/  IMAD R9, R11, R7, R16 ;  /* 0x000000070b097224 */ /* 0x000fe200078e0210 */
[----:B------:R-:W-:Y:S01]  /*7c50*/  IADD3 R18, P0, R12, R14, RZ ;  /* 0x0000000e0c127210 */ /* 0x000fe20007f1e0ff */
[C---:B------:R-:W-:Y:S01]  /*7c60*/  VIADD R14, R196.reuse, 0x40 ;  /* 0x00000040c40e7836 */ /* 0x040fe20000000000 */
[----:B------:R-:W-:-:S02]  /*7c70*/  IADD3 R12, R196, 0x60, RZ ;  /* 0x00000060c40c7810 */ /* 0x000fc40007ffe0ff */
[----:B------:R-:W-:Y:S01]  /*7c80*/  IADD3.X R19, R10, R15, R9, P0, !PT ;  /* 0x0000000f0a137210 */ /* 0x000fe200007fe409 */
[----:B------:R-:W-:Y:S01]  /*7c90*/  IMAD R10, R8, UR8, RZ ;  /* 0x00000008080a7c24 */ /* 0x000fe2000f8e02ff */
[-C--:B------:R-:W-:Y:S02]  /*7ca0*/  ISETP.GE.AND P2, PT, R14, R219.reuse, PT ;  /* 0x000000db0e00720c */ /* 0x080fe40003f46270 */
[----:B------:R-:W-:Y:S01]  /*7cb0*/  ISETP.GE.AND P1, PT, R12, R219, PT ;  /* 0x000000db0c00720c */ /* 0x000fe20003f26270 */
[C---:B------:R-:W-:Y:S01]  /*7cc0*/  IMAD R17, R189.reuse, UR9, R10 ;  /* 0x00000009bd117c24 */ /* 0x040fe2000f8e020a */
[----:B------:R-:W-:Y:S01]  /*7cd0*/  SHF.R.S32.HI R9, RZ, 0x1f, R196 ;  /* 0x0000001fff097819 */ /* 0x000fe200000114c4 */
        /* <DEDUP_REMOVED lines=12> */
.L_x_845:
[----:B------:R-:W-:Y:S05]  /*7da0*/  BSYNC B0 ;  /* 0x0000000000007941 */ /* 0x000fea0003800000 */
.L_x_844:
        /* <DEDUP_REMOVED lines=13> */
.L_x_847:
[----:B------:R-:W-:Y:S05]  /*7e80*/  BSYNC B0 ;  /* 0x0000000000007941 */ /* 0x000fea0003800000 */
.L_x_846:
        /* <DEDUP_REMOVED lines=13> */
.L_x_849:
[----:B------:R-:W-:Y:S05]  /*7f60*/  BSYNC B0 ;  /* 0x0000000000007941 */ /* 0x000fea0003800000 */
.L_x_848:
        /* <DEDUP_REMOVED lines=13> */
.L_x_851:
[----:B------:R-:W-:Y:S05]  /*8040*/  BSYNC B0 ;  /* 0x0000000000007941 */ /* 0x000fea0003800000 */
.L_x_850:
        /* <DEDUP_REMOVED lines=21> */
.L_x_853:
[----:B------:R-:W-:Y:S05]  /*81a0*/  BSYNC B0 ;  /* 0x0000000000007941 */ /* 0x000fea0003800000 */
.L_x_852:
        /* <DEDUP_REMOVED lines=13> */
.L_x_855:
[----:B------:R-:W-:Y:S05]  /*8280*/  BSYNC B0 ;  /* 0x0000000000007941 */ /* 0x000fea0003800000 */
.L_x_854:
        /* <DEDUP_REMOVED lines=13> */
.L_x_857:
[----:B------:R-:W-:Y:S05]  /*8360*/  BSYNC B0 ;  /* 0x0000000000007941 */ /* 0x000fea0003800000 */
.L_x_856:
        /* <DEDUP_REMOVED lines=12> */
.L_x_841:
[----:B------:R-:W-:Y:S05]  /*8430*/  BSYNC B1 ;  /* 0x0000000000017941 */ /* 0x000fea0003800000 */
.L_x_816:
[----:B-1----:R-:W1:Y:S02]  /*8440*/  LDC R5, c[0x0][0xc] ;  /* 0x00000300ff057b82 */ /* 0x002e640000000800 */
[----:B-1----:R-:W-:-:S04]  /*8450*/  IADD3 R198, R5, R198, RZ ;  /* 0x000000c605c67210 */ /* 0x002fc80007ffe0ff */
[----:B------:R-:W-:-:S13]  /*8460*/  ISETP.GE.AND P0, PT, R198, UR7, PT ;  /* 0x00000007c6007c0c */ /* 0x000fda000bf06270 */
[----:B------:R-:W-:Y:S05]  /*8470*/  @P0 BRA `(.L_x_858) ;  /* 0x0000000000040947 */ /* 0x000fea0003800000 */
[----:B------:R-:W-:Y:S05]  /*8480*/  BRA `(.L_x_859) ;  /* 0xffffff8400207947 */ /* 0x000fea000383ffff */
.L_x_858:
[----:B------:R-:W-:Y:S05]  /*8490*/  EXIT ;  /* 0x000000000000794d */ /* 0x000fea0003800000 */
.L_x_860:
        /* <DEDUP_REMOVED lines=14> */
.L_x_2470:


//--------------------- .text._ZN5flash44flash_bwd_dq_dk_dv_loop_seqk_parallel_kernelI23Flash_bwd_kernel_traitsILi64ELi64ELi128ELi8ELi2ELi4ELi4ELb1ELb0EN7cutlass6half_tE19Flash_kernel_traitsILi64ELi64ELi128ELi8ES3_EELb0ELb0ELb0ELb0ELb0ELb1ELb1EEEvNS_16Flash_bwd_paramsE --------------------------
	.section	.text._ZN5flash44flash_bwd_dq_dk_dv_loop_seqk_parallel_kernelI23Flash_bwd_kernel_traitsILi64ELi64ELi128ELi8ELi2ELi4ELi4ELb1ELb0EN7cutlass6half_tE19Flash_kernel_traitsILi64ELi64ELi128ELi8ES3_EELb0ELb0ELb0ELb0ELb0ELb1ELb1EEEvNS_16Flash_bwd_paramsE,"ax",@progbits
	.align	128
        .global         _ZN5flash44flash_bwd_dq_dk_dv_loop_seqk_parallel_kernelI23Flash_bwd_kernel_traitsILi64ELi64ELi128ELi8ELi2ELi4ELi4ELb1ELb0EN7cutlass6half_tE19Flash_kernel_traitsILi64ELi64ELi128ELi8ES3_EELb0ELb0ELb0ELb0ELb0ELb1ELb1EEEvNS_16Flash_bwd_paramsE
        .type           _ZN5flash44flash_bwd_dq_dk_dv_loop_seqk_parallel_kernelI23Flash_bwd_kernel_traitsILi64ELi64ELi128ELi8ELi2ELi4ELi4ELb1ELb0EN7cutlass6half_tE19Flash_kernel_traitsILi64ELi64ELi128ELi8ES3_EELb0ELb0ELb0ELb0ELb0ELb1ELb1EEEvNS_16Flash_bwd_paramsE,@function
        .size           _ZN5flash44flash_bwd_dq_dk_dv_loop_seqk_parallel_kernelI23Flash_bwd_kernel_traitsILi64ELi64ELi128ELi8ELi2ELi4ELi4ELb1ELb0EN7cutlass6half_tE19Flash_kernel_traitsILi64ELi64ELi128ELi8ES3_EELb0ELb0ELb0ELb0ELb0ELb1ELb1EEEvNS_16Flash_bwd_paramsE,(.L_x_2471 - _ZN5flash44flash_bwd_dq_dk_dv_loop_seqk_parallel_kernelI23Flash_bwd_kernel_traitsILi64ELi64ELi128ELi8ELi2ELi4ELi4ELb1ELb0EN7cutlass6half_tE19Flash_kernel_traitsILi64ELi64ELi128ELi8ES3_EELb0ELb0ELb0ELb0ELb0ELb1ELb1EEEvNS_16Flash_bwd_paramsE)
        .other          _ZN5flash44flash_bwd_dq_dk_dv_loop_seqk_parallel_kernelI23Flash_bwd_kernel_traitsILi64ELi64ELi128ELi8ELi2ELi4ELi4ELb1ELb0EN7cutlass6half_tE19Flash_kernel_traitsILi64ELi64ELi128ELi8ES3_EELb0ELb0ELb0ELb0ELb0ELb1ELb1EEEvNS_16Flash_bwd_paramsE,@"STO_CUDA_ENTRY STV_DEFAULT"
_ZN5flash44flash_bwd_dq_dk_dv_loop_seqk_parallel_kernelI23Flash_bwd_kernel_traitsILi64ELi64ELi128ELi8ELi2ELi4ELi4ELb1ELb0EN7cutlass6half_tE19Flash_kernel_traitsILi64ELi64ELi128ELi8ES3_EELb0ELb0ELb0ELb0ELb0ELb1ELb1EEEvNS_16Flash_bwd_paramsE:
.text._ZN5flash44flash_bwd_dq_dk_dv_loop_seqk_parallel_kernelI23Flash_bwd_kernel_traitsILi64ELi64ELi128ELi8ELi2ELi4ELi4ELb1ELb0EN7cutlass6half_tE19Flash_kernel_traitsILi64ELi64ELi128ELi8ES3_EELb0ELb0ELb0ELb0ELb0ELb1ELb1EEEvNS_16Flash_bwd_paramsE:
[----:B------:R-:W-:Y:S08]  /*0000*/  LDC R1, c[0x0][0x28] ;  /* 0x00000a00ff017b82 */ /* 0x000ff00000000800 */
[----:B------:R-:W1:Y:S01]  /*0010*/  S2UR UR30, SR_CTAID.X ;  /* 0x00000000001e79c3 */ /* 0x000e620000002500 */
[----:B------:R-:W-:Y:S02]  /*0020*/  ULDC UR4, c[0x0][0x2c8] ;  /* 0x0000b20000047ab9 */ /* 0x000fe40000000800 */
[----:B------:R-:W-:-:S04]  /*0030*/  UIADD3 UR5, UR4, 0x7f, URZ ;  /* 0x0000007f04057890 */ /* 0x000fc8000fffe03f */
[----:B------:R-:W-:-:S04]  /*0040*/  USHF.R.S32.HI UR4, URZ, 0x1f, UR5 ;  /* 0x0000001f3f047899 */ /* 0x000fc80008011405 */
[----:B------:R-:W-:-:S04]  /*0050*/  ULEA.HI UR4, UR4, UR5, URZ, 0x7 ;  /* 0x0000000504047291 */ /* 0x000fc8000f8f383f */
[----:B------:R-:W-:-:S06]  /*0060*/  USHF.R.S32.HI UR6, URZ, 0x7, UR4 ;  /* 0x000000073f067899 */ /* 0x000fcc0008011404 */
[----:B------:R-:W-:Y:S01]  /*0070*/  MOV R249, UR6 ;  /* 0x0000000600f97c02 */ /* 0x000fe20008000f00 */
        /* <DEDUP_REMOVED lines=9> */
[----:B------:R-:W3:Y:S08]  /*0110*/  S2UR UR56, SR_CTAID.Z ;  /* 0x00000000003879c3 */ /* 0x000ef00000002700 */
[----:B------:R-:W4:Y:S01]  /*0120*/  S2UR UR44, SR_CTAID.Y ;  /* 0x00000000002c79c3 */ /* 0x000f220000002600 */
[----:B--2---:R-:W-:Y:S01]  /*0130*/  ULEA UR4, UR4, UR5, 0x18 ;  /* 0x0000000504047291 */ /* 0x004fe2000f8ec03f */
[----:B-1----:R-:W-:Y:S01]  /*0140*/  SHF.R.S32.HI R18, RZ, 0x1f, R16 ;  /* 0x0000001fff127819 */ /* 0x002fe20000011410 */
[----:B------:R-:W-:Y:S01]  /*0150*/  IMAD.SHL.U32 R242, R16, 0x2, RZ ;  /* 0x0000000210f27824 */ /* 0x000fe200078e00ff */
[----:B---3--:R-:W-:-:S02]  /*0160*/  USHF.R.S32.HI UR6, URZ, 0x1f, UR56 ;  /* 0x0000001f3f067899 */ /* 0x008fc40008011438 */
[CC--:B------:R-:W-:Y:S01]  /*0170*/  LEA.HI R4, R18.reuse, R16.reuse, RZ, 0x5 ;  /* 0x0000001012047211 */ /* 0x0c0fe200078f28ff */
[----:B------:R-:W-:Y:S01]  /*0180*/  USHF.R.S32.HI UR7, URZ, 0x1f, UR56 ;  /* 0x0000001f3f077899 */ /* 0x000fe20008011438 */
[----:B------:R-:W-:Y:S02]  /*0190*/  LEA.HI R6, R18, R16, RZ, 0x4 ;  /* 0x0000001012067211 */ /* 0x000fe400078f20ff */
[--C-:B------:R-:W-:Y:S01]  /*01a0*/  SHF.R.S32.HI R5, RZ, 0x5, R4.reuse ;  /* 0x00000005ff057819 */ /* 0x100fe20000011404 */
[----:B----4-:R-:W-:Y:S01]  /*01b0*/  USHF.L.U32 UR5, UR44, 0x7, URZ ;  /* 0x000000072c057899 */ /* 0x010fe2000800063f */
[----:B------:R-:W-:Y:S01]  /*01c0*/  SHF.R.S32.HI R0, RZ, 0x1f, R4 ;  /* 0x0000001fff007819 */ /* 0x000fe20000011404 */
[----:B------:R-:W-:Y:S01]  /*01d0*/  IMAD.U32 R251, RZ, RZ, UR7 ;  /* 0x00000007fffb7e24 */ /* 0x000fe2000f8e00ff */
[----:B------:R-:W-:Y:S02]  /*01e0*/  SHF.R.S32.HI R7, RZ, 0x4, R6 ;  /* 0x00000004ff077819 */ /* 0x000fe40000011406 */
[----:B------:R-:W-:-:S02]  /*01f0*/  LEA.HI R0, R0, R5, RZ, 0x2 ;  /* 0x0000000500007211 */ /* 0x000fc400078f10ff */
[----:B------:R-:W-:Y:S02]  /*0200*/  LEA.HI R2, R6, R7, RZ, 0x1 ;  /* 0x0000000706027211 */ /* 0x000fe400078f08ff */
[----:B------:R-:W-:Y:S02]  /*0210*/  LEA.HI R3, R4, R5, RZ, 0x1 ;  /* 0x0000000504037211 */ /* 0x000fe400078f08ff */
[----:B------:R-:W-:Y:S02]  /*0220*/  LOP3.LUT R0, R0, 0xfffffffc, RZ, 0xc0, !PT ;  /* 0xfffffffc00007812 */ /* 0x000fe400078ec0ff */
[----:B------:R-:W-:Y:S02]  /*0230*/  LOP3.LUT R2, R2, 0xfffffffe, RZ, 0xc0, !PT ;  /* 0xfffffffe02027812 */ /* 0x000fe400078ec0ff */
[----:B------:R-:W-:Y:S01]  /*0240*/  LOP3.LUT R3, R3, 0xfffffffe, RZ, 0xc0, !PT ;  /* 0xfffffffe03037812 */ /* 0x000fe200078ec0ff */
[----:B------:R-:W-:Y:S01]  /*0250*/  IMAD.IADD R174, R5, 0x1, -R0 ;  /* 0x0000000105ae7824 */ /* 0x000fe200078e0a00 */
[CC--:B------:R-:W-:Y:S01]  /*0260*/  LEA.HI R19, R18.reuse, R16.reuse, RZ, 0x2 ;  /* 0x0000001012137211 */ /* 0x0c0fe200078f10ff */
[----:B------:R-:W-:Y:S01]  /*0270*/  IMAD.IADD R13, R7, 0x1, -R2 ;  /* 0x00000001070d7824 */ /* 0x000fe200078e0a02 */
[----:B------:R-:W-:Y:S01]  /*0280*/  LEA.HI R14, R18, R16, RZ, 0x3 ;  /* 0x00000010120e7211 */ /* 0x000fe200078f18ff */
[----:B------:R-:W-:Y:S01]  /*0290*/  IMAD.IADD R15, R5, 0x1, -R3 ;  /* 0x00000001050f7824 */ /* 0x000fe200078e0a03 */
[----:B------:R-:W-:-:S02]  /*02a0*/  LOP3.LUT R0, R4, 0xffffffe0, RZ, 0xc0, !PT ;  /* 0xffffffe004007812 */ /* 0x000fc400078ec0ff */
[--C-:B------:R-:W-:Y:S02]  /*02b0*/  SHF.R.S32.HI R11, RZ, 0x2, R19.reuse ;  /* 0x00000002ff0b7819 */ /* 0x100fe40000011413 */
[----:B------:R-:W-:Y:S02]  /*02c0*/  SHF.R.S32.HI R2, RZ, 0x1f, R19 ;  /* 0x0000001fff027819 */ /* 0x000fe40000011413 */
[----:B------:R-:W-:Y:S02]  /*02d0*/  SHF.R.S32.HI R3, RZ, 0x3, R14 ;  /* 0x00000003ff037819 */ /* 0x000fe4000001140e */
[----:B------:R-:W-:Y:S02]  /*02e0*/  LOP3.LUT R5, R14, 0xfffffff8, RZ, 0xc0, !PT ;  /* 0xfffffff80e057812 */ /* 0x000fe400078ec0ff */
[----:B------:R-:W-:Y:S01]  /*02f0*/  LEA.HI R4, R2, R11, RZ, 0x3 ;  /* 0x0000000b02047211 */ /* 0x000fe200078f18ff */
[----:B------:R-:W-:Y:S01]  /*0300*/  IMAD.IADD R2, R16, 0x1, -R0 ;  /* 0x0000000110027824 */ /* 0x000fe200078e0a00 */
[----:B------:R-:W-:Y:S01]  /*0310*/  LOP3.LUT R6, R6, 0xfffffff0, RZ, 0xc0, !PT ;  /* 0xfffffff006067812 */ /* 0x000fe200078ec0ff */
[----:B------:R-:W-:Y:S01]  /*0320*/  IMAD.SHL.U32 R3, R3, 0x40, RZ ;  /* 0x0000004003037824 */ /* 0x000fe200078e00ff */
[----:B------:R-:W-:Y:S01]  /*0330*/  LOP3.LUT R4, R4, 0xfffffff8, RZ, 0xc0, !PT ;  /* 0xfffffff804047812 */ /* 0x000fe200078ec0ff */
[C---:B------:R-:W-:Y:S01]  /*0340*/  IMAD.IADD R0, R16.reuse, 0x1, -R5 ;  /* 0x0000000110007824 */ /* 0x040fe200078e0a05 */
[----:B------:R-:W-:Y:S01]  /*0350*/  SHF.R.S32.HI R5, RZ, 0x1f, R2 ;  /* 0x0000001fff057819 */ /* 0x000fe20000011402 */
[----:B------:R-:W-:Y:S01]  /*0360*/  IMAD.IADD R6, R16, 0x1, -R6 ;  /* 0x0000000110067824 */ /* 0x000fe200078e0a06 */
[----:B------:R-:W-:Y:S01]  /*0370*/  LOP3.LUT R3, R3, 0x1c0, RZ, 0xc0, !PT ;  /* 0x000001c003037812 */ /* 0x000fe200078ec0ff */
[C---:B------:R-:W-:Y:S01]  /*0380*/  IMAD.SHL.U32 R7, R0.reuse, 0x8, RZ ;  /* 0x0000000800077824 */ /* 0x040fe200078e00ff */
[----:B------:R-:W-:Y:S01]  /*0390*/  LEA.HI R17, R5, R2, RZ, 0x2 ;  /* 0x0000000205117211 */ /* 0x000fe200078f10ff */
[----:B------:R-:W-:Y:S01]  /*03a0*/  IMAD.IADD R11, R11, 0x1, -R4 ;  /* 0x000000010b0b7824 */ /* 0x000fe200078e0a04 */
[----:B------:R-:W-:-:S02]  /*03b0*/  LOP3.LUT P4, RZ, R0, 0x2, RZ, 0xc0, !PT ;  /* 0x0000000200ff7812 */ /* 0x000fc4000788c0ff */
[----:B------:R-:W-:Y:S02]  /*03c0*/  LOP3.LUT R2, R3, 0x38, R7, 0xf8, !PT ;  /* 0x0000003803027812 */ /* 0x000fe400078ef807 */
[C---:B------:R-:W-:Y:S01]  /*03d0*/  LOP3.LUT P3, RZ, R0.reuse, 0x4, RZ, 0xc0, !PT ;  /* 0x0000000400ff7812 */ /* 0x040fe2000786c0ff */
[----:B------:R-:W-:Y:S01]  /*03e0*/  IMAD.SHL.U32 R0, R0, 0x40, RZ ;  /* 0x0000004000007824 */ /* 0x000fe200078e00ff */
[----:B------:R-:W-:Y:S02]  /*03f0*/  SHF.R.U32.HI R3, RZ, 0x3, R3 ;  /* 0x00000003ff037819 */ /* 0x000fe40000011603 */
[----:B------:R-:W-:Y:S02]  /*0400*/  LEA.HI R7, R18, R16, RZ, 0x6 ;  /* 0x0000001012077211 */ /* 0x000fe400078f30ff */
[----:B------:R-:W-:Y:S01]  /*0410*/  LOP3.LUT R240, R2, R3, RZ, 0x3c, !PT ;  /* 0x0000000302f07212 */ /* 0x000fe200078e3cff */
[----:B------:R-:W-:Y:S01]  /*0420*/  IMAD.SHL.U32 R2, R174, 0x10, RZ ;  /* 0x00000010ae027824 */ /* 0x000fe200078e00ff */
[----:B------:R-:W-:-:S02]  /*0430*/  SHF.R.S32.HI R3, RZ, 0x1f, R6 ;  /* 0x0000001fff037819 */ /* 0x000fc40000011406 */
[----:B------:R-:W-:Y:S02]  /*0440*/  LOP3.LUT R0, R0, 0x1c0, RZ, 0xc0, !PT ;  /* 0x000001c000007812 */ /* 0x000fe400078ec0ff */
[----:B------:R-:W-:Y:S02]  /*0450*/  SHF.R.S32.HI R7, RZ, 0x6, R7 ;  /* 0x00000006ff077819 */ /* 0x000fe40000011407 */
[----:B------:R-:W-:Y:S01]  /*0460*/  LEA.HI R12, R3, R6, RZ, 0x3 ;  /* 0x00000006030c7211 */ /* 0x000fe200078f18ff */
[----:B------:R-:W-:Y:S01]  /*0470*/  IMAD.SHL.U32 R3, R13, 0x200, RZ ;  /* 0x000002000d037824 */ /* 0x000fe200078e00ff */
[C---:B------:R-:W-:Y:S01]  /*0480*/  LOP3.LUT R4, R0.reuse, 0x8, R14, 0xf8, !PT ;  /* 0x0000000800047812 */ /* 0x040fe200078ef80e */
[C---:B------:R-:W-:Y:S01]  /*0490*/  IMAD R240, R7.reuse, 0x200, R240 ;  /* 0x0000020007f07824 */ /* 0x040fe200078e02f0 */
[----:B------:R-:W-:Y:S02]  /*04a0*/  SHF.R.U32.HI R5, RZ, 0x3, R0 ;  /* 0x00000003ff057819 */ /* 0x000fe40000011600 */
[----:B------:R-:W-:Y:S01]  /*04b0*/  LOP3.LUT R8, R0, 0x30, R2, 0xf8, !PT ;  /* 0x0000003000087812 */ /* 0x000fe200078ef802 */
[----:B------:R-:W-:Y:S01]  /*04c0*/  IMAD R2, R7, 0x800, R3 ;  /* 0x0000080007027824 */ /* 0x000fe200078e0203 */
[----:B------:R-:W-:-:S02]  /*04d0*/  LOP3.LUT R0, R4, R5, RZ, 0x3c, !PT ;  /* 0x0000000504007212 */ /* 0x000fc400078e3cff */
[----:B------:R-:W-:Y:S02]  /*04e0*/  LOP3.LUT R4, R8, 0x8, R14, 0xf8, !PT ;  /* 0x0000000808047812 */ /* 0x000fe400078ef80e */
[----:B------:R-:W-:Y:S01]  /*04f0*/  LOP3.LUT R10, R12, 0xfffffff8, RZ, 0xc0, !PT ;  /* 0xfffffff80c0a7812 */ /* 0x000fe200078ec0ff */
[----:B------:R-:W-:Y:S01]  /*0500*/  IMAD.IADD R182, R2, 0x1, R0 ;  /* 0x0000000102b67824 */ /* 0x000fe200078e0200 */
[----:B------:R-:W-:Y:S01]  /*0510*/  LOP3.LUT R5, R3, R4, R5, 0xf6, !PT ;  /* 0x0000000403057212 */ /* 0x000fe200078ef605 */
[----:B------:R-:W-:Y:S01]  /*0520*/  IMAD.SHL.U32 R4, R7, 0x20, RZ ;  /* 0x0000002007047824 */ /* 0x000fe200078e00ff */
[----:B------:R-:W-:Y:S01]  /*0530*/  LOP3.LUT R0, R19, 0x7ffffffc, RZ, 0xc0, !PT ;  /* 0x7ffffffc13007812 */ /* 0x000fe200078ec0ff */
[----:B------:R-:W-:Y:S01]  /*0540*/  IMAD.IADD R14, R6, 0x1, -R10 ;  /* 0x00000001060e7824 */ /* 0x000fe200078e0a0a */
[----:B------:R-:W-:Y:S01]  /*0550*/  LEA.HI R3, R18, R16, RZ, 0x7 ;  /* 0x0000001012037211 */ /* 0x000fe200078f38ff */
[C---:B------:R-:W-:Y:S01]  /*0560*/  IMAD.SHL.U32 R6, R11.reuse, 0x40, RZ ;  /* 0x000000400b067824 */ /* 0x040fe200078e00ff */
[----:B------:R-:W-:Y:S01]  /*0570*/  LOP3.LUT R9, R11, 0x1, RZ, 0xc0, !PT ;  /* 0x000000010b097812 */ /* 0x000fe200078ec0ff */
[----:B------:R-:W-:Y:S01]  /*0580*/  IMAD.IADD R0, R16, 0x1, -R0 ;  /* 0x0000000110007824 */ /* 0x000fe200078e0a00 */
[----:B------:R-:W-:Y:S01]  /*0590*/  SHF.R.S32.HI R3, RZ, 0x7, R3 ;  /* 0x00000007ff037819 */ /* 0x000fe20000011403 */
[----:B------:R-:W-:Y:S01]  /*05a0*/  IMAD.SHL.U32 R7, R13, 0x10, RZ ;  /* 0x000000100d077824 */ /* 0x000fe200078e00ff */
[----:B------:R-:W-:Y:S01]  /*05b0*/  ISETP.NE.U32.AND P0, PT, R9, 0x1, PT ;  /* 0x000000010900780c */ /* 0x000fe20003f05070 */
[----:B------:R-:W-:Y:S01]  /*05c0*/  IMAD.SHL.U32 R8, R0, 0x2, RZ ;  /* 0x0000000200087824 */ /* 0x000fe200078e00ff */
[----:B------:R-:W-:Y:S01]  /*05d0*/  LOP3.LUT R0, R6, 0x1c0, RZ, 0xc0, !PT ;  /* 0x000001c006007812 */ /* 0x000fe200078ec0ff */
[C---:B------:R-:W-:Y:S01]  /*05e0*/  IMAD.SHL.U32 R2, R3.reuse, 0x8, RZ ;  /* 0x0000000803027824 */ /* 0x040fe200078e00ff */
[----:B------:R-:W-:Y:S01]  /*05f0*/  SHF.R.S32.HI R6, RZ, 0x2, R17 ;  /* 0x00000002ff067819 */ /* 0x000fe20000011411 */
[----:B------:R-:W-:Y:S01]  /*0600*/  IMAD R10, R3, 0x1000, R8 ;  /* 0x00001000030a7824 */ /* 0x000fe200078e0208 */
[----:B------:R-:W-:-:S02]  /*0610*/  SHF.R.U32.HI R3, RZ, 0x3, R0 ;  /* 0x00000003ff037819 */ /* 0x000fc40000011600 */
[----:B------:R-:W-:Y:S01]  /*0620*/  LOP3.LUT R2, R2, 0x8, RZ, 0xc0, !PT ;  /* 0x0000000802027812 */ /* 0x000fe200078ec0ff */
[----:B------:R-:W-:Y:S01]  /*0630*/  IMAD R243, R15, 0x10, R6 ;  /* 0x000000100ff37824 */ /* 0x000fe200078e0206 */
[----:B------:R-:W-:Y:S01]  /*0640*/  LOP3.LUT R242, R4, 0x6, R242, 0xf8, !PT ;  /* 0x0000000604f27812 */ /* 0x000fe200078ef8f2 */
[----:B------:R-:W-:Y:S01]  /*0650*/  IMAD.SHL.U32 R6, R14, 0x40, RZ ;  /* 0x000000400e067824 */ /* 0x000fe200078e00ff */
[----:B------:R-:W-:Y:S02]  /*0660*/  LOP3.LUT R4, R0, 0x20, R4, 0xf8, !PT ;  /* 0x0000002000047812 */ /* 0x000fe400078ef804 */
[----:B------:R-:W-:Y:S01]  /*0670*/  LOP3.LUT R9, R3, R0, R2, 0x1e, !PT ;  /* 0x0000000003097212 */ /* 0x000fe200078e1e02 */
[----:B------:R-:W-:Y:S01]  /*0680*/  VIADD R0, R243, 0xffffffc0 ;  /* 0xffffffc0f3007836 */ /* 0x000fe20000000000 */
[----:B------:R-:W-:Y:S02]  /*0690*/  R2P PR, R11, 0x6 ;  /* 0x000000060b007804 */ /* 0x000fe40000000000 */
[----:B------:R-:W-:Y:S01]  /*06a0*/  LOP3.LUT R11, R2, 0x10, R7, 0xf8, !PT ;  /* 0x00000010020b7812 */ /* 0x000fe200078ef807 */
[----:B------:R-:W-:Y:S01]  /*06b0*/  IMAD R2, R174, 0x400, R8 ;  /* 0x00000400ae027824 */ /* 0x000fe200078e0208 */
[----:B------:R-:W-:Y:S01]  /*06c0*/  LOP3.LUT R4, R4, R3, RZ, 0x3c, !PT ;  /* 0x0000000304047212 */ /* 0x000fe200078e3cff */
[----:B------:R-:W-:Y:S01]  /*06d0*/  IMAD R3, R15, 0x400, R10 ;  /* 0x000004000f037824 */ /* 0x000fe200078e020a */
[----:B------:R-:W-:Y:S01]  /*06e0*/  SHF.R.S32.HI R7, RZ, 0x1f, R0 ;  /* 0x0000001fff077819 */ /* 0x000fe20000011400 */
[----:B------:R-:W-:Y:S01]  /*06f0*/  IMAD.IADD R9, R2, 0x1, R9 ;  /* 0x0000000102097824 */ /* 0x000fe200078e0209 */
[----:B------:R-:W-:Y:S01]  /*0700*/  SEL R189, R189, 0x10, !P0 ;  /* 0x00000010bdbd7807 */ /* 0x000fe20004000000 */
[----:B------:R-:W-:Y:S01]  /*0710*/  IMAD.IADD R191, R4, 0x1, R3 ;  /* 0x0000000104bf7824 */ /* 0x000fe200078e0203 */
[----:B------:R-:W-:Y:S01]  /*0720*/  SHF.L.U64.HI R241, R0, 0x2, R7 ;  /* 0x0000000200f17819 */ /* 0x000fe20000010207 */
[----:B------:R-:W-:Y:S01]  /*0730*/  IMAD.SHL.U32 R0, R13, 0x8, RZ ;  /* 0x000000080d007824 */ /* 0x000fe200078e00ff */
[----:B------:R-:W-:Y:S01]  /*0740*/  LOP3.LUT R3, R6, 0x1c0, RZ, 0xc0, !PT ;  /* 0x000001c006037812 */ /* 0x000fe200078ec0ff */
[----:B------:R-:W-:Y:S01]  /*0750*/  IMAD.SHL.U32 R4, R12, 0x40, RZ ;  /* 0x000000400c047824 */ /* 0x000fe200078e00ff */
[----:B------:R-:W-:-:S02]  /*0760*/  LEA R191, R191, UR4, 0x1 ;  /* 0x00000004bfbf7c11 */ /* 0x000fc4000f8e08ff */
[----:B------:R-:W-:Y:S02]  /*0770*/  SHF.R.U32.HI R2, RZ, 0x3, R3 ;  /* 0x00000003ff027819 */ /* 0x000fe40000011603 */
[----:B------:R-:W-:Y:S01]  /*0780*/  LOP3.LUT R6, R3, 0x8, R0, 0xf8, !PT ;  /* 0x0000000803067812 */ /* 0x000fe200078ef800 */
[----:B------:R-:W-:Y:S01]  /*0790*/  IMAD.IADD R192, R191, 0x1, R189 ;  /* 0x00000001bfc07824 */ /* 0x000fe200078e02bd */
[----:B------:R-:W-:Y:S02]  /*07a0*/  LOP3.LUT R3, R2, R11, R3, 0x1e, !PT ;  /* 0x0000000b02037212 */ /* 0x000fe400078e1e03 */
[----:B------:R-:W-:Y:S01]  /*07b0*/  LOP3.LUT R2, R6, R2, RZ, 0x3c, !PT ;  /* 0x0000000206027212 */ /* 0x000fe200078e3cff */
[----:B------:R-:W-:Y:S01]  /*07c0*/  IMAD.U32 R6, RZ, RZ, UR6 ;  /* 0x00000006ff067e24 */ /* 0x000fe2000f8e00ff */
[----:B------:R-:W-:Y:S01]  /*07d0*/  LOP3.LUT R0, R4, 0xfffffe00, RZ, 0xc0, !PT ;  /* 0xfffffe0004007812 */ /* 0x000fe200078ec0ff */
[----:B------:R-:W-:Y:S01]  /*07e0*/  IMAD.U32 R6, RZ, RZ, UR5 ;  /* 0x00000005ff067e24 */ /* 0x000fe2000f8e00ff */
[----:B------:R-:W-:-:S02]  /*07f0*/  USHF.R.S32.HI UR5, URZ, 0x1f, UR44 ;  /* 0x0000001f3f057899 */ /* 0x000fc4000801142c */
[----:B------:R-:W-:Y:S01]  /*0800*/  LOP3.LUT R180, R3, R0, RZ, 0xfc, !PT ;  /* 0x0000000003b47212 */ /* 0x000fe200078efcff */
[--C-:B------:R-:W-:Y:S01]  /*0810*/  IMAD R4, R15, 0x400, R0.reuse ;  /* 0x000004000f047824 */ /* 0x100fe200078e0200 */
[----:B------:R-:W-:Y:S01]  /*0820*/  LEA R3, R5, UR4, 0x1 ;  /* 0x0000000405037c11 */ /* 0x000fe2000f8e08ff */
[----:B------:R-:W-:Y:S02]  /*0830*/  IMAD R174, R174, 0x400, R0 ;  /* 0x00000400aeae7824 */ /* 0x000fe400078e0200 */
[----:B------:R-:W-:Y:S02]  /*0840*/  IMAD.U32 R0, RZ, RZ, UR5 ;  /* 0x00000005ff007e24 */ /* 0x000fe4000f8e00ff */
[----:B------:R-:W-:Y:S01]  /*0850*/  IMAD.U32 R252, RZ, RZ, UR5 ;  /* 0x00000005fffc7e24 */ /* 0x000fe2000f8e00ff */
[----:B------:R-:W-:Y:S01]  /*0860*/  UIADD3 UR5, UR4, 0x6000, URZ ;  /* 0x0000600004057890 */ /* 0x000fe2000fffe03f */
[----:B------:R-:W-:Y:S02]  /*0870*/  IMAD.IADD R181, R4, 0x1, R2 ;  /* 0x0000000104b57824 */ /* 0x000fe400078e0202 */
[----:B------:R-:W-:Y:S01]  /*0880*/  IMAD.U32 R0, RZ, RZ, UR6 ;  /* 0x00000006ff007e24 */ /* 0x000fe2000f8e00ff */
[----:B------:R-:W-:Y:S01]  /*0890*/  UIADD3 UR6, UR4, 0xa000, URZ ;  /* 0x0000a00004067890 */ /* 0x000fe2000fffe03f */
[----:B------:R-:W-:Y:S01]  /*08a0*/  IMAD.IADD R174, R2, 0x1, R174 ;  /* 0x0000000102ae7824 */ /* 0x000fe200078e02ae */
[----:B------:R-:W-:Y:S01]  /*08b0*/  LEA R244, R9, UR5, 0x1 ;  /* 0x0000000509f47c11 */ /* 0x000fe2000f8e08ff */
[----:B------:R-:W-:-:S02]  /*08c0*/  IMAD.MOV.U32 R4, RZ, RZ, 0x20 ;  /* 0x00000020ff047424 */ /* 0x000fc400078e00ff */
[----:B------:R-:W-:Y:S01]  /*08d0*/  IMAD.MOV.U32 R2, RZ, RZ, 0x40 ;  /* 0x00000040ff027424 */ /* 0x000fe200078e00ff */
[----:B------:R-:W-:Y:S01]  /*08e0*/  LEA R0, R182, UR6, 0x1 ;  /* 0x00000006b6007c11 */ /* 0x000fe2000f8e08ff */
[----:B------:R-:W-:Y:S01]  /*08f0*/  VIADD R245, R244, 0x40 ;  /* 0x00000040f4f57836 */ /* 0x000fe20000000000 */
[----:B------:R-:W-:Y:S01]  /*0900*/  SEL R177, R4, 0xffffffe0, !P4 ;  /* 0xffffffe004b17807 */ /* 0x000fe20006000000 */
[----:B------:R-:W-:Y:S01]  /*0910*/  @P2 VIADD R245, R244, 0xffffffc0 ;  /* 0xffffffc0f4f52836 */ /* 0x000fe20000000000 */
[----:B------:R-:W-:Y:S01]  /*0920*/  SEL R2, R2, 0xffffffc0, !P3 ;  /* 0xffffffc002027807 */ /* 0x000fe20005800000 */
[----:B------:R-:W-:Y:S01]  /*0930*/  IMAD.SHL.U32 R183, R180, 0x2, RZ ;  /* 0x00000002b4b77824 */ /* 0x000fe200078e00ff */
[----:B------:R-:W-:Y:S01]  /*0940*/  SEL R4, R4, 0xffffffe0, !P1 ;  /* 0xffffffe004047807 */ /* 0x000fe20004800000 */
[----:B------:R-:W-:Y:S01]  /*0950*/  IMAD.IADD R178, R0, 0x1, R177 ;  /* 0x0000000100b27824 */ /* 0x000fe200078e02b1 */
[----:B------:R-:W-:Y:S01]  /*0960*/  LEA R174, R174, UR6, 0x1 ;  /* 0x00000006aeae7c11 */ /* 0x000fe2000f8e08ff */
[----:B------:R-:W-:-:S02]  /*0970*/  IMAD.IADD R176, R0, 0x1, R2 ;  /* 0x0000000100b07824 */ /* 0x000fc400078e0202 */
[----:B------:R-:W-:Y:S02]  /*0980*/  IMAD.IADD R190, R191, 0x1, R4 ;  /* 0x00000001bfbe7824 */ /* 0x000fe400078e0204 */
[----:B------:R-:W-:Y:S02]  /*0990*/  VIADD R248, R244, 0x420 ;  /* 0x00000420f4f87836 */ /* 0x000fe40000000000 */
[----:B------:R-:W-:Y:S02]  /*09a0*/  IMAD.IADD R177, R177, 0x1, R176 ;  /* 0x00000001b1b17824 */ /* 0x000fe400078e02b0 */
[----:B------:R-:W-:Y:S02]  /*09b0*/  IMAD.IADD R247, R4, 0x1, R244 ;  /* 0x0000000104f77824 */ /* 0x000fe400078e02f4 */
[----:B------:R-:W-:Y:S02]  /*09c0*/  @P1 VIADD R248, R244, 0x3e0 ;  /* 0x000003e0f4f81836 */ /* 0x000fe40000000000 */
[----:B------:R-:W-:-:S02]  /*09d0*/  IMAD.IADD R189, R189, 0x1, R190 ;  /* 0x00000001bdbd7824 */ /* 0x000fc400078e02be */
[----:B------:R-:W-:Y:S02]  /*09e0*/  IMAD.IADD R246, R4, 0x1, R245 ;  /* 0x0000000104f67824 */ /* 0x000fe400078e02f5 */
[----:B------:R-:W-:-:S07]  /*09f0*/  VIADD R183, R183, UR5 ;  /* 0x00000005b7b77c36 */ /* 0x000fce0008000000 */
.L_x_905:
        /* <DEDUP_REMOVED lines=29> */
[----:B------:R-:W-:-:S02]  /*0bd0*/  UIADD3 UR6, UP0, UR16, UR12, URZ ;  /* 0x0000000c10067290 */ /* 0x000fc4000ff1e03f */
[----:B------:R-:W-:Y:S01]  /*0be0*/  UISETP.EQ.OR.EX UP4, UPT, UR13, URZ, !UP1, UP4 ;  /* 0x0000003f0d00728c */ /* 0x000fe2000cf82740 */
[----:B--2---:R-:W2:Y:S01]  /*0bf0*/  @P1 LDG.E R8, desc[UR8][R6.64] ;  /* 0x0000000806081981 */ /* 0x004ea2000c1e1900 */
[----:B------:R-:W-:Y:S01]  /*0c00*/  UIADD3.X UR5, UR5, UR13, URZ, UP0, !UPT ;  /* 0x0000000d05057290 */ /* 0x000fe200087fe43f */
[----:B------:R-:W-:Y:S01]  /*0c10*/  UMOV UR29, URZ ;  /* 0x0000003f001d7c82 */ /* 0x000fe20008000000 */
[----:B------:R-:W-:Y:S02]  /*0c20*/  @!UP3 ULDC.64 UR10, c[0x0][0x318] ;  /* 0x0000c600000abab9 */ /* 0x000fe40000000a00 */
[----:B------:R-:W-:Y:S01]  /*0c30*/  PLOP3.LUT P2, PT, PT, PT, UP4, 0x80, 0x0 ;  /* 0x000000000000781c */ /* 0x000fe20003f4f048 */
[----:B---3--:R1:W3:Y:S02]  /*0c40*/  @P0 LDG.E R6, desc[UR8][R4.64] ;  /* 0x0000000804060981 */ /* 0x0082e4000c1e1900 */
[----:B-1----:R-:W-:Y:S02]  /*0c50*/  IMAD.U32 R4, RZ, RZ, UR15 ;  /* 0x0000000fff047e24 */ /* 0x002fe4000f8e00ff */
[----:B------:R-:W-:-:S05]  /*0c60*/  IMAD.U32 R5, RZ, RZ, UR14 ;  /* 0x0000000eff057e24 */ /* 0x000fca000f8e00ff */
        /* <DEDUP_REMOVED lines=28> */
.L_x_861:
        /* <DEDUP_REMOVED lines=15> */
[----:B------:R-:W-:-:S02]  /*0f20*/  UIMAD UR23, UR44, UR11, UR10 ;  /* 0x0000000b2c1772a4 */ /* 0x000fc4000f8e020a */
[----:B------:R-:W-:Y:S01]  /*0f30*/  USHF.L.U32 UR14, UR44, 0x7, URZ ;  /* 0x000000072c0e7899 */ /* 0x000fe2000800063f */
[----:B------:R-:W-:Y:S01]  /*0f40*/  @!UP1 ULDC.64 UR10, c[0x0][0x418] ;  /* 0x00010600000a9ab9 */ /* 0x000fe20000000a00 */
[----:B------:R-:W-:Y:S01]  /*0f50*/  ULDC.64 UR38, c[0x0][0x240] ;  /* 0x0000900000267ab9 */ /* 0x000fe20000000a00 */
[----:B------:R-:W-:Y:S01]  /*0f60*/  ULDC UR58, c[0x0][0x2d4] ;  /* 0x0000b500003a7ab9 */ /* 0x000fe20000000800 */
[----:B------:R-:W-:Y:S01]  /*0f70*/  USEL UR27, UR14, URZ, UP2 ;  /* 0x0000003f0e1b7287 */ /* 0x000fe20009000000 */
[----:B------:R-:W-:Y:S01]  /*0f80*/  ULDC.U8 UR21, c[0x0][0x3d8] ;  /* 0x0000f60000157ab9 */ /* 0x000fe20000000000 */
[----:B------:R-:W-:Y:S02]  /*0f90*/  UIMAD.WIDE.U32 UR14, UR7, UR38, URZ ;  /* 0x00000026070e72a5 */ /* 0x000fe4000f8e003f */
[----:B------:R-:W-:Y:S01]  /*0fa0*/  @UP0 UIADD3 UR18, UR29, UR31, URZ ;  /* 0x0000001f1d120290 */ /* 0x000fe2000fffe03f */
[----:B-1----:R-:W-:Y:S01]  /*0fb0*/  IABS R6, R7 ;  /* 0x0000000700067213 */ /* 0x002fe20000000000 */
[----:B------:R-:W-:Y:S01]  /*0fc0*/  USHF.R.S32.HI UR34, URZ, 0x1f, UR58 ;  /* 0x0000001f3f227899 */ /* 0x000fe2000801143a */
[----:B------:R-:W-:Y:S01]  /*0fd0*/  ISETP.NE.AND P3, PT, R7, RZ, PT ;  /* 0x000000ff0700720c */ /* 0x000fe20003f65270 */
[----:B------:R-:W-:Y:S01]  /*0fe0*/  UISETP.NE.AND UP3, UPT, UR21, URZ, UPT ;  /* 0x0000003f1500728c */ /* 0x000fe2000bf65270 */
[----:B------:R-:W1:Y:S01]  /*0ff0*/  I2F.RP R4, R6 ;  /* 0x0000000600047306 */ /* 0x000e620000209400 */
[----:B------:R-:W-:-:S02]  /*1000*/  USEL UR55, UR16, UR14, !UP1 ;  /* 0x0000000e10377287 */ /* 0x000fc4000c800000 */
[----:B------:R-:W-:Y:S02]  /*1010*/  UIADD3 UR23, UR17, UR23, URZ ;  /* 0x0000001711177290 */ /* 0x000fe4000fffe03f */
[----:B--2---:R-:W-:Y:S01]  /*1020*/  UIMAD.WIDE.U32 UR24, UR5, UR12, URZ ;  /* 0x0000000c051872a5 */ /* 0x004fe2000f8e003f */
[----:B------:R-:W-:Y:S01]  /*1030*/  ULDC UR61, c[0x0][0x2dc] ;  /* 0x0000b700003d7ab9 */ /* 0x000fe20000000800 */
[----:B------:R-:W-:Y:S02]  /*1040*/  ULDC UR60, c[0x0][0x270] ;  /* 0x00009c00003c7ab9 */ /* 0x000fe40000000800 */
[----:B------:R-:W-:Y:S02]  /*1050*/  UIMAD UR48, UR5, UR13, UR25 ;  /* 0x0000000d053072a4 */ /* 0x000fe4000f8e0219 */
[----:B------:R-:W-:Y:S01]  /*1060*/  @!UP1 UIMAD UR5, UR57, UR10, URZ ;  /* 0x0000000a390592a4 */ /* 0x000fe2000f8e023f */
[----:B------:R-:W-:Y:S01]  /*1070*/  @UP1 ULDC.64 UR12, c[0x0][0x420] ;  /* 0x00010800000c1ab9 */ /* 0x000fe20000000a00 */
[----:B------:R-:W-:Y:S01]  /*1080*/  @!UP1 UIMAD.WIDE.U32 UR32, UR44, UR10, URZ ;  /* 0x0000000a2c2092a5 */ /* 0x000fe2000f8e003f */
[----:B-1----:R-:W1:Y:S01]  /*1090*/  MUFU.RCP R4, R4 ;  /* 0x0000000400047308 */ /* 0x002e620000001000 */
[----:B------:R-:W-:-:S02]  /*10a0*/  @!UP1 UIMAD UR26, UR44, UR11, UR5 ;  /* 0x0000000b2c1a92a4 */ /* 0x000fc4000f8e0205 */
[----:B------:R-:W-:Y:S02]  /*10b0*/  UIADD3 UR5, UR36, 0x3f, URZ ;  /* 0x0000003f24057890 */ /* 0x000fe4000fffe03f */
[----:B------:R-:W-:Y:S02]  /*10c0*/  @UP1 UIMAD.WIDE.U32 UR40, UR7, UR12, URZ ;  /* 0x0000000c072812a5 */ /* 0x000fe4000f8e003f */
[----:B------:R-:W-:Y:S02]  /*10d0*/  USHF.R.S32.HI UR20, URZ, 0x1f, UR5 ;  /* 0x0000001f3f147899 */ /* 0x000fe40008011405 */
[----:B------:R-:W-:Y:S02]  /*10e0*/  @UP1 UIMAD UR46, UR7, UR13, UR41 ;  /* 0x0000000d072e12a4 */ /* 0x000fe4000f8e0229 */
[----:B------:R-:W-:Y:S02]  /*10f0*/  ULEA.HI UR42, UR20, UR5, URZ, 0x6 ;  /* 0x00000005142a7291 */ /* 0x000fe4000f8f303f */
[----:B------:R-:W-:Y:S01]  /*1100*/  UIMAD UR5, UR34, UR44, URZ ;  /* 0x0000002c220572a4 */ /* 0x000fe2000f8e023f */
[----:B------:R-:W-:Y:S01]  /*1110*/  @UP0 ULDC.64 UR20, c[0x0][0x248] ;  /* 0x0000920000140ab9 */ /* 0x000fe20000000a00 */
[----:B------:R-:W-:Y:S01]  /*1120*/  UIMAD UR22, UR7, UR39, URZ ;  /* 0x00000027071672a4 */ /* 0x000fe2000f8e023f */
[----:B-1----:R-:W-:Y:S01]  /*1130*/  VIADD R4, R4, 0xffffffe ;  /* 0x0ffffffe04047836 */ /* 0x002fe20000000000 */
[----:B------:R-:W-:-:S02]  /*1140*/  @UP0 UIMAD.WIDE.U32 UR16, UR18, UR20, URZ ;  /* 0x00000014121002a5 */ /* 0x000fc4000f8e003f */
[----:B------:R-:W-:Y:S01]  /*1150*/  UIMAD.WIDE UR10, UR61, UR60, URZ ;  /* 0x0000003c3d0a72a5 */ /* 0x000fe2000f8e023f */
[----:B------:R-:W1:Y:S01]  /*1160*/  F2I.FTZ.U32.TRUNC.NTZ R5, R4 ;  /* 0x0000000400057305 */ /* 0x000e62000021f000 */
[----:B------:R-:W-:Y:S02]  /*1170*/  UIMAD.WIDE.U32 UR12, UR44, UR58, URZ ;  /* 0x0000003a2c0c72a5 */ /* 0x000fe4000f8e003f */
[----:B------:R-:W-:Y:S02]  /*1180*/  UIMAD UR5, UR57, UR58, UR5 ;  /* 0x0000003a390572a4 */ /* 0x000fe4000f8e0205 */
[----:B------:R-:W-:Y:S01]  /*1190*/  @UP1 UIADD3 UR23, UR15, UR22, URZ ;  /* 0x000000160f171290 */ /* 0x000fe2000fffe03f */
[----:B------:R-:W-:Y:S01]  /*11a0*/  @UP0 UMOV UR45, UR16 ;  /* 0x00000010002d0c82 */ /* 0x000fe20008000000 */
[----:B------:R-:W-:Y:S02]  /*11b0*/  UIMAD.WIDE.U32 UR14, UR10, UR12, URZ ;  /* 0x0000000c0a0e72a5 */ /* 0x000fe4000f8e003f */
[----:B------:R-:W-:-:S02]  /*11c0*/  UIMAD UR16, UR11, UR12, URZ ;  /* 0x0000000c0b1072a4 */ /* 0x000fc4000f8e023f */
[----:B------:R-:W-:Y:S02]  /*11d0*/  UIADD3 UR5, UR13, UR5, URZ ;  /* 0x000000050d057290 */ /* 0x000fe4000fffe03f */
[----:B------:R-:W-:Y:S01]  /*11e0*/  UIMAD.WIDE.U32 UR12, UR10, UR7, URZ ;  /* 0x000000070a0c72a5 */ /* 0x000fe2000f8e003f */
[--C-:B-1----:R-:W-:Y:S01]  /*11f0*/  IMAD.MOV R0, RZ, RZ, -R5.reuse ;  /* 0x000000ffff007224 */ /* 0x102fe200078e0a05 */
[----:B------:R-:W-:Y:S01]  /*1200*/  ULDC UR35, c[0x0][0x2c4] ;  /* 0x0000b10000237ab9 */ /* 0x000fe20000000800 */
[----:B------:R-:W-:Y:S01]  /*1210*/  IMAD.MOV.U32 R4, RZ, RZ, RZ ;  /* 0x000000ffff047224 */ /* 0x000fe200078e00ff */
[----:B------:R-:W-:Y:S01]  /*1220*/  UIMAD UR5, UR10, UR5, UR16 ;  /* 0x000000050a0572a4 */ /* 0x000fe2000f8e0210 */
[----:B------:R-:W-:Y:S01]  /*1230*/  IMAD R0, R0, R6, RZ ;  /* 0x0000000600007224 */ /* 0x000fe200078e02ff */
[----:B------:R-:W-:Y:S02]  /*1240*/  @UP3 UIMAD UR16, UR44, UR35, URZ ;  /* 0x000000232c1032a4 */ /* 0x000fe4000f8e023f */
[----:B------:R-:W-:Y:S01]  /*1250*/  USEL UR54, UR14, UR12, !UP1 ;  /* 0x0000000c0e367287 */ /* 0x000fe2000c800000 */
[----:B------:R-:W-:Y:S01]  /*1260*/  IMAD.HI.U32 R0, R5, R0, R4 ;  /* 0x0000000005007227 */ /* 0x000fe200078e0004 */
[----:B------:R-:W-:-:S02]  /*1270*/  @UP0 UIMAD UR18, UR18, UR21, URZ ;  /* 0x00000015121202a4 */ /* 0x000fc4000f8e023f */
[----:B------:R-:W-:Y:S02]  /*1280*/  ULOP3.LUT UR12, UR42, 0xffffffc0, URZ, 0xc0, !UPT ;  /* 0xffffffc02a0c7892 */ /* 0x000fe4000f8ec03f */
[----:B------:R-:W-:Y:S01]  /*1290*/  UIADD3 UR43, UR15, UR5, URZ ;  /* 0x000000050f2b7290 */ /* 0x000fe2000fffe03f */
[----:B------:R-:W-:Y:S01]  /*12a0*/  IMAD.HI.U32 R0, R0, R2, RZ ;  /* 0x0000000200007227 */ /* 0x000fe200078e00ff */
[----:B------:R-:W-:Y:S02]  /*12b0*/  USHF.L.U64.HI UR19, UR44, 0x7, UR57 ;  /* 0x000000072c137899 */ /* 0x000fe40008010239 */
[----:B------:R-:W-:Y:S02]  /*12c0*/  @UP3 USEL UR5, UR16, UR7, !UP1 ;  /* 0x0000000710053287 */ /* 0x000fe4000c800000 */
[----:B------:R-:W-:Y:S01]  /*12d0*/  IADD3 R4, -R0, RZ, RZ ;  /* 0x000000ff00047210 */ /* 0x000fe20007ffe1ff */
[----:B------:R-:W-:Y:S02]  /*12e0*/  @UP0 UIADD3 UR47, UR17, UR18, URZ ;  /* 0x00000012112f0290 */ /* 0x000fe4000fffe03f */
[----:B------:R-:W-:-:S02]  /*12f0*/  UIADD3 UR16, UR12, -0x40, URZ ;  /* 0xffffffc00c107890 */ /* 0x000fc4000fffe03f */
[C---:B------:R-:W-:Y:S01]  /*1300*/  IMAD R2, R6.reuse, R4, R2 ;  /* 0x0000000406027224 */ /* 0x040fe200078e0202 */
[----:B------:R-:W-:Y:S01]  /*1310*/  @UP3 ULDC UR17, c[0x0][0x2e4] ;  /* 0x0000b90000113ab9 */ /* 0x000fe20000000800 */
[----:B------:R-:W-:Y:S02]  /*1320*/  USEL UR19, UR19, URZ, UP2 ;  /* 0x0000003f13137287 */ /* 0x000fe40009000000 */
[----:B------:R-:W-:Y:S01]  /*1330*/  @!UP3 UIMAD UR14, UR44, UR60, UR56 ;  /* 0x0000003c2c0eb2a4 */ /* 0x000fe2000f8e0238 */
[----:B------:R-:W-:Y:S01]  /*1340*/  ISETP.GT.U32.AND P1, PT, R6, R2, PT ;  /* 0x000000020600720c */ /* 0x000fe20003f24070 */
[----:B------:R-:W-:Y:S02]  /*1350*/  @UP3 UIMAD UR17, UR56, UR17, UR5 ;  /* 0x00000011381132a4 */ /* 0x000fe4000f8e0205 */
[----:B------:R-:W-:Y:S02]  /*1360*/  USHF.R.S32.HI UR18, URZ, 0x1f, UR16 ;  /* 0x0000001f3f127899 */ /* 0x000fe40008011410 */
[----:B------:R-:W-:-:S02]  /*1370*/  UIADD3 UR5, UP2, UR16, UR27, URZ ;  /* 0x0000001b10057290 */ /* 0x000fc4000ff5e03f */
[----:B------:R-:W-:Y:S02]  /*1380*/  UIMAD UR12, UR11, UR7, URZ ;  /* 0x000000070b0c72a4 */ /* 0x000fe4000f8e023f */
[----:B------:R-:W-:Y:S02]  /*1390*/  @!UP3 UIMAD UR17, UR14, UR35, URZ ;  /* 0x000000230e11b2a4 */ /* 0x000fe4000f8e023f */
[----:B------:R-:W-:Y:S02]  /*13a0*/  UIADD3.X UR14, UR18, UR19, URZ, UP2, !UPT ;  /* 0x00000013120e7290 */ /* 0x000fe400097fe43f */
[----:B------:R-:W-:Y:S01]  /*13b0*/  @!P1 IMAD.IADD R2, R2, 0x1, -R6 ;  /* 0x0000000102029824 */ /* 0x000fe200078e0a06 */
[----:B------:R-:W-:Y:S01]  /*13c0*/  UIMAD UR11, UR11, UR5, URZ ;  /* 0x000000050b0b72a4 */ /* 0x000fe2000f8e023f */
[----:B------:R-:W-:Y:S01]  /*13d0*/  @!P1 VIADD R0, R0, 0x1 ;  /* 0x0000000100009836 */ /* 0x000fe20000000000 */
[----:B------:R-:W-:Y:S01]  /*13e0*/  PLOP3.LUT P1, PT, PT, PT, UP0, 0x80, 0x0 ;  /* 0x000000000000781c */ /* 0x000fe20003f2f008 */
[----:B------:R-:W-:Y:S01]  /*13f0*/  @UP0 UIADD3 UR25, UR29, UR31, URZ ;  /* 0x0000001f1d190290 */ /* 0x000fe2000fffe03f */
[----:B------:R-:W-:Y:S01]  /*1400*/  ISETP.GE.U32.AND P0, PT, R2, R6, PT ;  /* 0x000000060200720c */ /* 0x000fe20003f06070 */
[----:B------:R-:W-:Y:S01]  /*1410*/  @UP1 UIADD3 UR43, UR13, UR12, URZ ;  /* 0x0000000c0d2b1290 */ /* 0x000fe2000fffe03f */
[----:B------:R-:W-:Y:S01]  /*1420*/  LOP3.LUT R2, R7, UR56, RZ, 0x3c, !PT ;  /* 0x0000003807027c12 */ /* 0x000fe2000f8e3cff */
[----:B------:R-:W-:Y:S01]  /*1430*/  UIMAD.WIDE.U32 UR34, UR10, UR5, URZ ;  /* 0x000000050a2272a5 */ /* 0x000fe2000f8e003f */
[----:B------:R-:W-:-:S02]  /*1440*/  @UP0 ULDC.64 UR12, c[0x0][0x250] ;  /* 0x00009400000c0ab9 */ /* 0x000fc40000000a00 */
[----:B------:R-:W-:Y:S01]  /*1450*/  ISETP.GE.AND P2, PT, R2, RZ, PT ;  /* 0x000000ff0200720c */ /* 0x000fe20003f46270 */
[----:B------:R-:W-:Y:S01]  /*1460*/  UIMAD UR5, UR10, UR14, UR11 ;  /* 0x0000000e0a0572a4 */ /* 0x000fe2000f8e020b */
[----:B------:R-:W-:Y:S01]  /*1470*/  ULDC.U8 UR37, c[0x0][0x480] ;  /* 0x0001200000257ab9 */ /* 0x000fe20000000000 */
[----:B------:R-:W-:Y:S02]  /*1480*/  @UP0 UIMAD.WIDE.U32 UR10, UR25, UR12, URZ ;  /* 0x0000000c190a02a5 */ /* 0x000fe4000f8e003f */
[----:B------:R-:W-:Y:S02]  /*1490*/  UISETP.NE.AND UP5, UPT, UR37, URZ, UPT ;  /* 0x0000003f2500728c */ /* 0x000fe4000bfa5270 */
[----:B------:R-:W-:Y:S01]  /*14a0*/  @P0 IADD3 R0, R0, 0x1, RZ ;  /* 0x0000000100000810 */ /* 0x000fe20007ffe0ff */
[----:B------:R-:W-:Y:S01]  /*14b0*/  UIMAD UR49, UR56, UR61, URZ ;  /* 0x0000003d383172a4 */ /* 0x000fe2000f8e023f */
[----:B------:R-:W-:Y:S01]  /*14c0*/  PLOP3.LUT P0, PT, PT, PT, UP3, 0x80, 0x0 ;  /* 0x000000000000781c */ /* 0x000fe20003f0f038 */
[----:B------:R-:W-:-:S02]  /*14d0*/  @UP0 UIMAD UR14, UR25, UR13, URZ ;  /* 0x0000000d190e02a4 */ /* 0x000fc4000f8e023f */
[----:B------:R-:W-:Y:S01]  /*14e0*/  IMAD.MOV.U32 R2, RZ, RZ, R0 ;  /* 0x000000ffff027224 */ /* 0x000fe200078e0000 */
[----:B------:R-:W-:Y:S02]  /*14f0*/  USEL UR51, UR48, URZ, UP5 ;  /* 0x0000003f30337287 */ /* 0x000fe4000a800000 */
[----:B------:R-:W-:Y:S02]  /*1500*/  USHF.R.S32.HI UR50, URZ, 0x1f, UR28 ;  /* 0x0000001f3f327899 */ /* 0x000fe4000801141c */
[----:B------:R-:W-:Y:S01]  /*1510*/  @!UP1 UIADD3 UR46, UR33, UR26, URZ ;  /* 0x0000001a212e9290 */ /* 0x000fe2000fffe03f */
[----:B------:R-:W-:Y:S01]  /*1520*/  @!P2 IADD3 R2, -R2, RZ, RZ ;  /* 0x000000ff0202a210 */ /* 0x000fe20007ffe1ff */
[----:B------:R-:W-:Y:S01]  /*1530*/  USHF.R.S32.HI UR53, URZ, 0x1f, UR49 ;  /* 0x0000001f3f357899 */ /* 0x000fe20008011431 */
[----:B------:R-:W-:Y:S01]  /*1540*/  @!P3 LOP3.LUT R2, RZ, R7, RZ, 0x33, !PT ;  /* 0x00000007ff02b212 */ /* 0x000fe200078e33ff */
        /* <DEDUP_REMOVED lines=17> */
.L_x_863:
        /* <DEDUP_REMOVED lines=13> */
.L_x_864:
        /* <DEDUP_REMOVED lines=11> */
.L_x_865:
[----:B------:R-:W-:-:S04]  /*17e0*/  UIMAD UR5, UR44, UR60, UR56 ;  /* 0x0000003c2c0572a4 */ /* 0x000fc8000f8e0238 */
[----:B------:R-:W-:-:S12]  /*17f0*/  UIMAD UR5, UR5, UR58, URZ ;  /* 0x0000003a050572a4 */ /* 0x000fd8000f8e023f */
.L_x_866:
[----:B------:R-:W1:Y:S01]  /*1800*/  S2R R29, SR_TID.X ;  /* 0x00000000001d7919 */ /* 0x000e620000002100 */
[----:B------:R-:W2:Y:S01]  /*1810*/  LDC.64 R18, c[0x0][0x420] ;  /* 0x00010800ff127b82 */ /* 0x000ea20000000a00 */
[----:B------:R-:W-:Y:S01]  /*1820*/  USHF.R.S32.HI UR19, URZ, 0x1f, UR56 ;  /* 0x0000001f3f137899 */ /* 0x000fe20008011438 */
[----:B------:R-:W-:Y:S01]  /*1830*/  BSSY B1, `(.L_x_862) ;  /* 0x0000707000017945 */ /* 0x000fe20003800000 */
[----:B------:R-:W-:Y:S01]  /*1840*/  ULDC.64 UR10, c[0x0][0x428] ;  /* 0x00010a00000a7ab9 */ /* 0x000fe20000000a00 */
[----:B------:R-:W-:Y:S02]  /*1850*/  UIADD3 UR22, UR16, UR5, URZ ;  /* 0x0000000510167290 */ /* 0x000fe4000fffe03f */
[----:B------:R-:W-:Y:S02]  /*1860*/  UIMAD UR5, UR19, UR10, URZ ;  /* 0x0000000a130572a4 */ /* 0x000fe4000f8e023f */
[----:B------:R-:W-:Y:S02]  /*1870*/  UIMAD UR24, UR61, UR60, URZ ;  /* 0x0000003c3d1872a4 */ /* 0x000fe4000f8e023f */
[----:B------:R-:W-:-:S02]  /*1880*/  UIMAD UR7, UR56, UR11, UR5 ;  /* 0x0000000b380772a4 */ /* 0x000fc4000f8e0205 */
[----:B------:R-:W-:Y:S01]  /*1890*/  UISETP.GE.AND UP4, UPT, UR36, 0x1, UPT ;  /* 0x000000012400788c */ /* 0x000fe2000bf86270 */
[----:B------:R-:W-:Y:S01]  /*18a0*/  ULDC.64 UR32, c[0x0][0x3e0] ;  /* 0x0000f80000207ab9 */ /* 0x000fe20000000a00 */
[----:B------:R-:W-:Y:S01]  /*18b0*/  ULDC.64 UR26, c[0x0][0x400] ;  /* 0x00010000001a7ab9 */ /* 0x000fe20000000a00 */
[----:B------:R-:W-:Y:S01]  /*18c0*/  UIADD3 UR17, UR16, UR17, URZ ;  /* 0x0000001110117290 */ /* 0x000fe2000fffe03f */
[----:B------:R-:W-:Y:S01]  /*18d0*/  ULDC.64 UR40, c[0x0][0x2b0] ;  /* 0x0000ac0000287ab9 */ /* 0x000fe20000000a00 */
[----:B------:R-:W-:Y:S01]  /*18e0*/  ULDC.64 UR60, c[0x0][0x478] ;  /* 0x00011e00003c7ab9 */ /* 0x000fe20000000a00 */
[----:B------:R-:W-:Y:S01]  /*18f0*/  ULEA.HI.SX32 UR35, UR42, 0xffffffff, 0x1a ;  /* 0xffffffff2a237891 */ /* 0x000fe2000f8fd23f */
[----:B--2---:R-:W-:-:S04]  /*1900*/  IMAD R10, R18, UR18, RZ ;  /* 0x00000012120a7c24 */ /* 0x004fc8000f8e02ff */
[----:B------:R-:W-:Y:S01]  /*1910*/  IMAD R10, R19, UR16, R10 ;  /* 0x00000010130a7c24 */ /* 0x000fe2000f8e020a */
[----:B-1----:R-:W-:-:S04]  /*1920*/  SHF.R.S32.HI R30, RZ, 0x1f, R29 ;  /* 0x0000001fff1e7819 */ /* 0x002fc8000001141d */
[CC--:B------:R-:W-:Y:S02]  /*1930*/  LEA.HI R4, R30.reuse, R29.reuse, RZ, 0x3 ;  /* 0x0000001d1e047211 */ /* 0x0c0fe400078f18ff */
[----:B------:R-:W-:Y:S02]  /*1940*/  LEA.HI R12, R30, R29, RZ, 0x5 ;  /* 0x0000001d1e0c7211 */ /* 0x000fe400078f28ff */
[----:B------:R-:W-:Y:S02]  /*1950*/  SHF.R.S32.HI R0, RZ, 0x3, R4 ;  /* 0x00000003ff007819 */ /* 0x000fe40000011404 */
[----:B------:R-:W-:Y:S02]  /*1960*/  LOP3.LUT R4, R4, 0xfffffff8, RZ, 0xc0, !PT ;  /* 0xfffffff804047812 */ /* 0x000fe400078ec0ff */
[----:B------:R-:W-:Y:S02]  /*1970*/  SHF.R.S32.HI R28, RZ, 0x1f, R0 ;  /* 0x0000001fff1c7819 */ /* 0x000fe40000011400 */
[----:B------:R-:W-:Y:S01]  /*1980*/  IADD3 R8, P0, R0, UR16, RZ ;  /* 0x0000001000087c10 */ /* 0x000fe2000ff1e0ff */
[----:B------:R-:W-:-:S03]  /*1990*/  IMAD.IADD R4, R29, 0x1, -R4 ;  /* 0x000000011d047824 */ /* 0x000fc600078e0a04 */
[----:B------:R-:W-:Y:S01]  /*19a0*/  IADD3.X R5, R28, UR18, RZ, P0, !PT ;  /* 0x000000121c057c10 */ /* 0x000fe200087fe4ff */
[----:B------:R-:W-:-:S04]  /*19b0*/  IMAD.SHL.U32 R4, R4, 0x8, RZ ;  /* 0x0000000804047824 */ /* 0x000fc800078e00ff */
[----:B------:R-:W-:Y:S01]  /*19c0*/  IMAD R6, R5, UR38, RZ ;  /* 0x0000002605067c24 */ /* 0x000fe2000f8e02ff */
[----:B------:R-:W-:-:S03]  /*19d0*/  SHF.R.S32.HI R5, RZ, 0x1f, R4 ;  /* 0x0000001fff057819 */ /* 0x000fc60000011404 */
[----:B------:R-:W-:Y:S01]  /*19e0*/  IMAD R11, R8, UR39, R6 ;  /* 0x00000027080b7c24 */ /* 0x000fe2000f8e0206 */
[----:B------:R-:W-:Y:S01]  /*19f0*/  IADD3 R6, P0, R4, UR14, RZ ;  /* 0x0000000e04067c10 */ /* 0x000fe2000ff1e0ff */
[----:B------:R-:W-:Y:S01]  /*1a00*/  IMAD.WIDE.U32 R8, R8, UR38, R4 ;  /* 0x0000002608087c25 */ /* 0x000fe2000f8e0004 */
[----:B------:R-:W-:Y:S02]  /*1a10*/  ULDC.64 UR14, c[0x0][0x210] ;  /* 0x00008400000e7ab9 */ /* 0x000fe40000000a00 */
[----:B------:R-:W-:Y:S02]  /*1a20*/  IADD3.X R7, R5, UR46, RZ, P0, !PT ;  /* 0x0000002e05077c10 */ /* 0x000fe400087fe4ff */
[----:B------:R-:W-:Y:S01]  /*1a30*/  IADD3 R8, P1, R8, UR55, RZ ;  /* 0x0000003708087c10 */ /* 0x000fe2000ff3e0ff */
[----:B------:R-:W-:-:S03]  /*1a40*/  IMAD.WIDE.U32 R6, R18, UR16, R6 ;  /* 0x0000001012067c25 */ /* 0x000fc6000f8e0006 */
[----:B------:R-:W-:Y:S01]  /*1a50*/  IADD3.X R9, R9, UR23, R11, P1, !PT ;  /* 0x0000001709097c10 */ /* 0x000fe20008ffe40b */
[----:B------:R-:W-:Y:S01]  /*1a60*/  USHF.L.U32 UR23, UR24, 0x6, URZ ;  /* 0x0000000618177899 */ /* 0x000fe2000800063f */
[----:B------:R-:W-:Y:S01]  /*1a70*/  IMAD.U32 R11, RZ, RZ, UR10 ;  /* 0x0000000aff0b7e24 */ /* 0x000fe2000f8e00ff */
[----:B------:R-:W-:Y:S01]  /*1a80*/  ULDC.64 UR10, c[0x0][0x258] ;  /* 0x00009600000a7ab9 */ /* 0x000fe20000000a00 */
[----:B------:R-:W-:Y:S01]  /*1a90*/  IMAD.IADD R7, R7, 0x1, R10 ;  /* 0x0000000107077824 */ /* 0x000fe200078e020a */
[----:B------:R-:W-:Y:S01]  /*1aa0*/  UIMAD UR5, UR19, UR10, URZ ;  /* 0x0000000a130572a4 */ /* 0x000fe2000f8e023f */
[----:B------:R-:W-:Y:S01]  /*1ab0*/  LOP3.LUT R10, R12, 0xffffffe0, RZ, 0xc0, !PT ;  /* 0xffffffe00c0a7812 */ /* 0x000fe200078ec0ff */
[----:B------:R-:W-:Y:S01]  /*1ac0*/  UIMAD.WIDE UR18, UR17, 0x4, UR40 ;  /* 0x00000004111278a5 */ /* 0x000fe2000f8e0228 */
[----:B------:R-:W-:Y:S01]  /*1ad0*/  IMAD.WIDE.U32 R6, R11, UR56, R6 ;  /* 0x000000380b067c25 */ /* 0x000fe2000f8e0006 */
[----:B------:R-:W-:Y:S01]  /*1ae0*/  UIMAD UR11, UR56, UR11, UR5 ;  /* 0x0000000b380b72a4 */ /* 0x000fe2000f8e0205 */
[----:B------:R-:W-:Y:S01]  /*1af0*/  SHF.R.S32.HI R12, RZ, 0x5, R12 ;  /* 0x00000005ff0c7819 */ /* 0x000fe2000001140c */
[----:B------:R-:W-:Y:S01]  /*1b00*/  UIADD3 UR5, UP3, UP2, UR34, UR23, UR49 ;  /* 0x0000001722057290 */ /* 0x000fe2000fa7e031 */
[----:B------:R-:W-:Y:S01]  /*1b10*/  IMAD.U32 R11, RZ, RZ, UR10 ;  /* 0x0000000aff0b7e24 */ /* 0x000fe2000f8e00ff */
[----:B------:R-:W-:Y:S01]  /*1b20*/  UIMAD.WIDE UR16, UR22, 0x4, UR60 ;  /* 0x00000004161078a5 */ /* 0x000fe2000f8e023c */
[----:B------:R-:W-:Y:S01]  /*1b30*/  VIADD R7, R7, UR7 ;  /* 0x0000000707077c36 */ /* 0x000fe20008000000 */
[----:B------:R-:W-:Y:S01]  /*1b40*/  USHF.R.S32.HI UR7, URZ, 0x1f, UR23 ;  /* 0x0000001f3f077899 */ /* 0x000fe20008011417 */
[----:B------:R-:W-:Y:S01]  /*1b50*/  IMAD.WIDE.U32 R8, R11, UR56, R8 ;  /* 0x000000380b087c25 */ /* 0x000fe2000f8e0008 */
[----:B------:R-:W-:-:S02]  /*1b60*/  UIADD3 UR10, UP1, UP0, UR52, UR5, UR54 ;  /* 0x00000005340a7290 */ /* 0x000fc4000f83e036 */
[----:B------:R-:W-:Y:S01]  /*1b70*/  UIADD3.X UR5, UR48, UR7, UR53, UP3, UP2 ;  /* 0x0000000730057290 */ /* 0x000fe20009fe4435 */
[----:B------:R-:W-:Y:S01]  /*1b80*/  VIADD R9, R9, UR11 ;  /* 0x0000000b09097c36 */ /* 0x000fe20008000000 */
[----:B------:R-:W-:Y:S01]  /*1b90*/  LEA R194, P0, R8, UR14, 0x1 ;  /* 0x0000000e08c27c11 */ /* 0x000fe2000f8008ff */
[----:B------:R-:W-:Y:S01]  /*1ba0*/  IMAD.IADD R10, R29, 0x1, -R10 ;  /* 0x000000011d0a7824 */ /* 0x000fe200078e0a0a */
[----:B------:R-:W-:Y:S01]  /*1bb0*/  UIADD3.X UR5, UR51, UR5, UR43, UP1, UP0 ;  /* 0x0000000533057290 */ /* 0x000fe20008fe042b */
[-C--:B------:R-:W-:Y:S01]  /*1bc0*/  IMAD R11, R28, R18.reuse, RZ ;  /* 0x000000121c0b7224 */ /* 0x080fe200078e02ff */
[----:B------:R-:W-:Y:S01]  /*1bd0*/  LEA.HI.X R195, R8, UR15, R9, 0x1, P0 ;  /* 0x0000000f08c37c11 */ /* 0x000fe200080f0c09 */
[----:B------:R-:W-:Y:S01]  /*1be0*/  IMAD R10, R12, UR24, R10 ;  /* 0x000000180c0a7c24 */ /* 0x000fe2000f8e020a */
[----:B------:R-:W-:Y:S01]  /*1bf0*/  PLOP3.LUT P0, PT, PT, PT, UP4, 0x80, 0x0 ;  /* 0x000000000000781c */ /* 0x000fe20003f0f048 */
[C---:B------:R-:W-:Y:S02]  /*1c00*/  IMAD R11, R0.reuse, R19, R11 ;  /* 0x00000013000b7224 */ /* 0x040fe400078e020b */
[----:B------:R-:W-:Y:S01]  /*1c10*/  IMAD.WIDE.U32 R6, R0, R18, R6 ;  /* 0x0000001200067225 */ /* 0x000fe200078e0006 */
[----:B------:R-:W-:-:S03]  /*1c20*/  IADD3 R8, P2, R10, UR10, RZ ;  /* 0x0000000a0a087c10 */ /* 0x000fc6000ff5e0ff */
[----:B------:R-:W-:Y:S01]  /*1c30*/  IMAD.IADD R7, R7, 0x1, R11 ;  /* 0x0000000107077824 */ /* 0x000fe200078e020b */
[----:B------:R-:W-:Y:S02]  /*1c40*/  LEA R14, P3, R6, UR32, 0x1 ;  /* 0x00000020060e7c11 */ /* 0x000fe4000f8608ff */
[----:B------:R-:W-:Y:S02]  /*1c50*/  LEA R212, P1, R8, UR26, 0x2 ;  /* 0x0000001a08d47c11 */ /* 0x000fe4000f8210ff */
[----:B------:R-:W-:Y:S02]  /*1c60*/  LEA.HI.X.SX32 R10, R10, UR5, 0x1, P2 ;  /* 0x000000050a0a7c11 */ /* 0x000fe400090f0eff */
[----:B------:R-:W-:Y:S02]  /*1c70*/  LEA.HI.X R15, R6, UR33, R7, 0x1, P3 ;  /* 0x00000021060f7c11 */ /* 0x000fe400098f0c07 */
[----:B------:R-:W-:Y:S01]  /*1c80*/  LEA.HI.X R211, R8, UR27, R10, 0x2, P1 ;  /* 0x0000001b08d37c11 */ /* 0x000fe200088f140a */
[----:B------:R-:W-:Y:S06]  /*1c90*/  @!P0 BRA `(.L_x_867) ;  /* 0x0000005c00e48947 */ /* 0x000fec0003800000 */
[----:B------:R-:W-:Y:S01]  /*1ca0*/  UIMAD UR10, UR30, -0x80, UR6 ;  /* 0xffffff801e0a78a4 */ /* 0x000fe2000f8e0206 */
[C---:B------:R-:W-:Y:S01]  /*1cb0*/  VIADD R11, R0.reuse, 0x20 ;  /* 0x00000020000b7836 */ /* 0x040fe20000000000 */
[----:B------:R-:W-:Y:S01]  /*1cc0*/  UIMAD UR5, UR50, UR12, URZ ;  /* 0x0000000c320572a4 */ /* 0x000fe2000f8e023f */
[----:B------:R-:W-:Y:S01]  /*1cd0*/  IMAD.U32 R6, RZ, RZ, UR12 ;  /* 0x0000000cff067e24 */ /* 0x000fe2000f8e00ff */
[----:B------:R-:W-:Y:S01]  /*1ce0*/  ULDC.64 UR14, c[0x0][0x268] ;  /* 0x00009a00000e7ab9 */ /* 0x000fe20000000a00 */
[----:B------:R-:W-:Y:S01]  /*1cf0*/  UMOV UR7, UR35 ;  /* 0x0000002300077c82 */ /* 0x000fe20008000000 */
[----:B------:R-:W-:Y:S01]  /*1d00*/  ISETP.GE.AND P6, PT, R0, UR10, PT ;  /* 0x0000000a00007c0c */ /* 0x000fe2000bfc6270 */
[----:B------:R-:W-:Y:S01]  /*1d10*/  UIMAD UR5, UR28, UR13, UR5 ;  /* 0x0000000d1c0572a4 */ /* 0x000fe2000f8e0205 */
[----:B------:R-:W-:Y:S01]  /*1d20*/  ISETP.GE.AND P5, PT, R11, UR10, PT ;  /* 0x0000000a0b007c0c */ /* 0x000fe2000bfa6270 */
[----:B------:R-:W-:-:S04]  /*1d30*/  IMAD.WIDE.U32 R6, R6, UR28, R4 ;  /* 0x0000001c06067c25 */ /* 0x000fc8000f8e0004 */
[----:B------:R-:W-:Y:S01]  /*1d40*/  IMAD.U32 R9, RZ, RZ, UR5 ;  /* 0x00000005ff097e24 */ /* 0x000fe2000f8e00ff */
[----:B------:R-:W-:Y:S01]  /*1d50*/  IADD3 R6, P0, R6, UR25, RZ ;  /* 0x0000001906067c10 */ /* 0x000fe2000ff1e0ff */
[----:B------:R-:W-:Y:S01]  /*1d60*/  IMAD R8, R24, UR14, RZ ;  /* 0x0000000e18087c24 */ /* 0x000fe2000f8e02ff */
[----:B------:R-:W-:Y:S01]  /*1d70*/  UIMAD UR5, UR7, -0x40, UR36 ;  /* 0xffffffc0070578a4 */ /* 0x000fe2000f8e0224 */
[----:B------:R-:W-:Y:S01]  /*1d80*/  VIADD R25, R0, 0x40 ;  /* 0x0000004000197836 */ /* 0x000fe20000000000 */
[----:B------:R-:W-:Y:S01]  /*1d90*/  IADD3.X R7, R7, UR37, R9, P0, !PT ;  /* 0x0000002507077c10 */ /* 0x000fe200087fe409 */
[----:B------:R-:W1:Y:S01]  /*1da0*/  @!P6 LDC.64 R16, c[0x0][0x220] ;  /* 0x00008800ff10eb82 */ /* 0x000e620000000a00 */
[----:B------:R-:W-:Y:S01]  /*1db0*/  IMAD R10, R2, UR15, R8 ;  /* 0x0000000f020a7c24 */ /* 0x000fe2000f8e0208 */
[----:B------:R-:W-:Y:S01]  /*1dc0*/  @!P5 IADD3 R12, P0, R0, 0x20, RZ ;  /* 0x00000020000cd810 */ /* 0x000fe20007f1e0ff */
[----:B------:R-:W-:Y:S01]  /*1dd0*/  @!P6 IMAD R9, R28, UR12, RZ ;  /* 0x0000000c1c09ec24 */ /* 0x000fe2000f8e02ff */
[----:B------:R-:W-:Y:S01]  /*1de0*/  ISETP.GE.AND P1, PT, R11, UR5, PT ;  /* 0x000000050b007c0c */ /* 0x000fe2000bf26270 */
[----:B------:R-:W-:Y:S01]  /*1df0*/  IMAD.WIDE.U32 R6, R2, UR14, R6 ;  /* 0x0000000e02067c25 */ /* 0x000fe2000f8e0006 */
[----:B------:R-:W-:-:S02]  /*1e00*/  ISETP.GE.AND P4, PT, R25, UR10, PT ;  /* 0x0000000a19007c0c */ /* 0x000fc4000bf86270 */
[----:B------:R-:W2:Y:S01]  /*1e10*/  @!P5 LDC.64 R22, c[0x0][0x220] ;  /* 0x00008800ff16db82 */ /* 0x000ea20000000a00 */
[----:B------:R-:W-:Y:S02]  /*1e20*/  @!P5 IMAD.X R8, RZ, RZ, R28, P0 ;  /* 0x000000ffff08d224 */ /* 0x000fe400000e061c */
[----:B------:R-:W-:Y:S02]  /*1e30*/  IMAD.IADD R7, R7, 0x1, R10 ;  /* 0x0000000107077824 */ /* 0x000fe400078e020a */
[----:B------:R-:W-:Y:S02]  /*1e40*/  @!P5 IMAD R8, R8, UR12, RZ ;  /* 0x0000000c0808dc24 */ /* 0x000fe4000f8e02ff */
[----:B------:R-:W-:Y:S02]  /*1e50*/  @!P6 IMAD R13, R0, UR13, R9 ;  /* 0x0000000d000dec24 */ /* 0x000fe4000f8e0209 */
[----:B------:R-:W-:Y:S02]  /*1e60*/  @!P5 IMAD R20, R12, UR13, R8 ;  /* 0x0000000d0c14dc24 */ /* 0x000fe4000f8e0208 */
[----:B------:R-:W-:Y:S01]  /*1e70*/  @!P5 IMAD.MOV.U32 R8, RZ, RZ, R6 ;  /* 0x000000ffff08d224 */ /* 0x000fe200078e0006 */
[----:B------:R-:W3:Y:S01]  /*1e80*/  @!P4 LDC.64 R26, c[0x0][0x218] ;  /* 0x00008600ff1acb82 */ /* 0x000ee20000000a00 */
[----:B------:R-:W-:-:S02]  /*1e90*/  @!P5 IMAD.MOV.U32 R9, RZ, RZ, R7 ;  /* 0x000000ffff09d224 */ /* 0x000fc400078e0007 */
[----:B------:R-:W-:-:S04]  /*1ea0*/  @!P6 IMAD.WIDE.U32 R10, R0, UR12, R6 ;  /* 0x0000000c000aec25 */ /* 0x000fc8000f8e0006 */
[----:B------:R-:W-:Y:S01]  /*1eb0*/  VIADD R21, R0, 0x60 ;  /* 0x0000006000157836 */ /* 0x000fe20000000000 */
[----:B-1----:R-:W-:Y:S01]  /*1ec0*/  @!P6 LEA R16, P0, R10, R16, 0x1 ;  /* 0x000000100a10e211 */ /* 0x002fe200078008ff */
[----:B------:R-:W-:-:S03]  /*1ed0*/  @!P5 IMAD.WIDE.U32 R8, R12, UR12, R8 ;  /* 0x0000000c0c08dc25 */ /* 0x000fc6000f8e0008 */
[----:B------:R-:W-:Y:S01]  /*1ee0*/  ISETP.GE.AND P3, PT, R21, UR10, PT ;  /* 0x0000000a15007c0c */ /* 0x000fe2000bf66270 */
[----:B------:R-:W-:Y:S01]  /*1ef0*/  @!P6 IMAD.IADD R13, R11, 0x1, R13 ;  /* 0x000000010b0de824 */ /* 0x000fe200078e020d */
[----:B------:R-:W-:Y:S01]  /*1f00*/  UIMAD UR10, UR50, UR20, URZ ;  /* 0x00000014320a72a4 */ /* 0x000fe2000f8e023f */
[----:B------:R-:W-:Y:S02]  /*1f10*/  IMAD.U32 R12, RZ, RZ, UR20 ;  /* 0x00000014ff0c7e24 */ /* 0x000fe4000f8e00ff */
[----:B------:R-:W-:Y:S01]  /*1f20*/  @!P5 IMAD.IADD R9, R9, 0x1, R20 ;  /* 0x000000010909d824 */ /* 0x000fe200078e0214 */
[----:B------:R-:W-:Y:S01]  /*1f30*/  @!P6 LEA.HI.X R17, R10, R17, R13, 0x1, P0 ;  /* 0x000000110a11e211 */ /* 0x000fe200000f0c0d */
[----:B------:R-:W-:Y:S01]  /*1f40*/  IMAD.WIDE.U32 R4, R12, UR28, R4 ;  /* 0x0000001c0c047c25 */ /* 0x000fe2000f8e0004 */
[----:B--2---:R-:W-:Y:S01]  /*1f50*/  @!P5 LEA R12, P0, R8, R22, 0x1 ;  /* 0x00000016080cd211 */ /* 0x004fe200078008ff */
[----:B------:R-:W-:Y:S01]  /*1f60*/  UIMAD UR10, UR28, UR21, UR10 ;  /* 0x000000151c0a72a4 */ /* 0x000fe2000f8e020a */
[----:B------:R-:W1:Y:S01]  /*1f70*/  @!P4 LDC.64 R20, c[0x0][0x220] ;  /* 0x00008800ff14cb82 */ /* 0x000e620000000a00 */
[----:B------:R-:W-:Y:S01]  /*1f80*/  IMAD.WIDE.U32 R10, R18, 0x40, RZ ;  /* 0x00000040120a7825 */ /* 0x000fe200078e00ff */
[----:B------:R-:W-:-:S03]  /*1f90*/  @!P5 LEA.HI.X R13, R8, R23, R9, 0x1, P0 ;  /* 0x00000017080dd211 */ /* 0x000fc600000f0c09 */
[----:B------:R-:W-:Y:S02]  /*1fa0*/  IMAD.MOV.U32 R196, RZ, RZ, R14 ;  /* 0x000000ffffc47224 */ /* 0x000fe400078e000e */
[----:B------:R-:W-:Y:S01]  /*1fb0*/  IMAD.MOV.U32 R197, RZ, RZ, R15 ;  /* 0x000000ffffc57224 */ /* 0x000fe200078e000f */
[----:B------:R-:W2:Y:S01]  /*1fc0*/  @!P3 LDC.64 R22, c[0x0][0x220] ;  /* 0x00008800ff16bb82 */ /* 0x000ea20000000a00 */
[----:B------:R-:W-:Y:S01]  /*1fd0*/  IMAD.SHL.U32 R19, R19, 0x40, RZ ;  /* 0x0000004013137824 */ /* 0x000fe200078e00ff */
[----:B------:R-:W-:Y:S01]  /*1fe0*/  @!P1 IADD3 R14, P0, R196, R10, RZ ;  /* 0x0000000ac40e9210 */ /* 0x000fe20007f1e0ff */
[----:B------:R-:W-:Y:S01]  /*1ff0*/  IMAD.U32 R8, RZ, RZ, UR10 ;  /* 0x0000000aff087e24 */ /* 0x000fe2000f8e00ff */
[----:B------:R-:W-:Y:S01]  /*2000*/  @!P4 IADD3 R10, P2, R0, 0x40, RZ ;  /* 0x00000040000ac810 */ /* 0x000fe20007f5e0ff */
[----:B------:R-:W-:Y:S01]  /*2010*/  ULDC.64 UR10, c[0x0][0x260] ;  /* 0x00009800000a7ab9 */ /* 0x000fe20000000a00 */
[----:B------:R-:W-:Y:S01]  /*2020*/  @!P1 IADD3.X R15, R197, R11, R19, P0, !PT ;  /* 0x0000000bc50f9210 */ /* 0x000fe200007fe413 */
[----:B------:R-:W-:Y:S01]  /*2030*/  @!P4 IMAD.MOV.U32 R9, RZ, RZ, R7 ;  /* 0x000000ffff09c224 */ /* 0x000fe200078e0007 */
[----:B------:R-:W-:Y:S01]  /*2040*/  IADD3 R4, P0, R4, UR45, RZ ;  /* 0x0000002d04047c10 */ /* 0x000fe2000ff1e0ff */
[----:B------:R-:W-:Y:S01]  /*2050*/  @!P4 IMAD.X R18, RZ, RZ, R28, P2 ;  /* 0x000000ffff12c224 */ /* 0x000fe200010e061c */
[----:B------:R-:W-:Y:S01]  /*2060*/  @!P3 IADD3 R11, P2, R0, 0x60, RZ ;  /* 0x00000060000bb810 */ /* 0x000fe20007f5e0ff */
[----:B------:R-:W-:Y:S01]  /*2070*/  IMAD.MOV.U32 R234, RZ, RZ, 0x7f800000 ;  /* 0x7f800000ffea7424 */ /* 0x000fe200078e00ff */
[----:B------:R-:W-:Y:S01]  /*2080*/  IADD3.X R5, R5, UR47, R8, P0, !PT ;  /* 0x0000002f05057c10 */ /* 0x000fe200087fe408 */
[----:B------:R-:W-:Y:S01]  /*2090*/  IMAD R8, R24, UR10, RZ ;  /* 0x0000000a18087c24 */ /* 0x000fe2000f8e02ff */
[----:B------:R-:W-:Y:S01]  /*20a0*/  PLOP3.LUT P0, PT, PT, PT, UP5, 0x80, 0x0 ;  /* 0x000000000000781c */ /* 0x000fe20003f0f058 */
[----:B------:R-:W-:Y:S01]  /*20b0*/  @!P3 IMAD.X R19, RZ, RZ, R28, P2 ;  /* 0x000000ffff13b224 */ /* 0x000fe200010e061c */
[----:B------:R-:W-:Y:S01]  /*20c0*/  ISETP.GE.AND P2, PT, R0, UR5, PT ;  /* 0x0000000500007c0c */ /* 0x000fe2000bf46270 */
[----:B------:R-:W-:-:S02]  /*20d0*/  IMAD R24, R2, UR11, R8 ;  /* 0x0000000b02187c24 */ /* 0x000fc4000f8e0208 */
[----:B------:R-:W-:Y:S02]  /*20e0*/  @!P4 IMAD R18, R18, UR12, RZ ;  /* 0x0000000c1212cc24 */ /* 0x000fe4000f8e02ff */
[----:B------:R-:W-:Y:S02]  /*20f0*/  @!P4 IMAD.MOV.U32 R8, RZ, RZ, R6 ;  /* 0x000000ffff08c224 */ /* 0x000fe400078e0006 */
[----:B------:R-:W-:Y:S01]  /*2100*/  IMAD.WIDE.U32 R4, R2, UR10, R4 ;  /* 0x0000000a02047c25 */ /* 0x000fe2000f8e0004 */
[----:B------:R-:W-:-:S03]  /*2110*/  ULEA.HI UR10, UR7, UR7, URZ, 0x1 ;  /* 0x00000007070a7291 */ /* 0x000fc6000f8f083f */
[----:B------:R-:W-:Y:S01]  /*2120*/  @!P3 IMAD R2, R19, UR12, RZ ;  /* 0x0000000c1302bc24 */ /* 0x000fe2000f8e02ff */
[----:B------:R-:W-:Y:S01]  /*2130*/  ULOP3.LUT UR10, UR10, 0xfffffffe, URZ, 0xc0, !UPT ;  /* 0xfffffffe0a0a7892 */ /* 0x000fe2000f8ec03f */
[C---:B------:R-:W-:Y:S02]  /*2140*/  @!P4 IMAD R19, R10.reuse, UR13, R18 ;  /* 0x0000000d0a13cc24 */ /* 0x040fe4000f8e0212 */
[----:B------:R-:W-:Y:S01]  /*2150*/  @!P4 IMAD.WIDE.U32 R8, R10, UR12, R8 ;  /* 0x0000000c0a08cc25 */ /* 0x000fe2000f8e0008 */
[----:B------:R-:W-:Y:S01]  /*2160*/  @P0 BAR.SYNC.DEFER_BLOCKING 0x0 ;  /* 0x0000000000000b1d */ /* 0x000fe20000010000 */
[----:B------:R-:W-:Y:S02]  /*2170*/  UIADD3 UR10, UR7, -UR10, URZ ;  /* 0x8000000a070a7290 */ /* 0x000fe4000fffe03f */
[----:B------:R-:W-:Y:S01]  /*2180*/  @!P4 IMAD.IADD R9, R9, 0x1, R19 ;  /* 0x000000010909c824 */ /* 0x000fe200078e0213 */
[C---:B-1----:R-:W-:Y:S01]  /*2190*/  @!P4 LEA R10, P0, R8.reuse, R20, 0x1 ;  /* 0x00000014080ac211 */ /* 0x042fe200078008ff */
[C---:B------:R-:W-:Y:S01]  /*21a0*/  @!P3 IMAD R18, R11.reuse, UR13, R2 ;  /* 0x0000000d0b12bc24 */ /* 0x040fe2000f8e0202 */
[----:B------:R-:W-:Y:S01]  /*21b0*/  UISETP.NE.AND UP1, UPT, UR10, 0x1, UPT ;  /* 0x000000010a00788c */ /* 0x000fe2000bf25270 */
[----:B------:R-:W-:Y:S01]  /*21c0*/  @!P3 IMAD.WIDE.U32 R6, R11, UR12, R6 ;  /* 0x0000000c0b06bc25 */ /* 0x000fe2000f8e0006 */
[----:B------:R-:W-:Y:S01]  /*21d0*/  @!P4 LEA.HI.X R11, R8, R21, R9, 0x1, P0 ;  /* 0x00000015080bc211 */ /* 0x000fe200000f0c09 */
[----:B------:R-:W-:Y:S01]  /*21e0*/  USHF.L.U32 UR12, UR39, 0x6, URZ ;  /* 0x00000006270c7899 */ /* 0x000fe2000800063f */
[----:B------:R-:W-:Y:S01]  /*21f0*/  LEA R2, R240, UR4, 0x1 ;  /* 0x00000004f0027c11 */ /* 0x000fe2000f8e08ff */
[----:B------:R-:W-:Y:S01]  /*2200*/  @!P3 IMAD.IADD R7, R7, 0x1, R18 ;  /* 0x000000010707b824 */ /* 0x000fe200078e0212 */
[C---:B--2---:R-:W-:Y:S01]  /*2210*/  @!P3 LEA R8, P0, R6.reuse, R22, 0x1 ;  /* 0x000000160608b211 */ /* 0x044fe200078008ff */
[----:B------:R-:W-:Y:S01]  /*2220*/  UIMAD.WIDE.U32 UR10, UR38, 0x40, URZ ;  /* 0x00000040260a78a5 */ /* 0x000fe2000f8e003f */
[----:B------:R-:W1:Y:S01]  /*2230*/  @!P6 LDC.64 R20, c[0x0][0x218] ;  /* 0x00008600ff14eb82 */ /* 0x000e620000000a00 */
[----:B------:R-:W-:Y:S01]  /*2240*/  IMAD.IADD R5, R5, 0x1, R24 ;  /* 0x0000000105057824 */ /* 0x000fe200078e0218 */
[----:B------:R-:W-:Y:S01]  /*2250*/  @!P3 LEA.HI.X R9, R6, R23, R7, 0x1, P0 ;  /* 0x000000170609b211 */ /* 0x000fe200000f0c07 */
[----:B------:R-:W-:Y:S01]  /*2260*/  VIADD R6, R240, 0x1000 ;  /* 0x00001000f0067836 */ /* 0x000fe20000000000 */
[----:B------:R-:W-:Y:S01]  /*2270*/  PLOP3.LUT P0, PT, PT, PT, UP1, 0x40, 0x0 ;  /* 0x000000000000781c */ /* 0x000fe20003f0e818 */
[----:B------:R-:W-:Y:S01]  /*2280*/  IMAD.U32 R7, RZ, RZ, UR12 ;  /* 0x0000000cff077e24 */ /* 0x000fe2000f8e00ff */
[----:B------:R-:W-:Y:S01]  /*2290*/  UMOV UR12, UR18 ;  /* 0x00000012000c7c82 */ /* 0x000fe20008000000 */
[----:B------:R-:W-:Y:S01]  /*22a0*/  @!P3 IMAD.MOV.U32 R18, RZ, RZ, R4 ;  /* 0x000000ffff12b224 */ /* 0x000fe200078e0004 */
[----:B------:R-:W-:Y:S01]  /*22b0*/  SEL R6, R6, R240, P0 ;  /* 0x000000f006067207 */ /* 0x000fe20000000000 */
[----:B------:R-:W2:Y:S01]  /*22c0*/  @!P5 LDC.64 R24, c[0x0][0x218] ;  /* 0x00008600ff18db82 */ /* 0x000ea20000000a00 */
[----:B------:R-:W-:Y:S01]  /*22d0*/  @P6 STS.128 [R2+0xa000], RZ ;  /* 0x00a000ff02006388 */ /* 0x000fe20000000c00 */
[----:B------:R-:W-:Y:S01]  /*22e0*/  @!P3 IMAD.MOV.U32 R19, RZ, RZ, R5 ;  /* 0x000000ffff13b224 */ /* 0x000fe200078e0005 */
[----:B------:R-:W-:Y:S01]  /*22f0*/  LEA R217, R6, UR4, 0x1 ;  /* 0x0000000406d97c11 */ /* 0x000fe2000f8e08ff */
[----:B------:R-:W-:Y:S01]  /*2300*/  IMAD.MOV.U32 R235, RZ, RZ, 0x7f800000 ;  /* 0x7f800000ffeb7424 */ /* 0x000fe200078e00ff */
[----:B------:R-:W-:Y:S01]  /*2310*/  @!PT LDS RZ, [RZ] ;  /* 0x00000000fffff984 */ /* 0x000fe20000000800 */
[----:B------:R-:W-:Y:S01]  /*2320*/  @!PT LDS RZ, [RZ] ;  /* 0x00000000fffff984 */ /* 0x000fe20000000800 */
[----:B------:R-:W-:Y:S01]  /*2330*/  @!PT LDS RZ, [RZ] ;  /* 0x00000000fffff984 */ /* 0x000fe20000000800 */
[----:B------:R-:W-:Y:S01]  /*2340*/  @!P6 LDGSTS.E.BYPASS.LTC128B.128 [R2+0xa000], desc[UR8][R16.64] ;  /* 0x0a0000001002efae */ /* 0x000fe2000b901d48 */
[----:B------:R-:W-:Y:S01]  /*2350*/  @!P1 IADD3 R6, P0, R194, UR10, RZ ;  /* 0x0000000ac2069c10 */ /* 0x000fe2000ff1e0ff */
[----:B------:R-:W-:Y:S01]  /*2360*/  IMAD.MOV.U32 R232, RZ, RZ, 0x7f800000 ;  /* 0x7f800000ffe87424 */ /* 0x000fe200078e00ff */
[----:B------:R-:W4:Y:S01]  /*2370*/  @!P3 LDC.64 R22, c[0x0][0x218] ;  /* 0x00008600ff16bb82 */ /* 0x000f220000000a00 */
[----:B------:R-:W-:Y:S01]  /*2380*/  @P5 STS.128 [R2+0xb000], RZ ;  /* 0x00b000ff02005388 */ /* 0x000fe20000000c00 */
[----:B------:R-:W-:Y:S01]  /*2390*/  @!P1 IADD3.X R7, R195, UR11, R7, P0, !PT ;  /* 0x0000000bc3079c10 */ /* 0x000fe200087fe407 */
[----:B------:R-:W-:Y:S01]  /*23a0*/  UMOV UR11, UR19 ;  /* 0x00000013000b7c82 */ /* 0x000fe20008000000 */
[----:B------:R-:W-:Y:S01]  /*23b0*/  IMAD.MOV.U32 R233, RZ, RZ, 0x7f800000 ;  /* 0x7f800000ffe97424 */ /* 0x000fe200078e00ff */
[----:B------:R-:W-:Y:S01]  /*23c0*/  @!PT LDS RZ, [RZ] ;  /* 0x00000000fffff984 */ /* 0x000fe20000000800 */
[----:B------:R-:W-:Y:S01]  /*23d0*/  @!PT LDS RZ, [RZ] ;  /* 0x00000000fffff984 */ /* 0x000fe20000000800 */
[----:B------:R-:W-:Y:S01]  /*23e0*/  @!PT LDS RZ, [RZ] ;  /* 0x00000000fffff984 */ /* 0x000fe20000000800 */
[----:B------:R3:W-:Y:S01]  /*23f0*/  @!P5 LDGSTS.E.BYPASS.LTC128B.128 [R2+0xb000], desc[UR8][R12.64] ;  /* 0x0b0000000c02dfae */ /* 0x0007e2000b901d48 */
[----:B------:R-:W-:Y:S01]  /*2400*/  LEA R144, R182, UR4, 0x1 ;  /* 0x00000004b6907c11 */ /* 0x000fe2000f8e08ff */
[----:B------:R-:W-:-:S02]  /*2410*/  USHF.L.U32 UR22, UR24, 0x4, URZ ;  /* 0x0000000418167899 */ /* 0x000fc4000800063f */
[----:B------:R-:W-:Y:S01]  /*2420*/  @P4 STS.128 [R2+0xc000], RZ ;  /* 0x00c000ff02004388 */ /* 0x000fe20000000c00 */
[----:B------:R-:W-:Y:S01]  /*2430*/  UMOV UR14, UR16 ;  /* 0x00000010000e7c82 */ /* 0x000fe20008000000 */
[----:B------:R-:W-:Y:S02]  /*2440*/  IMAD.MOV.U32 R179, RZ, RZ, 0x20 ;  /* 0x00000020ffb37424 */ /* 0x000fe400078e00ff */
[----:B------:R-:W-:Y:S01]  /*2450*/  VIADD R173, R181, 0x1000 ;  /* 0x00001000b5ad7836 */ /* 0x000fe20000000000 */
[----:B------:R-:W-:Y:S01]  /*2460*/  @!PT LDS RZ, [RZ] ;  /* 0x00000000fffff984 */ /* 0x000fe20000000800 */
[----:B------:R-:W-:Y:S01]  /*2470*/  @!PT LDS RZ, [RZ] ;  /* 0x00000000fffff984 */ /* 0x000fe20000000800 */
[----:B------:R-:W-:Y:S01]  /*2480*/  @!PT LDS RZ, [RZ] ;  /* 0x00000000fffff984 */ /* 0x000fe20000000800 */
[----:B------:R1:W-:Y:S01]  /*2490*/  @!P4 LDGSTS.E.BYPASS.LTC128B.128 [R2+0xc000], desc[UR8][R10.64] ;  /* 0x0c0000000a02cfae */ /* 0x0003e2000b901d48 */
[----:B------:R-:W-:Y:S02]  /*24a0*/  VIADD R172, R180, 0x1000 ;  /* 0x00001000b4ac7836 */ /* 0x000fe40000000000 */
[----:B------:R-:W-:Y:S01]  /*24b0*/  IMAD.MOV.U32 R128, RZ, RZ, 0x40 ;  /* 0x00000040ff807424 */ /* 0x000fe200078e00ff */
[----:B------:R-:W-:Y:S01]  /*24c0*/  @P3 STS.128 [R2+0xd000], RZ ;  /* 0x00d000ff02003388 */ /* 0x000fe20000000c00 */
[----:B------:R-:W-:Y:S01]  /*24d0*/  UMOV UR13, UR17 ;  /* 0x00000011000d7c82 */ /* 0x000fe20008000000 */
[----:B------:R-:W-:Y:S01]  /*24e0*/  IMAD.SHL.U32 R239, R243, 0x4, RZ ;  /* 0x00000004f3ef7824 */ /* 0x000fe200078e00ff */
[----:B------:R-:W-:Y:S01]  /*24f0*/  CS2R R94, SRZ ;  /* 0x00000000005e7805 */ /* 0x000fe2000001ff00 */
[----:B------:R-:W-:Y:S01]  /*2500*/  @!PT LDS RZ, [RZ] ;  /* 0x00000000fffff984 */ /* 0x000fe20000000800 */
[----:B------:R-:W-:Y:S01]  /*2510*/  @!PT LDS RZ, [RZ] ;  /* 0x00000000fffff984 */ /* 0x000fe20000000800 */
[----:B------:R-:W-:Y:S01]  /*2520*/  @!PT LDS RZ, [RZ] ;  /* 0x00000000fffff984 */ /* 0x000fe20000000800 */
[----:B------:R2:W-:Y:S01]  /*2530*/  @!P3 LDGSTS.E.BYPASS.LTC128B.128 [R2+0xd000], desc[UR8][R8.64] ;  /* 0x0d0000000802bfae */ /* 0x0005e2000b901d48 */
[----:B------:R-:W-:Y:S01]  /*2540*/  IMAD.MOV.U32 R250, RZ, RZ, 0x40 ;  /* 0x00000040fffa7424 */ /* 0x000fe200078e00ff */
[----:B------:R-:W-:-:S02]  /*2550*/  CS2R R92, SRZ ;  /* 0x00000000005c7805 */ /* 0x000fc4000001ff00 */
[----:B------:R-:W-:Y:S01]  /*2560*/  CS2R R98, SRZ ;  /* 0x0000000000627805 */ /* 0x000fe2000001ff00 */
[----:B------:R-:W0:Y:S01]  /*2570*/  LDGDEPBAR ;  /* 0x00000000000079af */ /* 0x000e220000000000 */
[----:B------:R-:W-:Y:S02]  /*2580*/  CS2R R96, SRZ ;  /* 0x0000000000607805 */ /* 0x000fe4000001ff00 */
[----:B------:R-:W-:Y:S02]  /*2590*/  CS2R R90, SRZ ;  /* 0x00000000005a7805 */ /* 0x000fe4000001ff00 */
[----:B------:R-:W-:Y:S01]  /*25a0*/  CS2R R88, SRZ ;  /* 0x0000000000587805 */ /* 0x000fe2000001ff00 */
[----:B------:R-:W-:Y:S01]  /*25b0*/  @P2 STS.128 [R2+0x4000], RZ ;  /* 0x004000ff02002388 */ /* 0x000fe20000000c00 */
[----:B------:R-:W-:Y:S01]  /*25c0*/  CS2R R86, SRZ ;  /* 0x0000000000567805 */ /* 0x000fe2000001ff00 */
[----:B---3--:R-:W-:Y:S01]  /*25d0*/  @!P5 IMAD.MOV.U32 R12, RZ, RZ, R4 ;  /* 0x000000ffff0cd224 */ /* 0x008fe200078e0004 */
[----:B------:R-:W-:Y:S01]  /*25e0*/  CS2R R84, SRZ ;  /* 0x0000000000547805 */ /* 0x000fe2000001ff00 */
[----:B------:R-:W-:Y:S01]  /*25f0*/  @!PT LDS RZ, [RZ] ;  /* 0x00000000fffff984 */ /* 0x000fe20000000800 */
[----:B------:R-:W-:Y:S01]  /*2600*/  @!PT LDS RZ, [RZ] ;  /* 0x00000000fffff984 */ /* 0x000fe20000000800 */
[----:B------:R-:W-:Y:S01]  /*2610*/  @!PT LDS RZ, [RZ] ;  /* 0x00000000fffff984 */ /* 0x000fe20000000800 */
[----:B------:R-:W-:Y:S01]  /*2620*/  @!P2 LDGSTS.E.BYPASS.LTC128B.128 [R2+0x4000], desc[UR8][R196.64] ;  /* 0x04000000c402afae */ /* 0x000fe2000b901d48 */
[----:B------:R-:W-:Y:S01]  /*2630*/  @!P5 IMAD.MOV.U32 R13, RZ, RZ, R5 ;  /* 0x000000ffff0dd224 */ /* 0x000fe200078e0005 */
[----:B------:R-:W-:-:S02]  /*2640*/  CS2R R78, SRZ ;  /* 0x00000000004e7805 */ /* 0x000fc4000001ff00 */
[----:B------:R-:W-:Y:S01]  /*2650*/  CS2R R76, SRZ ;  /* 0x00000000004c7805 */ /* 0x000fe2000001ff00 */
[----:B------:R-:W-:Y:S01]  /*2660*/  @P1 STS.128 [R2+0x5000], RZ ;  /* 0x005000ff02001388 */ /* 0x000fe20000000c00 */
[----:B------:R-:W-:Y:S02]  /*2670*/  CS2R R82, SRZ ;  /* 0x0000000000527805 */ /* 0x000fe4000001ff00 */
[----:B------:R-:W-:Y:S01]  /*2680*/  CS2R R80, SRZ ;  /* 0x0000000000507805 */ /* 0x000fe2000001ff00 */
[----:B-1----:R-:W-:Y:S01]  /*2690*/  @!P6 IMAD R10, R28, UR20, RZ ;  /* 0x000000141c0aec24 */ /* 0x002fe2000f8e02ff */
[----:B------:R-:W-:Y:S01]  /*26a0*/  @!PT LDS RZ, [RZ] ;  /* 0x00000000fffff984 */ /* 0x000fe20000000800 */
[----:B------:R-:W-:Y:S01]  /*26b0*/  @!PT LDS RZ, [RZ] ;  /* 0x00000000fffff984 */ /* 0x000fe20000000800 */
[----:B------:R-:W-:Y:S01]  /*26c0*/  @!PT LDS RZ, [RZ] ;  /* 0x00000000fffff984 */ /* 0x000fe20000000800 */
[----:B------:R1:W-:Y:S01]  /*26d0*/  @!P1 LDGSTS.E.BYPASS.LTC128B.128 [R2+0x5000], desc[UR8][R14.64] ;  /* 0x050000000e029fae */ /* 0x0003e2000b901d48 */
[----:B------:R-:W-:Y:S02]  /*26e0*/  CS2R R74, SRZ ;  /* 0x00000000004a7805 */ /* 0x000fe4000001ff00 */
[----:B------:R-:W-:Y:S01]  /*26f0*/  CS2R R72, SRZ ;  /* 0x0000000000487805 */ /* 0x000fe2000001ff00 */
[----:B------:R-:W-:Y:S01]  /*2700*/  @!P6 IMAD R16, R0, UR21, R10 ;  /* 0x000000150010ec24 */ /* 0x000fe2000f8e020a */
[----:B------:R-:W-:Y:S01]  /*2710*/  @P2 STS [R217], RZ ;  /* 0x000000ffd9002388 */ /* 0x000fe20000000800 */
[----:B------:R-:W-:-:S02]  /*2720*/  CS2R R70, SRZ ;  /* 0x0000000000467805 */ /* 0x000fc4000001ff00 */
[----:B------:R-:W-:Y:S01]  /*2730*/  CS2R R68, SRZ ;  /* 0x0000000000447805 */ /* 0x000fe2000001ff00 */
[----:B--2---:R-:W-:Y:S01]  /*2740*/  VIADD R8, R243, 0x8 ;  /* 0x00000008f3087836 */ /* 0x004fe20000000000 */
[----:B------:R-:W-:Y:S01]  /*2750*/  @P2 STS [R217+0x4], RZ ;  /* 0x000004ffd9002388 */ /* 0x000fe20000000800 */
[----:B------:R-:W-:Y:S02]  /*2760*/  CS2R R62, SRZ ;  /* 0x00000000003e7805 */ /* 0x000fe4000001ff00 */
[----:B------:R-:W-:Y:S02]  /*2770*/  CS2R R60, SRZ ;  /* 0x00000000003c7805 */ /* 0x000fe4000001ff00 */
[----:B------:R-:W-:Y:S01]  /*2780*/  CS2R R66, SRZ ;  /* 0x0000000000427805 */ /* 0x000fe2000001ff00 */
[----:B------:R-:W-:Y:S01]  /*2790*/  @P2 STS [R217+0x8], RZ ;  /* 0x000008ffd9002388 */ /* 0x000fe20000000800 */
[----:B------:R-:W-:Y:S02]  /*27a0*/  CS2R R64, SRZ ;  /* 0x0000000000407805 */ /* 0x000fe4000001ff00 */
[----:B------:R-:W-:-:S02]  /*27b0*/  CS2R R58, SRZ ;  /* 0x00000000003a7805 */ /* 0x000fc4000001ff00 */
        /* <DEDUP_REMOVED lines=9> */
[----:B------:R-:W-:Y:S02]  /*2850*/  ISETP.GE.AND P2, PT, R8, UR5, PT ;  /* 0x0000000508007c0c */ /* 0x000fe4000bf46270 */
[----:B------:R-:W-:-:S02]  /*2860*/  CS2R R44, SRZ ;  /* 0x00000000002c7805 */ /* 0x000fc4000001ff00 */
[C---:B------:R-:W-:Y:S01]  /*2870*/  @!P5 IADD3 R8, P0, R0.reuse, 0x20, RZ ;  /* 0x000000200008d810 */ /* 0x040fe20007f1e0ff */
[----:B------:R-:W-:Y:S01]  /*2880*/  @P1 STS [R217+0x1000], RZ ;  /* 0x001000ffd9001388 */ /* 0x000fe20000000800 */
[----:B------:R-:W-:Y:S02]  /*2890*/  CS2R R50, SRZ ;  /* 0x0000000000327805 */ /* 0x000fe4000001ff00 */
[----:B------:R-:W-:Y:S01]  /*28a0*/  CS2R R48, SRZ ;  /* 0x0000000000307805 */ /* 0x000fe2000001ff00 */
[----:B-1----:R-:W-:Y:S01]  /*28b0*/  @!P4 IMAD.MOV.U32 R14, RZ, RZ, R4 ;  /* 0x000000ffff0ec224 */ /* 0x002fe200078e0004 */
[----:B------:R-:W-:Y:S01]  /*28c0*/  @P1 STS [R217+0x1004], RZ ;  /* 0x001004ffd9001388 */ /* 0x000fe20000000800 */
[----:B------:R-:W-:Y:S01]  /*28d0*/  @!P5 IMAD.X R9, RZ, RZ, R28, P0 ;  /* 0x000000ffff09d224 */ /* 0x000fe200000e061c */
[----:B------:R-:W-:Y:S01]  /*28e0*/  CS2R R42, SRZ ;  /* 0x00000000002a7805 */ /* 0x000fe2000001ff00 */
[--C-:B------:R-:W-:Y:S01]  /*28f0*/  @!P4 IMAD.MOV.U32 R15, RZ, RZ, R5.reuse ;  /* 0x000000ffff0fc224 */ /* 0x100fe200078e0005 */
[----:B------:R-:W-:Y:S01]  /*2900*/  @P1 STS [R217+0x1008], RZ ;  /* 0x001008ffd9001388 */ /* 0x000fe20000000800 */
[----:B------:R-:W-:Y:S01]  /*2910*/  @!P5 IMAD R9, R9, UR20, RZ ;  /* 0x000000140909dc24 */ /* 0x000fe2000f8e02ff */
[----:B------:R-:W-:Y:S01]  /*2920*/  CS2R R40, SRZ ;  /* 0x0000000000287805 */ /* 0x000fe2000001ff00 */
[----:B------:R-:W-:Y:S01]  /*2930*/  @!P6 IMAD.WIDE.U32 R4, R0, UR20, R4 ;  /* 0x000000140004ec25 */ /* 0x000fe2000f8e0004 */
[----:B------:R-:W-:Y:S01]  /*2940*/  @P1 STS [R217+0x100c], RZ ;  /* 0x00100cffd9001388 */ /* 0x000fe20000000800 */
[----:B------:R-:W-:-:S02]  /*2950*/  CS2R R38, SRZ ;  /* 0x0000000000267805 */ /* 0x000fc4000001ff00 */
[----:B------:R-:W-:Y:S01]  /*2960*/  CS2R R36, SRZ ;  /* 0x0000000000247805 */ /* 0x000fe2000001ff00 */
[C---:B------:R-:W-:Y:S01]  /*2970*/  @!P5 IMAD R17, R8.reuse, UR21, R9 ;  /* 0x000000150811dc24 */ /* 0x040fe2000f8e0209 */
[----:B------:R-:W-:Y:S01]  /*2980*/  @!PT LDS RZ, [RZ] ;  /* 0x00000000fffff984 */ /* 0x000fe20000000800 */
[----:B------:R-:W-:Y:S01]  /*2990*/  @!PT LDS RZ, [RZ] ;  /* 0x00000000fffff984 */ /* 0x000fe20000000800 */
[----:B------:R-:W-:Y:S01]  /*29a0*/  @!PT LDS RZ, [RZ] ;  /* 0x00000000fffff984 */ /* 0x000fe20000000800 */
[----:B------:R1:W-:Y:S01]  /*29b0*/  @!P1 LDGSTS.E.BYPASS.LTC128B.128 [R217+0x1000], desc[UR8][R6.64] ;  /* 0x0100000006d99fae */ /* 0x0003e2000b901d48 */
[----:B------:R-:W-:Y:S01]  /*29c0*/  @!P5 IMAD.WIDE.U32 R8, R8, UR20, R12 ;  /* 0x000000140808dc25 */ /* 0x000fe2000f8e000c */
[----:B------:R-:W-:Y:S02]  /*29d0*/  USHF.L.U32 UR27, UR24, 0x5, URZ ;  /* 0x00000005181b7899 */ /* 0x000fe4000800063f */
[----:B------:R-:W-:Y:S01]  /*29e0*/  @P6 STS.128 [R2+0x6000], RZ ;  /* 0x006000ff02006388 */ /* 0x000fe20000000c00 */
[----:B------:R-:W-:Y:S01]  /*29f0*/  @!P6 IMAD.IADD R5, R5, 0x1, R16 ;  /* 0x000000010505e824 */ /* 0x000fe200078e0210 */
[----:B------:R-:W-:Y:S01]  /*2a00*/  UIMAD UR26, UR24, 0x28, URZ ;  /* 0x00000028181a78a4 */ /* 0x000fe2000f8e023f */
[----:B------:R-:W-:Y:S01]  /*2a10*/  @!P5 IMAD.IADD R9, R9, 0x1, R17 ;  /* 0x000000010909d824 */ /* 0x000fe200078e0211 */
[----:B------:R-:W-:Y:S01]  /*2a20*/  UIMAD UR25, UR24, 0x30, URZ ;  /* 0x00000030181978a4 */ /* 0x000fe2000f8e023f */
[----:B------:R-:W-:Y:S01]  /*2a30*/  IMAD R236, RZ, RZ, -UR23 ;  /* 0x80000017ffec7e24 */ /* 0x000fe2000f8e02ff */
[----:B------:R-:W-:Y:S01]  /*2a40*/  ULDC UR10, c[0x0][0x2ec] ;  /* 0x0000bb00000a7ab9 */ /* 0x000fe20000000800 */
[----:B-1----:R-:W-:-:S05]  /*2a50*/  @!P4 IADD3 R6, P0, R0, 0x40, RZ ;  /* 0x000000400006c810 */ /* 0x002fca0007f1e0ff */
[----:B------:R-:W-:Y:S01]  /*2a60*/  @!P4 IMAD.X R7, RZ, RZ, R28, P0 ;  /* 0x000000ffff07c224 */ /* 0x000fe200000e061c */
[----:B------:R-:W-:-:S03]  /*2a70*/  @!P3 IADD3 R11, P0, R0, 0x60, RZ ;  /* 0x00000060000bb810 */ /* 0x000fc60007f1e0ff */
[----:B------:R-:W-:Y:S02]  /*2a80*/  @!P4 IMAD R0, R7, UR20, RZ ;  /* 0x000000140700cc24 */ /* 0x000fe4000f8e02ff */
[----:B------:R-:W-:Y:S01]  /*2a90*/  @!P3 IMAD.X R10, RZ, RZ, R28, P0 ;  /* 0x000000ffff0ab224 */ /* 0x000fe200000e061c */
[----:B------:R-:W-:Y:S01]  /*2aa0*/  @!P6 LEA R12, P0, R4, R20, 0x1 ;  /* 0x00000014040ce211 */ /* 0x000fe200078008ff */
[----:B------:R-:W-:Y:S02]  /*2ab0*/  @!P4 IMAD R16, R6, UR21, R0 ;  /* 0x000000150610cc24 */ /* 0x000fe4000f8e0200 */
[----:B------:R-:W-:Y:S01]  /*2ac0*/  VIADD R0, R243, 0x28 ;  /* 0x00000028f3007836 */ /* 0x000fe20000000000 */
[----:B------:R-:W-:Y:S01]  /*2ad0*/  @!P6 LEA.HI.X R13, R4, R21, R5, 0x1, P0 ;  /* 0x00000015040de211 */ /* 0x000fe200000f0c05 */
[----:B------:R-:W-:Y:S01]  /*2ae0*/  @!P3 IMAD R4, R10, UR20, RZ ;  /* 0x000000140a04bc24 */ /* 0x000fe2000f8e02ff */
[----:B------:R-:W-:Y:S01]  /*2af0*/  @!P5 LEA R10, P0, R8, R24, 0x1 ;  /* 0x00000018080ad211 */ /* 0x000fe200078008ff */
[----:B------:R-:W-:-:S02]  /*2b00*/  @!P4 IMAD.WIDE.U32 R6, R6, UR20, R14 ;  /* 0x000000140606cc25 */ /* 0x000fc4000f8e000e */
[----:B------:R-:W-:Y:S01]  /*2b10*/  @!PT LDS RZ, [RZ] ;  /* 0x00000000fffff984 */ /* 0x000fe20000000800 */
[----:B------:R-:W-:Y:S01]  /*2b20*/  @!PT LDS RZ, [RZ] ;  /* 0x00000000fffff984 */ /* 0x000fe20000000800 */
[----:B------:R-:W-:Y:S01]  /*2b30*/  @!PT LDS RZ, [RZ] ;  /* 0x00000000fffff984 */ /* 0x000fe20000000800 */
[----:B------:R1:W-:Y:S02]  /*2b40*/  @!P6 LDGSTS.E.BYPASS.LTC128B.128 [R2+0x6000], desc[UR8][R12.64] ;  /* 0x060000000c02efae */ /* 0x0003e4000b901d48 */
[C---:B------:R-:W-:Y:S02]  /*2b50*/  @!P3 IMAD R14, R11.reuse, UR21, R4 ;  /* 0x000000150b0ebc24 */ /* 0x040fe4000f8e0204 */
[----:B------:R-:W-:Y:S01]  /*2b60*/  @!P3 IMAD.WIDE.U32 R4, R11, UR20, R18 ;  /* 0x000000140b04bc25 */ /* 0x000fe2000f8e0012 */
[----:B------:R-:W-:Y:S01]  /*2b70*/  @!P5 LEA.HI.X R11, R8, R25, R9, 0x1, P0 ;  /* 0x00000019080bd211 */ /* 0x000fe200000f0c09 */
[----:B------:R-:W-:Y:S01]  /*2b80*/  @P5 STS.128 [R2+0x7000], RZ ;  /* 0x007000ff02005388 */ /* 0x000fe20000000c00 */
[----:B------:R-:W-:Y:S01]  /*2b90*/  ISETP.GE.AND P0, PT, R0, UR5, PT ;  /* 0x0000000500007c0c */ /* 0x000fe2000bf06270 */
[----:B------:R-:W-:Y:S02]  /*2ba0*/  @!P4 IMAD.IADD R7, R7, 0x1, R16 ;  /* 0x000000010707c824 */ /* 0x000fe400078e0210 */
[----:B------:R-:W-:Y:S01]  /*2bb0*/  VIADD R9, R243, 0x20 ;  /* 0x00000020f3097836 */ /* 0x000fe20000000000 */
[----:B------:R-:W-:Y:S01]  /*2bc0*/  @!PT LDS RZ, [RZ] ;  /* 0x00000000fffff984 */ /* 0x000fe20000000800 */
[----:B------:R-:W-:Y:S01]  /*2bd0*/  @!PT LDS RZ, [RZ] ;  /* 0x00000000fffff984 */ /* 0x000fe20000000800 */
[----:B------:R-:W-:Y:S01]  /*2be0*/  @!PT LDS RZ, [RZ] ;  /* 0x00000000fffff984 */ /* 0x000fe20000000800 */
[----:B------:R2:W-:Y:S01]  /*2bf0*/  @!P5 LDGSTS.E.BYPASS.LTC128B.128 [R2+0x7000], desc[UR8][R10.64] ;  /* 0x070000000a02dfae */ /* 0x0005e2000b901d48 */
[----:B------:R-:W-:-:S03]  /*2c00*/  @!P3 IMAD.IADD R5, R5, 0x1, R14 ;  /* 0x000000010505b824 */ /* 0x000fc600078e020e */
[----:B------:R-:W-:Y:S01]  /*2c10*/  ISETP.GE.AND P6, PT, R9, UR5, PT ;  /* 0x0000000509007c0c */ /* 0x000fe2000bfc6270 */
[----:B------:R-:W-:Y:S04]  /*2c20*/  @P4 STS.128 [R2+0x8000], RZ ;  /* 0x008000ff02004388 */ /* 0x000fe80000000c00 */
[----:B------:R-:W-:Y:S02]  /*2c30*/  @!P0 LEA R8, P5, R0, UR12, 0x2 ;  /* 0x0000000c00088c11 */ /* 0x000fe4000f8a10ff */
[----:B-1----:R-:W-:-:S04]  /*2c40*/  @!P4 LEA R12, P1, R6, R26, 0x1 ;  /* 0x0000001a060cc211 */ /* 0x002fc800078208ff */
[----:B------:R-:W-:Y:S02]  /*2c50*/  @!P4 LEA.HI.X R13, R6, R27, R7, 0x1, P1 ;  /* 0x0000001b060dc211 */ /* 0x000fe400008f0c07 */
[----:B------:R-:W-:Y:S02]  /*2c60*/  SHF.R.S32.HI R7, RZ, 0x1f, R0 ;  /* 0x0000001fff077819 */ /* 0x000fe40000011400 */
[----:B----4-:R-:W-:Y:S01]  /*2c70*/  @!P3 LEA R6, P1, R4, R22, 0x1 ;  /* 0x000000160406b211 */ /* 0x010fe200078208ff */
[----:B------:R-:W-:Y:S01]  /*2c80*/  @!PT LDS RZ, [RZ] ;  /* 0x00000000fffff984 */ /* 0x000fe20000000800 */
[----:B------:R-:W-:Y:S01]  /*2c90*/  @!PT LDS RZ, [RZ] ;  /* 0x00000000fffff984 */ /* 0x000fe20000000800 */
[----:B------:R-:W-:Y:S01]  /*2ca0*/  @!PT LDS RZ, [RZ] ;  /* 0x00000000fffff984 */ /* 0x000fe20000000800 */
[----:B------:R-:W-:Y:S01]  /*2cb0*/  @!P4 LDGSTS.E.BYPASS.LTC128B.128 [R2+0x8000], desc[UR8][R12.64] ;  /* 0x080000000c02cfae */ /* 0x000fe2000b901d48 */
[----:B------:R-:W-:Y:S02]  /*2cc0*/  @!P0 LEA.HI.X R9, R0, UR11, R7, 0x2, P5 ;  /* 0x0000000b00098c11 */ /* 0x000fe4000a8f1407 */
[----:B------:R-:W-:Y:S01]  /*2cd0*/  @!P3 LEA.HI.X R7, R4, R23, R5, 0x1, P1 ;  /* 0x000000170407b211 */ /* 0x000fe200008f0c05 */
[----:B------:R-:W-:Y:S01]  /*2ce0*/  IMAD.SHL.U32 R4, R243, 0x4, RZ ;  /* 0x00000004f3047824 */ /* 0x000fe200078e00ff */
[----:B------:R1:W-:Y:S01]  /*2cf0*/  @P3 STS.128 [R2+0x9000], RZ ;  /* 0x009000ff02003388 */ /* 0x0003e20000000c00 */
[----:B--2---:R-:W-:-:S02]  /*2d00*/  SHF.R.S32.HI R10, RZ, 0x1f, R243 ;  /* 0x0000001fff0a7819 */ /* 0x004fc400000114f3 */
[C---:B------:R-:W-:Y:S01]  /*2d10*/  ISETP.GE.AND P4, PT, R243.reuse, UR5, PT ;  /* 0x00000005f3007c0c */ /* 0x040fe2000bf86270 */
[----:B------:R-:W-:Y:S01]  /*2d20*/  @!PT LDS RZ, [RZ] ;  /* 0x00000000fffff984 */ /* 0x000fe20000000800 */
[----:B------:R-:W-:Y:S01]  /*2d30*/  @!PT LDS RZ, [RZ] ;  /* 0x00000000fffff984 */ /* 0x000fe20000000800 */
[----:B------:R-:W-:Y:S01]  /*2d40*/  @!PT LDS RZ, [RZ] ;  /* 0x00000000fffff984 */ /* 0x000fe20000000800 */
[----:B------:R1:W-:Y:S01]  /*2d50*/  @!P3 LDGSTS.E.BYPASS.LTC128B.128 [R2+0x9000], desc[UR8][R6.64] ;  /* 0x090000000602bfae */ /* 0x0003e2000b901d48 */
[----:B------:R-:W-:Y:S02]  /*2d60*/  IADD3 R4, P1, R4, UR12, RZ ;  /* 0x0000000c04047c10 */ /* 0x000fe4000ff3e0ff */
[----:B------:R-:W-:Y:S01]  /*2d70*/  SHF.L.U64.HI R0, R243, 0x2, R10 ;  /* 0x00000002f3007819 */ /* 0x000fe2000001020a */
[----:B------:R-:W0:Y:S03]  /*2d80*/  LDGDEPBAR ;  /* 0x00000000000079af */ /* 0x000e260000000000 */
[----:B------:R-:W-:Y:S01]  /*2d90*/  IADD3.X R5, R0, UR11, RZ, P1, !PT ;  /* 0x0000000b00057c10 */ /* 0x000fe20008ffe4ff */
[----:B------:R2:W5:Y:S04]  /*2da0*/  @!P0 LDG.E R233, desc[UR8][R8.64] ;  /* 0x0000000808e98981 */ /* 0x000568000c1e1900 */
[----:B------:R2:W5:Y:S04]  /*2db0*/  @!P4 LDG.E R234, desc[UR8][R4.64] ;  /* 0x0000000804eac981 */ /* 0x000568000c1e1900 */
[----:B------:R2:W5:Y:S04]  /*2dc0*/  @!P2 LDG.E R235, desc[UR8][R4.64+0x20] ;  /* 0x0000200804eba981 */ /* 0x000568000c1e1900 */
[----:B------:R2:W5:Y:S01]  /*2dd0*/  @!P6 LDG.E R232, desc[UR8][R4.64+0x80] ;  /* 0x0000800804e8e981 */ /* 0x000562000c1e1900 */
[----:B------:R-:W-:-:S04]  /*2de0*/  DEPBAR.LE SB0, 0x1 ;  /* 0x000080400000791a */ /* 0x000fc80000000000 */
[----:B------:R-:W-:Y:S01]  /*2df0*/  BAR.SYNC.DEFER_BLOCKING 0x0 ;  /* 0x0000000000007b1d */ /* 0x000fe20000010000 */
[----:B------:R-:W-:-:S04]  /*2e00*/  LEA.HI R0, R30, R29, RZ, 0x4 ;  /* 0x0000001d1e007211 */ /* 0x000fc800078f20ff */
[----:B------:R-:W-:-:S05]  /*2e10*/  LOP3.LUT R0, R0, 0xfffffff0, RZ, 0xc0, !PT ;  /* 0xfffffff000007812 */ /* 0x000fca00078ec0ff */
[----:B------:R-:W-:Y:S01]  /*2e20*/  IMAD.IADD R0, R29, 0x1, -R0 ;  /* 0x000000011d007824 */ /* 0x000fe200078e0a00 */
[----:B------:R2:W3:Y:S04]  /*2e30*/  LDSM.16.M88.4 R140, [R144+0xa000] ;  /* 0x00a00000908c783b */ /* 0x0004e80000000200 */
[----:B------:R-:W4:Y:S04]  /*2e40*/  LDSM.16.M88.4 R144, [R144+0xa800] ;  /* 0x00a800009090783b */ /* 0x000f280000000200 */
[----:B------:R2:W2:Y:S04]  /*2e50*/  LDSM.16.M88.4 R148, [R178] ;  /* 0x00000000b294783b */ /* 0x0004a80000000200 */
[----:B------:R2:W2:Y:S04]  /*2e60*/  LDSM.16.M88.4 R152, [R178+0x800] ;  /* 0x00080000b298783b */ /* 0x0004a80000000200 */
[----:B------:R2:W2:Y:S04]  /*2e70*/  LDSM.16.M88.4 R156, [R176] ;  /* 0x00000000b09c783b */ /* 0x0004a80000000200 */
[----:B------:R2:W2:Y:S04]  /*2e80*/  LDSM.16.M88.4 R160, [R176+0x800] ;  /* 0x00080000b0a0783b */ /* 0x0004a80000000200 */
[----:B------:R2:W2:Y:S04]  /*2e90*/  LDSM.16.M88.4 R164, [R177] ;  /* 0x00000000b1a4783b */ /* 0x0004a80000000200 */
[----:B------:R2:W2:Y:S01]  /*2ea0*/  LDSM.16.M88.4 R168, [R177+0x800] ;  /* 0x00080000b1a8783b */ /* 0x0004a20000000200 */
[----:B-1----:R-:W-:-:S04]  /*2eb0*/  SHF.R.S32.HI R2, RZ, 0x1f, R0 ;  /* 0x0000001fff027819 */ /* 0x002fc80000011400 */
[----:B------:R-:W-:Y:S01]  /*2ec0*/  LEA.HI R2, R2, R0, RZ, 0x3 ;  /* 0x0000000002027211 */ /* 0x000fe200078f18ff */
[----:B------:R-:W-:-:S03]  /*2ed0*/  USHF.L.U32 UR16, UR24, 0x3, URZ ;  /* 0x0000000318107899 */ /* 0x000fc6000800063f */
[----:B------:R-:W-:Y:S01]  /*2ee0*/  LOP3.LUT R2, R2, 0xfffffff8, RZ, 0xc0, !PT ;  /* 0xfffffff802027812 */ /* 0x000fe200078ec0ff */
[----:B------:R-:W-:-:S04]  /*2ef0*/  UIADD3 UR21, UR22, 0x20, URZ ;  /* 0x0000002016157890 */ /* 0x000fc8000fffe03f */
[----:B------:R-:W-:Y:S01]  /*2f00*/  IMAD.IADD R0, R0, 0x1, -R2 ;  /* 0x0000000100007824 */ /* 0x000fe200078e0a02 */
[----:B------:R-:W-:Y:S01]  /*2f10*/  UIADD3 UR20, UR16, UR21, URZ ;  /* 0x0000001510147290 */ /* 0x000fe2000fffe03f */
[----:B------:R-:W-:Y:S02]  /*2f20*/  PLOP3.LUT P3, PT, PT, PT, UP1, 0x40, 0x0 ;  /* 0x000000000000781c */ /* 0x000fe40003f6e818 */
[----:B------:R-:W-:Y:S01]  /*2f30*/  PLOP3.LUT P2, PT, PT, PT, UP1, 0x40, 0x0 ;  /* 0x000000000000781c */ /* 0x000fe20003f4e818 */
[----:B------:R-:W-:Y:S01]  /*2f40*/  UIADD3 UR19, UR16, UR20, URZ ;  /* 0x0000001410137290 */ /* 0x000fe2000fffe03f */
[C---:B------:R-:W-:Y:S01]  /*2f50*/  LOP3.LUT P0, RZ, R0.reuse, 0x2, RZ, 0xc0, !PT ;  /* 0x0000000200ff7812 */ /* 0x040fe2000780c0ff */
[----:B------:R-:W-:Y:S01]  /*2f60*/  UIADD3 UR5, UR28, 0x80, URZ ;  /* 0x000000801c057890 */ /* 0x000fe2000fffe03f */
[----:B------:R-:W-:Y:S01]  /*2f70*/  LOP3.LUT P1, RZ, R0, 0x4, RZ, 0xc0, !PT ;  /* 0x0000000400ff7812 */ /* 0x000fe2000782c0ff */
[----:B------:R-:W-:Y:S01]  /*2f80*/  UIADD3 UR18, UR16, UR19, URZ ;  /* 0x0000001310127290 */ /* 0x000fe2000fffe03f */
[----:B------:R-:W-:Y:S01]  /*2f90*/  SEL R179, R179, 0xffffffe0, !P0 ;  /* 0xffffffe0b3b37807 */ /* 0x000fe20004000000 */
[----:B------:R-:W-:Y:S01]  /*2fa0*/  VIADD R0, R243, 0xffffffc0 ;  /* 0xffffffc0f3007836 */ /* 0x000fe20000000000 */
[----:B------:R-:W-:-:S02]  /*2fb0*/  SEL R173, R173, R181, P3 ;  /* 0x000000b5adad7207 */ /* 0x000fc40001800000 */
[----:B------:R-:W-:Y:S01]  /*2fc0*/  SEL R172, R172, R180, P2 ;  /* 0x000000b4acac7207 */ /* 0x000fe20001000000 */
[----:B------:R-:W-:Y:S01]  /*2fd0*/  UIADD3 UR17, UR16, UR18, URZ ;  /* 0x0000001210117290 */ /* 0x000fe2000fffe03f */
[----:B------:R-:W-:Y:S01]  /*2fe0*/  SHF.L.U64.HI R238, R243, 0x2, R10 ;  /* 0x00000002f3ee7819 */ /* 0x000fe2000001020a */
[----:B------:R-:W-:Y:S01]  /*2ff0*/  IMAD.SHL.U32 R237, R0, 0x4, RZ ;  /* 0x0000000400ed7824 */ /* 0x000fe200078e00ff */
[----:B------:R-:W-:Y:S01]  /*3000*/  LEA R173, R173, UR4, 0x1 ;  /* 0x00000004adad7c11 */ /* 0x000fe2000f8e08ff */
[----:B------:R-:W-:Y:S01]  /*3010*/  IMAD.IADD R175, R174, 0x1, R179 ;  /* 0x00000001aeaf7824 */ /* 0x000fe200078e02b3 */
[----:B------:R-:W-:Y:S02]  /*3020*/  LEA R172, R172, UR4, 0x1 ;  /* 0x00000004acac7c11 */ /* 0x000fe4000f8e08ff */
[----:B------:R-:W-:Y:S01]  /*3030*/  SEL R128, R128, 0xffffffc0, !P1 ;  /* 0xffffffc080807807 */ /* 0x000fe20004800000 */
[----:B------:R-:W-:Y:S02]  /*3040*/  UIMAD UR28, UR24, 0x18, URZ ;  /* 0x00000018181c78a4 */ /* 0x000fe4000f8e023f */
[----:B------:R-:W-:-:S02]  /*3050*/  UISETP.GE.AND UP0, UPT, UR5, UR6, UPT ;  /* 0x000000060500728c */ /* 0x000fc4000bf06270 */
[----:B------:R-:W-:Y:S02]  /*3060*/  UIMAD UR24, UR24, 0x38, URZ ;  /* 0x00000038181878a4 */ /* 0x000fe4000f8e023f */
[----:B------:R-:W-:Y:S01]  /*3070*/  UIADD3 UR23, UR16, UR17, URZ ;  /* 0x0000001110177290 */ /* 0x000fe2000fffe03f */
[----:B--234-:R-:W-:-:S11]  /*3080*/  ULDC UR5, c[0x0][0x39c] ;  /* 0x0000e70000057ab9 */ /* 0x01cfd60000000800 */
.L_x_870:
[----:B------:R-:W0:Y:S01]  /*3090*/  LDGDEPBAR ;  /* 0x00000000000079af */ /* 0x000e220000000000 */
[----:B------:R-:W-:Y:S01]  /*30a0*/  LEA R100, R182, UR4, 0x1 ;  /* 0x00000004b6647c11 */ /* 0x000fe2000f8e08ff */
[----:B------:R-:W-:Y:S01]  /*30b0*/  UISETP.GE.AND UP3, UPT, UR7, 0x1, UPT ;  /* 0x000000010700788c */ /* 0x000fe2000bf66270 */
[C---:B------:R-:W-:Y:S02]  /*30c0*/  IADD3 R0, R173.reuse, R179, RZ ;  /* 0x000000b3ad007210 */ /* 0x040fe40007ffe0ff */
[-C--:B------:R-:W-:Y:S02]  /*30d0*/  IADD3 R2, R173, R128.reuse, RZ ;  /* 0x00000080ad027210 */ /* 0x080fe40007ffe0ff */
[----:B------:R-:W-:Y:S02]  /*30e0*/  PLOP3.LUT P2, PT, PT, PT, UP0, 0x80, 0x0 ;  /* 0x000000000000781c */ /* 0x000fe40003f4f008 */
[----:B------:R-:W-:Y:S02]  /*30f0*/  PLOP3.LUT P0, PT, PT, PT, UP0, 0x80, 0x0 ;  /* 0x000000000000781c */ /* 0x000fe40003f0f008 */
[----:B------:R-:W-:Y:S02]  /*3100*/  PLOP3.LUT P5, PT, PT, PT, UP0, 0x80, 0x0 ;  /* 0x000000000000781c */ /* 0x000fe40003faf008 */
[----:B------:R-:W-:Y:S02]  /*3110*/  PLOP3.LUT P6, PT, PT, PT, UP0, 0x80, 0x0 ;  /* 0x000000000000781c */ /* 0x000fe40003fcf008 */
[----:B-----5:R-:W-:Y:S02]  /*3120*/  FSETP.NEU.FTZ.AND P4, PT, R234, -INF , PT ;  /* 0xff800000ea00780b */ /* 0x020fe40003f9d000 */
[----:B------:R-:W-:Y:S01]  /*3130*/  PLOP3.LUT P3, PT, PT, PT, UP0, 0x80, 0x0 ;  /* 0x000000000000781c */ /* 0x000fe20003f6f008 */
        /* <DEDUP_REMOVED lines=9> */
[----:B------:R1:W4:Y:S01]  /*31d0*/  LDSM.16.M88.4 R112, [R0+0x1000] ;  /* 0x001000000070783b */ /* 0x0003220000000200 */
[C---:B--2---:R-:W-:Y:S07]  /*31e0*/  HMMA.16816.F32 R8, R28.reuse, R16, RZ ;  /* 0x000000101c08723c */ /* 0x044fee00000018ff */
[----:B------:R-:W2:Y:S01]  /*31f0*/  LDSM.16.M88.4 R116, [R178+-0x3800] ;  /* 0xffc80000b274783b */ /* 0x000ea20000000200 */
[-C--:B------:R-:W-:Y:S07]  /*3200*/  HMMA.16816.F32 R12, R28, R18.reuse, RZ ;  /* 0x000000121c0c723c */ /* 0x080fee00000018ff */
[----:B------:R-:W-:Y:S01]  /*3210*/  LDSM.16.M88.4 R120, [R2] ;  /* 0x000000000278783b */ /* 0x000fe20000000200 */
[C---:B------:R-:W-:Y:S07]  /*3220*/  HMMA.16816.F32 R16, R32.reuse, R18, RZ ;  /* 0x000000122010723c */ /* 0x040fee00000018ff */
[----:B------:R-:W2:Y:S01]  /*3230*/  LDSM.16.M88.4 R124, [R176+-0x4000] ;  /* 0xffc00000b07c783b */ /* 0x000ea20000000200 */
[-C--:B---3--:R-:W-:Y:S03]  /*3240*/  HMMA.16816.F32 R20, R32, R100.reuse, RZ ;  /* 0x000000642014723c */ /* 0x088fe600000018ff */
[----:B-1----:R-:W-:Y:S03]  /*3250*/  IADD3 R0, R0, R128, RZ ;  /* 0x0000008000007210 */ /* 0x002fe60007ffe0ff */
[C---:B------:R-:W-:Y:S01]  /*3260*/  HMMA.16816.F32 R24, R28.reuse, R100, RZ ;  /* 0x000000641c18723c */ /* 0x040fe200000018ff */
[----:B------:R-:W-:Y:S05]  /*3270*/  LDSM.16.M88.4 R128, [R176+-0x3800] ;  /* 0xffc80000b080783b */ /* 0x000fea0000000200 */
[-C--:B------:R-:W-:Y:S03]  /*3280*/  HMMA.16816.F32 R28, R28, R102.reuse, RZ ;  /* 0x000000661c1c723c */ /* 0x080fe600000018ff */
[----:B------:R-:W-:Y:S03]  /*3290*/  LDSM.16.M88.4 R132, [R0] ;  /* 0x000000000084783b */ /* 0x000fe60000000200 */
[----:B------:R-:W-:Y:S05]  /*32a0*/  HMMA.16816.F32 R32, R32, R102, RZ ;  /* 0x000000662020723c */ /* 0x000fea00000018ff */
[----:B------:R-:W1:Y:S01]  /*32b0*/  LDSM.16.M88.4 R100, [R2+0x1000] ;  /* 0x001000000264783b */ /* 0x000e620000000200 */
[-C--:B----4-:R-:W-:Y:S06]  /*32c0*/  HMMA.16816.F32 R4, R104, R108.reuse, R4 ;  /* 0x0000006c6804723c */ /* 0x090fec0000001804 */
[C---:B------:R-:W-:Y:S01]  /*32d0*/  HMMA.16816.F32 R8, R112.reuse, R108, R8 ;  /* 0x0000006c7008723c */ /* 0x040fe20000001808 */
[----:B------:R-:W3:Y:S05]  /*32e0*/  LDSM.16.M88.4 R136, [R177+-0x4000] ;  /* 0xffc00000b188783b */ /* 0x000eea0000000200 */
[-C--:B------:R-:W-:Y:S06]  /*32f0*/  HMMA.16816.F32 R12, R112, R110.reuse, R12 ;  /* 0x0000006e700c723c */ /* 0x080fec000000180c */
[C---:B------:R-:W-:Y:S06]  /*3300*/  HMMA.16816.F32 R16, R104.reuse, R110, R16 ;  /* 0x0000006e6810723c */ /* 0x040fec0000001810 */
[-C--:B--2---:R-:W-:Y:S06]  /*3310*/  HMMA.16816.F32 R20, R104, R116.reuse, R20 ;  /* 0x000000746814723c */ /* 0x084fec0000001814 */
        /* <DEDUP_REMOVED lines=10> */
[-C--:B------:R-:W-:Y:S05]  /*33c0*/  HMMA.16816.F32 R28, R100, R130.reuse, R28 ;  /* 0x00000082641c723c */ /* 0x080fea000000181c */
[----:B------:R-:W-:Y:S01]  /*33d0*/  SEL R128, R250, 0xffffffc0, !P1 ;  /* 0xffffffc0fa807807 */ /* 0x000fe20004800000 */
[----:B------:R-:W-:Y:S06]  /*33e0*/  HMMA.16816.F32 R32, R120, R130, R32 ;  /* 0x000000827820723c */ /* 0x000fec0000001820 */
[-C--:B---3--:R-:W-:Y:S06]  /*33f0*/  HMMA.16816.F32 R4, R132, R136.reuse, R4 ;  /* 0x000000888404723c */ /* 0x088fec0000001804 */
[C---:B--2---:R-:W-:Y:S06]  /*3400*/  HMMA.16816.F32 R8, R104.reuse, R136, R8 ;  /* 0x000000886808723c */ /* 0x044fec0000001808 */
[-C--:B------:R-:W-:Y:S06]  /*3410*/  HMMA.16816.F32 R12, R104, R138.reuse, R12 ;  /* 0x0000008a680c723c */ /* 0x080fec000000180c */
[C---:B------:R-:W-:Y:S06]  /*3420*/  HMMA.16816.F32 R16, R132.reuse, R138, R16 ;  /* 0x0000008a8410723c */ /* 0x040fec0000001810 */
[----:B------:R-:W-:Y:S01]  /*3430*/  FMUL.FTZ R4, R4, UR5 ;  /* 0x0000000504047c20 */ /* 0x000fe20008410000 */
[----:B------:R-:W-:Y:S01]  /*3440*/  FMUL.FTZ R5, R5, UR5 ;  /* 0x0000000505057c20 */ /* 0x000fe20008410000 */
[----:B------:R-:W-:Y:S02]  /*3450*/  FMUL.FTZ R6, R6, UR5 ;  /* 0x0000000506067c20 */ /* 0x000fe40008410000 */
[----:B------:R-:W1:Y:S01]  /*3460*/  MUFU.TANH R206, R4 ;  /* 0x0000000400ce7308 */ /* 0x000e620000002400 */
[----:B------:R-:W-:Y:S01]  /*3470*/  FMUL.FTZ R7, R7, UR5 ;  /* 0x0000000507077c20 */ /* 0x000fe20008410000 */
[----:B------:R-:W-:Y:S01]  /*3480*/  FMUL.FTZ R8, R8, UR5 ;  /* 0x0000000508087c20 */ /* 0x000fe20008410000 */
[----:B------:R-:W-:Y:S01]  /*3490*/  FMUL.FTZ R11, R11, UR5 ;  /* 0x000000050b0b7c20 */ /* 0x000fe20008410000 */
[----:B------:R-:W-:Y:S01]  /*34a0*/  FMUL.FTZ R10, R10, UR5 ;  /* 0x000000050a0a7c20 */ /* 0x000fe20008410000 */
[----:B------:R-:W-:Y:S05]  /*34b0*/  FMUL.FTZ R9, R9, UR5 ;  /* 0x0000000509097c20 */ /* 0x000fea0008410000 */
[----:B------:R2:W-:Y:S01]  /*34c0*/  MUFU.TANH R123, R8 ;  /* 0x00000008007b7308 */ /* 0x0005e20000002400 */
[----:B------:R-:W-:Y:S01]  /*34d0*/  FMUL.FTZ R13, R13, UR5 ;  /* 0x000000050d0d7c20 */ /* 0x000fe20008410000 */
[----:B------:R-:W-:Y:S01]  /*34e0*/  FMUL.FTZ R14, R14, UR5 ;  /* 0x000000050e0e7c20 */ /* 0x000fe20008410000 */
[----:B------:R-:W-:Y:S01]  /*34f0*/  FMUL.FTZ R15, R15, UR5 ;  /* 0x000000050f0f7c20 */ /* 0x000fe20008410000 */
[----:B------:R-:W-:Y:S01]  /*3500*/  FMUL.FTZ R12, R12, UR5 ;  /* 0x000000050c0c7c20 */ /* 0x000fe20008410000 */
[----:B------:R-:W-:Y:S01]  /*3510*/  FMUL.FTZ R16, R16, UR5 ;  /* 0x0000000510107c20 */ /* 0x000fe20008410000 */
[----:B------:R-:W-:Y:S04]  /*3520*/  FMUL.FTZ R18, R18, UR5 ;  /* 0x0000000512127c20 */ /* 0x000fe80008410000 */
[----:B------:R-:W-:Y:S01]  /*3530*/  MUFU.TANH R205, R5 ;  /* 0x0000000500cd7308 */ /* 0x000fe20000002400 */
[----:B------:R-:W-:Y:S01]  /*3540*/  FMUL.FTZ R17, R17, UR5 ;  /* 0x0000000511117c20 */ /* 0x000fe20008410000 */
[----:B------:R-:W-:Y:S01]  /*3550*/  FMUL.FTZ R19, R19, UR5 ;  /* 0x0000000513137c20 */ /* 0x000fe20008410000 */
[----:B-1----:R-:W-:Y:S07]  /*3560*/  IMAD.MOV.U32 R2, RZ, RZ, R206 ;  /* 0x000000ffff027224 */ /* 0x002fee00078e00ce */
[----:B------:R1:W-:Y:S01]  /*3570*/  MUFU.TANH R131, R11 ;  /* 0x0000000b00837308 */ /* 0x0003e20000002400 */
[----:B--2---:R-:W-:Y:S05]  /*3580*/  FMUL.FTZ R8, R234, 1.4426950216293334961 ;  /* 0x3fb8aa3bea087820 */ /* 0x004fea0000410000 */
[----:B------:R-:W-:Y:S04]  /*3590*/  FSEL R8, R8, RZ, P4 ;  /* 0x000000ff08087208 */ /* 0x000fe80002000000 */
[----:B------:R-:W-:Y:S01]  /*35a0*/  MUFU.TANH R216, R6 ;  /* 0x0000000600d87308 */ /* 0x000fe20000002400 */
[----:B------:R-:W-:Y:S09]  /*35b0*/  FSETP.NEU.FTZ.AND P4, PT, R235, -INF , PT ;  /* 0xff800000eb00780b */ /* 0x000ff20003f9d000 */
[----:B------:R-:W2:Y:S01]  /*35c0*/  MUFU.TANH R136, R10 ;  /* 0x0000000a00887308 */ /* 0x000ea20000002400 */
[----:B-1----:R-:W-:Y:S09]  /*35d0*/  FMUL.FTZ R11, R233, 1.4426950216293334961 ;  /* 0x3fb8aa3be90b7820 */ /* 0x002ff20000410000 */
[----:B------:R1:W3:Y:S10]  /*35e0*/  MUFU.TANH R215, R7 ;  /* 0x0000000700d77308 */ /* 0x0002f40000002400 */
[----:B------:R-:W-:Y:S01]  /*35f0*/  MUFU.TANH R119, R12 ;  /* 0x0000000c00777308 */ /* 0x000fe20000002400 */
[----:B--2---:R-:W-:Y:S09]  /*3600*/  MOV R10, R136 ;  /* 0x00000088000a7202 */ /* 0x004ff20000000f00 */
[----:B------:R2:W-:Y:S01]  /*3610*/  MUFU.TANH R121, R9 ;  /* 0x0000000900797308 */ /* 0x0005e20000002400 */
[----:B-1----:R-:W1:Y:S09]  /*3620*/  LDSM.16.M88.4 R4, [R177+-0x3800] ;  /* 0xffc80000b104783b */ /* 0x002e720000000200 */
[----:B------:R-:W-:Y:S10]  /*3630*/  MUFU.TANH R118, R13 ;  /* 0x0000000d00767308 */ /* 0x000ff40000002400 */
[----:B------:R-:W-:Y:S01]  /*3640*/  MUFU.TANH R127, R14 ;  /* 0x0000000e007f7308 */ /* 0x000fe20000002400 */
[----:B--2---:R-:W-:Y:S05]  /*3650*/  IMAD.U32 R9, RZ, RZ, UR30 ;  /* 0x0000001eff097e24 */ /* 0x004fea000f8e00ff */
[----:B------:R-:W-:Y:S04]  /*3660*/  @P2 LEA R9, R9, R242, 0x7 ;  /* 0x000000f209092211 */ /* 0x000fe800078e38ff */
[----:B------:R-:W2:Y:S01]  /*3670*/  MUFU.TANH R126, R15 ;  /* 0x0000000f007e7308 */ /* 0x000ea20000002400 */
[----:B------:R-:W-:Y:S02]  /*3680*/  PLOP3.LUT P2, PT, PT, PT, UP0, 0x80, 0x0 ;  /* 0x000000000000781c */ /* 0x000fe40003f4f008 */
[C---:B------:R-:W-:Y:S02]  /*3690*/  @P0 IADD3 R0, R9.reuse, 0x1, RZ ;  /* 0x0000000109000810 */ /* 0x040fe40007ffe0ff */
[----:B------:R-:W-:Y:S02]  /*36a0*/  PLOP3.LUT P0, PT, PT, PT, UP0, 0x80, 0x0 ;  /* 0x000000000000781c */ /* 0x000fe40003f0f008 */
[----:B------:R-:W-:Y:S03]  /*36b0*/  @P5 ISETP.GE.AND P5, PT, R9, UR6, PT ;  /* 0x0000000609005c0c */ /* 0x000fe6000bfa6270 */
[----:B------:R-:W-:Y:S01]  /*36c0*/  MUFU.TANH R204, R16 ;  /* 0x0000001000cc7308 */ /* 0x000fe20000002400 */
[----:B------:R-:W-:Y:S02]  /*36d0*/  @P6 ISETP.GE.AND P6, PT, R0, UR6, PT ;  /* 0x0000000600006c0c */ /* 0x000fe4000bfc6270 */
[----:B------:R-:W-:Y:S02]  /*36e0*/  MOV R0, R205 ;  /* 0x000000cd00007202 */ /* 0x000fe40000000f00 */
[----:B------:R-:W-:Y:S05]  /*36f0*/  @P2 FSEL R2, R206, -INF , !P5 ;  /* 0xff800000ce022808 */ /* 0x000fea0006800000 */
[----:B------:R-:W-:Y:S01]  /*3700*/  MUFU.TANH R209, R18 ;  /* 0x0000001200d17308 */ /* 0x000fe20000002400 */
[-C--:B-1----:R-:W-:Y:S01]  /*3710*/  HMMA.16816.F32 R20, R132, R4.reuse, R20 ;  /* 0x000000048414723c */ /* 0x082fe20000001814 */
[----:B------:R-:W-:Y:S02]  /*3720*/  PLOP3.LUT P2, PT, PT, PT, UP0, 0x80, 0x0 ;  /* 0x000000000000781c */ /* 0x000fe40003f4f008 */
[--C-:B------:R-:W-:Y:S01]  /*3730*/  FFMA.FTZ R2, R2, UR10, -R8.reuse ;  /* 0x0000000a02027c23 */ /* 0x100fe20008010808 */
[----:B------:R-:W-:Y:S02]  /*3740*/  @P0 FSEL R0, R205, -INF , !P6 ;  /* 0xff800000cd000808 */ /* 0x000fe40007000000 */
[C---:B------:R-:W-:Y:S03]  /*3750*/  HMMA.16816.F32 R24, R104.reuse, R4, R24 ;  /* 0x000000046818723c */ /* 0x040fe60000001818 */
[----:B------:R1:W-:Y:S01]  /*3760*/  MUFU.EX2 R229, R2 ;  /* 0x0000000200e57308 */ /* 0x0003e20000000800 */
[----:B------:R-:W-:Y:S01]  /*3770*/  PLOP3.LUT P0, PT, PT, PT, UP0, 0x80, 0x0 ;  /* 0x000000000000781c */ /* 0x000fe20003f0f008 */
[----:B------:R-:W-:Y:S01]  /*3780*/  FFMA.FTZ R0, R0, UR10, -R8 ;  /* 0x0000000a00007c23 */ /* 0x000fe20008010808 */
[-C--:B------:R-:W-:Y:S07]  /*3790*/  HMMA.16816.F32 R28, R104, R6.reuse, R28 ;  /* 0x00000006681c723c */ /* 0x080fee000000181c */
[----:B------:R4:W-:Y:S01]  /*37a0*/  MUFU.EX2 R228, R0 ;  /* 0x0000000000e47308 */ /* 0x0009e20000000800 */
[----:B------:R-:W-:Y:S03]  /*37b0*/  FMUL.FTZ R4, R235, 1.4426950216293334961 ;  /* 0x3fb8aa3beb047820 */ /* 0x000fe60000410000 */
[----:B---3--:R-:W-:Y:S01]  /*37c0*/  IMAD.MOV.U32 R5, RZ, RZ, R215 ;  /* 0x000000ffff057224 */ /* 0x008fe200078e00d7 */
[----:B------:R-:W-:Y:S01]  /*37d0*/  @P2 FSEL R5, R215, -INF , !P6 ;  /* 0xff800000d7052808 */ /* 0x000fe20007000000 */
[----:B------:R-:W-:Y:S01]  /*37e0*/  HMMA.16816.F32 R32, R132, R6, R32 ;  /* 0x000000068420723c */ /* 0x000fe20000001820 */
[----:B------:R-:W-:Y:S03]  /*37f0*/  PLOP3.LUT P2, PT, PT, PT, UP0, 0x80, 0x0 ;  /* 0x000000000000781c */ /* 0x000fe60003f4f008 */
[----:B------:R-:W3:Y:S01]  /*3800*/  MUFU.TANH R203, R17 ;  /* 0x0000001100cb7308 */ /* 0x000ee20000002400 */
[----:B-1----:R-:W-:Y:S01]  /*3810*/  MOV R2, R216 ;  /* 0x000000d800027202 */ /* 0x002fe20000000f00 */
[----:B------:R-:W-:Y:S01]  /*3820*/  FMUL.FTZ R20, R20, UR5 ;  /* 0x0000000514147c20 */ /* 0x000fe20008410000 */
[----:B------:R-:W-:Y:S01]  /*3830*/  FSEL R4, R4, RZ, P4 ;  /* 0x000000ff04047208 */ /* 0x000fe20002000000 */
[----:B------:R-:W-:Y:S03]  /*3840*/  FMUL.FTZ R22, R22, UR5 ;  /* 0x0000000516167c20 */ /* 0x000fe60008410000 */
[----:B------:R-:W-:Y:S02]  /*3850*/  @P3 FSEL R2, R216, -INF , !P5 ;  /* 0xff800000d8023808 */ /* 0x000fe40006800000 */
[----:B------:R-:W-:Y:S01]  /*3860*/  FSETP.NEU.FTZ.AND P4, PT, R232, -INF , PT ;  /* 0xff800000e800780b */ /* 0x000fe20003f9d000 */
[----:B------:R-:W-:Y:S01]  /*3870*/  MUFU.TANH R210, R22 ;  /* 0x0000001600d27308 */ /* 0x000fe20000002400 */
[----:B------:R-:W-:Y:S01]  /*3880*/  PLOP3.LUT P3, PT, PT, PT, UP0, 0x80, 0x0 ;  /* 0x000000000000781c */ /* 0x000fe20003f6f008 */
[--C-:B----4-:R-:W-:Y:S01]  /*3890*/  FFMA.FTZ R0, R2, UR10, -R4.reuse ;  /* 0x0000000a02007c23 */ /* 0x110fe20008010804 */
[----:B------:R-:W-:Y:S01]  /*38a0*/  FMUL.FTZ R23, R23, UR5 ;  /* 0x0000000517177c20 */ /* 0x000fe20008410000 */
[----:B------:R-:W-:Y:S01]  /*38b0*/  FMUL.FTZ R21, R21, UR5 ;  /* 0x0000000515157c20 */ /* 0x000fe20008410000 */
[----:B------:R-:W-:Y:S01]  /*38c0*/  FMUL.FTZ R28, R28, UR5 ;  /* 0x000000051c1c7c20 */ /* 0x000fe20008410000 */
[----:B------:R-:W-:Y:S01]  /*38d0*/  FMUL.FTZ R29, R29, UR5 ;  /* 0x000000051d1d7c20 */ /* 0x000fe20008410000 */
[----:B------:R-:W-:Y:S03]  /*38e0*/  FMUL.FTZ R30, R30, UR5 ;  /* 0x000000051e1e7c20 */ /* 0x000fe60008410000 */
[----:B------:R1:W-:Y:S01]  /*38f0*/  MUFU.EX2 R230, R0 ;  /* 0x0000000000e67308 */ /* 0x0003e20000000800 */
[----:B------:R-:W-:Y:S01]  /*3900*/  FMUL.FTZ R2, R232, 1.4426950216293334961 ;  /* 0x3fb8aa3be8027820 */ /* 0x000fe20000410000 */
[----:B--2---:R-:W-:Y:S01]  /*3910*/  MOV R7, R126 ;  /* 0x0000007e00077202 */ /* 0x004fe20000000f00 */
[----:B------:R-:W-:Y:S01]  /*3920*/  FMUL.FTZ R31, R31, UR5 ;  /* 0x000000051f1f7c20 */ /* 0x000fe20008410000 */
[----:B------:R-:W-:Y:S01]  /*3930*/  FMUL.FTZ R24, R24, UR5 ;  /* 0x0000000518187c20 */ /* 0x000fe20008410000 */
[----:B------:R-:W-:Y:S01]  /*3940*/  FMUL.FTZ R32, R32, UR5 ;  /* 0x0000000520207c20 */ /* 0x000fe20008410000 */
[----:B------:R-:W-:Y:S01]  /*3950*/  FSEL R2, R2, RZ, P4 ;  /* 0x000000ff02027208 */ /* 0x000fe20002000000 */
[----:B------:R-:W-:Y:S03]  /*3960*/  FMUL.FTZ R33, R33, UR5 ;  /* 0x0000000521217c20 */ /* 0x000fe60008410000 */
[----:B------:R-:W-:Y:S01]  /*3970*/  MUFU.TANH R207, R23 ;  /* 0x0000001700cf7308 */ /* 0x000fe20000002400 */
[----:B------:R-:W-:Y:S01]  /*3980*/  FSETP.NEU.FTZ.AND P4, PT, R233, -INF , PT ;  /* 0xff800000e900780b */ /* 0x000fe20003f9d000 */
[----:B------:R-:W-:Y:S01]  /*3990*/  FMUL.FTZ R34, R34, UR5 ;  /* 0x0000000522227c20 */ /* 0x000fe20008410000 */
[----:B------:R-:W-:Y:S01]  /*39a0*/  @P3 FSEL R10, R136, -INF , !P5 ;  /* 0xff800000880a3808 */ /* 0x000fe20006800000 */
[----:B------:R-:W-:Y:S01]  /*39b0*/  FMUL.FTZ R35, R35, UR5 ;  /* 0x0000000523237c20 */ /* 0x000fe20008410000 */
[----:B------:R-:W-:Y:S01]  /*39c0*/  PLOP3.LUT P3, PT, PT, PT, UP0, 0x80, 0x0 ;  /* 0x000000000000781c */ /* 0x000fe20003f6f008 */
[----:B------:R-:W-:Y:S01]  /*39d0*/  FMUL.FTZ R25, R25, UR5 ;  /* 0x0000000519197c20 */ /* 0x000fe20008410000 */
[----:B------:R-:W-:Y:S03]  /*39e0*/  FMUL.FTZ R26, R26, UR5 ;  /* 0x000000051a1a7c20 */ /* 0x000fe60008410000 */
[----:B------:R-:W-:Y:S01]  /*39f0*/  MUFU.TANH R201, R20 ;  /* 0x0000001400c97308 */ /* 0x000fe20000002400 */
[----:B-1----:R-:W-:Y:S01]  /*3a00*/  FFMA.FTZ R0, R5, UR10, -R4 ;  /* 0x0000000a05007c23 */ /* 0x002fe20008010804 */
[----:B------:R-:W-:Y:S01]  /*3a10*/  FMUL.FTZ R27, R27, UR5 ;  /* 0x000000051b1b7c20 */ /* 0x000fe20008410000 */
[----:B------:R-:W-:Y:S02]  /*3a20*/  MOV R5, R121 ;  /* 0x0000007900057202 */ /* 0x000fe40000000f00 */
[----:B------:R-:W-:Y:S02]  /*3a30*/  @P0 FSEL R5, R121, -INF , !P6 ;  /* 0xff80000079050808 */ /* 0x000fe40007000000 */
[----:B------:R-:W-:Y:S03]  /*3a40*/  PLOP3.LUT P0, PT, PT, PT, UP0, 0x80, 0x0 ;  /* 0x000000000000781c */ /* 0x000fe60003f0f008 */
[----:B------:R1:W-:Y:S01]  /*3a50*/  MUFU.EX2 R231, R0 ;  /* 0x0000000000e77308 */ /* 0x0003e20000000800 */
[--C-:B------:R-:W-:Y:S09]  /*3a60*/  FFMA.FTZ R5, R5, UR10, -R2.reuse ;  /* 0x0000000a05057c23 */ /* 0x100ff20008010802 */
[----:B------:R-:W-:Y:S10]  /*3a70*/  MUFU.EX2 R139, R5 ;  /* 0x00000005008b7308 */ /* 0x000ff40000000800 */
[----:B------:R-:W2:Y:S01]  /*3a80*/  MUFU.TANH R208, R19 ;  /* 0x0000001300d07308 */ /* 0x000ea20000002400 */
[----:B-1----:R-:W-:Y:S02]  /*3a90*/  MOV R0, R123 ;  /* 0x0000007b00007202 */ /* 0x002fe40000000f00 */
[----:B------:R-:W-:Y:S02]  /*3aa0*/  @P2 FSEL R0, R123, -INF , !P5 ;  /* 0xff8000007b002808 */ /* 0x000fe40006800000 */
[----:B------:R-:W-:Y:S02]  /*3ab0*/  PLOP3.LUT P2, PT, PT, PT, UP0, 0x80, 0x0 ;  /* 0x000000000000781c */ /* 0x000fe40003f4f008 */
[----:B------:R-:W-:Y:S03]  /*3ac0*/  PLOP3.LUT P5, PT, PT, PT, UP0, 0x80, 0x0 ;  /* 0x000000000000781c */ /* 0x000fe60003faf008 */
[----:B------:R-:W1:Y:S01]  /*3ad0*/  MUFU.TANH R202, R21 ;  /* 0x0000001500ca7308 */ /* 0x000e620000002400 */
[----:B------:R-:W-:Y:S09]  /*3ae0*/  FFMA.FTZ R0, R0, UR10, -R2 ;  /* 0x0000000a00007c23 */ /* 0x000ff20008010802 */
[----:B------:R4:W-:Y:S10]  /*3af0*/  MUFU.EX2 R184, R0 ;  /* 0x0000000000b87308 */ /* 0x0009f40000000800 */
[----:B------:R-:W-:Y:S10]  /*3b00*/  MUFU.TANH R115, R24 ;  /* 0x0000001800737308 */ /* 0x000ff40000002400 */
[----:B------:R-:W1:Y:S01]  /*3b10*/  MUFU.TANH R114, R25 ;  /* 0x0000001900727308 */ /* 0x000e620000002400 */
[----:B----4-:R-:W-:Y:S01]  /*3b20*/  FSEL R0, R11, RZ, P4 ;  /* 0x000000ff0b007208 */ /* 0x010fe20002000000 */
[----:B------:R-:W-:Y:S01]  /*3b30*/  IMAD.MOV.U32 R11, RZ, RZ, R131 ;  /* 0x000000ffff0b7224 */ /* 0x000fe200078e0083 */
[----:B------:R-:W-:Y:S02]  /*3b40*/  @P2 FSEL R11, R131, -INF , !P6 ;  /* 0xff800000830b2808 */ /* 0x000fe40007000000 */
[----:B------:R-:W-:Y:S01]  /*3b50*/  PLOP3.LUT P4, PT, PT, PT, UP0, 0x80, 0x0 ;  /* 0x000000000000781c */ /* 0x000fe20003f8f008 */
[--C-:B------:R-:W-:Y:S01]  /*3b60*/  FFMA.FTZ R5, R10, UR10, -R0.reuse ;  /* 0x0000000a0a057c23 */ /* 0x100fe20008010800 */
[----:B------:R-:W-:Y:S03]  /*3b70*/  PLOP3.LUT P2, PT, PT, PT, UP0, 0x80, 0x0 ;  /* 0x000000000000781c */ /* 0x000fe60003f4f008 */
[----:B------:R-:W4:Y:S01]  /*3b80*/  MUFU.TANH R122, R26 ;  /* 0x0000001a007a7308 */ /* 0x000f220000002400 */
[----:B------:R-:W-:Y:S02]  /*3b90*/  MOV R10, R119 ;  /* 0x00000077000a7202 */ /* 0x000fe40000000f00 */
[----:B------:R-:W-:Y:S07]  /*3ba0*/  PLOP3.LUT P6, PT, PT, PT, UP0, 0x80, 0x0 ;  /* 0x000000000000781c */ /* 0x000fee0003fcf008 */
[----:B------:R3:W-:Y:S10]  /*3bb0*/  MUFU.EX2 R188, R5 ;  /* 0x0000000500bc7308 */ /* 0x0007f40000000800 */
[----:B------:R-:W4:Y:S10]  /*3bc0*/  MUFU.TANH R120, R27 ;  /* 0x0000001b00787308 */ /* 0x000f340000002400 */
[----:B------:R-:W-:Y:S01]  /*3bd0*/  MUFU.TANH R113, R28 ;  /* 0x0000001c00717308 */ /* 0x000fe20000002400 */
[----:B---3--:R-:W-:Y:S09]  /*3be0*/  FFMA.FTZ R5, R11, UR10, -R0 ;  /* 0x0000000a0b057c23 */ /* 0x008ff20008010800 */
[----:B------:R3:W-:Y:S10]  /*3bf0*/  MUFU.EX2 R187, R5 ;  /* 0x0000000500bb7308 */ /* 0x0007f40000000800 */
[----:B------:R-:W-:Y:S10]  /*3c00*/  MUFU.TANH R112, R29 ;  /* 0x0000001d00707308 */ /* 0x000ff40000002400 */
[----:B------:R-:W-:Y:S01]  /*3c10*/  MUFU.TANH R193, R32 ;  /* 0x0000002000c17308 */ /* 0x000fe20000002400 */
[----:B---3--:R-:W-:Y:S02]  /*3c20*/  @P4 IADD3 R5, R9, 0x8, RZ ;  /* 0x0000000809054810 */ /* 0x008fe40007ffe0ff */
[----:B------:R-:W-:Y:S02]  /*3c30*/  PLOP3.LUT P4, PT, PT, PT, UP0, 0x80, 0x0 ;  /* 0x000000000000781c */ /* 0x000fe40003f8f008 */
[----:B------:R-:W-:Y:S02]  /*3c40*/  @P3 ISETP.GE.AND P3, PT, R5, UR6, PT ;  /* 0x0000000605003c0c */ /* 0x000fe4000bf66270 */
[----:B------:R-:W-:Y:S03]  /*3c50*/  @P0 IADD3 R5, R9, 0x9, RZ ;  /* 0x0000000909050810 */ /* 0x000fe60007ffe0ff */
[----:B------:R-:W-:Y:S01]  /*3c60*/  MUFU.TANH R198, R33 ;  /* 0x0000002100c67308 */ /* 0x000fe20000002400 */
[----:B------:R-:W-:Y:S02]  /*3c70*/  PLOP3.LUT P0, PT, PT, PT, UP0, 0x80, 0x0 ;  /* 0x000000000000781c */ /* 0x000fe40003f0f008 */
[----:B------:R-:W-:Y:S02]  /*3c80*/  @P2 FSEL R10, R119, -INF , !P3 ;  /* 0xff800000770a2808 */ /* 0x000fe40005800000 */
[----:B------:R-:W-:Y:S01]  /*3c90*/  @P5 ISETP.GE.AND P5, PT, R5, UR6, PT ;  /* 0x0000000605005c0c */ /* 0x000fe2000bfa6270 */
[----:B------:R-:W-:Y:S01]  /*3ca0*/  IMAD.MOV.U32 R5, RZ, RZ, R118 ;  /* 0x000000ffff057224 */ /* 0x000fe200078e0076 */
[----:B------:R-:W-:Y:S03]  /*3cb0*/  PLOP3.LUT P2, PT, PT, PT, UP0, 0x80, 0x0 ;  /* 0x000000000000781c */ /* 0x000fe60003f4f008 */
[----:B------:R-:W-:Y:S01]  /*3cc0*/  MUFU.TANH R200, R34 ;  /* 0x0000002200c87308 */ /* 0x000fe20000002400 */
[--C-:B------:R-:W-:Y:S03]  /*3cd0*/  FFMA.FTZ R6, R10, UR10, -R2.reuse ;  /* 0x0000000a0a067c23 */ /* 0x100fe60008010802 */
[----:B------:R-:W-:Y:S06]  /*3ce0*/  @P0 FSEL R5, R118, -INF , !P5 ;  /* 0xff80000076050808 */ /* 0x000fec0006800000 */
[----:B------:R3:W-:Y:S01]  /*3cf0*/  MUFU.EX2 R135, R6 ;  /* 0x0000000600877308 */ /* 0x0007e20000000800 */
[----:B------:R-:W-:Y:S01]  /*3d00*/  PLOP3.LUT P0, PT, PT, PT, UP0, 0x80, 0x0 ;  /* 0x000000000000781c */ /* 0x000fe20003f0f008 */
[----:B------:R-:W-:Y:S01]  /*3d10*/  FFMA.FTZ R5, R5, UR10, -R2 ;  /* 0x0000000a05057c23 */ /* 0x000fe20008010802 */
[----:B------:R-:W-:Y:S02]  /*3d20*/  @P2 FSEL R7, R126, -INF , !P5 ;  /* 0xff8000007e072808 */ /* 0x000fe40006800000 */
[----:B------:R-:W-:Y:S05]  /*3d30*/  PLOP3.LUT P2, PT, PT, PT, UP0, 0x80, 0x0 ;  /* 0x000000000000781c */ /* 0x000fea0003f4f008 */
[----:B------:R2:W-:Y:S10]  /*3d40*/  MUFU.EX2 R133, R5 ;  /* 0x0000000500857308 */ /* 0x0005f40000000800 */
[----:B------:R-:W-:Y:S01]  /*3d50*/  MUFU.TANH R199, R35 ;  /* 0x0000002300c77308 */ /* 0x000fe20000002400 */
[----:B---3--:R-:W-:Y:S02]  /*3d60*/  MOV R6, R127 ;  /* 0x0000007f00067202 */ /* 0x008fe40000000f00 */
[----:B------:R-:W-:Y:S02]  /*3d70*/  @P4 FSEL R6, R127, -INF , !P3 ;  /* 0xff8000007f064808 */ /* 0x000fe40005800000 */
[----:B------:R-:W-:Y:S05]  /*3d80*/  PLOP3.LUT P4, PT, PT, PT, UP0, 0x80, 0x0 ;  /* 0x000000000000781c */ /* 0x000fea0003f8f008 */
[----:B------:R-:W-:Y:S01]  /*3d90*/  MUFU.TANH R117, R30 ;  /* 0x0000001e00757308 */ /* 0x000fe20000002400 */
[----:B--2---:R-:W-:Y:S01]  /*3da0*/  FFMA.FTZ R5, R6, UR10, -R0 ;  /* 0x0000000a06057c23 */ /* 0x004fe20008010800 */
[----:B------:R-:W-:Y:S01]  /*3db0*/  IMAD.MOV.U32 R6, RZ, RZ, R203 ;  /* 0x000000ffff067224 */ /* 0x000fe200078e00cb */
[----:B------:R-:W-:Y:S02]  /*3dc0*/  @P0 FSEL R6, R203, -INF , !P5 ;  /* 0xff800000cb060808 */ /* 0x000fe40006800000 */
[----:B------:R-:W-:Y:S05]  /*3dd0*/  PLOP3.LUT P0, PT, PT, PT, UP0, 0x80, 0x0 ;  /* 0x000000000000781c */ /* 0x000fea0003f0f008 */
[----:B------:R2:W-:Y:S01]  /*3de0*/  MUFU.EX2 R186, R5 ;  /* 0x0000000500ba7308 */ /* 0x0005e20000000800 */
[----:B------:R-:W-:Y:S09]  /*3df0*/  FFMA.FTZ R6, R6, UR10, -R8 ;  /* 0x0000000a06067c23 */ /* 0x000ff20008010808 */
[----:B------:R3:W-:Y:S10]  /*3e00*/  MUFU.EX2 R220, R6 ;  /* 0x0000000600dc7308 */ /* 0x0007f40000000800 */
[----:B------:R-:W-:Y:S01]  /*3e10*/  MUFU.TANH R116, R31 ;  /* 0x0000001f00747308 */ /* 0x000fe20000002400 */
[----:B--2---:R-:W-:Y:S01]  /*3e20*/  FFMA.FTZ R5, R7, UR10, -R0 ;  /* 0x0000000a07057c23 */ /* 0x004fe20008010800 */
[----:B------:R-:W-:Y:S02]  /*3e30*/  @P6 IADD3 R7, R9, 0x10, RZ ;  /* 0x0000001009076810 */ /* 0x000fe40007ffe0ff */
[----:B------:R-:W-:Y:S02]  /*3e40*/  PLOP3.LUT P6, PT, PT, PT, UP0, 0x80, 0x0 ;  /* 0x000000000000781c */ /* 0x000fe40003fcf008 */
[----:B------:R-:W-:Y:S04]  /*3e50*/  @P4 ISETP.GE.AND P4, PT, R7, UR6, PT ;  /* 0x0000000607004c0c */ /* 0x000fe8000bf86270 */
[----:B------:R2:W-:Y:S01]  /*3e60*/  MUFU.EX2 R185, R5 ;  /* 0x0000000500b97308 */ /* 0x0005e20000000800 */
[----:B---3--:R-:W-:Y:S02]  /*3e70*/  MOV R6, R208 ;  /* 0x000000d000067202 */ /* 0x008fe40000000f00 */
[----:B------:R-:W-:Y:S02]  /*3e80*/  @P0 FSEL R6, R208, -INF , !P5 ;  /* 0xff800000d0060808 */ /* 0x000fe40006800000 */
[----:B------:R-:W-:Y:S02]  /*3e90*/  PLOP3.LUT P0, PT, PT, PT, UP0, 0x80, 0x0 ;  /* 0x000000000000781c */ /* 0x000fe40003f0f008 */
[----:B------:R-:W-:Y:S01]  /*3ea0*/  PLOP3.LUT P5, PT, PT, PT, UP0, 0x80, 0x0 ;  /* 0x000000000000781c */ /* 0x000fe20003faf008 */
[----:B------:R-:W-:Y:S04]  /*3eb0*/  FFMA.FTZ R6, R6, UR10, -R4 ;  /* 0x0000000a06067c23 */ /* 0x000fe80008010804 */
[----:B------:R1:W-:Y:S01]  /*3ec0*/  MUFU.EX2 R226, R6 ;  /* 0x0000000600e27308 */ /* 0x0003e20000000800 */
[----:B--2---:R-:W-:Y:S02]  /*3ed0*/  MOV R5, R204 ;  /* 0x000000cc00057202 */ /* 0x004fe40000000f00 */
[----:B------:R-:W-:Y:S02]  /*3ee0*/  @P2 FSEL R5, R204, -INF , !P3 ;  /* 0xff800000cc052808 */ /* 0x000fe40005800000 */
[----:B------:R-:W-:Y:S03]  /*3ef0*/  PLOP3.LUT P2, PT, PT, PT, UP0, 0x80, 0x0 ;  /* 0x000000000000781c */ /* 0x000fe60003f4f008 */
[----:B------:R-:W-:Y:S04]  /*3f00*/  FFMA.FTZ R5, R5, UR10, -R8 ;  /* 0x0000000a05057c23 */ /* 0x000fe80008010808 */
[----:B------:R2:W-:Y:S01]  /*3f10*/  MUFU.EX2 R221, R5 ;  /* 0x0000000500dd7308 */ /* 0x0005e20000000800 */
[----:B-1----:R-:W-:Y:S02]  /*3f20*/  MOV R6, R202 ;  /* 0x000000ca00067202 */ /* 0x002fe40000000f00 */
[----:B--2---:R-:W-:Y:S03]  /*3f30*/  MOV R5, R209 ;  /* 0x000000d100057202 */ /* 0x004fe60000000f00 */
[----:B------:R-:W-:Y:S02]  /*3f40*/  @P2 FSEL R5, R209, -INF , !P3 ;  /* 0xff800000d1052808 */ /* 0x000fe40005800000 */
[----:B------:R-:W-:Y:S02]  /*3f50*/  PLOP3.LUT P2, PT, PT, PT, UP0, 0x80, 0x0 ;  /* 0x000000000000781c */ /* 0x000fe40003f4f008 */
[----:B------:R-:W-:Y:S01]  /*3f60*/  PLOP3.LUT P3, PT, PT, PT, UP0, 0x80, 0x0 ;  /* 0x000000000000781c */ /* 0x000fe20003f6f008 */
[----:B------:R-:W-:Y:S04]  /*3f70*/  FFMA.FTZ R5, R5, UR10, -R4 ;  /* 0x0000000a05057c23 */ /* 0x000fe80008010804 */
[----:B------:R1:W2:Y:S08]  /*3f80*/  MUFU.EX2 R227, R5 ;  /* 0x0000000500e37308 */ /* 0x0002b00000000800 */
[----:B------:R-:W-:Y:S02]  /*3f90*/  @P3 IADD3 R7, R9, 0x11, RZ ;  /* 0x0000001109073810 */ /* 0x000fe40007ffe0ff */
[----:B------:R-:W-:Y:S02]  /*3fa0*/  PLOP3.LUT P3, PT, PT, PT, UP0, 0x80, 0x0 ;  /* 0x000000000000781c */ /* 0x000fe40003f6f008 */
[----:B------:R-:W-:Y:S01]  /*3fb0*/  @P6 ISETP.GE.AND P6, PT, R7, UR6, PT ;  /* 0x0000000607006c0c */ /* 0x000fe2000bfc6270 */
[----:B------:R-:W-:Y:S03]  /*3fc0*/  IMAD.MOV.U32 R7, RZ, RZ, R207 ;  /* 0x000000ffff077224 */ /* 0x000fe600078e00cf */
[----:B------:R-:W-:Y:S01]  /*3fd0*/  @P0 FSEL R6, R202, -INF , !P6 ;  /* 0xff800000ca060808 */ /* 0x000fe20007000000 */
[----:B-1----:R-:W-:Y:S01]  /*3fe0*/  IMAD.MOV.U32 R5, RZ, RZ, R201 ;  /* 0x000000ffff057224 */ /* 0x002fe200078e00c9 */
[----:B------:R-:W-:Y:S02]  /*3ff0*/  @P2 FSEL R5, R201, -INF , !P4 ;  /* 0xff800000c9052808 */ /* 0x000fe40006000000 */
[----:B------:R-:W-:Y:S01]  /*4000*/  PLOP3.LUT P2, PT, PT, PT, UP0, 0x80, 0x0 ;  /* 0x000000000000781c */ /* 0x000fe20003f4f008 */
[--C-:B------:R-:W-:Y:S01]  /*4010*/  FFMA.FTZ R6, R6, UR10, -R8.reuse ;  /* 0x0000000a06067c23 */ /* 0x100fe20008010808 */
[----:B------:R-:W-:Y:S01]  /*4020*/  PLOP3.LUT P0, PT, PT, PT, UP0, 0x80, 0x0 ;  /* 0x000000000000781c */ /* 0x000fe20003f0f008 */
[----:B------:R-:W-:Y:S01]  /*4030*/  FFMA.FTZ R5, R5, UR10, -R8 ;  /* 0x0000000a05057c23 */ /* 0x000fe20008010808 */
[----:B------:R-:W-:Y:S01]  /*4040*/  @P3 FSEL R7, R207, -INF , !P6 ;  /* 0xff800000cf073808 */ /* 0x000fe20007000000 */
[----:B------:R-:W-:Y:S01]  /*4050*/  MUFU.EX2 R219, R6 ;  /* 0x0000000600db7308 */ /* 0x000fe20000000800 */
[----:B------:R-:W-:Y:S03]  /*4060*/  PLOP3.LUT P3, PT, PT, PT, UP0, 0x80, 0x0 ;  /* 0x000000000000781c */ /* 0x000fe60003f6f008 */
[--C-:B------:R-:W-:Y:S06]  /*4070*/  FFMA.FTZ R10, R7, UR10, -R4.reuse ;  /* 0x0000000a070a7c23 */ /* 0x100fec0008010804 */
[----:B------:R1:W-:Y:S10]  /*4080*/  MUFU.EX2 R218, R5 ;  /* 0x0000000500da7308 */ /* 0x0003f40000000800 */
[----:B------:R3:W-:Y:S01]  /*4090*/  MUFU.EX2 R225, R10 ;  /* 0x0000000a00e17308 */ /* 0x0007e20000000800 */
[----:B-1----:R-:W-:Y:S02]  /*40a0*/  MOV R5, R210 ;  /* 0x000000d200057202 */ /* 0x002fe40000000f00 */
[----:B------:R-:W-:Y:S02]  /*40b0*/  @P2 FSEL R5, R210, -INF , !P4 ;  /* 0xff800000d2052808 */ /* 0x000fe40006000000 */
[----:B------:R-:W-:Y:S03]  /*40c0*/  IADD3 R6, P2, R239, UR14, RZ ;  /* 0x0000000eef067c10 */ /* 0x000fe6000ff5e0ff */
[----:B------:R-:W-:Y:S01]  /*40d0*/  FFMA.FTZ R5, R5, UR10, -R4 ;  /* 0x0000000a05057c23 */ /* 0x000fe20008010804 */
[----:B---3--:R-:W-:Y:S02]  /*40e0*/  MOV R10, R114 ;  /* 0x00000072000a7202 */ /* 0x008fe40000000f00 */
[----:B------:R-:W-:Y:S01]  /*40f0*/  @P5 FSEL R10, R114, -INF , !P6 ;  /* 0xff800000720a5808 */ /* 0x000fe20007000000 */
[----:B------:R1:W-:Y:S01]  /*4100*/  MUFU.EX2 R224, R5 ;  /* 0x0000000500e07308 */ /* 0x0003e20000000800 */
[----:B------:R-:W-:Y:S02]  /*4110*/  IADD3.X R7, R238, UR13, RZ, P2, !PT ;  /* 0x0000000dee077c10 */ /* 0x000fe400097fe4ff */
[----:B------:R-:W-:Y:S01]  /*4120*/  PLOP3.LUT P2, PT, PT, PT, UP0, 0x80, 0x0 ;  /* 0x000000000000781c */ /* 0x000fe20003f4f008 */
[--C-:B------:R-:W-:Y:S01]  /*4130*/  FFMA.FTZ R10, R10, UR10, -R2.reuse ;  /* 0x0000000a0a0a7c23 */ /* 0x100fe20008010802 */
[----:B------:R-:W-:Y:S01]  /*4140*/  PLOP3.LUT P5, PT, PT, PT, UP0, 0x80, 0x0 ;  /* 0x000000000000781c */ /* 0x000fe20003faf008 */
[----:B------:R-:W3:Y:S04]  /*4150*/  LDG.E R111, desc[UR8][R6.64] ;  /* 0x00000008066f7981 */ /* 0x000ee8000c1e1900 */
[----:B------:R2:W-:Y:S01]  /*4160*/  MUFU.EX2 R129, R10 ;  /* 0x0000000a00817308 */ /* 0x0005e20000000800 */
[----:B------:R-:W3:Y:S04]  /*4170*/  LDG.E R110, desc[UR8][R6.64+0x20] ;  /* 0x00002008066e7981 */ /* 0x000ee8000c1e1900 */
[----:B------:R-:W5:Y:S01]  /*4180*/  LDG.E R109, desc[UR8][R6.64+0x80] ;  /* 0x00008008066d7981 */ /* 0x000f62000c1e1900 */
[----:B-1----:R-:W-:Y:S03]  /*4190*/  MOV R5, R115 ;  /* 0x0000007300057202 */ /* 0x002fe60000000f00 */
[----:B------:R1:W5:Y:S01]  /*41a0*/  LDG.E R108, desc[UR8][R6.64+0xa0] ;  /* 0x0000a008066c7981 */ /* 0x000362000c1e1900 */
[----:B------:R-:W-:Y:S02]  /*41b0*/  @P0 FSEL R5, R115, -INF , !P4 ;  /* 0xff80000073050808 */ /* 0x000fe40006000000 */
[----:B------:R-:W-:Y:S03]  /*41c0*/  PLOP3.LUT P0, PT, PT, PT, UP0, 0x80, 0x0 ;  /* 0x000000000000781c */ /* 0x000fe60003f0f008 */
[----:B------:R-:W-:Y:S01]  /*41d0*/  FFMA.FTZ R11, R5, UR10, -R2 ;  /* 0x0000000a050b7c23 */ /* 0x000fe20008010802 */
[----:B----4-:R-:W-:Y:S02]  /*41e0*/  MOV R5, R122 ;  /* 0x0000007a00057202 */ /* 0x010fe40000000f00 */
[----:B------:R-:W-:Y:S01]  /*41f0*/  @P3 FSEL R5, R122, -INF , !P4 ;  /* 0xff8000007a053808 */ /* 0x000fe20006000000 */
[----:B------:R4:W-:Y:S01]  /*4200*/  MUFU.EX2 R130, R11 ;  /* 0x0000000b00827308 */ /* 0x0009e20000000800 */
[----:B------:R-:W-:Y:S02]  /*4210*/  PLOP3.LUT P3, PT, PT, PT, UP0, 0x80, 0x0 ;  /* 0x000000000000781c */ /* 0x000fe40003f6f008 */
[----:B--2---:R-:W-:Y:S01]  /*4220*/  MOV R10, R120 ;  /* 0x00000078000a7202 */ /* 0x004fe20000000f00 */
[--C-:B------:R-:W-:Y:S01]  /*4230*/  FFMA.FTZ R5, R5, UR10, -R0.reuse ;  /* 0x0000000a05057c23 */ /* 0x100fe20008010800 */
[----:B------:R-:W-:Y:S01]  /*4240*/  @P2 FSEL R10, R120, -INF , !P6 ;  /* 0xff800000780a2808 */ /* 0x000fe20007000000 */
[C---:B------:R-:W-:Y:S01]  /*4250*/  @P0 VIADD R12, R9.reuse, 0x18 ;  /* 0x00000018090c0836 */ /* 0x040fe20000000000 */
[----:B------:R-:W-:Y:S03]  /*4260*/  PLOP3.LUT P0, PT, PT, PT, UP0, 0x80, 0x0 ;  /* 0x000000000000781c */ /* 0x000fe60003f0f008 */
[----:B------:R2:W-:Y:S01]  /*4270*/  MUFU.EX2 R138, R5 ;  /* 0x00000005008a7308 */ /* 0x0005e20000000800 */
[----:B------:R-:W-:Y:S02]  /*4280*/  PLOP3.LUT P4, PT, PT, PT, UP0, 0x80, 0x0 ;  /* 0x000000000000781c */ /* 0x000fe40003f8f008 */
[----:B------:R-:W-:Y:S02]  /*4290*/  PLOP3.LUT P2, PT, PT, PT, UP0, 0x80, 0x0 ;  /* 0x000000000000781c */ /* 0x000fe40003f4f008 */
[----:B------:R-:W-:Y:S02]  /*42a0*/  @P3 ISETP.GE.AND P3, PT, R12, UR6, PT ;  /* 0x000000060c003c0c */ /* 0x000fe4000bf66270 */
[----:B-1----:R-:W-:Y:S02]  /*42b0*/  F2FP.F16.F32.PACK_AB R6, R226, R227 ;  /* 0x000000e3e206723e */ /* 0x002fe400000000ff */
[----:B----4-:R-:W-:Y:S01]  /*42c0*/  @P5 IADD3 R11, R9, 0x19, RZ ;  /* 0x00000019090b5810 */ /* 0x010fe20007ffe0ff */
[----:B------:R-:W-:Y:S04]  /*42d0*/  FFMA.FTZ R9, R10, UR10, -R0 ;  /* 0x0000000a0a097c23 */ /* 0x000fe80008010800 */
[----:B------:R-:W-:Y:S01]  /*42e0*/  @P4 ISETP.GE.AND P5, PT, R11, UR6, PT ;  /* 0x000000060b004c0c */ /* 0x000fe2000bfa6270 */
[----:B------:R1:W-:Y:S01]  /*42f0*/  MUFU.EX2 R137, R9 ;  /* 0x0000000900897308 */ /* 0x0003e20000000800 */
[----:B------:R-:W-:Y:S02]  /*4300*/  PLOP3.LUT P4, PT, PT, PT, UP0, 0x80, 0x0 ;  /* 0x000000000000781c */ /* 0x000fe40003f8f008 */
[----:B--2---:R-:W-:Y:S02]  /*4310*/  MOV R5, R113 ;  /* 0x0000007100057202 */ /* 0x004fe40000000f00 */
[----:B------:R-:W-:Y:S02]  /*4320*/  @P0 FSEL R5, R113, -INF , !P3 ;  /* 0xff80000071050808 */ /* 0x000fe40005800000 */
[----:B------:R-:W-:Y:S03]  /*4330*/  PLOP3.LUT P0, PT, PT, PT, UP0, 0x80, 0x0 ;  /* 0x000000000000781c */ /* 0x000fe60003f0f008 */
[----:B------:R-:W-:Y:S04]  /*4340*/  FFMA.FTZ R5, R5, UR10, -R2 ;  /* 0x0000000a05057c23 */ /* 0x000fe80008010802 */
[----:B------:R2:W-:Y:S01]  /*4350*/  MUFU.EX2 R125, R5 ;  /* 0x00000005007d7308 */ /* 0x0005e20000000800 */
[----:B-1----:R-:W-:Y:S01]  /*4360*/  IMAD.MOV.U32 R9, RZ, RZ, R112 ;  /* 0x000000ffff097224 */ /* 0x002fe200078e0070 */
[----:B------:R-:W-:Y:S02]  /*4370*/  @P2 FSEL R9, R112, -INF , !P5 ;  /* 0xff80000070092808 */ /* 0x000fe40006800000 */
[----:B------:R-:W-:Y:S03]  /*4380*/  PLOP3.LUT P2, PT, PT, PT, UP0, 0x80, 0x0 ;  /* 0x000000000000781c */ /* 0x000fe60003f4f008 */
[----:B------:R-:W-:Y:S04]  /*4390*/  FFMA.FTZ R2, R9, UR10, -R2 ;  /* 0x0000000a09027c23 */ /* 0x000fe80008010802 */
[----:B------:R1:W-:Y:S01]  /*43a0*/  MUFU.EX2 R124, R2 ;  /* 0x00000002007c7308 */ /* 0x0003e20000000800 */
[----:B--2---:R-:W-:Y:S02]  /*43b0*/  MOV R5, R193 ;  /* 0x000000c100057202 */ /* 0x004fe40000000f00 */
[----:B------:R-:W-:Y:S02]  /*43c0*/  @P4 FSEL R5, R193, -INF , !P3 ;  /* 0xff800000c1054808 */ /* 0x000fe40005800000 */
[----:B------:R-:W-:Y:S03]  /*43d0*/  PLOP3.LUT P4, PT, PT, PT, UP0, 0x80, 0x0 ;  /* 0x000000000000781c */ /* 0x000fe60003f8f008 */
[--C-:B------:R-:W-:Y:S04]  /*43e0*/  FFMA.FTZ R5, R5, UR10, -R8.reuse ;  /* 0x0000000a05057c23 */ /* 0x100fe80008010808 */
[----:B------:R2:W-:Y:S01]  /*43f0*/  MUFU.EX2 R214, R5 ;  /* 0x0000000500d67308 */ /* 0x0005e20000000800 */
[----:B-1----:R-:W-:Y:S02]  /*4400*/  MOV R2, R198 ;  /* 0x000000c600027202 */ /* 0x002fe40000000f00 */
[----:B------:R-:W-:Y:S02]  /*4410*/  @P0 FSEL R2, R198, -INF , !P5 ;  /* 0xff800000c6020808 */ /* 0x000fe40006800000 */
[----:B------:R-:W-:Y:S03]  /*4420*/  PLOP3.LUT P0, PT, PT, PT, UP0, 0x80, 0x0 ;  /* 0x000000000000781c */ /* 0x000fe60003f0f008 */
[----:B------:R-:W-:Y:S01]  /*4430*/  FFMA.FTZ R8, R2, UR10, -R8 ;  /* 0x0000000a02087c23 */ /* 0x000fe20008010808 */
[----:B------:R-:W-:Y:S01]  /*4440*/  IMAD.MOV.U32 R2, RZ, RZ, R199 ;  /* 0x000000ffff027224 */ /* 0x000fe200078e00c7 */
[----:B------:R-:W-:Y:S02]  /*4450*/  @P4 FSEL R2, R199, -INF , !P5 ;  /* 0xff800000c7024808 */ /* 0x000fe40006800000 */
[----:B------:R1:W-:Y:S01]  /*4460*/  MUFU.EX2 R213, R8 ;  /* 0x0000000800d57308 */ /* 0x0003e20000000800 */
[----:B--2---:R-:W-:Y:S02]  /*4470*/  MOV R5, R200 ;  /* 0x000000c800057202 */ /* 0x004fe40000000f00 */
[----:B------:R-:W-:Y:S02]  /*4480*/  @P2 FSEL R5, R200, -INF , !P3 ;  /* 0xff800000c8052808 */ /* 0x000fe40005800000 */
[----:B------:R-:W-:Y:S03]  /*4490*/  PLOP3.LUT P2, PT, PT, PT, UP0, 0x80, 0x0 ;  /* 0x000000000000781c */ /* 0x000fe60003f4f008 */
[--C-:B------:R-:W-:Y:S01]  /*44a0*/  FFMA.FTZ R5, R5, UR10, -R4.reuse ;  /* 0x0000000a05057c23 */ /* 0x100fe20008010804 */
[----:B------:R-:W-:Y:S01]  /*44b0*/  FFMA.FTZ R4, R2, UR10, -R4 ;  /* 0x0000000a02047c23 */ /* 0x000fe20008010804 */
[----:B------:R-:W-:Y:S02]  /*44c0*/  F2FP.F16.F32.PACK_AB R2, R228, R229 ;  /* 0x000000e5e402723e */ /* 0x000fe400000000ff */
[----:B------:R2:W-:Y:S01]  /*44d0*/  MUFU.EX2 R223, R5 ;  /* 0x0000000500df7308 */ /* 0x0005e20000000800 */
[----:B-1----:R-:W-:Y:S02]  /*44e0*/  MOV R8, R116 ;  /* 0x0000007400087202 */ /* 0x002fe40000000f00 */
[----:B------:R1:W-:Y:S03]  /*44f0*/  STS [R191+0xe000], R2 ;  /* 0x00e00002bf007388 */ /* 0x0003e60000000800 */
[----:B------:R-:W-:Y:S04]  /*4500*/  @P2 FSEL R8, R116, -INF , !P5 ;  /* 0xff80000074082808 */ /* 0x000fe80006800000 */
[----:B------:R4:W1:Y:S01]  /*4510*/  MUFU.EX2 R222, R4 ;  /* 0x0000000400de7308 */ /* 0x0008620000000800 */
[----:B------:R-:W-:Y:S02]  /*4520*/  PLOP3.LUT P2, PT, PT, PT, UP3, 0x80, 0x0 ;  /* 0x000000000000781c */ /* 0x000fe40003f4f038 */
[----:B--2---:R-:W-:Y:S02]  /*4530*/  MOV R5, R117 ;  /* 0x0000007500057202 */ /* 0x004fe40000000f00 */
[----:B------:R-:W-:Y:S05]  /*4540*/  @P0 FSEL R5, R117, -INF , !P3 ;  /* 0xff80000075050808 */ /* 0x000fea0005800000 */
[--C-:B------:R-:W-:Y:S01]  /*4550*/  FFMA.FTZ R5, R5, UR10, -R0.reuse ;  /* 0x0000000a05057c23 */ /* 0x100fe20008010800 */
[----:B----4-:R-:W-:Y:S01]  /*4560*/  F2FP.F16.F32.PACK_AB R4, R231, R230 ;  /* 0x000000e6e704723e */ /* 0x010fe200000000ff */
[----:B------:R-:W-:Y:S01]  /*4570*/  FFMA.FTZ R0, R8, UR10, -R0 ;  /* 0x0000000a08007c23 */ /* 0x000fe20008010800 */
[----:B-1----:R-:W-:Y:S01]  /*4580*/  F2FP.F16.F32.PACK_AB R2, R220, R221 ;  /* 0x000000dddc02723e */ /* 0x002fe200000000ff */
[----:B------:R1:W-:Y:S02]  /*4590*/  MUFU.EX2 R134, R5 ;  /* 0x0000000500867308 */ /* 0x0003e40000000800 */
[----:B------:R2:W-:Y:S04]  /*45a0*/  STS [R191+0xe400], R4 ;  /* 0x00e40004bf007388 */ /* 0x0005e80000000800 */
[----:B------:R4:W-:Y:S04]  /*45b0*/  STS [R192+0xe000], R2 ;  /* 0x00e00002c0007388 */ /* 0x0009e80000000800 */
[----:B------:R2:W4:Y:S01]  /*45c0*/  MUFU.EX2 R132, R0 ;  /* 0x0000000000847308 */ /* 0x0005220000000800 */
[----:B------:R4:W-:Y:S01]  /*45d0*/  STS [R192+0xe400], R6 ;  /* 0x00e40006c0007388 */ /* 0x0009e20000000800 */
[----:B-1----:R-:W-:Y:S05]  /*45e0*/  F2FP.F16.F32.PACK_AB R5, R139, R184 ;  /* 0x000000b88b05723e */ /* 0x002fea00000000ff */
[----:B------:R1:W-:Y:S01]  /*45f0*/  STS [R191+0xf000], R5 ;  /* 0x00f00005bf007388 */ /* 0x0003e20000000800 */
[----:B--2---:R-:W-:Y:S02]  /*4600*/  F2FP.F16.F32.PACK_AB R0, R222, R223 ;  /* 0x000000dfde00723e */ /* 0x004fe400000000ff */
[----:B------:R-:W-:Y:S02]  /*4610*/  F2FP.F16.F32.PACK_AB R4, R187, R188 ;  /* 0x000000bcbb04723e */ /* 0x000fe400000000ff */
[----:B----4-:R-:W-:Y:S03]  /*4620*/  F2FP.F16.F32.PACK_AB R2, R133, R135 ;  /* 0x000000878502723e */ /* 0x010fe600000000ff */
[----:B------:R2:W-:Y:S01]  /*4630*/  STS [R191+0xf400], R4 ;  /* 0x00f40004bf007388 */ /* 0x0005e20000000800 */
[----:B------:R-:W-:Y:S03]  /*4640*/  F2FP.F16.F32.PACK_AB R6, R185, R186 ;  /* 0x000000bab906723e */ /* 0x000fe600000000ff */
[----:B------:R4:W-:Y:S04]  /*4650*/  STS [R192+0xf000], R2 ;  /* 0x00f00002c0007388 */ /* 0x0009e80000000800 */
[----:B------:R4:W-:Y:S01]  /*4660*/  STS [R192+0xf400], R6 ;  /* 0x00f40006c0007388 */ /* 0x0009e20000000800 */
[----:B-1----:R-:W-:Y:S05]  /*4670*/  F2FP.F16.F32.PACK_AB R5, R219, R218 ;  /* 0x000000dadb05723e */ /* 0x002fea00000000ff */
[----:B------:R1:W-:Y:S01]  /*4680*/  STS [R190+0xe000], R5 ;  /* 0x00e00005be007388 */ /* 0x0003e20000000800 */
[----:B--2---:R-:W-:Y:S02]  /*4690*/  F2FP.F16.F32.PACK_AB R4, R225, R224 ;  /* 0x000000e0e104723e */ /* 0x004fe400000000ff */
[----:B----4-:R-:W-:Y:S03]  /*46a0*/  F2FP.F16.F32.PACK_AB R2, R213, R214 ;  /* 0x000000d6d502723e */ /* 0x010fe600000000ff */
[----:B------:R2:W-:Y:S01]  /*46b0*/  STS [R190+0xe400], R4 ;  /* 0x00e40004be007388 */ /* 0x0005e20000000800 */
[----:B------:R-:W-:Y:S03]  /*46c0*/  F2FP.F16.F32.PACK_AB R6, R129, R130 ;  /* 0x000000828106723e */ /* 0x000fe600000000ff */
[----:B------:R4:W-:Y:S04]  /*46d0*/  STS [R189+0xe000], R2 ;  /* 0x00e00002bd007388 */ /* 0x0009e80000000800 */
[----:B------:R4:W-:Y:S04]  /*46e0*/  STS [R189+0xe400], R0 ;  /* 0x00e40000bd007388 */ /* 0x0009e80000000800 */
[----:B------:R-:W-:Y:S01]  /*46f0*/  STS [R190+0xf000], R6 ;  /* 0x00f00006be007388 */ /* 0x000fe20000000800 */
[----:B-1----:R-:W-:Y:S05]  /*4700*/  F2FP.F16.F32.PACK_AB R5, R137, R138 ;  /* 0x0000008a8905723e */ /* 0x002fea00000000ff */
[----:B------:R-:W-:Y:S01]  /*4710*/  STS [R190+0xf400], R5 ;  /* 0x00f40005be007388 */ /* 0x000fe20000000800 */
[----:B--2---:R-:W-:Y:S02]  /*4720*/  F2FP.F16.F32.PACK_AB R4, R124, R125 ;  /* 0x0000007d7c04723e */ /* 0x004fe400000000ff */
[----:B----4-:R-:W-:Y:S03]  /*4730*/  F2FP.F16.F32.PACK_AB R2, R132, R134 ;  /* 0x000000868402723e */ /* 0x010fe600000000ff */
[----:B------:R-:W-:Y:S01]  /*4740*/  STS [R189+0xf000], R4 ;  /* 0x00f00004bd007388 */ /* 0x000fe20000000800 */
[----:B------:R-:W-:Y:S03]  /*4750*/  LEA R0, R181, UR4, 0x1 ;  /* 0x00000004b5007c11 */ /* 0x000fe6000f8e08ff */
[----:B------:R1:W-:Y:S04]  /*4760*/  STS [R189+0xf400], R2 ;  /* 0x00f40002bd007388 */ /* 0x0003e80000000800 */
[----:B------:R-:W2:Y:S08]  /*4770*/  LDSM.16.M88.4 R32, [R0+0x4000] ;  /* 0x004000000020783b */ /* 0x000eb00000000200 */
[----:B------:R4:W3:Y:S01]  /*4780*/  LDSM.16.M88.4 R28, [R0+0x5000] ;  /* 0x00500000001c783b */ /* 0x0008e20000000200 */
[----:B-1----:R-:W-:Y:S07]  /*4790*/  IADD3 R2, R179, R0, RZ ;  /* 0x00000000b3027210 */ /* 0x002fee0007ffe0ff */
[----:B------:R-:W1:Y:S01]  /*47a0*/  LDSM.16.M88.4 R100, [R2+0x4000] ;  /* 0x004000000264783b */ /* 0x000e620000000200 */
[C---:B----4-:R-:W-:Y:S07]  /*47b0*/  IMAD.IADD R0, R128.reuse, 0x1, R0 ;  /* 0x0000000180007824 */ /* 0x050fee00078e0200 */
[----:B------:R-:W4:Y:S01]  /*47c0*/  LDSM.16.M88.4 R104, [R2+0x5000] ;  /* 0x005000000268783b */ /* 0x000f220000000200 */
[-C--:B--2---:R-:W-:Y:S06]  /*47d0*/  HMMA.16816.F32 R4, R32, R140.reuse, RZ ;  /* 0x0000008c2004723c */ /* 0x084fec00000018ff */
[C---:B---3--:R-:W-:Y:S06]  /*47e0*/  HMMA.16816.F32 R8, R28.reuse, R140, RZ ;  /* 0x0000008c1c08723c */ /* 0x048fec00000018ff */
[-C--:B------:R-:W-:Y:S06]  /*47f0*/  HMMA.16816.F32 R12, R28, R142.reuse, RZ ;  /* 0x0000008e1c0c723c */ /* 0x080fec00000018ff */
[C---:B------:R-:W-:Y:S06]  /*4800*/  HMMA.16816.F32 R16, R32.reuse, R142, RZ ;  /* 0x0000008e2010723c */ /* 0x040fec00000018ff */
[-C--:B------:R-:W-:Y:S06]  /*4810*/  HMMA.16816.F32 R20, R32, R144.reuse, RZ ;  /* 0x000000902014723c */ /* 0x080fec00000018ff */
[C---:B------:R-:W-:Y:S06]  /*4820*/  HMMA.16816.F32 R24, R28.reuse, R144, RZ ;  /* 0x000000901c18723c */ /* 0x040fec00000018ff */
[-C--:B------:R-:W-:Y:S06]  /*4830*/  HMMA.16816.F32 R28, R28, R146.reuse, RZ ;  /* 0x000000921c1c723c */ /* 0x080fec00000018ff */
[----:B------:R-:W-:Y:S06]  /*4840*/  HMMA.16816.F32 R32, R32, R146, RZ ;  /* 0x000000922020723c */ /* 0x000fec00000018ff */
[-C--:B-1----:R-:W-:Y:S06]  /*4850*/  HMMA.16816.F32 R4, R100, R148.reuse, R4 ;  /* 0x000000946404723c */ /* 0x082fec0000001804 */
[C---:B----4-:R-:W-:Y:S06]  /*4860*/  HMMA.16816.F32 R8, R104.reuse, R148, R8 ;  /* 0x000000946808723c */ /* 0x050fec0000001808 */
[-C--:B------:R-:W-:Y:S06]  /*4870*/  HMMA.16816.F32 R12, R104, R150.reuse, R12 ;  /* 0x00000096680c723c */ /* 0x080fec000000180c */
[C---:B------:R-:W-:Y:S06]  /*4880*/  HMMA.16816.F32 R16, R100.reuse, R150, R16 ;  /* 0x000000966410723c */ /* 0x040fec0000001810 */
[-C--:B------:R-:W-:Y:S06]  /*4890*/  HMMA.16816.F32 R20, R100, R152.reuse, R20 ;  /* 0x000000986414723c */ /* 0x080fec0000001814 */
[C---:B------:R-:W-:Y:S06]  /*48a0*/  HMMA.16816.F32 R24, R104.reuse, R152, R24 ;  /* 0x000000986818723c */ /* 0x040fec0000001818 */
[-C--:B------:R-:W-:Y:S01]  /*48b0*/  HMMA.16816.F32 R28, R104, R154.reuse, R28 ;  /* 0x0000009a681c723c */ /* 0x080fe2000000181c */
[----:B------:R-:W-:Y:S05]  /*48c0*/  LDSM.16.M88.4 R104, [R0+0x5000] ;  /* 0x005000000068783b */ /* 0x000fea0000000200 */
[----:B------:R-:W-:Y:S03]  /*48d0*/  HMMA.16816.F32 R32, R100, R154, R32 ;  /* 0x0000009a6420723c */ /* 0x000fe60000001820 */
[----:B------:R1:W2:Y:S02]  /*48e0*/  LDSM.16.M88.4 R100, [R0+0x4000] ;  /* 0x004000000064783b */ /* 0x0002a40000000200 */
[----:B-1----:R-:W-:Y:S02]  /*48f0*/  IADD3 R0, R128, R2, RZ ;  /* 0x0000000280007210 */ /* 0x002fe40007ffe0ff */
[----:B------:R-:W-:Y:S01]  /*4900*/  MOV R2, UR4 ;  /* 0x0000000400027c02 */ /* 0x000fe20008000f00 */
[-C--:B--2---:R-:W-:Y:S06]  /*4910*/  HMMA.16816.F32 R4, R100, R156.reuse, R4 ;  /* 0x0000009c6404723c */ /* 0x084fec0000001804 */
[C---:B------:R-:W-:Y:S06]  /*4920*/  HMMA.16816.F32 R8, R104.reuse, R156, R8 ;  /* 0x0000009c6808723c */ /* 0x040fec0000001808 */
[-C--:B------:R-:W-:Y:S06]  /*4930*/  HMMA.16816.F32 R12, R104, R158.reuse, R12 ;  /* 0x0000009e680c723c */ /* 0x080fec000000180c */
[C---:B------:R-:W-:Y:S06]  /*4940*/  HMMA.16816.F32 R16, R100.reuse, R158, R16 ;  /* 0x0000009e6410723c */ /* 0x040fec0000001810 */
[-C--:B------:R-:W-:Y:S06]  /*4950*/  HMMA.16816.F32 R20, R100, R160.reuse, R20 ;  /* 0x000000a06414723c */ /* 0x080fec0000001814 */
[C---:B------:R-:W-:Y:S06]  /*4960*/  HMMA.16816.F32 R24, R104.reuse, R160, R24 ;  /* 0x000000a06818723c */ /* 0x040fec0000001818 */
[-C--:B------:R-:W-:Y:S01]  /*4970*/  HMMA.16816.F32 R28, R104, R162.reuse, R28 ;  /* 0x000000a2681c723c */ /* 0x080fe2000000181c */
[----:B------:R-:W1:Y:S05]  /*4980*/  LDSM.16.M88.4 R104, [R0+0x4000] ;  /* 0x004000000068783b */ /* 0x000e6a0000000200 */
[----:B------:R-:W-:Y:S03]  /*4990*/  HMMA.16816.F32 R32, R100, R162, R32 ;  /* 0x000000a26420723c */ /* 0x000fe60000001820 */
[----:B------:R2:W3:Y:S02]  /*49a0*/  LDSM.16.M88.4 R100, [R0+0x5000] ;  /* 0x005000000064783b */ /* 0x0004e40000000200 */
[----:B--2---:R-:W-:Y:S06]  /*49b0*/  SHF.L.U32 R0, R180, 0x1, RZ ;  /* 0x00000001b4007819 */ /* 0x004fec00000006ff */
[----:B------:R-:W-:Y:S01]  /*49c0*/  IADD3 R0, R0, 0x4000, R2 ;  /* 0x0000400000007810 */ /* 0x000fe20007ffe002 */
[-C--:B-1----:R-:W-:Y:S06]  /*49d0*/  HMMA.16816.F32 R4, R104, R164.reuse, R4 ;  /* 0x000000a46804723c */ /* 0x082fec0000001804 */
[C---:B---3--:R-:W-:Y:S06]  /*49e0*/  HMMA.16816.F32 R8, R100.reuse, R164, R8 ;  /* 0x000000a46408723c */ /* 0x048fec0000001808 */
[-C--:B------:R-:W-:Y:S06]  /*49f0*/  HMMA.16816.F32 R12, R100, R166.reuse, R12 ;  /* 0x000000a6640c723c */ /* 0x080fec000000180c */
[C---:B------:R-:W-:Y:S06]  /*4a00*/  HMMA.16816.F32 R16, R104.reuse, R166, R16 ;  /* 0x000000a66810723c */ /* 0x040fec0000001810 */
[C---:B------:R-:W-:Y:S01]  /*4a10*/  FADD.FTZ R4, -R111.reuse, R4 ;  /* 0x000000046f047221 */ /* 0x040fe20000010100 */
[-C--:B------:R-:W-:Y:S04]  /*4a20*/  HMMA.16816.F32 R20, R104, R168.reuse, R20 ;  /* 0x000000a86814723c */ /* 0x080fe80000001814 */
[C---:B------:R-:W-:Y:S02]  /*4a30*/  FADD.FTZ R6, -R110.reuse, R6 ;  /* 0x000000066e067221 */ /* 0x040fe40000010100 */
[C---:B------:R-:W-:Y:S05]  /*4a40*/  HMMA.16816.F32 R24, R100.reuse, R168, R24 ;  /* 0x000000a86418723c */ /* 0x040fea0000001818 */
[----:B------:R-:W-:Y:S01]  /*4a50*/  FADD.FTZ R7, -R110, R7 ;  /* 0x000000076e077221 */ /* 0x000fe20000010100 */
[-C--:B------:R-:W-:Y:S06]  /*4a60*/  HMMA.16816.F32 R28, R100, R170.reuse, R28 ;  /* 0x000000aa641c723c */ /* 0x080fec000000181c */
[----:B------:R-:W-:Y:S05]  /*4a70*/  HMMA.16816.F32 R32, R104, R170, R32 ;  /* 0x000000aa6820723c */ /* 0x000fea0000001820 */
[----:B------:R-:W-:Y:S01]  /*4a80*/  FADD.FTZ R101, -R111, R5 ;  /* 0x000000056f657221 */ /* 0x000fe20000010100 */
[----:B------:R-:W-:Y:S01]  /*4a90*/  FMUL.FTZ R100, R229, R4 ;  /* 0x00000004e5647220 */ /* 0x000fe20000410000 */
[----:B------:R-:W-:Y:S01]  /*4aa0*/  FFMA.FTZ R5, -R206, R206, 1 ;  /* 0x3f800000ce057423 */ /* 0x000fe200000101ce */
[----:B------:R-:W-:Y:S03]  /*4ab0*/  FFMA.FTZ R4, -R205, R205, 1 ;  /* 0x3f800000cd047423 */ /* 0x000fe600000101cd */
[----:B------:R-:W-:Y:S01]  /*4ac0*/  FMUL.FTZ R101, R228, R101 ;  /* 0x00000065e4657220 */ /* 0x000fe20000410000 */
[----:B------:R-:W-:Y:S01]  /*4ad0*/  FMUL.FTZ R5, R5, UR5 ;  /* 0x0000000505057c20 */ /* 0x000fe20008410000 */
[----:B------:R-:W-:Y:S01]  /*4ae0*/  FMUL.FTZ R4, R4, UR5 ;  /* 0x0000000504047c20 */ /* 0x000fe20008410000 */
[C---:B------:R-:W-:Y:S01]  /*4af0*/  FADD.FTZ R16, -R111.reuse, R16 ;  /* 0x000000106f107221 */ /* 0x040fe20000010100 */
[----:B------:R-:W-:Y:S01]  /*4b00*/  FADD.FTZ R17, -R111, R17 ;  /* 0x000000116f117221 */ /* 0x000fe20000010100 */
[----:B------:R-:W-:Y:S01]  /*4b10*/  FMUL.FTZ R5, R100, R5 ;  /* 0x0000000564057220 */ /* 0x000fe20000410000 */
[----:B------:R-:W-:Y:S01]  /*4b20*/  FMUL.FTZ R4, R101, R4 ;  /* 0x0000000465047220 */ /* 0x000fe20000410000 */
[C---:B------:R-:W-:Y:S01]  /*4b30*/  FADD.FTZ R100, -R111.reuse, R20 ;  /* 0x000000146f647221 */ /* 0x040fe20000010100 */
[----:B------:R-:W-:Y:S01]  /*4b40*/  FMUL.FTZ R20, R220, R17 ;  /* 0x00000011dc147220 */ /* 0x000fe20000410000 */
[----:B------:R-:W-:Y:S01]  /*4b50*/  FADD.FTZ R21, -R111, R21 ;  /* 0x000000156f157221 */ /* 0x000fe20000010100 */
[----:B------:R-:W-:Y:S01]  /*4b60*/  FFMA.FTZ R17, -R201, R201, 1 ;  /* 0x3f800000c9117423 */ /* 0x000fe200000101c9 */
[----:B------:R-:W-:Y:S01]  /*4b70*/  F2FP.F16.F32.PACK_AB R2, R4, R5 ;  /* 0x000000050402723e */ /* 0x000fe200000000ff */
[----:B------:R-:W-:Y:S01]  /*4b80*/  FMUL.FTZ R5, R221, R16 ;  /* 0x00000010dd057220 */ /* 0x000fe20000410000 */
[----:B------:R-:W-:Y:S01]  /*4b90*/  FFMA.FTZ R16, -R204, R204, 1 ;  /* 0x3f800000cc107423 */ /* 0x000fe200000101cc */
[----:B------:R-:W-:Y:S01]  /*4ba0*/  FFMA.FTZ R4, -R203, R203, 1 ;  /* 0x3f800000cb047423 */ /* 0x000fe200000101cb */
[----:B------:R-:W-:Y:S01]  /*4bb0*/  FMUL.FTZ R101, R219, R21 ;  /* 0x00000015db657220 */ /* 0x000fe20000410000 */
[----:B------:R-:W-:Y:S01]  /*4bc0*/  FFMA.FTZ R21, -R202, R202, 1 ;  /* 0x3f800000ca157423 */ /* 0x000fe200000101ca */
[----:B------:R-:W-:Y:S01]  /*4bd0*/  FMUL.FTZ R16, R16, UR5 ;  /* 0x0000000510107c20 */ /* 0x000fe20008410000 */
[----:B------:R-:W-:Y:S01]  /*4be0*/  FMUL.FTZ R4, R4, UR5 ;  /* 0x0000000504047c20 */ /* 0x000fe20008410000 */
[----:B------:R-:W-:Y:S01]  /*4bf0*/  FMUL.FTZ R100, R218, R100 ;  /* 0x00000064da647220 */ /* 0x000fe20000410000 */
[----:B------:R-:W-:Y:S01]  /*4c00*/  FMUL.FTZ R17, R17, UR5 ;  /* 0x0000000511117c20 */ /* 0x000fe20008410000 */
[----:B------:R-:W-:Y:S01]  /*4c10*/  FMUL.FTZ R16, R5, R16 ;  /* 0x0000001005107220 */ /* 0x000fe20000410000 */
[----:B------:R-:W-:Y:S01]  /*4c20*/  FMUL.FTZ R4, R20, R4 ;  /* 0x0000000414047220 */ /* 0x000fe20000410000 */
[----:B------:R-:W-:Y:S01]  /*4c30*/  FADD.FTZ R20, -R111, R32 ;  /* 0x000000206f147221 */ /* 0x000fe20000010100 */
[----:B------:R-:W-:Y:S01]  /*4c40*/  FFMA.FTZ R5, -R193, R193, 1 ;  /* 0x3f800000c1057423 */ /* 0x000fe200000101c1 */
[----:B------:R-:W-:Y:S01]  /*4c50*/  FMUL.FTZ R21, R21, UR5 ;  /* 0x0000000515157c20 */ /* 0x000fe20008410000 */
[----:B------:R-:W-:Y:S01]  /*4c60*/  FADD.FTZ R33, -R111, R33 ;  /* 0x000000216f217221 */ /* 0x000fe20000010100 */
[----:B------:R-:W-:Y:S01]  /*4c70*/  FMUL.FTZ R20, R214, R20 ;  /* 0x00000014d6147220 */ /* 0x000fe20000410000 */
[----:B------:R-:W-:Y:S01]  /*4c80*/  FMUL.FTZ R5, R5, UR5 ;  /* 0x0000000505057c20 */ /* 0x000fe20008410000 */
[----:B------:R-:W-:Y:S01]  /*4c90*/  FMUL.FTZ R17, R100, R17 ;  /* 0x0000001164117220 */ /* 0x000fe20000410000 */
[----:B------:R-:W-:Y:S01]  /*4ca0*/  FMUL.FTZ R100, R230, R6 ;  /* 0x00000006e6647220 */ /* 0x000fe20000410000 */
[----:B------:R-:W-:Y:S01]  /*4cb0*/  FMUL.FTZ R21, R101, R21 ;  /* 0x0000001565157220 */ /* 0x000fe20000410000 */
        /* <DEDUP_REMOVED lines=10> */
[----:B------:R-:W-:Y:S01]  /*4d60*/  F2FP.F16.F32.PACK_AB R7, R4, R16 ;  /* 0x000000100407723e */ /* 0x000fe200000000ff */
[----:B------:R-:W-:Y:S01]  /*4d70*/  FMUL.FTZ R4, R100, R6 ;  /* 0x0000000664047220 */ /* 0x000fe20000410000 */
[----:B------:R-:W-:Y:S01]  /*4d80*/  FMUL.FTZ R6, R33, R32 ;  /* 0x0000002021067220 */ /* 0x000fe20000410000 */
[----:B------:R-:W-:Y:S01]  /*4d90*/  F2FP.F16.F32.PACK_AB R21, R21, R17 ;  /* 0x000000111515723e */ /* 0x000fe200000000ff */
[----:B------:R-:W-:Y:S01]  /*4da0*/  FADD.FTZ R18, -R110, R18 ;  /* 0x000000126e127221 */ /* 0x000fe20000010100 */
[----:B------:R-:W-:Y:S01]  /*4db0*/  F2FP.F16.F32.PACK_AB R20, R20, R5 ;  /* 0x000000051414723e */ /* 0x000fe200000000ff */
[C---:B------:R-:W-:Y:S01]  /*4dc0*/  FADD.FTZ R5, -R110.reuse, R19 ;  /* 0x000000136e057221 */ /* 0x040fe20000010100 */
[C---:B------:R-:W-:Y:S01]  /*4dd0*/  FADD.FTZ R22, -R110.reuse, R22 ;  /* 0x000000166e167221 */ /* 0x040fe20000010100 */
[----:B------:R-:W-:Y:S01]  /*4de0*/  FADD.FTZ R23, -R110, R23 ;  /* 0x000000176e177221 */ /* 0x000fe20000010100 */
[----:B------:R-:W-:Y:S01]  /*4df0*/  FFMA.FTZ R17, -R209, R209, 1 ;  /* 0x3f800000d1117423 */ /* 0x000fe200000101d1 */
[----:B------:R-:W-:Y:S01]  /*4e00*/  FFMA.FTZ R16, -R208, R208, 1 ;  /* 0x3f800000d0107423 */ /* 0x000fe200000101d0 */
[----:B------:R-:W-:Y:S01]  /*4e10*/  F2FP.F16.F32.PACK_AB R6, R6, R4 ;  /* 0x000000040606723e */ /* 0x000fe200000000ff */
[----:B------:R-:W-:Y:S01]  /*4e20*/  FMUL.FTZ R4, R227, R18 ;  /* 0x00000012e3047220 */ /* 0x000fe20000410000 */
[----:B------:R-:W-:Y:S01]  /*4e30*/  FMUL.FTZ R5, R226, R5 ;  /* 0x00000005e2057220 */ /* 0x000fe20000410000 */
[----:B------:R-:W-:Y:S01]  /*4e40*/  FMUL.FTZ R32, R224, R22 ;  /* 0x00000016e0207220 */ /* 0x000fe20000410000 */
[----:B------:R-:W-:Y:S01]  /*4e50*/  FMUL.FTZ R33, R225, R23 ;  /* 0x00000017e1217220 */ /* 0x000fe20000410000 */
[----:B------:R-:W-:Y:S01]  /*4e60*/  FMUL.FTZ R17, R17, UR5 ;  /* 0x0000000511117c20 */ /* 0x000fe20008410000 */
[----:B------:R-:W-:Y:S01]  /*4e70*/  FMUL.FTZ R16, R16, UR5 ;  /* 0x0000000510107c20 */ /* 0x000fe20008410000 */
[C---:B------:R-:W-:Y:S01]  /*4e80*/  FADD.FTZ R34, -R110.reuse, R34 ;  /* 0x000000226e227221 */ /* 0x040fe20000010100 */
[----:B------:R-:W-:Y:S01]  /*4e90*/  FADD.FTZ R35, -R110, R35 ;  /* 0x000000236e237221 */ /* 0x000fe20000010100 */
[----:B------:R-:W-:Y:S01]  /*4ea0*/  FFMA.FTZ R19, -R210, R210, 1 ;  /* 0x3f800000d2137423 */ /* 0x000fe200000101d2 */
[----:B------:R-:W-:Y:S01]  /*4eb0*/  FFMA.FTZ R18, -R207, R207, 1 ;  /* 0x3f800000cf127423 */ /* 0x000fe200000101cf */
[----:B------:R-:W-:Y:S01]  /*4ec0*/  FFMA.FTZ R23, -R200, R200, 1 ;  /* 0x3f800000c8177423 */ /* 0x000fe200000101c8 */
[----:B------:R-:W-:Y:S01]  /*4ed0*/  FFMA.FTZ R22, -R199, R199, 1 ;  /* 0x3f800000c7167423 */ /* 0x000fe200000101c7 */
[----:B------:R-:W-:Y:S01]  /*4ee0*/  FMUL.FTZ R17, R4, R17 ;  /* 0x0000001104117220 */ /* 0x000fe20000410000 */
[----:B------:R-:W-:Y:S01]  /*4ef0*/  FMUL.FTZ R16, R5, R16 ;  /* 0x0000001005107220 */ /* 0x000fe20000410000 */
[----:B------:R-:W-:Y:S01]  /*4f00*/  FMUL.FTZ R4, R223, R34 ;  /* 0x00000022df047220 */ /* 0x000fe20000410000 */
[----:B------:R-:W-:Y:S01]  /*4f10*/  FMUL.FTZ R5, R222, R35 ;  /* 0x00000023de057220 */ /* 0x000fe20000410000 */
[----:B------:R-:W-:Y:S01]  /*4f20*/  FMUL.FTZ R19, R19, UR5 ;  /* 0x0000000513137c20 */ /* 0x000fe20008410000 */
[----:B------:R-:W-:Y:S01]  /*4f30*/  FMUL.FTZ R18, R18, UR5 ;  /* 0x0000000512127c20 */ /* 0x000fe20008410000 */
[----:B------:R-:W-:Y:S01]  /*4f40*/  FMUL.FTZ R23, R23, UR5 ;  /* 0x0000000517177c20 */ /* 0x000fe20008410000 */
[----:B------:R-:W-:Y:S01]  /*4f50*/  FMUL.FTZ R22, R22, UR5 ;  /* 0x0000000516167c20 */ /* 0x000fe20008410000 */
        /* <DEDUP_REMOVED lines=10> */
[----:B------:R-:W-:Y:S01]  /*5000*/  VIADD R217, R217, UR15 ;  /* 0x0000000fd9d97c36 */ /* 0x000fe20008000000 */
[----:B------:R-:W-:Y:S01]  /*5010*/  IADD3 R173, R173, UR15, RZ ;  /* 0x0000000fadad7c10 */ /* 0x000fe2000fffe0ff */
[----:B-1----:R-:W-:Y:S05]  /*5020*/  IMAD.U32 R4, R32, -0x40, RZ ;  /* 0xffffffc020047824 */ /* 0x002fea00078e00ff */
[C---:B------:R-:W-:Y:S04]  /*5030*/  LEA R5, P0, R4.reuse, R194, 0x1 ;  /* 0x000000c204057211 */ /* 0x040fe800078008ff */
[----:B------:R-:W-:Y:S01]  /*5040*/  LEA.HI.X.SX32 R4, R4, R195, 0x1, P0 ;  /* 0x000000c304047211 */ /* 0x000fe200000f0eff */
[----:B------:R-:W-:Y:S03]  /*5050*/  IMAD.MOV.U32 R194, RZ, RZ, R5 ;  /* 0x000000ffffc27224 */ /* 0x000fe600078e0005 */
[----:B------:R-:W-:Y:S02]  /*5060*/  MOV R195, R4 ;  /* 0x0000000400c37202 */ /* 0x000fe40000000f00 */
        /* <DEDUP_REMOVED lines=8> */
.L_x_868:
[----:B------:R2:W-:Y:S01]  /*50f0*/  STS [R191+0xa000], R2 ;  /* 0x00a00002bf007388 */ /* 0x0005e20000000800 */
[C---:B-----5:R-:W-:Y:S01]  /*5100*/  FADD.FTZ R8, -R109.reuse, R8 ;  /* 0x000000086d087221 */ /* 0x060fe20000010100 */
[C---:B------:R-:W-:Y:S01]  /*5110*/  FADD.FTZ R9, -R109.reuse, R9 ;  /* 0x000000096d097221 */ /* 0x040fe20000010100 */
[----:B------:R-:W-:Y:S01]  /*5120*/  FADD.FTZ R12, -R109, R12 ;  /* 0x0000000c6d0c7221 */ /* 0x000fe20000010100 */
[----:B------:R3:W-:Y:S01]  /*5130*/  STS [R191+0xa400], R6 ;  /* 0x00a40006bf007388 */ /* 0x0007e20000000800 */
[----:B-1----:R-:W-:Y:S01]  /*5140*/  FFMA.FTZ R5, -R119, R119, 1 ;  /* 0x3f80000077057423 */ /* 0x002fe20000010177 */
[----:B------:R-:W-:Y:S01]  /*5150*/  FADD.FTZ R13, -R109, R13 ;  /* 0x0000000d6d0d7221 */ /* 0x000fe20000010100 */
[----:B------:R-:W-:Y:S01]  /*5160*/  FFMA.FTZ R4, -R118, R118, 1 ;  /* 0x3f80000076047423 */ /* 0x000fe20000010176 */
[----:B------:R1:W-:Y:S01]  /*5170*/  STS [R192+0xa000], R7 ;  /* 0x00a00007c0007388 */ /* 0x0003e20000000800 */
[----:B------:R-:W-:Y:S01]  /*5180*/  FMUL.FTZ R8, R184, R8 ;  /* 0x00000008b8087220 */ /* 0x000fe20000410000 */
[----:B------:R-:W-:Y:S01]  /*5190*/  FMUL.FTZ R9, R139, R9 ;  /* 0x000000098b097220 */ /* 0x000fe20000410000 */
[----:B------:R-:W-:Y:S01]  /*51a0*/  FMUL.FTZ R12, R135, R12 ;  /* 0x0000000c870c7220 */ /* 0x000fe20000410000 */
[----:B------:R-:W-:Y:S01]  /*51b0*/  FMUL.FTZ R5, R5, UR5 ;  /* 0x0000000505057c20 */ /* 0x000fe20008410000 */
[----:B------:R-:W-:Y:S01]  /*51c0*/  FMUL.FTZ R13, R133, R13 ;  /* 0x0000000d850d7220 */ /* 0x000fe20000410000 */
[----:B------:R-:W-:Y:S01]  /*51d0*/  FMUL.FTZ R4, R4, UR5 ;  /* 0x0000000504047c20 */ /* 0x000fe20008410000 */
[----:B------:R-:W-:Y:S01]  /*51e0*/  FADD.FTZ R28, -R109, R28 ;  /* 0x0000001c6d1c7221 */ /* 0x000fe20000010100 */
[----:B------:R-:W-:Y:S01]  /*51f0*/  FMUL.FTZ R12, R12, R5 ;  /* 0x000000050c0c7220 */ /* 0x000fe20000410000 */
[----:B------:R-:W-:Y:S01]  /*5200*/  FFMA.FTZ R5, -R113, R113, 1 ;  /* 0x3f80000071057423 */ /* 0x000fe20000010171 */
[----:B------:R-:W-:Y:S01]  /*5210*/  FMUL.FTZ R13, R13, R4 ;  /* 0x000000040d0d7220 */ /* 0x000fe20000410000 */
[----:B------:R-:W-:Y:S01]  /*5220*/  FADD.FTZ R29, -R109, R29 ;  /* 0x0000001d6d1d7221 */ /* 0x000fe20000010100 */
[----:B------:R-:W-:Y:S01]  /*5230*/  FFMA.FTZ R4, -R112, R112, 1 ;  /* 0x3f80000070047423 */ /* 0x000fe20000010170 */
[----:B------:R-:W-:Y:S01]  /*5240*/  FMUL.FTZ R28, R125, R28 ;  /* 0x0000001c7d1c7220 */ /* 0x000fe20000410000 */
[----:B------:R-:W-:Y:S01]  /*5250*/  FMUL.FTZ R5, R5, UR5 ;  /* 0x0000000505057c20 */ /* 0x000fe20008410000 */
[C---:B------:R-:W-:Y:S01]  /*5260*/  FADD.FTZ R24, -R109.reuse, R24 ;  /* 0x000000186d187221 */ /* 0x040fe20000010100 */
[----:B------:R-:W-:Y:S01]  /*5270*/  FMUL.FTZ R29, R124, R29 ;  /* 0x0000001d7c1d7220 */ /* 0x000fe20000410000 */
[----:B--2---:R-:W-:Y:S01]  /*5280*/  F2FP.F16.F32.PACK_AB R2, R16, R17 ;  /* 0x000000111002723e */ /* 0x004fe200000000ff */
[----:B------:R-:W-:Y:S01]  /*5290*/  FMUL.FTZ R4, R4, UR5 ;  /* 0x0000000504047c20 */ /* 0x000fe20008410000 */
[----:B------:R-:W-:Y:S01]  /*52a0*/  F2FP.F16.F32.PACK_AB R16, R18, R19 ;  /* 0x000000131210723e */ /* 0x000fe200000000ff */
[----:B------:R-:W-:Y:S01]  /*52b0*/  FADD.FTZ R25, -R109, R25 ;  /* 0x000000196d197221 */ /* 0x000fe20000010100 */
[----:B---3--:R-:W-:Y:S01]  /*52c0*/  FFMA.FTZ R6, -R121, R121, 1 ;  /* 0x3f80000079067423 */ /* 0x008fe20000010179 */
[----:B------:R2:W-:Y:S01]  /*52d0*/  STS [R192+0xa400], R2 ;  /* 0x00a40002c0007388 */ /* 0x0005e20000000800 */
[----:B------:R-:W-:Y:S01]  /*52e0*/  FMUL.FTZ R28, R28, R5 ;  /* 0x000000051c1c7220 */ /* 0x000fe20000410000 */
[----:B------:R-:W-:Y:S01]  /*52f0*/  FMUL.FTZ R24, R130, R24 ;  /* 0x0000001882187220 */ /* 0x000fe20000410000 */
[----:B-1----:R-:W-:Y:S01]  /*5300*/  FFMA.FTZ R7, -R123, R123, 1 ;  /* 0x3f8000007b077423 */ /* 0x002fe2000001017b */
[----:B------:R-:W-:Y:S01]  /*5310*/  FMUL.FTZ R6, R6, UR5 ;  /* 0x0000000506067c20 */ /* 0x000fe20008410000 */
[----:B------:R-:W-:Y:S01]  /*5320*/  FADD.FTZ R14, -R108, R14 ;  /* 0x0000000e6c0e7221 */ /* 0x000fe20000010100 */
[----:B------:R-:W-:Y:S01]  /*5330*/  FFMA.FTZ R5, -R127, R127, 1 ;  /* 0x3f8000007f057423 */ /* 0x000fe2000001017f */
[----:B------:R-:W-:Y:S01]  /*5340*/  FMUL.FTZ R7, R7, UR5 ;  /* 0x0000000507077c20 */ /* 0x000fe20008410000 */
[----:B------:R-:W-:Y:S01]  /*5350*/  FMUL.FTZ R18, R9, R6 ;  /* 0x0000000609127220 */ /* 0x000fe20000410000 */
[----:B------:R-:W-:Y:S01]  /*5360*/  FFMA.FTZ R6, -R114, R114, 1 ;  /* 0x3f80000072067423 */ /* 0x000fe20000010172 */
[----:B------:R-:W-:Y:S01]  /*5370*/  FMUL.FTZ R25, R129, R25 ;  /* 0x0000001981197220 */ /* 0x000fe20000410000 */
[----:B------:R-:W-:Y:S01]  /*5380*/  FMUL.FTZ R19, R8, R7 ;  /* 0x0000000708137220 */ /* 0x000fe20000410000 */
[----:B------:R-:W-:Y:S01]  /*5390*/  FFMA.FTZ R7, -R115, R115, 1 ;  /* 0x3f80000073077423 */ /* 0x000fe20000010173 */
[----:B------:R-:W-:Y:S01]  /*53a0*/  FMUL.FTZ R8, R29, R4 ;  /* 0x000000041d087220 */ /* 0x000fe20000410000 */
[----:B------:R-:W-:Y:S01]  /*53b0*/  FMUL.FTZ R6, R6, UR5 ;  /* 0x0000000506067c20 */ /* 0x000fe20008410000 */
[C---:B------:R-:W-:Y:S01]  /*53c0*/  FADD.FTZ R10, -R108.reuse, R10 ;  /* 0x0000000a6c0a7221 */ /* 0x040fe20000010100 */
[----:B------:R-:W-:Y:S01]  /*53d0*/  FMUL.FTZ R7, R7, UR5 ;  /* 0x0000000507077c20 */ /* 0x000fe20008410000 */
[----:B------:R-:W-:Y:S01]  /*53e0*/  FADD.FTZ R15, -R108, R15 ;  /* 0x0000000f6c0f7221 */ /* 0x000fe20000010100 */
[----:B------:R-:W-:Y:S01]  /*53f0*/  FFMA.FTZ R4, -R126, R126, 1 ;  /* 0x3f8000007e047423 */ /* 0x000fe2000001017e */
[----:B------:R-:W-:Y:S01]  /*5400*/  FMUL.FTZ R14, R186, R14 ;  /* 0x0000000eba0e7220 */ /* 0x000fe20000410000 */
[----:B------:R-:W-:Y:S01]  /*5410*/  FMUL.FTZ R24, R24, R7 ;  /* 0x0000000718187220 */ /* 0x000fe20000410000 */
[----:B------:R-:W-:Y:S01]  /*5420*/  F2FP.F16.F32.PACK_AB R7, R13, R12 ;  /* 0x0000000c0d07723e */ /* 0x000fe200000000ff */
[----:B------:R-:W-:Y:S01]  /*5430*/  FMUL.FTZ R5, R5, UR5 ;  /* 0x0000000505057c20 */ /* 0x000fe20008410000 */
[----:B------:R-:W-:Y:S01]  /*5440*/  FMUL.FTZ R9, R25, R6 ;  /* 0x0000000619097220 */ /* 0x000fe20000410000 */
[----:B------:R-:W-:Y:S01]  /*5450*/  FMUL.FTZ R12, R188, R10 ;  /* 0x0000000abc0c7220 */ /* 0x000fe20000410000 */
[----:B--2---:R-:W-:Y:S01]  /*5460*/  F2FP.F16.F32.PACK_AB R2, R18, R19 ;  /* 0x000000131202723e */ /* 0x004fe200000000ff */
[----:B------:R-:W-:Y:S01]  /*5470*/  FMUL.FTZ R15, R185, R15 ;  /* 0x0000000fb90f7220 */ /* 0x000fe20000410000 */
[----:B------:R-:W-:Y:S01]  /*5480*/  FMUL.FTZ R4, R4, UR5 ;  /* 0x0000000504047c20 */ /* 0x000fe20008410000 */
[----:B------:R-:W-:Y:S01]  /*5490*/  FADD.FTZ R11, -R108, R11 ;  /* 0x0000000b6c0b7221 */ /* 0x000fe20000010100 */
[----:B------:R-:W-:Y:S01]  /*54a0*/  FFMA.FTZ R10, -R136, R136, 1 ;  /* 0x3f800000880a7423 */ /* 0x000fe20000010188 */
[----:B------:R1:W-:Y:S01]  /*54b0*/  STS [R191+0xb000], R2 ;  /* 0x00b00002bf007388 */ /* 0x0003e20000000800 */
[----:B------:R-:W-:Y:S01]  /*54c0*/  FFMA.FTZ R6, -R131, R131, 1 ;  /* 0x3f80000083067423 */ /* 0x000fe20000010183 */
[----:B------:R-:W-:Y:S01]  /*54d0*/  FMUL.FTZ R14, R14, R5 ;  /* 0x000000050e0e7220 */ /* 0x000fe20000410000 */
[----:B------:R-:W-:Y:S01]  /*54e0*/  FMUL.FTZ R15, R15, R4 ;  /* 0x000000040f0f7220 */ /* 0x000fe20000410000 */
[----:B------:R-:W-:Y:S01]  /*54f0*/  FADD.FTZ R30, -R108, R30 ;  /* 0x0000001e6c1e7221 */ /* 0x000fe20000010100 */
[----:B------:R-:W-:Y:S01]  /*5500*/  FFMA.FTZ R5, -R117, R117, 1 ;  /* 0x3f80000075057423 */ /* 0x000fe20000010175 */
[----:B------:R-:W-:Y:S01]  /*5510*/  FMUL.FTZ R11, R187, R11 ;  /* 0x0000000bbb0b7220 */ /* 0x000fe20000410000 */
[----:B------:R-:W-:Y:S01]  /*5520*/  FMUL.FTZ R10, R10, UR5 ;  /* 0x000000050a0a7c20 */ /* 0x000fe20008410000 */
[----:B------:R-:W-:Y:S01]  /*5530*/  FMUL.FTZ R6, R6, UR5 ;  /* 0x0000000506067c20 */ /* 0x000fe20008410000 */
[----:B------:R-:W-:Y:S01]  /*5540*/  FADD.FTZ R31, -R108, R31 ;  /* 0x0000001f6c1f7221 */ /* 0x000fe20000010100 */
[----:B------:R-:W-:Y:S01]  /*5550*/  FFMA.FTZ R4, -R116, R116, 1 ;  /* 0x3f80000074047423 */ /* 0x000fe20000010174 */
[----:B------:R-:W-:Y:S01]  /*5560*/  FMUL.FTZ R30, R134, R30 ;  /* 0x0000001e861e7220 */ /* 0x000fe20000410000 */
[----:B------:R-:W-:Y:S01]  /*5570*/  FMUL.FTZ R5, R5, UR5 ;  /* 0x0000000505057c20 */ /* 0x000fe20008410000 */
[----:B------:R-:W-:Y:S01]  /*5580*/  FMUL.FTZ R12, R12, R10 ;  /* 0x0000000a0c0c7220 */ /* 0x000fe20000410000 */
[----:B------:R-:W-:Y:S01]  /*5590*/  FMUL.FTZ R11, R11, R6 ;  /* 0x000000060b0b7220 */ /* 0x000fe20000410000 */
[----:B------:R-:W-:Y:S01]  /*55a0*/  FMUL.FTZ R31, R132, R31 ;  /* 0x0000001f841f7220 */ /* 0x000fe20000410000 */
[----:B------:R-:W-:Y:S01]  /*55b0*/  FMUL.FTZ R4, R4, UR5 ;  /* 0x0000000504047c20 */ /* 0x000fe20008410000 */
[----:B------:R-:W-:Y:S01]  /*55c0*/  FMUL.FTZ R30, R30, R5 ;  /* 0x000000051e1e7220 */ /* 0x000fe20000410000 */
[----:B------:R-:W-:Y:S01]  /*55d0*/  FADD.FTZ R27, -R108, R27 ;  /* 0x0000001b6c1b7221 */ /* 0x000fe20000010100 */
[----:B------:R-:W-:Y:S01]  /*55e0*/  FFMA.FTZ R10, -R122, R122, 1 ;  /* 0x3f8000007a0a7423 */ /* 0x000fe2000001017a */
[----:B------:R-:W-:Y:S01]  /*55f0*/  FMUL.FTZ R5, R31, R4 ;  /* 0x000000041f057220 */ /* 0x000fe20000410000 */
[----:B------:R-:W-:Y:S01]  /*5600*/  F2FP.F16.F32.PACK_AB R4, R11, R12 ;  /* 0x0000000c0b04723e */ /* 0x000fe200000000ff */
[----:B------:R-:W-:Y:S01]  /*5610*/  FADD.FTZ R26, -R108, R26 ;  /* 0x0000001a6c1a7221 */ /* 0x000fe20000010100 */
[----:B------:R-:W-:Y:S01]  /*5620*/  FFMA.FTZ R6, -R120, R120, 1 ;  /* 0x3f80000078067423 */ /* 0x000fe20000010178 */
[----:B------:R-:W-:Y:S01]  /*5630*/  FMUL.FTZ R27, R137, R27 ;  /* 0x0000001b891b7220 */ /* 0x000fe20000410000 */
[----:B-1----:R-:W-:Y:S01]  /*5640*/  F2FP.F16.F32.PACK_AB R2, R15, R14 ;  /* 0x0000000e0f02723e */ /* 0x002fe200000000ff */
[----:B------:R-:W-:Y:S01]  /*5650*/  STS [R191+0xb400], R4 ;  /* 0x00b40004bf007388 */ /* 0x000fe20000000800 */
[----:B------:R-:W-:Y:S01]  /*5660*/  FMUL.FTZ R10, R10, UR5 ;  /* 0x000000050a0a7c20 */ /* 0x000fe20008410000 */
[----:B------:R-:W-:Y:S01]  /*5670*/  FMUL.FTZ R26, R138, R26 ;  /* 0x0000001a8a1a7220 */ /* 0x000fe20000410000 */
[----:B------:R-:W-:Y:S01]  /*5680*/  FMUL.FTZ R6, R6, UR5 ;  /* 0x0000000506067c20 */ /* 0x000fe20008410000 */
[----:B------:R-:W-:Y:S01]  /*5690*/  STS [R192+0xb000], R7 ;  /* 0x00b00007c0007388 */ /* 0x000fe20000000800 */
[----:B------:R-:W-:Y:S01]  /*56a0*/  F2FP.F16.F32.PACK_AB R17, R22, R23 ;  /* 0x000000171611723e */ /* 0x000fe200000000ff */
[----:B------:R-:W-:Y:S01]  /*56b0*/  FMUL.FTZ R26, R26, R10 ;  /* 0x0000000a1a1a7220 */ /* 0x000fe20000410000 */
[----:B------:R-:W-:Y:S01]  /*56c0*/  FMUL.FTZ R6, R27, R6 ;  /* 0x000000061b067220 */ /* 0x000fe20000410000 */
[----:B------:R1:W-:Y:S01]  /*56d0*/  STS [R192+0xb400], R2 ;  /* 0x00b40002c0007388 */ /* 0x0003e20000000800 */
[----:B------:R-:W-:Y:S02]  /*56e0*/  F2FP.F16.F32.PACK_AB R9, R9, R24 ;  /* 0x000000180909723e */ /* 0x000fe400000000ff */
[----:B------:R-:W-:Y:S01]  /*56f0*/  F2FP.F16.F32.PACK_AB R8, R8, R28 ;  /* 0x0000001c0808723e */ /* 0x000fe200000000ff */
[----:B------:R-:W-:Y:S01]  /*5700*/  STS [R190+0xa000], R21 ;  /* 0x00a00015be007388 */ /* 0x000fe20000000800 */
[----:B------:R-:W-:Y:S02]  /*5710*/  F2FP.F16.F32.PACK_AB R6, R6, R26 ;  /* 0x0000001a0606723e */ /* 0x000fe400000000ff */
[----:B------:R-:W-:Y:S01]  /*5720*/  F2FP.F16.F32.PACK_AB R5, R5, R30 ;  /* 0x0000001e0505723e */ /* 0x000fe200000000ff */
[----:B------:R-:W-:Y:S01]  /*5730*/  STS [R190+0xa400], R16 ;  /* 0x00a40010be007388 */ /* 0x000fe20000000800 */
[----:B------:R-:W-:Y:S02]  /*5740*/  LEA R116, R240, UR4, 0x1 ;  /* 0x00000004f0747c11 */ /* 0x000fe4000f8e08ff */
[----:B------:R-:W-:Y:S01]  /*5750*/  MOV R114, R212 ;  /* 0x000000d400727202 */ /* 0x000fe20000000f00 */
[----:B------:R-:W-:Y:S01]  /*5760*/  STS [R189+0xa000], R20 ;  /* 0x00a00014bd007388 */ /* 0x000fe20000000800 */
[----:B------:R-:W-:Y:S03]  /*5770*/  MOV R115, R211 ;  /* 0x000000d300737202 */ /* 0x000fe60000000f00 */
[----:B------:R-:W-:Y:S04]  /*5780*/  STS [R189+0xa400], R17 ;  /* 0x00a40011bd007388 */ /* 0x000fe80000000800 */
[----:B------:R-:W-:Y:S04]  /*5790*/  STS [R190+0xb000], R9 ;  /* 0x00b00009be007388 */ /* 0x000fe80000000800 */
[----:B------:R-:W-:Y:S01]  /*57a0*/  STS [R190+0xb400], R6 ;  /* 0x00b40006be007388 */ /* 0x000fe20000000800 */
[C---:B-1----:R-:W-:Y:S02]  /*57b0*/  IADD3 R2, R0.reuse, 0x40, RZ ;  /* 0x0000004000027810 */ /* 0x042fe40007ffe0ff */
[----:B------:R-:W-:Y:S01]  /*57c0*/  @P1 IADD3 R2, R0, -0x40, RZ ;  /* 0xffffffc000021810 */ /* 0x000fe20007ffe0ff */
        /* <DEDUP_REMOVED lines=70> */
.L_x_869:
[----:B------:R-:W-:Y:S01]  /*5c30*/  LDSM.16.M88.4 R16, [R174] ;  /* 0x00000000ae10783b */ /* 0x000fe20000000200 */
[--C-:B------:R-:W-:Y:S01]  /*5c40*/  IMAD.IADD R2, R183, 0x1, R128.reuse ;  /* 0x00000001b7027824 */ /* 0x100fe200078e0280 */
[----:B------:R-:W-:Y:S01]  /*5c50*/  LEA R212, P0, R236, R114, 0x2 ;  /* 0x00000072ecd47211 */ /* 0x000fe200078010ff */
[----:B------:R-:W-:Y:S01]  /*5c60*/  IMAD.IADD R112, R174, 0x1, R128 ;  /* 0x00000001ae707824 */ /* 0x000fe200078e0280 */
[----:B------:R-:W1:Y:S01]  /*5c70*/  LDSM.16.MT88.4 R8, [R0+0x2000] ;  /* 0x002000000008783b */ /* 0x000e620000004200 */
[----:B------:R-:W-:Y:S01]  /*5c80*/  IMAD.IADD R113, R128, 0x1, R175 ;  /* 0x0000000180717824 */ /* 0x000fe200078e02af */
[----:B------:R-:W-:Y:S01]  /*5c90*/  LEA.HI.X.SX32 R211, R236, R115, 0x2, P0 ;  /* 0x00000073ecd37211 */ /* 0x000fe200000f16ff */
[----:B------:R-:W-:Y:S01]  /*5ca0*/  ULOP3.LUT UR15, UR7, 0x1, URZ, 0xc0, !UPT ;  /* 0x00000001070f7892 */ /* 0x000fe2000f8ec03f */
[----:B------:R-:W2:Y:S03]  /*5cb0*/  LDSM.16.MT88.4 R20, [R2] ;  /* 0x000000000214783b */ /* 0x000ea60000004200 */
[----:B------:R-:W-:Y:S01]  /*5cc0*/  UISETP.NE.U32.AND UP1, UPT, UR15, 0x1, UPT ;  /* 0x000000010f00788c */ /* 0x000fe2000bf25070 */
[----:B------:R-:W-:Y:S01]  /*5cd0*/  LDSM.16.M88.4 R24, [R175] ;  /* 0x00000000af18783b */ /* 0x000fe20000000200 */
[----:B------:R-:W-:Y:S03]  /*5ce0*/  UIADD3 UR15, UR7, -0x1, URZ ;  /* 0xffffffff070f7890 */ /* 0x000fe6000fffe03f */
        /* <DEDUP_REMOVED lines=40> */
[----:B------:R2:W1:Y:S05]  /*5f70*/  LDSM.16.MT88.4 R108, [R0+0x5800] ;  /* 0x00580000006c783b */ /* 0x00046a0000004200 */
[C---:B---3--:R-:W-:Y:S06]  /*5f80*/  HMMA.16816.F32 R12, R100.reuse, R24, R12 ;  /* 0x00000018640c723c */ /* 0x048fec000000180c */
[----:B------:R-:W-:Y:S01]  /*5f90*/  HMMA.16816.F32 R16, R100, R26, R16 ;  /* 0x0000001a6410723c */ /* 0x000fe20000001810 */
[----:B------:R3:W3:Y:S04]  /*5fa0*/  LDSM.16.MT88.4 R24, [R2+0x3800] ;  /* 0x003800000218783b */ /* 0x0006e80000004200 */
[----:B------:R-:W-:Y:S01]  /*5fb0*/  LDSM.16.MT88.4 R100, [R172+0x1000] ;  /* 0x00100000ac64783b */ /* 0x000fe20000004200 */
[C---:B----4-:R-:W-:Y:S06]  /*5fc0*/  HMMA.16816.F32 R4, R28.reuse, R104, R4 ;  /* 0x000000681c04723c */ /* 0x050fec0000001804 */
[C---:B------:R-:W-:Y:S01]  /*5fd0*/  HMMA.16816.F32 R8, R28.reuse, R106, R8 ;  /* 0x0000006a1c08723c */ /* 0x040fe20000001808 */
[----:B------:R-:W-:Y:S01]  /*5fe0*/  LDSM.16.MT88.4 R104, [R3+0xd000] ;  /* 0x00d000000368783b */ /* 0x000fe20000004200 */
[----:B--2---:R-:W-:Y:S04]  /*5ff0*/  IMAD.U32 R0, RZ, RZ, UR16 ;  /* 0x00000010ff007e24 */ /* 0x004fe8000f8e00ff */
[C---:B-1----:R-:W-:Y:S06]  /*6000*/  HMMA.16816.F32 R12, R28.reuse, R20, R12 ;  /* 0x000000141c0c723c */ /* 0x042fec000000180c */
[----:B------:R-:W-:Y:S01]  /*6010*/  HMMA.16816.F32 R16, R28, R22, R16 ;  /* 0x000000161c10723c */ /* 0x000fe20000001810 */
[----:B---3--:R-:W-:Y:S04]  /*6020*/  IMAD.U32 R2, RZ, RZ, UR28 ;  /* 0x0000001cff027e24 */ /* 0x008fe8000f8e00ff */
[----:B------:R-:W-:Y:S01]  /*6030*/  @P2 IADD3 R20, P3, R237, UR12, RZ ;  /* 0x0000000ced142c10 */ /* 0x000fe2000ff7e0ff */
[C---:B------:R-:W-:Y:S01]  /*6040*/  HMMA.16816.F32 R4, R32.reuse, R108, R4 ;  /* 0x0000006c2004723c */ /* 0x040fe20000001804 */
[----:B------:R-:W-:Y:S01]  /*6050*/  IMAD.U32 R22, RZ, RZ, UR16 ;  /* 0x00000010ff167e24 */ /* 0x000fe2000f8e00ff */
[----:B------:R-:W-:Y:S03]  /*6060*/  @UP3 UIADD3 UR12, UP2, UR12, -0x100, URZ ;  /* 0xffffff000c0c3890 */ /* 0x000fe6000ff5e03f */
[----:B------:R-:W-:Y:S01]  /*6070*/  @P2 IADD3.X R21, R241, UR11, RZ, P3, !PT ;  /* 0x0000000bf1152c10 */ /* 0x000fe20009ffe4ff */
[C---:B------:R-:W-:Y:S01]  /*6080*/  HMMA.16816.F32 R8, R32.reuse, R110, R8 ;  /* 0x0000006e2008723c */ /* 0x040fe20000001808 */
[----:B------:R-:W-:Y:S01]  /*6090*/  IMAD.U32 R28, RZ, RZ, UR22 ;  /* 0x00000016ff1c7e24 */ /* 0x000fe2000f8e00ff */
[----:B------:R-:W-:Y:S02]  /*60a0*/  @UP3 UIADD3.X UR11, UR11, -0x1, URZ, UP2, !UPT ;  /* 0xffffffff0b0b3890 */ /* 0x000fe400097fe43f */
[----:B------:R-:W5:Y:S02]  /*60b0*/  @P2 LDG.E R234, desc[UR8][R20.64] ;  /* 0x0000000814ea2981 */ /* 0x000f64000c1e1900 */
[C---:B------:R-:W-:Y:S02]  /*60c0*/  HMMA.16816.F32 R12, R32.reuse, R24, R12 ;  /* 0x00000018200c723c */ /* 0x040fe4000000180c */
[----:B------:R-:W5:Y:S04]  /*60d0*/  @P2 LDG.E R235, desc[UR8][R20.64+0x20] ;  /* 0x0000200814eb2981 */ /* 0x000f68000c1e1900 */
[----:B------:R-:W-:Y:S01]  /*60e0*/  HMMA.16816.F32 R16, R32, R26, R16 ;  /* 0x0000001a2010723c */ /* 0x000fe20000001810 */
[----:B------:R-:W5:Y:S01]  /*60f0*/  @P2 LDG.E R232, desc[UR8][R20.64+0x80] ;  /* 0x0000800814e82981 */ /* 0x000f62000c1e1900 */
[----:B------:R-:W-:Y:S03]  /*6100*/  IMAD.U32 R24, RZ, RZ, UR28 ;  /* 0x0000001cff187e24 */ /* 0x000fe6000f8e00ff */
[----:B------:R1:W5:Y:S01]  /*6110*/  @P2 LDG.E R233, desc[UR8][R20.64+0xa0] ;  /* 0x0000a00814e92981 */ /* 0x000362000c1e1900 */
[----:B------:R-:W-:Y:S01]  /*6120*/  IMAD.U32 R25, RZ, RZ, UR22 ;  /* 0x00000016ff197e24 */ /* 0x000fe2000f8e00ff */
[----:B------:R-:W-:Y:S02]  /*6130*/  MOV R26, UR27 ;  /* 0x0000001b001a7c02 */ /* 0x000fe40008000f00 */
[----:B------:R-:W-:Y:S02]  /*6140*/  LDSM.16.MT88.4 R32, [R3+0xc800] ;  /* 0x00c800000320783b */ /* 0x000fe40000004200 */
[----:B-1----:R-:W-:Y:S02]  /*6150*/  IMAD.MOV.U32 R20, RZ, RZ, R212 ;  /* 0x000000ffff147224 */ /* 0x002fe400078e00d4 */
[----:B------:R-:W-:Y:S03]  /*6160*/  IMAD.MOV.U32 R21, RZ, RZ, R211 ;  /* 0x000000ffff157224 */ /* 0x000fe600078e00d3 */
[-C--:B------:R-:W-:Y:S02]  /*6170*/  LEA R22, P3, R22, R20.reuse, 0x2 ;  /* 0x0000001416167211 */ /* 0x080fe400078610ff */
[-C--:B------:R-:W-:Y:S01]  /*6180*/  LEA R28, P2, R28, R20.reuse, 0x2 ;  /* 0x000000141c1c7211 */ /* 0x080fe200078410ff */
[----:B------:R1:W-:Y:S01]  /*6190*/  REDG.E.ADD.F32.FTZ.RN.STRONG.GPU desc[UR8][R20.64], R4 ;  /* 0x00000004140079a6 */ /* 0x0003e2000c10f388 */
[-C--:B------:R-:W-:Y:S01]  /*61a0*/  LEA.HI.X.SX32 R23, R0, R21.reuse, 0x2, P3 ;  /* 0x0000001500177211 */ /* 0x080fe200018f16ff */
[----:B------:R-:W-:Y:S01]  /*61b0*/  IMAD.U32 R0, RZ, RZ, UR27 ;  /* 0x0000001bff007e24 */ /* 0x000fe2000f8e00ff */
[-C--:B------:R-:W-:Y:S02]  /*61c0*/  LEA R24, P0, R24, R20.reuse, 0x2 ;  /* 0x0000001418187211 */ /* 0x080fe400078010ff */
[-C--:B------:R-:W-:Y:S01]  /*61d0*/  LEA.HI.X.SX32 R29, R25, R21.reuse, 0x2, P2 ;  /* 0x00000015191d7211 */ /* 0x080fe200010f16ff */
[----:B------:R2:W-:Y:S01]  /*61e0*/  REDG.E.ADD.F32.FTZ.RN.STRONG.GPU desc[UR8][R22.64], R5 ;  /* 0x00000005160079a6 */ /* 0x0005e2000c10f388 */
[-C--:B------:R-:W-:Y:S01]  /*61f0*/  LEA.HI.X.SX32 R25, R2, R21.reuse, 0x2, P0 ;  /* 0x0000001502197211 */ /* 0x080fe200000f16ff */
[----:B------:R-:W-:Y:S01]  /*6200*/  IMAD.U32 R2, RZ, RZ, UR25 ;  /* 0x00000019ff027e24 */ /* 0x000fe2000f8e00ff */
[-C--:B------:R-:W-:Y:S01]  /*6210*/  LEA R26, P0, R26, R20.reuse, 0x2 ;  /* 0x000000141a1a7211 */ /* 0x080fe200078010ff */
[----:B------:R3:W-:Y:S03]  /*6220*/  REDG.E.ADD.F32.FTZ.RN.STRONG.GPU desc[UR8][R28.64], R6 ;  /* 0x000000061c0079a6 */ /* 0x0007e6000c10f388 */
[-C--:B------:R-:W-:Y:S01]  /*6230*/  LEA.HI.X.SX32 R27, R0, R21.reuse, 0x2, P0 ;  /* 0x00000015001b7211 */ /* 0x080fe200000f16ff */
[----:B------:R4:W-:Y:S01]  /*6240*/  REDG.E.ADD.F32.FTZ.RN.STRONG.GPU desc[UR8][R24.64], R7 ;  /* 0x00000007180079a6 */ /* 0x0009e2000c10f388 */
[----:B------:R-:W-:Y:S03]  /*6250*/  IMAD.U32 R0, RZ, RZ, UR24 ;  /* 0x00000018ff007e24 */ /* 0x000fe6000f8e00ff */
[----:B------:R4:W-:Y:S04]  /*6260*/  REDG.E.ADD.F32.FTZ.RN.STRONG.GPU desc[UR8][R26.64], R8 ;  /* 0x000000081a0079a6 */ /* 0x0009e8000c10f388 */
[----:B------:R-:W-:Y:S01]  /*6270*/  LDSM.16.MT88.4 R28, [R3+0xa800] ;  /* 0x00a80000031c783b */ /* 0x000fe20000004200 */
[----:B-1----:R-:W-:Y:S05]  /*6280*/  IMAD.U32 R4, RZ, RZ, UR24 ;  /* 0x00000018ff047e24 */ /* 0x002fea000f8e00ff */
[-C--:B------:R-:W-:Y:S01]  /*6290*/  LEA R4, P0, R4, R20.reuse, 0x2 ;  /* 0x0000001404047211 */ /* 0x080fe200078010ff */
[----:B--2---:R-:W-:Y:S02]  /*62a0*/  IMAD.U32 R5, RZ, RZ, UR26 ;  /* 0x0000001aff057e24 */ /* 0x004fe4000f8e00ff */
[----:B---3--:R-:W-:Y:S02]  /*62b0*/  IMAD.U32 R6, RZ, RZ, UR25 ;  /* 0x00000019ff067e24 */ /* 0x008fe4000f8e00ff */
[----:B----4-:R-:W-:Y:S03]  /*62c0*/  IMAD.U32 R24, RZ, RZ, UR26 ;  /* 0x0000001aff187e24 */ /* 0x010fe6000f8e00ff */
[-C--:B------:R-:W-:Y:S01]  /*62d0*/  LEA R6, P2, R6, R20.reuse, 0x2 ;  /* 0x0000001406067211 */ /* 0x080fe200078410ff */
[----:B------:R-:W-:Y:S01]  /*62e0*/  IMAD.U32 R26, RZ, RZ, UR21 ;  /* 0x00000015ff1a7e24 */ /* 0x000fe2000f8e00ff */
[-C--:B------:R-:W-:Y:S01]  /*62f0*/  LEA R24, P3, R24, R20.reuse, 0x2 ;  /* 0x0000001418187211 */ /* 0x080fe200078610ff */
[----:B------:R-:W-:Y:S01]  /*6300*/  IMAD.U32 R8, RZ, RZ, UR18 ;  /* 0x00000012ff087e24 */ /* 0x000fe2000f8e00ff */
[-C--:B------:R-:W-:Y:S01]  /*6310*/  LEA.HI.X.SX32 R7, R2, R21.reuse, 0x2, P2 ;  /* 0x0000001502077211 */ /* 0x080fe200010f16ff */
[----:B------:R-:W-:Y:S01]  /*6320*/  IMAD.U32 R2, RZ, RZ, UR17 ;  /* 0x00000011ff027e24 */ /* 0x000fe2000f8e00ff */
[-C--:B------:R-:W-:Y:S02]  /*6330*/  LEA.HI.X.SX32 R25, R5, R21.reuse, 0x2, P3 ;  /* 0x0000001505197211 */ /* 0x080fe400018f16ff */
[-C--:B------:R-:W-:Y:S01]  /*6340*/  LEA.HI.X.SX32 R5, R0, R21.reuse, 0x2, P0 ;  /* 0x0000001500057211 */ /* 0x080fe200000f16ff */
[----:B------:R-:W-:Y:S01]  /*6350*/  IMAD.U32 R0, RZ, RZ, UR23 ;  /* 0x00000017ff007e24 */ /* 0x000fe2000f8e00ff */
[-C--:B------:R-:W-:Y:S01]  /*6360*/  LEA R26, P6, R26, R20.reuse, 0x2 ;  /* 0x000000141a1a7211 */ /* 0x080fe200078c10ff */
[----:B------:R1:W-:Y:S01]  /*6370*/  REDG.E.ADD.F32.FTZ.RN.STRONG.GPU desc[UR8][R24.64], R9 ;  /* 0x00000009180079a6 */ /* 0x0003e2000c10f388 */
[-C--:B------:R-:W-:Y:S03]  /*6380*/  LEA R8, P3, R8, R20.reuse, 0x2 ;  /* 0x0000001408087211 */ /* 0x080fe600078610ff */
[----:B------:R2:W-:Y:S04]  /*6390*/  REDG.E.ADD.F32.FTZ.RN.STRONG.GPU desc[UR8][R6.64], R10 ;  /* 0x0000000a060079a6 */ /* 0x0005e8000c10f388 */
[----:B------:R3:W-:Y:S04]  /*63a0*/  REDG.E.ADD.F32.FTZ.RN.STRONG.GPU desc[UR8][R4.64], R11 ;  /* 0x0000000b040079a6 */ /* 0x0007e8000c10f388 */
[----:B------:R-:W-:Y:S04]  /*63b0*/  REDG.E.ADD.F32.FTZ.RN.STRONG.GPU desc[UR8][R20.64+0x80], R12 ;  /* 0x0000800c140079a6 */ /* 0x000fe8000c10f388 */
[----:B------:R-:W-:Y:S01]  /*63c0*/  REDG.E.ADD.F32.FTZ.RN.STRONG.GPU desc[UR8][R22.64+0x80], R13 ;  /* 0x0000800d160079a6 */ /* 0x000fe2000c10f388 */
[----:B-1----:R-:W-:Y:S01]  /*63d0*/  MOV R24, UR20 ;  /* 0x0000001400187c02 */ /* 0x002fe20008000f00 */
[----:B------:R-:W-:Y:S02]  /*63e0*/  IMAD.U32 R9, RZ, RZ, UR20 ;  /* 0x00000014ff097e24 */ /* 0x000fe4000f8e00ff */
[----:B--2---:R-:W-:Y:S01]  /*63f0*/  IMAD.U32 R10, RZ, RZ, UR19 ;  /* 0x00000013ff0a7e24 */ /* 0x004fe2000f8e00ff */
[-C--:B------:R-:W-:Y:S01]  /*6400*/  LEA R24, P5, R24, R20.reuse, 0x2 ;  /* 0x0000001418187211 */ /* 0x080fe200078a10ff */
[----:B------:R-:W-:Y:S02]  /*6410*/  IMAD.U32 R7, RZ, RZ, UR19 ;  /* 0x00000013ff077e24 */ /* 0x000fe4000f8e00ff */
[----:B---3--:R-:W-:Y:S01]  /*6420*/  IMAD.U32 R11, RZ, RZ, UR21 ;  /* 0x00000015ff0b7e24 */ /* 0x008fe2000f8e00ff */
[-C--:B------:R-:W-:Y:S01]  /*6430*/  LEA R10, P4, R10, R20.reuse, 0x2 ;  /* 0x000000140a0a7211 */ /* 0x080fe200078810ff */
[----:B------:R-:W-:Y:S01]  /*6440*/  IMAD.U32 R6, RZ, RZ, UR17 ;  /* 0x00000011ff067e24 */ /* 0x000fe2000f8e00ff */
[-C--:B------:R-:W-:Y:S01]  /*6450*/  LEA.HI.X.SX32 R25, R9, R21.reuse, 0x2, P5 ;  /* 0x0000001509197211 */ /* 0x080fe200028f16ff */
[----:B------:R-:W-:Y:S01]  /*6460*/  IMAD.U32 R4, RZ, RZ, UR23 ;  /* 0x00000017ff047e24 */ /* 0x000fe2000f8e00ff */
[-C--:B------:R-:W-:Y:S02]  /*6470*/  LEA.HI.X.SX32 R27, R11, R21.reuse, 0x2, P6 ;  /* 0x000000150b1b7211 */ /* 0x080fe400030f16ff */
[-C--:B------:R-:W-:Y:S02]  /*6480*/  LEA.HI.X.SX32 R11, R7, R21.reuse, 0x2, P4 ;  /* 0x00000015070b7211 */ /* 0x080fe400020f16ff */
[----:B------:R-:W-:Y:S01]  /*6490*/  MOV R5, UR18 ;  /* 0x0000001200057c02 */ /* 0x000fe20008000f00 */
[----:B------:R-:W-:Y:S01]  /*64a0*/  REDG.E.ADD.F32.FTZ.RN.STRONG.GPU desc[UR8][R26.64], R14 ;  /* 0x0000000e1a0079a6 */ /* 0x000fe2000c10f388 */
        /* <DEDUP_REMOVED lines=15> */
[----:B------:R-:W-:Y:S04]  /*65a0*/  REDG.E.ADD.F32.FTZ.RN.STRONG.GPU desc[UR8][R4.64], R19 ;  /* 0x00000013040079a6 */ /* 0x000fe8000c10f388 */
        /* <DEDUP_REMOVED lines=51> */
[----:B------:R-:W-:Y:S01]  /*68e0*/  F2FP.F16.F32.PACK_AB R36, R37, R36 ;  /* 0x000000242524723e */ /* 0x000fe200000000ff */
[----:B------:R-:W-:Y:S01]  /*68f0*/  UISETP.NE.AND UP0, UPT, UR31, -0x1, UPT ;  /* 0xffffffff1f00788c */ /* 0x000fe2000bf05270 */
[----:B------:R-:W-:Y:S01]  /*6900*/  F2FP.F16.F32.PACK_AB R38, R39, R38 ;  /* 0x000000262726723e */ /* 0x000fe200000000ff */
[----:B------:R-:W-:Y:S01]  /*6910*/  USHF.L.U32 UR19, UR30, 0x7, URZ ;  /* 0x000000071e137899 */ /* 0x000fe2000800063f */
        /* <DEDUP_REMOVED lines=44> */
[----:B------:R-:W-:Y:S01]  /*6be0*/  STS [R244], R17 ;  /* 0x00000011f4007388 */ /* 0x000fe20000000800 */
[----:B------:R-:W-:Y:S01]  /*6bf0*/  F2FP.F16.F32.PACK_AB R8, R8, R86 ;  /* 0x000000560808723e */ /* 0x000fe200000000ff */
[----:B------:R-:W-:Y:S01]  /*6c00*/  @UP0 UIADD3 UR5, UR29, UR31, URZ ;  /* 0x0000001f1d050290 */ /* 0x000fe2000fffe03f */
[----:B------:R-:W-:Y:S01]  /*6c10*/  F2FP.F16.F32.PACK_AB R4, R4, R98 ;  /* 0x000000620404723e */ /* 0x000fe200000000ff */
[----:B------:R-:W-:Y:S01]  /*6c20*/  STS [R244+0x400], R16 ;  /* 0x00040010f4007388 */ /* 0x000fe20000000800 */
[----:B------:R-:W-:Y:S01]  /*6c30*/  F2FP.F16.F32.PACK_AB R5, R5, R96 ;  /* 0x000000600505723e */ /* 0x000fe200000000ff */
[----:B------:R-:W-:Y:S01]  /*6c40*/  @UP0 ULDC.64 UR10, c[0x0][0x450] ;  /* 0x00011400000a0ab9 */ /* 0x000fe20000000a00 */
[----:B------:R-:W-:Y:S01]  /*6c50*/  F2FP.F16.F32.PACK_AB R7, R7, R88 ;  /* 0x000000580707723e */ /* 0x000fe200000000ff */
[----:B------:R-:W-:Y:S01]  /*6c60*/  STS [R247], R13 ;  /* 0x0000000df7007388 */ /* 0x000fe20000000800 */
[----:B------:R-:W-:Y:S01]  /*6c70*/  F2FP.F16.F32.PACK_AB R6, R6, R90 ;  /* 0x0000005a0606723e */ /* 0x000fe200000000ff */
[----:B------:R-:W-:Y:S01]  /*6c80*/  @UP0 UIMAD.WIDE.U32 UR12, UR5, UR10, URZ ;  /* 0x0000000a050c02a5 */ /* 0x000fe2000f8e003f */
[----:B------:R-:W-:Y:S01]  /*6c90*/  F2FP.F16.F32.PACK_AB R2, R2, R92 ;  /* 0x0000005c0202723e */ /* 0x000fe200000000ff */
[----:B------:R-:W-:Y:S01]  /*6ca0*/  STS [R248], R12 ;  /* 0x0000000cf8007388 */ /* 0x000fe20000000800 */
[----:B------:R-:W-:Y:S01]  /*6cb0*/  F2FP.F16.F32.PACK_AB R0, R0, R94 ;  /* 0x0000005e0000723e */ /* 0x000fe200000000ff */
[----:B------:R-:W-:Y:S01]  /*6cc0*/  @UP0 UIMAD UR5, UR5, UR11, URZ ;  /* 0x0000000b050502a4 */ /* 0x000fe2000f8e023f */
[----:B------:R-:W-:Y:S01]  /*6cd0*/  F2FP.F16.F32.PACK_AB R40, R41, R40 ;  /* 0x000000282928723e */ /* 0x000fe200000000ff */
[----:B------:R-:W-:Y:S01]  /*6ce0*/  STS [R244+0x2000], R15 ;  /* 0x0020000ff4007388 */ /* 0x000fe20000000800 */
[----:B------:R-:W-:Y:S01]  /*6cf0*/  F2FP.F16.F32.PACK_AB R42, R43, R42 ;  /* 0x0000002a2b2a723e */ /* 0x000fe200000000ff */
[----:B------:R-:W-:Y:S01]  /*6d00*/  @UP0 UIADD3 UR20, UR13, UR5, URZ ;  /* 0x000000050d140290 */ /* 0x000fe2000fffe03f */
[----:B------:R-:W-:Y:S01]  /*6d10*/  F2FP.F16.F32.PACK_AB R44, R45, R44 ;  /* 0x0000002c2d2c723e */ /* 0x000fe200000000ff */
[----:B------:R-:W-:Y:S01]  /*6d20*/  STS [R244+0x2400], R14 ;  /* 0x0024000ef4007388 */ /* 0x000fe20000000800 */
[----:B------:R-:W-:Y:S01]  /*6d30*/  F2FP.F16.F32.PACK_AB R46, R47, R46 ;  /* 0x0000002e2f2e723e */ /* 0x000fe200000000ff */
[----:B------:R-:W-:Y:S01]  /*6d40*/  @UP0 UMOV UR7, UR12 ;  /* 0x0000000c00070c82 */ /* 0x000fe20008000000 */
[----:B------:R-:W-:Y:S01]  /*6d50*/  F2FP.F16.F32.PACK_AB R52, R53, R52 ;  /* 0x000000343534723e */ /* 0x000fe200000000ff */
[----:B------:R-:W-:Y:S01]  /*6d60*/  STS [R247+0x2000], R11 ;  /* 0x0020000bf7007388 */ /* 0x000fe20000000800 */
[----:B------:R-:W-:-:S02]  /*6d70*/  F2FP.F16.F32.PACK_AB R54, R55, R54 ;  /* 0x000000363736723e */ /* 0x000fc400000000ff */
[----:B------:R-:W-:Y:S01]  /*6d80*/  F2FP.F16.F32.PACK_AB R64, R65, R64 ;  /* 0x000000404140723e */ /* 0x000fe200000000ff */
[----:B------:R-:W-:Y:S01]  /*6d90*/  STS [R247+0x2400], R10 ;  /* 0x0024000af7007388 */ /* 0x000fe20000000800 */
[----:B------:R-:W-:Y:S02]  /*6da0*/  F2FP.F16.F32.PACK_AB R66, R67, R66 ;  /* 0x000000424342723e */ /* 0x000fe400000000ff */
[----:B------:R-:W-:Y:S01]  /*6db0*/  F2FP.F16.F32.PACK_AB R56, R57, R56 ;  /* 0x000000383938723e */ /* 0x000fe200000000ff */
[----:B------:R-:W-:Y:S01]  /*6dc0*/  STS [R245], R9 ;  /* 0x00000009f5007388 */ /* 0x000fe20000000800 */
[----:B------:R-:W-:Y:S02]  /*6dd0*/  F2FP.F16.F32.PACK_AB R58, R59, R58 ;  /* 0x0000003a3b3a723e */ /* 0x000fe400000000ff */
[----:B------:R-:W-:Y:S01]  /*6de0*/  F2FP.F16.F32.PACK_AB R60, R61, R60 ;  /* 0x0000003c3d3c723e */ /* 0x000fe200000000ff */
[----:B------:R-:W-:Y:S01]  /*6df0*/  STS [R245+0x400], R8 ;  /* 0x00040008f5007388 */ /* 0x000fe20000000800 */
[----:B------:R-:W-:-:S02]  /*6e00*/  F2FP.F16.F32.PACK_AB R62, R63, R62 ;  /* 0x0000003e3f3e723e */ /* 0x000fc400000000ff */
[----:B------:R-:W-:Y:S01]  /*6e10*/  PLOP3.LUT P0, PT, PT, PT, UP0, 0x80, 0x0 ;  /* 0x000000000000781c */ /* 0x000fe20003f0f008 */
[----:B------:R1:W-:Y:S04]  /*6e20*/  STS [R246+0x400], R4 ;  /* 0x00040004f6007388 */ /* 0x0003e80000000800 */
[----:B------:R-:W-:Y:S04]  /*6e30*/  STS [R246], R5 ;  /* 0x00000005f6007388 */ /* 0x000fe80000000800 */
[----:B------:R-:W-:Y:S04]  /*6e40*/  STS [R245+0x2000], R7 ;  /* 0x00200007f5007388 */ /* 0x000fe80000000800 */
[----:B------:R-:W-:Y:S04]  /*6e50*/  STS [R245+0x2400], R6 ;  /* 0x00240006f5007388 */ /* 0x000fe80000000800 */
[----:B------:R-:W-:Y:S04]  /*6e60*/  STS [R246+0x2000], R2 ;  /* 0x00200002f6007388 */ /* 0x000fe80000000800 */
        /* <DEDUP_REMOVED lines=33> */
.L_x_871:
        /* <DEDUP_REMOVED lines=23> */
.L_x_872:
[----:B------:R-:W-:Y:S01]  /*71f0*/  BAR.SYNC.DEFER_BLOCKING 0x0 ;  /* 0x0000000000007b1d */ /* 0x000fe20000010000 */
[----:B------:R-:W-:Y:S01]  /*7200*/  IMAD.SHL.U32 R6, R2, 0x8, RZ ;  /* 0x0000000802067824 */ /* 0x000fe200078e00ff */
[----:B------:R-:W-:Y:S01]  /*7210*/  USHF.R.S32.HI UR16, URZ, 0x1f, UR19 ;  /* 0x0000001f3f107899 */ /* 0x000fe20008011413 */
[----:B------:R-:W-:Y:S01]  /*7220*/  IMAD.U32 R2, RZ, RZ, UR10 ;  /* 0x0000000aff027e24 */ /* 0x000fe2000f8e00ff */
[----:B------:R-:W-:Y:S01]  /*7230*/  UIMAD UR6, UR30, -0x80, UR6 ;  /* 0xffffff801e0678a4 */ /* 0x000fe2000f8e0206 */
[----:B------:R-:W-:Y:S01]  /*7240*/  SHF.R.S32.HI R0, RZ, 0x3, R0 ;  /* 0x00000003ff007819 */ /* 0x000fe20000011400 */
[----:B------:R-:W-:Y:S01]  /*7250*/  UIMAD UR5, UR16, UR10, URZ ;  /* 0x0000000a100572a4 */ /* 0x000fe2000f8e023f */
[--C-:B------:R-:W-:Y:S01]  /*7260*/  SHF.R.S32.HI R7, RZ, 0x1f, R6.reuse ;  /* 0x0000001fff077819 */ /* 0x100fe20000011406 */
[----:B------:R-:W-:Y:S01]  /*7270*/  USHF.R.S32.HI UR21, URZ, 0x1f, UR56 ;  /* 0x0000001f3f157899 */ /* 0x000fe20008011438 */
[----:B------:R-:W-:Y:S01]  /*7280*/  BSSY B0, `(.L_x_873) ;  /* 0x0000024000007945 */ /* 0x000fe20003800000 */
[----:B------:R-:W-:Y:S01]  /*7290*/  UIMAD UR5, UR19, UR11, UR5 ;  /* 0x0000000b130572a4 */ /* 0x000fe2000f8e0205 */
[----:B------:R-:W-:Y:S01]  /*72a0*/  ISETP.GE.AND P4, PT, R0, UR6, PT ;  /* 0x0000000600007c0c */ /* 0x000fe2000bf86270 */
[----:B------:R-:W-:Y:S01]  /*72b0*/  IMAD.WIDE.U32 R4, R2, UR19, R6 ;  /* 0x0000001302047c25 */ /* 0x000fe2000f8e0006 */
[----:B------:R-:W-:Y:S01]  /*72c0*/  ULDC.64 UR14, c[0x0][0x468] ;  /* 0x00011a00000e7ab9 */ /* 0x000fe20000000a00 */
[----:B------:R-:W-:-:S02]  /*72d0*/  SHF.R.S32.HI R32, RZ, 0x1f, R0 ;  /* 0x0000001fff207819 */ /* 0x000fc40000011400 */
[----:B------:R-:W-:Y:S01]  /*72e0*/  MOV R2, UR5 ;  /* 0x0000000500027c02 */ /* 0x000fe20008000f00 */
[----:B------:R-:W-:Y:S01]  /*72f0*/  UIMAD UR5, UR21, UR14, URZ ;  /* 0x0000000e150572a4 */ /* 0x000fe2000f8e023f */
[----:B------:R-:W-:Y:S01]  /*7300*/  IADD3 R4, P0, R4, UR7, RZ ;  /* 0x0000000704047c10 */ /* 0x000fe2000ff1e0ff */
[----:B------:R-:W-:Y:S02]  /*7310*/  VIADD R8, R0, 0x20 ;  /* 0x0000002000087836 */ /* 0x000fe40000000000 */
[----:B------:R-:W-:Y:S01]  /*7320*/  UIMAD UR15, UR56, UR15, UR5 ;  /* 0x0000000f380f72a4 */ /* 0x000fe2000f8e0205 */
[----:B------:R-:W-:Y:S01]  /*7330*/  IADD3.X R5, R5, UR20, R2, P0, !PT ;  /* 0x0000001405057c10 */ /* 0x000fe200087fe402 */
[----:B------:R-:W-:Y:S01]  /*7340*/  IMAD.U32 R2, RZ, RZ, UR14 ;  /* 0x0000000eff027e24 */ /* 0x000fe2000f8e00ff */
[----:B------:R1:W2:Y:S01]  /*7350*/  LDS.128 R16, [R116+0x7000] ;  /* 0x0070000074107984 */ /* 0x0002a20000000c00 */
[----:B------:R-:W-:Y:S01]  /*7360*/  ISETP.GE.AND P3, PT, R8, UR6, PT ;  /* 0x0000000608007c0c */ /* 0x000fe2000bf66270 */
[----:B------:R-:W-:-:S02]  /*7370*/  VIADD R9, R0, 0x40 ;  /* 0x0000004000097836 */ /* 0x000fc40000000000 */
[----:B------:R1:W4:Y:S01]  /*7380*/  LDS.128 R20, [R116+0xb000] ;  /* 0x00b0000074147984 */ /* 0x0003220000000c00 */
[----:B------:R-:W-:Y:S02]  /*7390*/  IMAD.WIDE.U32 R4, R2, UR56, R4 ;  /* 0x0000003802047c25 */ /* 0x000fe4000f8e0004 */
[----:B------:R-:W-:Y:S01]  /*73a0*/  ISETP.GE.AND P2, PT, R9, UR6, PT ;  /* 0x0000000609007c0c */ /* 0x000fe2000bf46270 */
[----:B------:R1:W1:Y:S01]  /*73b0*/  LDS.128 R24, [R116+0xc000] ;  /* 0x00c0000074187984 */ /* 0x0002620000000c00 */
[----:B------:R-:W-:Y:S01]  /*73c0*/  VIADD R8, R0, 0x60 ;  /* 0x0000006000087836 */ /* 0x000fe20000000000 */
[----:B------:R-:W-:Y:S02]  /*73d0*/  IADD3 R2, R5, UR15, RZ ;  /* 0x0000000f05027c10 */ /* 0x000fe4000fffe0ff */
[----:B------:R1:W1:Y:S02]  /*73e0*/  LDS.128 R28, [R116+0xd000] ;  /* 0x00d00000741c7984 */ /* 0x0002640000000c00 */
[----:B------:R-:W-:Y:S01]  /*73f0*/  ISETP.GE.AND P1, PT, R8, UR6, PT ;  /* 0x0000000608007c0c */ /* 0x000fe2000bf26270 */
[----:B------:R-:W-:-:S12]  /*7400*/  @P4 BRA `(.L_x_874) ;  /* 0x00000000002c4947 */ /* 0x000fd80003800000 */
        /* <DEDUP_REMOVED lines=11> */
.L_x_874:
[----:B------:R-:W-:Y:S05]  /*74c0*/  BSYNC B0 ;  /* 0x0000000000007941 */ /* 0x000fea0003800000 */
.L_x_873:
        /* <DEDUP_REMOVED lines=14> */
.L_x_876:
[----:B------:R-:W-:Y:S05]  /*75b0*/  BSYNC B0 ;  /* 0x0000000000007941 */ /* 0x000fea0003800000 */
.L_x_875:
        /* <DEDUP_REMOVED lines=15> */
.L_x_878:
[----:B------:R-:W-:Y:S05]  /*76b0*/  BSYNC B0 ;  /* 0x0000000000007941 */ /* 0x000fea0003800000 */
.L_x_877:
        /* <DEDUP_REMOVED lines=8> */
[C---:B------:R-:W-:Y:S02]  /*7740*/  IMAD R2, R10.reuse, UR11, R11 ;  /* 0x0000000b0a027c24 */ /* 0x040fe4000f8e020b */
[----:B------:R-:W-:-:S03]  /*7750*/  IMAD.WIDE.U32 R8, R10, UR10, R4 ;  /* 0x0000000a0a087c25 */ /* 0x000fc6000f8e0004 */
[----:B------:R-:W-:Y:S02]  /*7760*/  LEA R4, P0, R8, UR6, 0x1 ;  /* 0x0000000608047c11 */ /* 0x000fe4000f8008ff */
[----:B------:R-:W-:-:S04]  /*7770*/  IADD3 R2, R9, R2, RZ ;  /* 0x0000000209027210 */ /* 0x000fc80007ffe0ff */
[----:B------:R-:W-:-:S05]  /*7780*/  LEA.HI.X R5, R8, UR7, R2, 0x1, P0 ;  /* 0x0000000708057c11 */ /* 0x000fca00080f0c02 */
[----:B-1----:R1:W-:Y:S02]  /*7790*/  STG.E.128 desc[UR8][R4.64], R12 ;  /* 0x0000000c04007986 */ /* 0x0023e4000c101d08 */
.L_x_880:
[----:B------:R-:W-:Y:S05]  /*77a0*/  BSYNC B0 ;  /* 0x0000000000007941 */ /* 0x000fea0003800000 */
.L_x_879:
[----:B-1----:R1:W1:Y:S01]  /*77b0*/  LDS.128 R12, [R116+0xa000] ;  /* 0x00a00000740c7984 */ /* 0x0022620000000c00 */
[----:B------:R-:W-:Y:S01]  /*77c0*/  UIMAD UR5, UR16, UR12, URZ ;  /* 0x0000000c100572a4 */ /* 0x000fe2000f8e023f */
[----:B------:R-:W-:Y:S01]  /*77d0*/  IMAD.U32 R2, RZ, RZ, UR12 ;  /* 0x0000000cff027e24 */ /* 0x000fe2000f8e00ff */
[----:B------:R-:W-:Y:S01]  /*77e0*/  USHF.R.S32.HI UR10, URZ, 0x1f, UR56 ;  /* 0x0000001f3f0a7899 */ /* 0x000fe20008011438 */
[----:B------:R-:W-:Y:S01]  /*77f0*/  BSSY B0, `(.L_x_881) ;  /* 0x0000017000007945 */ /* 0x000fe20003800000 */
[----:B------:R-:W-:Y:S01]  /*7800*/  UIMAD UR5, UR19, UR13, UR5 ;  /* 0x0000000d130572a4 */ /* 0x000fe2000f8e0205 */
[----:B------:R-:W-:Y:S01]  /*7810*/  IMAD.WIDE.U32 R6, R2, UR19, R6 ;  /* 0x0000001302067c25 */ /* 0x000fe2000f8e0006 */
[----:B------:R-:W-:-:S04]  /*7820*/  ULDC.64 UR6, c[0x0][0x470] ;  /* 0x00011c0000067ab9 */ /* 0x000fc80000000a00 */
[----:B------:R-:W-:Y:S01]  /*7830*/  IMAD.U32 R2, RZ, RZ, UR5 ;  /* 0x00000005ff027e24 */ /* 0x000fe2000f8e00ff */
[----:B------:R-:W-:Y:S01]  /*7840*/  IADD3 R4, P0, R6, UR17, RZ ;  /* 0x0000001106047c10 */ /* 0x000fe2000ff1e0ff */
[----:B------:R-:W-:-:S03]  /*7850*/  UIMAD UR5, UR10, UR6, URZ ;  /* 0x000000060a0572a4 */ /* 0x000fc6000f8e023f */
        /* <DEDUP_REMOVED lines=16> */
.L_x_882:
[----:B------:R-:W-:Y:S05]  /*7960*/  BSYNC B0 ;  /* 0x0000000000007941 */ /* 0x000fea0003800000 */
.L_x_881:
        /* <DEDUP_REMOVED lines=14> */
.L_x_884:
[----:B------:R-:W-:Y:S05]  /*7a50*/  BSYNC B0 ;  /* 0x0000000000007941 */ /* 0x000fea0003800000 */
.L_x_883:
        /* <DEDUP_REMOVED lines=14> */
.L_x_886:
[----:B------:R-:W-:Y:S05]  /*7b40*/  BSYNC B0 ;  /* 0x0000000000007941 */ /* 0x000fea0003800000 */
.L_x_885:
        /* <DEDUP_REMOVED lines=12> */
[----:B------:R1:W-:Y:S01]  /*7c10*/  STG.E.128 desc[UR8][R4.64], R28 ;  /* 0x0000001c04007986 */ /* 0x0003e2000c101d08 */
[----:B------:R-:W-:Y:S05]  /*7c20*/  BRA `(.L_x_887) ;  /* 0x0000000c001c7947 */ /* 0x000fea0003800000 */
.L_x_867:
        /* <DEDUP_REMOVED lines=25> */
.L_x_888:
        /* <DEDUP_REMOVED lines=23> */
.L_x_889:
        /* <DEDUP_REMOVED lines=14> */
[----:B------:R-:W-:Y:S01]  /*8010*/  ISETP.GE.AND P4, PT, R0, UR6, PT ;  /* 0x0000000600007c0c */ /* 0x000fe2000bf86270 */
        /* <DEDUP_REMOVED lines=20> */
.L_x_891:
[----:B------:R-:W-:Y:S05]  /*8160*/  BSYNC B0 ;  /* 0x0000000000007941 */ /* 0x000fea0003800000 */
.L_x_890:
        /* <DEDUP_REMOVED lines=14> */
.L_x_893:
[----:B------:R-:W-:Y:S05]  /*8250*/  BSYNC B0 ;  /* 0x0000000000007941 */ /* 0x000fea0003800000 */
.L_x_892:
        /* <DEDUP_REMOVED lines=14> */
.L_x_895:
[----:B------:R-:W-:Y:S05]  /*8340*/  BSYNC B0 ;  /* 0x0000000000007941 */ /* 0x000fea0003800000 */
.L_x_894:
        /* <DEDUP_REMOVED lines=14> */
.L_x_897:
[----:B------:R-:W-:Y:S05]  /*8430*/  BSYNC B0 ;  /* 0x0000000000007941 */ /* 0x000fea0003800000 */
.L_x_896:
        /* <DEDUP_REMOVED lines=16> */
[----:B----4-:R-:W-:Y:S01]  /*8540*/  MOV R6, R4 ;  /* 0x0000000400067202 */ /* 0x010fe20000000f00 */
        /* <DEDUP_REMOVED lines=9> */
.L_x_899:
[----:B------:R-:W-:Y:S05]  /*85e0*/  BSYNC B0 ;  /* 0x0000000000007941 */ /* 0x000fea0003800000 */
.L_x_898:
[----:B------:R-:W-:Y:S04]  /*85f0*/  BSSY B0, `(.L_x_900) ;  /* 0x000000e000007945 */ /* 0x000fe80003800000 */
[----:B------:R-:W-:Y:S05]  /*8600*/  @P3 BRA `(.L_x_901) ;  /* 0x0000000000303947 */ /* 0x000fea0003800000 */
[----:B----4-:R-:W-:Y:S01]  /*8610*/  IADD3 R8, P0, R0, 0x20, RZ ;  /* 0x0000002000087810 */ /* 0x010fe20007f1e0ff */
        /* <DEDUP_REMOVED lines=11> */
.L_x_901:
[----:B------:R-:W-:Y:S05]  /*86d0*/  BSYNC B0 ;  /* 0x0000000000007941 */ /* 0x000fea0003800000 */
.L_x_900:
        /* <DEDUP_REMOVED lines=14> */
.L_x_903:
[----:B------:R-:W-:Y:S05]  /*87c0*/  BSYNC B0 ;  /* 0x0000000000007941 */ /* 0x000fea0003800000 */
.L_x_902:
[----:B------:R-:W-:Y:S05]  /*87d0*/  @P1 BRA `(.L_x_887) ;  /* 0x0000000000301947 */ /* 0x000fea0003800000 */
[----:B------:R-:W-:Y:S01]  /*87e0*/  IADD3 R0, P0, R0, 0x60, RZ ;  /* 0x0000006000007810 */ /* 0x000fe20007f1e0ff */
[----:B----4-:R-:W-:Y:S01]  /*87f0*/  IMAD.MOV.U32 R6, RZ, RZ, R4 ;  /* 0x000000ffff067224 */ /* 0x010fe200078e0004 */
        /* <DEDUP_REMOVED lines=10> */
.L_x_887:
[----:B------:R-:W-:Y:S05]  /*88a0*/  BSYNC B1 ;  /* 0x0000000000017941 */ /* 0x000fea0003800000 */
.L_x_862:
[----:B------:R-:W-:Y:S01]  /*88b0*/  R2UR UR6, R249 ;  /* 0x00000000f90672ca */ /* 0x000fe200000e0000 */
[----:B------:R-:W-:Y:S02]  /*88c0*/  ULDC UR5, c[0x0][0xc] ;  /* 0x0000030000057ab9 */ /* 0x000fe40000000800 */
[----:B------:R-:W-:-:S10]  /*88d0*/  UIADD3 UR30, UR5, UR30, URZ ;  /* 0x0000001e051e7290 */ /* 0x000fd4000fffe03f */
[----:B------:R-:W-:-:S06]  /*88e0*/  UISETP.GE.AND UP0, UPT, UR30, UR6, UPT ;  /* 0x000000061e00728c */ /* 0x000fcc000bf06270 */
[----:B------:R-:W-:-:S13]  /*88f0*/  PLOP3.LUT P0, PT, PT, PT, UP0, 0x80, 0x0 ;  /* 0x000000000000781c */ /* 0x000fda0003f0f008 */
[----:B------:R-:W-:Y:S05]  /*8900*/  @P0 BRA `(.L_x_904) ;  /* 0x0000000000040947 */ /* 0x000fea0003800000 */
[----:B------:R-:W-:Y:S05]  /*8910*/  BRA `(.L_x_905) ;  /* 0xffffff8000387947 */ /* 0x000fea000383ffff */
.L_x_904:
[----:B------:R-:W-:Y:S05]  /*8920*/  EXIT ;  /* 0x000000000000794d */ /* 0x000fea0003800000 */
.L_x_906:
        /* <DEDUP_REMOVED lines=13> */
.L_x_2471:


//--------------------- .text._ZN5flash44flash_bwd_dq_dk_dv_loop_seqk_parallel_kernelI23Flash_bwd_kernel_traitsILi64ELi64ELi128ELi8ELi2ELi4ELi4ELb1ELb0EN7cutlass6half_tE19Flash_kernel_traitsILi64ELi64ELi128ELi8ES3_EELb1ELb0ELb0ELb0ELb0ELb0ELb0EEEvNS_16Flash_bwd_paramsE --------------------------
	.section	.text._ZN5flash44flash_bwd_dq_dk_dv_loop_seqk_parallel_kernelI23Flash_bwd_kernel_traitsILi64ELi64ELi128ELi8ELi2ELi4ELi4ELb1ELb0EN7cutlass6half_tE19Flash_kernel_traitsILi64ELi64ELi128ELi8ES3_EELb1ELb0ELb0ELb0ELb0ELb0ELb0EEEvNS_16Flash_bwd_paramsE,"ax",@progbits
	.align	128
        .global         _ZN5flash44flash_bwd_dq_dk_dv_loop_seqk_parallel_kernelI23Flash_bwd_kernel_traitsILi64ELi64ELi128ELi8ELi2ELi4ELi4ELb1ELb0EN7cutlass6half_tE19Flash_kernel_traitsILi64ELi64ELi128ELi8ES3_EELb1ELb0ELb0ELb0ELb0ELb0ELb0EEEvNS_16Flash_bwd_paramsE
        .type           _ZN5flash44flash_bwd_dq_dk_dv_loop_seqk_parallel_kernelI23Flash_bwd_kernel_traitsILi64ELi64ELi128ELi8ELi2ELi4ELi4ELb1ELb0EN7cutlass6half_tE19Flash_kernel_traitsILi64ELi64ELi128ELi8ES3_EELb1ELb0ELb0ELb0ELb0ELb0ELb0EEEvNS_16Flash_bwd_paramsE,@function
        .size           _ZN5flash44flash_bwd_dq_dk_dv_loop_seqk_parallel_kernelI23Flash_bwd_kernel_traitsILi64ELi64ELi128ELi8ELi2ELi4ELi4ELb1ELb0EN7cutlass6half_tE19Flash_kernel_traitsILi64ELi64ELi128ELi8ES3_EELb1ELb0ELb0ELb0ELb0ELb0ELb0EEEvNS_16Flash_bwd_paramsE,(.L_x_2472 - _ZN5flash44flash_bwd_dq_dk_dv_loop_seqk_parallel_kernelI23Flash_bwd_kernel_traitsILi64ELi64ELi128ELi8ELi2ELi4ELi4ELb1ELb0EN7cutlass6half_tE19Flash_kernel_traitsILi64ELi64ELi128ELi8ES3_EELb1ELb0ELb0ELb0ELb0ELb0ELb0EEEvNS_16Flash_bwd_paramsE)
        .other          _ZN5flash44flash_bwd_dq_dk_dv_loop_seqk_parallel_kernelI23Flash_bwd_kernel_traitsILi64ELi64ELi128ELi8ELi2ELi4ELi4ELb1ELb0EN7cutlass6half_tE19Flash_kernel_traitsILi64ELi64ELi128ELi8ES3_EELb1ELb0ELb0ELb0ELb0ELb0ELb0EEEvNS_16Flash_bwd_paramsE,@"STO_CUDA_ENTRY STV_DEFAULT"
_ZN5flash44flash_bwd_dq_dk_dv_loop_seqk_parallel_kernelI23Flash_bwd_kernel_traitsILi64ELi64ELi128ELi8ELi2ELi4ELi4ELb1ELb0EN7cutlass6half_tE19Flash_kernel_traitsILi64ELi64ELi128ELi8ES3_EELb1ELb0ELb0ELb0ELb0ELb0ELb0EEEvNS_16Flash_bwd_paramsE:
.text._ZN5flash44flash_bwd_dq_dk_dv_loop_seqk_parallel_kernelI23Flash_bwd_kernel_traitsILi64ELi64ELi128ELi8ELi2ELi4ELi4ELb1ELb0EN7cutlass6half_tE19Flash_kernel_traitsILi64ELi64ELi128ELi8ES3_EELb1ELb0ELb0ELb0ELb0ELb0ELb0EEEvNS_16Flash_bwd_paramsE:
        /* <DEDUP_REMOVED lines=145> */
.L_x_975:
[----:B--2---:R-:W1:Y:S01]  /*0910*/  LDC.64 R6, c[0x0][0x2f0] ;  /* 0x0000bc00ff067b82 */ /* 0x004e620000000a00 */
[C---:B---3--:R-:W-:Y:S01]  /*0920*/  IMAD.SHL.U32 R11, R190.reuse, 0x4, RZ ;  /* 0x00000004be0b7824 */ /* 0x048fe200078e00ff */
        /* <DEDUP_REMOVED lines=12> */
[----:B----4-:R-:W-:Y:S01]  /*09f0*/  @P4 IADD3 R12, P2, R11, UR4, RZ ;  /* 0x000000040b0c4c10 */ /* 0x010fe2000ff5e0ff */
        /* <DEDUP_REMOVED lines=32> */
.L_x_907:
[----:B------:R-:W-:Y:S01]  /*0c00*/  IMAD.SHL.U32 R19, R198, 0x80, RZ ;  /* 0x00000080c6137824 */ /* 0x000fe200078e00ff */
[----:B-1---5:R-:W-:-:S04]  /*0c10*/  @!P3 IADD3 R219, R2, R0, -R221 ;  /* 0x0000000002dbb210 */ /* 0x022fc80007ffe8dd */
[----:B------:R-:W-:-:S13]  /*0c20*/  ISETP.GT.AND P0, PT, R219, R19, PT ;  /* 0x00000013db00720c */ /* 0x000fda0003f04270 */
[----:B------:R-:W-:Y:S05]  /*0c30*/  @!P0 BRA `(.L_x_908) ;  /* 0x0000007c00c48947 */ /* 0x000fea0003800000 */
[----:B------:R-:W3:Y:S01]  /*0c40*/  LDC R22, c[0x0][0x278] ;  /* 0x00009e00ff167b82 */ /* 0x000ee20000000800 */
[----:B--2---:R-:W-:Y:S01]  /*0c50*/  VIADD R7, R21, 0x3f ;  /* 0x0000003f15077836 */ /* 0x004fe20000000000 */
        /* <DEDUP_REMOVED lines=10> */
[----:B------:R-:W2:Y:S03]  /*0d00*/  S2R R32, SR_CTAID.X ;  /* 0x0000000000207919 */ /* 0x000ea60000002500 */
[----:B------:R-:W-:Y:S01]  /*0d10*/  LOP3.LUT R29, R2, 0xffffffc0, RZ, 0xc0, !PT ;  /* 0xffffffc0021d7812 */ /* 0x000fe200078ec0ff */
[----:B------:R-:W4:Y:S01]  /*0d20*/  LDC R37, c[0x0][0x2d4] ;  /* 0x0000b500ff257b82 */ /* 0x000f220000000800 */
[----:B------:R-:W-:-:S03]  /*0d30*/  @P0 IMAD.IADD R38, R221, 0x1, R222 ;  /* 0x00000001dd260824 */ /* 0x000fc600078e02de */
[----:B------:R-:W-:Y:S01]  /*0d40*/  VIADD R29, R29, 0xffffffc0 ;  /* 0xffffffc01d1d7836 */ /* 0x000fe20000000000 */
[----:B---3--:R-:W-:-:S03]  /*0d50*/  IABS R10, R22 ;  /* 0x00000016000a7213 */ /* 0x008fc60000000000 */
[----:B------:R-:W3:Y:S01]  /*0d60*/  LDC R33, c[0x0][0x2c4] ;  /* 0x0000b100ff217b82 */ /* 0x000ee20000000800 */
[----:B------:R-:W-:Y:S01]  /*0d70*/  IADD3 R31, P2, R29, R12, RZ ;  /* 0x0000000c1d1f7210 */ /* 0x000fe20007f5e0ff */
[----:B------:R-:W5:Y:S01]  /*0d80*/  I2F.RP R6, R10 ;  /* 0x0000000a00067306 */ /* 0x000f620000209400 */
[----:B------:R-:W-:-:S03]  /*0d90*/  SHF.R.S32.HI R27, RZ, 0x1f, R29 ;  /* 0x0000001fff1b7819 */ /* 0x000fc6000001141d */
[----:B------:R-:W-:Y:S01]  /*0da0*/  IMAD R36, R31, UR9, RZ ;  /* 0x000000091f247c24 */ /* 0x000fe2000f8e02ff */
[----:B------:R-:W-:Y:S01]  /*0db0*/  ISETP.NE.AND P5, PT, R22, RZ, PT ;  /* 0x000000ff1600720c */ /* 0x000fe20003fa5270 */
[-C--:B-1----:R-:W-:Y:S01]  /*0dc0*/  IMAD R18, R23, R4.reuse, RZ ;  /* 0x0000000417127224 */ /* 0x082fe200078e02ff */
[----:B------:R-:W1:Y:S01]  /*0dd0*/  LDC.U8 R35, c[0x0][0x480] ;  /* 0x00012000ff237b82 */ /* 0x000e620000000000 */
[----:B------:R-:W-:-:S04]  /*0de0*/  IMAD.WIDE.U32 R16, R190, R4, RZ ;  /* 0x00000004be107225 */ /* 0x000fc800078e00ff */
[C---:B------:R-:W-:Y:S02]  /*0df0*/  IMAD R18, R190.reuse, R5, R18 ;  /* 0x00000005be127224 */ /* 0x040fe400078e0212 */
[----:B----4-:R-:W-:Y:S01]  /*0e00*/  IMAD.WIDE.U32 R40, R190, R37, RZ ;  /* 0x00000025be287225 */ /* 0x010fe200078e00ff */
[----:B-----5:R-:W4:Y:S03]  /*0e10*/  MUFU.RCP R8, R6 ;  /* 0x0000000600087308 */ /* 0x020f260000001000 */
[----:B------:R-:W-:Y:S01]  /*0e20*/  IMAD.IADD R18, R17, 0x1, R18 ;  /* 0x0000000111127824 */ /* 0x000fe200078e0212 */
[----:B------:R-:W-:-:S05]  /*0e30*/  SHF.R.S32.HI R17, RZ, 0x1f, R37 ;  /* 0x0000001fff117819 */ /* 0x000fca0000011425 */
[----:B------:R-:W-:Y:S02]  /*0e40*/  IMAD R26, R17, R190, RZ ;  /* 0x000000be111a7224 */ /* 0x000fe400078e02ff */
[----:B----4-:R-:W-:Y:S01]  /*0e50*/  VIADD R8, R8, 0xffffffe ;  /* 0x0ffffffe08087836 */ /* 0x010fe20000000000 */
[----:B------:R-:W4:Y:S03]  /*0e60*/  LDC.64 R6, c[0x0][0x240] ;  /* 0x00009000ff067b82 */ /* 0x000f260000000a00 */
[----:B------:R-:W5:Y:S02]  /*0e70*/  F2I.FTZ.U32.TRUNC.NTZ R9, R8 ;  /* 0x0000000800097305 */ /* 0x000f64000021f000 */
[----:B-----5:R-:W-:Y:S02]  /*0e80*/  IADD3 R11, RZ, -R9, RZ ;  /* 0x80000009ff0b7210 */ /* 0x020fe40007ffe0ff */
[----:B------:R-:W-:-:S03]  /*0e90*/  MOV R8, RZ ;  /* 0x000000ff00087202 */ /* 0x000fc60000000f00 */
[----:B------:R-:W-:Y:S02]  /*0ea0*/  IMAD R0, R11, R10, RZ ;  /* 0x0000000a0b007224 */ /* 0x000fe400078e02ff */
[----:B------:R-:W5:Y:S01]  /*0eb0*/  LDC.U8 R11, c[0x0][0x3d8] ;  /* 0x0000f600ff0b7b82 */ /* 0x000f620000000000 */
[----:B----4-:R-:W-:-:S04]  /*0ec0*/  IMAD.WIDE.U32 R14, R25, R6, RZ ;  /* 0x00000006190e7225 */ /* 0x010fc800078e00ff */
[----:B------:R-:W-:Y:S01]  /*0ed0*/  IMAD.HI.U32 R0, R9, R0, R8 ;  /* 0x0000000009007227 */ /* 0x000fe200078e0008 */
[----:B------:R-:W-:-:S03]  /*0ee0*/  SHF.L.U64.HI R8, R190, 0x7, R23 ;  /* 0x00000007be087819 */ /* 0x000fc60000010217 */
[C---:B------:R-:W-:Y:S01]  /*0ef0*/  IMAD R12, R25.reuse, R7, RZ ;  /* 0x00000007190c7224 */ /* 0x040fe200078e02ff */
[----:B------:R-:W-:Y:S01]  /*0f00*/  SEL R8, R8, RZ, P1 ;  /* 0x000000ff08087207 */ /* 0x000fe20000800000 */
[----:B------:R-:W-:Y:S01]  /*0f10*/  IMAD.HI.U32 R0, R0, R13, RZ ;  /* 0x0000000d00007227 */ /* 0x000fe200078e00ff */
[----:B------:R-:W-:-:S04]  /*0f20*/  ISETP.NE.AND P1, PT, R25, -0x1, PT ;  /* 0xffffffff1900780c */ /* 0x000fc80003f25270 */
[----:B------:R-:W-:Y:S02]  /*0f30*/  IADD3 R5, -R0, RZ, RZ ;  /* 0x000000ff00057210 */ /* 0x000fe40007ffe1ff */
[----:B------:R-:W-:Y:S02]  /*0f40*/  SEL R20, R16, R14, !P1 ;  /* 0x0000000e10147207 */ /* 0x000fe40004800000 */
[----:B------:R-:W-:Y:S01]  /*0f50*/  LOP3.LUT R14, R189, R22, RZ, 0x3c, !PT ;  /* 0x00000016bd0e7212 */ /* 0x000fe200078e3cff */
[C---:B------:R-:W-:Y:S01]  /*0f60*/  IMAD R13, R10.reuse, R5, R13 ;  /* 0x000000050a0d7224 */ /* 0x040fe200078e020d */
[----:B------:R-:W-:Y:S02]  /*0f70*/  IADD3.X R5, R27, R8, RZ, P2, !PT ;  /* 0x000000081b057210 */ /* 0x000fe400017fe4ff */
[----:B------:R-:W4:Y:S01]  /*0f80*/  @P0 LDC.64 R8, c[0x0][0x250] ;  /* 0x00009400ff080b82 */ /* 0x000f220000000a00 */
[----:B-----5:R-:W-:Y:S01]  /*0f90*/  ISETP.NE.AND P2, PT, R11, RZ, PT ;  /* 0x000000ff0b00720c */ /* 0x020fe20003f45270 */
[----:B------:R-:W-:Y:S01]  /*0fa0*/  @P1 IMAD.IADD R18, R15, 0x1, R12 ;  /* 0x000000010f121824 */ /* 0x000fe200078e020c */
[----:B------:R-:W-:Y:S01]  /*0fb0*/  ISETP.GT.U32.AND P4, PT, R10, R13, PT ;  /* 0x0000000d0a00720c */ /* 0x000fe20003f84070 */
[----:B------:R-:W-:Y:S01]  /*0fc0*/  IMAD R36, R5, UR8, R36 ;  /* 0x0000000805247c24 */ /* 0x000fe2000f8e0224 */
[----:B------:R-:W-:-:S02]  /*0fd0*/  ISETP.GE.AND P3, PT, R14, RZ, PT ;  /* 0x000000ff0e00720c */ /* 0x000fc40003f66270 */
[----:B------:R-:W-:Y:S01]  /*0fe0*/  @P0 IADD3 R16, R221, R222, RZ ;  /* 0x000000dedd100210 */ /* 0x000fe20007ffe0ff */
[----:B------:R-:W5:Y:S08]  /*0ff0*/  @P0 LDC.64 R4, c[0x0][0x248] ;  /* 0x00009200ff040b82 */ /* 0x000f700000000a00 */
[----:B------:R-:W-:Y:S01]  /*1000*/  @!P4 IADD3 R13, R13, -R10, RZ ;  /* 0x8000000a0d0dc210 */ /* 0x000fe20007ffe0ff */
[----:B------:R-:W1:Y:S01]  /*1010*/  @P1 LDC.64 R14, c[0x0][0x420] ;  /* 0x00010800ff0e1b82 */ /* 0x000e620000000a00 */
[----:B------:R-:W-:-:S02]  /*1020*/  @!P4 IADD3 R0, R0, 0x1, RZ ;  /* 0x000000010000c810 */ /* 0x000fc40007ffe0ff */
[----:B------:R-:W-:Y:S01]  /*1030*/  ISETP.GE.U32.AND P6, PT, R13, R10, PT ;  /* 0x0000000a0d00720c */ /* 0x000fe20003fc6070 */
[----:B----4-:R-:W-:-:S04]  /*1040*/  @P0 IMAD R28, R38, R9, RZ ;  /* 0x00000009261c0224 */ /* 0x010fc800078e02ff */
[----:B------:R-:W4:Y:S01]  /*1050*/  LDC.64 R10, c[0x0][0x488] ;  /* 0x00012200ff0a7b82 */ /* 0x000f220000000a00 */
[----:B------:R-:W-:-:S04]  /*1060*/  @P0 IMAD.WIDE.U32 R38, R38, R8, RZ ;  /* 0x0000000826260225 */ /* 0x000fc800078e00ff */
[----:B------:R-:W-:Y:S01]  /*1070*/  @P0 IMAD.MOV.U32 R30, RZ, RZ, R38 ;  /* 0x000000ffff1e0224 */ /* 0x000fe200078e0026 */
[----:B------:R-:W-:Y:S01]  /*1080*/  @P0 IADD3 R28, R39, R28, RZ ;  /* 0x0000001c271c0210 */ /* 0x000fe20007ffe0ff */
[C---:B-----5:R-:W-:Y:S01]  /*1090*/  @P0 IMAD R24, R16.reuse, R5, RZ ;  /* 0x0000000510180224 */ /* 0x060fe200078e02ff */
[----:B------:R-:W1:Y:S01]  /*10a0*/  @!P1 LDC.64 R12, c[0x0][0x418] ;  /* 0x00010600ff0c9b82 */ /* 0x000e620000000a00 */
[----:B------:R-:W-:-:S04]  /*10b0*/  @P0 IMAD.WIDE.U32 R16, R16, R4, RZ ;  /* 0x0000000410100225 */ /* 0x000fc800078e00ff */
[----:B------:R-:W-:Y:S01]  /*10c0*/  @P6 VIADD R0, R0, 0x1 ;  /* 0x0000000100006836 */ /* 0x000fe20000000000 */
[----:B------:R-:W-:Y:S01]  /*10d0*/  @P0 IADD3 R24, R17, R24, RZ ;  /* 0x0000001811180210 */ /* 0x000fe20007ffe0ff */
[----:B------:R-:W-:Y:S01]  /*10e0*/  IMAD R39, R23, R37, R26 ;  /* 0x0000002517277224 */ /* 0x000fe200078e021a */
[----:B------:R-:W1:Y:S01]  /*10f0*/  @P2 LDC R34, c[0x0][0x2e4] ;  /* 0x0000b900ff222b82 */ /* 0x000e620000000800 */
[----:B------:R-:W-:Y:S01]  /*1100*/  IMAD R38, R40, UR9, RZ ;  /* 0x0000000928267c24 */ /* 0x000fe2000f8e02ff */
[----:B------:R-:W-:Y:S01]  /*1110*/  @!P3 IADD3 R0, -R0, RZ, RZ ;  /* 0x000000ff0000b210 */ /* 0x000fe20007ffe1ff */
[----:B------:R-:W-:Y:S02]  /*1120*/  IMAD.IADD R39, R41, 0x1, R39 ;  /* 0x0000000129277824 */ /* 0x000fe400078e0227 */
[----:B------:R-:W-:Y:S01]  /*1130*/  @P0 IMAD.MOV.U32 R26, RZ, RZ, R16 ;  /* 0x000000ffff1a0224 */ /* 0x000fe200078e0010 */
[----:B--23--:R-:W-:Y:S06]  /*1140*/  @P0 BRA `(.L_x_909) ;  /* 0x0000000000300947 */ /* 0x00cfec0003800000 */
        /* <DEDUP_REMOVED lines=12> */
.L_x_909:
        /* <DEDUP_REMOVED lines=13> */
.L_x_910:
[----:B------:R-:W-:Y:S01]  /*12e0*/  @!P5 LOP3.LUT R0, RZ, R22, RZ, 0x33, !PT ;  /* 0x00000016ff00d212 */ /* 0x000fe200078e33ff */
[----:B-1----:R-:W-:Y:S01]  /*12f0*/  @P1 IMAD.WIDE.U32 R16, R25, R14, RZ ;  /* 0x0000000e19101225 */ /* 0x002fe200078e00ff */
[----:B------:R-:W-:-:S03]  /*1300*/  ISETP.NE.AND P0, PT, R35, RZ, PT ;  /* 0x000000ff2300720c */ /* 0x000fc60003f05270 */
[----:B------:R-:W-:Y:S02]  /*1310*/  IMAD R38, R39, UR8, R38 ;  /* 0x0000000827267c24 */ /* 0x000fe4000f8e0226 */
[----:B------:R-:W-:-:S04]  /*1320*/  IMAD.WIDE.U32 R42, R40, UR8, RZ ;  /* 0x00000008282a7c25 */ /* 0x000fc8000f8e00ff */
[----:B------:R-:W-:Y:S01]  /*1330*/  @P2 IMAD R22, R190, R33, RZ ;  /* 0x00000021be162224 */ /* 0x000fe200078e02ff */
[----:B------:R-:W-:Y:S01]  /*1340*/  IADD3 R38, R43, R38, RZ ;  /* 0x000000262b267210 */ /* 0x000fe20007ffe0ff */
[----:B------:R-:W-:-:S03]  /*1350*/  IMAD.WIDE.U32 R40, R25, UR8, RZ ;  /* 0x0000000819287c25 */ /* 0x000fc6000f8e00ff */
[----:B------:R-:W-:Y:S01]  /*1360*/  @P2 SEL R22, R22, R25, !P1 ;  /* 0x0000001916162207 */ /* 0x000fe20004800000 */
[----:B------:R-:W-:Y:S02]  /*1370*/  IMAD R14, R25, UR9, RZ ;  /* 0x00000009190e7c24 */ /* 0x000fe4000f8e02ff */
[-C--:B------:R-:W-:Y:S02]  /*1380*/  @!P1 IMAD R23, R23, R12.reuse, RZ ;  /* 0x0000000c17179224 */ /* 0x080fe400078e02ff */
[----:B------:R-:W-:Y:S01]  /*1390*/  @!P1 IMAD.WIDE.U32 R44, R190, R12, RZ ;  /* 0x0000000cbe2c9225 */ /* 0x000fe200078e00ff */
[----:B------:R-:W-:Y:S02]  /*13a0*/  SEL R12, R42, R40, !P1 ;  /* 0x000000282a0c7207 */ /* 0x000fe40004800000 */
[----:B------:R-:W-:Y:S01]  /*13b0*/  @P1 IADD3 R38, R41, R14, RZ ;  /* 0x0000000e29261210 */ /* 0x000fe20007ffe0ff */
[----:B------:R-:W-:Y:S01]  /*13c0*/  @!P2 IMAD R14, R190, UR14, R189 ;  /* 0x0000000ebe0eac24 */ /* 0x000fe2000f8e02bd */
[----:B------:R-:W-:Y:S01]  /*13d0*/  @!P1 MOV R16, R44 ;  /* 0x0000002c00109202 */ /* 0x000fe20000000f00 */
[----:B----4-:R-:W-:-:S04]  /*13e0*/  IMAD.WIDE.U32 R40, R32, R10, RZ ;  /* 0x0000000a20287225 */ /* 0x010fc800078e00ff */
[C---:B------:R-:W-:Y:S02]  /*13f0*/  @P2 IMAD R22, R189.reuse, R34, R22 ;  /* 0x00000022bd162224 */ /* 0x040fe400078e0216 */
[----:B------:R-:W-:Y:S01]  /*1400*/  @!P2 IMAD R22, R14, R33, RZ ;  /* 0x000000210e16a224 */ /* 0x000fe200078e02ff */
[----:B------:R-:W-:Y:S01]  /*1410*/  SEL R33, R40, RZ, P0 ;  /* 0x000000ff28217207 */ /* 0x000fe20000000000 */
[----:B------:R-:W-:Y:S01]  /*1420*/  IMAD R11, R32, R11, R41 ;  /* 0x0000000b200b7224 */ /* 0x000fe200078e0229 */
[----:B------:R-:W-:Y:S01]  /*1430*/  SHF.R.S32.HI R14, RZ, 0x1f, R0 ;  /* 0x0000001fff0e7819 */ /* 0x000fe20000011400 */
[----:B------:R-:W-:Y:S01]  /*1440*/  @!P1 IMAD R13, R190, R13, R23 ;  /* 0x0000000dbe0d9224 */ /* 0x000fe200078e0217 */
[----:B------:R-:W-:Y:S01]  /*1450*/  SHF.R.S32.HI R23, RZ, 0x1f, R189 ;  /* 0x0000001fff177819 */ /* 0x000fe200000114bd */
[----:B------:R-:W-:Y:S02]  /*1460*/  IMAD R32, R189, UR18, RZ ;  /* 0x00000012bd207c24 */ /* 0x000fe4000f8e02ff */
[----:B------:R-:W-:Y:S01]  /*1470*/  IMAD.WIDE.U32 R40, R31, UR8, RZ ;  /* 0x000000081f287c25 */ /* 0x000fe2000f8e00ff */
[----:B------:R-:W-:-:S02]  /*1480*/  SEL R31, R11, RZ, P0 ;  /* 0x000000ff0b1f7207 */ /* 0x000fc40000000000 */
[----:B------:R-:W-:Y:S01]  /*1490*/  SHF.R.S32.HI R34, RZ, 0x1f, R32 ;  /* 0x0000001fff227819 */ /* 0x000fe20000011420 */
[----:B------:R-:W-:Y:S01]  /*14a0*/  @P1 IMAD R15, R25, R15, R17 ;  /* 0x0000000f190f1224 */ /* 0x000fe200078e0211 */
[----:B------:R-:W-:Y:S02]  /*14b0*/  @!P1 IADD3 R15, R45, R13, RZ ;  /* 0x0000000d2d0f9210 */ /* 0x000fe40007ffe0ff */
[----:B------:R-:W-:Y:S02]  /*14c0*/  SHF.R.S32.HI R17, RZ, 0x1f, R19 ;  /* 0x0000001fff117819 */ /* 0x000fe40000011413 */
        /* <DEDUP_REMOVED lines=9> */
.L_x_911:
[----:B------:R-:W-:-:S04]  /*1560*/  IMAD R36, R190, UR14, R189 ;  /* 0x0000000ebe247c24 */ /* 0x000fc8000f8e02bd */
[----:B------:R-:W-:-:S07]  /*1570*/  IMAD R36, R36, R37, RZ ;  /* 0x0000002524247224 */ /* 0x000fce00078e02ff */
.L_x_912:
        /* <DEDUP_REMOVED lines=9> */
[----:B------:R-:W-:Y:S01]  /*1610*/  ULDC.64 UR10, c[0x0][0x3e0] ;  /* 0x0000f800000a7ab9 */ /* 0x000fe20000000a00 */
[----:B------:R-:W-:Y:S01]  /*1620*/  USHF.R.S32.HI UR8, URZ, 0x1f, UR15 ;  /* 0x0000001f3f087899 */ /* 0x000fe2000801140f */
[----:B------:R-:W-:Y:S01]  /*1630*/  IMAD.X R43, R201, 0x1, R15, P1 ;  /* 0x00000001c92b7824 */ /* 0x000fe200008e060f */
[----:B------:R-:W-:Y:S01]  /*1640*/  IADD3 R32, P4, P3, R40, UR15, R32 ;  /* 0x0000000f28207c10 */ /* 0x000fe2000fb9e020 */
[----:B------:R-:W-:Y:S01]  /*1650*/  BSSY B1, `(.L_x_908) ;  /* 0x000074f000017945 */ /* 0x000fe20003800000 */
[----:B------:R-:W-:-:S02]  /*1660*/  SHF.R.S32.HI R15, RZ, 0x1f, R196 ;  /* 0x0000001fff0f7819 */ /* 0x000fc400000114c4 */
[----:B------:R-:W-:Y:S01]  /*1670*/  IADD3.X R34, R35, UR8, R34, P4, P3 ;  /* 0x0000000823227c10 */ /* 0x000fe2000a7e6422 */
[----:B------:R-:W-:Y:S01]  /*1680*/  ULDC.64 UR8, c[0x0][0x428] ;  /* 0x00010a0000087ab9 */ /* 0x000fe20000000a00 */
[----:B------:R-:W-:Y:S02]  /*1690*/  IADD3 R33, P2, P1, R33, R32, R12 ;  /* 0x0000002021217210 */ /* 0x000fe4000795e00c */
[----:B------:R-:W-:Y:S02]  /*16a0*/  IADD3 R25, P3, R196, R29, RZ ;  /* 0x0000001dc4197210 */ /* 0x000fe40007f7e0ff */
[----:B------:R-:W-:Y:S02]  /*16b0*/  IADD3.X R31, R31, R34, R38, P2, P1 ;  /* 0x000000221f1f7210 */ /* 0x000fe400017e2426 */
[----:B------:R-:W3:Y:S01]  /*16c0*/  LDC.64 R38, c[0x0][0x2b0] ;  /* 0x0000ac00ff267b82 */ /* 0x000ee20000000a00 */
[-C--:B--2---:R-:W-:Y:S01]  /*16d0*/  IMAD R16, R27, R10.reuse, RZ ;  /* 0x0000000a1b107224 */ /* 0x084fe200078e02ff */
[----:B------:R-:W-:Y:S01]  /*16e0*/  ISETP.GE.AND P4, PT, R21, 0x1, PT ;  /* 0x000000011500780c */ /* 0x000fe20003f86270 */
[----:B------:R-:W-:Y:S01]  /*16f0*/  IMAD.WIDE.U32 R42, R29, R10, R42 ;  /* 0x0000000a1d2a7225 */ /* 0x000fe200078e002a */
[----:B------:R-:W-:-:S03]  /*1700*/  LEA.HI.SX32 R220, R2, 0xffffffff, 0x1a ;  /* 0xffffffff02dc7811 */ /* 0x000fc600078fd2ff */
[----:B------:R-:W-:Y:S01]  /*1710*/  IMAD R35, R29, R11, R16 ;  /* 0x0000000b1d237224 */ /* 0x000fe200078e0210 */
[----:B-1----:R-:W-:Y:S01]  /*1720*/  SHF.R.S32.HI R12, RZ, 0x1f, R13 ;  /* 0x0000001fff0c7819 */ /* 0x002fe2000001140d */
[----:B------:R-:W-:Y:S02]  /*1730*/  IMAD.X R27, R15, 0x1, R27, P3 ;  /* 0x000000010f1b7824 */ /* 0x000fe400018e061b */
[----:B------:R-:W-:Y:S01]  /*1740*/  IMAD.IADD R35, R43, 0x1, R35 ;  /* 0x000000012b237824 */ /* 0x000fe200078e0223 */
[----:B------:R-:W-:Y:S01]  /*1750*/  LEA.HI R29, R12, R13, RZ, 0x5 ;  /* 0x0000000d0c1d7211 */ /* 0x000fe200078f28ff */
[----:B------:R-:W-:Y:S02]  /*1760*/  IMAD.MOV.U32 R34, RZ, RZ, R42 ;  /* 0x000000ffff227224 */ /* 0x000fe400078e002a */
[-C--:B------:R-:W-:Y:S01]  /*1770*/  IMAD R32, R27, R6.reuse, RZ ;  /* 0x000000061b207224 */ /* 0x080fe200078e02ff */
[----:B------:R-:W-:Y:S01]  /*1780*/  LOP3.LUT R230, R29, 0xffffffe0, RZ, 0xc0, !PT ;  /* 0xffffffe01de67812 */ /* 0x000fe200078ec0ff */
[----:B------:R-:W-:Y:S01]  /*1790*/  IMAD.WIDE.U32 R40, R25, R6, R200 ;  /* 0x0000000619287225 */ /* 0x000fe200078e00c8 */
[----:B------:R-:W-:-:S02]  /*17a0*/  SHF.R.S32.HI R29, RZ, 0x5, R29 ;  /* 0x00000005ff1d7819 */ /* 0x000fc4000001141d */
[----:B------:R-:W-:Y:S01]  /*17b0*/  IADD3 R230, -R230, R13, RZ ;  /* 0x0000000de6e67210 */ /* 0x000fe20007ffe1ff */
[----:B------:R-:W-:Y:S01]  /*17c0*/  IMAD R16, R23, UR8, RZ ;  /* 0x0000000817107c24 */ /* 0x000fe2000f8e02ff */
[----:B------:R-:W-:Y:S01]  /*17d0*/  IADD3 R40, P2, R20, R40, RZ ;  /* 0x0000002814287210 */ /* 0x000fe20007f5e0ff */
[----:B------:R-:W-:Y:S02]  /*17e0*/  IMAD.WIDE.U32 R42, R189, UR8, R34 ;  /* 0x00000008bd2a7c25 */ /* 0x000fe4000f8e0022 */
[----:B------:R-:W1:Y:S02]  /*17f0*/  LDC.64 R34, c[0x0][0x478] ;  /* 0x00011e00ff227b82 */ /* 0x000e640000000a00 */
[----:B------:R-:W-:Y:S02]  /*1800*/  IMAD R27, R25, R7, R32 ;  /* 0x00000007191b7224 */ /* 0x000fe400078e0220 */
[----:B------:R-:W-:Y:S01]  /*1810*/  IMAD R16, R189, UR9, R16 ;  /* 0x00000009bd107c24 */ /* 0x000fe2000f8e0210 */
[----:B------:R-:W-:Y:S01]  /*1820*/  ULDC.64 UR8, c[0x0][0x258] ;  /* 0x0000960000087ab9 */ /* 0x000fe20000000a00 */
[----:B------:R-:W-:Y:S01]  /*1830*/  IMAD R32, R29, UR18, R230 ;  /* 0x000000121d207c24 */ /* 0x000fe2000f8e02e6 */
[----:B------:R-:W-:Y:S01]  /*1840*/  IADD3.X R41, R18, R41, R27, P2, !PT ;  /* 0x0000002912297210 */ /* 0x000fe200017fe41b */
[----:B------:R-:W-:-:S02]  /*1850*/  IMAD.IADD R43, R43, 0x1, R16 ;  /* 0x000000012b2b7824 */ /* 0x000fc400078e0210 */
[----:B------:R-:W-:Y:S01]  /*1860*/  IMAD R16, R23, UR8, RZ ;  /* 0x0000000817107c24 */ /* 0x000fe2000f8e02ff */
[C---:B------:R-:W-:Y:S01]  /*1870*/  IADD3 R33, P1, R32.reuse, R33, RZ ;  /* 0x0000002120217210 */ /* 0x040fe20007f3e0ff */
[-C--:B------:R-:W-:Y:S02]  /*1880*/  IMAD R18, R15, R10.reuse, RZ ;  /* 0x0000000a0f127224 */ /* 0x080fe400078e02ff */
[C---:B------:R-:W-:Y:S01]  /*1890*/  IMAD R16, R189.reuse, UR9, R16 ;  /* 0x00000009bd107c24 */ /* 0x040fe2000f8e0210 */
[----:B------:R-:W-:Y:S01]  /*18a0*/  LEA.HI.X.SX32 R32, R32, R31, 0x1, P1 ;  /* 0x0000001f20207211 */ /* 0x000fe200008f0eff */
        /* <DEDUP_REMOVED lines=16> */
[----:B------:R-:W-:Y:S01]  /*19b0*/  @P0 BAR.SYNC.DEFER_BLOCKING 0x0 ;  /* 0x0000000000000b1d */ /* 0x000fe20000010000 */
[C---:B------:R-:W-:Y:S02]  /*19c0*/  VIADD R2, R196.reuse, 0x40 ;  /* 0x00000040c4027836 */ /* 0x040fe40000000000 */
[-C--:B------:R-:W-:Y:S01]  /*19d0*/  IMAD.WIDE.U32 R32, R19, R8.reuse, R200 ;  /* 0x0000000813207225 */ /* 0x080fe200078e00c8 */
[-C--:B------:R-:W-:Y:S02]  /*19e0*/  ISETP.GE.AND P2, PT, R196, R23.reuse, PT ;  /* 0x00000017c400720c */ /* 0x080fe40003f46270 */
[----:B------:R-:W-:Y:S01]  /*19f0*/  ISETP.GE.AND P5, PT, R2, R23, PT ;  /* 0x000000170200720c */ /* 0x000fe20003fa6270 */
[----:B------:R-:W-:Y:S01]  /*1a00*/  IMAD R18, R17, R8, RZ ;  /* 0x0000000811127224 */ /* 0x000fe200078e02ff */
[----:B------:R-:W-:Y:S01]  /*1a10*/  IADD3 R30, P1, R30, R32, RZ ;  /* 0x000000201e1e7210 */ /* 0x000fe20007f3e0ff */
[C---:B------:R-:W-:Y:S01]  /*1a20*/  VIADD R2, R196.reuse, 0x60 ;  /* 0x00000060c4027836 */ /* 0x040fe20000000000 */
[----:B------:R-:W-:Y:S01]  /*1a30*/  ULDC.64 UR8, c[0x0][0x268] ;  /* 0x00009a0000087ab9 */ /* 0x000fe20000000a00 */
[----:B------:R-:W-:Y:S01]  /*1a40*/  IMAD R25, R19, R9, R18 ;  /* 0x0000000913197224 */ /* 0x000fe200078e0212 */
[----:B------:R-:W-:Y:S01]  /*1a50*/  BSSY B0, `(.L_x_914) ;  /* 0x0000028000007945 */ /* 0x000fe20003800000 */
[----:B------:R-:W-:Y:S01]  /*1a60*/  VIADD R16, R196, 0x20 ;  /* 0x00000020c4107836 */ /* 0x000fe20000000000 */
[----:B------:R-:W-:Y:S01]  /*1a70*/  ISETP.GE.AND P4, PT, R2, R23, PT ;  /* 0x000000170200720c */ /* 0x000fe20003f86270 */
[----:B------:R-:W-:Y:S01]  /*1a80*/  IMAD R21, R220, -0x40, R21 ;  /* 0xffffffc0dc157824 */ /* 0x000fe200078e0215 */
[----:B------:R-:W-:-:S02]  /*1a90*/  P2R R2, PR, RZ, 0x4 ;  /* 0x00000004ff027803 */ /* 0x000fc40000000000 */
[----:B------:R-:W-:Y:S01]  /*1aa0*/  IADD3.X R31, R28, R33, R25, P1, !PT ;  /* 0x000000211c1f7210 */ /* 0x000fe20000ffe419 */
[-C--:B------:R-:W-:Y:S01]  /*1ab0*/  IMAD.WIDE.U32 R28, R19, R4.reuse, R200 ;  /* 0x00000004131c7225 */ /* 0x080fe200078e00c8 */
[----:B------:R-:W-:Y:S02]  /*1ac0*/  ISETP.NE.AND P1, PT, R2, RZ, PT ;  /* 0x000000ff0200720c */ /* 0x000fe40003f25270 */
[----:B------:R-:W-:Y:S01]  /*1ad0*/  ISETP.GE.AND P6, PT, R16, R23, PT ;  /* 0x000000171000720c */ /* 0x000fe20003fc6270 */
[----:B------:R-:W-:Y:S01]  /*1ae0*/  IMAD R25, R14, UR8, RZ ;  /* 0x000000080e197c24 */ /* 0x000fe2000f8e02ff */
[----:B------:R-:W-:Y:S01]  /*1af0*/  ISETP.GE.AND P2, PT, R16, R21, PT ;  /* 0x000000151000720c */ /* 0x000fe20003f46270 */
[----:B------:R-:W-:Y:S01]  /*1b00*/  IMAD R16, R17, R4, RZ ;  /* 0x0000000411107224 */ /* 0x000fe200078e02ff */
[----:B------:R-:W-:Y:S01]  /*1b10*/  LEA R17, R194, UR6, 0x1 ;  /* 0x00000006c2117c11 */ /* 0x000fe2000f8e08ff */
[----:B------:R-:W-:Y:S01]  /*1b20*/  IMAD R25, R0, UR9, R25 ;  /* 0x0000000900197c24 */ /* 0x000fe2000f8e0219 */
[----:B------:R-:W-:Y:S01]  /*1b30*/  IADD3 R26, P0, R26, R28, RZ ;  /* 0x0000001c1a1a7210 */ /* 0x000fe20007f1e0ff */
[----:B------:R-:W-:Y:S01]  /*1b40*/  IMAD R23, R19, R5, R16 ;  /* 0x0000000513177224 */ /* 0x000fe200078e0210 */
[----:B------:R-:W-:Y:S01]  /*1b50*/  LEA.HI R16, R220, R220, RZ, 0x1 ;  /* 0x000000dcdc107211 */ /* 0x000fe200078f08ff */
[----:B------:R-:W-:Y:S01]  /*1b60*/  IMAD.WIDE.U32 R32, R0, UR8, R30 ;  /* 0x0000000800207c25 */ /* 0x000fe2000f8e001e */
        /* <DEDUP_REMOVED lines=22> */
.L_x_915:
[----:B------:R-:W-:Y:S05]  /*1cd0*/  BSYNC B0 ;  /* 0x0000000000007941 */ /* 0x000fea0003800000 */
.L_x_914:
        /* <DEDUP_REMOVED lines=21> */
.L_x_917:
[----:B------:R-:W-:Y:S05]  /*1e30*/  BSYNC B0 ;  /* 0x0000000000007941 */ /* 0x000fea0003800000 */
.L_x_916:
        /* <DEDUP_REMOVED lines=21> */
.L_x_919:
[----:B------:R-:W-:Y:S05]  /*1f90*/  BSYNC B0 ;  /* 0x0000000000007941 */ /* 0x000fea0003800000 */
.L_x_918:
        /* <DEDUP_REMOVED lines=21> */
.L_x_921:
[----:B------:R-:W-:Y:S05]  /*20f0*/  BSYNC B0 ;  /* 0x0000000000007941 */ /* 0x000fea0003800000 */
.L_x_920:
        /* <DEDUP_REMOVED lines=13> */
.L_x_923:
[----:B------:R-:W-:Y:S05]  /*21d0*/  BSYNC B0 ;  /* 0x0000000000007941 */ /* 0x000fea0003800000 */
.L_x_922:
        /* <DEDUP_REMOVED lines=17> */
.L_x_925:
[----:B------:R-:W-:Y:S05]  /*22f0*/  BSYNC B0 ;  /* 0x0000000000007941 */ /* 0x000fea0003800000 */
.L_x_924:
        /* <DEDUP_REMOVED lines=17> */
.L_x_927:
[----:B------:R-:W-:Y:S05]  /*2410*/  BSYNC B0 ;  /* 0x0000000000007941 */ /* 0x000fea0003800000 */
.L_x_926:
        /* <DEDUP_REMOVED lines=13> */
[----:B-1----:R-:W-:-:S04]  /*24f0*/  LEA R8, P0, R6, R226, 0x6 ;  /* 0x000000e206087211 */ /* 0x002fc800078030ff */
[----:B------:R-:W-:-:S05]  /*2500*/  LEA.HI.X R9, R6, R227, R7, 0x6, P0 ;  /* 0x000000e306097211 */ /* 0x000fca00000f3407 */
[----:B------:R-:W-:Y:S01]  /*2510*/  @!PT LDS RZ, [RZ] ;  /* 0x00000000fffff984 */ /* 0x000fe20000000800 */
[----:B------:R-:W-:Y:S01]  /*2520*/  @!PT LDS RZ, [RZ] ;  /* 0x00000000fffff984 */ /* 0x000fe20000000800 */
[----:B------:R-:W-:Y:S01]  /*2530*/  @!PT LDS RZ, [RZ] ;  /* 0x00000000fffff984 */ /* 0x000fe20000000800 */
[----:B------:R1:W-:Y:S04]  /*2540*/  LDGSTS.E.BYPASS.LTC128B.128 [R218+0x1000], desc[UR30][R8.64] ;  /* 0x0100000008da7fae */ /* 0x0003e8000b901d5e */
.L_x_929:
[----:B------:R-:W-:Y:S05]  /*2550*/  BSYNC B0 ;  /* 0x0000000000007941 */ /* 0x000fea0003800000 */
.L_x_928:
[----:B------:R-:W-:Y:S01]  /*2560*/  ISETP.NE.AND P0, PT, R2, RZ, PT ;  /* 0x000000ff0200720c */ /* 0x000fe20003f05270 */
[----:B------:R-:W-:Y:S01]  /*2570*/  ULDC.64 UR8, c[0x0][0x260] ;  /* 0x0000980000087ab9 */ /* 0x000fe20000000a00 */
[----:B------:R-:W-:Y:S01]  /*2580*/  BSSY B0, `(.L_x_930) ;  /* 0x0000019000007945 */ /* 0x000fe20003800000 */
[----:B------:R-:W-:Y:S01]  /*2590*/  IMAD R7, R14, UR8, RZ ;  /* 0x000000080e077c24 */ /* 0x000fe2000f8e02ff */
[----:B------:R-:W-:Y:S01]  /*25a0*/  IADD3 R6, R191, 0x8, RZ ;  /* 0x00000008bf067810 */ /* 0x000fe20007ffe0ff */
[----:B------:R-:W-:-:S04]  /*25b0*/  IMAD.WIDE.U32 R26, R0, UR8, R26 ;  /* 0x00000008001a7c25 */ /* 0x000fc8000f8e001a */
[----:B------:R-:W-:Y:S01]  /*25c0*/  IMAD R7, R0, UR9, R7 ;  /* 0x0000000900077c24 */ /* 0x000fe2000f8e0207 */
[----:B------:R-:W-:-:S03]  /*25d0*/  IADD3 R0, R191, 0x28, RZ ;  /* 0x00000028bf007810 */ /* 0x000fc60007ffe0ff */
[----:B------:R2:W-:Y:S01]  /*25e0*/  @P0 STS.128 [R17+0x6000], RZ ;  /* 0x006000ff11000388 */ /* 0x0005e20000000c00 */
[----:B-1----:R-:W-:Y:S01]  /*25f0*/  IADD3 R9, R27, R7, RZ ;  /* 0x000000071b097210 */ /* 0x002fe20007ffe0ff */
        /* <DEDUP_REMOVED lines=17> */
.L_x_931:
[----:B------:R-:W-:Y:S05]  /*2710*/  BSYNC B0 ;  /* 0x0000000000007941 */ /* 0x000fea0003800000 */
.L_x_930:
        /* <DEDUP_REMOVED lines=21> */
.L_x_933:
[----:B------:R-:W-:Y:S05]  /*2870*/  BSYNC B0 ;  /* 0x0000000000007941 */ /* 0x000fea0003800000 */
.L_x_932:
        /* <DEDUP_REMOVED lines=21> */
.L_x_935:
[----:B------:R-:W-:Y:S05]  /*29d0*/  BSYNC B0 ;  /* 0x0000000000007941 */ /* 0x000fea0003800000 */
.L_x_934:
        /* <DEDUP_REMOVED lines=21> */
.L_x_937:
[----:B------:R-:W-:Y:S05]  /*2b30*/  BSYNC B0 ;  /* 0x0000000000007941 */ /* 0x000fea0003800000 */
.L_x_936:
[----:B------:R-:W0:Y:S01]  /*2b40*/  LDGDEPBAR ;  /* 0x00000000000079af */ /* 0x000e220000000000 */
[C---:B------:R-:W-:Y:S01]  /*2b50*/  VIADD R2, R191.reuse, 0x20 ;  /* 0x00000020bf027836 */ /* 0x040fe20000000000 */
[-C--:B------:R-:W-:Y:S01]  /*2b60*/  ISETP.GE.AND P0, PT, R0, R21.reuse, PT ;  /* 0x000000150000720c */ /* 0x080fe20003f06270 */
[----:B------:R-:W-:Y:S01]  /*2b70*/  IMAD.MOV.U32 R215, RZ, RZ, 0x7f800000 ;  /* 0x7f800000ffd77424 */ /* 0x000fe200078e00ff */
[CC--:B------:R-:W-:Y:S01]  /*2b80*/  ISETP.GE.AND P4, PT, R191.reuse, R21.reuse, PT ;  /* 0x00000015bf00720c */ /* 0x0c0fe20003f86270 */
[----:B------:R-:W-:Y:S01]  /*2b90*/  IMAD.MOV.U32 R216, RZ, RZ, 0x7f800000 ;  /* 0x7f800000ffd87424 */ /* 0x000fe200078e00ff */
[-C--:B------:R-:W-:Y:S01]  /*2ba0*/  ISETP.GE.AND P3, PT, R6, R21.reuse, PT ;  /* 0x000000150600720c */ /* 0x080fe20003f66270 */
[----:B------:R-:W-:Y:S01]  /*2bb0*/  IMAD.MOV.U32 R217, RZ, RZ, 0x7f800000 ;  /* 0x7f800000ffd97424 */ /* 0x000fe200078e00ff */
[----:B------:R-:W-:Y:S01]  /*2bc0*/  ISETP.GE.AND P2, PT, R2, R21, PT ;  /* 0x000000150200720c */ /* 0x000fe20003f46270 */
[----:B------:R-:W-:Y:S01]  /*2bd0*/  IMAD.MOV.U32 R214, RZ, RZ, 0x7f800000 ;  /* 0x7f800000ffd67424 */ /* 0x000fe200078e00ff */
[----:B------:R-:W1:Y:S01]  /*2be0*/  LDC.64 R10, c[0x0][0x3b8] ;  /* 0x0000ee00ff0a7b82 */ /* 0x000e620000000a00 */
[----:B------:R-:W-:Y:S01]  /*2bf0*/  IMAD.WIDE R6, R191, 0x4, R228 ;  /* 0x00000004bf067825 */ /* 0x000fe200078e02e4 */
[----:B------:R-:W-:-:S02]  /*2c00*/  USHF.L.U32 UR23, UR18, 0x4, URZ ;  /* 0x0000000412177899 */ /* 0x000fc4000800063f */
[----:B------:R-:W-:Y:S01]  /*2c10*/  USHF.L.U32 UR24, UR18, 0x3, URZ ;  /* 0x0000000312187899 */ /* 0x000fe2000800063f */
[----:B------:R-:W-:Y:S01]  /*2c20*/  @!P0 IMAD.WIDE R14, R0, 0x4, R228 ;  /* 0x00000004000e8825 */ /* 0x000fe200078e02e4 */
[----:B------:R-:W-:Y:S01]  /*2c30*/  ULDC UR12, c[0x0][0x2d0] ;  /* 0x0000b400000c7ab9 */ /* 0x000fe20000000800 */
[----:B------:R-:W5:Y:S02]  /*2c40*/  @!P4 LDG.E R216, desc[UR30][R6.64] ;  /* 0x0000001e06d8c981 */ /* 0x000f64000c1e1900 */
[----:B------:R-:W-:Y:S02]  /*2c50*/  IMAD.MOV.U32 R179, RZ, RZ, 0x20 ;  /* 0x00000020ffb37424 */ /* 0x000fe400078e00ff */
[----:B------:R-:W-:Y:S01]  /*2c60*/  VIADD R182, R185, 0x1000 ;  /* 0x00001000b9b67836 */ /* 0x000fe20000000000 */
[----:B------:R-:W5:Y:S01]  /*2c70*/  @!P3 LDG.E R217, desc[UR30][R6.64+0x20] ;  /* 0x0000201e06d9b981 */ /* 0x000f62000c1e1900 */
[----:B------:R-:W-:Y:S01]  /*2c80*/  IMAD.SHL.U32 R213, R195, 0x20, RZ ;  /* 0x00000020c3d57824 */ /* 0x000fe200078e00ff */
[----:B------:R-:W-:-:S04]  /*2c90*/  DEPBAR.LE SB0, 0x1 ;  /* 0x000080400000791a */ /* 0x000fc80000000000 */
[----:B------:R2:W5:Y:S01]  /*2ca0*/  @!P2 LDG.E R214, desc[UR30][R6.64+0x80] ;  /* 0x0000801e06d6a981 */ /* 0x000562000c1e1900 */
[----:B------:R-:W-:Y:S01]  /*2cb0*/  IMAD.MOV.U32 R187, RZ, RZ, 0x40 ;  /* 0x00000040ffbb7424 */ /* 0x000fe200078e00ff */
[----:B------:R-:W-:Y:S01]  /*2cc0*/  CS2R R94, SRZ ;  /* 0x00000000005e7805 */ /* 0x000fe2000001ff00 */
[----:B------:R-:W-:Y:S01]  /*2cd0*/  IMAD.MOV.U32 R208, RZ, RZ, 0x40 ;  /* 0x00000040ffd07424 */ /* 0x000fe200078e00ff */
[----:B------:R-:W5:Y:S01]  /*2ce0*/  @!P0 LDG.E R215, desc[UR30][R14.64] ;  /* 0x0000001e0ed78981 */ /* 0x000f62000c1e1900 */
[----:B------:R-:W-:Y:S02]  /*2cf0*/  CS2R R92, SRZ ;  /* 0x00000000005c7805 */ /* 0x000fe4000001ff00 */
[----:B------:R-:W-:Y:S02]  /*2d00*/  CS2R R98, SRZ ;  /* 0x0000000000627805 */ /* 0x000fe4000001ff00 */
[----:B------:R-:W-:Y:S01]  /*2d10*/  CS2R R96, SRZ ;  /* 0x0000000000607805 */ /* 0x000fe2000001ff00 */
[----:B------:R-:W-:Y:S01]  /*2d20*/  BAR.SYNC.DEFER_BLOCKING 0x0 ;  /* 0x0000000000007b1d */ /* 0x000fe20000010000 */
        /* <DEDUP_REMOVED lines=23> */
[----:B-1----:R-:W3:Y:S01]  /*2ea0*/  LDG.E.64 R4, desc[UR30][R10.64] ;  /* 0x0000001e0a047981 */ /* 0x002ee2000c1e1b00 */
[----:B------:R-:W-:Y:S02]  /*2eb0*/  CS2R R48, SRZ ;  /* 0x0000000000307805 */ /* 0x000fe4000001ff00 */
[----:B------:R-:W-:-:S02]  /*2ec0*/  CS2R R42, SRZ ;  /* 0x00000000002a7805 */ /* 0x000fc4000001ff00 */
[----:B------:R-:W-:Y:S01]  /*2ed0*/  CS2R R40, SRZ ;  /* 0x0000000000287805 */ /* 0x000fe2000001ff00 */
[----:B------:R1:W4:Y:S01]  /*2ee0*/  LDG.E.64 R8, desc[UR30][R10.64+0x8] ;  /* 0x0000081e0a087981 */ /* 0x000322000c1e1b00 */
[----:B------:R-:W-:Y:S01]  /*2ef0*/  VIADD R0, R19, 0x80 ;  /* 0x0000008013007836 */ /* 0x000fe20000000000 */
[----:B------:R-:W-:Y:S02]  /*2f00*/  LEA.HI R2, R12, R13, RZ, 0x4 ;  /* 0x0000000d0c027211 */ /* 0x000fe400078f20ff */
[----:B------:R-:W-:Y:S01]  /*2f10*/  CS2R R38, SRZ ;  /* 0x0000000000267805 */ /* 0x000fe2000001ff00 */
[----:B------:R1:W1:Y:S01]  /*2f20*/  LDSM.16.M88.4 R144, [R178+0xa000] ;  /* 0x00a00000b290783b */ /* 0x0002620000000200 */
[----:B------:R-:W-:Y:S02]  /*2f30*/  CS2R R36, SRZ ;  /* 0x0000000000247805 */ /* 0x000fe4000001ff00 */
[----:B------:R-:W-:Y:S01]  /*2f40*/  ISETP.GE.AND P2, PT, R0, R219, PT ;  /* 0x000000db0000720c */ /* 0x000fe20003f46270 */
[----:B------:R-:W-:Y:S01]  /*2f50*/  IMAD.MOV.U32 R223, RZ, RZ, R218 ;  /* 0x000000ffffdf7224 */ /* 0x000fe200078e00da */
[----:B------:R-:W-:Y:S01]  /*2f60*/  LOP3.LUT R2, R2, 0xfffffff0, RZ, 0xc0, !PT ;  /* 0xfffffff002027812 */ /* 0x000fe200078ec0ff */
[----:B------:R1:W1:Y:S01]  /*2f70*/  LDSM.16.M88.4 R148, [R178+0xa800] ;  /* 0x00a80000b294783b */ /* 0x0002620000000200 */
[----:B------:R-:W-:-:S02]  /*2f80*/  UIMAD UR22, UR18, 0x18, URZ ;  /* 0x00000018121678a4 */ /* 0x000fc4000f8e023f */
[----:B------:R-:W-:Y:S01]  /*2f90*/  USHF.L.U32 UR21, UR18, 0x5, URZ ;  /* 0x0000000512157899 */ /* 0x000fe2000800063f */
[----:B------:R1:W1:Y:S01]  /*2fa0*/  LDSM.16.M88.4 R152, [R177+0xa000] ;  /* 0x00a00000b198783b */ /* 0x0002620000000200 */
[----:B------:R-:W-:Y:S02]  /*2fb0*/  UIMAD UR20, UR18, 0x28, URZ ;  /* 0x00000028121478a4 */ /* 0x000fe4000f8e023f */
[----:B------:R-:W-:Y:S01]  /*2fc0*/  UIMAD UR19, UR18, 0x30, URZ ;  /* 0x00000030121378a4 */ /* 0x000fe2000f8e023f */
[----:B------:R1:W3:Y:S01]  /*2fd0*/  LDSM.16.M88.4 R156, [R177+0xa800] ;  /* 0x00a80000b19c783b */ /* 0x0002e20000000200 */
[----:B------:R-:W-:Y:S01]  /*2fe0*/  UIADD3 UR15, -UR15, URZ, URZ ;  /* 0x0000003f0f0f7290 */ /* 0x000fe2000fffe13f */
[----:B------:R-:W-:Y:S01]  /*2ff0*/  ULDC UR13, c[0x0][0x2ec] ;  /* 0x0000bb00000d7ab9 */ /* 0x000fe20000000800 */
[----:B------:R-:W1:Y:S01]  /*3000*/  @P2 S2R R0, SR_TID.X ;  /* 0x0000000000002919 */ /* 0x000e620000002100 */
[----:B------:R1:W3:Y:S04]  /*3010*/  LDSM.16.M88.4 R160, [R176+0xa000] ;  /* 0x00a00000b0a0783b */ /* 0x0002e80000000200 */
[----:B------:R1:W3:Y:S04]  /*3020*/  LDSM.16.M88.4 R164, [R176+0xa800] ;  /* 0x00a80000b0a4783b */ /* 0x0002e80000000200 */
[----:B------:R1:W3:Y:S04]  /*3030*/  LDSM.16.M88.4 R168, [R3+0xa000] ;  /* 0x00a0000003a8783b */ /* 0x0002e80000000200 */
[----:B------:R3:W3:Y:S01]  /*3040*/  LDSM.16.M88.4 R172, [R3+0xa800] ;  /* 0x00a8000003ac783b */ /* 0x0006e20000000200 */
[----:B------:R-:W-:-:S05]  /*3050*/  IMAD.IADD R13, R13, 0x1, -R2 ;  /* 0x000000010d0d7824 */ /* 0x000fca00078e0a02 */
[----:B------:R-:W-:-:S04]  /*3060*/  SHF.R.S32.HI R2, RZ, 0x1f, R13 ;  /* 0x0000001fff027819 */ /* 0x000fc8000001140d */
[----:B------:R-:W-:Y:S01]  /*3070*/  LEA.HI R2, R2, R13, RZ, 0x3 ;  /* 0x0000000d02027211 */ /* 0x000fe200078f18ff */
[----:B------:R-:W-:-:S03]  /*3080*/  UIADD3 UR17, UR23, 0x20, URZ ;  /* 0x0000002017117890 */ /* 0x000fc6000fffe03f */
[----:B------:R-:W-:Y:S01]  /*3090*/  LOP3.LUT R2, R2, 0xfffffff8, RZ, 0xc0, !PT ;  /* 0xfffffff802027812 */ /* 0x000fe200078ec0ff */
[----:B--2---:R-:W-:Y:S01]  /*30a0*/  IMAD R6, R190, UR14, R189 ;  /* 0x0000000ebe067c24 */ /* 0x004fe2000f8e02bd */
[----:B------:R-:W-:Y:S01]  /*30b0*/  UIADD3 UR16, UR24, UR17, URZ ;  /* 0x0000001118107290 */ /* 0x000fe2000fffe03f */
[----:B-1----:R-:W-:Y:S01]  /*30c0*/  @P2 IMAD.SHL.U32 R0, R0, 0x2, RZ ;  /* 0x0000000200002824 */ /* 0x002fe200078e00ff */
[----:B------:R-:W-:Y:S01]  /*30d0*/  SHF.R.S32.HI R7, RZ, 0x1f, R230 ;  /* 0x0000001fff077819 */ /* 0x000fe200000114e6 */
[----:B------:R-:W-:Y:S01]  /*30e0*/  IMAD.IADD R2, R13, 0x1, -R2 ;  /* 0x000000010d027824 */ /* 0x000fe200078e0a02 */
[----:B------:R-:W-:Y:S01]  /*30f0*/  UIADD3 UR11, UR24, UR16, URZ ;  /* 0x00000010180b7290 */ /* 0x000fe2000fffe03f */
[----:B------:R-:W-:Y:S01]  /*3100*/  IMAD.SHL.U32 R11, R6, 0x20, RZ ;  /* 0x00000020060b7824 */ /* 0x000fe200078e00ff */
[----:B------:R-:W-:Y:S01]  /*3110*/  SEL R182, R182, R185, !P1 ;  /* 0x000000b9b6b67207 */ /* 0x000fe20004800000 */
[----:B------:R-:W-:Y:S01]  /*3120*/  UIMAD UR18, UR18, 0x38, URZ ;  /* 0x00000038121278a4 */ /* 0x000fe2000f8e023f */
[C---:B------:R-:W-:Y:S01]  /*3130*/  LOP3.LUT P0, RZ, R2.reuse, 0x2, RZ, 0xc0, !PT ;  /* 0x0000000202ff7812 */ /* 0x040fe2000780c0ff */
[----:B------:R-:W-:Y:S01]  /*3140*/  UIADD3 UR10, UR24, UR11, URZ ;  /* 0x0000000b180a7290 */ /* 0x000fe2000fffe03f */
[----:B------:R-:W-:Y:S01]  /*3150*/  LOP3.LUT P3, RZ, R2, 0x4, RZ, 0xc0, !PT ;  /* 0x0000000402ff7812 */ /* 0x000fe2000786c0ff */
[----:B------:R-:W-:Y:S01]  /*3160*/  ULDC.U8 UR14, c[0x0][0x388] ;  /* 0x0000e200000e7ab9 */ /* 0x000fe20000000000 */
[----:B------:R-:W-:Y:S01]  /*3170*/  SEL R179, R179, 0xffffffe0, !P0 ;  /* 0xffffffe0b3b37807 */ /* 0x000fe20004000000 */
[----:B------:R-:W-:Y:S01]  /*3180*/  UIADD3 UR9, UR24, UR10, URZ ;  /* 0x0000000a18097290 */ /* 0x000fe2000fffe03f */
[----:B------:R-:W-:Y:S01]  /*3190*/  @P2 LOP3.LUT R213, R213, 0x6, R0, 0xf8, !PT ;  /* 0x00000006d5d52812 */ /* 0x000fe200078ef800 */
[----:B------:R-:W-:Y:S01]  /*31a0*/  IMAD.SHL.U32 R0, R185, 0x2, RZ ;  /* 0x00000002b9007824 */ /* 0x000fe200078e00ff */
[----:B------:R-:W-:Y:S01]  /*31b0*/  LEA R182, R182, UR6, 0x1 ;  /* 0x00000006b6b67c11 */ /* 0x000fe2000f8e08ff */
[----:B------:R-:W-:Y:S01]  /*31c0*/  IMAD.IADD R2, R186, 0x1, R179 ;  /* 0x00000001ba027824 */ /* 0x000fe200078e02b3 */
[----:B------:R-:W-:Y:S01]  /*31d0*/  SEL R187, R187, 0xffffffc0, !P3 ;  /* 0xffffffc0bbbb7807 */ /* 0x000fe20005800000 */
[----:B------:R-:W-:Y:S01]  /*31e0*/  UIADD3 UR8, UR24, UR9, URZ ;  /* 0x0000000918087290 */ /* 0x000fe2000fffe03f */
[----:B---3--:R-:W-:Y:S01]  /*31f0*/  R2UR UR28, R5 ;  /* 0x00000000051c72ca */ /* 0x008fe200000e0000 */
[----:B------:R-:W-:Y:S01]  /*3200*/  VIADD R5, R192, 0x1000 ;  /* 0x00001000c0057836 */ /* 0x000fe20000000000 */
[----:B------:R-:W-:-:S02]  /*3210*/  R2UR UR29, R4 ;  /* 0x00000000041d72ca */ /* 0x000fc400000e0000 */
[----:B----4-:R-:W-:Y:S02]  /*3220*/  IADD3 R230, P5, P4, R11, R8, R230 ;  /* 0x000000080be67210 */ /* 0x010fe40007cbe0e6 */
[----:B------:R-:W-:Y:S02]  /*3230*/  SHF.R.S32.HI R8, RZ, 0x1f, R11 ;  /* 0x0000001fff087819 */ /* 0x000fe4000001140b */
[----:B------:R-:W-:Y:S01]  /*3240*/  SEL R180, R5, R192, !P1 ;  /* 0x000000c005b47207 */ /* 0x000fe20004800000 */
[----:B------:R-:W-:Y:S01]  /*3250*/  IMAD.WIDE.U32 R230, R230, -0x2daee0ad, RZ ;  /* 0xd2511f53e6e67825 */ /* 0x000fe200078e00ff */
[----:B------:R-:W-:Y:S02]  /*3260*/  IADD3.X R212, R8, R9, R7, P5, P4 ;  /* 0x0000000908d47210 */ /* 0x000fe40002fe8407 */
[----:B------:R-:W-:-:S07]  /*3270*/  LEA R180, R180, UR6, 0x1 ;  /* 0x00000006b4b47c11 */ /* 0x000fce000f8e08ff */
.L_x_940:
[----:B------:R-:W-:Y:S01]  /*3280*/  LOP3.LUT R235, R212, UR29, RZ, 0x3c, !PT ;  /* 0x0000001dd4eb7c12 */ /* 0x000fe2000f8e3cff */
[----:B------:R-:W0:Y:S01]  /*3290*/  LDGDEPBAR ;  /* 0x00000000000079af */ /* 0x000e220000000000 */
[----:B-----5:R-:W-:Y:S01]  /*32a0*/  FSETP.NEU.FTZ.AND P4, PT, R216, -INF , PT ;  /* 0xff800000d800780b */ /* 0x020fe20003f9d000 */
[----:B------:R-:W-:Y:S01]  /*32b0*/  IMAD.IADD R188, R182, 0x1, R179 ;  /* 0x00000001b6bc7824 */ /* 0x000fe200078e02b3 */
[----:B------:R-:W-:Y:S01]  /*32c0*/  UIADD3 UR25, UR29, -0x61c88647, URZ ;  /* 0x9e3779b91d197890 */ /* 0x000fe2000fffe03f */
[C---:B------:R-:W-:Y:S01]  /*32d0*/  @P2 IMAD R244, R198.reuse, 0x80, R213 ;  /* 0x00000080c6f42824 */ /* 0x040fe200078e02d5 */
[----:B------:R-:W-:Y:S01]  /*32e0*/  UIADD3 UR27, UR28, -0x4498517b, URZ ;  /* 0xbb67ae851c1b7890 */ /* 0x000fe2000fffe03f */
[----:B------:R-:W-:Y:S01]  /*32f0*/  IMAD R237, R198, 0x4, R195 ;  /* 0x00000004c6ed7824 */ /* 0x000fe200078e02c3 */
[----:B------:R-:W-:Y:S01]  /*3300*/  UIADD3 UR26, UR29, 0x3c6ef372, URZ ;  /* 0x3c6ef3721d1a7890 */ /* 0x000fe2000fffe03f */
[----:B------:R-:W-:Y:S02]  /*3310*/  @P2 VIADD R238, R244, 0x9 ;  /* 0x00000009f4ee2836 */ /* 0x000fe40000000000 */
[----:B------:R-:W-:Y:S01]  /*3320*/  IMAD R240, R220, 0x4, R193 ;  /* 0x00000004dcf07824 */ /* 0x000fe200078e02c1 */
[----:B------:R-:W-:Y:S01]  /*3330*/  LOP3.LUT R242, R231, UR28, R237, 0x96, !PT ;  /* 0x0000001ce7f27c12 */ /* 0x000fe2000f8e96ed */
[----:B------:R-:W-:Y:S01]  /*3340*/  @P2 VIADD R252, R244, 0x18 ;  /* 0x00000018f4fc2836 */ /* 0x000fe20000000000 */
[-C--:B------:R-:W-:Y:S01]  /*3350*/  @P2 ISETP.GE.AND P1, PT, R238, R219.reuse, PT ;  /* 0x000000dbee00220c */ /* 0x080fe20003f26270 */
[----:B------:R-:W-:Y:S02]  /*3360*/  VIADD R238, R240, 0x2 ;  /* 0x00000002f0ee7836 */ /* 0x000fe40000000000 */
[----:B------:R-:W-:Y:S02]  /*3370*/  @P2 VIADD R234, R244, 0x1 ;  /* 0x00000001f4ea2836 */ /* 0x000fe40000000000 */
[----:B------:R-:W-:Y:S03]  /*3380*/  IMAD.WIDE.U32 R240, R240, -0x326172a9, RZ ;  /* 0xcd9e8d57f0f07825 */ /* 0x000fe600078e00ff */
[----:B------:R-:W-:Y:S01]  /*3390*/  @P2 ISETP.GE.AND P5, PT, R234, R219, PT ;  /* 0x000000dbea00220c */ /* 0x000fe20003fa6270 */
[----:B------:R-:W-:Y:S01]  /*33a0*/  IMAD.WIDE.U32 R238, R238, -0x326172a9, RZ ;  /* 0xcd9e8d57eeee7825 */ /* 0x000fe200078e00ff */
[-C--:B------:R-:W-:Y:S01]  /*33b0*/  LOP3.LUT R234, R241, R235.reuse, RZ, 0x3c, !PT ;  /* 0x000000ebf1ea7212 */ /* 0x080fe200078e3cff */
[----:B------:R-:W-:Y:S04]  /*33c0*/  DEPBAR.LE SB0, 0x0 ;  /* 0x000080000000791a */ /* 0x000fe80000000000 */
[----:B------:R-:W-:Y:S01]  /*33d0*/  LOP3.LUT R235, R239, R235, RZ, 0x3c, !PT ;  /* 0x000000ebefeb7212 */ /* 0x000fe200078e3cff */
[----:B------:R-:W-:Y:S01]  /*33e0*/  BAR.SYNC.DEFER_BLOCKING 0x0 ;  /* 0x0000000000007b1d */ /* 0x000fe20000010000 */
[----:B------:R-:W-:Y:S04]  /*33f0*/  IMAD.WIDE.U32 R242, R242, -0x326172a9, RZ ;  /* 0xcd9e8d57f2f27825 */ /* 0x000fe800078e00ff */
[----:B------:R-:W-:Y:S01]  /*3400*/  @P2 VIADD R236, R244, 0x8 ;  /* 0x00000008f4ec2836 */ /* 0x000fe20000000000 */
[----:B------:R-:W-:Y:S01]  /*3410*/  LOP3.LUT R238, R243, UR25, R238, 0x96, !PT ;  /* 0x00000019f3ee7c12 */ /* 0x000fe2000f8e96ee */
[----:B------:R-:W-:Y:S01]  /*3420*/  IMAD.WIDE.U32 R246, R235, -0x2daee0ad, RZ ;  /* 0xd2511f53ebf67825 */ /* 0x000fe200078e00ff */
[----:B------:R-:W-:Y:S01]  /*3430*/  LOP3.LUT R240, R243, UR25, R240, 0x96, !PT ;  /* 0x00000019f3f07c12 */ /* 0x000fe2000f8e96f0 */
[----:B------:R-:W-:Y:S01]  /*3440*/  UIADD3 UR25, UR28, 0x76cf5d0a, URZ ;  /* 0x76cf5d0a1c197890 */ /* 0x000fe2000fffe03f */
[----:B------:R-:W-:Y:S01]  /*3450*/  @P2 ISETP.GE.AND P6, PT, R236, R219, PT ;  /* 0x000000dbec00220c */ /* 0x000fe20003fc6270 */
[----:B------:R-:W-:Y:S01]  /*3460*/  IMAD.WIDE.U32 R248, R234, -0x2daee0ad, RZ ;  /* 0xd2511f53eaf87825 */ /* 0x000fe200078e00ff */
[----:B------:R-:W-:Y:S01]  /*3470*/  LOP3.LUT R236, R230, UR27, RZ, 0x3c, !PT ;  /* 0x0000001be6ec7c12 */ /* 0x000fe2000f8e3cff */
[----:B------:R-:W-:Y:S01]  /*3480*/  UIADD3 UR27, UR28, -0x126145ec, URZ ;  /* 0xed9eba141c1b7890 */ /* 0x000fe2000fffe03f */
[----:B------:R-:W-:Y:S01]  /*3490*/  LOP3.LUT R235, R242, UR26, RZ, 0x3c, !PT ;  /* 0x0000001af2eb7c12 */ /* 0x000fe2000f8e3cff */
[----:B------:R-:W-:Y:S01]  /*34a0*/  IMAD.WIDE.U32 R238, R238, -0x2daee0ad, RZ ;  /* 0xd2511f53eeee7825 */ /* 0x000fe200078e00ff */
[C---:B------:R-:W-:Y:S01]  /*34b0*/  LOP3.LUT R242, R236.reuse, R249, RZ, 0x3c, !PT ;  /* 0x000000f9ecf27212 */ /* 0x040fe200078e3cff */
[----:B------:R-:W-:Y:S01]  /*34c0*/  UIADD3 UR26, UR28, -0x56f99767, URZ ;  /* 0xa90668991c1a7890 */ /* 0x000fe2000fffe03f */
[----:B------:R-:W-:Y:S01]  /*34d0*/  LOP3.LUT R234, R236, R247, RZ, 0x3c, !PT ;  /* 0x000000f7ecea7212 */ /* 0x000fe200078e3cff */
[----:B------:R-:W-:Y:S01]  /*34e0*/  IMAD.WIDE.U32 R240, R240, -0x2daee0ad, RZ ;  /* 0xd2511f53f0f07825 */ /* 0x000fe200078e00ff */
[----:B------:R-:W-:Y:S03]  /*34f0*/  LOP3.LUT R236, R239, UR25, R246, 0x96, !PT ;  /* 0x00000019efec7c12 */ /* 0x000fe6000f8e96f6 */
[----:B------:R-:W-:Y:S01]  /*3500*/  @P2 VIADD R246, R244, 0x10 ;  /* 0x00000010f4f62836 */ /* 0x000fe20000000000 */
[----:B------:R-:W-:Y:S01]  /*3510*/  LOP3.LUT R237, R241, UR25, R248, 0x96, !PT ;  /* 0x00000019f1ed7c12 */ /* 0x000fe2000f8e96f8 */
[----:B------:R-:W-:Y:S01]  /*3520*/  LDSM.16.M88.4 R100, [R182] ;  /* 0x00000000b664783b */ /* 0x000fe20000000200 */
[----:B------:R-:W-:Y:S01]  /*3530*/  IMAD.WIDE.U32 R248, R242, -0x326172a9, RZ ;  /* 0xcd9e8d57f2f87825 */ /* 0x000fe200078e00ff */
[----:B------:R-:W-:Y:S03]  /*3540*/  UIADD3 UR25, UR29, -0x255992d5, URZ ;  /* 0xdaa66d2b1d197890 */ /* 0x000fe6000fffe03f */
[----:B------:R-:W-:Y:S01]  /*3550*/  IMAD.WIDE.U32 R242, R237, -0x326172a9, RZ ;  /* 0xcd9e8d57edf27825 */ /* 0x000fe200078e00ff */
[----:B------:R-:W-:Y:S02]  /*3560*/  LOP3.LUT R239, R235, R249, RZ, 0x3c, !PT ;  /* 0x000000f9ebef7212 */ /* 0x000fe400078e3cff */
[----:B------:R-:W1:Y:S01]  /*3570*/  LDSM.16.M88.4 R104, [R178+0x6000] ;  /* 0x00600000b268783b */ /* 0x000e620000000200 */
[----:B------:R-:W-:Y:S07]  /*3580*/  IMAD.WIDE.U32 R236, R236, -0x326172a9, RZ ;  /* 0xcd9e8d57ecec7825 */ /* 0x000fee00078e00ff */
        /* <DEDUP_REMOVED lines=31> */
[-C--:B------:R-:W-:Y:S05]  /*3780*/  HMMA.16816.F32 R4, R132, R136.reuse, R4 ;  /* 0x000000888404723c */ /* 0x080fea0000001804 */
[C---:B------:R-:W-:Y:S01]  /*3790*/  LEA R130, P0, R191.reuse, R210, 0x2 ;  /* 0x000000d2bf827211 */ /* 0x040fe200078010ff */
[C---:B---3--:R-:W-:Y:S05]  /*37a0*/  HMMA.16816.F32 R8, R140.reuse, R136, R8 ;  /* 0x000000888c08723c */ /* 0x048fea0000001808 */
[----:B------:R-:W-:Y:S01]  /*37b0*/  LEA.HI.X.SX32 R131, R191, R211, 0x2, P0 ;  /* 0x000000d3bf837211 */ /* 0x000fe200000f16ff */
[-C--:B------:R-:W-:Y:S03]  /*37c0*/  HMMA.16816.F32 R12, R140, R138.reuse, R12 ;  /* 0x0000008a8c0c723c */ /* 0x080fe6000000180c */
[----:B------:R-:W-:Y:S02]  /*37d0*/  @P2 ISETP.GE.AND P0, PT, R246, R219, PT ;  /* 0x000000dbf600220c */ /* 0x000fe40003f06270 */
[----:B------:R-:W-:Y:S01]  /*37e0*/  IMAD.WIDE.U32 R246, R234, -0x326172a9, RZ ;  /* 0xcd9e8d57eaf67825 */ /* 0x000fe200078e00ff */
[----:B------:R-:W-:Y:S01]  /*37f0*/  LOP3.LUT R234, R243, UR25, R248, 0x96, !PT ;  /* 0x00000019f3ea7c12 */ /* 0x000fe2000f8e96f8 */
[C---:B------:R-:W-:Y:S04]  /*3800*/  HMMA.16816.F32 R16, R132.reuse, R138, R16 ;  /* 0x0000008a8410723c */ /* 0x040fe80000001810 */
[----:B------:R-:W-:Y:S02]  /*3810*/  LOP3.LUT R241, R235, R247, RZ, 0x3c, !PT ;  /* 0x000000f7ebf17212 */ /* 0x000fe400078e3cff */
[----:B------:R-:W-:Y:S01]  /*3820*/  LOP3.LUT R235, R237, UR25, R246, 0x96, !PT ;  /* 0x00000019edeb7c12 */ /* 0x000fe2000f8e96f6 */
[-C--:B------:R-:W-:Y:S01]  /*3830*/  HMMA.16816.F32 R20, R132, R100.reuse, R20 ;  /* 0x000000648414723c */ /* 0x080fe20000001814 */
[----:B------:R-:W-:Y:S03]  /*3840*/  UIADD3 UR25, UR28, 0x32370b8f, URZ ;  /* 0x32370b8f1c197890 */ /* 0x000fe6000fffe03f */
[----:B------:R-:W-:Y:S02]  /*3850*/  FMUL.FTZ R237, R216, 1.4426950216293334961 ;  /* 0x3fb8aa3bd8ed7820 */ /* 0x000fe40000410000 */
[C---:B------:R-:W-:Y:S05]  /*3860*/  HMMA.16816.F32 R24, R140.reuse, R100, R24 ;  /* 0x000000648c18723c */ /* 0x040fea0000001818 */
[----:B------:R-:W-:Y:S01]  /*3870*/  FSEL R129, R237, RZ, P4 ;  /* 0x000000ffed817208 */ /* 0x000fe20002000000 */
[-C--:B------:R-:W-:Y:S03]  /*3880*/  HMMA.16816.F32 R28, R140, R102.reuse, R28 ;  /* 0x000000668c1c723c */ /* 0x080fe6000000181c */
[----:B------:R-:W-:Y:S02]  /*3890*/  FSETP.NEU.FTZ.AND P4, PT, R217, -INF , PT ;  /* 0xff800000d900780b */ /* 0x000fe40003f9d000 */
[----:B------:R-:W-:Y:S01]  /*38a0*/  FMUL.FTZ R237, R215, 1.4426950216293334961 ;  /* 0x3fb8aa3bd7ed7820 */ /* 0x000fe20000410000 */
[----:B------:R-:W-:Y:S01]  /*38b0*/  HMMA.16816.F32 R32, R132, R102, R32 ;  /* 0x000000668420723c */ /* 0x000fe20000001820 */
[----:B------:R-:W2:Y:S04]  /*38c0*/  LDSM.16.M88.4 R100, [R3+0x6800] ;  /* 0x006800000364783b */ /* 0x000ea80000000200 */
[----:B------:R-:W-:Y:S01]  /*38d0*/  IMAD.WIDE.U32 R142, R241, -0x2daee0ad, RZ ;  /* 0xd2511f53f18e7825 */ /* 0x000fe200078e00ff */
[-C--:B-1----:R-:W-:Y:S05]  /*38e0*/  HMMA.16816.F32 R4, R104, R108.reuse, R4 ;  /* 0x0000006c6804723c */ /* 0x082fea0000001804 */
[----:B------:R-:W-:Y:S01]  /*38f0*/  LOP3.LUT R246, R143, UR25, R238, 0x96, !PT ;  /* 0x000000198ff67c12 */ /* 0x000fe2000f8e96ee */
[----:B------:R-:W-:Y:S05]  /*3900*/  IMAD.WIDE.U32 R134, R239, -0x2daee0ad, RZ ;  /* 0xd2511f53ef867825 */ /* 0x000fea00078e00ff */
[----:B------:R-:W-:Y:S01]  /*3910*/  FMUL.FTZ R239, R217, 1.4426950216293334961 ;  /* 0x3fb8aa3bd9ef7820 */ /* 0x000fe20000410000 */
[C---:B----4-:R-:W-:Y:S04]  /*3920*/  HMMA.16816.F32 R8, R112.reuse, R108, R8 ;  /* 0x0000006c7008723c */ /* 0x050fe80000001808 */
[----:B------:R-:W-:Y:S01]  /*3930*/  FSEL R121, R239, RZ, P4 ;  /* 0x000000ffef797208 */ /* 0x000fe20002000000 */
[----:B------:R-:W-:Y:S01]  /*3940*/  IMAD.WIDE.U32 R246, R246, -0x326172a9, RZ ;  /* 0xcd9e8d57f6f67825 */ /* 0x000fe200078e00ff */
[----:B------:R-:W-:Y:S01]  /*3950*/  LOP3.LUT R250, R135, UR25, R240, 0x96, !PT ;  /* 0x0000001987fa7c12 */ /* 0x000fe2000f8e96f0 */
[-C--:B------:R-:W-:Y:S01]  /*3960*/  HMMA.16816.F32 R12, R112, R110.reuse, R12 ;  /* 0x0000006e700c723c */ /* 0x080fe2000000180c */
[----:B------:R-:W-:Y:S02]  /*3970*/  UIADD3 UR25, UR29, 0x78dde6e4, URZ ;  /* 0x78dde6e41d197890 */ /* 0x000fe4000fffe03f */
[C---:B------:R-:W-:Y:S01]  /*3980*/  FSETP.NEU.FTZ.AND P4, PT, R214.reuse, -INF , PT ;  /* 0xff800000d600780b */ /* 0x040fe20003f9d000 */
[----:B------:R-:W-:Y:S01]  /*3990*/  FMUL.FTZ R238, R214, 1.4426950216293334961 ;  /* 0x3fb8aa3bd6ee7820 */ /* 0x000fe20000410000 */
        /* <DEDUP_REMOVED lines=9> */
[-C--:B--2---:R-:W-:Y:S03]  /*3a30*/  HMMA.16816.F32 R20, R104, R100.reuse, R20 ;  /* 0x000000646814723c */ /* 0x084fe60000001814 */
[----:B------:R-:W-:Y:S01]  /*3a40*/  @P2 FSEL R9, R9, -INF , !P5 ;  /* 0xff80000009092808 */ /* 0x000fe20006800000 */
[----:B------:R-:W-:Y:S01]  /*3a50*/  IMAD.WIDE.U32 R248, R248, -0x2daee0ad, RZ ;  /* 0xd2511f53f8f87825 */ /* 0x000fe200078e00ff */
[----:B------:R-:W-:Y:S01]  /*3a60*/  FSEL R187, R237, RZ, P4 ;  /* 0x000000ffedbb7208 */ /* 0x000fe20002000000 */
[C---:B------:R-:W-:Y:S04]  /*3a70*/  HMMA.16816.F32 R24, R112.reuse, R100, R24 ;  /* 0x000000647018723c */ /* 0x040fe80000001818 */
[-C--:B------:R-:W-:Y:S01]  /*3a80*/  @P2 ISETP.GE.AND P4, PT, R244, R219.reuse, PT ;  /* 0x000000dbf400220c */ /* 0x080fe20003f86270 */
[--C-:B------:R-:W-:Y:S01]  /*3a90*/  FFMA.FTZ R235, R5, UR13, -R129.reuse ;  /* 0x0000000d05eb7c23 */ /* 0x100fe20008010881 */
[----:B------:R-:W-:Y:S01]  /*3aa0*/  LOP3.LUT R234, R239, UR27, R134, 0x96, !PT ;  /* 0x0000001befea7c12 */ /* 0x000fe2000f8e9686 */
[-C--:B------:R-:W-:Y:S04]  /*3ab0*/  HMMA.16816.F32 R28, R112, R102.reuse, R28 ;  /* 0x00000066701c723c */ /* 0x080fe8000000181c */
[----:B------:R-:W-:Y:S01]  /*3ac0*/  @P2 FSEL R4, R4, -INF , !P4 ;  /* 0xff80000004042808 */ /* 0x000fe20006000000 */
[----:B------:R-:W-:Y:S01]  /*3ad0*/  IMAD.WIDE.U32 R132, R234, -0x326172a9, RZ ;  /* 0xcd9e8d57ea847825 */ /* 0x000fe200078e00ff */
[----:B------:R-:W-:Y:S01]  /*3ae0*/  LOP3.LUT R237, R249, UR26, R238, 0x96, !PT ;  /* 0x0000001af9ed7c12 */ /* 0x000fe2000f8e96ee */
[----:B------:R-:W-:Y:S01]  /*3af0*/  HMMA.16816.F32 R32, R104, R102, R32 ;  /* 0x000000666820723c */ /* 0x000fe20000001820 */
[----:B------:R-:W-:Y:S03]  /*3b00*/  MUFU.EX2 R235, R235 ;  /* 0x000000eb00eb7308 */ /* 0x000fe60000000800 */
[----:B------:R-:W-:Y:S01]  /*3b10*/  @P2 FSEL R6, R6, -INF , !P4 ;  /* 0xff80000006062808 */ /* 0x000fe20006000000 */
[----:B------:R-:W-:Y:S01]  /*3b20*/  FFMA.FTZ R242, R4, UR13, -R129 ;  /* 0x0000000d04f27c23 */ /* 0x000fe20008010881 */
[----:B------:R-:W-:Y:S01]  /*3b30*/  LOP3.LUT R236, R247, UR25, R236, 0x96, !PT ;  /* 0x00000019f7ec7c12 */ /* 0x000fe2000f8e96ec */
[----:B------:R-:W-:Y:S01]  /*3b40*/  UIADD3 UR25, UR29, -0x4ab325aa, URZ ;  /* 0xb54cda561d197890 */ /* 0x000fe2000fffe03f */
[----:B------:R-:W-:Y:S03]  /*3b50*/  @P2 FSEL R8, R8, -INF , !P4 ;  /* 0xff80000008082808 */ /* 0x000fe60006000000 */
[----:B------:R1:W2:Y:S01]  /*3b60*/  MUFU.EX2 R234, R242 ;  /* 0x000000f200ea7308 */ /* 0x0002a20000000800 */
[----:B------:R-:W-:Y:S01]  /*3b70*/  LOP3.LUT R238, R241, UR27, R142, 0x96, !PT ;  /* 0x0000001bf1ee7c12 */ /* 0x000fe2000f8e968e */
[----:B------:R-:W-:Y:S01]  /*3b80*/  IMAD.WIDE.U32 R138, R237, -0x326172a9, RZ ;  /* 0xcd9e8d57ed8a7825 */ /* 0x000fe200078e00ff */
[----:B------:R-:W-:Y:S02]  /*3b90*/  @P2 FSEL R11, R11, -INF , !P5 ;  /* 0xff8000000b0b2808 */ /* 0x000fe40006800000 */
[----:B------:R-:W-:Y:S01]  /*3ba0*/  @P2 FSEL R10, R10, -INF , !P4 ;  /* 0xff8000000a0a2808 */ /* 0x000fe20006000000 */
[----:B------:R-:W-:Y:S01]  /*3bb0*/  IMAD.U32 R105, RZ, RZ, UR6 ;  /* 0x00000006ff697e24 */ /* 0x000fe2000f8e00ff */
[----:B------:R-:W-:Y:S01]  /*3bc0*/  @P2 FSEL R13, R13, -INF , !P1 ;  /* 0xff8000000d0d2808 */ /* 0x000fe20004800000 */
[----:B------:R-:W-:Y:S01]  /*3bd0*/  IMAD.WIDE.U32 R136, R238, -0x326172a9, RZ ;  /* 0xcd9e8d57ee887825 */ /* 0x000fe200078e00ff */
[----:B------:R-:W-:Y:S02]  /*3be0*/  LOP3.LUT R239, R139, UR25, R132, 0x96, !PT ;  /* 0x000000198bef7c12 */ /* 0x000fe4000f8e9684 */
[----:B------:R-:W-:Y:S01]  /*3bf0*/  @P2 FSEL R15, R15, -INF , !P1 ;  /* 0xff8000000f0f2808 */ /* 0x000fe20004800000 */
[----:B------:R-:W-:Y:S01]  /*3c00*/  FFMA.FTZ R247, R10, UR13, -R187 ;  /* 0x0000000d0af77c23 */ /* 0x000fe200080108bb */
[----:B------:R-:W-:Y:S01]  /*3c10*/  @P2 FSEL R12, R12, -INF , !P6 ;  /* 0xff8000000c0c2808 */ /* 0x000fe20007000000 */
[----:B------:R-:W-:Y:S01]  /*3c20*/  FFMA.FTZ R238, R8, UR13, -R123 ;  /* 0x0000000d08ee7c23 */ /* 0x000fe2000801087b */
[C---:B------:R-:W-:Y:S01]  /*3c30*/  LOP3.LUT R237, R239.reuse, 0xff, RZ, 0xc0, !PT ;  /* 0x000000ffefed7812 */ /* 0x040fe200078ec0ff */
[----:B------:R-:W-:Y:S01]  /*3c40*/  IMAD.WIDE.U32 R142, R236, -0x2daee0ad, RZ ;  /* 0xd2511f53ec8e7825 */ /* 0x000fe200078e00ff */
[----:B------:R-:W-:Y:S02]  /*3c50*/  LOP3.LUT R241, R239, 0xffff, RZ, 0xc0, !PT ;  /* 0x0000ffffeff17812 */ /* 0x000fe400078ec0ff */
[----:B------:R-:W-:Y:S01]  /*3c60*/  ISETP.LE.U32.AND P4, PT, R237, UR14, PT ;  /* 0x0000000eed007c0c */ /* 0x000fe2000bf83070 */
[----:B------:R-:W-:Y:S01]  /*3c70*/  FFMA.FTZ R251, R15, UR13, -R187 ;  /* 0x0000000d0ffb7c23 */ /* 0x000fe200080108bb */
[----:B------:R-:W-:Y:S01]  /*3c80*/  LOP3.LUT R240, R143, UR26, R240, 0x96, !PT ;  /* 0x0000001a8ff07c12 */ /* 0x000fe2000f8e96f0 */
[----:B-1----:R-:W-:Y:S01]  /*3c90*/  FFMA.FTZ R242, R7, UR13, -R121 ;  /* 0x0000000d07f27c23 */ /* 0x002fe20008010879 */
[----:B------:R-:W-:Y:S01]  /*3ca0*/  SHF.R.U32.HI R237, RZ, 0x18, R239 ;  /* 0x00000018ffed7819 */ /* 0x000fe200000116ef */
[----:B------:R-:W-:Y:S01]  /*3cb0*/  FFMA.FTZ R236, R6, UR13, -R121 ;  /* 0x0000000d06ec7c23 */ /* 0x000fe20008010879 */
[----:B------:R-:W-:Y:S01]  /*3cc0*/  SHF.R.U32.HI R241, RZ, 0x8, R241 ;  /* 0x00000008fff17819 */ /* 0x000fe200000116f1 */
[----:B------:R-:W-:Y:S01]  /*3cd0*/  IMAD.WIDE.U32 R134, R240, -0x326172a9, RZ ;  /* 0xcd9e8d57f0867825 */ /* 0x000fe200078e00ff */
[----:B------:R-:W-:Y:S01]  /*3ce0*/  ISETP.LE.U32.AND P5, PT, R237, UR14, PT ;  /* 0x0000000eed007c0c */ /* 0x000fe2000bfa3070 */
[----:B------:R-:W-:Y:S01]  /*3cf0*/  MUFU.EX2 R238, R238 ;  /* 0x000000ee00ee7308 */ /* 0x000fe20000000800 */
[----:B------:R-:W-:Y:S01]  /*3d00*/  SHF.R.U32.HI R240, RZ, 0x10, R239 ;  /* 0x00000010fff07819 */ /* 0x000fe200000116ef */
[----:B------:R-:W-:Y:S01]  /*3d10*/  FFMA.FTZ R239, R9, UR13, -R123 ;  /* 0x0000000d09ef7c23 */ /* 0x000fe2000801087b */
[----:B------:R-:W-:Y:S01]  /*3d20*/  @P2 FSEL R17, R17, -INF , !P1 ;  /* 0xff80000011112808 */ /* 0x000fe20004800000 */
[----:B--2---:R-:W-:Y:S01]  /*3d30*/  @!P4 FADD.FTZ R234, -R234, -RZ ;  /* 0x800000ffeaeac221 */ /* 0x004fe20000010100 */
[----:B------:R-:W-:Y:S02]  /*3d40*/  LOP3.LUT R240, R240, 0xff, RZ, 0xc0, !PT ;  /* 0x000000fff0f07812 */ /* 0x000fe400078ec0ff */
[----:B------:R-:W-:Y:S03]  /*3d50*/  @P2 FSEL R19, R19, -INF , !P1 ;  /* 0xff80000013132808 */ /* 0x000fe60004800000 */
[----:B------:R1:W2:Y:S01]  /*3d60*/  MUFU.EX2 R237, R242 ;  /* 0x000000f200ed7308 */ /* 0x0002a20000000800 */
[----:B------:R-:W-:Y:S02]  /*3d70*/  LOP3.LUT R241, R241, 0xffff, RZ, 0xc0, !PT ;  /* 0x0000fffff1f17812 */ /* 0x000fe400078ec0ff */
[----:B------:R-:W-:Y:S02]  /*3d80*/  @P2 FSEL R14, R14, -INF , !P6 ;  /* 0xff8000000e0e2808 */ /* 0x000fe40007000000 */
[----:B------:R-:W-:Y:S01]  /*3d90*/  LOP3.LUT R245, R135, UR25, R136, 0x96, !PT ;  /* 0x0000001987f57c12 */ /* 0x000fe2000f8e9688 */
[----:B------:R-:W-:Y:S01]  /*3da0*/  UIADD3 UR25, UR29, 0x1715609d, URZ ;  /* 0x1715609d1d197890 */ /* 0x000fe2000fffe03f */
[----:B------:R-:W-:Y:S03]  /*3db0*/  @P2 FSEL R16, R16, -INF , !P6 ;  /* 0xff80000010102808 */ /* 0x000fe60007000000 */
[----:B------:R-:W3:Y:S01]  /*3dc0*/  MUFU.EX2 R236, R236 ;  /* 0x000000ec00ec7308 */ /* 0x000ee20000000800 */
[----:B------:R-:W-:Y:S02]  /*3dd0*/  ISETP.LE.U32.AND P1, PT, R240, UR14, PT ;  /* 0x0000000ef0007c0c */ /* 0x000fe4000bf23070 */
[----:B------:R-:W-:Y:S02]  /*3de0*/  @P2 FSEL R18, R18, -INF , !P6 ;  /* 0xff80000012122808 */ /* 0x000fe40007000000 */
[----:B------:R-:W-:Y:S02]  /*3df0*/  ISETP.LE.U32.AND P6, PT, R241, UR14, PT ;  /* 0x0000000ef1007c0c */ /* 0x000fe4000bfc3070 */
[C---:B------:R-:W-:Y:S03]  /*3e00*/  LOP3.LUT R241, R245.reuse, 0xffff, RZ, 0xc0, !PT ;  /* 0x0000fffff5f17812 */ /* 0x040fe600078ec0ff */
[----:B------:R4:W4:Y:S01]  /*3e10*/  MUFU.EX2 R240, R247 ;  /* 0x000000f700f07308 */ /* 0x0009220000000800 */
[----:B-1----:R-:W-:Y:S01]  /*3e20*/  LOP3.LUT R242, R245, 0xff, RZ, 0xc0, !PT ;  /* 0x000000fff5f27812 */ /* 0x002fe200078ec0ff */
[----:B--2---:R-:W-:Y:S01]  /*3e30*/  @!P5 FADD.FTZ R237, -R237, -RZ ;  /* 0x800000ffededd221 */ /* 0x004fe20000010100 */
[----:B------:R-:W-:Y:S02]  /*3e40*/  @P2 FSEL R20, R20, -INF , !P0 ;  /* 0xff80000014142808 */ /* 0x000fe40004000000 */
[----:B------:R-:W-:Y:S01]  /*3e50*/  SHF.R.U32.HI R243, RZ, 0x8, R241 ;  /* 0x00000008fff37819 */ /* 0x000fe200000116f1 */
[----:B------:R-:W-:Y:S01]  /*3e60*/  FFMA.FTZ R241, R11, UR13, -R187 ;  /* 0x0000000d0bf17c23 */ /* 0x000fe200080108bb */
[----:B------:R-:W-:Y:S03]  /*3e70*/  @P2 FSEL R22, R22, -INF , !P0 ;  /* 0xff80000016162808 */ /* 0x000fe60004000000 */
[----:B------:R-:W1:Y:S01]  /*3e80*/  MUFU.EX2 R239, R239 ;  /* 0x000000ef00ef7308 */ /* 0x000e620000000800 */
[----:B------:R-:W-:Y:S01]  /*3e90*/  ISETP.LE.U32.AND P4, PT, R242, UR14, PT ;  /* 0x0000000ef2007c0c */ /* 0x000fe2000bf83070 */
[----:B---3--:R-:W-:Y:S01]  /*3ea0*/  @!P1 FADD.FTZ R236, -R236, -RZ ;  /* 0x800000ffecec9221 */ /* 0x008fe20000010100 */
[----:B------:R-:W-:Y:S01]  /*3eb0*/  @P2 FSEL R24, R24, -INF , !P0 ;  /* 0xff80000018182808 */ /* 0x000fe20004000000 */
[----:B------:R-:W-:Y:S01]  /*3ec0*/  @!P6 FADD.FTZ R235, -R235, -RZ ;  /* 0x800000ffebebe221 */ /* 0x000fe20000010100 */
[----:B------:R-:W-:Y:S02]  /*3ed0*/  LOP3.LUT R242, R243, 0xffff, RZ, 0xc0, !PT ;  /* 0x0000fffff3f27812 */ /* 0x000fe400078ec0ff */
[----:B------:R-:W-:Y:S03]  /*3ee0*/  SHF.R.U32.HI R243, RZ, 0x10, R245 ;  /* 0x00000010fff37819 */ /* 0x000fe600000116f5 */
[----:B------:R-:W2:Y:S01]  /*3ef0*/  MUFU.EX2 R241, R241 ;  /* 0x000000f100f17308 */ /* 0x000ea20000000800 */
[----:B------:R-:W-:Y:S01]  /*3f00*/  ISETP.LE.U32.AND P6, PT, R242, UR14, PT ;  /* 0x0000000ef2007c0c */ /* 0x000fe2000bfc3070 */
[----:B------:R-:W-:Y:S01]  /*3f10*/  @P2 VIADD R242, R244, 0x11 ;  /* 0x00000011f4f22836 */ /* 0x000fe20000000000 */
[----:B------:R-:W-:Y:S01]  /*3f20*/  LOP3.LUT R243, R243, 0xff, RZ, 0xc0, !PT ;  /* 0x000000fff3f37812 */ /* 0x000fe200078ec0ff */
[----:B----4-:R-:W-:Y:S01]  /*3f30*/  FFMA.FTZ R247, R12, UR13, -R123 ;  /* 0x0000000d0cf77c23 */ /* 0x010fe2000801087b */
[----:B------:R-:W-:Y:S01]  /*3f40*/  LOP3.LUT R250, R133, UR25, R250, 0x96, !PT ;  /* 0x0000001985fa7c12 */ /* 0x000fe2000f8e96fa */
[----:B------:R-:W-:Y:S01]  /*3f50*/  @!P4 FADD.FTZ R238, -R238, -RZ ;  /* 0x800000ffeeeec221 */ /* 0x000fe20000010100 */
[-C--:B------:R-:W-:Y:S01]  /*3f60*/  @P2 ISETP.GE.AND P4, PT, R252, R219.reuse, PT ;  /* 0x000000dbfc00220c */ /* 0x080fe20003f86270 */
[----:B------:R-:W-:Y:S01]  /*3f70*/  FFMA.FTZ R252, R16, UR13, -R129 ;  /* 0x0000000d10fc7c23 */ /* 0x000fe20008010881 */
[-C--:B------:R-:W-:Y:S01]  /*3f80*/  @P2 ISETP.GE.AND P1, PT, R242, R219.reuse, PT ;  /* 0x000000dbf200220c */ /* 0x080fe20003f26270 */
[----:B------:R-:W-:Y:S01]  /*3f90*/  IMAD.WIDE.U32 R132, R250, -0x2daee0ad, RZ ;  /* 0xd2511f53fa847825 */ /* 0x000fe200078e00ff */
[----:B------:R-:W-:Y:S01]  /*3fa0*/  ISETP.LE.U32.AND P5, PT, R243, UR14, PT ;  /* 0x0000000ef3007c0c */ /* 0x000fe2000bfa3070 */
[----:B------:R3:W4:Y:S01]  /*3fb0*/  MUFU.EX2 R242, R247 ;  /* 0x000000f700f27308 */ /* 0x0007220000000800 */
[----:B------:R-:W-:Y:S01]  /*3fc0*/  LOP3.LUT R249, R137, UR25, R246, 0x96, !PT ;  /* 0x0000001989f97c12 */ /* 0x000fe2000f8e96f6 */
[----:B------:R-:W-:Y:S01]  /*3fd0*/  UIADD3 UR25, UR28, 0x646e171e, URZ ;  /* 0x646e171e1c197890 */ /* 0x000fe2000fffe03f */
[----:B------:R-:W-:Y:S01]  /*3fe0*/  SHF.R.U32.HI R245, RZ, 0x18, R245 ;  /* 0x00000018fff57819 */ /* 0x000fe200000116f5 */
[----:B------:R-:W4:Y:S01]  /*3ff0*/  LDG.E R246, desc[UR30][R130.64+0x20] ;  /* 0x0000201e82f67981 */ /* 0x000f22000c1e1900 */
[----:B------:R-:W-:Y:S01]  /*4000*/  LOP3.LUT R7, R132, 0xffff, RZ, 0xc0, !PT ;  /* 0x0000ffff84077812 */ /* 0x000fe200078ec0ff */
[----:B------:R-:W-:Y:S01]  /*4010*/  IMAD.WIDE.U32 R136, R249, -0x2daee0ad, RZ ;  /* 0xd2511f53f9887825 */ /* 0x000fe200078e00ff */
[----:B------:R-:W-:Y:S01]  /*4020*/  @P2 FSEL R26, R26, -INF , !P0 ;  /* 0xff8000001a1a2808 */ /* 0x000fe20004000000 */
[----:B------:R-:W5:Y:S01]  /*4030*/  LDG.E R250, desc[UR30][R130.64+0x80] ;  /* 0x0000801e82fa7981 */ /* 0x000f62000c1e1900 */
[----:B------:R-:W-:Y:S01]  /*4040*/  LOP3.LUT R141, R133, UR25, R248, 0x96, !PT ;  /* 0x00000019858d7c12 */ /* 0x000fe2000f8e96f8 */
[----:B------:R-:W-:Y:S01]  /*4050*/  @P2 VIADD R244, R244, 0x19 ;  /* 0x00000019f4f42836 */ /* 0x000fe20000000000 */
[----:B------:R-:W-:Y:S01]  /*4060*/  LOP3.LUT R133, R134, 0xff, RZ, 0xc0, !PT ;  /* 0x000000ff86857812 */ /* 0x000fe200078ec0ff */
[----:B------:R2:W-:Y:S01]  /*4070*/  MUFU.EX2 R248, R252 ;  /* 0x000000fc00f87308 */ /* 0x0005e20000000800 */
[----:B------:R-:W-:Y:S01]  /*4080*/  @P2 FSEL R21, R21, -INF , !P1 ;  /* 0xff80000015152808 */ /* 0x000fe20004800000 */
[----:B------:R-:W5:Y:S01]  /*4090*/  LDG.E R249, desc[UR30][R130.64+0xa0] ;  /* 0x0000a01e82f97981 */ /* 0x000f62000c1e1900 */
[----:B------:R-:W-:Y:S01]  /*40a0*/  @P2 FSEL R23, R23, -INF , !P1 ;  /* 0xff80000017172808 */ /* 0x000fe20004800000 */
[----:B------:R-:W-:Y:S01]  /*40b0*/  @!P5 FADD.FTZ R240, -R240, -RZ ;  /* 0x800000fff0f0d221 */ /* 0x000fe20000010100 */
[----:B------:R-:W-:Y:S01]  /*40c0*/  ISETP.LE.U32.AND P5, PT, R245, UR14, PT ;  /* 0x0000000ef5007c0c */ /* 0x000fe2000bfa3070 */
[----:B---3--:R3:W4:Y:S01]  /*40d0*/  LDG.E R247, desc[UR30][R130.64] ;  /* 0x0000001e82f77981 */ /* 0x008722000c1e1900 */
[----:B------:R-:W-:Y:S01]  /*40e0*/  @P2 FSEL R25, R25, -INF , !P1 ;  /* 0xff80000019192808 */ /* 0x000fe20004800000 */
[----:B-1----:R-:W-:Y:S01]  /*40f0*/  @!P6 FADD.FTZ R239, -R239, -RZ ;  /* 0x800000ffefefe221 */ /* 0x002fe20000010100 */
[----:B------:R-:W-:Y:S01]  /*4100*/  @P2 ISETP.GE.AND P6, PT, R244, R219, PT ;  /* 0x000000dbf400220c */ /* 0x000fe20003fc6270 */
[----:B------:R-:W-:Y:S01]  /*4110*/  FFMA.FTZ R243, R13, UR13, -R123 ;  /* 0x0000000d0df37c23 */ /* 0x000fe2000801087b */
[----:B------:R-:W-:Y:S01]  /*4120*/  @P2 FSEL R27, R27, -INF , !P1 ;  /* 0xff8000001b1b2808 */ /* 0x000fe20004800000 */
[----:B------:R-:W-:Y:S01]  /*4130*/  FFMA.FTZ R244, R14, UR13, -R187 ;  /* 0x0000000d0ef47c23 */ /* 0x000fe200080108bb */
[----:B------:R-:W-:Y:S01]  /*4140*/  LOP3.LUT R143, R137, UR25, R142, 0x96, !PT ;  /* 0x00000019898f7c12 */ /* 0x000fe2000f8e968e */
[----:B------:R-:W-:Y:S01]  /*4150*/  FFMA.FTZ R142, R20, UR13, -R129 ;  /* 0x0000000d148e7c23 */ /* 0x000fe20008010881 */
[----:B------:R-:W-:Y:S01]  /*4160*/  @P2 FSEL R28, R28, -INF , !P4 ;  /* 0xff8000001c1c2808 */ /* 0x000fe20006000000 */
[----:B------:R1:W-:Y:S01]  /*4170*/  MUFU.EX2 R245, R251 ;  /* 0x000000fb00f57308 */ /* 0x0003e20000000800 */
[----:B--2---:R-:W-:Y:S01]  /*4180*/  LOP3.LUT R252, R134, 0xffff, RZ, 0xc0, !PT ;  /* 0x0000ffff86fc7812 */ /* 0x004fe200078ec0ff */
[----:B------:R-:W-:Y:S01]  /*4190*/  @!P5 FADD.FTZ R241, -R241, -RZ ;  /* 0x800000fff1f1d221 */ /* 0x000fe20000010100 */
[----:B------:R-:W-:Y:S01]  /*41a0*/  ISETP.LE.U32.AND P5, PT, R133, UR14, PT ;  /* 0x0000000e85007c0c */ /* 0x000fe2000bfa3070 */
[----:B------:R-:W-:Y:S01]  /*41b0*/  FFMA.FTZ R133, R19, UR13, -R121 ;  /* 0x0000000d13857c23 */ /* 0x000fe20008010879 */
[----:B------:R-:W-:Y:S01]  /*41c0*/  SHF.R.U32.HI R252, RZ, 0x8, R252 ;  /* 0x00000008fffc7819 */ /* 0x000fe200000116fc */
[----:B------:R-:W-:Y:S01]  /*41d0*/  FFMA.FTZ R27, R27, UR13, -R187 ;  /* 0x0000000d1b1b7c23 */ /* 0x000fe200080108bb */
[----:B------:R-:W-:Y:S03]  /*41e0*/  LOP3.LUT R135, R138, 0xffff, RZ, 0xc0, !PT ;  /* 0x0000ffff8a877812 */ /* 0x000fe600078ec0ff */
[----:B------:R-:W2:Y:S01]  /*41f0*/  MUFU.EX2 R243, R243 ;  /* 0x000000f300f37308 */ /* 0x000ea20000000800 */
[----:B------:R-:W-:Y:S02]  /*4200*/  LOP3.LUT R252, R252, 0xffff, RZ, 0xc0, !PT ;  /* 0x0000fffffcfc7812 */ /* 0x000fe400078ec0ff */
[----:B------:R-:W-:Y:S02]  /*4210*/  LOP3.LUT R139, R138, 0xff, RZ, 0xc0, !PT ;  /* 0x000000ff8a8b7812 */ /* 0x000fe400078ec0ff */
[----:B------:R-:W-:Y:S02]  /*4220*/  ISETP.LE.U32.AND P0, PT, R252, UR14, PT ;  /* 0x0000000efc007c0c */ /* 0x000fe4000bf03070 */
[--C-:B---3--:R-:W-:Y:S01]  /*4230*/  SHF.R.U32.HI R130, RZ, 0x10, R134.reuse ;  /* 0x00000010ff827819 */ /* 0x108fe20000011686 */
[----:B----4-:R-:W-:Y:S01]  /*4240*/  @!P5 FADD.FTZ R242, -R242, -RZ ;  /* 0x800000fff2f2d221 */ /* 0x010fe20000010100 */
[----:B------:R-:W-:Y:S01]  /*4250*/  SHF.R.U32.HI R134, RZ, 0x18, R134 ;  /* 0x00000018ff867819 */ /* 0x000fe20000011686 */
[----:B-1----:R-:W-:Y:S01]  /*4260*/  FFMA.FTZ R251, R17, UR13, -R129 ;  /* 0x0000000d11fb7c23 */ /* 0x002fe20008010881 */
[----:B------:R-:W-:Y:S01]  /*4270*/  LOP3.LUT R130, R130, 0xff, RZ, 0xc0, !PT ;  /* 0x000000ff82827812 */ /* 0x000fe200078ec0ff */
[----:B------:R-:W1:Y:S01]  /*4280*/  MUFU.EX2 R244, R244 ;  /* 0x000000f400f47308 */ /* 0x000e620000000800 */
[----:B------:R-:W-:Y:S01]  /*4290*/  SHF.R.U32.HI R135, RZ, 0x8, R135 ;  /* 0x00000008ff877819 */ /* 0x000fe20000011687 */
[--C-:B------:R-:W-:Y:S01]  /*42a0*/  FFMA.FTZ R131, R18, UR13, -R121.reuse ;  /* 0x0000000d12837c23 */ /* 0x100fe20008010879 */
[----:B------:R-:W-:Y:S02]  /*42b0*/  ISETP.LE.U32.AND P1, PT, R130, UR14, PT ;  /* 0x0000000e82007c0c */ /* 0x000fe4000bf23070 */
[----:B------:R-:W-:Y:S01]  /*42c0*/  ISETP.LE.U32.AND P5, PT, R139, UR14, PT ;  /* 0x0000000e8b007c0c */ /* 0x000fe2000bfa3070 */
[----:B--2---:R-:W-:Y:S01]  /*42d0*/  @!P0 FADD.FTZ R243, -R243, -RZ ;  /* 0x800000fff3f38221 */ /* 0x004fe20000010100 */
[----:B------:R-:W-:Y:S01]  /*42e0*/  ISETP.LE.U32.AND P0, PT, R134, UR14, PT ;  /* 0x0000000e86007c0c */ /* 0x000fe2000bf03070 */
[--C-:B------:R-:W-:Y:S01]  /*42f0*/  FFMA.FTZ R134, R23, UR13, -R121.reuse ;  /* 0x0000000d17867c23 */ /* 0x100fe20008010879 */
[----:B------:R-:W-:Y:S01]  /*4300*/  LOP3.LUT R139, R135, 0xffff, RZ, 0xc0, !PT ;  /* 0x0000ffff878b7812 */ /* 0x000fe200078ec0ff */
[----:B------:R-:W2:Y:S01]  /*4310*/  MUFU.EX2 R251, R251 ;  /* 0x000000fb00fb7308 */ /* 0x000ea20000000800 */
[----:B------:R-:W-:Y:S01]  /*4320*/  @P2 FSEL R30, R30, -INF , !P4 ;  /* 0xff8000001e1e2808 */ /* 0x000fe20006000000 */
[----:B------:R-:W-:Y:S01]  /*4330*/  FFMA.FTZ R135, R22, UR13, -R121 ;  /* 0x0000000d16877c23 */ /* 0x000fe20008010879 */
[----:B------:R-:W-:Y:S02]  /*4340*/  @P2 FSEL R32, R32, -INF , !P4 ;  /* 0xff80000020202808 */ /* 0x000fe40006000000 */
[----:B------:R-:W-:Y:S01]  /*4350*/  @P2 FSEL R29, R29, -INF , !P6 ;  /* 0xff8000001d1d2808 */ /* 0x000fe20007000000 */
[----:B-1----:R-:W-:Y:S01]  /*4360*/  @!P1 FADD.FTZ R244, -R244, -RZ ;  /* 0x800000fff4f49221 */ /* 0x002fe20000010100 */
[----:B------:R-:W-:Y:S03]  /*4370*/  ISETP.LE.U32.AND P1, PT, R139, UR14, PT ;  /* 0x0000000e8b007c0c */ /* 0x000fe6000bf23070 */
[----:B------:R-:W1:Y:S01]  /*4380*/  MUFU.EX2 R131, R131 ;  /* 0x0000008300837308 */ /* 0x000e620000000800 */
[--C-:B------:R-:W-:Y:S01]  /*4390*/  SHF.R.U32.HI R139, RZ, 0x10, R138.reuse ;  /* 0x00000010ff8b7819 */ /* 0x100fe2000001168a */
[----:B------:R-:W-:Y:S01]  /*43a0*/  @!P0 FADD.FTZ R245, -R245, -RZ ;  /* 0x800000fff5f58221 */ /* 0x000fe20000010100 */
[----:B------:R-:W-:Y:S01]  /*43b0*/  SHF.R.U32.HI R138, RZ, 0x18, R138 ;  /* 0x00000018ff8a7819 */ /* 0x000fe2000001168a */
[----:B------:R-:W-:Y:S01]  /*43c0*/  @!P5 FADD.FTZ R248, -R248, -RZ ;  /* 0x800000fff8f8d221 */ /* 0x000fe20000010100 */
[----:B------:R-:W-:Y:S02]  /*43d0*/  LOP3.LUT R139, R139, 0xff, RZ, 0xc0, !PT ;  /* 0x000000ff8b8b7812 */ /* 0x000fe400078ec0ff */
[----:B------:R-:W-:Y:S03]  /*43e0*/  ISETP.LE.U32.AND P5, PT, R138, UR14, PT ;  /* 0x0000000e8a007c0c */ /* 0x000fe6000bfa3070 */
[----:B------:R3:W4:Y:S01]  /*43f0*/  MUFU.EX2 R252, R133 ;  /* 0x0000008500fc7308 */ /* 0x0007220000000800 */
[----:B------:R-:W-:Y:S02]  /*4400*/  ISETP.LE.U32.AND P0, PT, R139, UR14, PT ;  /* 0x0000000e8b007c0c */ /* 0x000fe4000bf03070 */
[----:B------:R-:W-:Y:S01]  /*4410*/  LOP3.LUT R139, R141, 0xff, RZ, 0xc0, !PT ;  /* 0x000000ff8d8b7812 */ /* 0x000fe200078ec0ff */
[----:B--2---:R-:W-:Y:S01]  /*4420*/  @!P1 FADD.FTZ R251, -R251, -RZ ;  /* 0x800000fffbfb9221 */ /* 0x004fe20000010100 */
[----:B------:R-:W-:Y:S02]  /*4430*/  SHF.R.U32.HI R138, RZ, 0x18, R141 ;  /* 0x00000018ff8a7819 */ /* 0x000fe4000001168d */
[----:B------:R-:W-:Y:S03]  /*4440*/  ISETP.LE.U32.AND P1, PT, R139, UR14, PT ;  /* 0x0000000e8b007c0c */ /* 0x000fe6000bf23070 */
[----:B------:R2:W2:Y:S01]  /*4450*/  MUFU.EX2 R130, R142 ;  /* 0x0000008e00827308 */ /* 0x0004a20000000800 */
[----:B------:R-:W-:Y:S01]  /*4460*/  FFMA.FTZ R139, R25, UR13, -R123 ;  /* 0x0000000d198b7c23 */ /* 0x000fe2000801087b */
[----:B------:R-:W-:Y:S02]  /*4470*/  SHF.R.U32.HI R25, RZ, 0x10, R141 ;  /* 0x00000010ff197819 */ /* 0x000fe4000001168d */
[----:B------:R-:W-:Y:S01]  /*4480*/  LOP3.LUT R141, R141, 0xffff, RZ, 0xc0, !PT ;  /* 0x0000ffff8d8d7812 */ /* 0x000fe200078ec0ff */
[----:B-1----:R-:W-:Y:S01]  /*4490*/  @!P0 FADD.FTZ R131, -R131, -RZ ;  /* 0x800000ff83838221 */ /* 0x002fe20000010100 */
[----:B------:R-:W-:Y:S04]  /*44a0*/  ISETP.LE.U32.AND P0, PT, R138, UR14, PT ;  /* 0x0000000e8a007c0c */ /* 0x000fe8000bf03070 */
[----:B------:R-:W1:Y:S01]  /*44b0*/  MUFU.EX2 R135, R135 ;  /* 0x0000008700877308 */ /* 0x000e620000000800 */
[----:B------:R-:W-:Y:S01]  /*44c0*/  LOP3.LUT R25, R25, 0xff, RZ, 0xc0, !PT ;  /* 0x000000ff19197812 */ /* 0x000fe200078ec0ff */
[----:B---3--:R-:W-:Y:S01]  /*44d0*/  FFMA.FTZ R133, R21, UR13, -R129 ;  /* 0x0000000d15857c23 */ /* 0x008fe20008010881 */
[----:B----4-:R-:W-:Y:S01]  /*44e0*/  @!P5 FADD.FTZ R252, -R252, -RZ ;  /* 0x800000fffcfcd221 */ /* 0x010fe20000010100 */
[----:B------:R-:W-:Y:S02]  /*44f0*/  SHF.R.U32.HI R141, RZ, 0x8, R141 ;  /* 0x00000008ff8d7819 */ /* 0x000fe4000001168d */
[----:B------:R-:W-:Y:S04]  /*4500*/  ISETP.LE.U32.AND P5, PT, R25, UR14, PT ;  /* 0x0000000e19007c0c */ /* 0x000fe8000bfa3070 */
[----:B------:R-:W-:Y:S01]  /*4510*/  MUFU.EX2 R138, R139 ;  /* 0x0000008b008a7308 */ /* 0x000fe20000000800 */
[----:B------:R-:W-:Y:S01]  /*4520*/  LOP3.LUT R25, R143, 0xffff, RZ, 0xc0, !PT ;  /* 0x0000ffff8f197812 */ /* 0x000fe200078ec0ff */
[----:B--2---:R-:W-:Y:S01]  /*4530*/  FFMA.FTZ R142, R26, UR13, -R187 ;  /* 0x0000000d1a8e7c23 */ /* 0x004fe200080108bb */
[----:B------:R-:W-:Y:S01]  /*4540*/  LOP3.LUT R141, R141, 0xffff, RZ, 0xc0, !PT ;  /* 0x0000ffff8d8d7812 */ /* 0x000fe200078ec0ff */
[----:B------:R-:W-:Y:S01]  /*4550*/  @!P1 FADD.FTZ R130, -R130, -RZ ;  /* 0x800000ff82829221 */ /* 0x000fe20000010100 */
[----:B------:R-:W-:Y:S02]  /*4560*/  LOP3.LUT R26, R143, 0xff, RZ, 0xc0, !PT ;  /* 0x000000ff8f1a7812 */ /* 0x000fe400078ec0ff */
[----:B------:R-:W-:Y:S03]  /*4570*/  SHF.R.U32.HI R25, RZ, 0x8, R25 ;  /* 0x00000008ff197819 */ /* 0x000fe60000011619 */
[----:B------:R2:W-:Y:S01]  /*4580*/  MUFU.EX2 R139, R27 ;  /* 0x0000001b008b7308 */ /* 0x0005e20000000800 */
[----:B------:R-:W-:Y:S02]  /*4590*/  @P2 FSEL R31, R31, -INF , !P6 ;  /* 0xff8000001f1f2808 */ /* 0x000fe40007000000 */
[----:B------:R-:W-:Y:S01]  /*45a0*/  @P2 FSEL R33, R33, -INF , !P6 ;  /* 0xff80000021212808 */ /* 0x000fe20007000000 */
[----:B-1----:R-:W-:Y:S01]  /*45b0*/  @!P5 FADD.FTZ R135, -R135, -RZ ;  /* 0x800000ff8787d221 */ /* 0x002fe20000010100 */
[----:B------:R-:W-:Y:S02]  /*45c0*/  @P2 FSEL R35, R35, -INF , !P6 ;  /* 0xff80000023232808 */ /* 0x000fe40007000000 */
[----:B------:R-:W-:Y:S03]  /*45d0*/  @P2 FSEL R34, R34, -INF , !P4 ;  /* 0xff80000022222808 */ /* 0x000fe60006000000 */
[----:B------:R-:W1:Y:S01]  /*45e0*/  MUFU.EX2 R133, R133 ;  /* 0x0000008500857308 */ /* 0x000e620000000800 */
[----:B------:R-:W-:Y:S01]  /*45f0*/  ISETP.LE.U32.AND P4, PT, R141, UR14, PT ;  /* 0x0000000e8d007c0c */ /* 0x000fe2000bf83070 */
[----:B------:R-:W-:Y:S01]  /*4600*/  FFMA.FTZ R141, R28, UR13, -R123 ;  /* 0x0000000d1c8d7c23 */ /* 0x000fe2000801087b */
[----:B------:R-:W-:Y:S01]  /*4610*/  ISETP.LE.U32.AND P6, PT, R26, UR14, PT ;  /* 0x0000000e1a007c0c */ /* 0x000fe2000bfc3070 */
[--C-:B------:R-:W-:Y:S01]  /*4620*/  FFMA.FTZ R34, R34, UR13, -R121.reuse ;  /* 0x0000000d22227c23 */ /* 0x100fe20008010879 */
[----:B------:R-:W-:Y:S01]  /*4630*/  LOP3.LUT R26, R25, 0xffff, RZ, 0xc0, !PT ;  /* 0x0000ffff191a7812 */ /* 0x000fe200078ec0ff */
[----:B------:R-:W-:Y:S01]  /*4640*/  FFMA.FTZ R121, R35, UR13, -R121 ;  /* 0x0000000d23797c23 */ /* 0x000fe20008010879 */
[----:B------:R-:W-:Y:S03]  /*4650*/  SHF.R.U32.HI R25, RZ, 0x10, R143 ;  /* 0x00000010ff197819 */ /* 0x000fe6000001168f */
[----:B------:R-:W-:Y:S01]  /*4660*/  MUFU.EX2 R122, R34 ;  /* 0x00000022007a7308 */ /* 0x000fe20000000800 */
[----:B------:R-:W-:Y:S01]  /*4670*/  ISETP.LE.U32.AND P1, PT, R26, UR14, PT ;  /* 0x0000000e1a007c0c */ /* 0x000fe2000bf23070 */
[--C-:B--2---:R-:W-:Y:S01]  /*4680*/  FFMA.FTZ R27, R32, UR13, -R129.reuse ;  /* 0x0000000d201b7c23 */ /* 0x104fe20008010881 */
[----:B------:R-:W-:Y:S01]  /*4690*/  LOP3.LUT R25, R25, 0xff, RZ, 0xc0, !PT ;  /* 0x000000ff19197812 */ /* 0x000fe200078ec0ff */
[----:B------:R-:W-:Y:S01]  /*46a0*/  FFMA.FTZ R129, R33, UR13, -R129 ;  /* 0x0000000d21817c23 */ /* 0x000fe20008010881 */
[----:B------:R-:W-:Y:S02]  /*46b0*/  SHF.R.U32.HI R26, RZ, 0x18, R143 ;  /* 0x00000018ff1a7819 */ /* 0x000fe4000001168f */
[----:B------:R-:W-:Y:S03]  /*46c0*/  ISETP.LE.U32.AND P5, PT, R25, UR14, PT ;  /* 0x0000000e19007c0c */ /* 0x000fe6000bfa3070 */
[----:B------:R2:W-:Y:S01]  /*46d0*/  MUFU.EX2 R143, R27 ;  /* 0x0000001b008f7308 */ /* 0x0005e20000000800 */
[----:B------:R-:W-:Y:S01]  /*46e0*/  SHF.R.U32.HI R25, RZ, 0x8, R7 ;  /* 0x00000008ff197819 */ /* 0x000fe20000011607 */
[----:B-1----:R-:W-:Y:S01]  /*46f0*/  @!P4 FADD.FTZ R133, -R133, -RZ ;  /* 0x800000ff8585c221 */ /* 0x002fe20000010100 */
[----:B------:R-:W-:Y:S02]  /*4700*/  ISETP.LE.U32.AND P4, PT, R26, UR14, PT ;  /* 0x0000000e1a007c0c */ /* 0x000fe4000bf83070 */
[----:B------:R-:W-:Y:S01]  /*4710*/  LOP3.LUT R25, R25, 0xffff, RZ, 0xc0, !PT ;  /* 0x0000ffff19197812 */ /* 0x000fe200078ec0ff */
[----:B------:R-:W-:Y:S01]  /*4720*/  @!P1 FADD.FTZ R138, -R138, -RZ ;  /* 0x800000ff8a8a9221 */ /* 0x000fe20000010100 */
[----:B------:R-:W-:Y:S03]  /*4730*/  SHF.R.U32.HI R5, RZ, 0x10, R132 ;  /* 0x00000010ff057819 */ /* 0x000fe60000011684 */
[----:B------:R-:W1:Y:S01]  /*4740*/  MUFU.EX2 R129, R129 ;  /* 0x0000008100817308 */ /* 0x000e620000000800 */
[----:B------:R-:W-:Y:S02]  /*4750*/  ISETP.LE.U32.AND P1, PT, R25, UR14, PT ;  /* 0x0000000e19007c0c */ /* 0x000fe4000bf23070 */
[----:B------:R-:W-:Y:S02]  /*4760*/  LOP3.LUT R25, R5, 0xff, RZ, 0xc0, !PT ;  /* 0x000000ff05197812 */ /* 0x000fe400078ec0ff */
[----:B------:R-:W-:Y:S02]  /*4770*/  SHF.R.U32.HI R13, RZ, 0x10, R136 ;  /* 0x00000010ff0d7819 */ /* 0x000fe40000011688 */
[----:B------:R-:W-:Y:S01]  /*4780*/  LOP3.LUT R10, R136, 0xffff, RZ, 0xc0, !PT ;  /* 0x0000ffff880a7812 */ /* 0x000fe200078ec0ff */
[----:B------:R-:W-:Y:S01]  /*4790*/  @!P4 FADD.FTZ R139, -R139, -RZ ;  /* 0x800000ff8b8bc221 */ /* 0x000fe20000010100 */
[----:B------:R-:W-:Y:S01]  /*47a0*/  ISETP.LE.U32.AND P4, PT, R25, UR14, PT ;  /* 0x0000000e19007c0c */ /* 0x000fe2000bf83070 */
[----:B--2---:R-:W-:Y:S01]  /*47b0*/  FFMA.FTZ R27, R30, UR13, -R187 ;  /* 0x0000000d1e1b7c23 */ /* 0x004fe200080108bb */
[----:B------:R-:W-:Y:S01]  /*47c0*/  LOP3.LUT R25, R13, 0xff, RZ, 0xc0, !PT ;  /* 0x000000ff0d197812 */ /* 0x000fe200078ec0ff */
[----:B------:R-:W2:Y:S01]  /*47d0*/  MUFU.EX2 R134, R134 ;  /* 0x0000008600867308 */ /* 0x000ea20000000800 */
[----:B------:R-:W-:Y:S01]  /*47e0*/  SHF.R.U32.HI R26, RZ, 0x8, R10 ;  /* 0x00000008ff1a7819 */ /* 0x000fe2000001160a */
[----:B------:R-:W-:Y:S01]  /*47f0*/  FFMA.FTZ R137, R24, UR13, -R123 ;  /* 0x0000000d18897c23 */ /* 0x000fe2000801087b */
[----:B------:R-:W-:Y:S01]  /*4800*/  F2FP.RELU.F16.F32.PACK_AB R30, R235, R234 ;  /* 0x000000eaeb1e723e */ /* 0x000fe200000008ff */
[----:B------:R-:W-:Y:S01]  /*4810*/  FFMA.FTZ R187, R31, UR13, -R187 ;  /* 0x0000000d1fbb7c23 */ /* 0x000fe200080108bb */
[----:B-1----:R-:W-:Y:S01]  /*4820*/  @!P1 FADD.FTZ R129, -R129, -RZ ;  /* 0x800000ff81819221 */ /* 0x002fe20000010100 */
[----:B------:R-:W-:Y:S01]  /*4830*/  ISETP.LE.U32.AND P1, PT, R25, UR14, PT ;  /* 0x0000000e19007c0c */ /* 0x000fe2000bf23070 */
[----:B------:R-:W-:Y:S01]  /*4840*/  FFMA.FTZ R123, R29, UR13, -R123 ;  /* 0x0000000d1d7b7c23 */ /* 0x000fe2000801087b */
[----:B------:R-:W-:Y:S01]  /*4850*/  LOP3.LUT R25, R26, 0xffff, RZ, 0xc0, !PT ;  /* 0x0000ffff1a197812 */ /* 0x000fe200078ec0ff */
[----:B------:R1:W-:Y:S01]  /*4860*/  STS [R199+0xe000], R30 ;  /* 0x00e0001ec7007388 */ /* 0x0003e20000000800 */
[----:B------:R-:W-:Y:S01]  /*4870*/  F2FP.RELU.F16.F32.PACK_AB R26, R237, R236 ;  /* 0x000000eced1a723e */ /* 0x000fe200000008ff */
[----:B------:R3:W4:Y:S01]  /*4880*/  MUFU.EX2 R125, R27 ;  /* 0x0000001b007d7308 */ /* 0x0007220000000800 */
[----:B------:R-:W-:Y:S01]  /*4890*/  F2FP.RELU.F16.F32.PACK_AB R35, R251, R248 ;  /* 0x000000f8fb23723e */ /* 0x000fe200000008ff */
[----:B------:R-:W-:Y:S01]  /*48a0*/  @!P4 FADD.FTZ R122, -R122, -RZ ;  /* 0x800000ff7a7ac221 */ /* 0x000fe20000010100 */
[----:B------:R-:W-:Y:S01]  /*48b0*/  F2FP.RELU.F16.F32.PACK_AB R33, R252, R131 ;  /* 0x00000083fc21723e */ /* 0x000fe200000008ff */
[----:B------:R1:W-:Y:S01]  /*48c0*/  STS [R199+0xe400], R26 ;  /* 0x00e4001ac7007388 */ /* 0x0003e20000000800 */
[----:B------:R-:W-:Y:S01]  /*48d0*/  F2FP.RELU.F16.F32.PACK_AB R31, R239, R238 ;  /* 0x000000eeef1f723e */ /* 0x000fe200000008ff */
[----:B--2---:R-:W-:Y:S01]  /*48e0*/  @!P0 FADD.FTZ R134, -R134, -RZ ;  /* 0x800000ff86868221 */ /* 0x004fe20000010100 */
[----:B------:R-:W-:Y:S03]  /*48f0*/  F2FP.RELU.F16.F32.PACK_AB R34, R241, R240 ;  /* 0x000000f0f122723e */ /* 0x000fe600000008ff */
[----:B------:R-:W2:Y:S01]  /*4900*/  MUFU.EX2 R137, R137 ;  /* 0x0000008900897308 */ /* 0x000ea20000000800 */
[----:B------:R-:W-:Y:S01]  /*4910*/  STS [R206+0xe000], R35 ;  /* 0x00e00023ce007388 */ /* 0x000fe20000000800 */
[----:B------:R-:W-:Y:S02]  /*4920*/  LOP3.LUT R6, R132, 0xff, RZ, 0xc0, !PT ;  /* 0x000000ff84067812 */ /* 0x000fe400078ec0ff */
[----:B------:R-:W-:Y:S01]  /*4930*/  ISETP.LE.U32.AND P4, PT, R25, UR14, PT ;  /* 0x0000000e19007c0c */ /* 0x000fe2000bf83070 */
[----:B------:R-:W-:Y:S01]  /*4940*/  STS [R206+0xe400], R33 ;  /* 0x00e40021ce007388 */ /* 0x000fe20000000800 */
[----:B------:R-:W-:Y:S04]  /*4950*/  F2FP.RELU.F16.F32.PACK_AB R25, R245, R244 ;  /* 0x000000f4f519723e */ /* 0x000fe800000008ff */
[----:B------:R-:W2:Y:S01]  /*4960*/  MUFU.EX2 R142, R142 ;  /* 0x0000008e008e7308 */ /* 0x000ea20000000800 */
[----:B---3--:R-:W-:Y:S01]  /*4970*/  F2FP.RELU.F16.F32.PACK_AB R27, R243, R242 ;  /* 0x000000f2f31b723e */ /* 0x008fe200000008ff */
[----:B------:R-:W-:Y:S01]  /*4980*/  STS [R199+0xf000], R31 ;  /* 0x00f0001fc7007388 */ /* 0x000fe20000000800 */
[----:B------:R-:W-:Y:S01]  /*4990*/  ISETP.LE.U32.AND P0, PT, R6, UR14, PT ;  /* 0x0000000e06007c0c */ /* 0x000fe2000bf03070 */
[----:B----4-:R-:W-:Y:S01]  /*49a0*/  @!P1 FADD.FTZ R125, -R125, -RZ ;  /* 0x800000ff7d7d9221 */ /* 0x010fe20000010100 */
[----:B------:R-:W-:Y:S01]  /*49b0*/  SHF.R.U32.HI R9, RZ, 0x18, R132 ;  /* 0x00000018ff097819 */ /* 0x000fe20000011684 */
[----:B------:R3:W-:Y:S01]  /*49c0*/  STS [R199+0xf400], R34 ;  /* 0x00f40022c7007388 */ /* 0x0007e20000000800 */
[----:B-1----:R-:W-:Y:S03]  /*49d0*/  F2FP.RELU.F16.F32.PACK_AB R30, R133, R130 ;  /* 0x00000082851e723e */ /* 0x002fe600000008ff */
[----:B------:R-:W1:Y:S01]  /*49e0*/  MUFU.EX2 R127, R121 ;  /* 0x00000079007f7308 */ /* 0x000e620000000800 */
[----:B--2---:R-:W-:Y:S01]  /*49f0*/  @!P6 FADD.FTZ R137, -R137, -RZ ;  /* 0x800000ff8989e221 */ /* 0x004fe20000010100 */
[----:B------:R2:W-:Y:S01]  /*4a00*/  STS [R206+0xf000], R27 ;  /* 0x00f0001bce007388 */ /* 0x0005e20000000800 */
[----:B------:R-:W-:Y:S02]  /*4a10*/  ISETP.LE.U32.AND P6, PT, R9, UR14, PT ;  /* 0x0000000e09007c0c */ /* 0x000fe4000bfc3070 */
[----:B------:R-:W-:Y:S01]  /*4a20*/  F2FP.RELU.F16.F32.PACK_AB R26, R134, R135 ;  /* 0x00000087861a723e */ /* 0x000fe200000008ff */
[----:B------:R4:W-:Y:S01]  /*4a30*/  STS [R206+0xf400], R25 ;  /* 0x00f40019ce007388 */ /* 0x0009e20000000800 */
[----:B------:R-:W-:Y:S03]  /*4a40*/  LOP3.LUT R14, R136, 0xff, RZ, 0xc0, !PT ;  /* 0x000000ff880e7812 */ /* 0x000fe600078ec0ff */
[----:B------:R-:W2:Y:S01]  /*4a50*/  MUFU.EX2 R141, R141 ;  /* 0x0000008d008d7308 */ /* 0x000ea20000000800 */
[----:B------:R-:W-:Y:S01]  /*4a60*/  SHF.R.U32.HI R11, RZ, 0x18, R136 ;  /* 0x00000018ff0b7819 */ /* 0x000fe20000011688 */
[----:B------:R4:W-:Y:S01]  /*4a70*/  STS [R205+0xe000], R30 ;  /* 0x00e0001ecd007388 */ /* 0x0009e20000000800 */
[----:B------:R-:W-:Y:S01]  /*4a80*/  @!P5 FADD.FTZ R142, -R142, -RZ ;  /* 0x800000ff8e8ed221 */ /* 0x000fe20000010100 */
[----:B------:R-:W-:Y:S01]  /*4a90*/  @!P0 FADD.FTZ R143, -R143, -RZ ;  /* 0x800000ff8f8f8221 */ /* 0x000fe20000010100 */
[----:B------:R-:W-:Y:S01]  /*4aa0*/  ISETP.LE.U32.AND P5, PT, R14, UR14, PT ;  /* 0x0000000e0e007c0c */ /* 0x000fe2000bfa3070 */
[----:B------:R4:W-:Y:S01]  /*4ab0*/  STS [R205+0xe400], R26 ;  /* 0x00e4001acd007388 */ /* 0x0009e20000000800 */
[----:B------:R-:W-:Y:S03]  /*4ac0*/  ISETP.LE.U32.AND P0, PT, R11, UR14, PT ;  /* 0x0000000e0b007c0c */ /* 0x000fe6000bf03070 */
[----:B------:R-:W4:Y:S01]  /*4ad0*/  MUFU.EX2 R123, R123 ;  /* 0x0000007b007b7308 */ /* 0x000f220000000800 */
[----:B-1----:R-:W-:Y:S01]  /*4ae0*/  @!P6 FADD.FTZ R127, -R127, -RZ ;  /* 0x800000ff7f7fe221 */ /* 0x002fe20000010100 */
[----:B------:R-:W-:Y:S02]  /*4af0*/  F2FP.RELU.F16.F32.PACK_AB R29, R129, R143 ;  /* 0x0000008f811d723e */ /* 0x000fe400000008ff */
[----:B------:R-:W-:Y:S02]  /*4b00*/  IADD3 R116, R0, 0x4000, R105 ;  /* 0x0000400000747810 */ /* 0x000fe40007ffe069 */
[----:B------:R-:W-:Y:S01]  /*4b10*/  FSETP.GE.FTZ.AND P6, PT, R248, RZ, PT ;  /* 0x000000fff800720b */ /* 0x000fe20003fd6000 */
[----:B------:R-:W-:Y:S03]  /*4b20*/  STS [R207+0xe000], R29 ;  /* 0x00e0001dcf007388 */ /* 0x000fe60000000800 */
[----:B------:R-:W1:Y:S01]  /*4b30*/  MUFU.EX2 R126, R187 ;  /* 0x000000bb007e7308 */ /* 0x000e620000000800 */
[----:B---3--:R-:W-:Y:S01]  /*4b40*/  F2FP.RELU.F16.F32.PACK_AB R34, R127, R122 ;  /* 0x0000007a7f22723e */ /* 0x008fe200000008ff */
[----:B--2---:R-:W-:Y:S01]  /*4b50*/  @!P5 FADD.FTZ R141, -R141, -RZ ;  /* 0x800000ff8d8dd221 */ /* 0x004fe20000010100 */
[----:B------:R-:W-:Y:S01]  /*4b60*/  F2FP.RELU.F16.F32.PACK_AB R27, R138, R137 ;  /* 0x000000898a1b723e */ /* 0x000fe200000008ff */
[----:B------:R-:W-:Y:S01]  /*4b70*/  IMAD.IADD R120, R116, 0x1, R179 ;  /* 0x0000000174787824 */ /* 0x000fe200078e02b3 */
[----:B------:R-:W-:Y:S01]  /*4b80*/  FSETP.GE.FTZ.AND P5, PT, R251, RZ, PT ;  /* 0x000000fffb00720b */ /* 0x000fe20003fb6000 */
[----:B------:R-:W-:Y:S01]  /*4b90*/  STS [R207+0xe400], R34 ;  /* 0x00e40022cf007388 */ /* 0x000fe20000000800 */
[----:B----4-:R-:W-:Y:S01]  /*4ba0*/  F2FP.RELU.F16.F32.PACK_AB R25, R139, R142 ;  /* 0x0000008e8b19723e */ /* 0x010fe200000008ff */
[----:B------:R-:W-:Y:S02]  /*4bb0*/  @!P4 FADD.FTZ R123, -R123, -RZ ;  /* 0x800000ff7b7bc221 */ /* 0x000fe40000010100 */
[----:B------:R-:W-:Y:S01]  /*4bc0*/  STS [R205+0xf000], R27 ;  /* 0x00f0001bcd007388 */ /* 0x000fe20000000800 */
[----:B------:R-:W-:Y:S02]  /*4bd0*/  FSETP.GE.FTZ.AND P4, PT, R130, RZ, PT ;  /* 0x000000ff8200720b */ /* 0x000fe40003f96000 */
[----:B------:R-:W-:Y:S01]  /*4be0*/  FSETP.GE.FTZ.AND P1, PT, R133, RZ, PT ;  /* 0x000000ff8500720b */ /* 0x000fe20003f36000 */
[----:B------:R-:W-:Y:S01]  /*4bf0*/  STS [R205+0xf400], R25 ;  /* 0x00f40019cd007388 */ /* 0x000fe20000000800 */
[----:B------:R-:W-:Y:S01]  /*4c00*/  F2FP.RELU.F16.F32.PACK_AB R30, R123, R141 ;  /* 0x0000008d7b1e723e */ /* 0x000fe200000008ff */
[----:B-1----:R-:W-:Y:S01]  /*4c10*/  @!P0 FADD.FTZ R126, -R126, -RZ ;  /* 0x800000ff7e7e8221 */ /* 0x002fe20000010100 */
[----:B------:R-:W-:Y:S03]  /*4c20*/  SEL R187, R208, 0xffffffc0, !P3 ;  /* 0xffffffc0d0bb7807 */ /* 0x000fe60005800000 */
[----:B------:R-:W-:Y:S01]  /*4c30*/  STS [R207+0xf000], R30 ;  /* 0x00f0001ecf007388 */ /* 0x000fe20000000800 */
[----:B------:R-:W-:Y:S02]  /*4c40*/  FSETP.GE.FTZ.AND P0, PT, R234, RZ, PT ;  /* 0x000000ffea00720b */ /* 0x000fe40003f16000 */
[----:B------:R-:W-:Y:S01]  /*4c50*/  F2FP.RELU.F16.F32.PACK_AB R26, R126, R125 ;  /* 0x0000007d7e1a723e */ /* 0x000fe200000008ff */
[----:B------:R-:W-:Y:S04]  /*4c60*/  IMAD.IADD R121, R116, 0x1, R187 ;  /* 0x0000000174797824 */ /* 0x000fe800078e02bb */
[----:B------:R-:W-:Y:S04]  /*4c70*/  STS [R207+0xf400], R26 ;  /* 0x00f4001acf007388 */ /* 0x000fe80000000800 */
[----:B------:R-:W1:Y:S08]  /*4c80*/  LDSM.16.M88.4 R100, [R0+UR6+0x4000] ;  /* 0x004000060064783b */ /* 0x000e700008000200 */
[----:B------:R-:W2:Y:S08]  /*4c90*/  LDSM.16.M88.4 R104, [R0+UR6+0x5000] ;  /* 0x005000060068783b */ /* 0x000eb00008000200 */
[----:B------:R-:W3:Y:S08]  /*4ca0*/  LDSM.16.M88.4 R108, [R120] ;  /* 0x00000000786c783b */ /* 0x000ef00000000200 */
[----:B------:R4:W3:Y:S08]  /*4cb0*/  LDSM.16.M88.4 R112, [R120+0x1000] ;  /* 0x001000007870783b */ /* 0x0008f00000000200 */
[----:B------:R-:W3:Y:S01]  /*4cc0*/  LDSM.16.M88.4 R116, [R121] ;  /* 0x000000007974783b */ /* 0x000ee20000000200 */
[-C--:B-1----:R-:W-:Y:S03]  /*4cd0*/  HMMA.16816.F32 R4, R100, R144.reuse, RZ ;  /* 0x000000906404723c */ /* 0x082fe600000018ff */
[----:B----4-:R-:W-:Y:S03]  /*4ce0*/  IMAD.IADD R120, R187, 0x1, R120 ;  /* 0x00000001bb787824 */ /* 0x010fe600078e0278 */
[C---:B--2---:R-:W-:Y:S06]  /*4cf0*/  HMMA.16816.F32 R8, R104.reuse, R144, RZ ;  /* 0x000000906808723c */ /* 0x044fec00000018ff */
        /* <DEDUP_REMOVED lines=32> */
[----:B------:R-:W-:Y:S01]  /*4f00*/  FSEL R113, R114, R247, P0 ;  /* 0x000000f772717208 */ /* 0x000fe20000000000 */
[-C--:B------:R-:W-:Y:S03]  /*4f10*/  HMMA.16816.F32 R28, R108, R174.reuse, R28 ;  /* 0x000000ae6c1c723c */ /* 0x080fe6000000181c */
[----:B------:R-:W-:Y:S02]  /*4f20*/  FSETP.GE.FTZ.AND P0, PT, R235, RZ, PT ;  /* 0x000000ffeb00720b */ /* 0x000fe40003f16000 */
[----:B------:R-:W-:Y:S01]  /*4f30*/  FMUL.FTZ R234, R234, R113 ;  /* 0x00000071eaea7220 */ /* 0x000fe20000410000 */
[----:B------:R-:W-:Y:S05]  /*4f40*/  HMMA.16816.F32 R32, R104, R174, R32 ;  /* 0x000000ae6820723c */ /* 0x000fea0000001820 */
[C---:B------:R-:W-:Y:S01]  /*4f50*/  FADD.FTZ R114, -R247.reuse, R16 ;  /* 0x00000010f7727221 */ /* 0x040fe20000010100 */
[C---:B------:R-:W-:Y:S01]  /*4f60*/  FADD.FTZ R188, -R247.reuse, R17 ;  /* 0x00000011f7bc7221 */ /* 0x040fe20000010100 */
[C---:B------:R-:W-:Y:S01]  /*4f70*/  FADD.FTZ R106, -R247.reuse, R5 ;  /* 0x00000005f76a7221 */ /* 0x040fe20000010100 */
[C---:B------:R-:W-:Y:S03]  /*4f80*/  FADD.FTZ R5, -R247.reuse, R20 ;  /* 0x00000014f7057221 */ /* 0x040fe60000010100 */
[-C--:B------:R-:W-:Y:S01]  /*4f90*/  FSEL R17, R114, R247.reuse, P6 ;  /* 0x000000f772117208 */ /* 0x080fe20003000000 */
[----:B------:R-:W-:Y:S01]  /*4fa0*/  FADD.FTZ R21, -R247, R21 ;  /* 0x00000015f7157221 */ /* 0x000fe20000010100 */
[----:B------:R-:W-:Y:S02]  /*4fb0*/  FSEL R106, R106, R247, P0 ;  /* 0x000000f76a6a7208 */ /* 0x000fe40000000000 */
[----:B------:R-:W-:Y:S01]  /*4fc0*/  FSETP.GE.FTZ.AND P0, PT, R129, RZ, PT ;  /* 0x000000ff8100720b */ /* 0x000fe20003f16000 */
[----:B------:R-:W-:Y:S01]  /*4fd0*/  FMUL.FTZ R248, R248, R17 ;  /* 0x00000011f8f87220 */ /* 0x000fe20000410000 */
[-C--:B------:R-:W-:Y:S01]  /*4fe0*/  FSEL R188, R188, R247.reuse, P5 ;  /* 0x000000f7bcbc7208 */ /* 0x080fe20002800000 */
[----:B------:R-:W-:Y:S01]  /*4ff0*/  FMUL.FTZ R235, R235, R106 ;  /* 0x0000006aebeb7220 */ /* 0x000fe20000410000 */
[-C--:B------:R-:W-:Y:S02]  /*5000*/  FSEL R5, R5, R247.reuse, P4 ;  /* 0x000000f705057208 */ /* 0x080fe40002000000 */
[----:B------:R-:W-:Y:S01]  /*5010*/  FSEL R114, R21, R247, P1 ;  /* 0x000000f715727208 */ /* 0x000fe20000800000 */
[----:B------:R-:W-:Y:S01]  /*5020*/  FMUL.FTZ R251, R251, R188 ;  /* 0x000000bcfbfb7220 */ /* 0x000fe20000410000 */
[----:B------:R-:W-:Y:S01]  /*5030*/  ISETP.GE.AND P6, PT, R220, 0x1, PT ;  /* 0x00000001dc00780c */ /* 0x000fe20003fc6270 */
[----:B------:R-:W-:Y:S01]  /*5040*/  FADD.FTZ R106, -R247, R32 ;  /* 0x00000020f76a7221 */ /* 0x000fe20000010100 */
[----:B------:R-:W-:Y:S01]  /*5050*/  FSETP.GE.FTZ.AND P1, PT, R143, RZ, PT ;  /* 0x000000ff8f00720b */ /* 0x000fe20003f36000 */
[----:B------:R-:W-:Y:S01]  /*5060*/  FMUL.FTZ R130, R130, R5 ;  /* 0x0000000582827220 */ /* 0x000fe20000410000 */
[----:B------:R-:W-:Y:S01]  /*5070*/  F2FP.F16.F32.PACK_AB R234, R235, R234 ;  /* 0x000000eaebea723e */ /* 0x000fe200000000ff */
        /* <DEDUP_REMOVED lines=46> */
.L_x_938:
[C---:B---3--:R-:W-:Y:S01]  /*5360*/  FADD.FTZ R5, -R246.reuse, R18 ;  /* 0x00000012f6057221 */ /* 0x048fe20000010100 */
[----:B------:R-:W-:Y:S01]  /*5370*/  FSETP.GE.FTZ.AND P0, PT, R131, RZ, PT ;  /* 0x000000ff8300720b */ /* 0x000fe20003f16000 */
[----:B------:R-:W-:Y:S01]  /*5380*/  FADD.FTZ R23, -R246, R23 ;  /* 0x00000017f6177221 */ /* 0x000fe20000010100 */
[----:B------:R-:W-:Y:S01]  /*5390*/  FSETP.GE.FTZ.AND P1, PT, R134, RZ, PT ;  /* 0x000000ff8600720b */ /* 0x000fe20003f36000 */
[C---:B------:R-:W-:Y:S01]  /*53a0*/  FADD.FTZ R19, -R246.reuse, R19 ;  /* 0x00000013f6137221 */ /* 0x040fe20000010100 */
[-C--:B------:R-:W-:Y:S01]  /*53b0*/  FSEL R4, R5, R246.reuse, P0 ;  /* 0x000000f605047208 */ /* 0x080fe20000000000 */
[C---:B------:R-:W-:Y:S01]  /*53c0*/  FADD.FTZ R7, -R246.reuse, R22 ;  /* 0x00000016f6077221 */ /* 0x040fe20000010100 */
[----:B------:R-:W-:Y:S01]  /*53d0*/  FSETP.GE.FTZ.AND P0, PT, R127, RZ, PT ;  /* 0x000000ff7f00720b */ /* 0x000fe20003f16000 */
[----:B------:R-:W-:Y:S01]  /*53e0*/  FADD.FTZ R5, -R246, R34 ;  /* 0x00000022f6057221 */ /* 0x000fe20000010100 */
[----:B------:R-:W-:Y:S01]  /*53f0*/  FSETP.GE.FTZ.AND P5, PT, R252, RZ, PT ;  /* 0x000000fffc00720b */ /* 0x000fe20003fb6000 */
[C---:B-----5:R-:W-:Y:S01]  /*5400*/  FADD.FTZ R17, -R250.reuse, R12 ;  /* 0x0000000cfa117221 */ /* 0x060fe20000010100 */
[----:B------:R-:W-:Y:S01]  /*5410*/  FSEL R23, R23, R246, P1 ;  /* 0x000000f617177208 */ /* 0x000fe20000800000 */
[----:B------:R-:W-:Y:S01]  /*5420*/  FMUL.FTZ R4, R131, R4 ;  /* 0x0000000483047220 */ /* 0x000fe20000410000 */
[----:B------:R-:W-:Y:S01]  /*5430*/  FSETP.GE.FTZ.AND P4, PT, R135, RZ, PT ;  /* 0x000000ff8700720b */ /* 0x000fe20003f96000 */
[----:B------:R-:W-:Y:S01]  /*5440*/  FADD.FTZ R9, -R250, R9 ;  /* 0x00000009fa097221 */ /* 0x000fe20000010100 */
[----:B------:R-:W-:Y:S01]  /*5450*/  FSETP.GE.FTZ.AND P1, PT, R122, RZ, PT ;  /* 0x000000ff7a00720b */ /* 0x000fe20003f36000 */
[----:B------:R-:W-:Y:S01]  /*5460*/  FMUL.FTZ R23, R134, R23 ;  /* 0x0000001786177220 */ /* 0x000fe20000410000 */
[-C--:B------:R-:W-:Y:S01]  /*5470*/  FSEL R19, R19, R246.reuse, P5 ;  /* 0x000000f613137208 */ /* 0x080fe20002800000 */
[C---:B------:R-:W-:Y:S01]  /*5480*/  FADD.FTZ R13, -R250.reuse, R13 ;  /* 0x0000000dfa0d7221 */ /* 0x040fe20000010100 */
[-C--:B------:R-:W-:Y:S01]  /*5490*/  FSEL R6, R7, R246.reuse, P4 ;  /* 0x000000f607067208 */ /* 0x080fe20002000000 */
[----:B------:R-:W-:Y:S01]  /*54a0*/  FADD.FTZ R7, -R250, R8 ;  /* 0x00000008fa077221 */ /* 0x000fe20000010100 */
[----:B------:R-:W-:Y:S01]  /*54b0*/  FSEL R5, R5, R246, P1 ;  /* 0x000000f605057208 */ /* 0x000fe20000800000 */
[----:B------:R-:W-:Y:S01]  /*54c0*/  @P0 FADD.FTZ R246, -R246, R35 ;  /* 0x00000023f6f60221 */ /* 0x000fe20000010100 */
[----:B------:R-:W-:Y:S01]  /*54d0*/  FMUL.FTZ R19, R252, R19 ;  /* 0x00000013fc137220 */ /* 0x000fe20000410000 */
[----:B------:R-:W-:Y:S01]  /*54e0*/  FSETP.GE.FTZ.AND P0, PT, R242, RZ, PT ;  /* 0x000000fff200720b */ /* 0x000fe20003f16000 */
[----:B------:R-:W-:Y:S01]  /*54f0*/  FMUL.FTZ R6, R135, R6 ;  /* 0x0000000687067220 */ /* 0x000fe20000410000 */
[----:B------:R-:W-:Y:S01]  /*5500*/  FSETP.GE.FTZ.AND P1, PT, R239, RZ, PT ;  /* 0x000000ffef00720b */ /* 0x000fe20003f36000 */
[----:B------:R-:W-:Y:S01]  /*5510*/  FMUL.FTZ R5, R122, R5 ;  /* 0x000000057a057220 */ /* 0x000fe20000410000 */
[----:B------:R-:W-:Y:S01]  /*5520*/  FSEL R17, R17, R250, P0 ;  /* 0x000000fa11117208 */ /* 0x000fe20000000000 */
[----:B------:R-:W-:Y:S01]  /*5530*/  FMUL.FTZ R246, R127, R246 ;  /* 0x000000f67ff67220 */ /* 0x000fe20000410000 */
[----:B------:R-:W-:Y:S01]  /*5540*/  F2FP.F16.F32.PACK_AB R19, R19, R4 ;  /* 0x000000041313723e */ /* 0x000fe200000000ff */
[----:B------:R-:W-:Y:S01]  /*5550*/  FADD.FTZ R25, -R250, R25 ;  /* 0x00000019fa197221 */ /* 0x000fe20000010100 */
[----:B------:R-:W-:Y:S01]  /*5560*/  FSETP.GE.FTZ.AND P0, PT, R123, RZ, PT ;  /* 0x000000ff7b00720b */ /* 0x000fe20003f16000 */
[----:B------:R-:W-:Y:S01]  /*5570*/  FMUL.FTZ R17, R242, R17 ;  /* 0x00000011f2117220 */ /* 0x000fe20000410000 */
[----:B------:R-:W-:Y:S01]  /*5580*/  FSEL R4, R9, R250, P1 ;  /* 0x000000fa09047208 */ /* 0x000fe20000800000 */
[----:B------:R-:W-:Y:S01]  /*5590*/  FADD.FTZ R9, -R250, R28 ;  /* 0x0000001cfa097221 */ /* 0x000fe20000010100 */
[----:B------:R-:W-:Y:S01]  /*55a0*/  FSETP.GE.FTZ.AND P1, PT, R243, RZ, PT ;  /* 0x000000fff300720b */ /* 0x000fe20003f36000 */
[C---:B------:R-:W-:Y:S01]  /*55b0*/  FADD.FTZ R10, -R249.reuse, R10 ;  /* 0x0000000af90a7221 */ /* 0x040fe20000010100 */
[----:B------:R-:W-:Y:S01]  /*55c0*/  FSETP.GE.FTZ.AND P4, PT, R238, RZ, PT ;  /* 0x000000ffee00720b */ /* 0x000fe20003f96000 */
[----:B------:R-:W-:Y:S01]  /*55d0*/  FADD.FTZ R20, -R249, R11 ;  /* 0x0000000bf9147221 */ /* 0x000fe20000010100 */
[----:B------:R-:W-:Y:S01]  /*55e0*/  F2FP.F16.F32.PACK_AB R18, R23, R6 ;  /* 0x000000061712723e */ /* 0x000fe200000000ff */
[----:B------:R-:W-:Y:S01]  /*55f0*/  FMUL.FTZ R33, R236, R33 ;  /* 0x00000021ec217220 */ /* 0x000fe20000410000 */
[----:B------:R-:W-:Y:S01]  /*5600*/  F2FP.F16.F32.PACK_AB R246, R246, R5 ;  /* 0x00000005f6f6723e */ /* 0x000fe200000000ff */
[----:B------:R-:W-:Y:S01]  /*5610*/  FADD.FTZ R5, -R250, R24 ;  /* 0x00000018fa057221 */ /* 0x000fe20000010100 */
[----:B------:R-:W-:Y:S01]  /*5620*/  FSEL R6, R13, R250, P1 ;  /* 0x000000fa0d067208 */ /* 0x000fe20000800000 */
[----:B------:R-:W-:Y:S01]  /*5630*/  FMUL.FTZ R130, R237, R130 ;  /* 0x00000082ed827220 */ /* 0x000fe20000410000 */
[----:B------:R-:W-:Y:S01]  /*5640*/  FSEL R7, R7, R250, P4 ;  /* 0x000000fa07077208 */ /* 0x000fe20002000000 */
[----:B------:R-:W-:Y:S01]  /*5650*/  FMUL.FTZ R4, R239, R4 ;  /* 0x00000004ef047220 */ /* 0x000fe20000410000 */
[----:B------:R-:W-:Y:S01]  /*5660*/  FSETP.GE.FTZ.AND P5, PT, R137, RZ, PT ;  /* 0x000000ff8900720b */ /* 0x000fe20003fb6000 */
[----:B------:R-:W-:Y:S01]  /*5670*/  FMUL.FTZ R6, R243, R6 ;  /* 0x00000006f3067220 */ /* 0x000fe20000410000 */
[----:B------:R-:W-:Y:S01]  /*5680*/  FSETP.GE.FTZ.AND P4, PT, R138, RZ, PT ;  /* 0x000000ff8a00720b */ /* 0x000fe20003f96000 */
[----:B------:R-:W-:Y:S01]  /*5690*/  FMUL.FTZ R7, R238, R7 ;  /* 0x00000007ee077220 */ /* 0x000fe20000410000 */
[----:B------:R-:W-:Y:S01]  /*56a0*/  FSETP.GE.FTZ.AND P1, PT, R141, RZ, PT ;  /* 0x000000ff8d00720b */ /* 0x000fe20003f36000 */
[----:B------:R-:W-:Y:S01]  /*56b0*/  FADD.FTZ R14, -R249, R14 ;  /* 0x0000000ef90e7221 */ /* 0x000fe20000010100 */
[-C--:B------:R-:W-:Y:S01]  /*56c0*/  FSEL R8, R5, R250.reuse, P5 ;  /* 0x000000fa05087208 */ /* 0x080fe20002800000 */
[----:B------:R-:W-:Y:S01]  /*56d0*/  STS [R199+0xa000], R234 ;  /* 0x00a000eac7007388 */ /* 0x000fe20000000800 */
[-C--:B------:R-:W-:Y:S01]  /*56e0*/  FSEL R25, R25, R250.reuse, P4 ;  /* 0x000000fa19197208 */ /* 0x080fe20002000000 */
[----:B------:R-:W-:Y:S01]  /*56f0*/  FADD.FTZ R26, -R249, R26 ;  /* 0x0000001af91a7221 */ /* 0x000fe20000010100 */
[----:B------:R-:W-:Y:S01]  /*5700*/  FSEL R12, R9, R250, P1 ;  /* 0x000000fa090c7208 */ /* 0x000fe20000800000 */
[----:B------:R-:W-:Y:S01]  /*5710*/  @P0 FADD.FTZ R250, -R250, R29 ;  /* 0x0000001dfafa0221 */ /* 0x000fe20000010100 */
[----:B------:R-:W-:Y:S01]  /*5720*/  FSETP.GE.FTZ.AND P1, PT, R240, RZ, PT ;  /* 0x000000fff000720b */ /* 0x000fe20003f36000 */
[----:B------:R-:W-:Y:S01]  /*5730*/  FMUL.FTZ R25, R138, R25 ;  /* 0x000000198a197220 */ /* 0x000fe20000410000 */
        /* <DEDUP_REMOVED lines=12> */
[----:B------:R-:W-:Y:S01]  /*5800*/  F2FP.F16.F32.PACK_AB R130, R130, R33 ;  /* 0x000000218282723e */ /* 0x000fe200000000ff */
[----:B------:R-:W-:Y:S01]  /*5810*/  FMUL.FTZ R123, R123, R250 ;  /* 0x000000fa7b7b7220 */ /* 0x000fe20000410000 */
[----:B------:R-:W-:Y:S01]  /*5820*/  F2FP.F16.F32.PACK_AB R4, R4, R7 ;  /* 0x000000070404723e */ /* 0x000fe200000000ff */
[C---:B------:R-:W-:Y:S01]  /*5830*/  VIADD R100, R183.reuse, 0x40 ;  /* 0x00000040b7647836 */ /* 0x040fe20000000000 */
[-C--:B------:R-:W-:Y:S01]  /*5840*/  FSEL R7, R14, R249.reuse, P4 ;  /* 0x000000f90e077208 */ /* 0x080fe20002000000 */
[----:B------:R-:W-:Y:S01]  /*5850*/  STS [R199+0xa400], R130 ;  /* 0x00a40082c7007388 */ /* 0x000fe20000000800 */
[----:B------:R-:W-:Y:S01]  /*5860*/  FSEL R6, R6, R249, P1 ;  /* 0x000000f906067208 */ /* 0x000fe20000800000 */
[----:B------:R-:W-:Y:S01]  /*5870*/  @P3 VIADD R100, R183, 0xffffffc0 ;  /* 0xffffffc0b7643836 */ /* 0x000fe20000000000 */
[----:B------:R-:W-:Y:S01]  /*5880*/  FSETP.GE.FTZ.AND P0, PT, R126, RZ, PT ;  /* 0x000000ff7e00720b */ /* 0x000fe20003f16000 */
[----:B------:R-:W-:Y:S01]  /*5890*/  FMUL.FTZ R7, R244, R7 ;  /* 0x00000007f4077220 */ /* 0x000fe20000410000 */
[----:B------:R-:W-:Y:S01]  /*58a0*/  F2FP.F16.F32.PACK_AB R24, R25, R8 ;  /* 0x000000081918723e */ /* 0x000fe200000000ff */
[----:B------:R-:W-:Y:S01]  /*58b0*/  FMUL.FTZ R6, R245, R6 ;  /* 0x00000006f5067220 */ /* 0x000fe20000410000 */
[----:B------:R-:W-:Y:S01]  /*58c0*/  F2FP.F16.F32.PACK_AB R20, R20, R5 ;  /* 0x000000051414723e */ /* 0x000fe200000000ff */
[----:B------:R-:W-:Y:S01]  /*58d0*/  STS [R206+0xa000], R251 ;  /* 0x00a000fbce007388 */ /* 0x000fe20000000800 */
[----:B------:R-:W-:Y:S01]  /*58e0*/  FADD.FTZ R8, -R249, R27 ;  /* 0x0000001bf9087221 */ /* 0x000fe20000010100 */
[----:B------:R-:W-:Y:S02]  /*58f0*/  FSETP.GE.FTZ.AND P5, PT, R142, RZ, PT ;  /* 0x000000ff8e00720b */ /* 0x000fe40003fb6000 */
[----:B------:R-:W-:Y:S01]  /*5900*/  STS [R206+0xa400], R19 ;  /* 0x00a40013ce007388 */ /* 0x000fe20000000800 */
[----:B------:R-:W-:Y:S02]  /*5910*/  FSETP.GE.FTZ.AND P4, PT, R139, RZ, PT ;  /* 0x000000ff8b00720b */ /* 0x000fe40003f96000 */
[----:B------:R-:W-:Y:S01]  /*5920*/  F2FP.F16.F32.PACK_AB R7, R6, R7 ;  /* 0x000000070607723e */ /* 0x000fe200000000ff */
[----:B------:R-:W-:Y:S01]  /*5930*/  STS [R199+0xb000], R4 ;  /* 0x00b00004c7007388 */ /* 0x000fe20000000800 */
[-C--:B------:R-:W-:Y:S02]  /*5940*/  FSEL R9, R26, R249.reuse, P5 ;  /* 0x000000f91a097208 */ /* 0x080fe40002800000 */
[----:B------:R-:W-:Y:S01]  /*5950*/  FSEL R8, R8, R249, P4 ;  /* 0x000000f908087208 */ /* 0x000fe20002000000 */
[----:B------:R-:W-:Y:S01]  /*5960*/  STS [R199+0xb400], R20 ;  /* 0x00b40014c7007388 */ /* 0x000fe20000000800 */
[----:B------:R-:W-:Y:S01]  /*5970*/  FSETP.GE.FTZ.AND P1, PT, R125, RZ, PT ;  /* 0x000000ff7d00720b */ /* 0x000fe20003f36000 */
[----:B------:R-:W-:Y:S01]  /*5980*/  FMUL.FTZ R9, R142, R9 ;  /* 0x000000098e097220 */ /* 0x000fe20000410000 */
[----:B------:R-:W-:Y:S01]  /*5990*/  F2FP.F16.F32.PACK_AB R16, R247, R235 ;  /* 0x000000ebf710723e */ /* 0x000fe200000000ff */
[----:B------:R-:W-:Y:S01]  /*59a0*/  STS [R206+0xb000], R17 ;  /* 0x00b00011ce007388 */ /* 0x000fe20000000800 */
[----:B------:R-:W-:Y:S01]  /*59b0*/  FSEL R30, R30, R249, P1 ;  /* 0x000000f91e1e7208 */ /* 0x000fe20000800000 */
[----:B------:R-:W-:Y:S01]  /*59c0*/  @P0 FADD.FTZ R249, -R249, R31 ;  /* 0x0000001ff9f90221 */ /* 0x000fe20000010100 */
[----:B------:R-:W-:Y:S01]  /*59d0*/  FMUL.FTZ R8, R139, R8 ;  /* 0x000000088b087220 */ /* 0x000fe20000410000 */
[----:B------:R-:W-:Y:S01]  /*59e0*/  STS [R206+0xb400], R7 ;  /* 0x00b40007ce007388 */ /* 0x000fe20000000800 */
[----:B------:R-:W-:Y:S01]  /*59f0*/  F2FP.F16.F32.PACK_AB R102, R123, R12 ;  /* 0x0000000c7b66723e */ /* 0x000fe200000000ff */
[----:B------:R-:W-:Y:S01]  /*5a00*/  FMUL.FTZ R30, R125, R30 ;  /* 0x0000001e7d1e7220 */ /* 0x000fe20000410000 */
[----:B------:R-:W-:Y:S01]  /*5a10*/  FMUL.FTZ R249, R126, R249 ;  /* 0x000000f97ef97220 */ /* 0x000fe20000410000 */
[----:B------:R-:W-:Y:S01]  /*5a20*/  STS [R205+0xa000], R248 ;  /* 0x00a000f8cd007388 */ /* 0x000fe20000000800 */
[----:B------:R-:W-:Y:S02]  /*5a30*/  F2FP.F16.F32.PACK_AB R28, R8, R9 ;  /* 0x00000009081c723e */ /* 0x000fe400000000ff */
[----:B------:R-:W-:Y:S01]  /*5a40*/  LEA R115, R194, UR6, 0x1 ;  /* 0x00000006c2737c11 */ /* 0x000fe2000f8e08ff */
[----:B------:R-:W-:Y:S01]  /*5a50*/  STS [R205+0xa400], R18 ;  /* 0x00a40012cd007388 */ /* 0x000fe20000000800 */
[----:B------:R-:W-:Y:S03]  /*5a60*/  F2FP.F16.F32.PACK_AB R104, R249, R30 ;  /* 0x0000001ef968723e */ /* 0x000fe600000000ff */
        /* <DEDUP_REMOVED lines=79> */
.L_x_939:
[----:B------:R-:W-:Y:S01]  /*5f60*/  LDSM.16.M88.4 R20, [R186] ;  /* 0x00000000ba14783b */ /* 0x000fe20000000200 */
[--C-:B------:R-:W-:Y:S02]  /*5f70*/  IMAD.IADD R112, R181, 0x1, R187.reuse ;  /* 0x00000001b5707824 */ /* 0x100fe400078e02bb */
[----:B------:R-:W-:Y:S01]  /*5f80*/  IMAD.IADD R114, R186, 0x1, R187 ;  /* 0x00000001ba727824 */ /* 0x000fe200078e02bb */
[----:B------:R-:W2:Y:S01]  /*5f90*/  LDSM.16.MT88.4 R8, [R183+0x2000] ;  /* 0x00200000b708783b */ /* 0x000ea20000004200 */
[----:B------:R-:W-:Y:S03]  /*5fa0*/  IMAD.IADD R113, R187, 0x1, R2 ;  /* 0x00000001bb717824 */ /* 0x000fe600078e0202 */
        /* <DEDUP_REMOVED lines=199> */
[----:B------:R-:W-:Y:S02]  /*6c20*/  SHF.L.U32 R2, R198, 0x7, RZ ;  /* 0x00000007c6027819 */ /* 0x000fe400000006ff */
[----:B------:R-:W-:Y:S01]  /*6c30*/  SHF.R.S32.HI R11, RZ, 0x1f, R190 ;  /* 0x0000001fff0b7819 */ /* 0x000fe200000114be */
        /* <DEDUP_REMOVED lines=86> */
[----:B------:R-:W-:Y:S01]  /*71a0*/  FMUL.FTZ R56, R56, UR9 ;  /* 0x0000000938387c20 */ /* 0x000fe20008410000 */
[----:B------:R-:W-:Y:S01]  /*71b0*/  FMUL.FTZ R57, R57, UR9 ;  /* 0x0000000939397c20 */ /* 0x000fe20008410000 */
[----:B------:R-:W-:Y:S01]  /*71c0*/  FMUL.FTZ R58, R58, UR9 ;  /* 0x000000093a3a7c20 */ /* 0x000fe20008410000 */
[----:B------:R1:W-:Y:S01]  /*71d0*/  STS [R202+0x400], R87 ;  /* 0x00040057ca007388 */ /* 0x0003e20000000800 */
[----:B------:R-:W-:Y:S01]  /*71e0*/  FMUL.FTZ R59, R59, UR9 ;  /* 0x000000093b3b7c20 */ /* 0x000fe20008410000 */
[----:B------:R-:W-:Y:S01]  /*71f0*/  F2FP.F16.F32.PACK_AB R50, R51, R50 ;  /* 0x000000323332723e */ /* 0x000fe200000000ff */
[----:B------:R-:W-:Y:S01]  /*7200*/  FMUL.FTZ R60, R60, UR9 ;  /* 0x000000093c3c7c20 */ /* 0x000fe20008410000 */
[----:B------:R1:W-:Y:S01]  /*7210*/  STS [R209], R96 ;  /* 0x00000060d1007388 */ /* 0x0003e20000000800 */
[----:B------:R-:W-:Y:S01]  /*7220*/  FMUL.FTZ R61, R61, UR9 ;  /* 0x000000093d3d7c20 */ /* 0x000fe20008410000 */
[----:B------:R-:W-:Y:S01]  /*7230*/  FMUL.FTZ R62, R62, UR9 ;  /* 0x000000093e3e7c20 */ /* 0x000fe20008410000 */
[----:B------:R-:W-:Y:S01]  /*7240*/  FMUL.FTZ R63, R63, UR9 ;  /* 0x000000093f3f7c20 */ /* 0x000fe20008410000 */
[----:B------:R1:W-:Y:S01]  /*7250*/  STS [R209+0x400], R98 ;  /* 0x00040062d1007388 */ /* 0x0003e20000000800 */
[----:B------:R-:W-:Y:S01]  /*7260*/  F2FP.F16.F32.PACK_AB R40, R41, R40 ;  /* 0x000000282928723e */ /* 0x000fe200000000ff */
[----:B------:R-:W2:Y:S01]  /*7270*/  @P0 LDC.64 R6, c[0x0][0x450] ;  /* 0x00011400ff060b82 */ /* 0x000ea20000000a00 */
[----:B------:R-:W-:Y:S01]  /*7280*/  F2FP.F16.F32.PACK_AB R42, R43, R42 ;  /* 0x0000002a2b2a723e */ /* 0x000fe200000000ff */
[----:B------:R1:W-:Y:S01]  /*7290*/  STS [R202+0x2000], R89 ;  /* 0x00200059ca007388 */ /* 0x0003e20000000800 */
[----:B------:R-:W-:-:S02]  /*72a0*/  F2FP.F16.F32.PACK_AB R45, R45, R44 ;  /* 0x0000002c2d2d723e */ /* 0x000fc400000000ff */
[----:B------:R-:W-:Y:S01]  /*72b0*/  F2FP.F16.F32.PACK_AB R47, R47, R46 ;  /* 0x0000002e2f2f723e */ /* 0x000fe200000000ff */
[----:B------:R1:W-:Y:S01]  /*72c0*/  STS [R202+0x2400], R91 ;  /* 0x0024005bca007388 */ /* 0x0003e20000000800 */
[----:B------:R-:W-:Y:S01]  /*72d0*/  F2FP.F16.F32.PACK_AB R53, R53, R52 ;  /* 0x000000343535723e */ /* 0x000fe200000000ff */
[----:B------:R-:W3:Y:S01]  /*72e0*/  @P0 LDC.64 R4, c[0x0][0x458] ;  /* 0x00011600ff040b82 */ /* 0x000ee20000000a00 */
[----:B------:R-:W-:Y:S01]  /*72f0*/  F2FP.F16.F32.PACK_AB R55, R55, R54 ;  /* 0x000000363737723e */ /* 0x000fe200000000ff */
[----:B------:R1:W-:Y:S01]  /*7300*/  STS [R209+0x2000], R92 ;  /* 0x0020005cd1007388 */ /* 0x0003e20000000800 */
        /* <DEDUP_REMOVED lines=11> */
[----:B------:R1:W-:Y:S02]  /*73c0*/  STS [R204+0x4000], R49 ;  /* 0x00400031cc007388 */ /* 0x0003e40000000800 */
[----:B--2---:R-:W-:-:S02]  /*73d0*/  @P0 IMAD R24, R26, R7, RZ ;  /* 0x000000071a180224 */ /* 0x004fc400078e02ff */
        /* <DEDUP_REMOVED lines=30> */
.L_x_941:
        /* <DEDUP_REMOVED lines=12> */
.L_x_942:
[----:B------:R-:W-:Y:S01]  /*7680*/  BAR.SYNC.DEFER_BLOCKING 0x0 ;  /* 0x0000000000007b1d */ /* 0x000fe20000010000 */
[--C-:B------:R-:W-:Y:S01]  /*7690*/  SHF.R.S32.HI R35, RZ, 0x1f, R200.reuse ;  /* 0x0000001fff237819 */ /* 0x100fe200000114c8 */
[----:B------:R-:W-:Y:S01]  /*76a0*/  IMAD.MOV.U32 R34, RZ, RZ, R200 ;  /* 0x000000ffff227224 */ /* 0x000fe200078e00c8 */
[----:B------:R-:W-:Y:S01]  /*76b0*/  SHF.R.S32.HI R31, RZ, 0x1f, R2 ;  /* 0x0000001fff1f7819 */ /* 0x000fe20000011402 */
[----:B------:R-:W-:Y:S02]  /*76c0*/  IMAD R219, R198, -0x80, R219 ;  /* 0xffffff80c6db7824 */ /* 0x000fe400078e02db */
[-C--:B------:R-:W-:Y:S01]  /*76d0*/  IMAD.WIDE.U32 R28, R2, R6.reuse, R34 ;  /* 0x00000006021c7225 */ /* 0x080fe200078e0022 */
[----:B------:R-:W-:Y:S01]  /*76e0*/  ULDC UR8, c[0x0][0x2d0] ;  /* 0x0000b40000087ab9 */ /* 0x000fe20000000800 */
[----:B------:R-:W-:Y:S01]  /*76f0*/  BSSY B0, `(.L_x_943) ;  /* 0x0000024000007945 */ /* 0x000fe20003800000 */
[----:B------:R-:W-:Y:S01]  /*7700*/  ISETP.GE.AND P4, PT, R200, UR8, PT ;  /* 0x00000008c8007c0c */ /* 0x000fe2000bf86270 */
[----:B------:R-:W-:Y:S01]  /*7710*/  IMAD R25, R31, R6, RZ ;  /* 0x000000061f197224 */ /* 0x000fe200078e02ff */
[----:B-1----:R-:W-:Y:S01]  /*7720*/  IADD3 R36, P0, R26, R28, RZ ;  /* 0x0000001c1a247210 */ /* 0x002fe20007f1e0ff */
[C---:B------:R-:W-:Y:S01]  /*7730*/  VIADD R32, R196.reuse, 0x20 ;  /* 0x00000020c4207836 */ /* 0x040fe20000000000 */
[----:B------:R-:W-:Y:S01]  /*7740*/  IADD3 R26, R196, 0x40, RZ ;  /* 0x00000040c41a7810 */ /* 0x000fe20007ffe0ff */
[----:B------:R-:W-:Y:S01]  /*7750*/  IMAD R25, R2, R7, R25 ;  /* 0x0000000702197224 */ /* 0x000fe200078e0219 */
[----:B------:R-:W-:Y:S01]  /*7760*/  SHF.R.S32.HI R28, RZ, 0x1f, R189 ;  /* 0x0000001fff1c7819 */ /* 0x000fe200000114bd */
[----:B------:R-:W-:Y:S01]  /*7770*/  ULDC.64 UR8, c[0x0][0x468] ;  /* 0x00011a0000087ab9 */ /* 0x000fe20000000a00 */
[----:B------:R-:W-:-:S02]  /*7780*/  ISETP.GE.OR P3, PT, R32, R219, P4 ;  /* 0x000000db2000720c */ /* 0x000fc40002766670 */
[----:B------:R-:W-:Y:S01]  /*7790*/  IADD3.X R37, R24, R29, R25, P0, !PT ;  /* 0x0000001d18257210 */ /* 0x000fe200007fe419 */
[----:B------:R-:W-:Y:S01]  /*77a0*/  VIADD R24, R196, 0x60 ;  /* 0x00000060c4187836 */ /* 0x000fe20000000000 */
[-C--:B------:R-:W-:Y:S01]  /*77b0*/  ISETP.GE.OR P2, PT, R26, R219.reuse, P4 ;  /* 0x000000db1a00720c */ /* 0x080fe20002746670 */
[----:B------:R-:W-:Y:S01]  /*77c0*/  IMAD R32, R28, UR8, RZ ;  /* 0x000000081c207c24 */ /* 0x000fe2000f8e02ff */
[----:B------:R-:W-:Y:S01]  /*77d0*/  SHF.R.S32.HI R29, RZ, 0x1f, R196 ;  /* 0x0000001fff1d7819 */ /* 0x000fe200000114c4 */
[----:B------:R1:W2:Y:S01]  /*77e0*/  LDS.128 R20, [R115+0x7000] ;  /* 0x0070000073147984 */ /* 0x0002a20000000c00 */
[-C--:B------:R-:W-:Y:S01]  /*77f0*/  ISETP.GE.OR P1, PT, R24, R219.reuse, P4 ;  /* 0x000000db1800720c */ /* 0x080fe20002726670 */
[C---:B------:R-:W-:Y:S01]  /*7800*/  IMAD R33, R189.reuse, UR9, R32 ;  /* 0x00000009bd217c24 */ /* 0x040fe2000f8e0220 */
[----:B------:R-:W-:Y:S01]  /*7810*/  ISETP.GE.OR P4, PT, R196, R219, P4 ;  /* 0x000000dbc400720c */ /* 0x000fe20002786670 */
[----:B------:R1:W3:Y:S01]  /*7820*/  LDS.128 R16, [R115+0xb000] ;  /* 0x00b0000073107984 */ /* 0x0002e20000000c00 */
[----:B------:R-:W-:-:S03]  /*7830*/  IMAD.WIDE.U32 R36, R189, UR8, R36 ;  /* 0x00000008bd247c25 */ /* 0x000fc6000f8e0024 */
[----:B------:R1:W4:Y:S02]  /*7840*/  LDS.128 R12, [R115+0xc000] ;  /* 0x00c00000730c7984 */ /* 0x0003240000000c00 */
[----:B------:R-:W-:Y:S02]  /*7850*/  IADD3 R33, R37, R33, RZ ;  /* 0x0000002125217210 */ /* 0x000fe40007ffe0ff */
        /* <DEDUP_REMOVED lines=13> */
.L_x_944:
[----:B------:R-:W-:Y:S05]  /*7930*/  BSYNC B0 ;  /* 0x0000000000007941 */ /* 0x000fea0003800000 */
.L_x_943:
        /* <DEDUP_REMOVED lines=12> */
[----:B------:R2:W-:Y:S02]  /*7a00*/  STG.E.128 desc[UR30][R24.64], R20 ;  /* 0x0000001418007986 */ /* 0x0005e4000c101d1e */
.L_x_946:
[----:B------:R-:W-:Y:S05]  /*7a10*/  BSYNC B0 ;  /* 0x0000000000007941 */ /* 0x000fea0003800000 */
.L_x_945:
[----:B--2---:R2:W1:Y:S01]  /*7a20*/  LDS.128 R20, [R115+0x8000] ;  /* 0x0080000073147984 */ /* 0x0044620000000c00 */
        /* <DEDUP_REMOVED lines=12> */
[----:B-1----:R1:W-:Y:S02]  /*7af0*/  STG.E.128 desc[UR30][R24.64], R20 ;  /* 0x0000001418007986 */ /* 0x0023e4000c101d1e */
.L_x_948:
[----:B------:R-:W-:Y:S05]  /*7b00*/  BSYNC B0 ;  /* 0x0000000000007941 */ /* 0x000fea0003800000 */
.L_x_947:
[----:B-1----:R1:W1:Y:S01]  /*7b10*/  LDS.128 R20, [R115+0x9000] ;  /* 0x0090000073147984 */ /* 0x0022620000000c00 */
        /* <DEDUP_REMOVED lines=13> */
.L_x_950:
[----:B------:R-:W-:Y:S05]  /*7bf0*/  BSYNC B0 ;  /* 0x0000000000007941 */ /* 0x000fea0003800000 */
.L_x_949:
        /* <DEDUP_REMOVED lines=22> */
.L_x_952:
[----:B------:R-:W-:Y:S05]  /*7d60*/  BSYNC B0 ;  /* 0x0000000000007941 */ /* 0x000fea0003800000 */
.L_x_951:
        /* <DEDUP_REMOVED lines=13> */
.L_x_954:
[----:B------:R-:W-:Y:S05]  /*7e40*/  BSYNC B0 ;  /* 0x0000000000007941 */ /* 0x000fea0003800000 */
.L_x_953:
        /* <DEDUP_REMOVED lines=13> */
.L_x_956:
[----:B------:R-:W-:Y:S05]  /*7f20*/  BSYNC B0 ;  /* 0x0000000000007941 */ /* 0x000fea0003800000 */
.L_x_955:
        /* <DEDUP_REMOVED lines=13> */
.L_x_913:
[----:B------:R-:W-:Y:S01]  /*8000*/  ISETP.NE.AND P0, PT, R222, -0x1, PT ;  /* 0xffffffffde00780c */ /* 0x000fe20003f05270 */
[----:B------:R-:W-:-:S05]  /*8010*/  IMAD.SHL.U32 R13, R198, 0x80, RZ ;  /* 0x00000080c60d7824 */ /* 0x000fca00078e00ff */
        /* <DEDUP_REMOVED lines=27> */
.L_x_958:
        /* <DEDUP_REMOVED lines=13> */
.L_x_959:
        /* <DEDUP_REMOVED lines=10> */
[----:B------:R-:W-:Y:S01]  /*8340*/  VIADD R14, R196, 0x20 ;  /* 0x00000020c40e7836 */ /* 0x000fe20000000000 */
[----:B------:R-:W-:Y:S01]  /*8350*/  IADD3.X R19, R2, R15, R9, P0, !PT ;  /* 0x0000000f02137210 */ /* 0x000fe200007fe409 */
[C---:B------:R-:W-:Y:S01]  /*8360*/  VIADD R8, R196.reuse, 0x40 ;  /* 0x00000040c4087836 */ /* 0x040fe20000000000 */
[----:B------:R-:W-:-:S02]  /*8370*/  IADD3 R2, R196, 0x60, RZ ;  /* 0x00000060c4027810 */ /* 0x000fc40007ffe0ff */
[-C--:B------:R-:W-:Y:S01]  /*8380*/  ISETP.GE.OR P3, PT, R14, R219.reuse, P4 ;  /* 0x000000db0e00720c */ /* 0x080fe20002766670 */
[----:B------:R-:W-:Y:S01]  /*8390*/  IMAD R14, R0, UR8, RZ ;  /* 0x00000008000e7c24 */ /* 0x000fe2000f8e02ff */
[-C--:B------:R-:W-:Y:S01]  /*83a0*/  ISETP.GE.OR P2, PT, R8, R219.reuse, P4 ;  /* 0x000000db0800720c */ /* 0x080fe20002746670 */
[C---:B------:R-:W-:Y:S01]  /*83b0*/  IMAD.WIDE.U32 R18, R189.reuse, UR8, R18 ;  /* 0x00000008bd127c25 */ /* 0x040fe2000f8e0012 */
[-C--:B------:R-:W-:Y:S02]  /*83c0*/  ISETP.GE.OR P1, PT, R2, R219.reuse, P4 ;  /* 0x000000db0200720c */ /* 0x080fe40002726670 */
[----:B------:R-:W-:Y:S01]  /*83d0*/  ISETP.GE.OR P4, PT, R196, R219, P4 ;  /* 0x000000dbc400720c */ /* 0x000fe20002786670 */
[----:B------:R-:W-:Y:S01]  /*83e0*/  IMAD R17, R189, UR9, R14 ;  /* 0x00000009bd117c24 */ /* 0x000fe2000f8e020e */
[----:B------:R-:W-:-:S03]  /*83f0*/  SHF.R.S32.HI R9, RZ, 0x1f, R196 ;  /* 0x0000001fff097819 */ /* 0x000fc600000114c4 */
[----:B------:R-:W-:-:S08]  /*8400*/  IMAD.IADD R17, R17, 0x1, R19 ;  /* 0x0000000111117824 */ /* 0x000fd000078e0213 */
        /* <DEDUP_REMOVED lines=10> */
.L_x_961:
[----:B------:R-:W-:Y:S05]  /*84b0*/  BSYNC B0 ;  /* 0x0000000000007941 */ /* 0x000fea0003800000 */
.L_x_960:
        /* <DEDUP_REMOVED lines=13> */
.L_x_963:
[----:B------:R-:W-:Y:S05]  /*8590*/  BSYNC B0 ;  /* 0x0000000000007941 */ /* 0x000fea0003800000 */
.L_x_962:
        /* <DEDUP_REMOVED lines=13> */
.L_x_965:
[----:B------:R-:W-:Y:S05]  /*8670*/  BSYNC B0 ;  /* 0x0000000000007941 */ /* 0x000fea0003800000 */
.L_x_964:
        /* <DEDUP_REMOVED lines=13> */
.L_x_967:
[----:B------:R-:W-:Y:S05]  /*8750*/  BSYNC B0 ;  /* 0x0000000000007941 */ /* 0x000fea0003800000 */
.L_x_966:
[-C--:B----4-:R-:W-:Y:S01]  /*8760*/  IMAD.WIDE.U32 R6, R13, R4.reuse, R200 ;  /* 0x000000040d067225 */ /* 0x090fe200078e00c8 */
[----:B------:R-:W-:Y:S01]  /*8770*/  ULDC.64 UR8, c[0x0][0x470] ;  /* 0x00011c0000087ab9 */ /* 0x000fe20000000a00 */
[----:B------:R-:W-:Y:S02]  /*8780*/  BSSY B0, `(.L_x_968) ;  /* 0x0000013000007945 */ /* 0x000fe40003800000 */
[----:B------:R-:W-:Y:S01]  /*8790*/  IMAD R2, R11, R4, RZ ;  /* 0x000000040b027224 */ /* 0x000fe200078e02ff */
        /* <DEDUP_REMOVED lines=13> */
[----:B--23--:R-:W-:-:S04]  /*8870*/  LEA R14, P0, R6, UR8, 0x1 ;  /* 0x00000008060e7c11 */ /* 0x00cfc8000f8008ff */
[----:B------:R-:W-:-:S04]  /*8880*/  IADD3 R0, R0, R7, RZ ;  /* 0x0000000700007210 */ /* 0x000fc80007ffe0ff */
[----:B------:R-:W-:-:S05]  /*8890*/  LEA.HI.X R15, R6, UR9, R0, 0x1, P0 ;  /* 0x00000009060f7c11 */ /* 0x000fca00080f0c00 */
[----:B------:R4:W-:Y:S02]  /*88a0*/  STG.E.128 desc[UR30][R14.64], RZ ;  /* 0x000000ff0e007986 */ /* 0x0009e4000c101d1e */
.L_x_969:
[----:B------:R-:W-:Y:S05]  /*88b0*/  BSYNC B0 ;  /* 0x0000000000007941 */ /* 0x000fea0003800000 */
.L_x_968:
[----:B------:R-:W-:Y:S04]  /*88c0*/  BSSY B0, `(.L_x_970) ;  /* 0x000000d000007945 */ /* 0x000fe80003800000 */
[----:B------:R-:W-:Y:S05]  /*88d0*/  @P3 BRA `(.L_x_971) ;  /* 0x00000000002c3947 */ /* 0x000fea0003800000 */
[----:B------:R-:W-:Y:S01]  /*88e0*/  IADD3 R7, P0, R196, 0x20, RZ ;  /* 0x00000020c4077810 */ /* 0x000fe20007f1e0ff */
[----:B------:R-:W-:Y:S01]  /*88f0*/  ULDC.64 UR8, c[0x0][0x3f8] ;  /* 0x0000fe0000087ab9 */ /* 0x000fe20000000a00 */
[----:B------:R-:W-:Y:S02]  /*8900*/  MOV R10, R12 ;  /* 0x0000000c000a7202 */ /* 0x000fe40000000f00 */
[----:B--234-:R-:W-:-:S05]  /*8910*/  IADD3.X R15, RZ, R9, RZ, P0, !PT ;  /* 0x00000009ff0f7210 */ /* 0x01cfca00007fe4ff */
[-C--:B------:R-:W-:Y:S02]  /*8920*/  IMAD R0, R15, R4.reuse, RZ ;  /* 0x000000040f007224 */ /* 0x080fe400078e02ff */
[----:B------:R-:W-:-:S04]  /*8930*/  IMAD.WIDE.U32 R14, R7, R4, R10 ;  /* 0x00000004070e7225 */ /* 0x000fc800078e000a */
[----:B------:R-:W-:Y:S01]  /*8940*/  IMAD R0, R7, R5, R0 ;  /* 0x0000000507007224 */ /* 0x000fe200078e0200 */
[----:B------:R-:W-:-:S04]  /*8950*/  LEA R6, P0, R14, UR8, 0x1 ;  /* 0x000000080e067c11 */ /* 0x000fc8000f8008ff */
[----:B------:R-:W-:-:S04]  /*8960*/  IADD3 R7, R0, R15, RZ ;  /* 0x0000000f00077210 */ /* 0x000fc80007ffe0ff */
[----:B------:R-:W-:-:S05]  /*8970*/  LEA.HI.X R7, R14, UR9, R7, 0x1, P0 ;  /* 0x000000090e077c11 */ /* 0x000fca00080f0c07 */
[----:B------:R2:W-:Y:S02]  /*8980*/  STG.E.128 desc[UR30][R6.64], RZ ;  /* 0x000000ff06007986 */ /* 0x0005e4000c101d1e */
.L_x_971:
[----:B------:R-:W-:Y:S05]  /*8990*/  BSYNC B0 ;  /* 0x0000000000007941 */ /* 0x000fea0003800000 */
.L_x_970:
[----:B------:R-:W-:Y:S04]  /*89a0*/  BSSY B0, `(.L_x_972) ;  /* 0x000000d000007945 */ /* 0x000fe80003800000 */
[----:B------:R-:W-:Y:S05]  /*89b0*/  @P2 BRA `(.L_x_973) ;  /* 0x00000000002c2947 */ /* 0x000fea0003800000 */
[----:B--2---:R-:W-:Y:S01]  /*89c0*/  IADD3 R7, P0, R196, 0x40, RZ ;  /* 0x00000040c4077810 */ /* 0x004fe20007f1e0ff */
[----:B------:R-:W-:Y:S01]  /*89d0*/  ULDC.64 UR8, c[0x0][0x3f8] ;  /* 0x0000fe0000087ab9 */ /* 0x000fe20000000a00 */
[----:B------:R-:W-:Y:S02]  /*89e0*/  MOV R10, R12 ;  /* 0x0000000c000a7202 */ /* 0x000fe40000000f00 */
[----:B---34-:R-:W-:-:S05]  /*89f0*/  IADD3.X R15, RZ, R9, RZ, P0, !PT ;  /* 0x00000009ff0f7210 */ /* 0x018fca00007fe4ff */
[-C--:B------:R-:W-:Y:S02]  /*8a00*/  IMAD R0, R15, R4.reuse, RZ ;  /* 0x000000040f007224 */ /* 0x080fe400078e02ff */
[----:B------:R-:W-:-:S04]  /*8a10*/  IMAD.WIDE.U32 R14, R7, R4, R10 ;  /* 0x00000004070e7225 */ /* 0x000fc800078e000a */
[----:B------:R-:W-:Y:S01]  /*8a20*/  IMAD R0, R7, R5, R0 ;  /* 0x0000000507007224 */ /* 0x000fe200078e0200 */
[----:B------:R-:W-:-:S04]  /*8a30*/  LEA R6, P0, R14, UR8, 0x1 ;  /* 0x000000080e067c11 */ /* 0x000fc8000f8008ff */
[----:B------:R-:W-:-:S04]  /*8a40*/  IADD3 R7, R0, R15, RZ ;  /* 0x0000000f00077210 */ /* 0x000fc80007ffe0ff */
[----:B------:R-:W-:-:S05]  /*8a50*/  LEA.HI.X R7, R14, UR9, R7, 0x1, P0 ;  /* 0x000000090e077c11 */ /* 0x000fca00080f0c07 */
[----:B------:R2:W-:Y:S02]  /*8a60*/  STG.E.128 desc[UR30][R6.64], RZ ;  /* 0x000000ff06007986 */ /* 0x0005e4000c101d1e */
.L_x_973:
[----:B------:R-:W-:Y:S05]  /*8a70*/  BSYNC B0 ;  /* 0x0000000000007941 */ /* 0x000fea0003800000 */
.L_x_972:
        /* <DEDUP_REMOVED lines=12> */
.L_x_957:
[----:B------:R-:W-:Y:S05]  /*8b40*/  BSYNC B1 ;  /* 0x0000000000017941 */ /* 0x000fea0003800000 */
.L_x_908:
[----:B-1----:R-:W1:Y:S02]  /*8b50*/  LDC R5, c[0x0][0xc] ;  /* 0x00000300ff057b82 */ /* 0x002e640000000800 */
[----:B-1----:R-:W-:-:S04]  /*8b60*/  IADD3 R198, R5, R198, RZ ;  /* 0x000000c605c67210 */ /* 0x002fc80007ffe0ff */
[----:B------:R-:W-:-:S13]  /*8b70*/  ISETP.GE.AND P0, PT, R198, UR7, PT ;  /* 0x00000007c6007c0c */ /* 0x000fda000bf06270 */
[----:B------:R-:W-:Y:S05]  /*8b80*/  @P0 BRA `(.L_x_974) ;  /* 0x0000000000040947 */ /* 0x000fea0003800000 */
[----:B------:R-:W-:Y:S05]  /*8b90*/  BRA `(.L_x_975) ;  /* 0xffffff7c005c7947 */ /* 0x000fea000383ffff */
.L_x_974:
[----:B------:R-:W-:Y:S05]  /*8ba0*/  EXIT ;  /* 0x000000000000794d */ /* 0x000fea0003800000 */
.L_x_976:
        /* <DEDUP_REMOVED lines=13> */
.L_x_2472:


//--------------------- .text._ZN5flash44flash_bwd_dq_dk_dv_loop_seqk_parallel_kernelI23Flash_bwd_kernel_traitsILi64ELi64ELi128ELi8ELi2ELi4ELi4ELb1ELb0EN7cutlass6half_tE19Flash_kernel_traitsILi64ELi64ELi128ELi8ES3_EELb0ELb0ELb0ELb0ELb0ELb0ELb1EEEvNS_16Flash_bwd_paramsE --------------------------
	.section	.text._ZN5flash44flash_bwd_dq_dk_dv_loop_seqk_parallel_kernelI23Flash_bwd_kernel_traitsILi64ELi64ELi128ELi8ELi2ELi4ELi4ELb1ELb0EN7cutlass6half_tE19Flash_kernel_traitsILi64ELi64ELi128ELi8ES3_EELb0ELb0ELb0ELb0ELb0ELb0ELb1EEEvNS_16Flash_bwd_paramsE,"ax",@progbits
	.align	128
        .global         _ZN5flash44flash_bwd_dq_dk_dv_loop_seqk_parallel_kernelI23Flash_bwd_kernel_traitsILi64ELi64ELi128ELi8ELi2ELi4ELi4ELb1ELb0EN7cutlass6half_tE19Flash_kernel_traitsILi64ELi64ELi128ELi8ES3_EELb0ELb0ELb0ELb0ELb0ELb0ELb1EEEvNS_16Flash_bwd_paramsE
        .type           _ZN5flash44flash_bwd_dq_dk_dv_loop_seqk_parallel_kernelI23Flash_bwd_kernel_traitsILi64ELi64ELi128ELi8ELi2ELi4ELi4ELb1ELb0EN7cutlass6half_tE19Flash_kernel_traitsILi64ELi64ELi128ELi8ES3_EELb0ELb0ELb0ELb0ELb0ELb0ELb1EEEvNS_16Flash_bwd_paramsE,@function
        .size           _ZN5flash44flash_bwd_dq_dk_dv_loop_seqk_parallel_kernelI23Flash_bwd_kernel_traitsILi64ELi64ELi128ELi8ELi2ELi4ELi4ELb1ELb0EN7cutlass6half_tE19Flash_kernel_traitsILi64ELi64ELi128ELi8ES3_EELb0ELb0ELb0ELb0ELb0ELb0ELb1EEEvNS_16Flash_bwd_paramsE,(.L_x_2473 - _ZN5flash44flash_bwd_dq_dk_dv_loop_seqk_parallel_kernelI23Flash_bwd_kernel_traitsILi64ELi64ELi128ELi8ELi2ELi4ELi4ELb1ELb0EN7cutlass6half_tE19Flash_kernel_traitsILi64ELi64ELi128ELi8ES3_EELb0ELb0ELb0ELb0ELb0ELb0ELb1EEEvNS_16Flash_bwd_paramsE)
        .other          _ZN5flash44flash_bwd_dq_dk_dv_loop_seqk_parallel_kernelI23Flash_bwd_kernel_traitsILi64ELi64ELi128ELi8ELi2ELi4ELi4ELb1ELb0EN7cutlass6half_tE19Flash_kernel_traitsILi64ELi64ELi128ELi8ES3_EELb0ELb0ELb0ELb0ELb0ELb0ELb1EEEvNS_16Flash_bwd_paramsE,@"STO_CUDA_ENTRY STV_DEFAULT"
_ZN5flash44flash_bwd_dq_dk_dv_loop_seqk_parallel_kernelI23Flash_bwd_kernel_traitsILi64ELi64ELi128ELi8ELi2ELi4ELi4ELb1ELb0EN7cutlass6half_tE19Flash_kernel_traitsILi64ELi64ELi128ELi8ES3_EELb0ELb0ELb0ELb0ELb0ELb0ELb1EEEvNS_16Flash_bwd_paramsE:
.text._ZN5flash44flash_bwd_dq_dk_dv_loop_seqk_parallel_kernelI23Flash_bwd_kernel_traitsILi64ELi64ELi128ELi8ELi2ELi4ELi4ELb1ELb0EN7cutlass6half_tE19Flash_kernel_traitsILi64ELi64ELi128ELi8ES3_EELb0ELb0ELb0ELb0ELb0ELb0ELb1EEEvNS_16Flash_bwd_paramsE:
[----:B------:R-:W1:Y:S08]  /*0000*/  LDC R1, c[0x0][0x28] ;  /* 0x00000a00ff017b82 */ /* 0x000e700000000800 */
[----:B------:R-:W2:Y:S01]  /*0010*/  S2UR UR32, SR_CTAID.X ;  /* 0x00000000002079c3 */ /* 0x000ea20000002500 */
[----:B------:R-:W-:Y:S01]  /*0020*/  ULDC UR4, c[0x0][0x2c8] ;  /* 0x0000b20000047ab9 */ /* 0x000fe20000000800 */
[----:B-1----:R-:W-:Y:S01]  /*0030*/  VIADD R1, R1, 0xfffffff8 ;  /* 0xfffffff801017836 */ /* 0x002fe20000000000 */
[----:B------:R-:W-:-:S04]  /*0040*/  UIADD3 UR5, UR4, 0x7f, URZ ;  /* 0x0000007f04057890 */ /* 0x000fc8000fffe03f */
[----:B------:R-:W-:-:S04]  /*0050*/  USHF.R.S32.HI UR4, URZ, 0x1f, UR5 ;  /* 0x0000001f3f047899 */ /* 0x000fc80008011405 */
[----:B------:R-:W-:-:S04]  /*0060*/  ULEA.HI UR4, UR4, UR5, URZ, 0x7 ;  /* 0x0000000504047291 */ /* 0x000fc8000f8f383f */
[----:B------:R-:W-:-:S06]  /*0070*/  USHF.R.S32.HI UR6, URZ, 0x7, UR4 ;  /* 0x000000073f067899 */ /* 0x000fcc0008011404 */
[----:B------:R-:W-:Y:S01]  /*0080*/  MOV R0, UR6 ;  /* 0x0000000600007c02 */ /* 0x000fe20008000f00 */
[----:B--2---:R-:W-:-:S04]  /*0090*/  UISETP.GE.AND UP0, UPT, UR32, UR6, UPT ;  /* 0x000000062000728c */ /* 0x004fc8000bf06270 */
[----:B------:R1:W-:Y:S02]  /*00a0*/  STL [R1], R0 ;  /* 0x0000000001007387 */ /* 0x0003e40000100800 */
[----:B------:R-:W-:-:S13]  /*00b0*/  PLOP3.LUT P0, PT, PT, PT, UP0, 0x80, 0x0 ;  /* 0x000000000000781c */ /* 0x000fda0003f0f008 */
[----:B------:R-:W-:Y:S05]  /*00c0*/  @P0 EXIT ;  /* 0x000000000000094d */ /* 0x000fea0003800000 */
[----:B------:R-:W2:Y:S01]  /*00d0*/  S2R R18, SR_TID.X ;  /* 0x0000000000127919 */ /* 0x000ea20000002100 */
[----:B------:R-:W3:Y:S01]  /*00e0*/  S2UR UR4, SR_CgaCtaId ;  /* 0x00000000000479c3 */ /* 0x000ee20000008800 */
[----:B------:R-:W-:Y:S01]  /*00f0*/  UMOV UR5, 0x400 ;  /* 0x0000040000057882 */ /* 0x000fe20000000000 */
[----:B------:R-:W-:Y:S01]  /*0100*/  IMAD.MOV.U32 R191, RZ, RZ, -0x10 ;  /* 0xfffffff0ffbf7424 */ /* 0x000fe200078e00ff */
[----:B------:R-:W-:Y:S01]  /*0110*/  ULDC.64 UR10, c[0x0][0x208] ;  /* 0x00008200000a7ab9 */ /* 0x000fe20000000a00 */
[----:B------:R-:W-:-:S04]  /*0120*/  UMOV UR61, 0xffffe000 ;  /* 0xffffe000003d7882 */ /* 0x000fc80000000000 */
[----:B------:R-:W4:Y:S08]  /*0130*/  S2UR UR59, SR_CTAID.Z ;  /* 0x00000000003b79c3 */ /* 0x000f300000002700 */
[----:B------:R-:W5:Y:S01]  /*0140*/  S2UR UR51, SR_CTAID.Y ;  /* 0x00000000003379c3 */ /* 0x000f620000002600 */
[----:B---3--:R-:W-:-:S04]  /*0150*/  ULEA UR4, UR4, UR5, 0x18 ;  /* 0x0000000504047291 */ /* 0x008fc8000f8ec03f */
[----:B------:R-:W-:Y:S01]  /*0160*/  UIADD3 UR7, UR4, 0x6000, URZ ;  /* 0x0000600004077890 */ /* 0x000fe2000fffe03f */
[----:B--2---:R-:W-:Y:S01]  /*0170*/  SHF.R.S32.HI R17, RZ, 0x1f, R18 ;  /* 0x0000001fff117819 */ /* 0x004fe20000011412 */
[----:B------:R-:W-:Y:S01]  /*0180*/  IMAD.SHL.U32 R244, R18, 0x2, RZ ;  /* 0x0000000212f47824 */ /* 0x000fe200078e00ff */
[----:B----4-:R-:W-:Y:S02]  /*0190*/  USHF.R.S32.HI UR5, URZ, 0x1f, UR59 ;  /* 0x0000001f3f057899 */ /* 0x010fe4000801143b */
[CC--:B------:R-:W-:Y:S02]  /*01a0*/  LEA.HI R4, R17.reuse, R18.reuse, RZ, 0x5 ;  /* 0x0000001211047211 */ /* 0x0c0fe400078f28ff */
[----:B------:R-:W-:Y:S02]  /*01b0*/  LEA.HI R8, R17, R18, RZ, 0x4 ;  /* 0x0000001211087211 */ /* 0x000fe400078f20ff */
[--C-:B------:R-:W-:Y:S01]  /*01c0*/  SHF.R.S32.HI R6, RZ, 0x5, R4.reuse ;  /* 0x00000005ff067819 */ /* 0x100fe20000011404 */
[----:B-----5:R-:W-:Y:S01]  /*01d0*/  USHF.R.S32.HI UR6, URZ, 0x1f, UR51 ;  /* 0x0000001f3f067899 */ /* 0x020fe20008011433 */
[----:B-1----:R-:W-:-:S02]  /*01e0*/  SHF.R.S32.HI R0, RZ, 0x1f, R4 ;  /* 0x0000001fff007819 */ /* 0x002fc40000011404 */
[----:B------:R-:W-:Y:S02]  /*01f0*/  SHF.R.S32.HI R7, RZ, 0x4, R8 ;  /* 0x00000004ff077819 */ /* 0x000fe40000011408 */
[----:B------:R-:W-:Y:S02]  /*0200*/  LEA.HI R0, R0, R6, RZ, 0x2 ;  /* 0x0000000600007211 */ /* 0x000fe400078f10ff */
[----:B------:R-:W-:Y:S02]  /*0210*/  LEA.HI R20, R17, R18, RZ, 0x2 ;  /* 0x0000001211147211 */ /* 0x000fe400078f10ff */
[----:B------:R-:W-:Y:S02]  /*0220*/  LEA.HI R2, R8, R7, RZ, 0x1 ;  /* 0x0000000708027211 */ /* 0x000fe400078f08ff */
[----:B------:R-:W-:Y:S02]  /*0230*/  LOP3.LUT R0, R0, 0xfffffffc, RZ, 0xc0, !PT ;  /* 0xfffffffc00007812 */ /* 0x000fe400078ec0ff */
[----:B------:R-:W-:-:S02]  /*0240*/  SHF.R.S32.HI R9, RZ, 0x2, R20 ;  /* 0x00000002ff097819 */ /* 0x000fc40000011414 */
[----:B------:R-:W-:Y:S01]  /*0250*/  SHF.R.S32.HI R5, RZ, 0x1f, R20 ;  /* 0x0000001fff057819 */ /* 0x000fe20000011414 */
[----:B------:R-:W-:Y:S01]  /*0260*/  IMAD.IADD R174, R6, 0x1, -R0 ;  /* 0x0000000106ae7824 */ /* 0x000fe200078e0a00 */
[----:B------:R-:W-:Y:S02]  /*0270*/  LOP3.LUT R2, R2, 0xfffffffe, RZ, 0xc0, !PT ;  /* 0xfffffffe02027812 */ /* 0x000fe400078ec0ff */
[----:B------:R-:W-:Y:S02]  /*0280*/  LEA.HI R3, R4, R6, RZ, 0x1 ;  /* 0x0000000604037211 */ /* 0x000fe400078f08ff */
[----:B------:R-:W-:Y:S01]  /*0290*/  LEA.HI R0, R5, R9, RZ, 0x3 ;  /* 0x0000000905007211 */ /* 0x000fe200078f18ff */
[----:B------:R-:W-:Y:S01]  /*02a0*/  IMAD.IADD R14, R7, 0x1, -R2 ;  /* 0x00000001070e7824 */ /* 0x000fe200078e0a02 */
[----:B------:R-:W-:Y:S02]  /*02b0*/  LEA.HI R12, R17, R18, RZ, 0x3 ;  /* 0x00000012110c7211 */ /* 0x000fe400078f18ff */
[----:B------:R-:W-:Y:S01]  /*02c0*/  LOP3.LUT R3, R3, 0xfffffffe, RZ, 0xc0, !PT ;  /* 0xfffffffe03037812 */ /* 0x000fe200078ec0ff */
[----:B------:R-:W-:Y:S01]  /*02d0*/  IMAD.SHL.U32 R11, R14, 0x200, RZ ;  /* 0x000002000e0b7824 */ /* 0x000fe200078e00ff */
[----:B------:R-:W-:-:S02]  /*02e0*/  LOP3.LUT R2, R4, 0xffffffe0, RZ, 0xc0, !PT ;  /* 0xffffffe004027812 */ /* 0x000fc400078ec0ff */
[----:B------:R-:W-:Y:S01]  /*02f0*/  LOP3.LUT R0, R0, 0xfffffff8, RZ, 0xc0, !PT ;  /* 0xfffffff800007812 */ /* 0x000fe200078ec0ff */
[----:B------:R-:W-:Y:S01]  /*0300*/  IMAD.IADD R16, R6, 0x1, -R3 ;  /* 0x0000000106107824 */ /* 0x000fe200078e0a03 */
[----:B------:R-:W-:Y:S01]  /*0310*/  SHF.R.S32.HI R4, RZ, 0x3, R12 ;  /* 0x00000003ff047819 */ /* 0x000fe2000001140c */
[----:B------:R-:W-:Y:S01]  /*0320*/  IMAD.IADD R3, R18, 0x1, -R2 ;  /* 0x0000000112037824 */ /* 0x000fe200078e0a02 */
[----:B------:R-:W-:Y:S01]  /*0330*/  LOP3.LUT R5, R12, 0xfffffff8, RZ, 0xc0, !PT ;  /* 0xfffffff80c057812 */ /* 0x000fe200078ec0ff */
[----:B------:R-:W-:Y:S01]  /*0340*/  IMAD.IADD R9, R9, 0x1, -R0 ;  /* 0x0000000109097824 */ /* 0x000fe200078e0a00 */
[----:B------:R-:W-:Y:S01]  /*0350*/  LEA.HI R7, R17, R18, RZ, 0x6 ;  /* 0x0000001211077211 */ /* 0x000fe200078f30ff */
[----:B------:R-:W-:Y:S01]  /*0360*/  IMAD.SHL.U32 R2, R4, 0x40, RZ ;  /* 0x0000004004027824 */ /* 0x000fe200078e00ff */
[----:B------:R-:W-:Y:S01]  /*0370*/  LOP3.LUT R4, R8, 0xfffffff0, RZ, 0xc0, !PT ;  /* 0xfffffff008047812 */ /* 0x000fe200078ec0ff */
[----:B------:R-:W-:Y:S01]  /*0380*/  IMAD.IADD R0, R18, 0x1, -R5 ;  /* 0x0000000112007824 */ /* 0x000fe200078e0a05 */
[----:B------:R-:W-:-:S02]  /*0390*/  SHF.R.S32.HI R5, RZ, 0x1f, R3 ;  /* 0x0000001fff057819 */ /* 0x000fc40000011403 */
[----:B------:R-:W-:Y:S01]  /*03a0*/  LOP3.LUT R2, R2, 0x1c0, RZ, 0xc0, !PT ;  /* 0x000001c002027812 */ /* 0x000fe200078ec0ff */
[C---:B------:R-:W-:Y:S01]  /*03b0*/  IMAD.SHL.U32 R186, R0.reuse, 0x8, RZ ;  /* 0x0000000800ba7824 */ /* 0x040fe200078e00ff */
[----:B------:R-:W-:Y:S01]  /*03c0*/  LOP3.LUT P4, RZ, R0, 0x2, RZ, 0xc0, !PT ;  /* 0x0000000200ff7812 */ /* 0x000fe2000788c0ff */
[----:B------:R-:W-:Y:S01]  /*03d0*/  IMAD.IADD R4, R18, 0x1, -R4 ;  /* 0x0000000112047824 */ /* 0x000fe200078e0a04 */
[C---:B------:R-:W-:Y:S01]  /*03e0*/  LOP3.LUT P3, RZ, R0.reuse, 0x4, RZ, 0xc0, !PT ;  /* 0x0000000400ff7812 */ /* 0x040fe2000786c0ff */
[----:B------:R-:W-:Y:S01]  /*03f0*/  IMAD.SHL.U32 R0, R0, 0x40, RZ ;  /* 0x0000004000007824 */ /* 0x000fe200078e00ff */
[----:B------:R-:W-:Y:S02]  /*0400*/  LEA.HI R19, R5, R3, RZ, 0x2 ;  /* 0x0000000305137211 */ /* 0x000fe400078f10ff */
[----:B------:R-:W-:Y:S02]  /*0410*/  SHF.R.U32.HI R3, RZ, 0x3, R2 ;  /* 0x00000003ff037819 */ /* 0x000fe40000011602 */
[----:B------:R-:W-:-:S02]  /*0420*/  LOP3.LUT R2, R2, 0x38, R186, 0xf8, !PT ;  /* 0x0000003802027812 */ /* 0x000fc400078ef8ba */
[----:B------:R-:W-:Y:S02]  /*0430*/  LOP3.LUT R0, R0, 0x1c0, RZ, 0xc0, !PT ;  /* 0x000001c000007812 */ /* 0x000fe400078ec0ff */
[----:B------:R-:W-:Y:S01]  /*0440*/  LOP3.LUT R243, R2, R3, RZ, 0x3c, !PT ;  /* 0x0000000302f37212 */ /* 0x000fe200078e3cff */
[----:B------:R-:W-:Y:S01]  /*0450*/  IMAD.SHL.U32 R2, R174, 0x10, RZ ;  /* 0x00000010ae027824 */ /* 0x000fe200078e00ff */
[----:B------:R-:W-:Y:S02]  /*0460*/  SHF.R.S32.HI R7, RZ, 0x6, R7 ;  /* 0x00000006ff077819 */ /* 0x000fe40000011407 */
[----:B------:R-:W-:Y:S02]  /*0470*/  LOP3.LUT R5, R0, 0x8, R12, 0xf8, !PT ;  /* 0x0000000800057812 */ /* 0x000fe400078ef80c */
[----:B------:R-:W-:Y:S01]  /*0480*/  SHF.R.U32.HI R10, RZ, 0x3, R0 ;  /* 0x00000003ff0a7819 */ /* 0x000fe20000011600 */
[----:B------:R-:W-:Y:S01]  /*0490*/  IMAD R243, R7, 0x200, R243 ;  /* 0x0000020007f37824 */ /* 0x000fe200078e02f3 */
[----:B------:R-:W-:-:S02]  /*04a0*/  SHF.R.S32.HI R3, RZ, 0x1f, R4 ;  /* 0x0000001fff037819 */ /* 0x000fc40000011404 */
[----:B------:R-:W-:Y:S01]  /*04b0*/  LOP3.LUT R8, R0, 0x30, R2, 0xf8, !PT ;  /* 0x0000003000087812 */ /* 0x000fe200078ef802 */
[----:B------:R-:W-:Y:S01]  /*04c0*/  IMAD R2, R7, 0x800, R11 ;  /* 0x0000080007027824 */ /* 0x000fe200078e020b */
[----:B------:R-:W-:Y:S02]  /*04d0*/  LOP3.LUT R0, R5, R10, RZ, 0x3c, !PT ;  /* 0x0000000a05007212 */ /* 0x000fe400078e3cff */
[----:B------:R-:W-:Y:S02]  /*04e0*/  LEA.HI R13, R3, R4, RZ, 0x3 ;  /* 0x00000004030d7211 */ /* 0x000fe400078f18ff */
[----:B------:R-:W-:Y:S01]  /*04f0*/  LOP3.LUT R3, R9, 0x1, RZ, 0xc0, !PT ;  /* 0x0000000109037812 */ /* 0x000fe200078ec0ff */
[----:B------:R-:W-:Y:S01]  /*0500*/  IMAD.IADD R182, R2, 0x1, R0 ;  /* 0x0000000102b67824 */ /* 0x000fe200078e0200 */
[----:B------:R-:W-:Y:S02]  /*0510*/  LOP3.LUT R6, R13, 0xfffffff8, RZ, 0xc0, !PT ;  /* 0xfffffff80d067812 */ /* 0x000fe400078ec0ff */
[----:B------:R-:W-:-:S02]  /*0520*/  LOP3.LUT R2, R20, 0x7ffffffc, RZ, 0xc0, !PT ;  /* 0x7ffffffc14027812 */ /* 0x000fc400078ec0ff */
[----:B------:R-:W-:Y:S01]  /*0530*/  LEA.HI R0, R17, R18, RZ, 0x7 ;  /* 0x0000001211007211 */ /* 0x000fe200078f38ff */
[----:B------:R-:W-:Y:S01]  /*0540*/  IMAD.IADD R15, R4, 0x1, -R6 ;  /* 0x00000001040f7824 */ /* 0x000fe200078e0a06 */
[----:B------:R-:W-:Y:S01]  /*0550*/  ISETP.NE.U32.AND P0, PT, R3, 0x1, PT ;  /* 0x000000010300780c */ /* 0x000fe20003f05070 */
[----:B------:R-:W-:Y:S01]  /*0560*/  IMAD.IADD R4, R18, 0x1, -R2 ;  /* 0x0000000112047824 */ /* 0x000fe200078e0a02 */
[----:B------:R-:W-:Y:S01]  /*0570*/  SHF.R.S32.HI R0, RZ, 0x7, R0 ;  /* 0x00000007ff007819 */ /* 0x000fe20000011400 */
[C---:B------:R-:W-:Y:S01]  /*0580*/  IMAD.SHL.U32 R3, R9.reuse, 0x40, RZ ;  /* 0x0000004009037824 */ /* 0x040fe200078e00ff */
[----:B------:R-:W-:Y:S01]  /*0590*/  LOP3.LUT R12, R8, 0x8, R12, 0xf8, !PT ;  /* 0x00000008080c7812 */ /* 0x000fe200078ef80c */
[----:B------:R-:W-:Y:S01]  /*05a0*/  IMAD.SHL.U32 R8, R4, 0x2, RZ ;  /* 0x0000000204087824 */ /* 0x000fe200078e00ff */
[----:B------:R-:W-:Y:S01]  /*05b0*/  R2P PR, R9, 0x6 ;  /* 0x0000000609007804 */ /* 0x000fe20000000000 */
[C---:B------:R-:W-:Y:S01]  /*05c0*/  IMAD.SHL.U32 R4, R0.reuse, 0x8, RZ ;  /* 0x0000000800047824 */ /* 0x040fe200078e00ff */
[----:B------:R-:W-:Y:S01]  /*05d0*/  LOP3.LUT R3, R3, 0x1c0, RZ, 0xc0, !PT ;  /* 0x000001c003037812 */ /* 0x000fe200078ec0ff */
[----:B------:R-:W-:Y:S01]  /*05e0*/  IMAD.SHL.U32 R2, R7, 0x20, RZ ;  /* 0x0000002007027824 */ /* 0x000fe200078e00ff */
[----:B------:R-:W-:Y:S01]  /*05f0*/  SEL R191, R191, 0x10, !P0 ;  /* 0x00000010bfbf7807 */ /* 0x000fe20004000000 */
[----:B------:R-:W-:Y:S01]  /*0600*/  IMAD R6, R0, 0x1000, R8 ;  /* 0x0000100000067824 */ /* 0x000fe200078e0208 */
[----:B------:R-:W-:Y:S01]  /*0610*/  LOP3.LUT R0, R4, 0x8, RZ, 0xc0, !PT ;  /* 0x0000000804007812 */ /* 0x000fe200078ec0ff */
[----:B------:R-:W-:Y:S01]  /*0620*/  IMAD.SHL.U32 R4, R14, 0x10, RZ ;  /* 0x000000100e047824 */ /* 0x000fe200078e00ff */
[----:B------:R-:W-:Y:S01]  /*0630*/  LOP3.LUT R244, R2, 0x6, R244, 0xf8, !PT ;  /* 0x0000000602f47812 */ /* 0x000fe200078ef8f4 */
[----:B------:R-:W-:Y:S01]  /*0640*/  IMAD R7, R16, 0x400, R6 ;  /* 0x0000040010077824 */ /* 0x000fe200078e0206 */
[----:B------:R-:W-:-:S02]  /*0650*/  LOP3.LUT R5, R3, 0x20, R2, 0xf8, !PT ;  /* 0x0000002003057812 */ /* 0x000fc400078ef802 */
[----:B------:R-:W-:Y:S02]  /*0660*/  SHF.R.U32.HI R2, RZ, 0x3, R3 ;  /* 0x00000003ff027819 */ /* 0x000fe40000011603 */
[----:B------:R-:W-:Y:S02]  /*0670*/  LOP3.LUT R4, R0, 0x10, R4, 0xf8, !PT ;  /* 0x0000001000047812 */ /* 0x000fe400078ef804 */
[----:B------:R-:W-:Y:S02]  /*0680*/  LOP3.LUT R6, R5, R2, RZ, 0x3c, !PT ;  /* 0x0000000205067212 */ /* 0x000fe400078e3cff */
[----:B------:R-:W-:Y:S01]  /*0690*/  LOP3.LUT R0, R2, R3, R0, 0x1e, !PT ;  /* 0x0000000302007212 */ /* 0x000fe200078e1e00 */
[----:B------:R-:W-:Y:S01]  /*06a0*/  IMAD R2, R174, 0x400, R8 ;  /* 0x00000400ae027824 */ /* 0x000fe200078e0208 */
[----:B------:R-:W-:Y:S01]  /*06b0*/  LOP3.LUT R5, R11, R12, R10, 0xf6, !PT ;  /* 0x0000000c0b057212 */ /* 0x000fe200078ef60a */
[----:B------:R-:W-:Y:S02]  /*06c0*/  IMAD.SHL.U32 R3, R15, 0x40, RZ ;  /* 0x000000400f037824 */ /* 0x000fe400078e00ff */
[----:B------:R-:W-:-:S02]  /*06d0*/  IMAD.IADD R8, R2, 0x1, R0 ;  /* 0x0000000102087824 */ /* 0x000fc400078e0200 */
[----:B------:R-:W-:Y:S01]  /*06e0*/  IMAD.SHL.U32 R0, R14, 0x8, RZ ;  /* 0x000000080e007824 */ /* 0x000fe200078e00ff */
[----:B------:R-:W-:Y:S01]  /*06f0*/  LOP3.LUT R3, R3, 0x1c0, RZ, 0xc0, !PT ;  /* 0x000001c003037812 */ /* 0x000fe200078ec0ff */
[----:B------:R-:W-:Y:S01]  /*0700*/  IMAD.IADD R193, R6, 0x1, R7 ;  /* 0x0000000106c17824 */ /* 0x000fe200078e0207 */
[----:B------:R-:W-:Y:S01]  /*0710*/  LEA R248, R8, UR7, 0x1 ;  /* 0x0000000708f87c11 */ /* 0x000fe2000f8e08ff */
[----:B------:R-:W-:Y:S01]  /*0720*/  IMAD.SHL.U32 R6, R13, 0x40, RZ ;  /* 0x000000400d067824 */ /* 0x000fe200078e00ff */
[--C-:B------:R-:W-:Y:S02]  /*0730*/  SHF.R.U32.HI R2, RZ, 0x3, R3.reuse ;  /* 0x00000003ff027819 */ /* 0x100fe40000011603 */
[----:B------:R-:W-:Y:S01]  /*0740*/  LOP3.LUT R7, R3, 0x8, R0, 0xf8, !PT ;  /* 0x0000000803077812 */ /* 0x000fe200078ef800 */
[----:B------:R-:W-:Y:S01]  /*0750*/  IMAD.U32 R0, RZ, RZ, UR5 ;  /* 0x00000005ff007e24 */ /* 0x000fe2000f8e00ff */
[----:B------:R-:W-:Y:S01]  /*0760*/  USHF.L.U32 UR5, UR51, 0x7, URZ ;  /* 0x0000000733057899 */ /* 0x000fe2000800063f */
[----:B------:R-:W-:Y:S01]  /*0770*/  LOP3.LUT R3, R2, R4, R3, 0x1e, !PT ;  /* 0x0000000402037212 */ /* 0x000fe200078e1e03 */
[C---:B------:R-:W-:Y:S01]  /*0780*/  VIADD R249, R248.reuse, 0x40 ;  /* 0x00000040f8f97836 */ /* 0x040fe20000000000 */
[----:B------:R-:W-:Y:S01]  /*0790*/  SHF.R.S32.HI R4, RZ, 0x2, R19 ;  /* 0x00000002ff047819 */ /* 0x000fe20000011413 */
[----:B------:R-:W-:Y:S01]  /*07a0*/  @P2 VIADD R249, R248, 0xffffffc0 ;  /* 0xffffffc0f8f92836 */ /* 0x000fe20000000000 */
[----:B------:R-:W-:Y:S01]  /*07b0*/  LOP3.LUT R0, R6, 0xfffffe00, RZ, 0xc0, !PT ;  /* 0xfffffe0006007812 */ /* 0x000fe200078ec0ff */
[----:B------:R-:W-:Y:S01]  /*07c0*/  IMAD.U32 R6, RZ, RZ, UR5 ;  /* 0x00000005ff067e24 */ /* 0x000fe2000f8e00ff */
[----:B------:R-:W-:Y:S01]  /*07d0*/  USHF.R.S32.HI UR5, URZ, 0x1f, UR51 ;  /* 0x0000001f3f057899 */ /* 0x000fe20008011433 */
[----:B------:R-:W-:Y:S01]  /*07e0*/  LOP3.LUT R2, R7, R2, RZ, 0x3c, !PT ;  /* 0x0000000207027212 */ /* 0x000fe200078e3cff */
[C---:B------:R-:W-:Y:S01]  /*07f0*/  IMAD R245, R16.reuse, 0x10, R4 ;  /* 0x0000001010f57824 */ /* 0x040fe200078e0204 */
[----:B------:R-:W-:Y:S01]  /*0800*/  LOP3.LUT R181, R3, R0, RZ, 0xfc, !PT ;  /* 0x0000000003b57212 */ /* 0x000fe200078efcff */
[--C-:B------:R-:W-:Y:S01]  /*0810*/  IMAD R4, R16, 0x400, R0.reuse ;  /* 0x0000040010047824 */ /* 0x100fe200078e0200 */
[----:B------:R-:W-:Y:S01]  /*0820*/  LEA R193, R193, UR4, 0x1 ;  /* 0x00000004c1c17c11 */ /* 0x000fe2000f8e08ff */
[----:B------:R-:W-:Y:S01]  /*0830*/  IMAD R174, R174, 0x400, R0 ;  /* 0x00000400aeae7824 */ /* 0x000fe200078e0200 */
[----:B------:R-:W-:Y:S01]  /*0840*/  LEA R3, R5, UR4, 0x1 ;  /* 0x0000000405037c11 */ /* 0x000fe2000f8e08ff */
[----:B------:R-:W-:Y:S01]  /*0850*/  IMAD.U32 R6, RZ, RZ, UR5 ;  /* 0x00000005ff067e24 */ /* 0x000fe2000f8e00ff */
[----:B------:R-:W-:Y:S01]  /*0860*/  USHF.R.S32.HI UR5, URZ, 0x1f, UR59 ;  /* 0x0000001f3f057899 */ /* 0x000fe2000801143b */
[----:B------:R-:W-:-:S02]  /*0870*/  IMAD.IADD R180, R4, 0x1, R2 ;  /* 0x0000000104b47824 */ /* 0x000fc400078e0202 */
[----:B------:R-:W-:Y:S02]  /*0880*/  IMAD.IADD R174, R2, 0x1, R174 ;  /* 0x0000000102ae7824 */ /* 0x000fe400078e02ae */
[----:B------:R-:W-:Y:S01]  /*0890*/  IMAD.U32 R2, RZ, RZ, UR6 ;  /* 0x00000006ff027e24 */ /* 0x000fe2000f8e00ff */
[----:B------:R-:W-:Y:S01]  /*08a0*/  UIADD3 UR6, UR4, 0xa000, URZ ;  /* 0x0000a00004067890 */ /* 0x000fe2000fffe03f */
[----:B------:R-:W-:Y:S02]  /*08b0*/  IMAD.MOV.U32 R4, RZ, RZ, 0x20 ;  /* 0x00000020ff047424 */ /* 0x000fe400078e00ff */
[----:B------:R-:W-:Y:S02]  /*08c0*/  IMAD.MOV.U32 R2, RZ, RZ, 0x40 ;  /* 0x00000040ff027424 */ /* 0x000fe400078e00ff */
[----:B------:R-:W-:Y:S01]  /*08d0*/  IMAD.U32 R0, RZ, RZ, UR5 ;  /* 0x00000005ff007e24 */ /* 0x000fe2000f8e00ff */
[----:B------:R-:W-:Y:S01]  /*08e0*/  SEL R177, R4, 0xffffffe0, !P4 ;  /* 0xffffffe004b17807 */ /* 0x000fe20006000000 */
[----:B------:R-:W-:Y:S01]  /*08f0*/  VIADD R252, R248, 0x420 ;  /* 0x00000420f8fc7836 */ /* 0x000fe20000000000 */
[----:B------:R-:W-:Y:S01]  /*0900*/  SEL R2, R2, 0xffffffc0, !P3 ;  /* 0xffffffc002027807 */ /* 0x000fe20005800000 */
[----:B------:R-:W-:Y:S01]  /*0910*/  IMAD.IADD R194, R193, 0x1, R191 ;  /* 0x00000001c1c27824 */ /* 0x000fe200078e02bf */
[----:B------:R-:W-:Y:S01]  /*0920*/  LEA R0, R182, UR6, 0x1 ;  /* 0x00000006b6007c11 */ /* 0x000fe2000f8e08ff */
[----:B------:R-:W-:Y:S01]  /*0930*/  @P1 VIADD R252, R248, 0x3e0 ;  /* 0x000003e0f8fc1836 */ /* 0x000fe20000000000 */
[----:B------:R-:W-:Y:S01]  /*0940*/  SEL R4, R4, 0xffffffe0, !P1 ;  /* 0xffffffe004047807 */ /* 0x000fe20004800000 */
[----:B------:R-:W-:Y:S01]  /*0950*/  UIADD3 UR5, UR4, 0x6000, URZ ;  /* 0x0000600004057890 */ /* 0x000fe2000fffe03f */
[----:B------:R-:W-:Y:S01]  /*0960*/  LEA R174, R174, UR6, 0x1 ;  /* 0x00000006aeae7c11 */ /* 0x000fe2000f8e08ff */
[----:B------:R-:W-:-:S02]  /*0970*/  IMAD.IADD R176, R0, 0x1, R2 ;  /* 0x0000000100b07824 */ /* 0x000fc400078e0202 */
[----:B------:R-:W-:Y:S02]  /*0980*/  IMAD.IADD R192, R193, 0x1, R4 ;  /* 0x00000001c1c07824 */ /* 0x000fe400078e0204 */
[----:B------:R-:W-:Y:S02]  /*0990*/  IMAD.IADD R178, R0, 0x1, R177 ;  /* 0x0000000100b27824 */ /* 0x000fe400078e02b1 */
[----:B------:R-:W-:Y:S02]  /*09a0*/  IMAD.IADD R177, R177, 0x1, R176 ;  /* 0x00000001b1b17824 */ /* 0x000fe400078e02b0 */
[C---:B------:R-:W-:Y:S02]  /*09b0*/  IMAD.IADD R251, R4.reuse, 0x1, R248 ;  /* 0x0000000104fb7824 */ /* 0x040fe400078e02f8 */
[----:B------:R-:W-:Y:S02]  /*09c0*/  IMAD.IADD R191, R191, 0x1, R192 ;  /* 0x00000001bfbf7824 */ /* 0x000fe400078e02c0 */
[----:B------:R-:W-:-:S07]  /*09d0*/  IMAD.IADD R250, R4, 0x1, R249 ;  /* 0x0000000104fa7824 */ /* 0x000fce00078e02f9 */
.L_x_1045:
        /* <DEDUP_REMOVED lines=30> */
[----:B--2-4-:R-:W2:Y:S05]  /*0bc0*/  @P1 LDG.E R8, desc[UR10][R6.64] ;  /* 0x0000000a06081981 */ /* 0x014eaa000c1e1900 */
        /* <DEDUP_REMOVED lines=36> */
.L_x_977:
        /* <DEDUP_REMOVED lines=16> */
[----:B------:R-:W-:-:S02]  /*0f10*/  ULDC.U8 UR20, c[0x0][0x3d8] ;  /* 0x0000f60000147ab9 */ /* 0x000fc40000000000 */
[----:B------:R-:W-:Y:S01]  /*0f20*/  @!UP1 ULDC.64 UR8, c[0x0][0x418] ;  /* 0x0001060000089ab9 */ /* 0x000fe20000000a00 */
[----:B------:R-:W-:Y:S01]  /*0f30*/  UISETP.NE.AND UP3, UPT, UR20, URZ, UPT ;  /* 0x0000003f1400728c */ /* 0x000fe2000bf65270 */
[----:B------:R-:W-:Y:S01]  /*0f40*/  PLOP3.LUT P1, PT, PT, PT, UP0, 0x80, 0x0 ;  /* 0x000000000000781c */ /* 0x000fe20003f2f008 */
[----:B------:R-:W-:Y:S01]  /*0f50*/  UIADD3 UR16, UR29, 0x3f, URZ ;  /* 0x0000003f1d107890 */ /* 0x000fe2000fffe03f */
[----:B------:R-:W-:Y:S01]  /*0f60*/  ULDC.64 UR34, c[0x0][0x240] ;  /* 0x0000900000227ab9 */ /* 0x000fe20000000a00 */
[----:B------:R-:W-:Y:S01]  /*0f70*/  ULDC UR21, c[0x0][0x2dc] ;  /* 0x0000b70000157ab9 */ /* 0x000fe20000000800 */
[----:B------:R-:W-:Y:S01]  /*0f80*/  ULDC UR46, c[0x0][0x270] ;  /* 0x00009c00002e7ab9 */ /* 0x000fe20000000800 */
[----:B------:R-:W-:Y:S01]  /*0f90*/  UIMAD UR23, UR6, UR35, URZ ;  /* 0x00000023061772a4 */ /* 0x000fe2000f8e023f */
[----:B-1----:R-:W-:Y:S01]  /*0fa0*/  IABS R6, R7 ;  /* 0x0000000700067213 */ /* 0x002fe20000000000 */
[----:B------:R-:W-:Y:S01]  /*0fb0*/  @!UP1 UIMAD.WIDE.U32 UR40, UR51, UR8, URZ ;  /* 0x00000008332892a5 */ /* 0x000fe2000f8e003f */
[----:B------:R-:W-:-:S02]  /*0fc0*/  ULDC UR60, c[0x0][0x2d4] ;  /* 0x0000b500003c7ab9 */ /* 0x000fc40000000800 */
[----:B------:R-:W1:Y:S01]  /*0fd0*/  I2F.RP R4, R6 ;  /* 0x0000000600047306 */ /* 0x000e620000209400 */
[----:B------:R-:W-:Y:S02]  /*0fe0*/  @UP0 UIADD3 UR17, UR30, UR33, URZ ;  /* 0x000000211e110290 */ /* 0x000fe4000fffe03f */
[----:B------:R-:W-:Y:S02]  /*0ff0*/  USHF.R.S32.HI UR22, URZ, 0x1f, UR16 ;  /* 0x0000001f3f167899 */ /* 0x000fe40008011410 */
[----:B--2---:R-:W-:Y:S02]  /*1000*/  UIMAD.WIDE.U32 UR36, UR14, UR12, URZ ;  /* 0x0000000c0e2472a5 */ /* 0x004fe4000f8e003f */
[----:B------:R-:W-:Y:S02]  /*1010*/  USHF.R.S32.HI UR38, URZ, 0x1f, UR60 ;  /* 0x0000001f3f267899 */ /* 0x000fe4000801143c */
        /* <DEDUP_REMOVED lines=8> */
[----:B------:R-:W-:Y:S02]  /*10a0*/  UIMAD.WIDE.U32 UR14, UR6, UR34, URZ ;  /* 0x00000022060e72a5 */ /* 0x000fe4000f8e003f */
[----:B------:R-:W-:Y:S02]  /*10b0*/  @!UP1 UIMAD UR31, UR51, UR9, UR12 ;  /* 0x00000009331f92a4 */ /* 0x000fe4000f8e020c */
[----:B------:R-:W-:Y:S02]  /*10c0*/  UIMAD.WIDE UR8, UR21, UR46, URZ ;  /* 0x0000002e150872a5 */ /* 0x000fe4000f8e023f */
[----:B------:R-:W-:Y:S01]  /*10d0*/  USEL UR57, UR18, UR14, !UP1 ;  /* 0x0000000e12397287 */ /* 0x000fe2000c800000 */
[----:B------:R-:W-:Y:S01]  /*10e0*/  @UP0 ULDC.64 UR20, c[0x0][0x248] ;  /* 0x0000920000140ab9 */ /* 0x000fe20000000a00 */
[----:B------:R-:W-:Y:S01]  /*10f0*/  @UP1 UIADD3 UR49, UR15, UR23, URZ ;  /* 0x000000170f311290 */ /* 0x000fe2000fffe03f */
[----:B-1----:R-:W-:Y:S01]  /*1100*/  VIADD R4, R4, 0xffffffe ;  /* 0x0ffffffe04047836 */ /* 0x002fe20000000000 */
[----:B------:R-:W-:Y:S01]  /*1110*/  ULDC UR45, c[0x0][0x2c4] ;  /* 0x0000b100002d7ab9 */ /* 0x000fe20000000800 */
[----:B------:R-:W-:-:S02]  /*1120*/  @UP0 UIMAD.WIDE.U32 UR14, UR17, UR20, URZ ;  /* 0x00000014110e02a5 */ /* 0x000fc4000f8e003f */
[----:B------:R-:W1:Y:S01]  /*1130*/  F2I.FTZ.U32.TRUNC.NTZ R5, R4 ;  /* 0x0000000400057305 */ /* 0x000e62000021f000 */
[----:B------:R-:W-:Y:S02]  /*1140*/  ULEA.HI UR47, UR22, UR16, URZ, 0x6 ;  /* 0x00000010162f7291 */ /* 0x000fe4000f8f303f */
[----:B------:R-:W-:Y:S02]  /*1150*/  @UP0 UIMAD UR17, UR17, UR21, URZ ;  /* 0x00000015111102a4 */ /* 0x000fe4000f8e023f */
[----:B------:R-:W-:Y:S02]  /*1160*/  UIMAD UR22, UR38, UR51, URZ ;  /* 0x00000033261672a4 */ /* 0x000fe4000f8e023f */
[----:B------:R-:W-:Y:S02]  /*1170*/  @UP3 UIMAD UR16, UR51, UR45, URZ ;  /* 0x0000002d331032a4 */ /* 0x000fe4000f8e023f */
[----:B------:R-:W-:Y:S02]  /*1180*/  @UP1 UIMAD UR54, UR6, UR13, UR43 ;  /* 0x0000000d063612a4 */ /* 0x000fe4000f8e022b */
[----:B------:R-:W-:-:S02]  /*1190*/  @UP0 UIADD3 UR39, UR15, UR17, URZ ;  /* 0x000000110f270290 */ /* 0x000fc4000fffe03f */
[----:B------:R-:W-:Y:S01]  /*11a0*/  UIMAD.WIDE.U32 UR12, UR51, UR60, URZ ;  /* 0x0000003c330c72a5 */ /* 0x000fe2000f8e003f */
[----:B-1----:R-:W-:Y:S01]  /*11b0*/  IADD3 R0, RZ, -R5, RZ ;  /* 0x80000005ff007210 */ /* 0x002fe20007ffe0ff */
[----:B------:R-:W-:Y:S01]  /*11c0*/  IMAD.MOV.U32 R4, RZ, RZ, RZ ;  /* 0x000000ffff047224 */ /* 0x000fe200078e00ff */
[----:B------:R-:W-:Y:S02]  /*11d0*/  @UP3 USEL UR16, UR16, UR6, !UP1 ;  /* 0x0000000610103287 */ /* 0x000fe4000c800000 */
[----:B------:R-:W-:Y:S01]  /*11e0*/  UIMAD UR15, UR58, UR60, UR22 ;  /* 0x0000003c3a0f72a4 */ /* 0x000fe2000f8e0216 */
[----:B------:R-:W-:Y:S01]  /*11f0*/  IMAD R0, R0, R6, RZ ;  /* 0x0000000600007224 */ /* 0x000fe200078e02ff */
[----:B------:R-:W-:Y:S01]  /*1200*/  @UP0 UMOV UR38, UR14 ;  /* 0x0000000e00260c82 */ /* 0x000fe20008000000 */
[----:B------:R-:W-:Y:S01]  /*1210*/  @UP3 ULDC UR14, c[0x0][0x2e4] ;  /* 0x0000b900000e3ab9 */ /* 0x000fe20000000800 */
[----:B------:R-:W-:Y:S01]  /*1220*/  UIADD3 UR17, UR13, UR15, URZ ;  /* 0x0000000f0d117290 */ /* 0x000fe2000fffe03f */
[----:B------:R-:W-:Y:S01]  /*1230*/  IMAD.HI.U32 R0, R5, R0, R4 ;  /* 0x0000000005007227 */ /* 0x000fe200078e0004 */
[----:B------:R-:W-:-:S02]  /*1240*/  @UP3 UIMAD UR44, UR59, UR14, UR16 ;  /* 0x0000000e3b2c32a4 */ /* 0x000fc4000f8e0210 */
[----:B------:R-:W-:Y:S02]  /*1250*/  UIMAD UR23, UR9, UR12, URZ ;  /* 0x0000000c091772a4 */ /* 0x000fe4000f8e023f */
[----:B------:R-:W-:Y:S01]  /*1260*/  UIMAD.WIDE.U32 UR14, UR8, UR12, URZ ;  /* 0x0000000c080e72a5 */ /* 0x000fe2000f8e003f */
[----:B------:R-:W-:Y:S01]  /*1270*/  IMAD.HI.U32 R0, R0, R2, RZ ;  /* 0x0000000200007227 */ /* 0x000fe200078e00ff */
[----:B------:R-:W-:Y:S02]  /*1280*/  UIMAD.WIDE.U32 UR12, UR8, UR6, URZ ;  /* 0x00000006080c72a5 */ /* 0x000fe4000f8e003f */
[----:B------:R-:W-:Y:S02]  /*1290*/  @!UP3 UIMAD UR16, UR51, UR46, UR59 ;  /* 0x0000002e3310b2a4 */ /* 0x000fe4000f8e023b */
[----:B------:R-:W-:Y:S01]  /*12a0*/  IADD3 R4, -R0, RZ, RZ ;  /* 0x000000ff00047210 */ /* 0x000fe20007ffe1ff */
[----:B------:R-:W-:Y:S02]  /*12b0*/  USEL UR56, UR14, UR12, !UP1 ;  /* 0x0000000c0e387287 */ /* 0x000fe4000c800000 */
[----:B------:R-:W-:-:S02]  /*12c0*/  UIMAD UR17, UR8, UR17, UR23 ;  /* 0x00000011081172a4 */ /* 0x000fc4000f8e0217 */
[C---:B------:R-:W-:Y:S01]  /*12d0*/  IMAD R2, R6.reuse, R4, R2 ;  /* 0x0000000406027224 */ /* 0x040fe200078e0202 */
[----:B------:R-:W-:Y:S02]  /*12e0*/  ULOP3.LUT UR12, UR47, 0xffffffc0, URZ, 0xc0, !UPT ;  /* 0xffffffc02f0c7892 */ /* 0x000fe4000f8ec03f */
[----:B------:R-:W-:Y:S02]  /*12f0*/  @UP0 UIADD3 UR25, UR30, UR33, URZ ;  /* 0x000000211e190290 */ /* 0x000fe4000fffe03f */
[----:B------:R-:W-:Y:S01]  /*1300*/  ISETP.GT.U32.AND P3, PT, R6, R2, PT ;  /* 0x000000020600720c */ /* 0x000fe20003f64070 */
[----:B------:R-:W-:Y:S02]  /*1310*/  @!UP3 UIMAD UR44, UR16, UR45, URZ ;  /* 0x0000002d102cb2a4 */ /* 0x000fe4000f8e023f */
[----:B------:R-:W-:Y:S02]  /*1320*/  UIMAD UR16, UR9, UR6, URZ ;  /* 0x00000006091072a4 */ /* 0x000fe4000f8e023f */
[----:B------:R-:W-:Y:S01]  /*1330*/  USHF.L.U64.HI UR26, UR51, 0x7, UR58 ;  /* 0x00000007331a7899 */ /* 0x000fe2000801023a */
[----:B------:R-:W-:Y:S01]  /*1340*/  @UP0 ULDC.64 UR18, c[0x0][0x250] ;  /* 0x0000940000120ab9 */ /* 0x000fe20000000a00 */
[----:B------:R-:W-:-:S02]  /*1350*/  UIADD3 UR50, UR15, UR17, URZ ;  /* 0x000000110f327290 */ /* 0x000fc4000fffe03f */
[----:B------:R-:W-:Y:S02]  /*1360*/  UIADD3 UR12, UR12, -0x40, URZ ;  /* 0xffffffc00c0c7890 */ /* 0x000fe4000fffe03f */
[----:B------:R-:W-:Y:S02]  /*1370*/  @UP0 UIMAD.WIDE.U32 UR14, UR25, UR18, URZ ;  /* 0x00000012190e02a5 */ /* 0x000fe4000f8e003f */
[----:B------:R-:W-:Y:S01]  /*1380*/  @!P3 IMAD.IADD R2, R2, 0x1, -R6 ;  /* 0x000000010202b824 */ /* 0x000fe200078e0a06 */
[----:B------:R-:W-:Y:S02]  /*1390*/  @UP1 UIADD3 UR50, UR13, UR16, URZ ;  /* 0x000000100d321290 */ /* 0x000fe4000fffe03f */
[----:B------:R-:W-:Y:S02]  /*13a0*/  USEL UR16, UR26, URZ, UP2 ;  /* 0x0000003f1a107287 */ /* 0x000fe40009000000 */
[----:B------:R-:W-:Y:S01]  /*13b0*/  @UP0 UIMAD UR13, UR25, UR19, URZ ;  /* 0x00000013190d02a4 */ /* 0x000fe2000f8e023f */
[----:B------:R-:W-:Y:S01]  /*13c0*/  ISETP.GE.U32.AND P0, PT, R2, R6, PT ;  /* 0x000000060200720c */ /* 0x000fe20003f06070 */
        /* <DEDUP_REMOVED lines=19> */
.L_x_979:
[C---:B------:R-:W-:Y:S01]  /*1500*/  LOP3.LUT R2, R7.reuse, UR59, RZ, 0x3c, !PT ;  /* 0x0000003b07027c12 */ /* 0x040fe2000f8e3cff */
[----:B------:R-:W-:Y:S01]  /*1510*/  @!P3 VIADD R0, R0, 0x1 ;  /* 0x000000010000b836 */ /* 0x000fe20000000000 */
[----:B------:R-:W-:Y:S01]  /*1520*/  ISETP.NE.AND P3, PT, R7, RZ, PT ;  /* 0x000000ff0700720c */ /* 0x000fe20003f65270 */
[----:B------:R-:W-:Y:S01]  /*1530*/  UIMAD UR9, UR9, UR22, URZ ;  /* 0x00000016090972a4 */ /* 0x000fe2000f8e023f */
[----:B------:R-:W-:Y:S01]  /*1540*/  ISETP.GE.AND P2, PT, R2, RZ, PT ;  /* 0x000000ff0200720c */ /* 0x000fe20003f46270 */
[----:B------:R-:W-:Y:S01]  /*1550*/  ULDC UR14, c[0x0][0x2dc] ;  /* 0x0000b700000e7ab9 */ /* 0x000fe20000000800 */
[----:B------:R-:W-:Y:S01]  /*1560*/  ULDC.U8 UR13, c[0x0][0x480] ;  /* 0x00012000000d7ab9 */ /* 0x000fe20000000000 */
[----:B------:R-:W-:Y:S01]  /*1570*/  @P0 VIADD R0, R0, 0x1 ;  /* 0x0000000100000836 */ /* 0x000fe20000000000 */
[----:B------:R-:W-:Y:S01]  /*1580*/  UIMAD UR9, UR8, UR23, UR9 ;  /* 0x00000017080972a4 */ /* 0x000fe2000f8e0209 */
[----:B------:R-:W-:Y:S01]  /*1590*/  PLOP3.LUT P0, PT, PT, PT, UP3, 0x80, 0x0 ;  /* 0x000000000000781c */ /* 0x000fe20003f0f038 */
[----:B------:R-:W-:Y:S01]  /*15a0*/  UIMAD.WIDE.U32 UR22, UR8, UR22, URZ ;  /* 0x00000016081672a5 */ /* 0x000fe2000f8e003f */
[----:B------:R-:W-:Y:S01]  /*15b0*/  IMAD.MOV.U32 R13, RZ, RZ, R0 ;  /* 0x000000ffff0d7224 */ /* 0x000fe200078e0000 */
[----:B------:R-:W-:-:S02]  /*15c0*/  UIMAD UR26, UR59, UR14, URZ ;  /* 0x0000000e3b1a72a4 */ /* 0x000fc4000f8e023f */
[----:B------:R-:W-:Y:S02]  /*15d0*/  UISETP.NE.AND UP0, UPT, UR13, URZ, UPT ;  /* 0x0000003f0d00728c */ /* 0x000fe4000bf05270 */
[----:B------:R-:W-:Y:S01]  /*15e0*/  USHF.R.S32.HI UR28, URZ, 0x1f, UR27 ;  /* 0x0000001f3f1c7899 */ /* 0x000fe2000801141b */
[----:B------:R-:W-:Y:S01]  /*15f0*/  @!P2 IMAD.MOV R13, RZ, RZ, -R13 ;  /* 0x000000ffff0da224 */ /* 0x000fe200078e0a0d */
[----:B------:R-:W-:Y:S01]  /*1600*/  USHF.R.S32.HI UR53, URZ, 0x1f, UR26 ;  /* 0x0000001f3f357899 */ /* 0x000fe2000801141a */
[----:B------:R-:W-:Y:S01]  /*1610*/  @!P3 LOP3.LUT R13, RZ, R7, RZ, 0x33, !PT ;  /* 0x00000007ff0db212 */ /* 0x000fe200078e33ff */
[----:B------:R-:W-:Y:S02]  /*1620*/  USEL UR52, UR36, URZ, UP0 ;  /* 0x0000003f24347287 */ /* 0x000fe40008000000 */
[----:B------:R-:W-:Y:S02]  /*1630*/  USEL UR55, UR55, URZ, UP0 ;  /* 0x0000003f37377287 */ /* 0x000fe40008000000 */
[----:B------:R-:W-:Y:S01]  /*1640*/  UIADD3 UR48, UR23, UR9, URZ ;  /* 0x0000000917307290 */ /* 0x000fe2000fffe03f */
[----:B------:R-:W-:Y:S11]  /*1650*/  @P1 BRA `(.L_x_980) ;  /* 0x0000000000301947 */ /* 0x000ff60003800000 */
        /* <DEDUP_REMOVED lines=12> */
.L_x_980:
        /* <DEDUP_REMOVED lines=11> */
.L_x_981:
[----:B------:R-:W-:Y:S02]  /*17d0*/  ULDC UR6, c[0x0][0x270] ;  /* 0x00009c0000067ab9 */ /* 0x000fe40000000800 */
[----:B------:R-:W-:-:S04]  /*17e0*/  UIMAD UR6, UR51, UR6, UR59 ;  /* 0x00000006330672a4 */ /* 0x000fc8000f8e023b */
[----:B------:R-:W-:-:S12]  /*17f0*/  UIMAD UR6, UR6, UR60, URZ ;  /* 0x0000003c060672a4 */ /* 0x000fd8000f8e023f */
.L_x_982:
[----:B------:R-:W1:Y:S01]  /*1800*/  S2R R19, SR_TID.X ;  /* 0x0000000000137919 */ /* 0x000e620000002100 */
[----:B------:R-:W2:Y:S01]  /*1810*/  LDC.64 R14, c[0x0][0x420] ;  /* 0x00010800ff0e7b82 */ /* 0x000ea20000000a00 */
[--C-:B------:R-:W-:Y:S01]  /*1820*/  SHF.R.S32.HI R247, RZ, 0x1f, R186.reuse ;  /* 0x0000001ffff77819 */ /* 0x100fe200000114ba */
[----:B------:R-:W-:Y:S01]  /*1830*/  IMAD.MOV.U32 R246, RZ, RZ, R186 ;  /* 0x000000fffff67224 */ /* 0x000fe200078e00ba */
[----:B------:R-:W-:Y:S01]  /*1840*/  USHF.R.S32.HI UR13, URZ, 0x1f, UR59 ;  /* 0x0000001f3f0d7899 */ /* 0x000fe2000801143b */
[----:B------:R-:W-:Y:S01]  /*1850*/  BSSY B1, `(.L_x_978) ;  /* 0x000077f000017945 */ /* 0x000fe20003800000 */
[----:B------:R-:W-:Y:S01]  /*1860*/  UIADD3 UR31, UR12, UR6, URZ ;  /* 0x000000060c1f7290 */ /* 0x000fe2000fffe03f */
[----:B------:R-:W-:Y:S01]  /*1870*/  ULDC UR14, c[0x0][0x2dc] ;  /* 0x0000b700000e7ab9 */ /* 0x000fe20000000800 */
[----:B------:R-:W-:Y:S01]  /*1880*/  ULDC UR16, c[0x0][0x270] ;  /* 0x00009c0000107ab9 */ /* 0x000fe20000000800 */
[----:B------:R-:W-:Y:S02]  /*1890*/  UIADD3 UR15, UR12, UR44, URZ ;  /* 0x0000002c0c0f7290 */ /* 0x000fe4000fffe03f */
[----:B------:R-:W-:-:S02]  /*18a0*/  UIMAD UR25, UR14, UR16, URZ ;  /* 0x000000100e1972a4 */ /* 0x000fc4000f8e023f */
[----:B------:R-:W-:Y:S01]  /*18b0*/  UISETP.GE.AND UP3, UPT, UR29, 0x1, UPT ;  /* 0x000000011d00788c */ /* 0x000fe2000bf66270 */
[----:B------:R-:W-:Y:S01]  /*18c0*/  ULDC.64 UR16, c[0x0][0x3e0] ;  /* 0x0000f80000107ab9 */ /* 0x000fe20000000a00 */
[----:B------:R-:W-:Y:S01]  /*18d0*/  ULDC.64 UR36, c[0x0][0x210] ;  /* 0x0000840000247ab9 */ /* 0x000fe20000000a00 */
[----:B------:R-:W-:Y:S01]  /*18e0*/  ULDC.64 UR40, c[0x0][0x2b0] ;  /* 0x0000ac0000287ab9 */ /* 0x000fe20000000a00 */
[----:B------:R-:W-:Y:S01]  /*18f0*/  ULDC.64 UR42, c[0x0][0x478] ;  /* 0x00011e00002a7ab9 */ /* 0x000fe20000000a00 */
[----:B--2---:R-:W-:Y:S01]  /*1900*/  IMAD R8, R14, UR24, RZ ;  /* 0x000000180e087c24 */ /* 0x004fe2000f8e02ff */
[----:B-1----:R-:W-:-:S04]  /*1910*/  SHF.R.S32.HI R20, RZ, 0x1f, R19 ;  /* 0x0000001fff147819 */ /* 0x002fc80000011413 */
[CC--:B------:R-:W-:Y:S02]  /*1920*/  LEA.HI R2, R20.reuse, R19.reuse, RZ, 0x3 ;  /* 0x0000001314027211 */ /* 0x0c0fe400078f18ff */
[----:B------:R-:W-:Y:S02]  /*1930*/  LEA.HI R11, R20, R19, RZ, 0x5 ;  /* 0x00000013140b7211 */ /* 0x000fe400078f28ff */
[----:B------:R-:W-:-:S04]  /*1940*/  SHF.R.S32.HI R2, RZ, 0x3, R2 ;  /* 0x00000003ff027819 */ /* 0x000fc80000011402 */
[----:B------:R-:W-:Y:S02]  /*1950*/  SHF.R.S32.HI R18, RZ, 0x1f, R2 ;  /* 0x0000001fff127819 */ /* 0x000fe40000011402 */
[----:B------:R-:W-:-:S04]  /*1960*/  IADD3 R0, P0, R2, UR12, RZ ;  /* 0x0000000c02007c10 */ /* 0x000fc8000ff1e0ff */
[----:B------:R-:W-:Y:S01]  /*1970*/  IADD3.X R5, R18, UR24, RZ, P0, !PT ;  /* 0x0000001812057c10 */ /* 0x000fe200087fe4ff */
[----:B------:R-:W-:Y:S01]  /*1980*/  ULEA.HI.SX32 UR24, UR47, 0xffffffff, 0x1a ;  /* 0xffffffff2f187891 */ /* 0x000fe2000f8fd23f */
[----:B------:R-:W-:Y:S01]  /*1990*/  IADD3 R4, P0, R186, UR8, RZ ;  /* 0x00000008ba047c10 */ /* 0x000fe2000ff1e0ff */
[----:B------:R-:W-:Y:S02]  /*19a0*/  ULDC.64 UR8, c[0x0][0x428] ;  /* 0x00010a0000087ab9 */ /* 0x000fe40000000a00 */
[----:B------:R-:W-:Y:S01]  /*19b0*/  IMAD R6, R5, UR34, RZ ;  /* 0x0000002205067c24 */ /* 0x000fe2000f8e02ff */
[----:B------:R-:W-:Y:S01]  /*19c0*/  IADD3.X R5, R247, UR54, RZ, P0, !PT ;  /* 0x00000036f7057c10 */ /* 0x000fe200087fe4ff */
[----:B------:R-:W-:Y:S02]  /*19d0*/  UIMAD UR6, UR13, UR8, URZ ;  /* 0x000000080d0672a4 */ /* 0x000fe4000f8e023f */
[C---:B------:R-:W-:Y:S02]  /*19e0*/  IMAD R9, R0.reuse, UR35, R6 ;  /* 0x0000002300097c24 */ /* 0x040fe4000f8e0206 */
[----:B------:R-:W-:Y:S01]  /*19f0*/  IMAD.WIDE.U32 R6, R0, UR34, R246 ;  /* 0x0000002200067c25 */ /* 0x000fe2000f8e00f6 */
[----:B------:R-:W-:-:S03]  /*1a00*/  UIMAD UR6, UR59, UR9, UR6 ;  /* 0x000000093b0672a4 */ /* 0x000fc6000f8e0206 */
[----:B------:R-:W-:Y:S01]  /*1a10*/  IMAD R0, R15, UR12, R8 ;  /* 0x0000000c0f007c24 */ /* 0x000fe2000f8e0208 */
[----:B------:R-:W-:Y:S01]  /*1a20*/  IADD3 R8, P0, R6, UR57, RZ ;  /* 0x0000003906087c10 */ /* 0x000fe2000ff1e0ff */
[----:B------:R-:W-:Y:S01]  /*1a30*/  IMAD.WIDE.U32 R4, R14, UR12, R4 ;  /* 0x0000000c0e047c25 */ /* 0x000fe2000f8e0004 */
[----:B------:R-:W-:Y:S02]  /*1a40*/  USHF.L.U32 UR12, UR25, 0x6, URZ ;  /* 0x00000006190c7899 */ /* 0x000fe4000800063f */
[----:B------:R-:W-:Y:S01]  /*1a50*/  IADD3.X R9, R7, UR49, R9, P0, !PT ;  /* 0x0000003107097c10 */ /* 0x000fe200087fe409 */
[----:B------:R-:W-:Y:S01]  /*1a60*/  IMAD.IADD R5, R5, 0x1, R0 ;  /* 0x0000000105057824 */ /* 0x000fe200078e0200 */
[----:B------:R-:W-:Y:S01]  /*1a70*/  UIADD3 UR14, UP2, UP1, UR22, UR12, UR26 ;  /* 0x0000000c160e7290 */ /* 0x000fe2000f95e01a */
[----:B------:R-:W-:Y:S01]  /*1a80*/  IMAD.U32 R0, RZ, RZ, UR8 ;  /* 0x00000008ff007e24 */ /* 0x000fe2000f8e00ff */
[----:B------:R-:W-:Y:S01]  /*1a90*/  ULDC.64 UR8, c[0x0][0x258] ;  /* 0x0000960000087ab9 */ /* 0x000fe20000000a00 */
[-C--:B------:R-:W-:Y:S01]  /*1aa0*/  IMAD R6, R18, R14.reuse, RZ ;  /* 0x0000000e12067224 */ /* 0x080fe200078e02ff */
[----:B------:R-:W-:Y:S01]  /*1ab0*/  UIMAD UR13, UR13, UR8, URZ ;  /* 0x000000080d0d72a4 */ /* 0x000fe2000f8e023f */
[----:B------:R-:W-:Y:S01]  /*1ac0*/  IMAD.WIDE.U32 R4, R0, UR59, R4 ;  /* 0x0000003b00047c25 */ /* 0x000fe2000f8e0004 */
[----:B------:R-:W-:Y:S01]  /*1ad0*/  LOP3.LUT R0, R11, 0xffffffe0, RZ, 0xc0, !PT ;  /* 0xffffffe00b007812 */ /* 0x000fe200078ec0ff */
[----:B------:R-:W-:Y:S01]  /*1ae0*/  ULDC.64 UR22, c[0x0][0x400] ;  /* 0x0001000000167ab9 */ /* 0x000fe20000000a00 */
[----:B------:R-:W-:Y:S01]  /*1af0*/  SHF.R.S32.HI R11, RZ, 0x5, R11 ;  /* 0x00000005ff0b7819 */ /* 0x000fe2000001140b */
[----:B------:R-:W-:Y:S01]  /*1b00*/  VIADD R5, R5, UR6 ;  /* 0x0000000605057c36 */ /* 0x000fe20008000000 */
[----:B------:R-:W-:Y:S01]  /*1b10*/  USHF.R.S32.HI UR6, URZ, 0x1f, UR12 ;  /* 0x0000001f3f067899 */ /* 0x000fe2000801140c */
[----:B------:R-:W-:Y:S01]  /*1b20*/  IMAD.IADD R10, R19, 0x1, -R0 ;  /* 0x00000001130a7824 */ /* 0x000fe200078e0a00 */
[----:B------:R-:W-:Y:S01]  /*1b30*/  UIMAD UR13, UR59, UR9, UR13 ;  /* 0x000000093b0d72a4 */ /* 0x000fe2000f8e020d */
[C---:B------:R-:W-:Y:S01]  /*1b40*/  IMAD R0, R2.reuse, R15, R6 ;  /* 0x0000000f02007224 */ /* 0x040fe200078e0206 */
[----:B------:R-:W-:Y:S01]  /*1b50*/  UIADD3.X UR9, UR48, UR6, UR53, UP2, UP1 ;  /* 0x0000000630097290 */ /* 0x000fe200097e2435 */
[----:B------:R-:W-:Y:S01]  /*1b60*/  IMAD.WIDE.U32 R6, R2, R14, R4 ;  /* 0x0000000e02067225 */ /* 0x000fe200078e0004 */
[----:B------:R-:W-:-:S02]  /*1b70*/  UIADD3 UR6, UP2, UP1, UR52, UR14, UR56 ;  /* 0x0000000e34067290 */ /* 0x000fc4000f95e038 */
[----:B------:R-:W-:Y:S01]  /*1b80*/  UIMAD.WIDE UR14, UR15, 0x4, UR40 ;  /* 0x000000040f0e78a5 */ /* 0x000fe2000f8e0228 */
[----:B------:R-:W-:Y:S01]  /*1b90*/  IMAD.IADD R0, R7, 0x1, R0 ;  /* 0x0000000107007824 */ /* 0x000fe200078e0200 */
[C---:B------:R-:W-:Y:S01]  /*1ba0*/  LEA R198, P0, R6.reuse, UR16, 0x1 ;  /* 0x0000001006c67c11 */ /* 0x040fe2000f8008ff */
[----:B------:R-:W-:Y:S01]  /*1bb0*/  IMAD R10, R11, UR25, R10 ;  /* 0x000000190b0a7c24 */ /* 0x000fe2000f8e020a */
[----:B------:R-:W-:Y:S01]  /*1bc0*/  UIADD3.X UR9, UR55, UR9, UR50, UP2, UP1 ;  /* 0x0000000937097290 */ /* 0x000fe200097e2432 */
[----:B------:R-:W-:Y:S01]  /*1bd0*/  IMAD.U32 R4, RZ, RZ, UR8 ;  /* 0x00000008ff047e24 */ /* 0x000fe2000f8e00ff */
[----:B------:R-:W-:Y:S01]  /*1be0*/  LEA.HI.X R199, R6, UR17, R0, 0x1, P0 ;  /* 0x0000001106c77c11 */ /* 0x000fe200080f0c00 */
[----:B------:R-:W-:Y:S01]  /*1bf0*/  UIMAD.WIDE UR16, UR31, 0x4, UR42 ;  /* 0x000000041f1078a5 */ /* 0x000fe2000f8e022a */
[----:B------:R-:W-:Y:S01]  /*1c00*/  PLOP3.LUT P0, PT, PT, PT, UP3, 0x80, 0x0 ;  /* 0x000000000000781c */ /* 0x000fe20003f0f038 */
[----:B------:R-:W-:Y:S01]  /*1c10*/  IMAD.WIDE.U32 R4, R4, UR59, R8 ;  /* 0x0000003b04047c25 */ /* 0x000fe2000f8e0008 */
[----:B------:R-:W-:-:S03]  /*1c20*/  IADD3 R0, P2, R10, UR6, RZ ;  /* 0x000000060a007c10 */ /* 0x000fc6000ff5e0ff */
[----:B------:R-:W-:Y:S01]  /*1c30*/  VIADD R5, R5, UR13 ;  /* 0x0000000d05057c36 */ /* 0x000fe20008000000 */
[----:B------:R-:W-:Y:S02]  /*1c40*/  LEA R196, P3, R4, UR36, 0x1 ;  /* 0x0000002404c47c11 */ /* 0x000fe4000f8608ff */
[----:B------:R-:W-:Y:S02]  /*1c50*/  LEA R214, P1, R0, UR22, 0x2 ;  /* 0x0000001600d67c11 */ /* 0x000fe4000f8210ff */
[----:B------:R-:W-:Y:S02]  /*1c60*/  LEA.HI.X.SX32 R10, R10, UR9, 0x1, P2 ;  /* 0x000000090a0a7c11 */ /* 0x000fe400090f0eff */
[----:B------:R-:W-:Y:S02]  /*1c70*/  LEA.HI.X R197, R4, UR37, R5, 0x1, P3 ;  /* 0x0000002504c57c11 */ /* 0x000fe400098f0c05 */
[----:B------:R-:W-:Y:S01]  /*1c80*/  LEA.HI.X R213, R0, UR23, R10, 0x2, P1 ;  /* 0x0000001700d57c11 */ /* 0x000fe200088f140a */
[----:B------:R-:W-:Y:S06]  /*1c90*/  @!P0 BRA `(.L_x_983) ;  /* 0x0000006400c48947 */ /* 0x000fec0003800000 */
[----:B------:R-:W-:Y:S01]  /*1ca0*/  PLOP3.LUT P4, PT, PT, PT, UP0, 0x80, 0x0 ;  /* 0x000000000000781c */ /* 0x000fe20003f8f008 */
[----:B------:R-:W-:Y:S01]  /*1cb0*/  UIMAD UR9, UR32, -0x80, UR7 ;  /* 0xffffff80200978a4 */ /* 0x000fe2000f8e0207 */
[----:B------:R-:W-:Y:S01]  /*1cc0*/  VIADD R0, R2, 0x40 ;  /* 0x0000004002007836 */ /* 0x000fe20000000000 */
[----:B------:R-:W-:Y:S01]  /*1cd0*/  UIMAD UR6, UR28, UR18, URZ ;  /* 0x000000121c0672a4 */ /* 0x000fe2000f8e023f */
[----:B------:R-:W-:Y:S01]  /*1ce0*/  IMAD.U32 R4, RZ, RZ, UR18 ;  /* 0x00000012ff047e24 */ /* 0x000fe2000f8e00ff */
[----:B------:R-:W-:Y:S01]  /*1cf0*/  ULDC.64 UR22, c[0x0][0x268] ;  /* 0x00009a0000167ab9 */ /* 0x000fe20000000a00 */
[----:B------:R-:W-:-:S07]  /*1d00*/  UMOV UR8, UR24 ;  /* 0x0000001800087c82 */ /* 0x000fce0008000000 */
[----:B------:R-:W-:Y:S01]  /*1d10*/  @P4 BAR.SYNC.DEFER_BLOCKING 0x0 ;  /* 0x0000000000004b1d */ /* 0x000fe20000010000 */
[----:B------:R-:W-:Y:S01]  /*1d20*/  ISETP.GE.AND P2, PT, R0, UR9, PT ;  /* 0x0000000900007c0c */ /* 0x000fe2000bf46270 */
[----:B------:R-:W-:Y:S01]  /*1d30*/  UIMAD UR13, UR27, UR19, UR6 ;  /* 0x000000131b0d72a4 */ /* 0x000fe2000f8e0206 */
[----:B------:R-:W-:Y:S01]  /*1d40*/  VIADD R0, R2, 0x60 ;  /* 0x0000006002007836 */ /* 0x000fe20000000000 */
[----:B------:R-:W-:Y:S01]  /*1d50*/  UIMAD UR6, UR8, -0x40, UR29 ;  /* 0xffffffc0080678a4 */ /* 0x000fe2000f8e021d */
[----:B------:R-:W-:Y:S01]  /*1d60*/  IMAD.WIDE.U32 R4, R4, UR27, R246 ;  /* 0x0000001b04047c25 */ /* 0x000fe2000f8e00f6 */
[----:B------:R-:W-:Y:S02]  /*1d70*/  BSSY B0, `(.L_x_984) ;  /* 0x000002b000007945 */ /* 0x000fe40003800000 */
[----:B------:R-:W-:Y:S01]  /*1d80*/  ISETP.GE.AND P1, PT, R0, UR9, PT ;  /* 0x0000000900007c0c */ /* 0x000fe2000bf26270 */
[----:B------:R-:W-:Y:S01]  /*1d90*/  IMAD.U32 R0, RZ, RZ, UR13 ;  /* 0x0000000dff007e24 */ /* 0x000fe2000f8e00ff */
[----:B------:R-:W-:Y:S01]  /*1da0*/  IADD3 R4, P0, R4, UR45, RZ ;  /* 0x0000002d04047c10 */ /* 0x000fe2000ff1e0ff */
[----:B------:R-:W-:Y:S01]  /*1db0*/  ULEA.HI UR13, UR8, UR8, URZ, 0x1 ;  /* 0x00000008080d7291 */ /* 0x000fe2000f8f083f */
[C---:B------:R-:W-:Y:S01]  /*1dc0*/  VIADD R6, R2.reuse, 0x20 ;  /* 0x0000002002067836 */ /* 0x040fe20000000000 */
[----:B------:R-:W-:-:S02]  /*1dd0*/  ISETP.GE.AND P6, PT, R2, UR6, PT ;  /* 0x0000000602007c0c */ /* 0x000fc4000bfc6270 */
[----:B------:R-:W-:Y:S01]  /*1de0*/  IADD3.X R5, R5, UR46, R0, P0, !PT ;  /* 0x0000002e05057c10 */ /* 0x000fe200087fe400 */
[----:B------:R-:W-:Y:S01]  /*1df0*/  IMAD R0, R12, UR22, RZ ;  /* 0x000000160c007c24 */ /* 0x000fe2000f8e02ff */
[----:B------:R-:W-:Y:S01]  /*1e00*/  ISETP.GE.AND P0, PT, R2, UR9, PT ;  /* 0x0000000902007c0c */ /* 0x000fe2000bf06270 */
[----:B------:R-:W-:Y:S01]  /*1e10*/  ULOP3.LUT UR13, UR13, 0xfffffffe, URZ, 0xc0, !UPT ;  /* 0xfffffffe0d0d7892 */ /* 0x000fe2000f8ec03f */
[C---:B------:R-:W-:Y:S01]  /*1e20*/  ISETP.GE.AND P3, PT, R6.reuse, UR9, PT ;  /* 0x0000000906007c0c */ /* 0x040fe2000bf66270 */
[----:B------:R-:W-:Y:S01]  /*1e30*/  IMAD R10, R13, UR23, R0 ;  /* 0x000000170d0a7c24 */ /* 0x000fe2000f8e0200 */
[C---:B------:R-:W-:Y:S01]  /*1e40*/  LEA R0, R243.reuse, UR4, 0x1 ;  /* 0x00000004f3007c11 */ /* 0x040fe2000f8e08ff */
[----:B------:R-:W-:Y:S01]  /*1e50*/  UIADD3 UR13, UR8, -UR13, URZ ;  /* 0x8000000d080d7290 */ /* 0x000fe2000fffe03f */
[----:B------:R-:W-:Y:S01]  /*1e60*/  ISETP.GE.AND P5, PT, R6, UR6, PT ;  /* 0x0000000606007c0c */ /* 0x000fe2000bfa6270 */
[----:B------:R-:W-:Y:S02]  /*1e70*/  VIADD R6, R243, 0x1000 ;  /* 0x00001000f3067836 */ /* 0x000fe40000000000 */
[----:B------:R-:W-:Y:S01]  /*1e80*/  UISETP.NE.AND UP0, UPT, UR13, 0x1, UPT ;  /* 0x000000010d00788c */ /* 0x000fe2000bf05270 */
[----:B------:R-:W-:-:S02]  /*1e90*/  IMAD.WIDE.U32 R4, R13, UR22, R4 ;  /* 0x000000160d047c25 */ /* 0x000fc4000f8e0004 */
[----:B------:R-:W-:Y:S01]  /*1ea0*/  UMOV UR13, UR15 ;  /* 0x0000000f000d7c82 */ /* 0x000fe20008000000 */
[----:B------:R1:W-:Y:S01]  /*1eb0*/  @P0 STS.128 [R0+0xa000], RZ ;  /* 0x00a000ff00000388 */ /* 0x0003e20000000c00 */
[----:B------:R-:W-:Y:S01]  /*1ec0*/  UMOV UR15, UR17 ;  /* 0x00000011000f7c82 */ /* 0x000fe20008000000 */
[----:B------:R-:W-:Y:S01]  /*1ed0*/  PLOP3.LUT P4, PT, PT, PT, UP0, 0x40, 0x0 ;  /* 0x000000000000781c */ /* 0x000fe20003f8e808 */
[----:B------:R-:W-:-:S03]  /*1ee0*/  IMAD.IADD R10, R5, 0x1, R10 ;  /* 0x00000001050a7824 */ /* 0x000fc600078e020a */
[----:B------:R-:W-:Y:S01]  /*1ef0*/  SEL R183, R6, R243, P4 ;  /* 0x000000f306b77207 */ /* 0x000fe20002000000 */
        /* <DEDUP_REMOVED lines=18> */
.L_x_985:
[----:B------:R-:W-:Y:S05]  /*2020*/  BSYNC B0 ;  /* 0x0000000000007941 */ /* 0x000fea0003800000 */
.L_x_984:
        /* <DEDUP_REMOVED lines=22> */
.L_x_987:
[----:B------:R-:W-:Y:S05]  /*2190*/  BSYNC B0 ;  /* 0x0000000000007941 */ /* 0x000fea0003800000 */
.L_x_986:
        /* <DEDUP_REMOVED lines=22> */
.L_x_989:
[----:B------:R-:W-:Y:S05]  /*2300*/  BSYNC B0 ;  /* 0x0000000000007941 */ /* 0x000fea0003800000 */
.L_x_988:
        /* <DEDUP_REMOVED lines=11> */
[----:B---3--:R-:W-:Y:S02]  /*23c0*/  IMAD R8, R6, UR18, RZ ;  /* 0x0000001206087c24 */ /* 0x008fe4000f8e02ff */
        /* <DEDUP_REMOVED lines=10> */
.L_x_991:
[----:B------:R-:W-:Y:S05]  /*2470*/  BSYNC B0 ;  /* 0x0000000000007941 */ /* 0x000fea0003800000 */
.L_x_990:
[----:B------:R-:W0:Y:S01]  /*2480*/  LDGDEPBAR ;  /* 0x00000000000079af */ /* 0x000e220000000000 */
[----:B------:R-:W-:Y:S01]  /*2490*/  BSSY B0, `(.L_x_992) ;  /* 0x000000d000007945 */ /* 0x000fe20003800000 */
[----:B---3--:R-:W-:Y:S02]  /*24a0*/  IADD3 R4, R245, 0x28, RZ ;  /* 0x00000028f5047810 */ /* 0x008fe40007ffe0ff */
[----:B------:R3:W-:Y:S01]  /*24b0*/  @P6 STS.128 [R0+0x4000], RZ ;  /* 0x004000ff00006388 */ /* 0x0007e20000000c00 */
[----:B------:R-:W-:Y:S01]  /*24c0*/  LEA R183, R183, UR4, 0x1 ;  /* 0x00000004b7b77c11 */ /* 0x000fe2000f8e08ff */
        /* <DEDUP_REMOVED lines=9> */
.L_x_993:
[----:B------:R-:W-:Y:S05]  /*2560*/  BSYNC B0 ;  /* 0x0000000000007941 */ /* 0x000fea0003800000 */
.L_x_992:
[----:B------:R1:W-:Y:S01]  /*2570*/  @P5 STS.128 [R0+0x5000], RZ ;  /* 0x005000ff00005388 */ /* 0x0003e20000000c00 */
[----:B------:R-:W-:Y:S04]  /*2580*/  BSSY B0, `(.L_x_994) ;  /* 0x000000c000007945 */ /* 0x000fe80003800000 */
        /* <DEDUP_REMOVED lines=11> */
.L_x_995:
[----:B------:R-:W-:Y:S05]  /*2640*/  BSYNC B0 ;  /* 0x0000000000007941 */ /* 0x000fea0003800000 */
.L_x_994:
[----:B------:R1:W-:Y:S01]  /*2650*/  @P6 STS [R183], RZ ;  /* 0x000000ffb7006388 */ /* 0x0003e20000000800 */
[----:B------:R-:W-:Y:S01]  /*2660*/  BSSY B0, `(.L_x_996) ;  /* 0x0000012000007945 */ /* 0x000fe20003800000 */
[----:B------:R-:W-:Y:S02]  /*2670*/  ISETP.GE.AND P4, PT, R4, UR6, PT ;  /* 0x0000000604007c0c */ /* 0x000fe4000bf86270 */
        /* <DEDUP_REMOVED lines=16> */
.L_x_997:
[----:B------:R-:W-:Y:S05]  /*2780*/  BSYNC B0 ;  /* 0x0000000000007941 */ /* 0x000fea0003800000 */
.L_x_996:
        /* <DEDUP_REMOVED lines=13> */
[----:B-1----:R-:W-:Y:S02]  /*2860*/  IMAD.U32 R7, RZ, RZ, UR34 ;  /* 0x00000022ff077e24 */ /* 0x002fe4000f8e00ff */
[----:B------:R-:W-:-:S03]  /*2870*/  IMAD.U32 R8, RZ, RZ, UR35 ;  /* 0x00000023ff087e24 */ /* 0x000fc6000f8e00ff */
[----:B------:R-:W-:-:S04]  /*2880*/  LEA R6, P5, R7, R196, 0x6 ;  /* 0x000000c407067211 */ /* 0x000fc800078a30ff */
[----:B------:R-:W-:-:S05]  /*2890*/  LEA.HI.X R7, R7, R197, R8, 0x6, P5 ;  /* 0x000000c507077211 */ /* 0x000fca00028f3408 */
[----:B------:R-:W-:Y:S01]  /*28a0*/  @!PT LDS RZ, [RZ] ;  /* 0x00000000fffff984 */ /* 0x000fe20000000800 */
[----:B------:R-:W-:Y:S01]  /*28b0*/  @!PT LDS RZ, [RZ] ;  /* 0x00000000fffff984 */ /* 0x000fe20000000800 */
[----:B------:R-:W-:Y:S01]  /*28c0*/  @!PT LDS RZ, [RZ] ;  /* 0x00000000fffff984 */ /* 0x000fe20000000800 */
[----:B------:R1:W-:Y:S04]  /*28d0*/  LDGSTS.E.BYPASS.LTC128B.128 [R183+0x1000], desc[UR10][R6.64] ;  /* 0x0100000006b77fae */ /* 0x0003e8000b901d4a */
.L_x_999:
[----:B------:R-:W-:Y:S05]  /*28e0*/  BSYNC B0 ;  /* 0x0000000000007941 */ /* 0x000fea0003800000 */
.L_x_998:
[----:B------:R-:W-:Y:S01]  /*28f0*/  UIMAD UR9, UR28, UR20, URZ ;  /* 0x000000141c0972a4 */ /* 0x000fe2000f8e023f */
[----:B-1----:R-:W-:Y:S01]  /*2900*/  IMAD.WIDE.U32 R6, R5, UR27, R246 ;  /* 0x0000001b05067c25 */ /* 0x002fe2000f8e00f6 */
[----:B------:R1:W-:Y:S01]  /*2910*/  @P0 STS.128 [R0+0x6000], RZ ;  /* 0x006000ff00000388 */ /* 0x0003e20000000c00 */
[----:B------:R-:W-:Y:S01]  /*2920*/  SHF.R.S32.HI R5, RZ, 0x1f, R4 ;  /* 0x0000001fff057819 */ /* 0x000fe20000011404 */
[----:B------:R-:W-:Y:S01]  /*2930*/  UIMAD UR9, UR27, UR21, UR9 ;  /* 0x000000151b0972a4 */ /* 0x000fe2000f8e0209 */
[----:B------:R-:W-:Y:S01]  /*2940*/  @!P4 LEA R16, P6, R4, UR14, 0x2 ;  /* 0x0000000e0410cc11 */ /* 0x000fe2000f8c10ff */
[----:B------:R-:W-:Y:S01]  /*2950*/  ULDC.64 UR18, c[0x0][0x260] ;  /* 0x0000980000127ab9 */ /* 0x000fe20000000a00 */
[----:B------:R-:W-:Y:S01]  /*2960*/  IADD3 R8, P5, R6, UR38, RZ ;  /* 0x0000002606087c10 */ /* 0x000fe2000ffbe0ff */
[C---:B------:R-:W-:Y:S01]  /*2970*/  VIADD R11, R245.reuse, 0x8 ;  /* 0x00000008f50b7836 */ /* 0x040fe20000000000 */
[----:B------:R-:W-:Y:S01]  /*2980*/  @!P4 LEA.HI.X R17, R4, UR13, R5, 0x2, P6 ;  /* 0x0000000d0411cc11 */ /* 0x000fe2000b0f1405 */
[----:B------:R-:W-:Y:S01]  /*2990*/  IMAD.U32 R6, RZ, RZ, UR9 ;  /* 0x00000009ff067e24 */ /* 0x000fe2000f8e00ff */
[----:B------:R-:W-:Y:S01]  /*29a0*/  SHF.R.S32.HI R15, RZ, 0x1f, R245 ;  /* 0x0000001fff0f7819 */ /* 0x000fe200000114f5 */
[----:B------:R-:W-:Y:S01]  /*29b0*/  IMAD R4, R12, UR18, RZ ;  /* 0x000000120c047c24 */ /* 0x000fe2000f8e02ff */
[----:B------:R-:W-:Y:S01]  /*29c0*/  P2R R14, PR, RZ, 0x2 ;  /* 0x00000002ff0e7803 */ /* 0x000fe20000000000 */
[----:B------:R-:W-:Y:S01]  /*29d0*/  VIADD R10, R245, 0x20 ;  /* 0x00000020f50a7836 */ /* 0x000fe20000000000 */
[----:B------:R-:W-:Y:S01]  /*29e0*/  IADD3.X R9, R7, UR39, R6, P5, !PT ;  /* 0x0000002707097c10 */ /* 0x000fe2000affe406 */
[C---:B------:R-:W-:Y:S01]  /*29f0*/  IMAD.SHL.U32 R6, R245.reuse, 0x4, RZ ;  /* 0x00000004f5067824 */ /* 0x040fe200078e00ff */
[----:B------:R-:W-:Y:S01]  /*2a00*/  SHF.L.U64.HI R7, R245, 0x2, R15 ;  /* 0x00000002f5077819 */ /* 0x000fe2000001020f */
[----:B------:R-:W-:Y:S01]  /*2a10*/  IMAD R12, R13, UR19, R4 ;  /* 0x000000130d0c7c24 */ /* 0x000fe2000f8e0204 */
[----:B------:R-:W-:Y:S01]  /*2a20*/  ISETP.GE.AND P1, PT, R245, UR6, PT ;  /* 0x00000006f5007c0c */ /* 0x000fe2000bf26270 */
[----:B------:R-:W-:Y:S01]  /*2a30*/  IMAD.WIDE.U32 R4, R13, UR18, R8 ;  /* 0x000000120d047c25 */ /* 0x000fe2000f8e0008 */
[----:B------:R-:W-:Y:S01]  /*2a40*/  IADD3 R6, P5, R6, UR14, RZ ;  /* 0x0000000e06067c10 */ /* 0x000fe2000ffbe0ff */
[----:B------:R-:W-:Y:S01]  /*2a50*/  BSSY B0, `(.L_x_1000) ;  /* 0x0000019000007945 */ /* 0x000fe20003800000 */
[----:B------:R-:W-:Y:S01]  /*2a60*/  P2R R13, PR, RZ, 0x2 ;  /* 0x00000002ff0d7803 */ /* 0x000fe20000000000 */
[----:B------:R-:W-:Y:S01]  /*2a70*/  IMAD.IADD R12, R5, 0x1, R12 ;  /* 0x00000001050c7824 */ /* 0x000fe200078e020c */
[----:B------:R-:W-:-:S02]  /*2a80*/  IADD3.X R7, R7, UR13, RZ, P5, !PT ;  /* 0x0000000d07077c10 */ /* 0x000fc4000affe4ff */
[----:B------:R-:W-:Y:S02]  /*2a90*/  ISETP.GE.AND P6, PT, R11, UR6, PT ;  /* 0x000000060b007c0c */ /* 0x000fe4000bfc6270 */
[----:B------:R-:W-:Y:S02]  /*2aa0*/  ISETP.GE.AND P5, PT, R10, UR6, PT ;  /* 0x000000060a007c0c */ /* 0x000fe4000bfa6270 */
[----:B------:R-:W-:Y:S01]  /*2ab0*/  ISETP.NE.AND P1, PT, R14, RZ, PT ;  /* 0x000000ff0e00720c */ /* 0x000fe20003f25270 */
[----:B-1----:R-:W-:-:S12]  /*2ac0*/  @P0 BRA `(.L_x_1001) ;  /* 0x0000000000440947 */ /* 0x002fd80003800000 */
        /* <DEDUP_REMOVED lines=17> */
.L_x_1001:
[----:B------:R-:W-:Y:S05]  /*2be0*/  BSYNC B0 ;  /* 0x0000000000007941 */ /* 0x000fea0003800000 */
.L_x_1000:
        /* <DEDUP_REMOVED lines=22> */
.L_x_1003:
[----:B------:R-:W-:Y:S05]  /*2d50*/  BSYNC B0 ;  /* 0x0000000000007941 */ /* 0x000fea0003800000 */
.L_x_1002:
        /* <DEDUP_REMOVED lines=22> */
.L_x_1005:
[----:B------:R-:W-:Y:S05]  /*2ec0*/  BSYNC B0 ;  /* 0x0000000000007941 */ /* 0x000fea0003800000 */
.L_x_1004:
        /* <DEDUP_REMOVED lines=22> */
.L_x_1007:
[----:B------:R-:W-:Y:S05]  /*3030*/  BSYNC B0 ;  /* 0x0000000000007941 */ /* 0x000fea0003800000 */
.L_x_1006:
[----:B------:R-:W0:Y:S01]  /*3040*/  LDGDEPBAR ;  /* 0x00000000000079af */ /* 0x000e220000000000 */
[----:B------:R-:W-:Y:S01]  /*3050*/  ISETP.NE.AND P0, PT, R13, RZ, PT ;  /* 0x000000ff0d00720c */ /* 0x000fe20003f05270 */
[----:B------:R-:W-:Y:S02]  /*3060*/  IMAD.MOV.U32 R235, RZ, RZ, 0x7f800000 ;  /* 0x7f800000ffeb7424 */ /* 0x000fe400078e00ff */
[----:B------:R-:W-:Y:S02]  /*3070*/  IMAD.MOV.U32 R236, RZ, RZ, 0x7f800000 ;  /* 0x7f800000ffec7424 */ /* 0x000fe400078e00ff */
[----:B------:R-:W-:Y:S02]  /*3080*/  IMAD.MOV.U32 R237, RZ, RZ, 0x7f800000 ;  /* 0x7f800000ffed7424 */ /* 0x000fe400078e00ff */
[----:B------:R-:W-:Y:S01]  /*3090*/  IMAD.MOV.U32 R234, RZ, RZ, 0x7f800000 ;  /* 0x7f800000ffea7424 */ /* 0x000fe200078e00ff */
[----:B------:R1:W5:Y:S02]  /*30a0*/  @!P4 LDG.E R235, desc[UR10][R16.64] ;  /* 0x0000000a10ebc981 */ /* 0x000364000c1e1900 */
[----:B-1234-:R-:W-:Y:S01]  /*30b0*/  LEA.HI R0, R20, R19, RZ, 0x4 ;  /* 0x0000001314007211 */ /* 0x01efe200078f20ff */
[----:B------:R-:W-:Y:S01]  /*30c0*/  ULDC UR31, c[0x0][0x2d0] ;  /* 0x0000b400001f7ab9 */ /* 0x000fe20000000800 */
[----:B------:R-:W-:Y:S01]  /*30d0*/  LEA R144, R182, UR4, 0x1 ;  /* 0x00000004b6907c11 */ /* 0x000fe2000f8e08ff */
[----:B------:R1:W5:Y:S01]  /*30e0*/  @!P6 LDG.E R237, desc[UR10][R6.64+0x20] ;  /* 0x0000200a06ede981 */ /* 0x000362000c1e1900 */
[----:B------:R-:W-:-:S02]  /*30f0*/  USHF.L.U32 UR23, UR25, 0x4, URZ ;  /* 0x0000000419177899 */ /* 0x000fc4000800063f */
[----:B------:R-:W-:Y:S01]  /*3100*/  USHF.L.U32 UR17, UR25, 0x3, URZ ;  /* 0x0000000319117899 */ /* 0x000fe2000800063f */
[----:B------:R1:W5:Y:S01]  /*3110*/  @!P0 LDG.E R236, desc[UR10][R6.64] ;  /* 0x0000000a06ec8981 */ /* 0x000362000c1e1900 */
[----:B------:R-:W-:Y:S01]  /*3120*/  IMAD.MOV.U32 R179, RZ, RZ, 0x20 ;  /* 0x00000020ffb37424 */ /* 0x000fe200078e00ff */
[----:B------:R-:W-:Y:S01]  /*3130*/  PLOP3.LUT P3, PT, PT, PT, UP0, 0x40, 0x0 ;  /* 0x000000000000781c */ /* 0x000fe20003f6e808 */
[----:B------:R-:W-:Y:S01]  /*3140*/  VIADD R173, R180, 0x1000 ;  /* 0x00001000b4ad7836 */ /* 0x000fe20000000000 */
[----:B------:R1:W5:Y:S01]  /*3150*/  @!P5 LDG.E R234, desc[UR10][R6.64+0x80] ;  /* 0x0000800a06ead981 */ /* 0x000362000c1e1900 */
[----:B------:R-:W-:Y:S01]  /*3160*/  VIADD R172, R181, 0x1000 ;  /* 0x00001000b5ac7836 */ /* 0x000fe20000000000 */
[----:B------:R-:W-:Y:S01]  /*3170*/  PLOP3.LUT P2, PT, PT, PT, UP0, 0x40, 0x0 ;  /* 0x000000000000781c */ /* 0x000fe20003f4e808 */
[----:B------:R-:W-:-:S04]  /*3180*/  DEPBAR.LE SB0, 0x1 ;  /* 0x000080400000791a */ /* 0x000fc80000000000 */
[----:B------:R-:W-:Y:S01]  /*3190*/  BAR.SYNC.DEFER_BLOCKING 0x0 ;  /* 0x0000000000007b1d */ /* 0x000fe20000010000 */
[----:B------:R-:W-:-:S05]  /*31a0*/  LOP3.LUT R0, R0, 0xfffffff0, RZ, 0xc0, !PT ;  /* 0xfffffff000007812 */ /* 0x000fca00078ec0ff */
[----:B------:R-:W-:Y:S01]  /*31b0*/  IMAD.IADD R0, R19, 0x1, -R0 ;  /* 0x0000000113007824 */ /* 0x000fe200078e0a00 */
[----:B------:R-:W-:Y:S01]  /*31c0*/  UIADD3 UR6, UR27, 0x80, URZ ;  /* 0x000000801b067890 */ /* 0x000fe2000fffe03f */
[----:B------:R-:W-:Y:S01]  /*31d0*/  IMAD.MOV.U32 R128, RZ, RZ, 0x40 ;  /* 0x00000040ff807424 */ /* 0x000fe200078e00ff */
[----:B------:R-:W-:Y:S01]  /*31e0*/  CS2R R94, SRZ ;  /* 0x00000000005e7805 */ /* 0x000fe2000001ff00 */
[----:B------:R-:W-:Y:S01]  /*31f0*/  IMAD R238, RZ, RZ, -UR12 ;  /* 0x8000000cffee7e24 */ /* 0x000fe2000f8e02ff */
[----:B------:R-:W-:Y:S01]  /*3200*/  SHF.R.S32.HI R2, RZ, 0x1f, R0 ;  /* 0x0000001fff027819 */ /* 0x000fe20000011400 */
        /* <DEDUP_REMOVED lines=11> */
[----:B------:R-:W-:Y:S01]  /*32c0*/  CS2R R80, SRZ ;  /* 0x0000000000507805 */ /* 0x000fe2000001ff00 */
[----:B------:R1:W2:Y:S01]  /*32d0*/  LDSM.16.M88.4 R140, [R144+0xa000] ;  /* 0x00a00000908c783b */ /* 0x0002a20000000200 */
[----:B------:R-:W-:Y:S02]  /*32e0*/  CS2R R74, SRZ ;  /* 0x00000000004a7805 */ /* 0x000fe4000001ff00 */
[----:B------:R-:W-:Y:S02]  /*32f0*/  CS2R R72, SRZ ;  /* 0x0000000000487805 */ /* 0x000fe4000001ff00 */
[----:B------:R-:W-:Y:S01]  /*3300*/  CS2R R70, SRZ ;  /* 0x0000000000467805 */ /* 0x000fe2000001ff00 */
[----:B------:R-:W3:Y:S01]  /*3310*/  LDSM.16.M88.4 R144, [R144+0xa800] ;  /* 0x00a800009090783b */ /* 0x000ee20000000200 */
[----:B------:R-:W-:-:S02]  /*3320*/  CS2R R68, SRZ ;  /* 0x0000000000447805 */ /* 0x000fc4000001ff00 */
[----:B------:R-:W-:Y:S02]  /*3330*/  CS2R R62, SRZ ;  /* 0x00000000003e7805 */ /* 0x000fe4000001ff00 */
[----:B------:R-:W-:Y:S01]  /*3340*/  CS2R R60, SRZ ;  /* 0x00000000003c7805 */ /* 0x000fe2000001ff00 */
[----:B------:R1:W4:Y:S01]  /*3350*/  LDSM.16.M88.4 R148, [R178] ;  /* 0x00000000b294783b */ /* 0x0003220000000200 */
[----:B------:R-:W-:Y:S02]  /*3360*/  CS2R R66, SRZ ;  /* 0x0000000000427805 */ /* 0x000fe4000001ff00 */
[----:B------:R-:W-:Y:S02]  /*3370*/  CS2R R64, SRZ ;  /* 0x0000000000407805 */ /* 0x000fe4000001ff00 */
[----:B------:R-:W-:Y:S01]  /*3380*/  CS2R R58, SRZ ;  /* 0x00000000003a7805 */ /* 0x000fe2000001ff00 */
[----:B------:R1:W1:Y:S01]  /*3390*/  LDSM.16.M88.4 R152, [R178+0x800] ;  /* 0x00080000b298783b */ /* 0x0002620000000200 */
[----:B------:R-:W-:-:S02]  /*33a0*/  CS2R R56, SRZ ;  /* 0x0000000000387805 */ /* 0x000fc4000001ff00 */
[----:B------:R-:W-:Y:S02]  /*33b0*/  CS2R R54, SRZ ;  /* 0x0000000000367805 */ /* 0x000fe4000001ff00 */
[----:B------:R-:W-:Y:S01]  /*33c0*/  CS2R R52, SRZ ;  /* 0x0000000000347805 */ /* 0x000fe2000001ff00 */
[----:B------:R1:W1:Y:S01]  /*33d0*/  LDSM.16.M88.4 R156, [R176] ;  /* 0x00000000b09c783b */ /* 0x0002620000000200 */
        /* <DEDUP_REMOVED lines=10> */
[----:B------:R-:W-:Y:S01]  /*3480*/  SHF.L.U64.HI R241, R245, 0x2, R15 ;  /* 0x00000002f5f17819 */ /* 0x000fe2000001020f */
[----:B------:R1:W1:Y:S01]  /*3490*/  LDSM.16.M88.4 R168, [R177+0x800] ;  /* 0x00080000b1a8783b */ /* 0x0002620000000200 */
[----:B------:R-:W-:Y:S01]  /*34a0*/  LEA.HI R2, R2, R0, RZ, 0x3 ;  /* 0x0000000002027211 */ /* 0x000fe200078f18ff */
[----:B------:R-:W-:Y:S01]  /*34b0*/  UIADD3 UR22, UR23, 0x20, URZ ;  /* 0x0000002017167890 */ /* 0x000fe2000fffe03f */
[----:B------:R-:W-:Y:S01]  /*34c0*/  IMAD.MOV.U32 R226, RZ, RZ, R183 ;  /* 0x000000ffffe27224 */ /* 0x000fe200078e00b7 */
[----:B------:R-:W-:Y:S01]  /*34d0*/  UIMAD UR29, UR25, 0x18, URZ ;  /* 0x00000018191d78a4 */ /* 0x000fe2000f8e023f */
[----:B------:R-:W-:Y:S01]  /*34e0*/  LOP3.LUT R2, R2, 0xfffffff8, RZ, 0xc0, !PT ;  /* 0xfffffff802027812 */ /* 0x000fe200078ec0ff */
[----:B------:R-:W-:-:S02]  /*34f0*/  UIADD3 UR21, UR17, UR22, URZ ;  /* 0x0000001611157290 */ /* 0x000fc4000fffe03f */
[----:B------:R-:W-:Y:S02]  /*3500*/  USHF.L.U32 UR28, UR25, 0x5, URZ ;  /* 0x00000005191c7899 */ /* 0x000fe4000800063f */
[----:B------:R-:W-:Y:S01]  /*3510*/  IMAD.IADD R0, R0, 0x1, -R2 ;  /* 0x0000000100007824 */ /* 0x000fe200078e0a02 */
[----:B------:R-:W-:Y:S02]  /*3520*/  UIADD3 UR20, UR17, UR21, URZ ;  /* 0x0000001511147290 */ /* 0x000fe4000fffe03f */
[----:B------:R-:W-:Y:S02]  /*3530*/  UIMAD UR26, UR25, 0x30, URZ ;  /* 0x00000030191a78a4 */ /* 0x000fe4000f8e023f */
[C---:B------:R-:W-:Y:S01]  /*3540*/  LOP3.LUT P0, RZ, R0.reuse, 0x2, RZ, 0xc0, !PT ;  /* 0x0000000200ff7812 */ /* 0x040fe2000780c0ff */
[----:B------:R-:W-:Y:S01]  /*3550*/  ULDC UR9, c[0x0][0x2ec] ;  /* 0x0000bb0000097ab9 */ /* 0x000fe20000000800 */
[----:B------:R-:W-:Y:S01]  /*3560*/  LOP3.LUT P1, RZ, R0, 0x4, RZ, 0xc0, !PT ;  /* 0x0000000400ff7812 */ /* 0x000fe2000782c0ff */
[----:B------:R-:W-:Y:S01]  /*3570*/  VIADD R0, R245, 0xffffffc0 ;  /* 0xffffffc0f5007836 */ /* 0x000fe20000000000 */
[----:B------:R-:W-:Y:S01]  /*3580*/  UIADD3 UR19, UR17, UR20, URZ ;  /* 0x0000001411137290 */ /* 0x000fe2000fffe03f */
[----:B------:R-:W-:-:S02]  /*3590*/  SEL R179, R179, 0xffffffe0, !P0 ;  /* 0xffffffe0b3b37807 */ /* 0x000fc40004000000 */
[----:B------:R-:W-:Y:S02]  /*35a0*/  SEL R173, R173, R180, P3 ;  /* 0x000000b4adad7207 */ /* 0x000fe40001800000 */
[----:B------:R-:W-:Y:S02]  /*35b0*/  SHF.R.S32.HI R2, RZ, 0x1f, R0 ;  /* 0x0000001fff027819 */ /* 0x000fe40000011400 */
[----:B------:R-:W-:Y:S01]  /*35c0*/  SEL R172, R172, R181, P2 ;  /* 0x000000b5acac7207 */ /* 0x000fe20001000000 */
[----:B------:R-:W-:Y:S01]  /*35d0*/  UIADD3 UR18, UR17, UR19, URZ ;  /* 0x0000001311127290 */ /* 0x000fe2000fffe03f */
[C---:B------:R-:W-:Y:S01]  /*35e0*/  SHF.L.U64.HI R240, R0.reuse, 0x2, R2 ;  /* 0x0000000200f07819 */ /* 0x040fe20000010202 */
[----:B------:R-:W-:Y:S01]  /*35f0*/  IMAD.SHL.U32 R239, R0, 0x4, RZ ;  /* 0x0000000400ef7824 */ /* 0x000fe200078e00ff */
[----:B------:R-:W-:Y:S01]  /*3600*/  LEA R173, R173, UR4, 0x1 ;  /* 0x00000004adad7c11 */ /* 0x000fe2000f8e08ff */
[----:B------:R-:W-:Y:S01]  /*3610*/  IMAD.IADD R175, R174, 0x1, R179 ;  /* 0x00000001aeaf7824 */ /* 0x000fe200078e02b3 */
[----:B------:R-:W-:-:S02]  /*3620*/  LEA R172, R172, UR4, 0x1 ;  /* 0x00000004acac7c11 */ /* 0x000fc4000f8e08ff */
[----:B------:R-:W-:Y:S01]  /*3630*/  SEL R128, R128, 0xffffffc0, !P1 ;  /* 0xffffffc080807807 */ /* 0x000fe20004800000 */
[----:B------:R-:W-:Y:S02]  /*3640*/  UIMAD UR27, UR25, 0x28, URZ ;  /* 0x00000028191b78a4 */ /* 0x000fe4000f8e023f */
[----:B------:R-:W-:Y:S02]  /*3650*/  UISETP.GE.AND UP0, UPT, UR6, UR7, UPT ;  /* 0x000000070600728c */ /* 0x000fe4000bf06270 */
[----:B------:R-:W-:Y:S02]  /*3660*/  UIMAD UR25, UR25, 0x38, URZ ;  /* 0x00000038191978a4 */ /* 0x000fe4000f8e023f */
[----:B------:R-:W-:Y:S01]  /*3670*/  UIADD3 UR24, UR17, UR18, URZ ;  /* 0x0000001211187290 */ /* 0x000fe2000fffe03f */
[----:B-1234-:R-:W-:-:S11]  /*3680*/  ULDC UR6, c[0x0][0x39c] ;  /* 0x0000e70000067ab9 */ /* 0x01efd60000000800 */
.L_x_1010:
        /* <DEDUP_REMOVED lines=38> */
[-C--:B------:R-:W-:Y:S01]  /*38f0*/  HMMA.16816.F32 R12, R112, R110.reuse, R12 ;  /* 0x0000006e700c723c */ /* 0x080fe2000000180c */
[----:B------:R-:W-:Y:S05]  /*3900*/  MOV R109, 0x40 ;  /* 0x00000040006d7802 */ /* 0x000fea0000000f00 */
        /* <DEDUP_REMOVED lines=28> */
[----:B------:R-:W2:Y:S01]  /*3ad0*/  MUFU.TANH R207, R5 ;  /* 0x0000000500cf7308 */ /* 0x000ea20000002400 */
        /* <DEDUP_REMOVED lines=9> */
[----:B-1----:R-:W-:Y:S07]  /*3b70*/  MOV R2, R208 ;  /* 0x000000d000027202 */ /* 0x002fee0000000f00 */
[----:B------:R1:W-:Y:S10]  /*3b80*/  MUFU.TANH R217, R7 ;  /* 0x0000000700d97308 */ /* 0x0003f40000002400 */
[----:B------:R3:W-:Y:S10]  /*3b90*/  MUFU.TANH R122, R9 ;  /* 0x00000009007a7308 */ /* 0x0007f40000002400 */
[----:B------:R4:W-:Y:S01]  /*3ba0*/  MUFU.TANH R124, R8 ;  /* 0x00000008007c7308 */ /* 0x0009e20000002400 */
[----:B-1----:R-:W1:Y:S09]  /*3bb0*/  LDSM.16.M88.4 R4, [R177+-0x3800] ;  /* 0xffc80000b104783b */ /* 0x002e720000000200 */
[----:B------:R2:W-:Y:S01]  /*3bc0*/  MUFU.TANH R136, R11 ;  /* 0x0000000b00887308 */ /* 0x0005e20000002400 */
[----:B---3--:R-:W-:Y:S05]  /*3bd0*/  IMAD.U32 R9, RZ, RZ, UR32 ;  /* 0x00000020ff097e24 */ /* 0x008fea000f8e00ff */
[----:B------:R-:W-:Y:S04]  /*3be0*/  @P2 LEA R9, R9, R244, 0x7 ;  /* 0x000000f409092211 */ /* 0x000fe800078e38ff */
[----:B------:R-:W3:Y:S01]  /*3bf0*/  MUFU.TANH R137, R10 ;  /* 0x0000000a00897308 */ /* 0x000ee20000002400 */
[----:B------:R-:W-:Y:S01]  /*3c00*/  PLOP3.LUT P2, PT, PT, PT, UP0, 0x80, 0x0 ;  /* 0x000000000000781c */ /* 0x000fe20003f4f008 */
[----:B----4-:R-:W-:Y:S01]  /*3c10*/  FMUL.FTZ R8, R236, 1.4426950216293334961 ;  /* 0x3fb8aa3bec087820 */ /* 0x010fe20000410000 */
[C---:B------:R-:W-:Y:S02]  /*3c20*/  @P0 IADD3 R0, R9.reuse, 0x1, RZ ;  /* 0x0000000109000810 */ /* 0x040fe40007ffe0ff */
[----:B------:R-:W-:Y:S02]  /*3c30*/  PLOP3.LUT P0, PT, PT, PT, UP0, 0x80, 0x0 ;  /* 0x000000000000781c */ /* 0x000fe40003f0f008 */
[----:B------:R-:W-:Y:S03]  /*3c40*/  @P5 ISETP.GE.AND P5, PT, R9, UR7, PT ;  /* 0x0000000709005c0c */ /* 0x000fe6000bfa6270 */
[----:B------:R-:W-:Y:S01]  /*3c50*/  MUFU.TANH R120, R12 ;  /* 0x0000000c00787308 */ /* 0x000fe20000002400 */
[----:B------:R-:W-:Y:S01]  /*3c60*/  FSEL R8, R8, RZ, P4 ;  /* 0x000000ff08087208 */ /* 0x000fe20002000000 */
[----:B--2---:R-:W-:Y:S01]  /*3c70*/  FMUL.FTZ R11, R235, 1.4426950216293334961 ;  /* 0x3fb8aa3beb0b7820 */ /* 0x004fe20000410000 */
[----:B------:R-:W-:Y:S01]  /*3c80*/  @P6 ISETP.GE.AND P6, PT, R0, UR7, PT ;  /* 0x0000000700006c0c */ /* 0x000fe2000bfc6270 */
[----:B------:R-:W-:Y:S01]  /*3c90*/  IMAD.MOV.U32 R0, RZ, RZ, R207 ;  /* 0x000000ffff007224 */ /* 0x000fe200078e00cf */
[----:B------:R-:W-:Y:S02]  /*3ca0*/  FSETP.NEU.FTZ.AND P4, PT, R237, -INF , PT ;  /* 0xff800000ed00780b */ /* 0x000fe40003f9d000 */
[----:B------:R-:W-:Y:S03]  /*3cb0*/  @P2 FSEL R2, R208, -INF , !P5 ;  /* 0xff800000d0022808 */ /* 0x000fe60006800000 */
[----:B------:R-:W-:Y:S01]  /*3cc0*/  MUFU.TANH R119, R13 ;  /* 0x0000000d00777308 */ /* 0x000fe20000002400 */
[----:B------:R-:W-:Y:S02]  /*3cd0*/  PLOP3.LUT P2, PT, PT, PT, UP0, 0x80, 0x0 ;  /* 0x000000000000781c */ /* 0x000fe40003f4f008 */
[----:B------:R-:W-:Y:S01]  /*3ce0*/  @P0 FSEL R0, R207, -INF , !P6 ;  /* 0xff800000cf000808 */ /* 0x000fe20007000000 */
[--C-:B------:R-:W-:Y:S01]  /*3cf0*/  FFMA.FTZ R2, R2, UR9, -R8.reuse ;  /* 0x0000000902027c23 */ /* 0x100fe20008010808 */
[----:B------:R-:W-:Y:S02]  /*3d00*/  PLOP3.LUT P0, PT, PT, PT, UP0, 0x80, 0x0 ;  /* 0x000000000000781c */ /* 0x000fe40003f0f008 */
[----:B---3--:R-:W-:Y:S03]  /*3d10*/  MOV R10, R137 ;  /* 0x00000089000a7202 */ /* 0x008fe60000000f00 */
[----:B------:R2:W-:Y:S01]  /*3d20*/  MUFU.EX2 R231, R2 ;  /* 0x0000000200e77308 */ /* 0x0005e20000000800 */
[-C--:B-1----:R-:W-:Y:S03]  /*3d30*/  HMMA.16816.F32 R20, R132, R4.reuse, R20 ;  /* 0x000000048414723c */ /* 0x082fe60000001814 */
[----:B------:R-:W-:Y:S03]  /*3d40*/  FFMA.FTZ R0, R0, UR9, -R8 ;  /* 0x0000000900007c23 */ /* 0x000fe60008010808 */
[C---:B------:R-:W-:Y:S03]  /*3d50*/  HMMA.16816.F32 R24, R104.reuse, R4, R24 ;  /* 0x000000046818723c */ /* 0x040fe60000001818 */
[----:B------:R1:W-:Y:S03]  /*3d60*/  MUFU.EX2 R230, R0 ;  /* 0x0000000000e67308 */ /* 0x0003e60000000800 */
[-C--:B------:R-:W-:Y:S07]  /*3d70*/  HMMA.16816.F32 R28, R104, R6.reuse, R28 ;  /* 0x00000006681c723c */ /* 0x080fee000000181c */
[----:B------:R-:W-:Y:S01]  /*3d80*/  MUFU.TANH R130, R14 ;  /* 0x0000000e00827308 */ /* 0x000fe20000002400 */
[----:B------:R-:W-:Y:S03]  /*3d90*/  FMUL.FTZ R4, R237, 1.4426950216293334961 ;  /* 0x3fb8aa3bed047820 */ /* 0x000fe60000410000 */
[----:B--2---:R-:W-:Y:S01]  /*3da0*/  MOV R2, R218 ;  /* 0x000000da00027202 */ /* 0x004fe20000000f00 */
[----:B------:R-:W-:Y:S05]  /*3db0*/  HMMA.16816.F32 R32, R132, R6, R32 ;  /* 0x000000068420723c */ /* 0x000fea0000001820 */
[----:B------:R-:W2:Y:S01]  /*3dc0*/  MUFU.TANH R127, R15 ;  /* 0x0000000f007f7308 */ /* 0x000ea20000002400 */
[----:B------:R-:W-:Y:S01]  /*3dd0*/  FSEL R4, R4, RZ, P4 ;  /* 0x000000ff04047208 */ /* 0x000fe20002000000 */
[----:B------:R-:W-:Y:S01]  /*3de0*/  FMUL.FTZ R20, R20, UR6 ;  /* 0x0000000614147c20 */ /* 0x000fe20008410000 */
[----:B------:R-:W-:Y:S03]  /*3df0*/  @P3 FSEL R2, R218, -INF , !P5 ;  /* 0xff800000da023808 */ /* 0x000fe60006800000 */
[----:B------:R-:W-:Y:S01]  /*3e00*/  FMUL.FTZ R21, R21, UR6 ;  /* 0x0000000615157c20 */ /* 0x000fe20008410000 */
[----:B------:R-:W-:Y:S02]  /*3e10*/  FSETP.NEU.FTZ.AND P4, PT, R234, -INF , PT ;  /* 0xff800000ea00780b */ /* 0x000fe40003f9d000 */
[----:B------:R-:W-:Y:S01]  /*3e20*/  MOV R5, R217 ;  /* 0x000000d900057202 */ /* 0x000fe20000000f00 */
[----:B------:R-:W3:Y:S01]  /*3e30*/  MUFU.TANH R206, R16 ;  /* 0x0000001000ce7308 */ /* 0x000ee20000002400 */
[--C-:B-1----:R-:W-:Y:S01]  /*3e40*/  FFMA.FTZ R0, R2, UR9, -R4.reuse ;  /* 0x0000000902007c23 */ /* 0x102fe20008010804 */
[----:B------:R-:W-:Y:S01]  /*3e50*/  FMUL.FTZ R22, R22, UR6 ;  /* 0x0000000616167c20 */ /* 0x000fe20008410000 */
[----:B------:R-:W-:Y:S01]  /*3e60*/  FMUL.FTZ R23, R23, UR6 ;  /* 0x0000000617177c20 */ /* 0x000fe20008410000 */
[----:B------:R-:W-:Y:S01]  /*3e70*/  FMUL.FTZ R24, R24, UR6 ;  /* 0x0000000618187c20 */ /* 0x000fe20008410000 */
[----:B------:R-:W-:Y:S01]  /*3e80*/  FMUL.FTZ R28, R28, UR6 ;  /* 0x000000061c1c7c20 */ /* 0x000fe20008410000 */
[----:B------:R-:W-:Y:S01]  /*3e90*/  FMUL.FTZ R29, R29, UR6 ;  /* 0x000000061d1d7c20 */ /* 0x000fe20008410000 */
[----:B------:R-:W-:Y:S03]  /*3ea0*/  FMUL.FTZ R30, R30, UR6 ;  /* 0x000000061e1e7c20 */ /* 0x000fe60008410000 */
[----:B------:R1:W-:Y:S01]  /*3eb0*/  MUFU.EX2 R232, R0 ;  /* 0x0000000000e87308 */ /* 0x0003e20000000800 */
[----:B------:R-:W-:Y:S01]  /*3ec0*/  @P2 FSEL R5, R217, -INF , !P6 ;  /* 0xff800000d9052808 */ /* 0x000fe20007000000 */
[----:B------:R-:W-:Y:S01]  /*3ed0*/  FMUL.FTZ R2, R234, 1.4426950216293334961 ;  /* 0x3fb8aa3bea027820 */ /* 0x000fe20000410000 */
[----:B------:R-:W-:Y:S01]  /*3ee0*/  PLOP3.LUT P2, PT, PT, PT, UP0, 0x80, 0x0 ;  /* 0x000000000000781c */ /* 0x000fe20003f4f008 */
[----:B--2---:R-:W-:Y:S01]  /*3ef0*/  IMAD.MOV.U32 R7, RZ, RZ, R127 ;  /* 0x000000ffff077224 */ /* 0x004fe200078e007f */
[----:B------:R-:W-:Y:S01]  /*3f00*/  PLOP3.LUT P3, PT, PT, PT, UP0, 0x80, 0x0 ;  /* 0x000000000000781c */ /* 0x000fe20003f6f008 */
[----:B------:R-:W-:Y:S01]  /*3f10*/  FMUL.FTZ R32, R32, UR6 ;  /* 0x0000000620207c20 */ /* 0x000fe20008410000 */
[----:B------:R-:W-:Y:S03]  /*3f20*/  FSEL R2, R2, RZ, P4 ;  /* 0x000000ff02027208 */ /* 0x000fe60002000000 */
[----:B------:R-:W-:Y:S01]  /*3f30*/  MUFU.TANH R205, R17 ;  /* 0x0000001100cd7308 */ /* 0x000fe20000002400 */
[----:B------:R-:W-:Y:S01]  /*3f40*/  FSETP.NEU.FTZ.AND P4, PT, R235, -INF , PT ;  /* 0xff800000eb00780b */ /* 0x000fe20003f9d000 */
[----:B------:R-:W-:Y:S01]  /*3f50*/  FMUL.FTZ R33, R33, UR6 ;  /* 0x0000000621217c20 */ /* 0x000fe20008410000 */
[----:B------:R-:W-:Y:S01]  /*3f60*/  FMUL.FTZ R34, R34, UR6 ;  /* 0x0000000622227c20 */ /* 0x000fe20008410000 */
[----:B------:R-:W-:Y:S01]  /*3f70*/  FMUL.FTZ R35, R35, UR6 ;  /* 0x0000000623237c20 */ /* 0x000fe20008410000 */
[----:B------:R-:W-:Y:S01]  /*3f80*/  FMUL.FTZ R31, R31, UR6 ;  /* 0x000000061f1f7c20 */ /* 0x000fe20008410000 */
[----:B------:R-:W-:Y:S01]  /*3f90*/  FMUL.FTZ R25, R25, UR6 ;  /* 0x0000000619197c20 */ /* 0x000fe20008410000 */
[----:B------:R-:W-:Y:S03]  /*3fa0*/  FMUL.FTZ R26, R26, UR6 ;  /* 0x000000061a1a7c20 */ /* 0x000fe60008410000 */
[----:B------:R-:W2:Y:S01]  /*3fb0*/  MUFU.TANH R211, R18 ;  /* 0x0000001200d37308 */ /* 0x000ea20000002400 */
[----:B-1----:R-:W-:Y:S01]  /*3fc0*/  FFMA.FTZ R0, R5, UR9, -R4 ;  /* 0x0000000905007c23 */ /* 0x002fe20008010804 */
[----:B------:R-:W-:Y:S01]  /*3fd0*/  FMUL.FTZ R27, R27, UR6 ;  /* 0x000000061b1b7c20 */ /* 0x000fe20008410000 */
[----:B------:R-:W-:Y:S01]  /*3fe0*/  @P3 FSEL R10, R137, -INF , !P5 ;  /* 0xff800000890a3808 */ /* 0x000fe20006800000 */
[----:B------:R-:W-:Y:S01]  /*3ff0*/  IMAD.MOV.U32 R5, RZ, RZ, R122 ;  /* 0x000000ffff057224 */ /* 0x000fe200078e007a */
[----:B------:R-:W-:Y:S02]  /*4000*/  @P0 FSEL R5, R122, -INF , !P6 ;  /* 0xff8000007a050808 */ /* 0x000fe40007000000 */
[----:B------:R-:W-:Y:S03]  /*4010*/  PLOP3.LUT P3, PT, PT, PT, UP0, 0x80, 0x0 ;  /* 0x000000000000781c */ /* 0x000fe60003f6f008 */
[----:B------:R1:W-:Y:S01]  /*4020*/  MUFU.EX2 R233, R0 ;  /* 0x0000000000e97308 */ /* 0x0003e20000000800 */
[----:B------:R-:W-:Y:S01]  /*4030*/  PLOP3.LUT P0, PT, PT, PT, UP0, 0x80, 0x0 ;  /* 0x000000000000781c */ /* 0x000fe20003f0f008 */
[--C-:B------:R-:W-:Y:S08]  /*4040*/  FFMA.FTZ R5, R5, UR9, -R2.reuse ;  /* 0x0000000905057c23 */ /* 0x100ff00008010802 */
[----:B------:R-:W-:Y:S10]  /*4050*/  MUFU.EX2 R184, R5 ;  /* 0x0000000500b87308 */ /* 0x000ff40000000800 */
[----:B------:R-:W-:Y:S01]  /*4060*/  MUFU.TANH R210, R19 ;  /* 0x0000001300d27308 */ /* 0x000fe20000002400 */
        /* <DEDUP_REMOVED lines=9> */
[----:B----4-:R-:W-:Y:S02]  /*4100*/  FSEL R0, R11, RZ, P4 ;  /* 0x000000ff0b007208 */ /* 0x010fe40002000000 */
[----:B------:R-:W-:Y:S02]  /*4110*/  MOV R11, R136 ;  /* 0x00000088000b7202 */ /* 0x000fe40000000f00 */
[----:B------:R-:W-:Y:S01]  /*4120*/  @P2 FSEL R11, R136, -INF , !P6 ;  /* 0xff800000880b2808 */ /* 0x000fe20007000000 */
[--C-:B------:R-:W-:Y:S01]  /*4130*/  FFMA.FTZ R5, R10, UR9, -R0.reuse ;  /* 0x000000090a057c23 */ /* 0x100fe20008010800 */
[----:B------:R-:W-:Y:S03]  /*4140*/  PLOP3.LUT P2, PT, PT, PT, UP0, 0x80, 0x0 ;  /* 0x000000000000781c */ /* 0x000fe60003f4f008 */
[----:B------:R-:W-:Y:S01]  /*4150*/  MUFU.TANH R209, R23 ;  /* 0x0000001700d17308 */ /* 0x000fe20000002400 */
[----:B------:R-:W-:Y:S02]  /*4160*/  MOV R10, R120 ;  /* 0x00000078000a7202 */ /* 0x000fe40000000f00 */
[----:B------:R-:W-:Y:S02]  /*4170*/  PLOP3.LUT P4, PT, PT, PT, UP0, 0x80, 0x0 ;  /* 0x000000000000781c */ /* 0x000fe40003f8f008 */
[----:B------:R-:W-:Y:S05]  /*4180*/  PLOP3.LUT P6, PT, PT, PT, UP0, 0x80, 0x0 ;  /* 0x000000000000781c */ /* 0x000fea0003fcf008 */
[----:B------:R4:W-:Y:S10]  /*4190*/  MUFU.EX2 R190, R5 ;  /* 0x0000000500be7308 */ /* 0x0009f40000000800 */
[----:B------:R-:W1:Y:S10]  /*41a0*/  MUFU.TANH R116, R24 ;  /* 0x0000001800747308 */ /* 0x000e740000002400 */
[----:B------:R-:W-:Y:S01]  /*41b0*/  MUFU.TANH R115, R25 ;  /* 0x0000001900737308 */ /* 0x000fe20000002400 */
[----:B----4-:R-:W-:Y:S09]  /*41c0*/  FFMA.FTZ R5, R11, UR9, -R0 ;  /* 0x000000090b057c23 */ /* 0x010ff20008010800 */
[----:B------:R4:W-:Y:S10]  /*41d0*/  MUFU.EX2 R189, R5 ;  /* 0x0000000500bd7308 */ /* 0x0009f40000000800 */
[----:B------:R-:W1:Y:S10]  /*41e0*/  MUFU.TANH R123, R26 ;  /* 0x0000001a007b7308 */ /* 0x000e740000002400 */
[----:B------:R-:W-:Y:S01]  /*41f0*/  MUFU.TANH R121, R27 ;  /* 0x0000001b00797308 */ /* 0x000fe20000002400 */
[----:B----4-:R-:W-:Y:S02]  /*4200*/  @P3 IADD3 R5, R9, 0x8, RZ ;  /* 0x0000000809053810 */ /* 0x010fe40007ffe0ff */
[----:B------:R-:W-:Y:S02]  /*4210*/  PLOP3.LUT P3, PT, PT, PT, UP0, 0x80, 0x0 ;  /* 0x000000000000781c */ /* 0x000fe40003f6f008 */
[----:B------:R-:W-:Y:S01]  /*4220*/  @P5 ISETP.GE.AND P5, PT, R5, UR7, PT ;  /* 0x0000000705005c0c */ /* 0x000fe2000bfa6270 */
[----:B------:R-:W-:Y:S01]  /*4230*/  @P0 VIADD R5, R9, 0x9 ;  /* 0x0000000909050836 */ /* 0x000fe20000000000 */
[----:B------:R-:W-:Y:S03]  /*4240*/  PLOP3.LUT P0, PT, PT, PT, UP0, 0x80, 0x0 ;  /* 0x000000000000781c */ /* 0x000fe60003f0f008 */
[----:B------:R-:W4:Y:S01]  /*4250*/  MUFU.TANH R114, R28 ;  /* 0x0000001c00727308 */ /* 0x000f220000002400 */
[----:B------:R-:W-:Y:S02]  /*4260*/  @P2 FSEL R10, R120, -INF , !P5 ;  /* 0xff800000780a2808 */ /* 0x000fe40006800000 */
[----:B------:R-:W-:Y:S02]  /*4270*/  @P6 ISETP.GE.AND P6, PT, R5, UR7, PT ;  /* 0x0000000705006c0c */ /* 0x000fe4000bfc6270 */
[----:B------:R-:W-:Y:S01]  /*4280*/  MOV R5, R119 ;  /* 0x0000007700057202 */ /* 0x000fe20000000f00 */
[--C-:B------:R-:W-:Y:S01]  /*4290*/  FFMA.FTZ R6, R10, UR9, -R2.reuse ;  /* 0x000000090a067c23 */ /* 0x100fe20008010802 */
[----:B------:R-:W-:Y:S03]  /*42a0*/  PLOP3.LUT P2, PT, PT, PT, UP0, 0x80, 0x0 ;  /* 0x000000000000781c */ /* 0x000fe60003f4f008 */
[----:B------:R-:W-:Y:S01]  /*42b0*/  MUFU.TANH R111, R29 ;  /* 0x0000001d006f7308 */ /* 0x000fe20000002400 */
[----:B------:R-:W-:Y:S02]  /*42c0*/  @P0 FSEL R5, R119, -INF , !P6 ;  /* 0xff80000077050808 */ /* 0x000fe40007000000 */
[----:B------:R-:W-:Y:S07]  /*42d0*/  PLOP3.LUT P0, PT, PT, PT, UP0, 0x80, 0x0 ;  /* 0x000000000000781c */ /* 0x000fee0003f0f008 */
[----:B------:R3:W-:Y:S01]  /*42e0*/  MUFU.EX2 R134, R6 ;  /* 0x0000000600867308 */ /* 0x0007e20000000800 */
[----:B------:R-:W-:Y:S01]  /*42f0*/  FFMA.FTZ R5, R5, UR9, -R2 ;  /* 0x0000000905057c23 */ /* 0x000fe20008010802 */
[----:B------:R-:W-:Y:S02]  /*4300*/  @P2 FSEL R7, R127, -INF , !P6 ;  /* 0xff8000007f072808 */ /* 0x000fe40007000000 */
[----:B------:R-:W-:Y:S06]  /*4310*/  PLOP3.LUT P2, PT, PT, PT, UP0, 0x80, 0x0 ;  /* 0x000000000000781c */ /* 0x000fec0003f4f008 */
[----:B------:R2:W-:Y:S10]  /*4320*/  MUFU.EX2 R133, R5 ;  /* 0x0000000500857308 */ /* 0x0005f40000000800 */
[----:B------:R-:W4:Y:S01]  /*4330*/  MUFU.TANH R195, R32 ;  /* 0x0000002000c37308 */ /* 0x000f220000002400 */
[----:B---3--:R-:W-:Y:S02]  /*4340*/  MOV R6, R130 ;  /* 0x0000008200067202 */ /* 0x008fe40000000f00 */
[----:B------:R-:W-:Y:S02]  /*4350*/  @P3 FSEL R6, R130, -INF , !P5 ;  /* 0xff80000082063808 */ /* 0x000fe40006800000 */
[----:B------:R-:W-:Y:S05]  /*4360*/  PLOP3.LUT P3, PT, PT, PT, UP0, 0x80, 0x0 ;  /* 0x000000000000781c */ /* 0x000fea0003f6f008 */
[----:B------:R-:W-:Y:S01]  /*4370*/  MUFU.TANH R200, R33 ;  /* 0x0000002100c87308 */ /* 0x000fe20000002400 */
[--C-:B--2---:R-:W-:Y:S01]  /*4380*/  FFMA.FTZ R5, R6, UR9, -R0.reuse ;  /* 0x0000000906057c23 */ /* 0x104fe20008010800 */
[----:B------:R-:W-:Y:S02]  /*4390*/  MOV R6, R206 ;  /* 0x000000ce00067202 */ /* 0x000fe40000000f00 */
[----:B------:R-:W-:Y:S02]  /*43a0*/  @P0 FSEL R6, R206, -INF , !P5 ;  /* 0xff800000ce060808 */ /* 0x000fe40006800000 */
[----:B------:R-:W-:Y:S04]  /*43b0*/  PLOP3.LUT P0, PT, PT, PT, UP0, 0x80, 0x0 ;  /* 0x000000000000781c */ /* 0x000fe80003f0f008 */
[----:B------:R2:W-:Y:S10]  /*43c0*/  MUFU.EX2 R188, R5 ;  /* 0x0000000500bc7308 */ /* 0x0005f40000000800 */
[----:B------:R-:W-:Y:S10]  /*43d0*/  MUFU.TANH R202, R34 ;  /* 0x0000002200ca7308 */ /* 0x000ff40000002400 */
[----:B------:R-:W-:Y:S01]  /*43e0*/  MUFU.TANH R201, R35 ;  /* 0x0000002300c97308 */ /* 0x000fe20000002400 */
[----:B--2---:R-:W-:Y:S01]  /*43f0*/  FFMA.FTZ R5, R7, UR9, -R0 ;  /* 0x0000000907057c23 */ /* 0x004fe20008010800 */
[----:B------:R-:W-:Y:S01]  /*4400*/  FFMA.FTZ R7, R6, UR9, -R8 ;  /* 0x0000000906077c23 */ /* 0x000fe20008010808 */
[----:B------:R-:W-:Y:S02]  /*4410*/  MOV R6, R211 ;  /* 0x000000d300067202 */ /* 0x000fe40000000f00 */
[----:B------:R-:W-:Y:S02]  /*4420*/  @P4 FSEL R6, R211, -INF , !P5 ;  /* 0xff800000d3064808 */ /* 0x000fe40006800000 */
[----:B------:R-:W-:Y:S03]  /*4430*/  PLOP3.LUT P5, PT, PT, PT, UP0, 0x80, 0x0 ;  /* 0x000000000000781c */ /* 0x000fe60003faf008 */
[----:B------:R2:W-:Y:S01]  /*4440*/  MUFU.EX2 R187, R5 ;  /* 0x0000000500bb7308 */ /* 0x0005e20000000800 */
[----:B------:R-:W-:Y:S01]  /*4450*/  PLOP3.LUT P4, PT, PT, PT, UP0, 0x80, 0x0 ;  /* 0x000000000000781c */ /* 0x000fe20003f8f008 */
[----:B------:R-:W-:Y:S08]  /*4460*/  FFMA.FTZ R6, R6, UR9, -R4 ;  /* 0x0000000906067c23 */ /* 0x000ff00008010804 */
[----:B------:R3:W-:Y:S10]  /*4470*/  MUFU.EX2 R222, R7 ;  /* 0x0000000700de7308 */ /* 0x0007f40000000800 */
[----:B------:R1:W-:Y:S01]  /*4480*/  MUFU.EX2 R229, R6 ;  /* 0x0000000600e57308 */ /* 0x0003e20000000800 */
[----:B--2---:R-:W-:Y:S02]  /*4490*/  MOV R5, R205 ;  /* 0x000000cd00057202 */ /* 0x004fe40000000f00 */
[----:B------:R-:W-:Y:S02]  /*44a0*/  @P2 FSEL R5, R205, -INF , !P6 ;  /* 0xff800000cd052808 */ /* 0x000fe40007000000 */
[----:B------:R-:W-:Y:S03]  /*44b0*/  PLOP3.LUT P2, PT, PT, PT, UP0, 0x80, 0x0 ;  /* 0x000000000000781c */ /* 0x000fe60003f4f008 */
[--C-:B------:R-:W-:Y:S01]  /*44c0*/  FFMA.FTZ R5, R5, UR9, -R8.reuse ;  /* 0x0000000905057c23 */ /* 0x100fe20008010808 */
[----:B---3--:R-:W-:Y:S01]  /*44d0*/  @P0 VIADD R7, R9, 0x10 ;  /* 0x0000001009070836 */ /* 0x008fe20000000000 */
[----:B------:R-:W-:Y:S01]  /*44e0*/  PLOP3.LUT P0, PT, PT, PT, UP0, 0x80, 0x0 ;  /* 0x000000000000781c */ /* 0x000fe20003f0f008 */
[----:B------:R-:W2:Y:S03]  /*44f0*/  MUFU.TANH R118, R30 ;  /* 0x0000001e00767308 */ /* 0x000ea60000002400 */
[----:B------:R-:W-:Y:S02]  /*4500*/  @P3 ISETP.GE.AND P3, PT, R7, UR7, PT ;  /* 0x0000000707003c0c */ /* 0x000fe4000bf66270 */
[----:B------:R-:W-:Y:S02]  /*4510*/  @P5 IADD3 R7, R9, 0x11, RZ ;  /* 0x0000001109075810 */ /* 0x000fe40007ffe0ff */
[----:B-1----:R-:W-:Y:S03]  /*4520*/  MOV R6, R203 ;  /* 0x000000cb00067202 */ /* 0x002fe60000000f00 */
[----:B------:R1:W-:Y:S01]  /*4530*/  MUFU.EX2 R221, R5 ;  /* 0x0000000500dd7308 */ /* 0x0003e20000000800 */
[----:B------:R-:W-:Y:S02]  /*4540*/  @P4 ISETP.GE.AND P4, PT, R7, UR7, PT ;  /* 0x0000000707004c0c */ /* 0x000fe4000bf86270 */
[----:B------:R-:W-:Y:S02]  /*4550*/  PLOP3.LUT P5, PT, PT, PT, UP0, 0x80, 0x0 ;  /* 0x000000000000781c */ /* 0x000fe40003faf008 */
[----:B------:R-:W-:Y:S02]  /*4560*/  @P0 FSEL R6, R203, -INF , !P3 ;  /* 0xff800000cb060808 */ /* 0x000fe40005800000 */
[----:B------:R-:W-:Y:S03]  /*4570*/  PLOP3.LUT P0, PT, PT, PT, UP0, 0x80, 0x0 ;  /* 0x000000000000781c */ /* 0x000fe60003f0f008 */
[----:B------:R-:W-:Y:S01]  /*4580*/  MUFU.TANH R117, R31 ;  /* 0x0000001f00757308 */ /* 0x000fe20000002400 */
[----:B------:R-:W-:Y:S09]  /*4590*/  FFMA.FTZ R6, R6, UR9, -R8 ;  /* 0x0000000906067c23 */ /* 0x000ff20008010808 */
[----:B------:R3:W-:Y:S01]  /*45a0*/  MUFU.EX2 R219, R6 ;  /* 0x0000000600db7308 */ /* 0x0007e20000000800 */
[----:B-1----:R-:W-:Y:S02]  /*45b0*/  MOV R5, R210 ;  /* 0x000000d200057202 */ /* 0x002fe40000000f00 */
[----:B------:R-:W-:Y:S02]  /*45c0*/  @P2 FSEL R5, R210, -INF , !P6 ;  /* 0xff800000d2052808 */ /* 0x000fe40007000000 */
[----:B------:R-:W-:Y:S02]  /*45d0*/  PLOP3.LUT P2, PT, PT, PT, UP0, 0x80, 0x0 ;  /* 0x000000000000781c */ /* 0x000fe40003f4f008 */
[----:B------:R-:W-:Y:S01]  /*45e0*/  PLOP3.LUT P6, PT, PT, PT, UP0, 0x80, 0x0 ;  /* 0x000000000000781c */ /* 0x000fe20003fcf008 */
[--C-:B------:R-:W-:Y:S04]  /*45f0*/  FFMA.FTZ R5, R5, UR9, -R4.reuse ;  /* 0x0000000905057c23 */ /* 0x100fe80008010804 */
[----:B------:R1:W2:Y:S01]  /*4600*/  MUFU.EX2 R228, R5 ;  /* 0x0000000500e47308 */ /* 0x0002a20000000800 */
[----:B---3--:R-:W-:Y:S02]  /*4610*/  MOV R6, R212 ;  /* 0x000000d400067202 */ /* 0x008fe40000000f00 */
[----:B------:R-:W-:Y:S02]  /*4620*/  @P0 FSEL R6, R212, -INF , !P3 ;  /* 0xff800000d4060808 */ /* 0x000fe40005800000 */
[----:B------:R-:W-:Y:S03]  /*4630*/  PLOP3.LUT P0, PT, PT, PT, UP0, 0x80, 0x0 ;  /* 0x000000000000781c */ /* 0x000fe60003f0f008 */
[----:B------:R-:W-:Y:S01]  /*4640*/  @P6 IADD3 R7, R9, 0x18, RZ ;  /* 0x0000001809076810 */ /* 0x000fe20007ffe0ff */
[----:B------:R-:W-:Y:S01]  /*4650*/  FFMA.FTZ R6, R6, UR9, -R4 ;  /* 0x0000000906067c23 */ /* 0x000fe20008010804 */
[----:B------:R-:W-:Y:S03]  /*4660*/  PLOP3.LUT P6, PT, PT, PT, UP0, 0x80, 0x0 ;  /* 0x000000000000781c */ /* 0x000fe60003fcf008 */
[----:B------:R3:W-:Y:S01]  /*4670*/  MUFU.EX2 R225, R6 ;  /* 0x0000000600e17308 */ /* 0x0007e20000000800 */
[----:B-1----:R-:W-:Y:S01]  /*4680*/  IMAD.MOV.U32 R5, RZ, RZ, R204 ;  /* 0x000000ffff057224 */ /* 0x002fe200078e00cc */
[----:B------:R-:W-:Y:S02]  /*4690*/  @P2 FSEL R5, R204, -INF , !P4 ;  /* 0xff800000cc052808 */ /* 0x000fe40006000000 */
[----:B------:R-:W-:Y:S03]  /*46a0*/  PLOP3.LUT P2, PT, PT, PT, UP0, 0x80, 0x0 ;  /* 0x000000000000781c */ /* 0x000fe60003f4f008 */
[----:B------:R-:W-:Y:S04]  /*46b0*/  FFMA.FTZ R5, R5, UR9, -R8 ;  /* 0x0000000905057c23 */ /* 0x000fe80008010808 */
[----:B------:R1:W-:Y:S01]  /*46c0*/  MUFU.EX2 R220, R5 ;  /* 0x0000000500dc7308 */ /* 0x0003e20000000800 */
[----:B---3--:R-:W-:Y:S02]  /*46d0*/  MOV R6, R116 ;  /* 0x0000007400067202 */ /* 0x008fe40000000f00 */
[----:B------:R-:W-:Y:S02]  /*46e0*/  @P5 FSEL R6, R116, -INF , !P3 ;  /* 0xff80000074065808 */ /* 0x000fe40005800000 */
[----:B------:R-:W-:Y:S03]  /*46f0*/  PLOP3.LUT P5, PT, PT, PT, UP0, 0x80, 0x0 ;  /* 0x000000000000781c */ /* 0x000fe60003faf008 */
[----:B------:R-:W-:Y:S01]  /*4700*/  FFMA.FTZ R6, R6, UR9, -R2 ;  /* 0x0000000906067c23 */ /* 0x000fe20008010802 */
[----:B-1----:R-:W-:Y:S03]  /*4710*/  MOV R5, R209 ;  /* 0x000000d100057202 */ /* 0x002fe60000000f00 */
[----:B------:R1:W-:Y:S01]  /*4720*/  MUFU.EX2 R131, R6 ;  /* 0x0000000600837308 */ /* 0x0003e20000000800 */
[----:B------:R-:W-:Y:S02]  /*4730*/  @P2 FSEL R5, R209, -INF , !P4 ;  /* 0xff800000d1052808 */ /* 0x000fe40006000000 */
[----:B------:R-:W-:Y:S03]  /*4740*/  PLOP3.LUT P2, PT, PT, PT, UP0, 0x80, 0x0 ;  /* 0x000000000000781c */ /* 0x000fe60003f4f008 */
[----:B------:R-:W-:Y:S01]  /*4750*/  @P5 ISETP.GE.AND P5, PT, R7, UR7, PT ;  /* 0x0000000707005c0c */ /* 0x000fe2000bfa6270 */
[----:B------:R-:W-:Y:S04]  /*4760*/  FFMA.FTZ R5, R5, UR9, -R4 ;  /* 0x0000000905057c23 */ /* 0x000fe80008010804 */
[----:B------:R3:W-:Y:S01]  /*4770*/  MUFU.EX2 R227, R5 ;  /* 0x0000000500e37308 */ /* 0x0007e20000000800 */
[----:B-1----:R-:W-:Y:S04]  /*4780*/  MOV R6, R123 ;  /* 0x0000007b00067202 */ /* 0x002fe80000000f00 */
[----:B------:R-:W-:Y:S02]  /*4790*/  @P2 FSEL R6, R123, -INF , !P3 ;  /* 0xff8000007b062808 */ /* 0x000fe40005800000 */
[----:B------:R-:W-:Y:S02]  /*47a0*/  PLOP3.LUT P2, PT, PT, PT, UP0, 0x80, 0x0 ;  /* 0x000000000000781c */ /* 0x000fe40003f4f008 */
[----:B------:R-:W-:Y:S01]  /*47b0*/  PLOP3.LUT P3, PT, PT, PT, UP0, 0x80, 0x0 ;  /* 0x000000000000781c */ /* 0x000fe20003f6f008 */
[----:B------:R-:W-:Y:S01]  /*47c0*/  FFMA.FTZ R6, R6, UR9, -R0 ;  /* 0x0000000906067c23 */ /* 0x000fe20008010800 */
[----:B---3--:R-:W-:Y:S01]  /*47d0*/  IMAD.MOV.U32 R5, RZ, RZ, R115 ;  /* 0x000000ffff057224 */ /* 0x008fe200078e0073 */
[----:B------:R-:W-:Y:S02]  /*47e0*/  @P0 FSEL R5, R115, -INF , !P4 ;  /* 0xff80000073050808 */ /* 0x000fe40006000000 */
[----:B------:R4:W-:Y:S01]  /*47f0*/  MUFU.EX2 R139, R6 ;  /* 0x00000006008b7308 */ /* 0x0009e20000000800 */
[----:B------:R-:W-:Y:S02]  /*4800*/  PLOP3.LUT P0, PT, PT, PT, UP0, 0x80, 0x0 ;  /* 0x000000000000781c */ /* 0x000fe40003f0f008 */
[----:B------:R-:W-:Y:S05]  /*4810*/  FFMA.FTZ R5, R5, UR9, -R2 ;  /* 0x0000000905057c23 */ /* 0x000fea0008010802 */
[----:B------:R-:W-:Y:S02]  /*4820*/  @P3 IADD3 R9, R9, 0x19, RZ ;  /* 0x0000001909093810 */ /* 0x000fe40007ffe0ff */
[----:B------:R1:W-:Y:S01]  /*4830*/  MUFU.EX2 R129, R5 ;  /* 0x0000000500817308 */ /* 0x0003e20000000800 */
[----:B------:R-:W-:Y:S02]  /*4840*/  PLOP3.LUT P3, PT, PT, PT, UP0, 0x80, 0x0 ;  /* 0x000000000000781c */ /* 0x000fe40003f6f008 */
[----:B------:R-:W-:Y:S01]  /*4850*/  @P6 ISETP.GE.AND P6, PT, R9, UR7, PT ;  /* 0x0000000709006c0c */ /* 0x000fe2000bfc6270 */
[----:B----4-:R-:W-:Y:S01]  /*4860*/  IMAD.MOV.U32 R6, RZ, RZ, R114 ;  /* 0x000000ffff067224 */ /* 0x010fe200078e0072 */
[----:B------:R-:W-:Y:S02]  /*4870*/  @P2 FSEL R6, R114, -INF , !P5 ;  /* 0xff80000072062808 */ /* 0x000fe40006800000 */
[----:B------:R-:W-:Y:S03]  /*4880*/  PLOP3.LUT P2, PT, PT, PT, UP0, 0x80, 0x0 ;  /* 0x000000000000781c */ /* 0x000fe60003f4f008 */
[----:B------:R-:W-:Y:S01]  /*4890*/  FFMA.FTZ R6, R6, UR9, -R2 ;  /* 0x0000000906067c23 */ /* 0x000fe20008010802 */
[----:B-1----:R-:W-:Y:S02]  /*48a0*/  MOV R5, R121 ;  /* 0x0000007900057202 */ /* 0x002fe40000000f00 */
[----:B------:R-:W-:Y:S01]  /*48b0*/  @P0 FSEL R5, R121, -INF , !P4 ;  /* 0xff80000079050808 */ /* 0x000fe20006000000 */
[----:B------:R1:W-:Y:S01]  /*48c0*/  MUFU.EX2 R126, R6 ;  /* 0x00000006007e7308 */ /* 0x0003e20000000800 */
[----:B------:R-:W-:Y:S03]  /*48d0*/  PLOP3.LUT P0, PT, PT, PT, UP0, 0x80, 0x0 ;  /* 0x000000000000781c */ /* 0x000fe60003f0f008 */
[----:B------:R-:W-:Y:S06]  /*48e0*/  FFMA.FTZ R5, R5, UR9, -R0 ;  /* 0x0000000905057c23 */ /* 0x000fec0008010800 */
[----:B------:R3:W-:Y:S01]  /*48f0*/  MUFU.EX2 R138, R5 ;  /* 0x00000005008a7308 */ /* 0x0007e20000000800 */
[----:B-1----:R-:W-:Y:S02]  /*4900*/  MOV R6, R195 ;  /* 0x000000c300067202 */ /* 0x002fe40000000f00 */
[----:B------:R-:W-:Y:S02]  /*4910*/  @P3 FSEL R6, R195, -INF , !P5 ;  /* 0xff800000c3063808 */ /* 0x000fe40006800000 */
[----:B------:R-:W-:Y:S02]  /*4920*/  PLOP3.LUT P3, PT, PT, PT, UP0, 0x80, 0x0 ;  /* 0x000000000000781c */ /* 0x000fe40003f6f008 */
[----:B---3--:R-:W-:Y:S02]  /*4930*/  MOV R5, R111 ;  /* 0x0000006f00057202 */ /* 0x008fe40000000f00 */
[----:B------:R-:W-:Y:S02]  /*4940*/  @P0 FSEL R5, R111, -INF , !P6 ;  /* 0xff8000006f050808 */ /* 0x000fe40007000000 */
[----:B------:R-:W-:Y:S03]  /*4950*/  PLOP3.LUT P0, PT, PT, PT, UP0, 0x80, 0x0 ;  /* 0x000000000000781c */ /* 0x000fe60003f0f008 */
[----:B------:R-:W-:Y:S01]  /*4960*/  FFMA.FTZ R2, R5, UR9, -R2 ;  /* 0x0000000905027c23 */ /* 0x000fe20008010802 */
[----:B------:R-:W-:Y:S01]  /*4970*/  FFMA.FTZ R5, R6, UR9, -R8 ;  /* 0x0000000906057c23 */ /* 0x000fe20008010808 */
[----:B--2---:R-:W-:Y:S02]  /*4980*/  MOV R6, R118 ;  /* 0x0000007600067202 */ /* 0x004fe40000000f00 */
[----:B------:R1:W-:Y:S01]  /*4990*/  MUFU.EX2 R125, R2 ;  /* 0x00000002007d7308 */ /* 0x0003e20000000800 */
[----:B------:R-:W-:Y:S05]  /*49a0*/  @P3 FSEL R6, R118, -INF , !P5 ;  /* 0xff80000076063808 */ /* 0x000fea0006800000 */
[----:B------:R-:W-:Y:S04]  /*49b0*/  FFMA.FTZ R6, R6, UR9, -R0 ;  /* 0x0000000906067c23 */ /* 0x000fe80008010800 */
[----:B------:R2:W-:Y:S10]  /*49c0*/  MUFU.EX2 R216, R5 ;  /* 0x0000000500d87308 */ /* 0x0005f40000000800 */
[----:B------:R3:W-:Y:S01]  /*49d0*/  MUFU.EX2 R135, R6 ;  /* 0x0000000600877308 */ /* 0x0007e20000000800 */
[----:B-1----:R-:W-:Y:S01]  /*49e0*/  IMAD.MOV.U32 R2, RZ, RZ, R200 ;  /* 0x000000ffff027224 */ /* 0x002fe200078e00c8 */
[----:B------:R-:W-:Y:S02]  /*49f0*/  @P0 FSEL R2, R200, -INF , !P6 ;  /* 0xff800000c8020808 */ /* 0x000fe40007000000 */
[----:B------:R-:W-:Y:S03]  /*4a00*/  PLOP3.LUT P0, PT, PT, PT, UP0, 0x80, 0x0 ;  /* 0x000000000000781c */ /* 0x000fe60003f0f008 */
[----:B------:R-:W-:Y:S01]  /*4a10*/  FFMA.FTZ R8, R2, UR9, -R8 ;  /* 0x0000000902087c23 */ /* 0x000fe20008010808 */
[----:B------:R-:W-:Y:S02]  /*4a20*/  MOV R2, R201 ;  /* 0x000000c900027202 */ /* 0x000fe40000000f00 */
[----:B--2---:R-:W-:Y:S01]  /*4a30*/  MOV R5, R202 ;  /* 0x000000ca00057202 */ /* 0x004fe20000000f00 */
[----:B------:R-:W-:Y:S01]  /*4a40*/  MUFU.EX2 R215, R8 ;  /* 0x0000000800d77308 */ /* 0x000fe20000000800 */
[----:B------:R-:W-:Y:S02]  /*4a50*/  @P2 FSEL R5, R202, -INF , !P5 ;  /* 0xff800000ca052808 */ /* 0x000fe40006800000 */
[----:B------:R-:W-:Y:S03]  /*4a60*/  PLOP3.LUT P2, PT, PT, PT, UP0, 0x80, 0x0 ;  /* 0x000000000000781c */ /* 0x000fe60003f4f008 */
[----:B------:R-:W-:Y:S01]  /*4a70*/  @P0 FSEL R2, R201, -INF , !P6 ;  /* 0xff800000c9020808 */ /* 0x000fe20007000000 */
[--C-:B------:R-:W-:Y:S01]  /*4a80*/  FFMA.FTZ R5, R5, UR9, -R4.reuse ;  /* 0x0000000905057c23 */ /* 0x100fe20008010804 */
[----:B---3--:R-:W-:Y:S02]  /*4a90*/  F2FP.F16.F32.PACK_AB R6, R228, R229 ;  /* 0x000000e5e406723e */ /* 0x008fe400000000ff */
[----:B------:R-:W-:Y:S01]  /*4aa0*/  IADD3 R112, P0, R242, UR16, RZ ;  /* 0x00000010f2707c10 */ /* 0x000fe2000ff1e0ff */
[----:B------:R-:W-:Y:S01]  /*4ab0*/  FFMA.FTZ R4, R2, UR9, -R4 ;  /* 0x0000000902047c23 */ /* 0x000fe20008010804 */
[----:B------:R-:W-:Y:S01]  /*4ac0*/  F2FP.F16.F32.PACK_AB R2, R230, R231 ;  /* 0x000000e7e602723e */ /* 0x000fe200000000ff */
[----:B------:R1:W-:Y:S01]  /*4ad0*/  MUFU.EX2 R224, R5 ;  /* 0x0000000500e07308 */ /* 0x0003e20000000800 */
[----:B------:R-:W-:Y:S03]  /*4ae0*/  IADD3.X R113, R241, UR15, RZ, P0, !PT ;  /* 0x0000000ff1717c10 */ /* 0x000fe600087fe4ff */
[----:B------:R2:W-:Y:S06]  /*4af0*/  STS [R193+0xe000], R2 ;  /* 0x00e00002c1007388 */ /* 0x0005ec0000000800 */
[----:B------:R3:W4:Y:S01]  /*4b00*/  MUFU.EX2 R223, R4 ;  /* 0x0000000400df7308 */ /* 0x0007220000000800 */
[----:B------:R-:W4:Y:S04]  /*4b10*/  LDG.E R110, desc[UR10][R112.64] ;  /* 0x0000000a706e7981 */ /* 0x000f28000c1e1900 */
[----:B------:R-:W4:Y:S01]  /*4b20*/  LDG.E R109, desc[UR10][R112.64+0x20] ;  /* 0x0000200a706d7981 */ /* 0x000f22000c1e1900 */
[----:B-1----:R-:W-:Y:S01]  /*4b30*/  IMAD.MOV.U32 R5, RZ, RZ, R117 ;  /* 0x000000ffff057224 */ /* 0x002fe200078e0075 */
[----:B------:R-:W-:Y:S02]  /*4b40*/  @P2 FSEL R5, R117, -INF , !P6 ;  /* 0xff80000075052808 */ /* 0x000fe40007000000 */
[----:B------:R1:W5:Y:S01]  /*4b50*/  LDG.E R108, desc[UR10][R112.64+0x80] ;  /* 0x0000800a706c7981 */ /* 0x000362000c1e1900 */
[----:B------:R-:W-:Y:S02]  /*4b60*/  PLOP3.LUT P2, PT, PT, PT, UP3, 0x80, 0x0 ;  /* 0x000000000000781c */ /* 0x000fe40003f4f038 */
[----:B------:R-:W-:Y:S01]  /*4b70*/  FFMA.FTZ R0, R5, UR9, -R0 ;  /* 0x0000000905007c23 */ /* 0x000fe20008010800 */
[----:B------:R-:W-:Y:S02]  /*4b80*/  F2FP.F16.F32.PACK_AB R5, R184, R185 ;  /* 0x000000b9b805723e */ /* 0x000fe400000000ff */
[----:B---3--:R-:W-:Y:S01]  /*4b90*/  F2FP.F16.F32.PACK_AB R4, R233, R232 ;  /* 0x000000e8e904723e */ /* 0x008fe200000000ff */
[----:B------:R4:W3:Y:S01]  /*4ba0*/  MUFU.EX2 R132, R0 ;  /* 0x0000000000847308 */ /* 0x0008e20000000800 */
[----:B--2---:R-:W-:Y:S03]  /*4bb0*/  F2FP.F16.F32.PACK_AB R2, R221, R222 ;  /* 0x000000dedd02723e */ /* 0x004fe600000000ff */
[----:B------:R2:W-:Y:S04]  /*4bc0*/  STS [R193+0xe400], R4 ;  /* 0x00e40004c1007388 */ /* 0x0005e80000000800 */
[----:B------:R1:W-:Y:S04]  /*4bd0*/  STS [R194+0xe000], R2 ;  /* 0x00e00002c2007388 */ /* 0x0003e80000000800 */
[----:B------:R3:W-:Y:S04]  /*4be0*/  STS [R194+0xe400], R6 ;  /* 0x00e40006c2007388 */ /* 0x0007e80000000800 */
[----:B------:R3:W-:Y:S01]  /*4bf0*/  STS [R193+0xf000], R5 ;  /* 0x00f00005c1007388 */ /* 0x0007e20000000800 */
[----:B----4-:R-:W-:Y:S02]  /*4c00*/  F2FP.F16.F32.PACK_AB R0, R223, R224 ;  /* 0x000000e0df00723e */ /* 0x010fe400000000ff */
[----:B--2---:R-:W-:Y:S02]  /*4c10*/  F2FP.F16.F32.PACK_AB R4, R189, R190 ;  /* 0x000000bebd04723e */ /* 0x004fe400000000ff */
[----:B-1----:R-:W-:Y:S03]  /*4c20*/  F2FP.F16.F32.PACK_AB R2, R133, R134 ;  /* 0x000000868502723e */ /* 0x002fe600000000ff */
[----:B------:R1:W-:Y:S01]  /*4c30*/  STS [R193+0xf400], R4 ;  /* 0x00f40004c1007388 */ /* 0x0003e20000000800 */
[----:B---3--:R-:W-:Y:S03]  /*4c40*/  F2FP.F16.F32.PACK_AB R6, R187, R188 ;  /* 0x000000bcbb06723e */ /* 0x008fe600000000ff */
[----:B------:R2:W-:Y:S01]  /*4c50*/  STS [R194+0xf000], R2 ;  /* 0x00f00002c2007388 */ /* 0x0005e20000000800 */
[----:B------:R-:W-:Y:S03]  /*4c60*/  F2FP.F16.F32.PACK_AB R5, R220, R219 ;  /* 0x000000dbdc05723e */ /* 0x000fe600000000ff */
        /* <DEDUP_REMOVED lines=9> */
[----:B------:R-:W-:Y:S04]  /*4d00*/  STS [R192+0xf000], R6 ;  /* 0x00f00006c0007388 */ /* 0x000fe80000000800 */
[----:B------:R-:W-:Y:S01]  /*4d10*/  STS [R192+0xf400], R5 ;  /* 0x00f40005c0007388 */ /* 0x000fe20000000800 */
[----:B-1----:R-:W-:Y:S02]  /*4d20*/  F2FP.F16.F32.PACK_AB R4, R125, R126 ;  /* 0x0000007e7d04723e */ /* 0x002fe400000000ff */
[----:B--2---:R-:W-:Y:S03]  /*4d30*/  F2FP.F16.F32.PACK_AB R2, R132, R135 ;  /* 0x000000878402723e */ /* 0x004fe600000000ff */
[----:B------:R-:W-:Y:S01]  /*4d40*/  STS [R191+0xf000], R4 ;  /* 0x00f00004bf007388 */ /* 0x000fe20000000800 */
[----:B---3--:R-:W-:Y:S03]  /*4d50*/  LEA R0, R180, UR4, 0x1 ;  /* 0x00000004b4007c11 */ /* 0x008fe6000f8e08ff */
        /* <DEDUP_REMOVED lines=24> */
[----:B------:R1:W2:Y:S08]  /*4ee0*/  LDSM.16.M88.4 R100, [R0+0x4000] ;  /* 0x004000000064783b */ /* 0x0002b00000000200 */
[----:B-1----:R1:W5:Y:S01]  /*4ef0*/  LDG.E R0, desc[UR10][R112.64+0xa0] ;  /* 0x0000a00a70007981 */ /* 0x002362000c1e1900 */
[-C--:B--2---:R-:W-:Y:S06]  /*4f00*/  HMMA.16816.F32 R4, R100, R156.reuse, R4 ;  /* 0x0000009c6404723c */ /* 0x084fec0000001804 */
[C---:B------:R-:W-:Y:S06]  /*4f10*/  HMMA.16816.F32 R8, R104.reuse, R156, R8 ;  /* 0x0000009c6808723c */ /* 0x040fec0000001808 */
[-C--:B------:R-:W-:Y:S06]  /*4f20*/  HMMA.16816.F32 R12, R104, R158.reuse, R12 ;  /* 0x0000009e680c723c */ /* 0x080fec000000180c */
[C---:B------:R-:W-:Y:S06]  /*4f30*/  HMMA.16816.F32 R16, R100.reuse, R158, R16 ;  /* 0x0000009e6410723c */ /* 0x040fec0000001810 */
[-C--:B------:R-:W-:Y:S06]  /*4f40*/  HMMA.16816.F32 R20, R100, R160.reuse, R20 ;  /* 0x000000a06414723c */ /* 0x080fec0000001814 */
[C---:B------:R-:W-:Y:S06]  /*4f50*/  HMMA.16816.F32 R24, R104.reuse, R160, R24 ;  /* 0x000000a06818723c */ /* 0x040fec0000001818 */
[-C--:B------:R-:W-:Y:S06]  /*4f60*/  HMMA.16816.F32 R28, R104, R162.reuse, R28 ;  /* 0x000000a2681c723c */ /* 0x080fec000000181c */
[----:B------:R-:W-:Y:S05]  /*4f70*/  HMMA.16816.F32 R32, R100, R162, R32 ;  /* 0x000000a26420723c */ /* 0x000fea0000001820 */
[----:B------:R-:W-:Y:S01]  /*4f80*/  IADD3 R104, R128, R2, RZ ;  /* 0x0000000280687210 */ /* 0x000fe20007ffe0ff */
[----:B------:R-:W-:Y:S04]  /*4f90*/  FFMA.FTZ R2, -R207, R207, 1 ;  /* 0x3f800000cf027423 */ /* 0x000fe800000101cf */
[----:B------:R-:W2:Y:S01]  /*4fa0*/  LDSM.16.M88.4 R100, [R104+0x4000] ;  /* 0x004000006864783b */ /* 0x000ea20000000200 */
[----:B------:R-:W-:Y:S07]  /*4fb0*/  FMUL.FTZ R2, R2, UR6 ;  /* 0x0000000602027c20 */ /* 0x000fee0008410000 */
[----:B------:R-:W3:Y:S01]  /*4fc0*/  LDSM.16.M88.4 R104, [R104+0x5000] ;  /* 0x005000006868783b */ /* 0x000ee20000000200 */
[-C--:B--2---:R-:W-:Y:S06]  /*4fd0*/  HMMA.16816.F32 R4, R100, R164.reuse, R4 ;  /* 0x000000a46404723c */ /* 0x084fec0000001804 */
[C---:B---3--:R-:W-:Y:S06]  /*4fe0*/  HMMA.16816.F32 R8, R104.reuse, R164, R8 ;  /* 0x000000a46808723c */ /* 0x048fec0000001808 */
[-C--:B------:R-:W-:Y:S06]  /*4ff0*/  HMMA.16816.F32 R12, R104, R166.reuse, R12 ;  /* 0x000000a6680c723c */ /* 0x080fec000000180c */
[C---:B------:R-:W-:Y:S06]  /*5000*/  HMMA.16816.F32 R16, R100.reuse, R166, R16 ;  /* 0x000000a66410723c */ /* 0x040fec0000001810 */
[C---:B------:R-:W-:Y:S01]  /*5010*/  FADD.FTZ R6, -R109.reuse, R6 ;  /* 0x000000066d067221 */ /* 0x040fe20000010100 */
[-C--:B------:R-:W-:Y:S04]  /*5020*/  HMMA.16816.F32 R20, R100, R168.reuse, R20 ;  /* 0x000000a86414723c */ /* 0x080fe80000001814 */
[----:B------:R-:W-:Y:S02]  /*5030*/  FADD.FTZ R7, -R109, R7 ;  /* 0x000000076d077221 */ /* 0x000fe40000010100 */
[C---:B------:R-:W-:Y:S06]  /*5040*/  HMMA.16816.F32 R24, R104.reuse, R168, R24 ;  /* 0x000000a86818723c */ /* 0x040fec0000001818 */
[-C--:B------:R-:W-:Y:S06]  /*5050*/  HMMA.16816.F32 R28, R104, R170.reuse, R28 ;  /* 0x000000aa681c723c */ /* 0x080fec000000181c */
[----:B------:R-:W-:Y:S05]  /*5060*/  HMMA.16816.F32 R32, R100, R170, R32 ;  /* 0x000000aa6420723c */ /* 0x000fea0000001820 */
[C---:B------:R-:W-:Y:S01]  /*5070*/  FADD.FTZ R105, -R110.reuse, R4 ;  /* 0x000000046e697221 */ /* 0x040fe20000010100 */
[----:B------:R-:W-:Y:S01]  /*5080*/  FADD.FTZ R104, -R110, R5 ;  /* 0x000000056e687221 */ /* 0x000fe20000010100 */
[----:B------:R-:W-:Y:S01]  /*5090*/  FFMA.FTZ R4, -R208, R208, 1 ;  /* 0x3f800000d0047423 */ /* 0x000fe200000101d0 */
[----:B------:R-:W-:Y:S03]  /*50a0*/  FADD.FTZ R17, -R110, R17 ;  /* 0x000000116e117221 */ /* 0x000fe60000010100 */
[----:B------:R-:W-:Y:S01]  /*50b0*/  FMUL.FTZ R5, R231, R105 ;  /* 0x00000069e7057220 */ /* 0x000fe20000410000 */
[----:B------:R-:W-:Y:S01]  /*50c0*/  FMUL.FTZ R104, R230, R104 ;  /* 0x00000068e6687220 */ /* 0x000fe20000410000 */
[----:B------:R-:W-:Y:S01]  /*50d0*/  FMUL.FTZ R4, R4, UR6 ;  /* 0x0000000604047c20 */ /* 0x000fe20008410000 */
[----:B------:R-:W-:Y:S01]  /*50e0*/  FADD.FTZ R100, -R110, R20 ;  /* 0x000000146e647221 */ /* 0x000fe20000010100 */
[----:B------:R-:W-:Y:S01]  /*50f0*/  FMUL.FTZ R20, R221, R17 ;  /* 0x00000011dd147220 */ /* 0x000fe20000410000 */
[----:B------:R-:W-:Y:S01]  /*5100*/  FMUL.FTZ R2, R104, R2 ;  /* 0x0000000268027220 */ /* 0x000fe20000410000 */
[----:B------:R-:W-:Y:S01]  /*5110*/  FMUL.FTZ R4, R5, R4 ;  /* 0x0000000405047220 */ /* 0x000fe20000410000 */
[----:B------:R-:W-:Y:S01]  /*5120*/  FADD.FTZ R5, -R110, R16 ;  /* 0x000000106e057221 */ /* 0x000fe20000010100 */
[----:B------:R-:W-:Y:S01]  /*5130*/  FFMA.FTZ R16, -R206, R206, 1 ;  /* 0x3f800000ce107423 */ /* 0x000fe200000101ce */
[----:B------:R-:W-:Y:S01]  /*5140*/  FADD.FTZ R21, -R110, R21 ;  /* 0x000000156e157221 */ /* 0x000fe20000010100 */
[----:B------:R-:W-:Y:S01]  /*5150*/  FFMA.FTZ R17, -R203, R203, 1 ;  /* 0x3f800000cb117423 */ /* 0x000fe200000101cb */
[----:B------:R-:W-:Y:S01]  /*5160*/  F2FP.F16.F32.PACK_AB R2, R2, R4 ;  /* 0x000000040202723e */ /* 0x000fe200000000ff */
[----:B------:R-:W-:Y:S01]  /*5170*/  FFMA.FTZ R4, -R205, R205, 1 ;  /* 0x3f800000cd047423 */ /* 0x000fe200000101cd */
[----:B------:R-:W-:Y:S01]  /*5180*/  FMUL.FTZ R5, R222, R5 ;  /* 0x00000005de057220 */ /* 0x000fe20000410000 */
[----:B------:R-:W-:Y:S01]  /*5190*/  FMUL.FTZ R16, R16, UR6 ;  /* 0x0000000610107c20 */ /* 0x000fe20008410000 */
[----:B------:R-:W-:Y:S01]  /*51a0*/  FMUL.FTZ R101, R220, R21 ;  /* 0x00000015dc657220 */ /* 0x000fe20000410000 */
[----:B------:R-:W-:Y:S01]  /*51b0*/  FMUL.FTZ R4, R4, UR6 ;  /* 0x0000000604047c20 */ /* 0x000fe20008410000 */
[----:B------:R-:W-:Y:S01]  /*51c0*/  FFMA.FTZ R21, -R204, R204, 1 ;  /* 0x3f800000cc157423 */ /* 0x000fe200000101cc */
[----:B------:R-:W-:Y:S01]  /*51d0*/  FMUL.FTZ R16, R5, R16 ;  /* 0x0000001005107220 */ /* 0x000fe20000410000 */
[----:B------:R-:W-:Y:S01]  /*51e0*/  FADD.FTZ R5, -R110, R32 ;  /* 0x000000206e057221 */ /* 0x000fe20000010100 */
[----:B------:R-:W-:Y:S01]  /*51f0*/  FMUL.FTZ R4, R20, R4 ;  /* 0x0000000414047220 */ /* 0x000fe20000410000 */
[----:B------:R-:W-:Y:S01]  /*5200*/  FFMA.FTZ R20, -R195, R195, 1 ;  /* 0x3f800000c3147423 */ /* 0x000fe200000101c3 */
[----:B------:R-:W-:Y:S01]  /*5210*/  FMUL.FTZ R100, R219, R100 ;  /* 0x00000064db647220 */ /* 0x000fe20000410000 */
[----:B------:R-:W-:Y:S01]  /*5220*/  FMUL.FTZ R5, R216, R5 ;  /* 0x00000005d8057220 */ /* 0x000fe20000410000 */
[----:B------:R-:W-:Y:S01]  /*5230*/  FMUL.FTZ R17, R17, UR6 ;  /* 0x0000000611117c20 */ /* 0x000fe20008410000 */
[----:B------:R-:W-:Y:S01]  /*5240*/  FMUL.FTZ R20, R20, UR6 ;  /* 0x0000000614147c20 */ /* 0x000fe20008410000 */
[----:B------:R-:W-:Y:S01]  /*5250*/  FMUL.FTZ R21, R21, UR6 ;  /* 0x0000000615157c20 */ /* 0x000fe20008410000 */
[----:B------:R-:W-:Y:S01]  /*5260*/  FADD.FTZ R33, -R110, R33 ;  /* 0x000000216e217221 */ /* 0x000fe20000010100 */
[----:B------:R-:W-:Y:S01]  /*5270*/  FMUL.FTZ R17, R100, R17 ;  /* 0x0000001164117220 */ /* 0x000fe20000410000 */
[----:B------:R-:W-:Y:S01]  /*5280*/  FMUL.FTZ R20, R5, R20 ;  /* 0x0000001405147220 */ /* 0x000fe20000410000 */
[----:B------:R-:W-:Y:S01]  /*5290*/  FFMA.FTZ R5, -R200, R200, 1 ;  /* 0x3f800000c8057423 */ /* 0x000fe200000101c8 */
[----:B------:R-:W-:Y:S01]  /*52a0*/  FMUL.FTZ R100, R232, R6 ;  /* 0x00000006e8647220 */ /* 0x000fe20000410000 */
[----:B------:R-:W-:Y:S01]  /*52b0*/  FMUL.FTZ R21, R101, R21 ;  /* 0x0000001565157220 */ /* 0x000fe20000410000 */
        /* <DEDUP_REMOVED lines=44> */
[----:B-1----:R-:W-:Y:S06]  /*5580*/  @!P2 BRA `(.L_x_1008) ;  /* 0x000000000084a947 */ /* 0x002fec0003800000 */
[----:B------:R-:W1:Y:S01]  /*5590*/  LDC R33, c[0x0][0x240] ;  /* 0x00009000ff217b82 */ /* 0x000e620000000800 */
[----:B------:R-:W-:Y:S01]  /*55a0*/  ISETP.GE.AND P3, PT, R186, UR31, PT ;  /* 0x0000001fba007c0c */ /* 0x000fe2000bf66270 */
[----:B------:R-:W-:Y:S04]  /*55b0*/  ULOP3.LUT UR12, UR8, 0x1, URZ, 0xc0, !UPT ;  /* 0x00000001080c7892 */ /* 0x000fe8000f8ec03f */
[----:B------:R-:W-:Y:S04]  /*55c0*/  UISETP.NE.U32.AND UP1, UPT, UR12, 0x1, UPT ;  /* 0x000000010c00788c */ /* 0x000fe8000bf25070 */
[----:B------:R-:W-:Y:S04]  /*55d0*/  USEL UR12, UR61, 0x2000, !UP1 ;  /* 0x000020003d0c7887 */ /* 0x000fe8000c800000 */
[----:B------:R-:W2:Y:S02]  /*55e0*/  @!P3 LDC R32, c[0x0][0x244] ;  /* 0x00009100ff20bb82 */ /* 0x000ea40000000800 */
[----:B------:R-:W-:Y:S01]  /*55f0*/  VIADD R183, R183, UR12 ;  /* 0x0000000cb7b77c36 */ /* 0x000fe20008000000 */
[----:B------:R-:W-:Y:S01]  /*5600*/  IADD3 R173, R173, UR12, RZ ;  /* 0x0000000cadad7c10 */ /* 0x000fe2000fffe0ff */
[----:B------:R-:W-:Y:S03]  /*5610*/  VIADD R226, R226, UR12 ;  /* 0x0000000ce2e27c36 */ /* 0x000fe60008000000 */
[----:B------:R3:W-:Y:S04]  /*5620*/  @P3 STS [R183], RZ ;  /* 0x000000ffb7003388 */ /* 0x0007e80000000800 */
[----:B------:R3:W-:Y:S04]  /*5630*/  @P3 STS [R183+0x4], RZ ;  /* 0x000004ffb7003388 */ /* 0x0007e80000000800 */
[----:B------:R3:W-:Y:S04]  /*5640*/  @P3 STS [R183+0x8], RZ ;  /* 0x000008ffb7003388 */ /* 0x0007e80000000800 */
[----:B------:R3:W-:Y:S01]  /*5650*/  @P3 STS [R183+0xc], RZ ;  /* 0x00000cffb7003388 */ /* 0x0007e20000000800 */
[C---:B-1----:R-:W-:Y:S05]  /*5660*/  IMAD.U32 R4, R33.reuse, -0x40, RZ ;  /* 0xffffffc021047824 */ /* 0x042fea00078e00ff */
[C---:B------:R-:W-:Y:S04]  /*5670*/  LEA R5, P0, R4.reuse, R196, 0x1 ;  /* 0x000000c404057211 */ /* 0x040fe800078008ff */
[----:B------:R-:W-:Y:S02]  /*5680*/  LEA.HI.X.SX32 R4, R4, R197, 0x1, P0 ;  /* 0x000000c504047211 */ /* 0x000fe400000f0eff */
[----:B------:R-:W-:Y:S03]  /*5690*/  MOV R196, R5 ;  /* 0x0000000500c47202 */ /* 0x000fe60000000f00 */
        /* <DEDUP_REMOVED lines=16> */
.L_x_1008:
[----:B------:R1:W-:Y:S01]  /*57a0*/  STS [R193+0xa000], R2 ;  /* 0x00a00002c1007388 */ /* 0x0003e20000000800 */
[C---:B-----5:R-:W-:Y:S01]  /*57b0*/  FADD.FTZ R8, -R108.reuse, R8 ;  /* 0x000000086c087221 */ /* 0x060fe20000010100 */
[C---:B------:R-:W-:Y:S01]  /*57c0*/  FADD.FTZ R9, -R108.reuse, R9 ;  /* 0x000000096c097221 */ /* 0x040fe20000010100 */
[----:B------:R-:W-:Y:S01]  /*57d0*/  FADD.FTZ R13, -R108, R13 ;  /* 0x0000000d6c0d7221 */ /* 0x000fe20000010100 */
[----:B------:R2:W-:Y:S01]  /*57e0*/  STS [R193+0xa400], R6 ;  /* 0x00a40006c1007388 */ /* 0x0005e20000000800 */
[----:B---3--:R-:W-:Y:S01]  /*57f0*/  FFMA.FTZ R4, -R119, R119, 1 ;  /* 0x3f80000077047423 */ /* 0x008fe20000010177 */
[----:B------:R-:W-:Y:S01]  /*5800*/  FMUL.FTZ R8, R185, R8 ;  /* 0x00000008b9087220 */ /* 0x000fe20000410000 */
[----:B------:R-:W-:Y:S01]  /*5810*/  FMUL.FTZ R9, R184, R9 ;  /* 0x00000009b8097220 */ /* 0x000fe20000410000 */
[----:B------:R3:W-:Y:S01]  /*5820*/  STS [R194+0xa000], R7 ;  /* 0x00a00007c2007388 */ /* 0x0007e20000000800 */
[----:B------:R-:W-:Y:S01]  /*5830*/  FMUL.FTZ R13, R133, R13 ;  /* 0x0000000d850d7220 */ /* 0x000fe20000410000 */
[----:B------:R-:W-:Y:S01]  /*5840*/  FMUL.FTZ R4, R4, UR6 ;  /* 0x0000000604047c20 */ /* 0x000fe20008410000 */
[----:B------:R-:W-:Y:S01]  /*5850*/  FADD.FTZ R12, -R108, R12 ;  /* 0x0000000c6c0c7221 */ /* 0x000fe20000010100 */
[----:B------:R-:W-:Y:S01]  /*5860*/  FFMA.FTZ R5, -R120, R120, 1 ;  /* 0x3f80000078057423 */ /* 0x000fe20000010178 */
[----:B------:R-:W-:Y:S01]  /*5870*/  FADD.FTZ R29, -R108, R29 ;  /* 0x0000001d6c1d7221 */ /* 0x000fe20000010100 */
[----:B------:R-:W-:Y:S01]  /*5880*/  FMUL.FTZ R13, R13, R4 ;  /* 0x000000040d0d7220 */ /* 0x000fe20000410000 */
[----:B------:R-:W-:Y:S01]  /*5890*/  FFMA.FTZ R4, -R111, R111, 1 ;  /* 0x3f8000006f047423 */ /* 0x000fe2000001016f */
[----:B------:R-:W-:Y:S01]  /*58a0*/  FMUL.FTZ R12, R134, R12 ;  /* 0x0000000c860c7220 */ /* 0x000fe20000410000 */
[----:B------:R-:W-:Y:S01]  /*58b0*/  FMUL.FTZ R5, R5, UR6 ;  /* 0x0000000605057c20 */ /* 0x000fe20008410000 */
[----:B------:R-:W-:Y:S01]  /*58c0*/  FADD.FTZ R24, -R108, R24 ;  /* 0x000000186c187221 */ /* 0x000fe20000010100 */
[----:B------:R-:W-:Y:S01]  /*58d0*/  FMUL.FTZ R29, R125, R29 ;  /* 0x0000001d7d1d7220 */ /* 0x000fe20000410000 */
[----:B------:R-:W-:Y:S01]  /*58e0*/  FMUL.FTZ R4, R4, UR6 ;  /* 0x0000000604047c20 */ /* 0x000fe20008410000 */
[----:B------:R-:W-:Y:S01]  /*58f0*/  FADD.FTZ R25, -R108, R25 ;  /* 0x000000196c197221 */ /* 0x000fe20000010100 */
[----:B------:R-:W-:Y:S01]  /*5900*/  FMUL.FTZ R12, R12, R5 ;  /* 0x000000050c0c7220 */ /* 0x000fe20000410000 */
[----:B------:R-:W-:Y:S01]  /*5910*/  FMUL.FTZ R24, R131, R24 ;  /* 0x0000001883187220 */ /* 0x000fe20000410000 */
[----:B------:R-:W-:Y:S01]  /*5920*/  FADD.FTZ R10, -R0, R10 ;  /* 0x0000000a000a7221 */ /* 0x000fe20000010100 */
[----:B-1----:R-:W-:Y:S01]  /*5930*/  F2FP.F16.F32.PACK_AB R2, R16, R17 ;  /* 0x000000111002723e */ /* 0x002fe200000000ff */
[----:B------:R-:W-:Y:S01]  /*5940*/  FMUL.FTZ R25, R129, R25 ;  /* 0x0000001981197220 */ /* 0x000fe20000410000 */
[----:B------:R-:W-:Y:S01]  /*5950*/  F2FP.F16.F32.PACK_AB R16, R18, R19 ;  /* 0x000000131210723e */ /* 0x000fe200000000ff */
[----:B------:R-:W-:Y:S01]  /*5960*/  FADD.FTZ R28, -R108, R28 ;  /* 0x0000001c6c1c7221 */ /* 0x000fe20000010100 */
[----:B--2---:R-:W-:Y:S01]  /*5970*/  FFMA.FTZ R6, -R122, R122, 1 ;  /* 0x3f8000007a067423 */ /* 0x004fe2000001017a */
[----:B------:R1:W-:Y:S01]  /*5980*/  STS [R194+0xa400], R2 ;  /* 0x00a40002c2007388 */ /* 0x0003e20000000800 */
[----:B------:R-:W-:Y:S01]  /*5990*/  FFMA.FTZ R5, -R114, R114, 1 ;  /* 0x3f80000072057423 */ /* 0x000fe20000010172 */
[----:B------:R-:W-:Y:S01]  /*59a0*/  FADD.FTZ R15, -R0, R15 ;  /* 0x0000000f000f7221 */ /* 0x000fe20000010100 */
[----:B---3--:R-:W-:Y:S01]  /*59b0*/  FFMA.FTZ R7, -R124, R124, 1 ;  /* 0x3f8000007c077423 */ /* 0x008fe2000001017c */
[----:B------:R-:W-:Y:S01]  /*59c0*/  FMUL.FTZ R6, R6, UR6 ;  /* 0x0000000606067c20 */ /* 0x000fe20008410000 */
[----:B------:R-:W-:Y:S01]  /*59d0*/  FMUL.FTZ R28, R126, R28 ;  /* 0x0000001c7e1c7220 */ /* 0x000fe20000410000 */
[----:B------:R-:W-:Y:S01]  /*59e0*/  FMUL.FTZ R5, R5, UR6 ;  /* 0x0000000605057c20 */ /* 0x000fe20008410000 */
        /* <DEDUP_REMOVED lines=8> */
[----:B------:R-:W-:Y:S01]  /*5a70*/  FFMA.FTZ R4, -R127, R127, 1 ;  /* 0x3f8000007f047423 */ /* 0x000fe2000001017f */
[----:B------:R-:W-:Y:S01]  /*5a80*/  FMUL.FTZ R7, R7, UR6 ;  /* 0x0000000607077c20 */ /* 0x000fe20008410000 */
[----:B------:R-:W-:Y:S01]  /*5a90*/  FADD.FTZ R11, -R0, R11 ;  /* 0x0000000b000b7221 */ /* 0x000fe20000010100 */
[----:B------:R-:W-:Y:S01]  /*5aa0*/  FMUL.FTZ R9, R25, R6 ;  /* 0x0000000619097220 */ /* 0x000fe20000410000 */
[----:B------:R-:W-:Y:S01]  /*5ab0*/  FMUL.FTZ R4, R4, UR6 ;  /* 0x0000000604047c20 */ /* 0x000fe20008410000 */
[----:B------:R-:W-:Y:S01]  /*5ac0*/  FMUL.FTZ R24, R24, R7 ;  /* 0x0000000718187220 */ /* 0x000fe20000410000 */
[----:B------:R-:W-:Y:S01]  /*5ad0*/  F2FP.F16.F32.PACK_AB R7, R13, R12 ;  /* 0x0000000c0d07723e */ /* 0x000fe200000000ff */
[----:B------:R-:W-:Y:S01]  /*5ae0*/  FMUL.FTZ R12, R190, R10 ;  /* 0x0000000abe0c7220 */ /* 0x000fe20000410000 */
[----:B------:R-:W-:Y:S01]  /*5af0*/  FFMA.FTZ R10, -R137, R137, 1 ;  /* 0x3f800000890a7423 */ /* 0x000fe20000010189 */
[----:B------:R-:W-:Y:S01]  /*5b00*/  FFMA.FTZ R6, -R136, R136, 1 ;  /* 0x3f80000088067423 */ /* 0x000fe20000010188 */
[----:B-1----:R-:W-:Y:S01]  /*5b10*/  F2FP.F16.F32.PACK_AB R2, R18, R19 ;  /* 0x000000131202723e */ /* 0x002fe200000000ff */
[----:B------:R-:W-:Y:S01]  /*5b20*/  FMUL.FTZ R28, R28, R5 ;  /* 0x000000051c1c7220 */ /* 0x000fe20000410000 */
[----:B------:R-:W-:Y:S01]  /*5b30*/  FMUL.FTZ R15, R15, R4 ;  /* 0x000000040f0f7220 */ /* 0x000fe20000410000 */
[----:B------:R-:W-:Y:S01]  /*5b40*/  FMUL.FTZ R11, R189, R11 ;  /* 0x0000000bbd0b7220 */ /* 0x000fe20000410000 */
[----:B------:R-:W-:Y:S01]  /*5b50*/  FMUL.FTZ R10, R10, UR6 ;  /* 0x000000060a0a7c20 */ /* 0x000fe20008410000 */
[----:B------:R1:W-:Y:S01]  /*5b60*/  STS [R193+0xb000], R2 ;  /* 0x00b00002c1007388 */ /* 0x0003e20000000800 */
[----:B------:R-:W-:Y:S01]  /*5b70*/  FMUL.FTZ R6, R6, UR6 ;  /* 0x0000000606067c20 */ /* 0x000fe20008410000 */
[----:B------:R-:W-:Y:S01]  /*5b80*/  FADD.FTZ R14, -R0, R14 ;  /* 0x0000000e000e7221 */ /* 0x000fe20000010100 */
[----:B------:R-:W-:Y:S01]  /*5b90*/  FFMA.FTZ R5, -R130, R130, 1 ;  /* 0x3f80000082057423 */ /* 0x000fe20000010182 */
[----:B------:R-:W-:Y:S01]  /*5ba0*/  FADD.FTZ R30, -R0, R30 ;  /* 0x0000001e001e7221 */ /* 0x000fe20000010100 */
[----:B------:R-:W-:Y:S01]  /*5bb0*/  FFMA.FTZ R4, -R118, R118, 1 ;  /* 0x3f80000076047423 */ /* 0x000fe20000010176 */
        /* <DEDUP_REMOVED lines=10> */
[----:B------:R-:W-:Y:S01]  /*5c60*/  F2FP.F16.F32.PACK_AB R4, R11, R10 ;  /* 0x0000000a0b04723e */ /* 0x000fe200000000ff */
[C---:B------:R-:W-:Y:S01]  /*5c70*/  FADD.FTZ R27, -R0.reuse, R27 ;  /* 0x0000001b001b7221 */ /* 0x040fe20000010100 */
[----:B------:R-:W-:Y:S01]  /*5c80*/  FFMA.FTZ R5, -R121, R121, 1 ;  /* 0x3f80000079057423 */ /* 0x000fe20000010179 */
[----:B------:R-:W-:Y:S01]  /*5c90*/  FADD.FTZ R31, -R0, R31 ;  /* 0x0000001f001f7221 */ /* 0x000fe20000010100 */
[----:B------:R-:W-:Y:S01]  /*5ca0*/  FMUL.FTZ R26, R139, R26 ;  /* 0x0000001a8b1a7220 */ /* 0x000fe20000410000 */
[----:B------:R-:W-:Y:S01]  /*5cb0*/  STS [R193+0xb400], R4 ;  /* 0x00b40004c1007388 */ /* 0x000fe20000000800 */
[----:B------:R-:W-:Y:S01]  /*5cc0*/  FMUL.FTZ R6, R6, UR6 ;  /* 0x0000000606067c20 */ /* 0x000fe20008410000 */
[----:B------:R-:W-:Y:S01]  /*5cd0*/  FMUL.FTZ R27, R138, R27 ;  /* 0x0000001b8a1b7220 */ /* 0x000fe20000410000 */
[----:B------:R-:W-:Y:S01]  /*5ce0*/  FMUL.FTZ R5, R5, UR6 ;  /* 0x0000000605057c20 */ /* 0x000fe20008410000 */
[----:B-1----:R-:W-:Y:S01]  /*5cf0*/  F2FP.F16.F32.PACK_AB R2, R15, R14 ;  /* 0x0000000e0f02723e */ /* 0x002fe200000000ff */
[----:B------:R-:W-:Y:S01]  /*5d00*/  FFMA.FTZ R0, -R117, R117, 1 ;  /* 0x3f80000075007423 */ /* 0x000fe20000010175 */
[----:B------:R-:W-:Y:S01]  /*5d10*/  STS [R194+0xb000], R7 ;  /* 0x00b00007c2007388 */ /* 0x000fe20000000800 */
[----:B------:R-:W-:Y:S01]  /*5d20*/  FMUL.FTZ R26, R26, R6 ;  /* 0x000000061a1a7220 */ /* 0x000fe20000410000 */
[----:B------:R-:W-:Y:S01]  /*5d30*/  FMUL.FTZ R31, R132, R31 ;  /* 0x0000001f841f7220 */ /* 0x000fe20000410000 */
[----:B------:R-:W-:Y:S01]  /*5d40*/  FMUL.FTZ R6, R27, R5 ;  /* 0x000000051b067220 */ /* 0x000fe20000410000 */
[----:B------:R1:W-:Y:S01]  /*5d50*/  STS [R194+0xb400], R2 ;  /* 0x00b40002c2007388 */ /* 0x0003e20000000800 */
[----:B------:R-:W-:Y:S01]  /*5d60*/  FMUL.FTZ R0, R0, UR6 ;  /* 0x0000000600007c20 */ /* 0x000fe20008410000 */
[----:B------:R-:W-:Y:S02]  /*5d70*/  F2FP.F16.F32.PACK_AB R17, R22, R23 ;  /* 0x000000171611723e */ /* 0x000fe400000000ff */
        /* <DEDUP_REMOVED lines=8> */
[----:B------:R-:W-:Y:S01]  /*5e00*/  SHF.L.U32 R100, R181, 0x1, RZ ;  /* 0x00000001b5647819 */ /* 0x000fe200000006ff */
[----:B------:R-:W-:Y:S01]  /*5e10*/  STS [R191+0xa400], R17 ;  /* 0x00a40011bf007388 */ /* 0x000fe20000000800 */
[----:B------:R-:W-:Y:S02]  /*5e20*/  MOV R0, UR4 ;  /* 0x0000000400007c02 */ /* 0x000fe40008000f00 */
[----:B------:R-:W-:Y:S01]  /*5e30*/  LEA R116, R243, UR4, 0x1 ;  /* 0x00000004f3747c11 */ /* 0x000fe2000f8e08ff */
[----:B------:R-:W-:Y:S01]  /*5e40*/  STS [R192+0xb000], R9 ;  /* 0x00b00009c0007388 */ /* 0x000fe20000000800 */
[----:B------:R-:W-:Y:S02]  /*5e50*/  IADD3 R0, R100, 0x4000, R0 ;  /* 0x0000400064007810 */ /* 0x000fe40007ffe000 */
[----:B------:R-:W-:Y:S01]  /*5e60*/  MOV R114, R214 ;  /* 0x000000d600727202 */ /* 0x000fe20000000f00 */
[----:B------:R-:W-:Y:S01]  /*5e70*/  STS [R192+0xb400], R6 ;  /* 0x00b40006c0007388 */ /* 0x000fe20000000800 */
[C---:B-1----:R-:W-:Y:S02]  /*5e80*/  IADD3 R2, R0.reuse, 0x40, RZ ;  /* 0x0000004000027810 */ /* 0x042fe40007ffe0ff */
[----:B------:R-:W-:Y:S01]  /*5e90*/  @P1 IADD3 R2, R0, -0x40, RZ ;  /* 0xffffffc000021810 */ /* 0x000fe20007ffe0ff */
[----:B------:R-:W-:Y:S01]  /*5ea0*/  STS [R191+0xb000], R8 ;  /* 0x00b00008bf007388 */ /* 0x000fe20000000800 */
[----:B------:R-:W-:Y:S03]  /*5eb0*/  MOV R115, R213 ;  /* 0x000000d500737202 */ /* 0x000fe60000000f00 */
        /* <DEDUP_REMOVED lines=76> */
.L_x_1009:
[----:B------:R-:W-:Y:S01]  /*6380*/  LDSM.16.M88.4 R16, [R174] ;  /* 0x00000000ae10783b */ /* 0x000fe20000000200 */
[----:B------:R-:W-:Y:S01]  /*6390*/  VIADD R2, R100, UR5 ;  /* 0x0000000564027c36 */ /* 0x000fe20008000000 */
[----:B------:R-:W-:Y:S01]  /*63a0*/  LEA R214, P0, R238, R114, 0x2 ;  /* 0x00000072eed67211 */ /* 0x000fe200078010ff */
[--C-:B------:R-:W-:Y:S01]  /*63b0*/  IMAD.IADD R112, R174, 0x1, R128.reuse ;  /* 0x00000001ae707824 */ /* 0x100fe200078e0280 */
[----:B------:R-:W2:Y:S01]  /*63c0*/  LDSM.16.MT88.4 R8, [R0+0x2000] ;  /* 0x002000000008783b */ /* 0x000ea20000004200 */
[----:B------:R-:W-:Y:S01]  /*63d0*/  IMAD.IADD R2, R2, 0x1, R128 ;  /* 0x0000000102027824 */ /* 0x000fe200078e0280 */
[----:B------:R-:W-:Y:S01]  /*63e0*/  LEA.HI.X.SX32 R213, R238, R115, 0x2, P0 ;  /* 0x00000073eed57211 */ /* 0x000fe200000f16ff */
[----:B------:R-:W-:Y:S01]  /*63f0*/  IMAD.IADD R113, R128, 0x1, R175 ;  /* 0x0000000180717824 */ /* 0x000fe200078e02af */
[----:B------:R-:W-:Y:S01]  /*6400*/  LDSM.16.M88.4 R24, [R175] ;  /* 0x00000000af18783b */ /* 0x000fe20000000200 */
[----:B------:R-:W-:Y:S03]  /*6410*/  ULOP3.LUT UR12, UR8, 0x1, URZ, 0xc0, !UPT ;  /* 0x00000001080c7892 */ /* 0x000fe6000f8ec03f */
[----:B------:R-:W1:Y:S01]  /*6420*/  LDSM.16.MT88.4 R20, [R2] ;  /* 0x000000000214783b */ /* 0x000e620000004200 */
[----:B------:R-:W-:Y:S02]  /*6430*/  UISETP.NE.U32.AND UP1, UPT, UR12, 0x1, UPT ;  /* 0x000000010c00788c */ /* 0x000fe4000bf25070 */
[----:B------:R-:W-:Y:S01]  /*6440*/  UIADD3 UR12, UR8, -0x1, URZ ;  /* 0xffffffff080c7890 */ /* 0x000fe2000fffe03f */
        /* <DEDUP_REMOVED lines=272> */
[----:B------:R-:W-:Y:S01]  /*7550*/  F2FP.F16.F32.PACK_AB R60, R61, R60 ;  /* 0x0000003c3d3c723e */ /* 0x000fe200000000ff */
[----:B------:R1:W-:Y:S01]  /*7560*/  STS [R250+0x400], R4 ;  /* 0x00040004fa007388 */ /* 0x0003e20000000800 */
[----:B------:R-:W-:Y:S02]  /*7570*/  F2FP.F16.F32.PACK_AB R62, R63, R62 ;  /* 0x0000003e3f3e723e */ /* 0x000fe400000000ff */
[----:B------:R-:W-:Y:S01]  /*7580*/  PLOP3.LUT P0, PT, PT, PT, UP0, 0x80, 0x0 ;  /* 0x000000000000781c */ /* 0x000fe20003f0f008 */
        /* <DEDUP_REMOVED lines=35> */
.L_x_1011:
        /* <DEDUP_REMOVED lines=23> */
.L_x_1012:
[----:B------:R-:W-:Y:S01]  /*7930*/  BAR.SYNC.DEFER_BLOCKING 0x0 ;  /* 0x0000000000007b1d */ /* 0x000fe20000010000 */
[----:B------:R-:W-:Y:S01]  /*7940*/  LEA.HI R2, R2, R4, RZ, 0x3 ;  /* 0x0000000402027211 */ /* 0x000fe200078f18ff */
[----:B------:R-:W-:Y:S01]  /*7950*/  IMAD.MOV.U32 R17, RZ, RZ, R0 ;  /* 0x000000ffff117224 */ /* 0x000fe200078e0000 */
[----:B------:R-:W-:Y:S01]  /*7960*/  USHF.R.S32.HI UR14, URZ, 0x1f, UR6 ;  /* 0x0000001f3f0e7899 */ /* 0x000fe20008011406 */
[----:B------:R-:W-:Y:S01]  /*7970*/  IMAD.MOV.U32 R16, RZ, RZ, R186 ;  /* 0x000000ffff107224 */ /* 0x000fe200078e00ba */
[----:B------:R-:W-:Y:S01]  /*7980*/  SHF.R.S32.HI R0, RZ, 0x3, R2 ;  /* 0x00000003ff007819 */ /* 0x000fe20000011402 */
[----:B------:R-:W-:Y:S01]  /*7990*/  UIMAD UR7, UR32, -0x80, UR7 ;  /* 0xffffff80200778a4 */ /* 0x000fe2000f8e0207 */
[----:B------:R-:W-:Y:S01]  /*79a0*/  IMAD.U32 R2, RZ, RZ, UR8 ;  /* 0x00000008ff027e24 */ /* 0x000fe2000f8e00ff */
[----:B------:R-:W-:Y:S01]  /*79b0*/  UIMAD UR15, UR14, UR8, URZ ;  /* 0x000000080e0f72a4 */ /* 0x000fe2000f8e023f */
[C---:B------:R-:W-:Y:S01]  /*79c0*/  IADD3 R7, R0.reuse, 0x40, RZ ;  /* 0x0000004000077810 */ /* 0x040fe20007ffe0ff */
[----:B------:R-:W-:Y:S01]  /*79d0*/  ULDC UR16, c[0x0][0x2d0] ;  /* 0x0000b40000107ab9 */ /* 0x000fe20000000800 */
[----:B------:R-:W-:Y:S01]  /*79e0*/  VIADD R6, R0, 0x20 ;  /* 0x0000002000067836 */ /* 0x000fe20000000000 */
[----:B------:R-:W-:Y:S01]  /*79f0*/  ISETP.GE.AND P4, PT, R186, UR16, PT ;  /* 0x00000010ba007c0c */ /* 0x000fe2000bf86270 */
[----:B------:R-:W-:Y:S01]  /*7a00*/  UIMAD UR15, UR6, UR9, UR15 ;  /* 0x00000009060f72a4 */ /* 0x000fe2000f8e020f */
[----:B------:R-:W-:Y:S01]  /*7a10*/  IMAD.WIDE.U32 R4, R2, UR6, R16 ;  /* 0x0000000602047c25 */ /* 0x000fe2000f8e0010 */
[----:B------:R-:W-:Y:S01]  /*7a20*/  USHF.R.S32.HI UR22, URZ, 0x1f, UR59 ;  /* 0x0000001f3f167899 */ /* 0x000fe2000801143b */
[----:B------:R-:W-:Y:S01]  /*7a30*/  ISETP.GE.OR P3, PT, R6, UR7, P4 ;  /* 0x0000000706007c0c */ /* 0x000fe2000a766670 */
[----:B------:R-:W-:Y:S01]  /*7a40*/  ULDC.64 UR16, c[0x0][0x468] ;  /* 0x00011a0000107ab9 */ /* 0x000fe20000000a00 */
[----:B------:R-:W-:Y:S01]  /*7a50*/  VIADD R6, R0, 0x60 ;  /* 0x0000006000067836 */ /* 0x000fe20000000000 */
[----:B------:R-:W-:Y:S01]  /*7a60*/  IADD3 R4, P0, R4, UR20, RZ ;  /* 0x0000001404047c10 */ /* 0x000fe2000ff1e0ff */
[----:B------:R-:W-:Y:S01]  /*7a70*/  IMAD.U32 R2, RZ, RZ, UR15 ;  /* 0x0000000fff027e24 */ /* 0x000fe2000f8e00ff */
[----:B------:R-:W-:Y:S01]  /*7a80*/  ISETP.GE.OR P2, PT, R7, UR7, P4 ;  /* 0x0000000707007c0c */ /* 0x000fe2000a746670 */
        /* <DEDUP_REMOVED lines=26> */
.L_x_1014:
[----:B------:R-:W-:Y:S05]  /*7c30*/  BSYNC B0 ;  /* 0x0000000000007941 */ /* 0x000fea0003800000 */
.L_x_1013:
[----:B------:R-:W-:Y:S04]  /*7c40*/  BSSY B0, `(.L_x_1015) ;  /* 0x000000e000007945 */ /* 0x000fe80003800000 */
[----:B------:R-:W-:Y:S05]  /*7c50*/  @P3 BRA `(.L_x_1016) ;  /* 0x0000000000303947 */ /* 0x000fea0003800000 */
[----:B------:R-:W-:Y:S01]  /*7c60*/  IADD3 R2, P0, R0, 0x20, RZ ;  /* 0x0000002000027810 */ /* 0x000fe20007f1e0ff */
[----:B------:R-:W-:Y:S01]  /*7c70*/  ULDC.64 UR16, c[0x0][0x3f0] ;  /* 0x0000fc0000107ab9 */ /* 0x000fe20000000a00 */
[----:B------:R-:W-:-:S03]  /*7c80*/  MOV R7, R10 ;  /* 0x0000000a00077202 */ /* 0x000fc60000000f00 */
[----:B------:R-:W-:-:S04]  /*7c90*/  IMAD.X R6, RZ, RZ, R11, P0 ;  /* 0x000000ffff067224 */ /* 0x000fc800000e060b */
[----:B--2---:R-:W-:Y:S02]  /*7ca0*/  IMAD R8, R6, UR8, RZ ;  /* 0x0000000806087c24 */ /* 0x004fe4000f8e02ff */
[----:B------:R-:W-:-:S04]  /*7cb0*/  IMAD.MOV.U32 R6, RZ, RZ, R4 ;  /* 0x000000ffff067224 */ /* 0x000fc800078e0004 */
[----:B------:R-:W-:-:S04]  /*7cc0*/  IMAD.WIDE.U32 R6, R2, UR8, R6 ;  /* 0x0000000802067c25 */ /* 0x000fc8000f8e0006 */
[----:B------:R-:W-:Y:S01]  /*7cd0*/  IMAD R2, R2, UR9, R8 ;  /* 0x0000000902027c24 */ /* 0x000fe2000f8e0208 */
[----:B------:R-:W-:-:S04]  /*7ce0*/  LEA R8, P0, R6, UR16, 0x1 ;  /* 0x0000001006087c11 */ /* 0x000fc8000f8008ff */
[----:B------:R-:W-:-:S04]  /*7cf0*/  IADD3 R2, R7, R2, RZ ;  /* 0x0000000207027210 */ /* 0x000fc80007ffe0ff */
[----:B------:R-:W-:-:S05]  /*7d00*/  LEA.HI.X R9, R6, UR17, R2, 0x1, P0 ;  /* 0x0000001106097c11 */ /* 0x000fca00080f0c02 */
[----:B------:R2:W-:Y:S02]  /*7d10*/  STG.E.128 desc[UR10][R8.64], R20 ;  /* 0x0000001408007986 */ /* 0x0005e4000c101d0a */
.L_x_1016:
[----:B------:R-:W-:Y:S05]  /*7d20*/  BSYNC B0 ;  /* 0x0000000000007941 */ /* 0x000fea0003800000 */
.L_x_1015:
        /* <DEDUP_REMOVED lines=8> */
[----:B------:R-:W-:-:S04]  /*7db0*/  IMAD.MOV.U32 R6, RZ, RZ, R4 ;  /* 0x000000ffff067224 */ /* 0x000fc800078e0004 */
[----:B------:R-:W-:-:S04]  /*7dc0*/  IMAD.WIDE.U32 R6, R2, UR8, R6 ;  /* 0x0000000802067c25 */ /* 0x000fc8000f8e0006 */
[----:B------:R-:W-:Y:S01]  /*7dd0*/  IMAD R2, R2, UR9, R8 ;  /* 0x0000000902027c24 */ /* 0x000fe2000f8e0208 */
[----:B------:R-:W-:-:S04]  /*7de0*/  LEA R8, P0, R6, UR16, 0x1 ;  /* 0x0000001006087c11 */ /* 0x000fc8000f8008ff */
[----:B------:R-:W-:-:S04]  /*7df0*/  IADD3 R2, R7, R2, RZ ;  /* 0x0000000207027210 */ /* 0x000fc80007ffe0ff */
[----:B------:R-:W-:-:S05]  /*7e00*/  LEA.HI.X R9, R6, UR17, R2, 0x1, P0 ;  /* 0x0000001106097c11 */ /* 0x000fca00080f0c02 */
[----:B-1----:R1:W-:Y:S02]  /*7e10*/  STG.E.128 desc[UR10][R8.64], R12 ;  /* 0x0000000c08007986 */ /* 0x0023e4000c101d0a */
.L_x_1018:
[----:B------:R-:W-:Y:S05]  /*7e20*/  BSYNC B0 ;  /* 0x0000000000007941 */ /* 0x000fea0003800000 */
.L_x_1017:
        /* <DEDUP_REMOVED lines=14> */
[----:B-1----:R1:W-:Y:S02]  /*7f10*/  STG.E.128 desc[UR10][R4.64], R12 ;  /* 0x0000000c04007986 */ /* 0x0023e4000c101d0a */
.L_x_1020:
[----:B------:R-:W-:Y:S05]  /*7f20*/  BSYNC B0 ;  /* 0x0000000000007941 */ /* 0x000fea0003800000 */
.L_x_1019:
[----:B-12---:R-:W1:Y:S01]  /*7f30*/  LDS.128 R116, [R116+0xa000] ;  /* 0x00a0000074747984 */ /* 0x006e620000000c00 */
        /* <DEDUP_REMOVED lines=26> */
.L_x_1022:
[----:B------:R-:W-:Y:S05]  /*80e0*/  BSYNC B0 ;  /* 0x0000000000007941 */ /* 0x000fea0003800000 */
.L_x_1021:
        /* <DEDUP_REMOVED lines=13> */
[----:B---3--:R2:W-:Y:S02]  /*81c0*/  STG.E.128 desc[UR10][R8.64], R24 ;  /* 0x0000001808007986 */ /* 0x0085e4000c101d0a */
.L_x_1024:
[----:B------:R-:W-:Y:S05]  /*81d0*/  BSYNC B0 ;  /* 0x0000000000007941 */ /* 0x000fea0003800000 */
.L_x_1023:
        /* <DEDUP_REMOVED lines=13> */
[----:B----4-:R2:W-:Y:S02]  /*82b0*/  STG.E.128 desc[UR10][R8.64], R28 ;  /* 0x0000001c08007986 */ /* 0x0105e4000c101d0a */
.L_x_1026:
[----:B------:R-:W-:Y:S05]  /*82c0*/  BSYNC B0 ;  /* 0x0000000000007941 */ /* 0x000fea0003800000 */
.L_x_1025:
        /* <DEDUP_REMOVED lines=14> */
.L_x_983:
        /* <DEDUP_REMOVED lines=26> */
.L_x_1028:
        /* <DEDUP_REMOVED lines=23> */
.L_x_1029:
        /* <DEDUP_REMOVED lines=36> */
.L_x_1031:
[----:B------:R-:W-:Y:S05]  /*8900*/  BSYNC B0 ;  /* 0x0000000000007941 */ /* 0x000fea0003800000 */
.L_x_1030:
[----:B------:R-:W-:Y:S04]  /*8910*/  BSSY B0, `(.L_x_1032) ;  /* 0x000000e000007945 */ /* 0x000fe80003800000 */
        /* <DEDUP_REMOVED lines=12> */
[----:B------:R2:W-:Y:S02]  /*89e0*/  STG.E.128 desc[UR10][R8.64], RZ ;  /* 0x000000ff08007986 */ /* 0x0005e4000c101d0a */
.L_x_1033:
[----:B------:R-:W-:Y:S05]  /*89f0*/  BSYNC B0 ;  /* 0x0000000000007941 */ /* 0x000fea0003800000 */
.L_x_1032:
[----:B------:R-:W-:Y:S04]  /*8a00*/  BSSY B0, `(.L_x_1034) ;  /* 0x000000e000007945 */ /* 0x000fe80003800000 */
[----:B------:R-:W-:Y:S05]  /*8a10*/  @P2 BRA `(.L_x_1035) ;  /* 0x0000000000302947 */ /* 0x000fea0003800000 */
[----:B------:R-:W-:Y:S01]  /*8a20*/  IADD3 R2, P0, R0, 0x40, RZ ;  /* 0x0000004000027810 */ /* 0x000fe20007f1e0ff */
[----:B------:R-:W-:Y:S01]  /*8a30*/  ULDC.64 UR12, c[0x0][0x3f0] ;  /* 0x0000fc00000c7ab9 */ /* 0x000fe20000000a00 */
[----:B------:R-:W-:-:S03]  /*8a40*/  MOV R7, R10 ;  /* 0x0000000a00077202 */ /* 0x000fc60000000f00 */
[----:B------:R-:W-:-:S04]  /*8a50*/  IMAD.X R6, RZ, RZ, R11, P0 ;  /* 0x000000ffff067224 */ /* 0x000fc800000e060b */
[----:B-12---:R-:W-:Y:S02]  /*8a60*/  IMAD R8, R6, UR6, RZ ;  /* 0x0000000606087c24 */ /* 0x006fe4000f8e02ff */
[----:B------:R-:W-:-:S04]  /*8a70*/  IMAD.MOV.U32 R6, RZ, RZ, R4 ;  /* 0x000000ffff067224 */ /* 0x000fc800078e0004 */
[----:B------:R-:W-:-:S04]  /*8a80*/  IMAD.WIDE.U32 R6, R2, UR6, R6 ;  /* 0x0000000602067c25 */ /* 0x000fc8000f8e0006 */
[----:B------:R-:W-:Y:S01]  /*8a90*/  IMAD R2, R2, UR7, R8 ;  /* 0x0000000702027c24 */ /* 0x000fe2000f8e0208 */
[----:B------:R-:W-:-:S04]  /*8aa0*/  LEA R8, P0, R6, UR12, 0x1 ;  /* 0x0000000c06087c11 */ /* 0x000fc8000f8008ff */
[----:B------:R-:W-:-:S04]  /*8ab0*/  IADD3 R2, R2, R7, RZ ;  /* 0x0000000702027210 */ /* 0x000fc80007ffe0ff */
[----:B------:R-:W-:-:S05]  /*8ac0*/  LEA.HI.X R9, R6, UR13, R2, 0x1, P0 ;  /* 0x0000000d06097c11 */ /* 0x000fca00080f0c02 */
[----:B------:R3:W-:Y:S02]  /*8ad0*/  STG.E.128 desc[UR10][R8.64], RZ ;  /* 0x000000ff08007986 */ /* 0x0007e4000c101d0a */
.L_x_1035:
[----:B------:R-:W-:Y:S05]  /*8ae0*/  BSYNC B0 ;  /* 0x0000000000007941 */ /* 0x000fea0003800000 */
.L_x_1034:
        /* <DEDUP_REMOVED lines=14> */
.L_x_1037:
[----:B------:R-:W-:Y:S05]  /*8bd0*/  BSYNC B0 ;  /* 0x0000000000007941 */ /* 0x000fea0003800000 */
.L_x_1036:
        /* <DEDUP_REMOVED lines=23> */
[----:B-123--:R-:W-:-:S04]  /*8d50*/  LEA R8, P0, R6, UR6, 0x1 ;  /* 0x0000000606087c11 */ /* 0x00efc8000f8008ff */
[----:B------:R-:W-:-:S05]  /*8d60*/  LEA.HI.X R9, R6, UR7, R2, 0x1, P0 ;  /* 0x0000000706097c11 */ /* 0x000fca00080f0c02 */
[----:B------:R4:W-:Y:S04]  /*8d70*/  STG.E.128 desc[UR10][R8.64], RZ ;  /* 0x000000ff08007986 */ /* 0x0009e8000c101d0a */
.L_x_1039:
[----:B------:R-:W-:Y:S05]  /*8d80*/  BSYNC B0 ;  /* 0x0000000000007941 */ /* 0x000fea0003800000 */
.L_x_1038:
[----:B------:R-:W-:Y:S04]  /*8d90*/  BSSY B0, `(.L_x_1040) ;  /* 0x000000e000007945 */ /* 0x000fe80003800000 */
[----:B------:R-:W-:Y:S05]  /*8da0*/  @P3 BRA `(.L_x_1041) ;  /* 0x0000000000303947 */ /* 0x000fea0003800000 */
[----:B------:R-:W-:Y:S01]  /*8db0*/  IADD3 R2, P0, R0, 0x20, RZ ;  /* 0x0000002000027810 */ /* 0x000fe20007f1e0ff */
[----:B------:R-:W-:Y:S01]  /*8dc0*/  ULDC.64 UR6, c[0x0][0x3f8] ;  /* 0x0000fe0000067ab9 */ /* 0x000fe20000000a00 */
[----:B------:R-:W-:-:S03]  /*8dd0*/  MOV R7, R10 ;  /* 0x0000000a00077202 */ /* 0x000fc60000000f00 */
[----:B------:R-:W-:-:S04]  /*8de0*/  IMAD.X R6, RZ, RZ, R11, P0 ;  /* 0x000000ffff067224 */ /* 0x000fc800000e060b */
[----:B-1234-:R-:W-:Y:S02]  /*8df0*/  IMAD R8, R6, UR8, RZ ;  /* 0x0000000806087c24 */ /* 0x01efe4000f8e02ff */
[----:B------:R-:W-:-:S04]  /*8e00*/  IMAD.MOV.U32 R6, RZ, RZ, R4 ;  /* 0x000000ffff067224 */ /* 0x000fc800078e0004 */
[----:B------:R-:W-:-:S04]  /*8e10*/  IMAD.WIDE.U32 R6, R2, UR8, R6 ;  /* 0x0000000802067c25 */ /* 0x000fc8000f8e0006 */
[----:B------:R-:W-:Y:S01]  /*8e20*/  IMAD R2, R2, UR9, R8 ;  /* 0x0000000902027c24 */ /* 0x000fe2000f8e0208 */
[----:B------:R-:W-:-:S04]  /*8e30*/  LEA R8, P0, R6, UR6, 0x1 ;  /* 0x0000000606087c11 */ /* 0x000fc8000f8008ff */
[----:B------:R-:W-:-:S04]  /*8e40*/  IADD3 R2, R2, R7, RZ ;  /* 0x0000000702027210 */ /* 0x000fc80007ffe0ff */
[----:B------:R-:W-:-:S05]  /*8e50*/  LEA.HI.X R9, R6, UR7, R2, 0x1, P0 ;  /* 0x0000000706097c11 */ /* 0x000fca00080f0c02 */
[----:B------:R1:W-:Y:S02]  /*8e60*/  STG.E.128 desc[UR10][R8.64], RZ ;  /* 0x000000ff08007986 */ /* 0x0003e4000c101d0a */
.L_x_1041:
[----:B------:R-:W-:Y:S05]  /*8e70*/  BSYNC B0 ;  /* 0x0000000000007941 */ /* 0x000fea0003800000 */
.L_x_1040:
        /* <DEDUP_REMOVED lines=14> */
.L_x_1043:
[----:B------:R-:W-:Y:S05]  /*8f60*/  BSYNC B0 ;  /* 0x0000000000007941 */ /* 0x000fea0003800000 */
.L_x_1042:
        /* <DEDUP_REMOVED lines=13> */
.L_x_1027:
[----:B------:R-:W-:Y:S05]  /*9040*/  BSYNC B1 ;  /* 0x0000000000017941 */ /* 0x000fea0003800000 */
.L_x_978:
[----:B------:R-:W3:Y:S01]  /*9050*/  LDL R2, [R1] ;  /* 0x0000000001027983 */ /* 0x000ee20000100800 */
[----:B------:R-:W-:Y:S02]  /*9060*/  ULDC UR6, c[0x0][0xc] ;  /* 0x0000030000067ab9 */ /* 0x000fe40000000800 */
[----:B------:R-:W-:Y:S01]  /*9070*/  UIADD3 UR32, UR6, UR32, URZ ;  /* 0x0000002006207290 */ /* 0x000fe2000fffe03f */
[----:B---3--:R-:W-:-:S13]  /*9080*/  R2UR UR7, R2 ;  /* 0x00000000020772ca */ /* 0x008fda00000e0000 */
[----:B------:R-:W-:-:S06]  /*9090*/  UISETP.GE.AND UP0, UPT, UR32, UR7, UPT ;  /* 0x000000072000728c */ /* 0x000fcc000bf06270 */
[----:B------:R-:W-:-:S13]  /*90a0*/  PLOP3.LUT P0, PT, PT, PT, UP0, 0x80, 0x0 ;  /* 0x000000000000781c */ /* 0x000fda0003f0f008 */
[----:B------:R-:W-:Y:S05]  /*90b0*/  @P0 BRA `(.L_x_1044) ;  /* 0x0000000000040947 */ /* 0x000fea0003800000 */
[----:B------:R-:W-:Y:S05]  /*90c0*/  BRA `(.L_x_1045) ;  /* 0xffffff7800447947 */ /* 0x000fea000383ffff */
.L_x_1044:
[----:B------:R-:W-:Y:S05]  /*90d0*/  EXIT ;  /* 0x000000000000794d */ /* 0x000fea0003800000 */
.L_x_1046:
        /* <DEDUP_REMOVED lines=10> */
.L_x_2473:


//--------------------- .text._ZN5flash44flash_bwd_dq_dk_dv_loop_seqk_parallel_kernelI23Flash_bwd_kernel_traitsILi64ELi64ELi128ELi8ELi2ELi4ELi4ELb1ELb0EN7cutlass6half_tE19Flash_kernel_traitsILi64ELi64ELi128ELi8ES3_EELb1ELb0ELb1ELb0ELb0ELb0ELb0EEEvNS_16Flash_bwd_paramsE --------------------------
	.section	.text._ZN5flash44flash_bwd_dq_dk_dv_loop_seqk_parallel_kernelI23Flash_bwd_kernel_traitsILi64ELi64ELi128ELi8ELi2ELi4ELi4ELb1ELb0EN7cutlass6half_tE19Flash_kernel_traitsILi64ELi64ELi128ELi8ES3_EELb1ELb0ELb1ELb0ELb0ELb0ELb0EEEvNS_16Flash_bwd_paramsE,"ax",@progbits
	.align	128
        .global         _ZN5flash44flash_bwd_dq_dk_dv_loop_seqk_parallel_kernelI23Flash_bwd_kernel_traitsILi64ELi64ELi128ELi8ELi2ELi4ELi4ELb1ELb0EN7cutlass6half_tE19Flash_kernel_traitsILi64ELi64ELi128ELi8ES3_EELb1ELb0ELb1ELb0ELb0ELb0ELb0EEEvNS_16Flash_bwd_paramsE
        .type           _ZN5flash44flash_bwd_dq_dk_dv_loop_seqk_parallel_kernelI23Flash_bwd_kernel_traitsILi64ELi64ELi128ELi8ELi2ELi4ELi4ELb1ELb0EN7cutlass6half_tE19Flash_kernel_traitsILi64ELi64ELi128ELi8ES3_EELb1ELb0ELb1ELb0ELb0ELb0ELb0EEEvNS_16Flash_bwd_paramsE,@function
        .size           _ZN5flash44flash_bwd_dq_dk_dv_loop_seqk_parallel_kernelI23Flash_bwd_kernel_traitsILi64ELi64ELi128ELi8ELi2ELi4ELi4ELb1ELb0EN7cutlass6half_tE19Flash_kernel_traitsILi64ELi64ELi128ELi8ES3_EELb1ELb0ELb1ELb0ELb0ELb0ELb0EEEvNS_16Flash_bwd_paramsE,(.L_x_2474 - _ZN5flash44flash_bwd_dq_dk_dv_loop_seqk_parallel_kernelI23Flash_bwd_kernel_traitsILi64ELi64ELi128ELi8ELi2ELi4ELi4ELb1ELb0EN7cutlass6half_tE19Flash_kernel_traitsILi64ELi64ELi128ELi8ES3_EELb1ELb0ELb1ELb0ELb0ELb0ELb0EEEvNS_16Flash_bwd_paramsE)
        .other          _ZN5flash44flash_bwd_dq_dk_dv_loop_seqk_parallel_kernelI23Flash_bwd_kernel_traitsILi64ELi64ELi128ELi8ELi2ELi4ELi4ELb1ELb0EN7cutlass6half_tE19Flash_kernel_traitsILi64ELi64ELi128ELi8ES3_EELb1ELb0ELb1ELb0ELb0ELb0ELb0EEEvNS_16Flash_bwd_paramsE,@"STO_CUDA_ENTRY STV_DEFAULT"
_ZN5flash44flash_bwd_dq_dk_dv_loop_seqk_parallel_kernelI23Flash_bwd_kernel_traitsILi64ELi64ELi128ELi8ELi2ELi4ELi4ELb1ELb0EN7cutlass6half_tE19Flash_kernel_traitsILi64ELi64ELi128ELi8ES3_EELb1ELb0ELb1ELb0ELb0ELb0ELb0EEEvNS_16Flash_bwd_paramsE:
.text._ZN5flash44flash_bwd_dq_dk_dv_loop_seqk_parallel_kernelI23Flash_bwd_kernel_traitsILi64ELi64ELi128ELi8ELi2ELi4ELi4ELb1ELb0EN7cutlass6half_tE19Flash_kernel_traitsILi64ELi64ELi128ELi8ES3_EELb1ELb0ELb1ELb0ELb0ELb0ELb0EEEvNS_16Flash_bwd_paramsE:
        /* <DEDUP_REMOVED lines=14> */
[----:B------:R-:W-:Y:S01]  /*00e0*/  IMAD.MOV.U32 R196, RZ, RZ, -0x10 ;  /* 0xfffffff0ffc47424 */ /* 0x000fe200078e00ff */
        /* <DEDUP_REMOVED lines=10> */
[----:B------:R-:W-:Y:S02]  /*0190*/  LEA.HI R6, R0, R13, RZ, 0x4 ;  /* 0x0000000d00067211 */ /* 0x000fe400078f20ff */
[----:B------:R-:W-:Y:S02]  /*01a0*/  LOP3.LUT R8, R178, 0xffffffe0, RZ, 0xc0, !PT ;  /* 0xffffffe0b2087812 */ /* 0x000fe400078ec0ff */
[----:B------:R-:W-:-:S02]  /*01b0*/  LOP3.LUT R4, R5, 0x7ffffffc, RZ, 0xc0, !PT ;  /* 0x7ffffffc05047812 */ /* 0x000fc400078ec0ff */
[----:B------:R-:W-:Y:S01]  /*01c0*/  LOP3.LUT R9, R14, 0xfffffff8, RZ, 0xc0, !PT ;  /* 0xfffffff80e097812 */ /* 0x000fe200078ec0ff */
[C---:B------:R-:W-:Y:S01]  /*01d0*/  IMAD.IADD R8, R13.reuse, 0x1, -R8 ;  /* 0x000000010d087824 */ /* 0x040fe200078e0a08 */
[----:B------:R-:W-:Y:S01]  /*01e0*/  LOP3.LUT R2, R6, 0xfffffff0, RZ, 0xc0, !PT ;  /* 0xfffffff006027812 */ /* 0x000fe200078ec0ff */
[C---:B------:R-:W-:Y:S01]  /*01f0*/  IMAD.IADD R4, R13.reuse, 0x1, -R4 ;  /* 0x000000010d047824 */ /* 0x040fe200078e0a04 */
[--C-:B------:R-:W-:Y:S01]  /*0200*/  SHF.R.S32.HI R11, RZ, 0x5, R178.reuse ;  /* 0x00000005ff0b7819 */ /* 0x100fe200000114b2 */
[----:B------:R-:W-:Y:S01]  /*0210*/  IMAD.IADD R9, R13, 0x1, -R9 ;  /* 0x000000010d097824 */ /* 0x000fe200078e0a09 */
[----:B------:R-:W-:Y:S01]  /*0220*/  SHF.R.S32.HI R3, RZ, 0x1f, R178 ;  /* 0x0000001fff037819 */ /* 0x000fe200000114b2 */
[----:B------:R-:W-:Y:S01]  /*0230*/  IMAD.SHL.U32 R4, R4, 0x2, RZ ;  /* 0x0000000204047824 */ /* 0x000fe200078e00ff */
[CC--:B------:R-:W-:Y:S01]  /*0240*/  LEA.HI R179, R0.reuse, R13.reuse, RZ, 0x6 ;  /* 0x0000000d00b37211 */ /* 0x0c0fe200078f30ff */
[----:B------:R-:W-:Y:S01]  /*0250*/  IMAD.SHL.U32 R182, R9, 0x8, RZ ;  /* 0x0000000809b67824 */ /* 0x000fe200078e00ff */
[----:B------:R-:W-:Y:S01]  /*0260*/  LEA.HI R0, R0, R13, RZ, 0x7 ;  /* 0x0000000d00007211 */ /* 0x000fe200078f38ff */
[----:B------:R-:W-:Y:S01]  /*0270*/  IMAD.IADD R13, R13, 0x1, -R2 ;  /* 0x000000010d0d7824 */ /* 0x000fe200078e0a02 */
[----:B------:R-:W-:-:S02]  /*0280*/  SHF.R.S32.HI R2, RZ, 0x4, R6 ;  /* 0x00000004ff027819 */ /* 0x000fc40000011406 */
[----:B------:R-:W-:Y:S02]  /*0290*/  LEA.HI R3, R3, R11, RZ, 0x2 ;  /* 0x0000000b03037211 */ /* 0x000fe400078f10ff */
[----:B------:R-:W-:Y:S02]  /*02a0*/  LEA.HI R6, R6, R2, RZ, 0x1 ;  /* 0x0000000206067211 */ /* 0x000fe400078f08ff */
[----:B------:R-:W-:Y:S02]  /*02b0*/  LOP3.LUT R3, R3, 0xfffffffc, RZ, 0xc0, !PT ;  /* 0xfffffffc03037812 */ /* 0x000fe400078ec0ff */
[--C-:B------:R-:W-:Y:S02]  /*02c0*/  SHF.R.S32.HI R10, RZ, 0x2, R5.reuse ;  /* 0x00000002ff0a7819 */ /* 0x100fe40000011405 */
[----:B------:R-:W-:Y:S01]  /*02d0*/  SHF.R.S32.HI R5, RZ, 0x1f, R5 ;  /* 0x0000001fff057819 */ /* 0x000fe20000011405 */
[----:B------:R-:W-:Y:S01]  /*02e0*/  IMAD.IADD R3, R11, 0x1, -R3 ;  /* 0x000000010b037824 */ /* 0x000fe200078e0a03 */
[----:B------:R-:W-:-:S02]  /*02f0*/  SHF.R.S32.HI R180, RZ, 0x3, R14 ;  /* 0x00000003ffb47819 */ /* 0x000fc4000001140e */
[----:B------:R-:W-:Y:S01]  /*0300*/  LOP3.LUT R6, R6, 0xfffffffe, RZ, 0xc0, !PT ;  /* 0xfffffffe06067812 */ /* 0x000fe200078ec0ff */
[----:B------:R-:W-:Y:S01]  /*0310*/  IMAD.SHL.U32 R170, R3, 0x10, RZ ;  /* 0x0000001003aa7824 */ /* 0x000fe200078e00ff */
[C---:B------:R-:W-:Y:S01]  /*0320*/  LOP3.LUT P4, RZ, R9.reuse, 0x2, RZ, 0xc0, !PT ;  /* 0x0000000209ff7812 */ /* 0x040fe2000788c0ff */
[----:B------:R-:W-:Y:S01]  /*0330*/  IMAD.SHL.U32 R7, R180, 0x40, RZ ;  /* 0x00000040b4077824 */ /* 0x000fe200078e00ff */
[C---:B------:R-:W-:Y:S01]  /*0340*/  LOP3.LUT P3, RZ, R9.reuse, 0x4, RZ, 0xc0, !PT ;  /* 0x0000000409ff7812 */ /* 0x040fe2000786c0ff */
[----:B------:R-:W-:Y:S01]  /*0350*/  IMAD.SHL.U32 R9, R9, 0x40, RZ ;  /* 0x0000004009097824 */ /* 0x000fe200078e00ff */
[----:B------:R-:W-:Y:S01]  /*0360*/  LEA.HI R5, R5, R10, RZ, 0x3 ;  /* 0x0000000a05057211 */ /* 0x000fe200078f18ff */
[----:B------:R-:W-:Y:S01]  /*0370*/  IMAD.IADD R6, R2, 0x1, -R6 ;  /* 0x0000000102067824 */ /* 0x000fe200078e0a06 */
[----:B------:R-:W-:Y:S02]  /*0380*/  SHF.R.S32.HI R2, RZ, 0x1f, R8 ;  /* 0x0000001fff027819 */ /* 0x000fe40000011408 */
[----:B------:R-:W-:Y:S01]  /*0390*/  LOP3.LUT R9, R9, 0x1c0, RZ, 0xc0, !PT ;  /* 0x000001c009097812 */ /* 0x000fe200078ec0ff */
[----:B------:R-:W-:Y:S01]  /*03a0*/  IMAD.SHL.U32 R172, R6, 0x10, RZ ;  /* 0x0000001006ac7824 */ /* 0x000fe200078e00ff */
[----:B------:R-:W-:-:S02]  /*03b0*/  LOP3.LUT R5, R5, 0xfffffff8, RZ, 0xc0, !PT ;  /* 0xfffffff805057812 */ /* 0x000fc400078ec0ff */
[----:B------:R-:W-:Y:S02]  /*03c0*/  LEA.HI R178, R178, R11, RZ, 0x1 ;  /* 0x0000000bb2b27211 */ /* 0x000fe400078f08ff */
[----:B------:R-:W-:Y:S01]  /*03d0*/  LOP3.LUT R7, R7, 0x1c0, RZ, 0xc0, !PT ;  /* 0x000001c007077812 */ /* 0x000fe200078ec0ff */
[----:B------:R-:W-:Y:S01]  /*03e0*/  IMAD.IADD R5, R10, 0x1, -R5 ;  /* 0x000000010a057824 */ /* 0x000fe200078e0a05 */
[----:B------:R-:W-:Y:S01]  /*03f0*/  LEA.HI R2, R2, R8, RZ, 0x2 ;  /* 0x0000000802027211 */ /* 0x000fe200078f10ff */
[C---:B------:R-:W-:Y:S01]  /*0400*/  IMAD.SHL.U32 R10, R6.reuse, 0x200, RZ ;  /* 0x00000200060a7824 */ /* 0x040fe200078e00ff */
[----:B------:R-:W-:Y:S01]  /*0410*/  LOP3.LUT R170, R9, 0x30, R170, 0xf8, !PT ;  /* 0x0000003009aa7812 */ /* 0x000fe200078ef8aa */
[----:B------:R-:W-:Y:S01]  /*0420*/  IMAD.SHL.U32 R6, R6, 0x8, RZ ;  /* 0x0000000806067824 */ /* 0x000fe200078e00ff */
[----:B------:R-:W-:Y:S02]  /*0430*/  SHF.R.S32.HI R8, RZ, 0x1f, R13 ;  /* 0x0000001fff087819 */ /* 0x000fe4000001140d */
[----:B------:R-:W-:-:S02]  /*0440*/  LOP3.LUT R178, R178, 0xfffffffe, RZ, 0xc0, !PT ;  /* 0xfffffffeb2b27812 */ /* 0x000fc400078ec0ff */
[----:B------:R-:W-:Y:S02]  /*0450*/  SHF.R.U32.HI R186, RZ, 0x3, R7 ;  /* 0x00000003ffba7819 */ /* 0x000fe40000011607 */
[----:B------:R-:W-:Y:S01]  /*0460*/  SHF.R.S32.HI R179, RZ, 0x6, R179 ;  /* 0x00000006ffb37819 */ /* 0x000fe200000114b3 */
[----:B------:R-:W-:Y:S01]  /*0470*/  IMAD.IADD R178, R11, 0x1, -R178 ;  /* 0x000000010bb27824 */ /* 0x000fe200078e0ab2 */
[----:B------:R-:W-:Y:S02]  /*0480*/  LOP3.LUT R165, R9, 0x8, R14, 0xf8, !PT ;  /* 0x0000000809a57812 */ /* 0x000fe400078ef80e */
[----:B------:R-:W-:Y:S01]  /*0490*/  LOP3.LUT R7, R7, 0x38, R182, 0xf8, !PT ;  /* 0x0000003807077812 */ /* 0x000fe200078ef8b6 */
[----:B------:R-:W-:Y:S01]  /*04a0*/  IMAD R12, R179, 0x800, R10 ;  /* 0x00000800b30c7824 */ /* 0x000fe200078e020a */
[----:B------:R-:W-:Y:S02]  /*04b0*/  SHF.R.U32.HI R9, RZ, 0x3, R9 ;  /* 0x00000003ff097819 */ /* 0x000fe40000011609 */
[----:B------:R-:W-:-:S02]  /*04c0*/  LOP3.LUT R170, R170, 0x8, R14, 0xf8, !PT ;  /* 0x00000008aaaa7812 */ /* 0x000fc400078ef80e */
[----:B------:R-:W-:Y:S02]  /*04d0*/  LEA.HI R8, R8, R13, RZ, 0x3 ;  /* 0x0000000d08087211 */ /* 0x000fe400078f18ff */
[----:B------:R-:W-:Y:S02]  /*04e0*/  LOP3.LUT R186, R7, R186, RZ, 0x3c, !PT ;  /* 0x000000ba07ba7212 */ /* 0x000fe400078e3cff */
[----:B------:R-:W-:Y:S01]  /*04f0*/  LOP3.LUT R170, R10, R170, R9, 0xf6, !PT ;  /* 0x000000aa0aaa7212 */ /* 0x000fe200078ef609 */
[C---:B------:R-:W-:Y:S01]  /*0500*/  IMAD.SHL.U32 R10, R5.reuse, 0x40, RZ ;  /* 0x00000040050a7824 */ /* 0x040fe200078e00ff */
[C---:B------:R-:W-:Y:S01]  /*0510*/  LOP3.LUT R7, R8.reuse, 0xfffffff8, RZ, 0xc0, !PT ;  /* 0xfffffff808077812 */ /* 0x040fe200078ec0ff */
[----:B------:R-:W-:Y:S01]  /*0520*/  IMAD.SHL.U32 R8, R8, 0x40, RZ ;  /* 0x0000004008087824 */ /* 0x000fe200078e00ff */
[----:B------:R-:W-:Y:S01]  /*0530*/  LOP3.LUT R11, R5, 0x1, RZ, 0xc0, !PT ;  /* 0x00000001050b7812 */ /* 0x000fe200078ec0ff */
[----:B------:R-:W-:Y:S01]  /*0540*/  IMAD R186, R179, 0x200, R186 ;  /* 0x00000200b3ba7824 */ /* 0x000fe200078e02ba */
[----:B------:R-:W-:Y:S01]  /*0550*/  LOP3.LUT R165, R165, R9, RZ, 0x3c, !PT ;  /* 0x00000009a5a57212 */ /* 0x000fe200078e3cff */
[----:B------:R-:W-:Y:S01]  /*0560*/  IMAD.SHL.U32 R9, R179, 0x20, RZ ;  /* 0x00000020b3097824 */ /* 0x000fe200078e00ff */
[----:B------:R-:W-:Y:S01]  /*0570*/  ISETP.NE.U32.AND P0, PT, R11, 0x1, PT ;  /* 0x000000010b00780c */ /* 0x000fe20003f05070 */
[----:B------:R-:W-:Y:S01]  /*0580*/  IMAD.IADD R7, R13, 0x1, -R7 ;  /* 0x000000010d077824 */ /* 0x000fe200078e0a07 */
[----:B------:R-:W-:Y:S01]  /*0590*/  SHF.R.S32.HI R0, RZ, 0x7, R0 ;  /* 0x00000007ff007819 */ /* 0x000fe20000011400 */
[----:B------:R-:W-:Y:S01]  /*05a0*/  IMAD.IADD R165, R12, 0x1, R165 ;  /* 0x000000010ca57824 */ /* 0x000fe200078e02a5 */
[----:B------:R-:W-:Y:S01]  /*05b0*/  LOP3.LUT R10, R10, 0x1c0, RZ, 0xc0, !PT ;  /* 0x000001c00a0a7812 */ /* 0x000fe200078ec0ff */
[----:B------:R-:W-:Y:S01]  /*05c0*/  IMAD.SHL.U32 R7, R7, 0x40, RZ ;  /* 0x0000004007077824 */ /* 0x000fe200078e00ff */
[----:B------:R-:W-:Y:S01]  /*05d0*/  R2P PR, R5, 0x6 ;  /* 0x0000000605007804 */ /* 0x000fe20000000000 */
[C---:B------:R-:W-:Y:S01]  /*05e0*/  IMAD.SHL.U32 R188, R0.reuse, 0x8, RZ ;  /* 0x0000000800bc7824 */ /* 0x040fe200078e00ff */
[----:B------:R-:W-:Y:S01]  /*05f0*/  SHF.R.U32.HI R5, RZ, 0x3, R10 ;  /* 0x00000003ff057819 */ /* 0x000fe2000001160a */
[--C-:B------:R-:W-:Y:S01]  /*0600*/  IMAD R0, R0, 0x1000, R4.reuse ;  /* 0x0000100000007824 */ /* 0x100fe200078e0204 */
[----:B------:R-:W-:Y:S01]  /*0610*/  LOP3.LUT R9, R10, 0x20, R9, 0xf8, !PT ;  /* 0x000000200a097812 */ /* 0x000fe200078ef809 */
[----:B------:R-:W-:Y:S01]  /*0620*/  IMAD R4, R3, 0x400, R4 ;  /* 0x0000040003047824 */ /* 0x000fe200078e0204 */
[----:B------:R-:W-:Y:S01]  /*0630*/  LOP3.LUT R188, R188, 0x8, RZ, 0xc0, !PT ;  /* 0x00000008bcbc7812 */ /* 0x000fe200078ec0ff */
[----:B------:R-:W-:Y:S01]  /*0640*/  IMAD R0, R178, 0x400, R0 ;  /* 0x00000400b2007824 */ /* 0x000fe200078e0200 */
[----:B------:R-:W-:-:S02]  /*0650*/  LOP3.LUT R9, R9, R5, RZ, 0x3c, !PT ;  /* 0x0000000509097212 */ /* 0x000fc400078e3cff */
[----:B------:R-:W-:Y:S02]  /*0660*/  LOP3.LUT R7, R7, 0x1c0, RZ, 0xc0, !PT ;  /* 0x000001c007077812 */ /* 0x000fe400078ec0ff */
[----:B------:R-:W-:Y:S01]  /*0670*/  LOP3.LUT R172, R188, 0x10, R172, 0xf8, !PT ;  /* 0x00000010bcac7812 */ /* 0x000fe200078ef8ac */
[----:B------:R-:W-:Y:S01]  /*0680*/  IMAD.IADD R189, R9, 0x1, R0 ;  /* 0x0000000109bd7824 */ /* 0x000fe200078e0200 */
[--C-:B------:R-:W-:Y:S02]  /*0690*/  SHF.R.U32.HI R171, RZ, 0x3, R7.reuse ;  /* 0x00000003ffab7819 */ /* 0x100fe40000011607 */
[----:B------:R-:W-:Y:S02]  /*06a0*/  LOP3.LUT R6, R7, 0x8, R6, 0xf8, !PT ;  /* 0x0000000807067812 */ /* 0x000fe400078ef806 */
[----:B------:R-:W-:Y:S02]  /*06b0*/  LOP3.LUT R0, R8, 0xfffffe00, RZ, 0xc0, !PT ;  /* 0xfffffe0008007812 */ /* 0x000fe400078ec0ff */
[----:B------:R-:W-:-:S02]  /*06c0*/  LOP3.LUT R172, R171, R172, R7, 0x1e, !PT ;  /* 0x000000acabac7212 */ /* 0x000fc400078e1e07 */
[----:B------:R-:W-:Y:S01]  /*06d0*/  LOP3.LUT R171, R6, R171, RZ, 0x3c, !PT ;  /* 0x000000ab06ab7212 */ /* 0x000fe200078e3cff */
[----:B------:R-:W-:Y:S01]  /*06e0*/  IMAD R173, R178, 0x400, R0 ;  /* 0x00000400b2ad7824 */ /* 0x000fe200078e0200 */
[----:B------:R-:W-:Y:S01]  /*06f0*/  LOP3.LUT R188, R5, R10, R188, 0x1e, !PT ;  /* 0x0000000a05bc7212 */ /* 0x000fe200078e1ebc */
[----:B------:R-:W-:Y:S01]  /*0700*/  IMAD R3, R3, 0x400, R0 ;  /* 0x0000040003037824 */ /* 0x000fe200078e0200 */
[----:B------:R-:W-:Y:S01]  /*0710*/  SHF.R.S32.HI R185, RZ, 0x2, R2 ;  /* 0x00000002ffb97819 */ /* 0x000fe20000011402 */
[----:B------:R-:W-:Y:S01]  /*0720*/  IMAD.IADD R173, R173, 0x1, R171 ;  /* 0x00000001adad7824 */ /* 0x000fe200078e02ab */
[----:B------:R-:W-:Y:S01]  /*0730*/  SEL R2, R195, 0xffffffe0, !P4 ;  /* 0xffffffe0c3027807 */ /* 0x000fe20006000000 */
[----:B------:R-:W-:Y:S01]  /*0740*/  IMAD.IADD R188, R4, 0x1, R188 ;  /* 0x0000000104bc7824 */ /* 0x000fe200078e02bc */
[----:B------:R-:W-:Y:S01]  /*0750*/  LOP3.LUT R172, R172, R0, RZ, 0xfc, !PT ;  /* 0x00000000acac7212 */ /* 0x000fe200078efcff */
[----:B------:R-:W-:Y:S01]  /*0760*/  IMAD.IADD R171, R171, 0x1, R3 ;  /* 0x00000001abab7824 */ /* 0x000fe200078e0203 */
[----:B------:R-:W-:Y:S01]  /*0770*/  LEA R165, R165, UR6, 0x1 ;  /* 0x00000006a5a57c11 */ /* 0x000fe2000f8e08ff */
[----:B------:R-:W-:Y:S01]  /*0780*/  IMAD.MOV.U32 R3, RZ, RZ, 0x40 ;  /* 0x00000040ff037424 */ /* 0x000fe200078e00ff */
[----:B------:R-:W-:Y:S01]  /*0790*/  LEA R188, R188, UR4, 0x1 ;  /* 0x00000004bcbc7c11 */ /* 0x000fe2000f8e08ff */
[----:B------:R-:W-:Y:S01]  /*07a0*/  IMAD.SHL.U32 R169, R172, 0x2, RZ ;  /* 0x00000002aca97824 */ /* 0x000fe200078e00ff */
[----:B------:R-:W-:Y:S01]  /*07b0*/  SEL R195, R195, 0xffffffe0, !P1 ;  /* 0xffffffe0c3c37807 */ /* 0x000fe20004800000 */
[--C-:B------:R-:W-:Y:S01]  /*07c0*/  IMAD.IADD R164, R2, 0x1, R165.reuse ;  /* 0x0000000102a47824 */ /* 0x100fe200078e02a5 */
[----:B------:R-:W-:Y:S01]  /*07d0*/  SEL R3, R3, 0xffffffc0, !P3 ;  /* 0xffffffc003037807 */ /* 0x000fe20005800000 */
[C---:B------:R-:W-:Y:S01]  /*07e0*/  VIADD R190, R188.reuse, 0x40 ;  /* 0x00000040bcbe7836 */ /* 0x040fe20000000000 */
[----:B------:R-:W-:Y:S01]  /*07f0*/  LEA R189, R189, UR6, 0x1 ;  /* 0x00000006bdbd7c11 */ /* 0x000fe2000f8e08ff */
[----:B------:R-:W-:Y:S01]  /*0800*/  @P2 VIADD R190, R188, 0xffffffc0 ;  /* 0xffffffc0bcbe2836 */ /* 0x000fe20000000000 */
[----:B------:R-:W-:Y:S01]  /*0810*/  SEL R196, R196, 0x10, !P0 ;  /* 0x00000010c4c47807 */ /* 0x000fe20004000000 */
[----:B------:R-:W-:Y:S01]  /*0820*/  IMAD.IADD R3, R3, 0x1, R165 ;  /* 0x0000000103037824 */ /* 0x000fe200078e02a5 */
[----:B------:R-:W-:Y:S01]  /*0830*/  LEA R170, R170, UR6, 0x1 ;  /* 0x00000006aaaa7c11 */ /* 0x000fe2000f8e08ff */
[----:B------:R-:W-:Y:S01]  /*0840*/  IMAD.IADD R193, R189, 0x1, R195 ;  /* 0x00000001bdc17824 */ /* 0x000fe200078e02c3 */
[----:B------:R-:W-:Y:S01]  /*0850*/  LEA R171, R171, UR5, 0x1 ;  /* 0x00000005abab7c11 */ /* 0x000fe2000f8e08ff */
[----:B------:R-:W-:-:S02]  /*0860*/  VIADD R191, R188, 0x420 ;  /* 0x00000420bcbf7836 */ /* 0x000fc40000000000 */
[----:B------:R-:W-:Y:S02]  /*0870*/  IMAD.IADD R194, R189, 0x1, R196 ;  /* 0x00000001bdc27824 */ /* 0x000fe400078e02c4 */
[----:B------:R-:W-:Y:S02]  /*0880*/  IMAD.IADD R192, R195, 0x1, R188 ;  /* 0x00000001c3c07824 */ /* 0x000fe400078e02bc */
[----:B------:R-:W-:Y:S02]  /*0890*/  IMAD R185, R178, 0x10, R185 ;  /* 0x00000010b2b97824 */ /* 0x000fe400078e02b9 */
[----:B------:R-:W-:Y:S02]  /*08a0*/  IMAD.IADD R2, R2, 0x1, R3 ;  /* 0x0000000102027824 */ /* 0x000fe400078e0203 */
[----:B------:R-:W-:Y:S02]  /*08b0*/  @P1 VIADD R191, R188, 0x3e0 ;  /* 0x000003e0bcbf1836 */ /* 0x000fe40000000000 */
[----:B------:R-:W-:-:S02]  /*08c0*/  IMAD.IADD R196, R196, 0x1, R193 ;  /* 0x00000001c4c47824 */ /* 0x000fc400078e02c1 */
[----:B------:R-:W-:Y:S02]  /*08d0*/  IMAD.IADD R195, R195, 0x1, R190 ;  /* 0x00000001c3c37824 */ /* 0x000fe400078e02be */
[----:B---34-:R-:W-:-:S07]  /*08e0*/  VIADD R169, R169, UR4 ;  /* 0x00000004a9a97c36 */ /* 0x018fce0008000000 */
.L_x_1117:
[----:B-1----:R-:W1:Y:S01]  /*08f0*/  LDC.64 R6, c[0x0][0x2f0] ;  /* 0x0000bc00ff067b82 */ /* 0x002e620000000a00 */
[C---:B--2---:R-:W-:Y:S01]  /*0900*/  IMAD.SHL.U32 R10, R184.reuse, 0x4, RZ ;  /* 0x00000004b80a7824 */ /* 0x044fe200078e00ff */
        /* <DEDUP_REMOVED lines=10> */
[----:B--2---:R-:W-:-:S04]  /*09b0*/  ISETP.NE.U32.AND P2, PT, R4, RZ, PT ;  /* 0x000000ff0400720c */ /* 0x004fc80003f45070 */
[----:B------:R-:W-:-:S05]  /*09c0*/  ISETP.NE.AND.EX P2, PT, R5, RZ, PT, P2 ;  /* 0x000000ff0500720c */ /* 0x000fca0003f45320 */
[----:B------:R-:W2:Y:S04]  /*09d0*/  @P5 LDG.E R31, desc[UR16][R6.64] ;  /* 0x00000010061f5981 */ /* 0x000ea8000c1e1900 */
[----:B------:R1:W2:Y:S01]  /*09e0*/  @P5 LDG.E R226, desc[UR16][R6.64+0x4] ;  /* 0x0000041006e25981 */ /* 0x0002a2000c1e1900 */
[C---:B----4-:R-:W-:Y:S01]  /*09f0*/  @P3 IADD3 R12, P1, R10.reuse, UR12, RZ ;  /* 0x0000000c0a0c3c10 */ /* 0x050fe2000ff3e0ff */
[----:B------:R-:W-:Y:S01]  /*0a00*/  IMAD.MOV.U32 R225, RZ, RZ, RZ ;  /* 0x000000ffffe17224 */ /* 0x000fe200078e00ff */
[----:B------:R-:W3:Y:S01]  /*0a10*/  LDC.U8 R9, c[0x0][0x3c2] ;  /* 0x0000f080ff097b82 */ /* 0x000ee20000000000 */
[----:B------:R-:W-:Y:S02]  /*0a20*/  @P2 IADD3 R4, P0, R10, R4, RZ ;  /* 0x000000040a042210 */ /* 0x000fe40007f1e0ff */
[----:B------:R-:W-:-:S03]  /*0a30*/  @P3 IADD3.X R13, R8, UR13, RZ, P1, !PT ;  /* 0x0000000d080d3c10 */ /* 0x000fc60008ffe4ff */
[----:B------:R-:W-:Y:S02]  /*0a40*/  @P2 IMAD.X R5, R8, 0x1, R5, P0 ;  /* 0x0000000108052824 */ /* 0x000fe400000e0605 */
[----:B------:R-:W4:Y:S04]  /*0a50*/  @P3 LDG.E R225, desc[UR16][R12.64] ;  /* 0x000000100ce13981 */ /* 0x000f28000c1e1900 */
[----:B------:R3:W4:Y:S01]  /*0a60*/  @P2 LDG.E R224, desc[UR16][R4.64] ;  /* 0x0000001004e02981 */ /* 0x000722000c1e1900 */
[----:B-1----:R-:W1:Y:S01]  /*0a70*/  LDC.64 R6, c[0x0][0x2f8] ;  /* 0x0000be00ff067b82 */ /* 0x002e620000000a00 */
[----:B---3--:R-:W-:-:S07]  /*0a80*/  ISETP.NE.AND P3, PT, R9, RZ, PT ;  /* 0x000000ff0900720c */ /* 0x008fce0003f65270 */
[----:B------:R-:W3:Y:S01]  /*0a90*/  @!P2 LDC.64 R4, c[0x0][0x318] ;  /* 0x0000c600ff04ab82 */ /* 0x000ee20000000a00 */
[----:B-1----:R-:W-:-:S04]  /*0aa0*/  ISETP.EQ.U32.AND P1, PT, R6, RZ, PT ;  /* 0x000000ff0600720c */ /* 0x002fc80003f22070 */
[----:B------:R-:W-:Y:S02]  /*0ab0*/  ISETP.EQ.OR.EX P1, PT, R7, RZ, !P3, P1 ;  /* 0x000000ff0700720c */ /* 0x000fe40005f22710 */
[----:B------:R-:W-:Y:S01]  /*0ac0*/  IADD3 R10, P0, R10, R6, RZ ;  /* 0x000000060a0a7210 */ /* 0x000fe20007f1e0ff */
[----:B------:R-:W-:-:S04]  /*0ad0*/  IMAD.MOV.U32 R227, RZ, RZ, -0x1 ;  /* 0xffffffffffe37424 */ /* 0x000fc800078e00ff */
[----:B------:R-:W-:Y:S02]  /*0ae0*/  IMAD.X R11, R8, 0x1, R7, P0 ;  /* 0x00000001080b7824 */ /* 0x000fe400000e0607 */
[----:B------:R-:W1:Y:S01]  /*0af0*/  @!P2 LDC R8, c[0x0][0x2cc] ;  /* 0x0000b300ff08ab82 */ /* 0x000e620000000800 */
[----:B---3--:R-:W-:-:S03]  /*0b00*/  @!P2 ISETP.NE.U32.AND P0, PT, R4, RZ, PT ;  /* 0x000000ff0400a20c */ /* 0x008fc60003f05070 */
        /* <DEDUP_REMOVED lines=13> */
.L_x_1047:
[----:B------:R-:W-:Y:S01]  /*0be0*/  IMAD.SHL.U32 R203, R187, 0x80, RZ ;  /* 0x00000080bbcb7824 */ /* 0x000fe200078e00ff */
[----:B-----5:R-:W-:-:S04]  /*0bf0*/  @!P2 IADD3 R224, R8, R4, -R225 ;  /* 0x0000000408e0a210 */ /* 0x020fc80007ffe8e1 */
[----:B------:R-:W-:-:S13]  /*0c00*/  ISETP.GT.AND P0, PT, R224, R203, PT ;  /* 0x000000cbe000720c */ /* 0x000fda0003f04270 */
[----:B------:R-:W-:Y:S05]  /*0c10*/  @!P0 BRA `(.L_x_1048) ;  /* 0x0000008400588947 */ /* 0x000fea0003800000 */
[----:B------:R-:W3:Y:S01]  /*0c20*/  LDC R6, c[0x0][0x278] ;  /* 0x00009e00ff067b82 */ /* 0x000ee20000000800 */
[----:B--2---:R-:W-:Y:S01]  /*0c30*/  IABS R11, R181 ;  /* 0x000000b5000b7213 */ /* 0x004fe20000000000 */
[----:B-1----:R-:W-:Y:S01]  /*0c40*/  VIADD R14, R226, 0x3f ;  /* 0x0000003fe20e7836 */ /* 0x002fe20000000000 */
[----:B------:R-:W-:Y:S01]  /*0c50*/  ISETP.NE.AND P0, PT, R227, -0x1, PT ;  /* 0xffffffffe300780c */ /* 0x000fe20003f05270 */
[----:B------:R-:W1:Y:S01]  /*0c60*/  S2R R21, SR_CTAID.X ;  /* 0x0000000000157919 */ /* 0x000e620000002500 */
[----:B------:R-:W-:Y:S02]  /*0c70*/  ISETP.NE.AND P2, PT, R31, -0x1, PT ;  /* 0xffffffff1f00780c */ /* 0x000fe40003f45270 */
[----:B------:R-:W-:Y:S01]  /*0c80*/  SHF.R.S32.HI R13, RZ, 0x1f, R14 ;  /* 0x0000001fff0d7819 */ /* 0x000fe2000001140e */
[----:B------:R-:W2:Y:S03]  /*0c90*/  LDC.64 R4, c[0x0][0x228] ;  /* 0x00008a00ff047b82 */ /* 0x000ea60000000a00 */
[----:B------:R-:W-:-:S04]  /*0ca0*/  LEA.HI R13, R13, R14, RZ, 0x6 ;  /* 0x0000000e0d0d7211 */ /* 0x000fc800078f30ff */
[----:B------:R-:W-:Y:S01]  /*0cb0*/  SHF.R.S32.HI R13, RZ, 0x6, R13 ;  /* 0x00000006ff0d7819 */ /* 0x000fe2000001140d */
[----:B------:R-:W4:Y:S01]  /*0cc0*/  LDC R10, c[0x0][0x394] ;  /* 0x0000e500ff0a7b82 */ /* 0x000f220000000800 */
[----:B------:R-:W-:Y:S01]  /*0cd0*/  @P0 IMAD.IADD R34, R225, 0x1, R227 ;  /* 0x00000001e1220824 */ /* 0x000fe200078e02e3 */
[----:B---3--:R-:W-:-:S06]  /*0ce0*/  IABS R7, R6 ;  /* 0x0000000600077213 */ /* 0x008fcc0000000000 */
[----:B------:R-:W3:Y:S01]  /*0cf0*/  LDC R20, c[0x0][0x2d4] ;  /* 0x0000b500ff147b82 */ /* 0x000ee20000000800 */
[----:B------:R-:W5:Y:S01]  /*0d00*/  I2F.RP R8, R7 ;  /* 0x0000000700087306 */ /* 0x000f620000209400 */
[----:B--2---:R-:W-:-:S06]  /*0d10*/  IMAD R25, R0, R4, RZ ;  /* 0x0000000400197224 */ /* 0x004fcc00078e02ff */
[----:B------:R-:W2:Y:S01]  /*0d20*/  LDC R209, c[0x0][0x2dc] ;  /* 0x0000b700ffd17b82 */ /* 0x000ea20000000800 */
[----:B------:R-:W-:-:S04]  /*0d30*/  IMAD.WIDE.U32 R26, R184, R4, RZ ;  /* 0x00000004b81a7225 */ /* 0x000fc800078e00ff */
[----:B------:R-:W-:-:S03]  /*0d40*/  IMAD R25, R184, R5, R25 ;  /* 0x00000005b8197224 */ /* 0x000fc600078e0219 */
[----:B------:R-:W2:Y:S01]  /*0d50*/  LDC R16, c[0x0][0x270] ;  /* 0x00009c00ff107b82 */ /* 0x000ea20000000800 */
[----:B-----5:R-:W5:Y:S01]  /*0d60*/  MUFU.RCP R8, R8 ;  /* 0x0000000800087308 */ /* 0x020f620000001000 */
[----:B------:R-:W-:-:S06]  /*0d70*/  IADD3 R25, R27, R25, RZ ;  /* 0x000000191b197210 */ /* 0x000fcc0007ffe0ff */
[----:B------:R-:W1:Y:S01]  /*0d80*/  LDC.U8 R4, c[0x0][0x3d8] ;  /* 0x0000f600ff047b82 */ /* 0x000e620000000000 */
[----:B---3--:R-:W-:Y:S01]  /*0d90*/  SHF.R.S32.HI R5, RZ, 0x1f, R20 ;  /* 0x0000001fff057819 */ /* 0x008fe20000011414 */
[----:B------:R-:W-:-:S04]  /*0da0*/  IMAD.WIDE.U32 R32, R184, R20, RZ ;  /* 0x00000014b8207225 */ /* 0x000fc800078e00ff */
[----:B------:R-:W-:Y:S02]  /*0db0*/  IMAD R5, R5, R184, RZ ;  /* 0x000000b805057224 */ /* 0x000fe400078e02ff */
[----:B------:R-:W3:Y:S02]  /*0dc0*/  LDC R22, c[0x0][0x2c4] ;  /* 0x0000b100ff167b82 */ /* 0x000ee40000000800 */
[----:B------:R-:W-:Y:S01]  /*0dd0*/  IMAD R5, R0, R20, R5 ;  /* 0x0000001400057224 */ /* 0x000fe200078e0205 */
[----:B-----5:R-:W-:-:S04]  /*0de0*/  IADD3 R8, R8, 0xffffffe, RZ ;  /* 0x0ffffffe08087810 */ /* 0x020fc80007ffe0ff */
[----:B------:R-:W5:Y:S01]  /*0df0*/  F2I.FTZ.U32.TRUNC.NTZ R9, R8 ;  /* 0x0000000800097305 */ /* 0x000f62000021f000 */
[----:B--2---:R-:W-:Y:S01]  /*0e00*/  IMAD.WIDE R36, R209, R16, RZ ;  /* 0x00000010d1247225 */ /* 0x004fe200078e02ff */
[----:B------:R-:W-:Y:S01]  /*0e10*/  IADD3 R5, R33, R5, RZ ;  /* 0x0000000521057210 */ /* 0x000fe20007ffe0ff */
[----:B------:R-:W2:Y:S02]  /*0e20*/  LDC.U8 R23, c[0x0][0x480] ;  /* 0x00012000ff177b82 */ /* 0x000ea40000000000 */
[-C--:B------:R-:W-:Y:S02]  /*0e30*/  IMAD R24, R37, R32.reuse, RZ ;  /* 0x0000002025187224 */ /* 0x080fe400078e02ff */
[----:B------:R-:W-:Y:S01]  /*0e40*/  IMAD.WIDE.U32 R32, R36, R32, RZ ;  /* 0x0000002024207225 */ /* 0x000fe200078e00ff */
[----:B-1----:R-:W-:-:S03]  /*0e50*/  ISETP.NE.AND P3, PT, R4, RZ, PT ;  /* 0x000000ff0400720c */ /* 0x002fc60003f65270 */
[C---:B------:R-:W-:Y:S02]  /*0e60*/  IMAD R24, R36.reuse, R5, R24 ;  /* 0x0000000524187224 */ /* 0x040fe400078e0218 */
[-C--:B------:R-:W-:Y:S02]  /*0e70*/  IMAD R4, R37, R31.reuse, RZ ;  /* 0x0000001f25047224 */ /* 0x080fe400078e02ff */
[----:B-----5:R-:W-:Y:S01]  /*0e80*/  IMAD.MOV R17, RZ, RZ, -R9 ;  /* 0x000000ffff117224 */ /* 0x020fe200078e0a09 */
[----:B------:R-:W-:Y:S01]  /*0e90*/  MOV R8, RZ ;  /* 0x000000ff00087202 */ /* 0x000fe20000000f00 */
[----:B------:R-:W-:-:S04]  /*0ea0*/  IMAD.WIDE.U32 R28, R36, R31, RZ ;  /* 0x0000001f241c7225 */ /* 0x000fc800078e00ff */
[----:B------:R-:W-:Y:S01]  /*0eb0*/  IMAD R17, R17, R7, RZ ;  /* 0x0000000711117224 */ /* 0x000fe200078e02ff */
[----:B------:R-:W1:Y:S01]  /*0ec0*/  @P3 LDC R30, c[0x0][0x2e4] ;  /* 0x0000b900ff1e3b82 */ /* 0x000e620000000800 */
[----:B------:R-:W-:Y:S01]  /*0ed0*/  IMAD.IADD R24, R33, 0x1, R24 ;  /* 0x0000000121187824 */ /* 0x000fe200078e0218 */
[----:B------:R-:W-:Y:S01]  /*0ee0*/  SEL R28, R32, R28, !P2 ;  /* 0x0000001c201c7207 */ /* 0x000fe20005000000 */
[----:B------:R-:W-:Y:S01]  /*0ef0*/  IMAD.HI.U32 R17, R9, R17, R8 ;  /* 0x0000001109117227 */ /* 0x000fe200078e0008 */
[C---:B------:R-:W-:Y:S02]  /*0f00*/  SHF.L.U32 R32, R184.reuse, 0x7, RZ ;  /* 0x00000007b8207819 */ /* 0x040fe400000006ff */
[----:B------:R-:W-:Y:S01]  /*0f10*/  SHF.L.U64.HI R33, R184, 0x7, R0 ;  /* 0x00000007b8217819 */ /* 0x000fe20000010200 */
[----:B------:R-:W-:Y:S01]  /*0f20*/  @P2 IMAD.IADD R24, R29, 0x1, R4 ;  /* 0x000000011d182824 */ /* 0x000fe200078e0204 */
[----:B------:R-:W5:Y:S01]  /*0f30*/  LDC.64 R8, c[0x0][0x240] ;  /* 0x00009000ff087b82 */ /* 0x000f620000000a00 */
[----:B------:R-:W-:Y:S01]  /*0f40*/  IMAD.HI.U32 R17, R17, R11, RZ ;  /* 0x0000000b11117227 */ /* 0x000fe200078e00ff */
[----:B------:R-:W-:-:S02]  /*0f50*/  SEL R32, R32, RZ, P5 ;  /* 0x000000ff20207207 */ /* 0x000fc40002800000 */
[----:B------:R-:W-:Y:S02]  /*0f60*/  SEL R33, R33, RZ, P5 ;  /* 0x000000ff21217207 */ /* 0x000fe40002800000 */
[----:B------:R-:W-:Y:S02]  /*0f70*/  IADD3 R12, -R17, RZ, RZ ;  /* 0x000000ff110c7210 */ /* 0x000fe40007ffe1ff */
[----:B------:R-:W1:Y:S03]  /*0f80*/  LDC.64 R4, c[0x0][0x488] ;  /* 0x00012200ff047b82 */ /* 0x000e660000000a00 */
[----:B------:R-:W-:Y:S01]  /*0f90*/  IMAD R12, R7, R12, R11 ;  /* 0x0000000c070c7224 */ /* 0x000fe200078e020b */
[----:B------:R-:W-:-:S04]  /*0fa0*/  IADD3 R11, R226, 0x80, R203 ;  /* 0x00000080e20b7810 */ /* 0x000fc80007ffe0cb */
[----:B------:R-:W-:Y:S02]  /*0fb0*/  ISETP.GT.U32.AND P4, PT, R7, R12, PT ;  /* 0x0000000c0700720c */ /* 0x000fe40003f84070 */
[----:B----4-:R-:W-:-:S05]  /*0fc0*/  IADD3 R10, R11, R10, -R224 ;  /* 0x0000000a0b0a7210 */ /* 0x010fca0007ffe8e0 */
[----:B------:R-:W-:Y:S02]  /*0fd0*/  VIADD R10, R10, 0x3f ;  /* 0x0000003f0a0a7836 */ /* 0x000fe40000000000 */
[----:B-----5:R-:W-:-:S03]  /*0fe0*/  IMAD.WIDE.U32 R14, R31, R8, RZ ;  /* 0x000000081f0e7225 */ /* 0x020fc600078e00ff */
[----:B------:R-:W-:Y:S01]  /*0ff0*/  SHF.R.S32.HI R223, RZ, 0x1f, R10 ;  /* 0x0000001fffdf7819 */ /* 0x000fe2000001140a */
[----:B------:R-:W-:Y:S01]  /*1000*/  @!P4 IMAD.IADD R12, R12, 0x1, -R7 ;  /* 0x000000010c0cc824 */ /* 0x000fe200078e0a07 */
[----:B------:R-:W-:Y:S02]  /*1010*/  SEL R26, R26, R14, !P2 ;  /* 0x0000000e1a1a7207 */ /* 0x000fe40005000000 */
[----:B------:R-:W-:Y:S02]  /*1020*/  LEA.HI R223, R223, R10, RZ, 0x6 ;  /* 0x0000000adfdf7211 */ /* 0x000fe400078f30ff */
[----:B------:R-:W4:Y:S01]  /*1030*/  @P0 LDC.64 R10, c[0x0][0x250] ;  /* 0x00009400ff0a0b82 */ /* 0x000f220000000a00 */
[----:B------:R-:W-:Y:S01]  /*1040*/  ISETP.GE.U32.AND P6, PT, R12, R7, PT ;  /* 0x000000070c00720c */ /* 0x000fe20003fc6070 */
[----:B------:R-:W-:Y:S01]  /*1050*/  IMAD R12, R31, R9, RZ ;  /* 0x000000091f0c7224 */ /* 0x000fe200078e02ff */
[----:B------:R-:W-:Y:S02]  /*1060*/  SHF.R.S32.HI R223, RZ, 0x6, R223 ;  /* 0x00000006ffdf7819 */ /* 0x000fe400000114df */
[----:B------:R-:W-:Y:S01]  /*1070*/  LOP3.LUT R7, R181, R6, RZ, 0x3c, !PT ;  /* 0x00000006b5077212 */ /* 0x000fe200078e3cff */
[----:B------:R-:W-:Y:S01]  /*1080*/  @P2 IMAD.IADD R25, R15, 0x1, R12 ;  /* 0x000000010f192824 */ /* 0x000fe200078e020c */
[----:B------:R-:W-:Y:S01]  /*1090*/  VIMNMX R223, R13, R223, PT ;  /* 0x000000df0ddf7248 */ /* 0x000fe20003fe0100 */
[----:B------:R-:W5:Y:S01]  /*10a0*/  @P2 LDC.64 R14, c[0x0][0x420] ;  /* 0x00010800ff0e2b82 */ /* 0x000f620000000a00 */
[----:B------:R-:W-:-:S02]  /*10b0*/  ISETP.GE.AND P1, PT, R7, RZ, PT ;  /* 0x000000ff0700720c */ /* 0x000fc40003f26270 */
[----:B------:R-:W-:Y:S02]  /*10c0*/  @!P4 IADD3 R17, R17, 0x1, RZ ;  /* 0x000000011111c810 */ /* 0x000fe40007ffe0ff */
[----:B------:R-:W-:Y:S02]  /*10d0*/  ISETP.NE.AND P4, PT, R6, RZ, PT ;  /* 0x000000ff0600720c */ /* 0x000fe40003f85270 */
[----:B------:R-:W-:Y:S01]  /*10e0*/  @P6 IADD3 R17, R17, 0x1, RZ ;  /* 0x0000000111116810 */ /* 0x000fe20007ffe0ff */
[----:B------:R-:W2:Y:S01]  /*10f0*/  @!P2 LDC.64 R12, c[0x0][0x418] ;  /* 0x00010600ff0cab82 */ /* 0x000ea20000000a00 */
[----:B------:R-:W-:-:S04]  /*1100*/  LEA R29, R223, 0xffffffc0, 0x6 ;  /* 0xffffffc0df1d7811 */ /* 0x000fc800078e30ff */
[----:B------:R-:W-:Y:S01]  /*1110*/  SHF.R.S32.HI R27, RZ, 0x1f, R29 ;  /* 0x0000001fff1b7819 */ /* 0x000fe2000001141d */
[----:B------:R-:W-:Y:S01]  /*1120*/  @!P1 IMAD.MOV R17, RZ, RZ, -R17 ;  /* 0x000000ffff119224 */ /* 0x000fe200078e0a11 */
[----:B------:R-:W-:Y:S01]  /*1130*/  IADD3 R32, P1, R29, R32, RZ ;  /* 0x000000201d207210 */ /* 0x000fe20007f3e0ff */
[C---:B----4-:R-:W-:Y:S02]  /*1140*/  @P0 IMAD R18, R34.reuse, R11, RZ ;  /* 0x0000000b22120224 */ /* 0x050fe400078e02ff */
[----:B------:R-:W-:Y:S01]  /*1150*/  @!P4 LOP3.LUT R17, RZ, R6, RZ, 0x33, !PT ;  /* 0x00000006ff11c212 */ /* 0x000fe200078e33ff */
[----:B------:R-:W-:Y:S01]  /*1160*/  @P0 IMAD.WIDE.U32 R34, R34, R10, RZ ;  /* 0x0000000a22220225 */ /* 0x000fe200078e00ff */
[----:B------:R-:W4:Y:S04]  /*1170*/  @P0 LDC.64 R6, c[0x0][0x248] ;  /* 0x00009200ff060b82 */ /* 0x000f280000000a00 */
[----:B------:R-:W-:-:S02]  /*1180*/  @P0 IADD3 R18, R35, R18, RZ ;  /* 0x0000001223120210 */ /* 0x000fc40007ffe0ff */
[----:B------:R-:W-:Y:S01]  /*1190*/  @P0 MOV R19, R34 ;  /* 0x0000002200130202 */ /* 0x000fe20000000f00 */
[----:B-----5:R-:W-:-:S04]  /*11a0*/  @P2 IMAD.WIDE.U32 R34, R31, R14, RZ ;  /* 0x0000000e1f222225 */ /* 0x020fc800078e00ff */
[----:B---3--:R-:W-:Y:S02]  /*11b0*/  @P3 IMAD R14, R184, R22, RZ ;  /* 0x00000016b80e3224 */ /* 0x008fe400078e02ff */
[----:B--2---:R-:W-:Y:S02]  /*11c0*/  @!P2 IMAD R38, R0, R12, RZ ;  /* 0x0000000c0026a224 */ /* 0x004fe400078e02ff */
[----:B------:R-:W-:Y:S01]  /*11d0*/  @P2 IMAD R15, R31, R15, R35 ;  /* 0x0000000f1f0f2224 */ /* 0x000fe200078e0223 */
[----:B------:R-:W-:Y:S01]  /*11e0*/  @P3 SEL R14, R14, R31, !P2 ;  /* 0x0000001f0e0e3207 */ /* 0x000fe20005000000 */
[----:B------:R-:W-:Y:S02]  /*11f0*/  @!P2 IMAD R13, R184, R13, R38 ;  /* 0x0000000db80da224 */ /* 0x000fe400078e0226 */
[----:B------:R-:W-:Y:S01]  /*1200*/  IMAD.X R35, R27, 0x1, R33, P1 ;  /* 0x000000011b237824 */ /* 0x000fe200008e0621 */
[----:B------:R-:W-:Y:S01]  /*1210*/  ISETP.NE.AND P1, PT, R23, RZ, PT ;  /* 0x000000ff1700720c */ /* 0x000fe20003f25270 */
[----:B------:R-:W-:-:S02]  /*1220*/  IMAD R38, R37, R32, RZ ;  /* 0x0000002025267224 */ /* 0x000fc400078e02ff */
[----:B------:R-:W-:-:S04]  /*1230*/  IMAD.WIDE.U32 R32, R36, R32, RZ ;  /* 0x0000002024207225 */ /* 0x000fc800078e00ff */
[----:B------:R-:W-:Y:S02]  /*1240*/  IMAD R38, R36, R35, R38 ;  /* 0x0000002324267224 */ /* 0x000fe400078e0226 */
[----:B------:R-:W-:-:S04]  /*1250*/  @!P2 IMAD.WIDE.U32 R40, R184, R12, RZ ;  /* 0x0000000cb828a225 */ /* 0x000fc800078e00ff */
[----:B-1----:R-:W-:Y:S01]  /*1260*/  IMAD.WIDE.U32 R36, R21, R4, RZ ;  /* 0x0000000415247225 */ /* 0x002fe200078e00ff */
[----:B------:R-:W-:Y:S02]  /*1270*/  @P0 IADD3 R4, R225, R227, RZ ;  /* 0x000000e3e1040210 */ /* 0x000fe40007ffe0ff */
[----:B------:R-:W-:Y:S01]  /*1280*/  @!P2 IADD3 R15, R41, R13, RZ ;  /* 0x0000000d290fa210 */ /* 0x000fe20007ffe0ff */
[--C-:B------:R-:W-:Y:S01]  /*1290*/  @!P3 IMAD R12, R184, R16, R181.reuse ;  /* 0x00000010b80cb224 */ /* 0x100fe200078e02b5 */
[----:B------:R-:W-:Y:S01]  /*12a0*/  SEL R35, R36, RZ, P1 ;  /* 0x000000ff24237207 */ /* 0x000fe20000800000 */
[----:B------:R-:W-:Y:S01]  /*12b0*/  @P3 IMAD R14, R181, R30, R14 ;  /* 0x0000001eb50e3224 */ /* 0x000fe200078e020e */
[----:B------:R-:W-:Y:S01]  /*12c0*/  SHF.R.S32.HI R13, RZ, 0x1f, R181 ;  /* 0x0000001fff0d7819 */ /* 0x000fe200000114b5 */
[----:B------:R-:W-:Y:S01]  /*12d0*/  @!P3 IMAD R14, R12, R22, RZ ;  /* 0x000000160c0eb224 */ /* 0x000fe200078e02ff */
[----:B------:R-:W-:Y:S01]  /*12e0*/  SHF.R.S32.HI R12, RZ, 0x1f, R203 ;  /* 0x0000001fff0c7819 */ /* 0x000fe200000114cb */
[----:B------:R-:W-:-:S02]  /*12f0*/  IMAD R5, R21, R5, R37 ;  /* 0x0000000515057224 */ /* 0x000fc400078e0225 */
[----:B------:R-:W-:Y:S02]  /*1300*/  IMAD R37, R181, R209, RZ ;  /* 0x000000d1b5257224 */ /* 0x000fe400078e02ff */
[C---:B----4-:R-:W-:Y:S01]  /*1310*/  @P0 IMAD R21, R4.reuse, R7, RZ ;  /* 0x0000000704150224 */ /* 0x050fe200078e02ff */
[----:B------:R-:W-:Y:S01]  /*1320*/  SEL R30, R5, RZ, P1 ;  /* 0x000000ff051e7207 */ /* 0x000fe20000800000 */
[----:B------:R-:W-:Y:S01]  /*1330*/  @P0 IMAD.WIDE.U32 R22, R4, R6, RZ ;  /* 0x0000000604160225 */ /* 0x000fe200078e00ff */
[----:B------:R-:W-:-:S03]  /*1340*/  SHF.R.S32.HI R36, RZ, 0x1f, R37 ;  /* 0x0000001fff247819 */ /* 0x000fc60000011425 */
[----:B------:R-:W-:Y:S01]  /*1350*/  @!P2 IMAD.MOV.U32 R34, RZ, RZ, R40 ;  /* 0x000000ffff22a224 */ /* 0x000fe200078e0028 */
        /* <DEDUP_REMOVED lines=14> */
.L_x_1049:
        /* <DEDUP_REMOVED lines=13> */
.L_x_1050:
        /* <DEDUP_REMOVED lines=10> */
.L_x_1051:
[----:B------:R-:W-:-:S04]  /*15b0*/  IMAD R31, R184, R16, R181 ;  /* 0x00000010b81f7224 */ /* 0x000fc800078e02b5 */
[----:B------:R-:W-:-:S07]  /*15c0*/  IMAD R31, R31, R20, RZ ;  /* 0x000000141f1f7224 */ /* 0x000fce00078e02ff */
.L_x_1052:
[----:B------:R-:W1:Y:S01]  /*15d0*/  S2R R20, SR_TID.X ;  /* 0x0000000000147919 */ /* 0x000e620000002100 */
[----:B------:R-:W2:Y:S01]  /*15e0*/  LDC.64 R4, c[0x0][0x420] ;  /* 0x00010800ff047b82 */ /* 0x000ea20000000a00 */
[----:B------:R-:W-:Y:S01]  /*15f0*/  IMAD R209, R209, R16, RZ ;  /* 0x00000010d1d17224 */ /* 0x000fe200078e02ff */
[----:B------:R-:W-:Y:S01]  /*1600*/  IADD3 R40, P2, R182, R34, RZ ;  /* 0x00000022b6287210 */ /* 0x000fe20007f5e0ff */
[----:B------:R-:W-:Y:S01]  /*1610*/  IMAD.IADD R31, R29, 0x1, R31 ;  /* 0x000000011d1f7824 */ /* 0x000fe200078e021f */
[----:B------:R-:W-:Y:S01]  /*1620*/  SHF.R.S32.HI R183, RZ, 0x1f, R182 ;  /* 0x0000001fffb77819 */ /* 0x000fe200000114b6 */
[----:B------:R-:W-:Y:S01]  /*1630*/  IMAD.SHL.U32 R205, R209, 0x40, RZ ;  /* 0x00000040d1cd7824 */ /* 0x000fe200078e00ff */
[----:B------:R-:W-:Y:S01]  /*1640*/  ULDC UR14, c[0x0][0x398] ;  /* 0x0000e600000e7ab9 */ /* 0x000fe20000000800 */
[----:B------:R-:W-:Y:S01]  /*1650*/  IMAD.IADD R234, R29, 0x1, R14 ;  /* 0x000000011dea7824 */ /* 0x000fe200078e020e */
[----:B------:R-:W-:Y:S01]  /*1660*/  SHF.R.S32.HI R14, RZ, 0x1f, R180 ;  /* 0x0000001fff0e7819 */ /* 0x000fe200000114b4 */
[----:B------:R-:W-:Y:S01]  /*1670*/  IMAD.X R41, R183, 0x1, R15, P2 ;  /* 0x00000001b7297824 */ /* 0x000fe200010e060f */
[----:B------:R-:W-:Y:S01]  /*1680*/  IADD3 R32, P3, P2, R32, R205, R37 ;  /* 0x000000cd20207210 */ /* 0x000fe20007a7e025 */
[----:B------:R-:W-:Y:S01]  /*1690*/  ULDC.64 UR4, c[0x0][0x428] ;  /* 0x00010a0000047ab9 */ /* 0x000fe20000000a00 */
[----:B------:R-:W-:Y:S01]  /*16a0*/  SHF.R.S32.HI R15, RZ, 0x1f, R205 ;  /* 0x0000001fff0f7819 */ /* 0x000fe200000114cd */
[----:B------:R-:W-:Y:S01]  /*16b0*/  IMAD R34, R13, UR4, RZ ;  /* 0x000000040d227c24 */ /* 0x000fe2000f8e02ff */
[----:B------:R-:W-:Y:S01]  /*16c0*/  IADD3 R37, -R224, R226, R203 ;  /* 0x000000e2e0257210 */ /* 0x000fe20007ffe1cb */
[----:B------:R-:W-:Y:S01]  /*16d0*/  ULDC.64 UR10, c[0x0][0x210] ;  /* 0x00008400000a7ab9 */ /* 0x000fe20000000a00 */
[----:B------:R-:W-:Y:S01]  /*16e0*/  IADD3.X R36, R38, R15, R36, P3, P2 ;  /* 0x0000000f26247210 */ /* 0x000fe20001fe4424 */
[----:B------:R-:W-:Y:S01]  /*16f0*/  IMAD R34, R181, UR5, R34 ;  /* 0x00000005b5227c24 */ /* 0x000fe2000f8e0222 */
[----:B------:R-:W-:Y:S01]  /*1700*/  IADD3 R28, P3, P2, R35, R32, R28 ;  /* 0x00000020231c7210 */ /* 0x000fe20007a7e01c */
[----:B------:R-:W3:Y:S01]  /*1710*/  LDC.64 R38, c[0x0][0x478] ;  /* 0x00011e00ff267b82 */ /* 0x000ee20000000a00 */
[----:B------:R-:W-:Y:S01]  /*1720*/  IADD3 R37, R37, -UR14, RZ ;  /* 0x8000000e25257c10 */ /* 0x000fe2000fffe0ff */
[----:B------:R-:W-:Y:S01]  /*1730*/  ULDC.64 UR8, c[0x0][0x3e0] ;  /* 0x0000f80000087ab9 */ /* 0x000fe20000000a00 */
[----:B------:R-:W-:Y:S01]  /*1740*/  IADD3.X R24, R30, R36, R24, P3, P2 ;  /* 0x000000241e187210 */ /* 0x000fe20001fe4418 */
[----:B------:R-:W-:Y:S01]  /*1750*/  BSSY B1, `(.L_x_1048) ;  /* 0x00007a2000017945 */ /* 0x000fe20003800000 */
[----:B--2---:R-:W-:-:S02]  /*1760*/  IMAD R33, R27, R4, RZ ;  /* 0x000000041b217224 */ /* 0x004fc400078e02ff */
[----:B------:R-:W-:-:S04]  /*1770*/  IMAD.WIDE.U32 R40, R29, R4, R40 ;  /* 0x000000041d287225 */ /* 0x000fc800078e0028 */
[----:B------:R-:W-:Y:S01]  /*1780*/  IMAD R33, R29, R5, R33 ;  /* 0x000000051d217224 */ /* 0x000fe200078e0221 */
[----:B------:R-:W-:Y:S02]  /*1790*/  IADD3 R29, P4, R180, R29, RZ ;  /* 0x0000001db41d7210 */ /* 0x000fe40007f9e0ff */
[----:B-1----:R-:W-:Y:S01]  /*17a0*/  SHF.R.S32.HI R15, RZ, 0x1f, R20 ;  /* 0x0000001fff0f7819 */ /* 0x002fe20000011414 */
[----:B------:R-:W-:Y:S01]  /*17b0*/  IMAD.IADD R33, R41, 0x1, R33 ;  /* 0x0000000129217824 */ /* 0x000fe200078e0221 */
[----:B------:R-:W-:Y:S01]  /*17c0*/  MOV R32, R40 ;  /* 0x0000002800207202 */ /* 0x000fe20000000f00 */
[----:B------:R-:W-:Y:S01]  /*17d0*/  IMAD.X R35, R14, 0x1, R27, P4 ;  /* 0x000000010e237824 */ /* 0x000fe200020e061b */
[----:B------:R-:W-:Y:S01]  /*17e0*/  LEA.HI R27, R15, R20, RZ, 0x5 ;  /* 0x000000140f1b7211 */ /* 0x000fe200078f28ff */
[----:B------:R-:W-:-:S03]  /*17f0*/  IMAD.WIDE.U32 R40, R29, R8, R182 ;  /* 0x000000081d287225 */ /* 0x000fc600078e00b6 */
[----:B------:R-:W-:Y:S01]  /*1800*/  LOP3.LUT R208, R27, 0xffffffe0, RZ, 0xc0, !PT ;  /* 0xffffffe01bd07812 */ /* 0x000fe200078ec0ff */
[----:B------:R-:W-:Y:S01]  /*1810*/  IMAD R35, R35, R8, RZ ;  /* 0x0000000823237224 */ /* 0x000fe200078e02ff */
[----:B------:R-:W-:Y:S01]  /*1820*/  SHF.R.S32.HI R27, RZ, 0x5, R27 ;  /* 0x00000005ff1b7819 */ /* 0x000fe2000001141b */
[----:B------:R-:W-:Y:S01]  /*1830*/  IMAD.WIDE.U32 R32, R181, UR4, R32 ;  /* 0x00000004b5207c25 */ /* 0x000fe2000f8e0020 */
[----:B------:R-:W-:Y:S01]  /*1840*/  IADD3 R40, P4, R26, R40, RZ ;  /* 0x000000281a287210 */ /* 0x000fe20007f9e0ff */
[----:B------:R-:W-:Y:S02]  /*1850*/  ULDC.64 UR4, c[0x0][0x258] ;  /* 0x0000960000047ab9 */ /* 0x000fe40000000a00 */
[----:B------:R-:W-:Y:S02]  /*1860*/  IMAD.IADD R208, R20, 0x1, -R208 ;  /* 0x0000000114d07824 */ /* 0x000fe400078e0ad0 */
[----:B------:R-:W-:Y:S01]  /*1870*/  IMAD R35, R29, R9, R35 ;  /* 0x000000091d237224 */ /* 0x000fe200078e0223 */
[----:B------:R-:W-:Y:S01]  /*1880*/  SHF.R.S32.HI R29, RZ, 0x1f, R37 ;  /* 0x0000001fff1d7819 */ /* 0x000fe20000011425 */
[----:B------:R-:W-:-:S02]  /*1890*/  IMAD R27, R27, R209, R208 ;  /* 0x000000d11b1b7224 */ /* 0x000fc400078e02d0 */
[----:B------:R-:W-:Y:S01]  /*18a0*/  IMAD.IADD R33, R33, 0x1, R34 ;  /* 0x0000000121217824 */ /* 0x000fe200078e0222 */
[----:B------:R-:W-:Y:S01]  /*18b0*/  IADD3.X R41, R25, R41, R35, P4, !PT ;  /* 0x0000002919297210 */ /* 0x000fe200027fe423 */
[----:B------:R-:W-:Y:S01]  /*18c0*/  IMAD R25, R13, UR4, RZ ;  /* 0x000000040d197c24 */ /* 0x000fe2000f8e02ff */
[----:B------:R-:W-:Y:S01]  /*18d0*/  LEA.HI R29, R29, R37, RZ, 0x6 ;  /* 0x000000251d1d7211 */ /* 0x000fe200078f30ff */
[----:B------:R-:W-:Y:S01]  /*18e0*/  IMAD.WIDE.U32 R32, R180, R4, R32 ;  /* 0x00000004b4207225 */ /* 0x000fe200078e0020 */
[----:B------:R-:W-:Y:S02]  /*18f0*/  IADD3 R28, P2, R27, R28, RZ ;  /* 0x0000001c1b1c7210 */ /* 0x000fe40007f5e0ff */
[----:B------:R-:W-:Y:S01]  /*1900*/  SHF.R.S32.HI R29, RZ, 0x6, R29 ;  /* 0x00000006ff1d7819 */ /* 0x000fe2000001141d */
[----:B------:R-:W-:Y:S01]  /*1910*/  IMAD R30, R181, UR5, R25 ;  /* 0x00000005b51e7c24 */ /* 0x000fe2000f8e0219 */
[----:B------:R-:W-:Y:S01]  /*1920*/  LEA.HI.X.SX32 R24, R27, R24, 0x1, P2 ;  /* 0x000000181b187211 */ /* 0x000fe200010f0eff */
[----:B------:R-:W-:Y:S01]  /*1930*/  IMAD.WIDE.U32 R40, R181, UR4, R40 ;  /* 0x00000004b5287c25 */ /* 0x000fe2000f8e0028 */
[----:B------:R-:W1:Y:S01]  /*1940*/  LDC.64 R26, c[0x0][0x2b0] ;  /* 0x0000ac00ff1a7b82 */ /* 0x000e620000000a00 */
[----:B------:R-:W-:Y:S01]  /*1950*/  VIMNMX R204, RZ, R29, !PT ;  /* 0x0000001dffcc7248 */ /* 0x000fe20007fe0100 */
[----:B------:R-:W-:Y:S01]  /*1960*/  ULDC.64 UR4, c[0x0][0x400] ;  /* 0x0001000000047ab9 */ /* 0x000fe20000000a00 */
[----:B------:R-:W-:Y:S01]  /*1970*/  IMAD R25, R14, R4, RZ ;  /* 0x000000040e197224 */ /* 0x000fe200078e02ff */
[----:B------:R-:W-:Y:S01]  /*1980*/  IADD3 R29, R41, R30, RZ ;  /* 0x0000001e291d7210 */ /* 0x000fe20007ffe0ff */
[----:B---3--:R-:W-:Y:S01]  /*1990*/  IMAD.WIDE R38, R31, 0x4, R38 ;  /* 0x000000041f267825 */ /* 0x008fe200078e0226 */
[----:B------:R-:W-:-:S02]  /*19a0*/  LEA R232, P4, R40, UR10, 0x1 ;  /* 0x0000000a28e87c11 */ /* 0x000fc4000f8808ff */
[----:B------:R-:W-:Y:S01]  /*19b0*/  LEA R236, P2, R28, UR4, 0x2 ;  /* 0x000000041cec7c11 */ /* 0x000fe2000f8410ff */
[----:B------:R-:W-:Y:S01]  /*19c0*/  IMAD R25, R180, R5, R25 ;  /* 0x00000005b4197224 */ /* 0x000fe200078e0219 */
[----:B------:R-:W-:Y:S01]  /*19d0*/  LEA.HI.X R233, R40, UR11, R29, 0x1, P4 ;  /* 0x0000000b28e97c11 */ /* 0x000fe2000a0f0c1d */
[----:B------:R-:W-:Y:S01]  /*19e0*/  IMAD.MOV.U32 R207, RZ, RZ, R38 ;  /* 0x000000ffffcf7224 */ /* 0x000fe200078e0026 */
[----:B------:R-:W-:Y:S01]  /*19f0*/  ISETP.GT.AND P4, PT, R223, R204, PT ;  /* 0x000000ccdf00720c */ /* 0x000fe20003f84270 */
[----:B------:R-:W-:Y:S01]  /*1a00*/  IMAD.IADD R25, R33, 0x1, R25 ;  /* 0x0000000121197824 */ /* 0x000fe200078e0219 */
[----:B------:R-:W-:Y:S01]  /*1a10*/  LEA R230, P3, R32, UR8, 0x1 ;  /* 0x0000000820e67c11 */ /* 0x000fe2000f8608ff */
[----:B------:R-:W-:Y:S01]  /*1a20*/  VIADD R223, R223, 0xffffffff ;  /* 0xffffffffdfdf7836 */ /* 0x000fe20000000000 */
[----:B------:R-:W-:Y:S02]  /*1a30*/  LEA.HI.X R237, R28, UR5, R24, 0x2, P2 ;  /* 0x000000051ced7c11 */ /* 0x000fe400090f1418 */
[----:B------:R-:W-:-:S02]  /*1a40*/  LEA.HI.X R231, R32, UR9, R25, 0x1, P3 ;  /* 0x0000000920e77c11 */ /* 0x000fc400098f0c19 */
[----:B------:R-:W-:Y:S01]  /*1a50*/  MOV R206, R39 ;  /* 0x0000002700ce7202 */ /* 0x000fe20000000f00 */
[----:B-1----:R-:W-:-:S04]  /*1a60*/  IMAD.WIDE R234, R234, 0x4, R26 ;  /* 0x00000004eaea7825 */ /* 0x002fc800078e021a */
        /* <DEDUP_REMOVED lines=8> */
[C---:B--2---:R-:W-:Y:S02]  /*1af0*/  @P0 IMAD R10, R8.reuse, R7, RZ ;  /* 0x00000007080a0224 */ /* 0x044fe400078e02ff */
        /* <DEDUP_REMOVED lines=16> */
.L_x_1054:
        /* <DEDUP_REMOVED lines=11> */
[----:B------:R-:W-:-:S07]  /*1cb0*/  IADD3 R15, R17, R0, RZ ;  /* 0x00000000110f7210 */ /* 0x000fce0007ffe0ff */
.L_x_1055:
        /* <DEDUP_REMOVED lines=9> */
[----:B------:R-:W-:Y:S01]  /*1d50*/  VIADD R11, R180, 0x40 ;  /* 0x00000040b40b7836 */ /* 0x000fe20000000000 */
[----:B------:R-:W-:Y:S01]  /*1d60*/  IADD3.X R9, R10, R9, R0, P0, !PT ;  /* 0x000000090a097210 */ /* 0x000fe200007fe400 */
[C---:B------:R-:W-:Y:S01]  /*1d70*/  VIADD R0, R180.reuse, 0x20 ;  /* 0x00000020b4007836 */ /* 0x040fe20000000000 */
[----:B------:R-:W-:-:S02]  /*1d80*/  IADD3 R10, R180, 0x60, RZ ;  /* 0x00000060b40a7810 */ /* 0x000fc40007ffe0ff */
[-C--:B------:R-:W-:Y:S02]  /*1d90*/  ISETP.GE.OR P1, PT, R11, R224.reuse, P3 ;  /* 0x000000e00b00720c */ /* 0x080fe40001f26670 */
[-C--:B------:R-:W-:Y:S01]  /*1da0*/  ISETP.GE.OR P2, PT, R0, R224.reuse, P3 ;  /* 0x000000e00000720c */ /* 0x080fe20001f46670 */
[----:B------:R-:W-:Y:S01]  /*1db0*/  IMAD R0, R13, UR4, RZ ;  /* 0x000000040d007c24 */ /* 0x000fe2000f8e02ff */
[-C--:B------:R-:W-:Y:S01]  /*1dc0*/  ISETP.GE.OR P0, PT, R10, R224.reuse, P3 ;  /* 0x000000e00a00720c */ /* 0x080fe20001f06670 */
[----:B------:R-:W-:Y:S01]  /*1dd0*/  IMAD.WIDE.U32 R10, R181, UR4, R8 ;  /* 0x00000004b50a7c25 */ /* 0x000fe2000f8e0008 */
[----:B------:R-:W-:-:S03]  /*1de0*/  ISETP.GE.OR P3, PT, R180, R224, P3 ;  /* 0x000000e0b400720c */ /* 0x000fc60001f66670 */
[----:B------:R-:W-:-:S05]  /*1df0*/  IMAD R0, R181, UR5, R0 ;  /* 0x00000005b5007c24 */ /* 0x000fca000f8e0200 */
[----:B------:R-:W-:-:S05]  /*1e00*/  IADD3 R0, R11, R0, RZ ;  /* 0x000000000b007210 */ /* 0x000fca0007ffe0ff */
        /* <DEDUP_REMOVED lines=11> */
.L_x_1057:
[----:B------:R-:W-:Y:S05]  /*1ec0*/  BSYNC B0 ;  /* 0x0000000000007941 */ /* 0x000fea0003800000 */
.L_x_1056:
        /* <DEDUP_REMOVED lines=14> */
.L_x_1059:
[----:B------:R-:W-:Y:S05]  /*1fb0*/  BSYNC B0 ;  /* 0x0000000000007941 */ /* 0x000fea0003800000 */
.L_x_1058:
        /* <DEDUP_REMOVED lines=14> */
.L_x_1061:
[----:B------:R-:W-:Y:S05]  /*20a0*/  BSYNC B0 ;  /* 0x0000000000007941 */ /* 0x000fea0003800000 */
.L_x_1060:
        /* <DEDUP_REMOVED lines=13> */
.L_x_1063:
[----:B------:R-:W-:Y:S05]  /*2180*/  BSYNC B0 ;  /* 0x0000000000007941 */ /* 0x000fea0003800000 */
.L_x_1062:
        /* <DEDUP_REMOVED lines=22> */
.L_x_1065:
[----:B------:R-:W-:Y:S05]  /*22f0*/  BSYNC B0 ;  /* 0x0000000000007941 */ /* 0x000fea0003800000 */
.L_x_1064:
        /* <DEDUP_REMOVED lines=14> */
.L_x_1067:
[----:B------:R-:W-:Y:S05]  /*23e0*/  BSYNC B0 ;  /* 0x0000000000007941 */ /* 0x000fea0003800000 */
.L_x_1066:
        /* <DEDUP_REMOVED lines=14> */
.L_x_1069:
[----:B------:R-:W-:Y:S05]  /*24d0*/  BSYNC B0 ;  /* 0x0000000000007941 */ /* 0x000fea0003800000 */
.L_x_1068:
        /* <DEDUP_REMOVED lines=14> */
.L_x_1053:
[----:B------:R-:W-:Y:S01]  /*25c0*/  IMAD R25, R187, -0x80, R224 ;  /* 0xffffff80bb197824 */ /* 0x000fe200078e02e0 */
[----:B------:R-:W-:Y:S01]  /*25d0*/  @P1 BAR.SYNC.DEFER_BLOCKING 0x0 ;  /* 0x0000000000001b1d */ /* 0x000fe20000010000 */
[C---:B------:R-:W-:Y:S02]  /*25e0*/  VIADD R13, R180.reuse, 0x40 ;  /* 0x00000040b40d7836 */ /* 0x040fe40000000000 */
[C---:B------:R-:W-:Y:S01]  /*25f0*/  VIADD R0, R180.reuse, 0x60 ;  /* 0x00000060b4007836 */ /* 0x040fe20000000000 */
[-C--:B------:R-:W-:Y:S01]  /*2600*/  ISETP.GE.AND P3, PT, R180, R25.reuse, PT ;  /* 0x00000019b400720c */ /* 0x080fe20003f66270 */
[-C--:B------:R-:W-:Y:S01]  /*2610*/  IMAD R24, R12, R10.reuse, RZ ;  /* 0x0000000a0c187224 */ /* 0x080fe200078e02ff */
[-C--:B------:R-:W-:Y:S01]  /*2620*/  ISETP.GE.AND P5, PT, R13, R25.reuse, PT ;  /* 0x000000190d00720c */ /* 0x080fe20003fa6270 */
[----:B------:R-:W-:Y:S01]  /*2630*/  VIADD R13, R180, 0x20 ;  /* 0x00000020b40d7836 */ /* 0x000fe20000000000 */
[-C--:B------:R-:W-:Y:S01]  /*2640*/  ISETP.GE.AND P4, PT, R0, R25.reuse, PT ;  /* 0x000000190000720c */ /* 0x080fe20003f86270 */
[----:B------:R-:W-:Y:S01]  /*2650*/  IMAD R0, R223, -0x40, R226 ;  /* 0xffffffc0df007824 */ /* 0x000fe200078e02e2 */
[----:B------:R-:W-:Y:S01]  /*2660*/  ULDC.64 UR4, c[0x0][0x268] ;  /* 0x00009a0000047ab9 */ /* 0x000fe20000000a00 */
[----:B------:R-:W-:Y:S01]  /*2670*/  IMAD.WIDE.U32 R26, R203, R10, R182 ;  /* 0x0000000acb1a7225 */ /* 0x000fe200078e00b6 */
[C---:B------:R-:W-:Y:S01]  /*2680*/  ISETP.GE.AND P6, PT, R13.reuse, R25, PT ;  /* 0x000000190d00720c */ /* 0x040fe20003fc6270 */
[----:B------:R-:W-:Y:S01]  /*2690*/  BSSY B0, `(.L_x_1071) ;  /* 0x0000027000007945 */ /* 0x000fe20003800000 */
[----:B------:R-:W-:Y:S01]  /*26a0*/  ISETP.GE.AND P2, PT, R13, R0, PT ;  /* 0x000000000d00720c */ /* 0x000fe20003f46270 */
[C---:B------:R-:W-:Y:S01]  /*26b0*/  IMAD R24, R203.reuse, R11, R24 ;  /* 0x0000000bcb187224 */ /* 0x040fe200078e0218 */
[----:B------:R-:W-:Y:S01]  /*26c0*/  P2R R13, PR, RZ, 0x8 ;  /* 0x00000008ff0d7803 */ /* 0x000fe20000000000 */
[----:B------:R-:W-:Y:S01]  /*26d0*/  IMAD.WIDE.U32 R28, R203, R6, R182 ;  /* 0x00000006cb1c7225 */ /* 0x000fe200078e00b6 */
[----:B------:R-:W-:-:S02]  /*26e0*/  IADD3 R26, P0, R19, R26, RZ ;  /* 0x0000001a131a7210 */ /* 0x000fc40007f1e0ff */
[----:B------:R-:W-:Y:S01]  /*26f0*/  ISETP.NE.AND P1, PT, R13, RZ, PT ;  /* 0x000000ff0d00720c */ /* 0x000fe20003f25270 */
[----:B------:R-:W-:Y:S01]  /*2700*/  IMAD R25, R23, UR4, RZ ;  /* 0x0000000417197c24 */ /* 0x000fe2000f8e02ff */
[----:B------:R-:W-:Y:S01]  /*2710*/  IADD3.X R27, R18, R27, R24, P0, !PT ;  /* 0x0000001b121b7210 */ /* 0x000fe200007fe418 */
[----:B------:R-:W-:Y:S01]  /*2720*/  IMAD R18, R12, R6, RZ ;  /* 0x000000060c127224 */ /* 0x000fe200078e02ff */
[----:B------:R-:W-:Y:S02]  /*2730*/  LEA R12, R186, UR6, 0x1 ;  /* 0x00000006ba0c7c11 */ /* 0x000fe4000f8e08ff */
[----:B------:R-:W-:Y:S01]  /*2740*/  IADD3 R24, P0, R22, R28, RZ ;  /* 0x0000001c16187210 */ /* 0x000fe20007f1e0ff */
[----:B------:R-:W-:Y:S01]  /*2750*/  IMAD R18, R203, R7, R18 ;  /* 0x00000007cb127224 */ /* 0x000fe200078e0212 */
[----:B------:R-:W-:Y:S01]  /*2760*/  LEA.HI R19, R223, R223, RZ, 0x1 ;  /* 0x000000dfdf137211 */ /* 0x000fe200078f08ff */
[C---:B------:R-:W-:Y:S01]  /*2770*/  IMAD R22, R17.reuse, UR5, R25 ;  /* 0x0000000511167c24 */ /* 0x040fe2000f8e0219 */
[----:B------:R-:W-:Y:S01]  /*2780*/  ISETP.GE.AND P3, PT, R180, R0, PT ;  /* 0x00000000b400720c */ /* 0x000fe20003f66270 */
[----:B------:R-:W-:Y:S01]  /*2790*/  IMAD.WIDE.U32 R26, R17, UR4, R26 ;  /* 0x00000004111a7c25 */ /* 0x000fe2000f8e001a */
[----:B------:R-:W-:Y:S01]  /*27a0*/  IADD3.X R25, R21, R29, R18, P0, !PT ;  /* 0x0000001d15197210 */ /* 0x000fe200007fe412 */
[----:B------:R1:W-:Y:S01]  /*27b0*/  @P1 STS.128 [R12+0xa000], RZ ;  /* 0x00a000ff0c001388 */ /* 0x0003e20000000c00 */
[----:B------:R-:W-:Y:S01]  /*27c0*/  LOP3.LUT R19, R19, 0xfffffffe, RZ, 0xc0, !PT ;  /* 0xfffffffe13137812 */ /* 0x000fe200078ec0ff */
[----:B------:R-:W-:Y:S01]  /*27d0*/  IMAD.IADD R22, R27, 0x1, R22 ;  /* 0x000000011b167824 */ /* 0x000fe200078e0216 */
[----:B------:R-:W-:Y:S07]  /*27e0*/  @P1 BRA `(.L_x_1072) ;  /* 0x0000000000441947 */ /* 0x000fee0003800000 */
        /* <DEDUP_REMOVED lines=17> */
.L_x_1072:
[----:B------:R-:W-:Y:S05]  /*2900*/  BSYNC B0 ;  /* 0x0000000000007941 */ /* 0x000fea0003800000 */
.L_x_1071:
        /* <DEDUP_REMOVED lines=22> */
.L_x_1074:
[----:B------:R-:W-:Y:S05]  /*2a70*/  BSYNC B0 ;  /* 0x0000000000007941 */ /* 0x000fea0003800000 */
.L_x_1073:
        /* <DEDUP_REMOVED lines=22> */
.L_x_1076:
[----:B------:R-:W-:Y:S05]  /*2be0*/  BSYNC B0 ;  /* 0x0000000000007941 */ /* 0x000fea0003800000 */
.L_x_1075:
        /* <DEDUP_REMOVED lines=21> */
.L_x_1078:
[----:B------:R-:W-:Y:S05]  /*2d40*/  BSYNC B0 ;  /* 0x0000000000007941 */ /* 0x000fea0003800000 */
.L_x_1077:
        /* <DEDUP_REMOVED lines=13> */
.L_x_1080:
[----:B------:R-:W-:Y:S05]  /*2e20*/  BSYNC B0 ;  /* 0x0000000000007941 */ /* 0x000fea0003800000 */
.L_x_1079:
[----:B------:R1:W-:Y:S01]  /*2e30*/  @P2 STS.128 [R12+0x5000], RZ ;  /* 0x005000ff0c002388 */ /* 0x0003e20000000c00 */
[----:B------:R-:W-:Y:S01]  /*2e40*/  VIADD R222, R186, 0x1000 ;  /* 0x00001000bade7836 */ /* 0x000fe20000000000 */
        /* <DEDUP_REMOVED lines=9> */
[----:B-1----:R-:W-:-:S04]  /*2ee0*/  LEA R10, P0, R4, R230, 0x6 ;  /* 0x000000e6040a7211 */ /* 0x002fc800078030ff */
[----:B------:R-:W-:-:S05]  /*2ef0*/  LEA.HI.X R11, R4, R231, R5, 0x6, P0 ;  /* 0x000000e7040b7211 */ /* 0x000fca00000f3405 */
[----:B------:R-:W-:Y:S01]  /*2f00*/  @!PT LDS RZ, [RZ] ;  /* 0x00000000fffff984 */ /* 0x000fe20000000800 */
[----:B------:R-:W-:Y:S01]  /*2f10*/  @!PT LDS RZ, [RZ] ;  /* 0x00000000fffff984 */ /* 0x000fe20000000800 */
[----:B------:R-:W-:Y:S01]  /*2f20*/  @!PT LDS RZ, [RZ] ;  /* 0x00000000fffff984 */ /* 0x000fe20000000800 */
[----:B------:R1:W-:Y:S04]  /*2f30*/  LDGSTS.E.BYPASS.LTC128B.128 [R12+0x5000], desc[UR16][R10.64] ;  /* 0x050000000a0c7fae */ /* 0x0003e8000b901d50 */
.L_x_1082:
[----:B------:R-:W-:Y:S05]  /*2f40*/  BSYNC B0 ;  /* 0x0000000000007941 */ /* 0x000fea0003800000 */
.L_x_1081:
        /* <DEDUP_REMOVED lines=17> */
.L_x_1084:
[----:B------:R-:W-:Y:S05]  /*3060*/  BSYNC B0 ;  /* 0x0000000000007941 */ /* 0x000fea0003800000 */
.L_x_1083:
        /* <DEDUP_REMOVED lines=19> */
.L_x_1086:
[----:B------:R-:W-:Y:S05]  /*31a0*/  BSYNC B0 ;  /* 0x0000000000007941 */ /* 0x000fea0003800000 */
.L_x_1085:
[----:B------:R-:W-:Y:S01]  /*31b0*/  ISETP.NE.AND P0, PT, R13, RZ, PT ;  /* 0x000000ff0d00720c */ /* 0x000fe20003f05270 */
[----:B------:R-:W-:Y:S01]  /*31c0*/  ULDC.64 UR4, c[0x0][0x260] ;  /* 0x0000980000047ab9 */ /* 0x000fe20000000a00 */
[----:B------:R-:W-:Y:S01]  /*31d0*/  BSSY B0, `(.L_x_1087) ;  /* 0x0000019000007945 */ /* 0x000fe20003800000 */
[----:B------:R-:W-:Y:S01]  /*31e0*/  IMAD R23, R23, UR4, RZ ;  /* 0x0000000417177c24 */ /* 0x000fe2000f8e02ff */
[----:B-1----:R-:W-:Y:S01]  /*31f0*/  IADD3 R10, R185, 0x8, RZ ;  /* 0x00000008b90a7810 */ /* 0x002fe20007ffe0ff */
[----:B------:R-:W-:Y:S01]  /*3200*/  IMAD.WIDE.U32 R24, R17, UR4, R24 ;  /* 0x0000000411187c25 */ /* 0x000fe2000f8e0018 */
[----:B------:R-:W-:-:S03]  /*3210*/  IADD3 R4, R185, 0x28, RZ ;  /* 0x00000028b9047810 */ /* 0x000fc60007ffe0ff */
        /* <DEDUP_REMOVED lines=20> */
.L_x_1088:
[----:B------:R-:W-:Y:S05]  /*3360*/  BSYNC B0 ;  /* 0x0000000000007941 */ /* 0x000fea0003800000 */
.L_x_1087:
        /* <DEDUP_REMOVED lines=22> */
.L_x_1090:
[----:B------:R-:W-:Y:S05]  /*34d0*/  BSYNC B0 ;  /* 0x0000000000007941 */ /* 0x000fea0003800000 */
.L_x_1089:
        /* <DEDUP_REMOVED lines=22> */
.L_x_1092:
[----:B------:R-:W-:Y:S05]  /*3640*/  BSYNC B0 ;  /* 0x0000000000007941 */ /* 0x000fea0003800000 */
.L_x_1091:
        /* <DEDUP_REMOVED lines=21> */
.L_x_1094:
[----:B------:R-:W-:Y:S05]  /*37a0*/  BSYNC B0 ;  /* 0x0000000000007941 */ /* 0x000fea0003800000 */
.L_x_1093:
[----:B------:R-:W0:Y:S01]  /*37b0*/  LDGDEPBAR ;  /* 0x00000000000079af */ /* 0x000e220000000000 */
[C---:B------:R-:W-:Y:S01]  /*37c0*/  VIADD R5, R185.reuse, 0x20 ;  /* 0x00000020b9057836 */ /* 0x040fe20000000000 */
[-C--:B------:R-:W-:Y:S01]  /*37d0*/  ISETP.GE.AND P0, PT, R4, R0.reuse, PT ;  /* 0x000000000400720c */ /* 0x080fe20003f06270 */
[----:B------:R-:W-:Y:S01]  /*37e0*/  IMAD.MOV.U32 R219, RZ, RZ, 0x7f800000 ;  /* 0x7f800000ffdb7424 */ /* 0x000fe200078e00ff */
[-C--:B------:R-:W-:Y:S01]  /*37f0*/  ISETP.GE.AND P4, PT, R185, R0.reuse, PT ;  /* 0x00000000b900720c */ /* 0x080fe20003f86270 */
[----:B------:R-:W-:Y:S01]  /*3800*/  IMAD.MOV.U32 R220, RZ, RZ, 0x7f800000 ;  /* 0x7f800000ffdc7424 */ /* 0x000fe200078e00ff */
[-C--:B------:R-:W-:Y:S01]  /*3810*/  ISETP.GE.AND P3, PT, R10, R0.reuse, PT ;  /* 0x000000000a00720c */ /* 0x080fe20003f66270 */
[----:B------:R-:W-:Y:S01]  /*3820*/  IMAD.MOV.U32 R221, RZ, RZ, 0x7f800000 ;  /* 0x7f800000ffdd7424 */ /* 0x000fe200078e00ff */
[----:B------:R-:W-:Y:S01]  /*3830*/  ISETP.GE.AND P2, PT, R5, R0, PT ;  /* 0x000000000500720c */ /* 0x000fe20003f46270 */
[----:B------:R-:W-:Y:S01]  /*3840*/  IMAD.MOV.U32 R218, RZ, RZ, 0x7f800000 ;  /* 0x7f800000ffda7424 */ /* 0x000fe200078e00ff */
[----:B------:R-:W2:Y:S01]  /*3850*/  LDC.64 R176, c[0x0][0x3b8] ;  /* 0x0000ee00ffb07b82 */ /* 0x000ea20000000a00 */
[----:B-1----:R-:W-:Y:S01]  /*3860*/  IMAD.WIDE R6, R185, 0x4, R234 ;  /* 0x00000004b9067825 */ /* 0x002fe200078e02ea */
[----:B------:R-:W-:Y:S01]  /*3870*/  SHF.R.S32.HI R229, RZ, 0x1f, R208 ;  /* 0x0000001fffe57819 */ /* 0x000fe200000114d0 */
[----:B------:R-:W-:Y:S01]  /*3880*/  ULDC UR4, c[0x0][0x2d0] ;  /* 0x0000b40000047ab9 */ /* 0x000fe20000000800 */
[----:B------:R-:W-:Y:S01]  /*3890*/  ULDC UR5, c[0x0][0x398] ;  /* 0x0000e60000057ab9 */ /* 0x000fe20000000800 */
[----:B------:R-:W-:-:S04]  /*38a0*/  @!P0 IMAD.WIDE R4, R4, 0x4, R234 ;  /* 0x0000000404048825 */ /* 0x000fc800078e02ea */
[C---:B------:R-:W-:Y:S01]  /*38b0*/  IMAD.SHL.U32 R214, R209.reuse, 0x10, RZ ;  /* 0x00000010d1d67824 */ /* 0x040fe200078e00ff */
[----:B------:R-:W5:Y:S01]  /*38c0*/  @!P4 LDG.E R220, desc[UR16][R6.64] ;  /* 0x0000001006dcc981 */ /* 0x000f62000c1e1900 */
[----:B------:R-:W-:Y:S01]  /*38d0*/  IMAD.SHL.U32 R215, R209, 0x8, RZ ;  /* 0x00000008d1d77824 */ /* 0x000fe200078e00ff */
[----:B------:R-:W1:Y:S08]  /*38e0*/  LDC R217, c[0x0][0x394] ;  /* 0x0000e500ffd97b82 */ /* 0x000e700000000800 */
[----:B------:R-:W1:Y:S01]  /*38f0*/  LDC R202, c[0x0][0x394] ;  /* 0x0000e500ffca7b82 */ /* 0x000e620000000800 */
[----:B------:R-:W5:Y:S01]  /*3900*/  @!P3 LDG.E R221, desc[UR16][R6.64+0x20] ;  /* 0x0000201006ddb981 */ /* 0x000f62000c1e1900 */
[----:B------:R-:W-:-:S04]  /*3910*/  DEPBAR.LE SB0, 0x1 ;  /* 0x000080400000791a */ /* 0x000fc80000000000 */
[----:B------:R-:W5:Y:S01]  /*3920*/  @!P2 LDG.E R218, desc[UR16][R6.64+0x80] ;  /* 0x0000801006daa981 */ /* 0x000f62000c1e1900 */
[----:B------:R-:W-:Y:S02]  /*3930*/  IMAD.IADD R203, R203, 0x1, R226 ;  /* 0x00000001cbcb7824 */ /* 0x000fe400078e02e2 */
[----:B------:R-:W-:Y:S01]  /*3940*/  IMAD.MOV.U32 R166, RZ, RZ, 0x20 ;  /* 0x00000020ffa67424 */ /* 0x000fe200078e00ff */
[----:B------:R3:W5:Y:S01]  /*3950*/  @!P0 LDG.E R219, desc[UR16][R4.64] ;  /* 0x0000001004db8981 */ /* 0x000762000c1e1900 */
[----:B------:R-:W-:Y:S02]  /*3960*/  VIADD R168, R173, 0x1000 ;  /* 0x00001000ada87836 */ /* 0x000fe40000000000 */
[----:B------:R-:W-:Y:S01]  /*3970*/  VIADD R167, R172, 0x1000 ;  /* 0x00001000aca77836 */ /* 0x000fe20000000000 */
[----:B------:R-:W-:Y:S01]  /*3980*/  BAR.SYNC.DEFER_BLOCKING 0x0 ;  /* 0x0000000000007b1d */ /* 0x000fe20000010000 */
[----:B------:R-:W-:Y:S01]  /*3990*/  IMAD.MOV.U32 R174, RZ, RZ, 0x40 ;  /* 0x00000040ffae7424 */ /* 0x000fe200078e00ff */
[----:B------:R-:W-:Y:S01]  /*39a0*/  CS2R R94, SRZ ;  /* 0x00000000005e7805 */ /* 0x000fe2000001ff00 */
[C---:B------:R-:W-:Y:S01]  /*39b0*/  IMAD R213, R209.reuse, 0x18, RZ ;  /* 0x00000018d1d57824 */ /* 0x040fe200078e02ff */
[----:B------:R-:W-:Y:S01]  /*39c0*/  CS2R R92, SRZ ;  /* 0x00000000005c7805 */ /* 0x000fe2000001ff00 */
[C---:B------:R-:W-:Y:S01]  /*39d0*/  IMAD.SHL.U32 R212, R209.reuse, 0x20, RZ ;  /* 0x00000020d1d47824 */ /* 0x040fe200078e00ff */
[----:B------:R-:W-:Y:S01]  /*39e0*/  CS2R R98, SRZ ;  /* 0x0000000000627805 */ /* 0x000fe2000001ff00 */
[C---:B------:R-:W-:Y:S01]  /*39f0*/  IMAD R211, R209.reuse, 0x28, RZ ;  /* 0x00000028d1d37824 */ /* 0x040fe200078e02ff */
[----:B------:R-:W-:Y:S01]  /*3a00*/  CS2R R96, SRZ ;  /* 0x0000000000607805 */ /* 0x000fe2000001ff00 */
[----:B------:R-:W-:Y:S01]  /*3a10*/  IMAD R210, R209, 0x30, RZ ;  /* 0x00000030d1d27824 */ /* 0x000fe200078e02ff */
[----:B------:R-:W-:Y:S01]  /*3a20*/  CS2R R90, SRZ ;  /* 0x00000000005a7805 */ /* 0x000fe2000001ff00 */
[----:B------:R-:W-:Y:S01]  /*3a30*/  IMAD.MOV R205, RZ, RZ, -R205 ;  /* 0x000000ffffcd7224 */ /* 0x000fe200078e0acd */
        /* <DEDUP_REMOVED lines=11> */
[----:B------:R-:W-:Y:S01]  /*3af0*/  CS2R R62, SRZ ;  /* 0x00000000003e7805 */ /* 0x000fe2000001ff00 */
[----:B--2---:R-:W2:Y:S01]  /*3b00*/  LDG.E.64 R6, desc[UR16][R176.64+0x8] ;  /* 0x00000810b0067981 */ /* 0x004ea2000c1e1b00 */
[----:B------:R-:W-:-:S02]  /*3b10*/  LEA.HI R0, R15, R20, RZ, 0x4 ;  /* 0x000000140f007211 */ /* 0x000fc400078f20ff */
        /* <DEDUP_REMOVED lines=19> */
[----:B------:R-:W-:Y:S01]  /*3c50*/  CS2R R36, SRZ ;  /* 0x0000000000247805 */ /* 0x000fe2000001ff00 */
[----:B------:R-:W-:Y:S01]  /*3c60*/  IMAD.MOV.U32 R216, RZ, RZ, R222 ;  /* 0x000000ffffd87224 */ /* 0x000fe200078e00de */
[----:B------:R-:W-:Y:S01]  /*3c70*/  ULDC.U8 UR9, c[0x0][0x388] ;  /* 0x0000e20000097ab9 */ /* 0x000fe20000000000 */
[----:B------:R1:W1:Y:S01]  /*3c80*/  LDSM.16.M88.4 R152, [R3+0xa800] ;  /* 0x00a800000398783b */ /* 0x0002620000000200 */
[----:B------:R-:W-:-:S03]  /*3c90*/  ULDC UR8, c[0x0][0x2ec] ;  /* 0x0000bb0000087ab9 */ /* 0x000fc60000000800 */
[----:B------:R-:W4:Y:S01]  /*3ca0*/  LDG.E.64 R176, desc[UR16][R176.64] ;  /* 0x00000010b0b07981 */ /* 0x000f22000c1e1b00 */
[----:B------:R-:W-:Y:S01]  /*3cb0*/  LOP3.LUT R0, R0, 0xfffffff0, RZ, 0xc0, !PT ;  /* 0xfffffff000007812 */ /* 0x000fe200078ec0ff */
[----:B------:R-:W-:Y:S01]  /*3cc0*/  VIADD R201, R214, 0x20 ;  /* 0x00000020d6c97836 */ /* 0x000fe20000000000 */
[----:B------:R-:W-:Y:S01]  /*3cd0*/  IADD3 R203, -R224, 0x80, R203 ;  /* 0x00000080e0cb7810 */ /* 0x000fe20007ffe1cb */
[----:B------:R1:W1:Y:S01]  /*3ce0*/  LDSM.16.M88.4 R156, [R2+0xa000] ;  /* 0x00a00000029c783b */ /* 0x0002620000000200 */
[----:B---3--:R-:W-:Y:S01]  /*3cf0*/  IMAD R4, R184, R16, R181 ;  /* 0x00000010b8047224 */ /* 0x008fe200078e02b5 */
[----:B------:R-:W-:Y:S01]  /*3d00*/  SEL R168, R168, R173, !P1 ;  /* 0x000000ada8a87207 */ /* 0x000fe20004800000 */
[----:B------:R-:W-:Y:S01]  /*3d10*/  IMAD.IADD R0, R20, 0x1, -R0 ;  /* 0x0000000114007824 */ /* 0x000fe200078e0a00 */
[----:B------:R3:W1:Y:S01]  /*3d20*/  LDSM.16.M88.4 R160, [R2+0xa800] ;  /* 0x00a8000002a0783b */ /* 0x0006620000000200 */
[----:B------:R-:W-:Y:S01]  /*3d30*/  IMAD.IADD R200, R215, 0x1, R201 ;  /* 0x00000001d7c87824 */ /* 0x000fe200078e02c9 */
[----:B------:R-:W-:Y:S01]  /*3d40*/  SEL R167, R167, R172, !P1 ;  /* 0x000000aca7a77207 */ /* 0x000fe20004800000 */
[----:B------:R-:W-:Y:S01]  /*3d50*/  IMAD.SHL.U32 R4, R4, 0x20, RZ ;  /* 0x0000002004047824 */ /* 0x000fe200078e00ff */
[----:B------:R-:W-:Y:S01]  /*3d60*/  SHF.R.S32.HI R5, RZ, 0x1f, R0 ;  /* 0x0000001fff057819 */ /* 0x000fe20000011400 */
[----:B------:R-:W-:Y:S01]  /*3d70*/  IMAD.IADD R199, R215, 0x1, R200 ;  /* 0x00000001d7c77824 */ /* 0x000fe200078e02c8 */
[----:B------:R-:W-:Y:S01]  /*3d80*/  LEA R168, R168, UR6, 0x1 ;  /* 0x00000006a8a87c11 */ /* 0x000fe2000f8e08ff */
[----:B------:R-:W-:Y:S01]  /*3d90*/  IMAD R209, R209, 0x38, RZ ;  /* 0x00000038d1d17824 */ /* 0x000fe200078e02ff */
[----:B------:R-:W-:Y:S01]  /*3da0*/  LEA.HI R5, R5, R0, RZ, 0x3 ;  /* 0x0000000005057211 */ /* 0x000fe200078f18ff */
[----:B------:R-:W-:Y:S01]  /*3db0*/  IMAD.IADD R198, R215, 0x1, R199 ;  /* 0x00000001d7c67824 */ /* 0x000fe200078e02c7 */
[----:B------:R-:W-:Y:S01]  /*3dc0*/  LEA R167, R167, UR6, 0x1 ;  /* 0x00000006a7a77c11 */ /* 0x000fe2000f8e08ff */
[----:B------:R-:W-:Y:S01]  /*3dd0*/  VIADD R203, R203, -UR14 ;  /* 0x8000000ecbcb7c36 */ /* 0x000fe20008000000 */
[----:B------:R-:W-:Y:S01]  /*3de0*/  LOP3.LUT R5, R5, 0xfffffff8, RZ, 0xc0, !PT ;  /* 0xfffffff805057812 */ /* 0x000fe200078ec0ff */
[----:B------:R-:W-:-:S04]  /*3df0*/  IMAD.IADD R197, R215, 0x1, R198 ;  /* 0x00000001d7c57824 */ /* 0x000fc800078e02c6 */
[----:B------:R-:W-:Y:S02]  /*3e00*/  IMAD.IADD R0, R0, 0x1, -R5 ;  /* 0x0000000100007824 */ /* 0x000fe400078e0a05 */
[----:B------:R-:W-:-:S03]  /*3e10*/  IMAD.IADD R228, R215, 0x1, R197 ;  /* 0x00000001d7e47824 */ /* 0x000fc600078e02c5 */
[C---:B------:R-:W-:Y:S02]  /*3e20*/  LOP3.LUT P0, RZ, R0.reuse, 0x2, RZ, 0xc0, !PT ;  /* 0x0000000200ff7812 */ /* 0x040fe4000780c0ff */
[----:B------:R-:W-:Y:S02]  /*3e30*/  LOP3.LUT P2, RZ, R0, 0x4, RZ, 0xc0, !PT ;  /* 0x0000000400ff7812 */ /* 0x000fe4000784c0ff */
[----:B------:R-:W-:Y:S02]  /*3e40*/  SEL R166, R166, 0xffffffe0, !P0 ;  /* 0xffffffe0a6a67807 */ /* 0x000fe40004000000 */
[----:B------:R-:W-:-:S03]  /*3e50*/  SEL R174, R174, 0xffffffc0, !P2 ;  /* 0xffffffc0aeae7807 */ /* 0x000fc60005000000 */
[----:B------:R-:W-:Y:S01]  /*3e60*/  IMAD.IADD R0, R171, 0x1, R166 ;  /* 0x00000001ab007824 */ /* 0x000fe200078e02a6 */
[----:B--2---:R-:W-:Y:S02]  /*3e70*/  IADD3 R208, P4, P3, R4, R6, R208 ;  /* 0x0000000604d07210 */ /* 0x004fe40007b9e0d0 */
[----:B------:R-:W-:-:S04]  /*3e80*/  SHF.R.S32.HI R4, RZ, 0x1f, R4 ;  /* 0x0000001fff047819 */ /* 0x000fc80000011404 */
[----:B------:R-:W-:-:S04]  /*3e90*/  IADD3.X R229, R4, R7, R229, P4, P3 ;  /* 0x0000000704e57210 */ /* 0x000fc800027e64e5 */
[----:B-1-34-:R-:W-:-:S07]  /*3ea0*/  LOP3.LUT R229, R229, R176, RZ, 0x3c, !PT ;  /* 0x000000b0e5e57212 */ /* 0x01afce00078e3cff */
.L_x_1099:
[----:B------:R-:W0:Y:S01]  /*3eb0*/  LDGDEPBAR ;  /* 0x00000000000079af */ /* 0x000e220000000000 */
[----:B------:R-:W-:Y:S01]  /*3ec0*/  IMAD.MOV.U32 R4, RZ, RZ, R207 ;  /* 0x000000ffff047224 */ /* 0x000fe200078e00cf */
[C---:B------:R-:W-:Y:S01]  /*3ed0*/  IADD3 R175, R168.reuse, R166, RZ ;  /* 0x000000a6a8af7210 */ /* 0x040fe20007ffe0ff */
[----:B------:R-:W-:Y:S02]  /*3ee0*/  IMAD.MOV.U32 R5, RZ, RZ, R206 ;  /* 0x000000ffff057224 */ /* 0x000fe400078e00ce */
[----:B------:R-:W-:Y:S01]  /*3ef0*/  IMAD.IADD R124, R168, 0x1, R174 ;  /* 0x00000001a87c7824 */ /* 0x000fe200078e02ae */
[C---:B------:R-:W-:Y:S04]  /*3f00*/  LEA R4, P0, R185.reuse, R4, 0x2 ;  /* 0x00000004b9047211 */ /* 0x040fe800078010ff */
[----:B------:R-:W-:Y:S01]  /*3f10*/  LEA.HI.X.SX32 R5, R185, R5, 0x2, P0 ;  /* 0x00000005b9057211 */ /* 0x000fe200000f16ff */
        /* <DEDUP_REMOVED lines=11> */
[----:B------:R-:W4:Y:S04]  /*3fd0*/  LDSM.16.M88.4 R108, [R164+0x6000] ;  /* 0x00600000a46c783b */ /* 0x000f280000000200 */
[----:B------:R-:W4:Y:S04]  /*3fe0*/  LDSM.16.M88.4 R112, [R175+0x1000] ;  /* 0x00100000af70783b */ /* 0x000f280000000200 */
[----:B------:R-:W4:Y:S04]  /*3ff0*/  LDSM.16.M88.4 R116, [R164+0x6800] ;  /* 0x00680000a474783b */ /* 0x000f280000000200 */
[----:B------:R-:W-:Y:S04]  /*4000*/  LDSM.16.M88.4 R120, [R3+0x6000] ;  /* 0x006000000378783b */ /* 0x000fe80000000200 */
[----:B------:R-:W-:Y:S01]  /*4010*/  LDSM.16.M88.4 R128, [R3+0x6800] ;  /* 0x006800000380783b */ /* 0x000fe20000000200 */
[-C--:B-1----:R-:W-:Y:S06]  /*4020*/  HMMA.16816.F32 R4, R32, R16.reuse, RZ ;  /* 0x000000102004723c */ /* 0x082fec00000018ff */
[C---:B--2---:R-:W-:Y:S06]  /*4030*/  HMMA.16816.F32 R8, R28.reuse, R16, RZ ;  /* 0x000000101c08723c */ /* 0x044fec00000018ff */
        /* <DEDUP_REMOVED lines=12> */
[----:B------:R-:W-:Y:S05]  /*4100*/  LDSM.16.M88.4 R108, [R2+0x6000] ;  /* 0x00600000026c783b */ /* 0x000fea0000000200 */
[-C--:B------:R-:W-:Y:S06]  /*4110*/  HMMA.16816.F32 R20, R104, R116.reuse, R20 ;  /* 0x000000746814723c */ /* 0x080fec0000001814 */
[C---:B------:R-:W-:Y:S06]  /*4120*/  HMMA.16816.F32 R24, R112.reuse, R116, R24 ;  /* 0x000000747018723c */ /* 0x040fec0000001818 */
[-C--:B------:R-:W-:Y:S06]  /*4130*/  HMMA.16816.F32 R28, R112, R118.reuse, R28 ;  /* 0x00000076701c723c */ /* 0x080fec000000181c */
[----:B------:R-:W-:Y:S01]  /*4140*/  HMMA.16816.F32 R32, R104, R118, R32 ;  /* 0x000000766820723c */ /* 0x000fe20000001820 */
[----:B------:R-:W-:Y:S04]  /*4150*/  LDSM.16.M88.4 R116, [R2+0x6800] ;  /* 0x006800000274783b */ /* 0x000fe80000000200 */
[----:B------:R-:W-:Y:S01]  /*4160*/  IADD3 R112, R175, R174, RZ ;  /* 0x000000aeaf707210 */ /* 0x000fe20007ffe0ff */
[-C--:B-1----:R-:W-:Y:S04]  /*4170*/  HMMA.16816.F32 R4, R100, R120.reuse, R4 ;  /* 0x000000786404723c */ /* 0x082fe80000001804 */
[----:B------:R-:W1:Y:S02]  /*4180*/  LDSM.16.M88.4 R104, [R112] ;  /* 0x000000007068783b */ /* 0x000e640000000200 */
[C---:B--2---:R-:W-:Y:S02]  /*4190*/  HMMA.16816.F32 R8, R124.reuse, R120, R8 ;  /* 0x000000787c08723c */ /* 0x044fe40000001808 */
[----:B------:R-:W2:Y:S04]  /*41a0*/  LDSM.16.M88.4 R112, [R112+0x1000] ;  /* 0x001000007070783b */ /* 0x000ea80000000200 */
[-C--:B------:R-:W-:Y:S06]  /*41b0*/  HMMA.16816.F32 R12, R124, R122.reuse, R12 ;  /* 0x0000007a7c0c723c */ /* 0x080fec000000180c */
[C---:B------:R-:W-:Y:S06]  /*41c0*/  HMMA.16816.F32 R16, R100.reuse, R122, R16 ;  /* 0x0000007a6410723c */ /* 0x040fec0000001810 */
[-C--:B------:R-:W-:Y:S06]  /*41d0*/  HMMA.16816.F32 R20, R100, R128.reuse, R20 ;  /* 0x000000806414723c */ /* 0x080fec0000001814 */
[C---:B------:R-:W-:Y:S06]  /*41e0*/  HMMA.16816.F32 R24, R124.reuse, R128, R24 ;  /* 0x000000807c18723c */ /* 0x040fec0000001818 */
[-C--:B------:R-:W-:Y:S06]  /*41f0*/  HMMA.16816.F32 R28, R124, R130.reuse, R28 ;  /* 0x000000827c1c723c */ /* 0x080fec000000181c */
[----:B------:R-:W-:Y:S06]  /*4200*/  HMMA.16816.F32 R32, R100, R130, R32 ;  /* 0x000000826420723c */ /* 0x000fec0000001820 */
[-C--:B-1----:R-:W-:Y:S05]  /*4210*/  HMMA.16816.F32 R4, R104, R108.reuse, R4 ;  /* 0x0000006c6804723c */ /* 0x082fea0000001804 */
[----:B------:R-:W-:Y:S01]  /*4220*/  MOV R100, R202 ;  /* 0x000000ca00647202 */ /* 0x000fe20000000f00 */
[C---:B--2---:R-:W-:Y:S06]  /*4230*/  HMMA.16816.F32 R8, R112.reuse, R108, R8 ;  /* 0x0000006c7008723c */ /* 0x044fec0000001808 */
[-C--:B------:R-:W-:Y:S05]  /*4240*/  HMMA.16816.F32 R12, R112, R110.reuse, R12 ;  /* 0x0000006e700c723c */ /* 0x080fea000000180c */
[----:B------:R-:W-:Y:S01]  /*4250*/  IMAD.SHL.U32 R108, R223, 0x40, RZ ;  /* 0x00000040df6c7824 */ /* 0x000fe200078e00ff */
[C---:B------:R-:W-:Y:S04]  /*4260*/  HMMA.16816.F32 R16, R104.reuse, R110, R16 ;  /* 0x0000006e6810723c */ /* 0x040fe80000001810 */
[----:B------:R-:W-:Y:S02]  /*4270*/  ISETP.GE.AND P0, PT, R108, R203, PT ;  /* 0x000000cb6c00720c */ /* 0x000fe40003f06270 */
[-C--:B------:R-:W-:Y:S06]  /*4280*/  HMMA.16816.F32 R20, R104, R116.reuse, R20 ;  /* 0x000000746814723c */ /* 0x080fec0000001814 */
[C---:B------:R-:W-:Y:S06]  /*4290*/  HMMA.16816.F32 R24, R112.reuse, R116, R24 ;  /* 0x000000747018723c */ /* 0x040fec0000001818 */
[-C--:B------:R-:W-:Y:S05]  /*42a0*/  HMMA.16816.F32 R28, R112, R118.reuse, R28 ;  /* 0x00000076701c723c */ /* 0x080fea000000181c */
[----:B------:R-:W-:Y:S01]  /*42b0*/  IMAD.MOV.U32 R116, RZ, RZ, R236 ;  /* 0x000000ffff747224 */ /* 0x000fe200078e00ec */
[----:B------:R-:W-:Y:S05]  /*42c0*/  HMMA.16816.F32 R32, R104, R118, R32 ;  /* 0x000000766820723c */ /* 0x000fea0000001820 */
[----:B------:R-:W-:Y:S01]  /*42d0*/  MOV R117, R237 ;  /* 0x000000ed00757202 */ /* 0x000fe20000000f00 */
[----:B------:R-:W-:Y:S07]  /*42e0*/  @!UPT UIADD3 URZ, URZ, URZ, URZ ;  /* 0x0000003f3f3ff290 */ /* 0x000fee000fffe03f */
[----:B------:R-:W-:Y:S11]  /*42f0*/  @!P0 BRA `(.L_x_1095) ;  /* 0x0000000000248947 */ /* 0x000ff60003800000 */
[----:B------:R-:W-:Y:S01]  /*4300*/  IADD3 R102, R108, 0x40, RZ ;  /* 0x000000406c667810 */ /* 0x000fe20007ffe0ff */
[----:B------:R-:W-:Y:S04]  /*4310*/  IMAD.SHL.U32 R101, R187, 0x80, RZ ;  /* 0x00000080bb657824 */ /* 0x000fe800078e00ff */
[C---:B------:R-:W-:Y:S02]  /*4320*/  IMAD.IADD R100, R101.reuse, 0x1, R226 ;  /* 0x0000000165647824 */ /* 0x040fe400078e02e2 */
[----:B------:R-:W-:Y:S03]  /*4330*/  VIADD R101, R101, 0x80 ;  /* 0x0000008065657836 */ /* 0x000fe60000000000 */
[----:B------:R-:W-:Y:S02]  /*4340*/  IADD3 R100, R217, R100, -R224 ;  /* 0x00000064d9647210 */ /* 0x000fe40007ffe8e0 */
[----:B------:R-:W-:Y:S02]  /*4350*/  ISETP.LT.AND P0, PT, R101, R224, PT ;  /* 0x000000e06500720c */ /* 0x000fe40003f01270 */
[----:B------:R-:W-:Y:S02]  /*4360*/  ISETP.GE.AND P1, PT, R102, R100, PT ;  /* 0x000000646600720c */ /* 0x000fe40003f26270 */
[----:B------:R-:W-:Y:S11]  /*4370*/  MOV R100, R217 ;  /* 0x000000d900647202 */ /* 0x000ff60000000f00 */
[----:B------:R-:W-:Y:S05]  /*4380*/  @!P1 BRA P0, `(.L_x_1096) ;  /* 0x0000000400fc9947 */ /* 0x000fea0000000000 */
.L_x_1095:
[--C-:B------:R-:W-:Y:S01]  /*4390*/  IADD3 R114, R224, 0x1, -R226.reuse ;  /* 0x00000001e0727810 */ /* 0x100fe20007ffe8e2 */
[----:B------:R-:W1:Y:S01]  /*43a0*/  S2R R101, SR_TID.X ;  /* 0x0000000000657919 */ /* 0x000e620000002100 */
[----:B------:R-:W-:Y:S01]  /*43b0*/  IADD3 R115, -R100, R224, -R226 ;  /* 0x000000e064737210 */ /* 0x000fe20007ffe9e2 */
[----:B------:R-:W-:Y:S02]  /*43c0*/  IMAD.SHL.U32 R107, R179, 0x20, RZ ;  /* 0x00000020b36b7824 */ /* 0x000fe400078e00ff */
[----:B------:R-:W-:Y:S02]  /*43d0*/  IMAD.IADD R108, R185, 0x1, R108 ;  /* 0x00000001b96c7824 */ /* 0x000fe400078e026c */
[----:B------:R-:W-:Y:S02]  /*43e0*/  VIADD R114, R114, UR5 ;  /* 0x0000000572727c36 */ /* 0x000fe40008000000 */
[C---:B------:R-:W-:Y:S02]  /*43f0*/  VIADD R106, R108.reuse, 0x8 ;  /* 0x000000086c6a7836 */ /* 0x040fe40000000000 */
[----:B------:R-:W-:Y:S01]  /*4400*/  VIADD R104, R108, 0x20 ;  /* 0x000000206c687836 */ /* 0x000fe20000000000 */
[----:B------:R-:W-:Y:S01]  /*4410*/  IADD3 R105, R114, 0x8, R108 ;  /* 0x0000000872697810 */ /* 0x000fe20007ffe06c */
[----:B------:R-:W-:Y:S01]  /*4420*/  VIADD R102, R108, 0x28 ;  /* 0x000000286c667836 */ /* 0x000fe20000000000 */
[C---:B------:R-:W-:Y:S01]  /*4430*/  VIADDMNMX R106, R115.reuse, R106, RZ, !PT ;  /* 0x0000006a736a7246 */ /* 0x040fe200078001ff */
[----:B------:R-:W-:Y:S01]  /*4440*/  IMAD.MOV.U32 R217, RZ, RZ, R100 ;  /* 0x000000ffffd97224 */ /* 0x000fe200078e0064 */
[C---:B------:R-:W-:Y:S02]  /*4450*/  VIADDMNMX R104, R115.reuse, R104, RZ, !PT ;  /* 0x0000006873687246 */ /* 0x040fe400078001ff */
[C---:B------:R-:W-:Y:S02]  /*4460*/  VIADDMNMX R102, R115.reuse, R102, RZ, !PT ;  /* 0x0000006673667246 */ /* 0x040fe400078001ff */
[----:B------:R-:W-:Y:S02]  /*4470*/  VIADDMNMX R115, R115, R108, RZ, !PT ;  /* 0x0000006c73737246 */ /* 0x000fe400078001ff */
[C-C-:B------:R-:W-:Y:S02]  /*4480*/  IADD3 R103, R114.reuse, 0x20, R108.reuse ;  /* 0x0000002072677810 */ /* 0x140fe40007ffe06c */
[-C--:B------:R-:W-:Y:S02]  /*4490*/  VIMNMX R105, R105, R224.reuse, PT ;  /* 0x000000e069697248 */ /* 0x080fe40003fe0100 */
[----:B------:R-:W-:Y:S01]  /*44a0*/  VIMNMX R103, R103, R224, PT ;  /* 0x000000e067677248 */ /* 0x000fe20003fe0100 */
[----:B-1----:R-:W-:Y:S05]  /*44b0*/  IMAD.SHL.U32 R101, R101, 0x2, RZ ;  /* 0x0000000265657824 */ /* 0x002fea00078e00ff */
[----:B------:R-:W-:Y:S02]  /*44c0*/  LOP3.LUT R107, R107, 0x6, R101, 0xf8, !PT ;  /* 0x000000066b6b7812 */ /* 0x000fe400078ef865 */
[C---:B------:R-:W-:Y:S02]  /*44d0*/  IADD3 R101, R114.reuse, 0x28, R108 ;  /* 0x0000002872657810 */ /* 0x040fe40007ffe06c */
[----:B------:R-:W-:Y:S01]  /*44e0*/  VIADDMNMX R114, R114, R108, R224, PT ;  /* 0x0000006c72727246 */ /* 0x000fe200038001e0 */
[----:B------:R-:W-:Y:S01]  /*44f0*/  IMAD R107, R187, 0x80, R107 ;  /* 0x00000080bb6b7824 */ /* 0x000fe200078e026b */
[----:B------:R-:W-:Y:S03]  /*4500*/  VIMNMX R101, R101, R224, PT ;  /* 0x000000e065657248 */ /* 0x000fe60003fe0100 */
[C---:B------:R-:W-:Y:S01]  /*4510*/  VIADD R113, R107.reuse, 0x1 ;  /* 0x000000016b717836 */ /* 0x040fe20000000000 */
[C---:B------:R-:W-:Y:S01]  /*4520*/  ISETP.GE.AND P1, PT, R107.reuse, R115, PT ;  /* 0x000000736b00720c */ /* 0x040fe20003f26270 */
[C---:B------:R-:W-:Y:S01]  /*4530*/  VIADD R112, R107.reuse, 0x8 ;  /* 0x000000086b707836 */ /* 0x040fe20000000000 */
[C---:B------:R-:W-:Y:S01]  /*4540*/  ISETP.GE.AND P0, PT, R107.reuse, R106, PT ;  /* 0x0000006a6b00720c */ /* 0x040fe20003f06270 */
[C---:B------:R-:W-:Y:S01]  /*4550*/  VIADD R111, R107.reuse, 0x9 ;  /* 0x000000096b6f7836 */ /* 0x040fe20000000000 */
[C---:B------:R-:W-:Y:S01]  /*4560*/  ISETP.GE.OR P1, PT, R107.reuse, R114, !P1 ;  /* 0x000000726b00720c */ /* 0x040fe20004f26670 */
[C---:B------:R-:W-:Y:S01]  /*4570*/  VIADD R110, R107.reuse, 0x10 ;  /* 0x000000106b6e7836 */ /* 0x040fe20000000000 */
[C---:B------:R-:W-:Y:S01]  /*4580*/  ISETP.GE.OR P0, PT, R107.reuse, R105, !P0 ;  /* 0x000000696b00720c */ /* 0x040fe20004706670 */
[C---:B------:R-:W-:Y:S01]  /*4590*/  VIADD R109, R107.reuse, 0x11 ;  /* 0x000000116b6d7836 */ /* 0x040fe20000000000 */
[C---:B------:R-:W-:Y:S01]  /*45a0*/  ISETP.GE.AND P6, PT, R107.reuse, R104, PT ;  /* 0x000000686b00720c */ /* 0x040fe20003fc6270 */
[C---:B------:R-:W-:Y:S01]  /*45b0*/  VIADD R108, R107.reuse, 0x18 ;  /* 0x000000186b6c7836 */ /* 0x040fe20000000000 */
[----:B------:R-:W-:Y:S02]  /*45c0*/  ISETP.GE.AND P5, PT, R107, R102, PT ;  /* 0x000000666b00720c */ /* 0x000fe40003fa6270 */
[----:B------:R-:W-:Y:S02]  /*45d0*/  FSEL R4, R4, -INF , !P1 ;  /* 0xff80000004047808 */ /* 0x000fe40004800000 */
[----:B------:R-:W-:Y:S02]  /*45e0*/  FSEL R6, R6, -INF , !P0 ;  /* 0xff80000006067808 */ /* 0x000fe40004000000 */
[-C--:B------:R-:W-:Y:S02]  /*45f0*/  ISETP.GE.AND P4, PT, R113, R115.reuse, PT ;  /* 0x000000737100720c */ /* 0x080fe40003f86270 */
[-C--:B------:R-:W-:Y:S02]  /*4600*/  ISETP.GE.AND P3, PT, R112, R115.reuse, PT ;  /* 0x000000737000720c */ /* 0x080fe40003f66270 */
[-C--:B------:R-:W-:Y:S02]  /*4610*/  ISETP.GE.AND P1, PT, R111, R115.reuse, PT ;  /* 0x000000736f00720c */ /* 0x080fe40003f26270 */
[----:B------:R-:W-:Y:S02]  /*4620*/  ISETP.GE.AND P0, PT, R110, R115, PT ;  /* 0x000000736e00720c */ /* 0x000fe40003f06270 */
[C---:B------:R-:W-:Y:S02]  /*4630*/  ISETP.GE.OR P6, PT, R107.reuse, R103, !P6 ;  /* 0x000000676b00720c */ /* 0x040fe400077c6670 */
[C---:B------:R-:W-:Y:S01]  /*4640*/  ISETP.GE.OR P5, PT, R107.reuse, R101, !P5 ;  /* 0x000000656b00720c */ /* 0x040fe20006fa6670 */
[----:B------:R-:W-:Y:S01]  /*4650*/  VIADD R107, R107, 0x19 ;  /* 0x000000196b6b7836 */ /* 0x000fe20000000000 */
        /* <DEDUP_REMOVED lines=12> */
[----:B------:R-:W-:Y:S02]  /*4720*/  ISETP.GE.AND P4, PT, R107, R115, PT ;  /* 0x000000736b00720c */ /* 0x000fe40003f86270 */
[-C--:B------:R-:W-:Y:S02]  /*4730*/  ISETP.GE.AND P3, PT, R113, R106.reuse, PT ;  /* 0x0000006a7100720c */ /* 0x080fe40003f66270 */
[-C--:B------:R-:W-:Y:S02]  /*4740*/  ISETP.GE.AND P1, PT, R112, R106.reuse, PT ;  /* 0x0000006a7000720c */ /* 0x080fe40003f26270 */
[----:B------:R-:W-:Y:S02]  /*4750*/  ISETP.GE.AND P0, PT, R111, R106, PT ;  /* 0x0000006a6f00720c */ /* 0x000fe40003f06270 */
[-C--:B------:R-:W-:Y:S02]  /*4760*/  ISETP.GE.OR P6, PT, R109, R114.reuse, !P6 ;  /* 0x000000726d00720c */ /* 0x080fe400077c6670 */
[-C--:B------:R-:W-:Y:S02]  /*4770*/  ISETP.GE.OR P5, PT, R108, R114.reuse, !P5 ;  /* 0x000000726c00720c */ /* 0x080fe40006fa6670 */
[----:B------:R-:W-:Y:S02]  /*4780*/  ISETP.GE.OR P4, PT, R107, R114, !P4 ;  /* 0x000000726b00720c */ /* 0x000fe40006786670 */
        /* <DEDUP_REMOVED lines=13> */
[-C--:B------:R-:W-:Y:S02]  /*4860*/  ISETP.GE.AND P1, PT, R113, R104.reuse, PT ;  /* 0x000000687100720c */ /* 0x080fe40003f26270 */
[-C--:B------:R-:W-:Y:S02]  /*4870*/  ISETP.GE.AND P0, PT, R112, R104.reuse, PT ;  /* 0x000000687000720c */ /* 0x080fe40003f06270 */
        /* <DEDUP_REMOVED lines=18> */
[-C--:B------:R-:W-:Y:S02]  /*49a0*/  ISETP.GE.OR P6, PT, R111, R103.reuse, !P6 ;  /* 0x000000676f00720c */ /* 0x080fe400077c6670 */
[-C--:B------:R-:W-:Y:S02]  /*49b0*/  ISETP.GE.OR P5, PT, R110, R103.reuse, !P5 ;  /* 0x000000676e00720c */ /* 0x080fe40006fa6670 */
[-C--:B------:R-:W-:Y:S02]  /*49c0*/  ISETP.GE.OR P4, PT, R109, R103.reuse, !P4 ;  /* 0x000000676d00720c */ /* 0x080fe40006786670 */
[-C--:B------:R-:W-:Y:S02]  /*49d0*/  ISETP.GE.OR P3, PT, R108, R103.reuse, !P3 ;  /* 0x000000676c00720c */ /* 0x080fe40005f66670 */
[----:B------:R-:W-:Y:S02]  /*49e0*/  ISETP.GE.OR P1, PT, R107, R103, !P1 ;  /* 0x000000676b00720c */ /* 0x000fe40004f26670 */
        /* <DEDUP_REMOVED lines=25> */
.L_x_1096:
[C---:B------:R-:W-:Y:S01]  /*4b80*/  FSETP.NEU.FTZ.AND P0, PT, R220.reuse, -INF , PT ;  /* 0xff800000dc00780b */ /* 0x040fe20003f1d000 */
[----:B------:R-:W-:Y:S01]  /*4b90*/  FMUL.FTZ R100, R220, 1.4426950216293334961 ;  /* 0x3fb8aa3bdc647820 */ /* 0x000fe20000410000 */
[C---:B------:R-:W-:Y:S01]  /*4ba0*/  FSETP.NEU.FTZ.AND P1, PT, R218.reuse, -INF , PT ;  /* 0xff800000da00780b */ /* 0x040fe20003f3d000 */
[C---:B------:R-:W-:Y:S01]  /*4bb0*/  FMUL.FTZ R101, R221.reuse, 1.4426950216293334961 ;  /* 0x3fb8aa3bdd657820 */ /* 0x040fe20000410000 */
[----:B------:R-:W-:Y:S01]  /*4bc0*/  FMUL.FTZ R102, R218, 1.4426950216293334961 ;  /* 0x3fb8aa3bda667820 */ /* 0x000fe20000410000 */
[----:B------:R-:W-:Y:S01]  /*4bd0*/  IMAD.U32 R112, RZ, RZ, UR6 ;  /* 0x00000006ff707e24 */ /* 0x000fe2000f8e00ff */
[----:B------:R-:W-:Y:S01]  /*4be0*/  FSEL R100, R100, RZ, P0 ;  /* 0x000000ff64647208 */ /* 0x000fe20000000000 */
[----:B------:R-:W-:Y:S01]  /*4bf0*/  IMAD.MOV.U32 R174, RZ, RZ, 0x40 ;  /* 0x00000040ffae7424 */ /* 0x000fe200078e00ff */
[----:B------:R-:W-:Y:S03]  /*4c00*/  FSETP.NEU.FTZ.AND P0, PT, R221, -INF , PT ;  /* 0xff800000dd00780b */ /* 0x000fe60003f1d000 */
[--C-:B------:R-:W-:Y:S01]  /*4c10*/  FFMA.FTZ R33, R33, UR8, -R100.reuse ;  /* 0x0000000821217c23 */ /* 0x100fe20008010864 */
[----:B------:R-:W-:Y:S01]  /*4c20*/  FSEL R101, R101, RZ, P0 ;  /* 0x000000ff65657208 */ /* 0x000fe20000000000 */
[--C-:B------:R-:W-:Y:S01]  /*4c30*/  FFMA.FTZ R16, R16, UR8, -R100.reuse ;  /* 0x0000000810107c23 */ /* 0x100fe20008010864 */
[----:B------:R-:W-:Y:S01]  /*4c40*/  FSETP.NEU.FTZ.AND P0, PT, R219, -INF , PT ;  /* 0xff800000db00780b */ /* 0x000fe20003f1d000 */
[--C-:B------:R-:W-:Y:S01]  /*4c50*/  FFMA.FTZ R20, R20, UR8, -R100.reuse ;  /* 0x0000000814147c23 */ /* 0x100fe20008010864 */
[----:B------:R-:W-:Y:S01]  /*4c60*/  SEL R174, R174, 0xffffffc0, !P2 ;  /* 0xffffffc0aeae7807 */ /* 0x000fe20005000000 */
[--C-:B------:R-:W-:Y:S01]  /*4c70*/  FFMA.FTZ R111, R35, UR8, -R101.reuse ;  /* 0x00000008236f7c23 */ /* 0x100fe20008010865 */
[----:B------:R-:W-:Y:S01]  /*4c80*/  FSEL R35, R102, RZ, P1 ;  /* 0x000000ff66237208 */ /* 0x000fe20000800000 */
[--C-:B------:R-:W-:Y:S01]  /*4c90*/  FFMA.FTZ R23, R23, UR8, -R101.reuse ;  /* 0x0000000817177c23 */ /* 0x100fe20008010865 */
[----:B------:R1:W-:Y:S01]  /*4ca0*/  MUFU.EX2 R115, R16 ;  /* 0x0000001000737308 */ /* 0x0003e20000000800 */
[----:B------:R-:W-:Y:S01]  /*4cb0*/  FFMA.FTZ R7, R7, UR8, -R101 ;  /* 0x0000000807077c23 */ /* 0x000fe20008010865 */
[----:B------:R-:W-:Y:S04]  /*4cc0*/  IMAD.WIDE.U32 R102, R208, -0x2daee0ad, RZ ;  /* 0xd2511f53d0667825 */ /* 0x000fe800078e00ff */
[----:B------:R-:W-:Y:S01]  /*4cd0*/  FFMA.FTZ R28, R28, UR8, -R35 ;  /* 0x000000081c1c7c23 */ /* 0x000fe20008010823 */
[--C-:B------:R-:W-:Y:S01]  /*4ce0*/  FFMA.FTZ R4, R4, UR8, -R100.reuse ;  /* 0x0000000804047c23 */ /* 0x100fe20008010864 */
[----:B------:R-:W-:Y:S01]  /*4cf0*/  FFMA.FTZ R118, R19, UR8, -R101 ;  /* 0x0000000813767c23 */ /* 0x000fe20008010865 */
[--C-:B------:R-:W-:Y:S01]  /*4d00*/  FFMA.FTZ R12, R12, UR8, -R35.reuse ;  /* 0x000000080c0c7c23 */ /* 0x100fe20008010823 */
[----:B------:R2:W-:Y:S01]  /*4d10*/  MUFU.EX2 R113, R28 ;  /* 0x0000001c00717308 */ /* 0x0005e20000000800 */
[--C-:B------:R-:W-:Y:S01]  /*4d20*/  FFMA.FTZ R8, R8, UR8, -R35.reuse ;  /* 0x0000000808087c23 */ /* 0x100fe20008010823 */
[--C-:B------:R-:W-:Y:S01]  /*4d30*/  FFMA.FTZ R13, R13, UR8, -R35.reuse ;  /* 0x000000080d0d7c23 */ /* 0x100fe20008010823 */
[--C-:B------:R-:W-:Y:S01]  /*4d40*/  FFMA.FTZ R9, R9, UR8, -R35.reuse ;  /* 0x0000000809097c23 */ /* 0x100fe20008010823 */
[--C-:B------:R-:W-:Y:S01]  /*4d50*/  FFMA.FTZ R24, R24, UR8, -R35.reuse ;  /* 0x0000000818187c23 */ /* 0x100fe20008010823 */
[--C-:B------:R-:W-:Y:S01]  /*4d60*/  FFMA.FTZ R25, R25, UR8, -R35.reuse ;  /* 0x0000000819197c23 */ /* 0x100fe20008010823 */
[----:B------:R-:W-:Y:S01]  /*4d70*/  FFMA.FTZ R35, R29, UR8, -R35 ;  /* 0x000000081d237c23 */ /* 0x000fe20008010823 */
[--C-:B------:R-:W-:Y:S03]  /*4d80*/  FFMA.FTZ R34, R34, UR8, -R101.reuse ;  /* 0x0000000822227c23 */ /* 0x100fe60008010865 */
[----:B------:R3:W-:Y:S01]  /*4d90*/  MUFU.EX2 R120, R23 ;  /* 0x0000001700787308 */ /* 0x0007e20000000800 */
[----:B-1----:R-:W-:Y:S02]  /*4da0*/  VIADD R16, R177, 0xbb67ae85 ;  /* 0xbb67ae85b1107836 */ /* 0x002fe40000000000 */
[--C-:B------:R-:W-:Y:S01]  /*4db0*/  FFMA.FTZ R6, R6, UR8, -R101.reuse ;  /* 0x0000000806067c23 */ /* 0x100fe20008010865 */
[--C-:B------:R-:W-:Y:S01]  /*4dc0*/  FFMA.FTZ R17, R17, UR8, -R100.reuse ;  /* 0x0000000811117c23 */ /* 0x100fe20008010864 */
[--C-:B------:R-:W-:Y:S01]  /*4dd0*/  FFMA.FTZ R22, R22, UR8, -R101.reuse ;  /* 0x0000000816167c23 */ /* 0x100fe20008010865 */
[--C-:B------:R-:W-:Y:S01]  /*4de0*/  FFMA.FTZ R32, R32, UR8, -R100.reuse ;  /* 0x0000000820207c23 */ /* 0x100fe20008010864 */
[----:B------:R-:W-:Y:S01]  /*4df0*/  LOP3.LUT R16, R102, R16, RZ, 0x3c, !PT ;  /* 0x0000001066107212 */ /* 0x000fe200078e3cff */
[----:B------:R-:W-:Y:S02]  /*4e00*/  FFMA.FTZ R18, R18, UR8, -R101 ;  /* 0x0000000812127c23 */ /* 0x000fe40008010865 */
[----:B------:R1:W-:Y:S01]  /*4e10*/  MUFU.EX2 R119, R20 ;  /* 0x0000001400777308 */ /* 0x0003e20000000800 */
[----:B--2---:R-:W-:Y:S02]  /*4e20*/  IMAD R28, R187, 0x4, R179 ;  /* 0x00000004bb1c7824 */ /* 0x004fe400078e02b3 */
[--C-:B------:R-:W-:Y:S01]  /*4e30*/  FFMA.FTZ R21, R21, UR8, -R100.reuse ;  /* 0x0000000815157c23 */ /* 0x100fe20008010864 */
[----:B------:R-:W-:Y:S01]  /*4e40*/  FFMA.FTZ R5, R5, UR8, -R100 ;  /* 0x0000000805057c23 */ /* 0x000fe20008010864 */
[----:B------:R-:W-:Y:S01]  /*4e50*/  VIADD R102, R176, 0x9e3779b9 ;  /* 0x9e3779b9b0667836 */ /* 0x000fe20000000000 */
[----:B------:R-:W-:Y:S04]  /*4e60*/  LOP3.LUT R19, R103, R177, R28, 0x96, !PT ;  /* 0x000000b167137212 */ /* 0x000fe800078e961c */
[----:B------:R2:W-:Y:S01]  /*4e70*/  MUFU.EX2 R248, R7 ;  /* 0x0000000700f87308 */ /* 0x0005e20000000800 */
[----:B---3--:R-:W-:Y:S02]  /*4e80*/  IMAD R23, R223, 0x4, R178 ;  /* 0x00000004df177824 */ /* 0x008fe400078e02b2 */
[----:B------:R-:W-:Y:S04]  /*4e90*/  IMAD.WIDE.U32 R100, R19, -0x326172a9, RZ ;  /* 0xcd9e8d5713647825 */ /* 0x000fe800078e00ff */
[C---:B------:R-:W-:Y:S03]  /*4ea0*/  IMAD.WIDE.U32 R104, R23.reuse, -0x326172a9, RZ ;  /* 0xcd9e8d5717687825 */ /* 0x040fe600078e00ff */
[----:B------:R3:W-:Y:S01]  /*4eb0*/  MUFU.EX2 R249, R4 ;  /* 0x0000000400f97308 */ /* 0x0007e20000000800 */
[----:B-1----:R-:W-:Y:S01]  /*4ec0*/  VIADD R20, R23, 0x2 ;  /* 0x0000000217147836 */ /* 0x002fe20000000000 */
[--C-:B------:R-:W-:Y:S03]  /*4ed0*/  LOP3.LUT R104, R101, R104, R102.reuse, 0x96, !PT ;  /* 0x0000006865687212 */ /* 0x100fe600078e9666 */
[----:B------:R-:W-:Y:S01]  /*4ee0*/  IMAD.WIDE.U32 R28, R20, -0x326172a9, RZ ;  /* 0xcd9e8d57141c7825 */ /* 0x000fe200078e00ff */
[-C--:B------:R-:W-:Y:S04]  /*4ef0*/  LOP3.LUT R20, R105, R229.reuse, RZ, 0x3c, !PT ;  /* 0x000000e569147212 */ /* 0x080fe800078e3cff */
[----:B------:R-:W-:Y:S01]  /*4f00*/  MUFU.EX2 R131, R18 ;  /* 0x0000001200837308 */ /* 0x000fe20000000800 */
[----:B------:R-:W-:Y:S01]  /*4f10*/  IMAD.WIDE.U32 R104, R104, -0x2daee0ad, RZ ;  /* 0xd2511f5368687825 */ /* 0x000fe200078e00ff */
[----:B------:R-:W-:Y:S02]  /*4f20*/  LOP3.LUT R19, R29, R229, RZ, 0x3c, !PT ;  /* 0x000000e51d137212 */ /* 0x000fe400078e3cff */
[----:B------:R-:W-:Y:S01]  /*4f30*/  LOP3.LUT R102, R101, R28, R102, 0x96, !PT ;  /* 0x0000001c65667212 */ /* 0x000fe200078e9666 */
[----:B--2---:R-:W-:Y:S05]  /*4f40*/  VIADD R7, R176, 0x3c6ef372 ;  /* 0x3c6ef372b0077836 */ /* 0x004fea0000000000 */
[----:B------:R1:W-:Y:S01]  /*4f50*/  MUFU.EX2 R242, R12 ;  /* 0x0000000c00f27308 */ /* 0x0003e20000000800 */
[----:B------:R-:W-:Y:S01]  /*4f60*/  IMAD.WIDE.U32 R108, R20, -0x2daee0ad, RZ ;  /* 0xd2511f53146c7825 */ /* 0x000fe200078e00ff */
[----:B---3--:R-:W-:Y:S03]  /*4f70*/  LOP3.LUT R4, R100, R7, RZ, 0x3c, !PT ;  /* 0x0000000764047212 */ /* 0x008fe600078e3cff */
[----:B------:R-:W-:Y:S01]  /*4f80*/  IMAD.WIDE.U32 R106, R19, -0x2daee0ad, RZ ;  /* 0xd2511f53136a7825 */ /* 0x000fe200078e00ff */
[C---:B------:R-:W-:Y:S04]  /*4f90*/  LOP3.LUT R7, R16.reuse, R109, RZ, 0x3c, !PT ;  /* 0x0000006d10077212 */ /* 0x040fe800078e3cff */
[----:B------:R2:W-:Y:S01]  /*4fa0*/  MUFU.EX2 R110, R32 ;  /* 0x00000020006e7308 */ /* 0x0005e20000000800 */
[----:B------:R-:W-:Y:S01]  /*4fb0*/  VIADD R28, R177, 0x76cf5d0a ;  /* 0x76cf5d0ab11c7836 */ /* 0x000fe20000000000 */
[----:B------:R-:W-:Y:S01]  /*4fc0*/  LOP3.LUT R16, R16, R107, RZ, 0x3c, !PT ;  /* 0x0000006b10107212 */ /* 0x000fe200078e3cff */
[----:B------:R-:W-:Y:S03]  /*4fd0*/  IMAD.WIDE.U32 R102, R102, -0x2daee0ad, RZ ;  /* 0xd2511f5366667825 */ /* 0x000fe600078e00ff */
[--C-:B------:R-:W-:Y:S01]  /*4fe0*/  LOP3.LUT R108, R105, R108, R28.reuse, 0x96, !PT ;  /* 0x0000006c696c7212 */ /* 0x100fe200078e961c */
[----:B------:R-:W-:Y:S01]  /*4ff0*/  IMAD.WIDE.U32 R100, R16, -0x326172a9, RZ ;  /* 0xcd9e8d5710647825 */ /* 0x000fe200078e00ff */
[----:B------:R-:W-:Y:S02]  /*5000*/  LOP3.LUT R28, R103, R106, R28, 0x96, !PT ;  /* 0x0000006a671c7212 */ /* 0x000fe400078e961c */
[----:B------:R-:W-:Y:S01]  /*5010*/  MUFU.EX2 R121, R34 ;  /* 0x0000002200797308 */ /* 0x000fe20000000800 */
[----:B------:R-:W-:Y:S01]  /*5020*/  IMAD.WIDE.U32 R106, R7, -0x326172a9, RZ ;  /* 0xcd9e8d57076a7825 */ /* 0x000fe200078e00ff */
[----:B-1----:R-:W-:Y:S03]  /*5030*/  LOP3.LUT R12, R4, R101, RZ, 0x3c, !PT ;  /* 0x00000065040c7212 */ /* 0x002fe600078e3cff */
[----:B------:R-:W-:Y:S01]  /*5040*/  IMAD.WIDE.U32 R108, R108, -0x326172a9, RZ ;  /* 0xcd9e8d576c6c7825 */ /* 0x000fe200078e00ff */
[----:B------:R-:W-:Y:S04]  /*5050*/  LOP3.LUT R7, R4, R107, RZ, 0x3c, !PT ;  /* 0x0000006b04077212 */ /* 0x000fe800078e3cff */
[----:B------:R-:W1:Y:S01]  /*5060*/  MUFU.EX2 R111, R111 ;  /* 0x0000006f006f7308 */ /* 0x000e620000000800 */
[----:B--2---:R-:W-:Y:S01]  /*5070*/  FMUL.FTZ R32, R219, 1.4426950216293334961 ;  /* 0x3fb8aa3bdb207820 */ /* 0x004fe20000410000 */
[----:B------:R-:W-:Y:S02]  /*5080*/  VIADD R18, R176, 0xdaa66d2b ;  /* 0xdaa66d2bb0127836 */ /* 0x000fe40000000000 */
[----:B------:R-:W-:Y:S03]  /*5090*/  IMAD.WIDE.U32 R28, R28, -0x326172a9, RZ ;  /* 0xcd9e8d571c1c7825 */ /* 0x000fe600078e00ff */
[--C-:B------:R-:W-:Y:S03]  /*50a0*/  LOP3.LUT R106, R109, R106, R18.reuse, 0x96, !PT ;  /* 0x0000006a6d6a7212 */ /* 0x100fe600078e9612 */
[----:B------:R-:W-:Y:S01]  /*50b0*/  MUFU.EX2 R127, R35 ;  /* 0x00000023007f7308 */ /* 0x000fe20000000800 */
[----:B------:R-:W-:Y:S01]  /*50c0*/  LOP3.LUT R18, R29, R100, R18, 0x96, !PT ;  /* 0x000000641d127212 */ /* 0x000fe200078e9612 */
[----:B------:R-:W-:Y:S01]  /*50d0*/  IMAD.WIDE.U32 R124, R7, -0x2daee0ad, RZ ;  /* 0xd2511f53077c7825 */ /* 0x000fe200078e00ff */
[----:B------:R-:W-:Y:S03]  /*50e0*/  FSEL R32, R32, RZ, P0 ;  /* 0x000000ff20207208 */ /* 0x000fe60000000000 */
[----:B------:R-:W-:Y:S02]  /*50f0*/  VIADD R4, R177, 0x32370b8f ;  /* 0x32370b8fb1047836 */ /* 0x000fe40000000000 */
[----:B------:R-:W-:Y:S04]  /*5100*/  IMAD.WIDE.U32 R122, R12, -0x2daee0ad, RZ ;  /* 0xd2511f530c7a7825 */ /* 0x000fe800078e00ff */
[----:B------:R-:W-:Y:S01]  /*5110*/  FFMA.FTZ R15, R15, UR8, -R32 ;  /* 0x000000080f0f7c23 */ /* 0x000fe20008010820 */
[----:B------:R-:W-:Y:S01]  /*5120*/  MUFU.EX2 R247, R8 ;  /* 0x0000000800f77308 */ /* 0x000fe20000000800 */
[--C-:B------:R-:W-:Y:S01]  /*5130*/  LOP3.LUT R12, R125, R104, R4.reuse, 0x96, !PT ;  /* 0x000000687d0c7212 */ /* 0x100fe200078e9604 */
[----:B------:R-:W-:Y:S01]  /*5140*/  IMAD.WIDE.U32 R106, R106, -0x2daee0ad, RZ ;  /* 0xd2511f536a6a7825 */ /* 0x000fe200078e00ff */
[----:B------:R-:W-:Y:S03]  /*5150*/  LOP3.LUT R4, R123, R102, R4, 0x96, !PT ;  /* 0x000000667b047212 */ /* 0x000fe600078e9604 */
[--C-:B------:R-:W-:Y:S01]  /*5160*/  FFMA.FTZ R31, R31, UR8, -R32.reuse ;  /* 0x000000081f1f7c23 */ /* 0x100fe20008010820 */
[----:B------:R-:W-:Y:S02]  /*5170*/  VIADD R100, R177, 0xed9eba14 ;  /* 0xed9eba14b1647836 */ /* 0x000fe40000000000 */
[----:B------:R-:W-:Y:S01]  /*5180*/  FFMA.FTZ R11, R11, UR8, -R32 ;  /* 0x000000080b0b7c23 */ /* 0x000fe20008010820 */
[----:B------:R-:W-:Y:S01]  /*5190*/  IMAD.WIDE.U32 R18, R18, -0x2daee0ad, RZ ;  /* 0xd2511f5312127825 */ /* 0x000fe200078e00ff */
[----:B------:R-:W-:Y:S02]  /*51a0*/  MUFU.EX2 R123, R33 ;  /* 0x00000021007b7308 */ /* 0x000fe40000000800 */
[--C-:B------:R-:W-:Y:S01]  /*51b0*/  LOP3.LUT R102, R107, R124, R100.reuse, 0x96, !PT ;  /* 0x0000007c6b667212 */ /* 0x100fe200078e9664 */
[----:B------:R-:W-:Y:S01]  /*51c0*/  IMAD.WIDE.U32 R124, R12, -0x326172a9, RZ ;  /* 0xcd9e8d570c7c7825 */ /* 0x000fe200078e00ff */
[----:B------:R-:W-:Y:S03]  /*51d0*/  LOP3.LUT R100, R19, R122, R100, 0x96, !PT ;  /* 0x0000007a13647212 */ /* 0x000fe600078e9664 */
[--C-:B------:R-:W-:Y:S01]  /*51e0*/  FFMA.FTZ R14, R14, UR8, -R32.reuse ;  /* 0x000000080e0e7c23 */ /* 0x100fe20008010820 */
[----:B------:R-:W-:Y:S02]  /*51f0*/  VIADD R7, R176, 0x78dde6e4 ;  /* 0x78dde6e4b0077836 */ /* 0x000fe40000000000 */
[----:B------:R2:W-:Y:S01]  /*5200*/  MUFU.EX2 R122, R22 ;  /* 0x00000016007a7308 */ /* 0x0005e20000000800 */
[----:B------:R-:W-:Y:S04]  /*5210*/  IMAD.WIDE.U32 R102, R102, -0x326172a9, RZ ;  /* 0xcd9e8d5766667825 */ /* 0x000fe800078e00ff */
[--C-:B------:R-:W-:Y:S01]  /*5220*/  FFMA.FTZ R10, R10, UR8, -R32.reuse ;  /* 0x000000080a0a7c23 */ /* 0x100fe20008010820 */
[--C-:B------:R-:W-:Y:S01]  /*5230*/  FFMA.FTZ R27, R27, UR8, -R32.reuse ;  /* 0x000000081b1b7c23 */ /* 0x100fe20008010820 */
[----:B------:R-:W-:Y:S02]  /*5240*/  VIADD R104, R176, 0x1715609d ;  /* 0x1715609db0687836 */ /* 0x000fe40000000000 */
[----:B------:R-:W-:Y:S01]  /*5250*/  FFMA.FTZ R26, R26, UR8, -R32 ;  /* 0x000000081a1a7c23 */ /* 0x000fe20008010820 */
[----:B------:R-:W-:Y:S01]  /*5260*/  IMAD.WIDE.U32 R100, R100, -0x326172a9, RZ ;  /* 0xcd9e8d5764647825 */ /* 0x000fe200078e00ff */
[----:B------:R3:W-:Y:S02]  /*5270*/  MUFU.EX2 R236, R15 ;  /* 0x0000000f00ec7308 */ /* 0x0007e40000000800 */
[----:B------:R-:W-:Y:S01]  /*5280*/  LOP3.LUT R12, R103, R124, R104, 0x96, !PT ;  /* 0x0000007c670c7212 */ /* 0x000fe200078e9668 */
[----:B------:R-:W-:Y:S07]  /*5290*/  FFMA.FTZ R32, R30, UR8, -R32 ;  /* 0x000000081e207c23 */ /* 0x000fee0008010820 */
[----:B------:R4:W1:Y:S01]  /*52a0*/  MUFU.EX2 R114, R31 ;  /* 0x0000001f00727308 */ /* 0x0008620000000800 */
[----:B--2---:R-:W-:Y:S04]  /*52b0*/  IMAD.WIDE.U32 R22, R4, -0x326172a9, RZ ;  /* 0xcd9e8d5704167825 */ /* 0x004fe800078e00ff */
[----:B------:R-:W-:Y:S01]  /*52c0*/  VIADD R4, R177, 0x646e171e ;  /* 0x646e171eb1047836 */ /* 0x000fe20000000000 */
[----:B------:R-:W-:Y:S04]  /*52d0*/  LOP3.LUT R104, R101, R22, R104, 0x96, !PT ;  /* 0x0000001665687212 */ /* 0x000fe800078e9668 */
[----:B------:R-:W-:Y:S01]  /*52e0*/  MUFU.EX2 R175, R17 ;  /* 0x0000001100af7308 */ /* 0x000fe20000000800 */
[--C-:B---3--:R-:W-:Y:S01]  /*52f0*/  LOP3.LUT R15, R125, R108, R7.reuse, 0x96, !PT ;  /* 0x0000006c7d0f7212 */ /* 0x108fe200078e9607 */
[----:B------:R-:W-:Y:S01]  /*5300*/  IMAD.WIDE.U32 R108, R12, -0x2daee0ad, RZ ;  /* 0xd2511f530c6c7825 */ /* 0x000fe200078e00ff */
[----:B------:R-:W-:Y:S03]  /*5310*/  LOP3.LUT R7, R23, R28, R7, 0x96, !PT ;  /* 0x0000001c17077212 */ /* 0x000fe600078e9607 */
[----:B------:R-:W-:Y:S01]  /*5320*/  VIADD R28, R177, 0xa9066899 ;  /* 0xa9066899b11c7836 */ /* 0x000fe20000000000 */
[--C-:B------:R-:W-:Y:S01]  /*5330*/  SHF.R.U32.HI R20, RZ, 0x18, R108.reuse ;  /* 0x00000018ff147819 */ /* 0x100fe2000001166c */
[----:B------:R-:W-:Y:S01]  /*5340*/  IMAD.WIDE.U32 R22, R15, -0x2daee0ad, RZ ;  /* 0xd2511f530f167825 */ /* 0x000fe200078e00ff */
[----:B------:R-:W-:Y:S01]  /*5350*/  SHF.R.U32.HI R19, RZ, 0x10, R108 ;  /* 0x00000010ff137819 */ /* 0x000fe2000001166c */
[----:B------:R2:W-:Y:S01]  /*5360*/  MUFU.EX2 R243, R11 ;  /* 0x0000000b00f37308 */ /* 0x0005e20000000800 */
[----:B------:R-:W-:Y:S01]  /*5370*/  ISETP.LE.U32.AND P3, PT, R20, UR9, PT ;  /* 0x0000000914007c0c */ /* 0x000fe2000bf63070 */
[----:B------:R-:W-:Y:S01]  /*5380*/  IMAD.WIDE.U32 R124, R7, -0x2daee0ad, RZ ;  /* 0xd2511f53077c7825 */ /* 0x000fe200078e00ff */
[----:B------:R-:W-:Y:S02]  /*5390*/  LOP3.LUT R23, R23, R106, R28, 0x96, !PT ;  /* 0x0000006a17177212 */ /* 0x000fe400078e961c */
[----:B------:R-:W-:Y:S01]  /*53a0*/  LOP3.LUT R12, R109, R22, R4, 0x96, !PT ;  /* 0x000000166d0c7212 */ /* 0x000fe200078e9604 */
[----:B------:R-:W-:Y:S01]  /*53b0*/  IMAD.WIDE.U32 R104, R104, -0x2daee0ad, RZ ;  /* 0xd2511f5368687825 */ /* 0x000fe200078e00ff */
[----:B------:R-:W-:Y:S03]  /*53c0*/  LOP3.LUT R28, R125, R18, R28, 0x96, !PT ;  /* 0x000000127d1c7212 */ /* 0x000fe600078e961c */
[----:B------:R-:W-:Y:S01]  /*53d0*/  MUFU.EX2 R250, R6 ;  /* 0x0000000600fa7308 */ /* 0x000fe20000000800 */
[----:B------:R-:W-:Y:S01]  /*53e0*/  LOP3.LUT R22, R108, 0xff, RZ, 0xc0, !PT ;  /* 0x000000ff6c167812 */ /* 0x000fe200078ec0ff */
[----:B----4-:R-:W-:Y:S01]  /*53f0*/  IMAD.WIDE.U32 R30, R23, -0x326172a9, RZ ;  /* 0xcd9e8d57171e7825 */ /* 0x010fe200078e00ff */
[----:B------:R-:W-:Y:S02]  /*5400*/  LOP3.LUT R15, R104, 0xff, RZ, 0xc0, !PT ;  /* 0x000000ff680f7812 */ /* 0x000fe400078ec0ff */
[----:B------:R-:W-:Y:S01]  /*5410*/  SHF.R.U32.HI R18, RZ, 0x18, R104 ;  /* 0x00000018ff127819 */ /* 0x000fe20000011668 */
[----:B------:R-:W-:Y:S01]  /*5420*/  IMAD.WIDE.U32 R28, R28, -0x326172a9, RZ ;  /* 0xcd9e8d571c1c7825 */ /* 0x000fe200078e00ff */
[----:B------:R-:W-:Y:S03]  /*5430*/  ISETP.LE.U32.AND P1, PT, R15, UR9, PT ;  /* 0x000000090f007c0c */ /* 0x000fe6000bf23070 */
[----:B------:R-:W-:Y:S01]  /*5440*/  MUFU.EX2 R237, R14 ;  /* 0x0000000e00ed7308 */ /* 0x000fe20000000800 */
[----:B------:R-:W-:Y:S01]  /*5450*/  ISETP.LE.U32.AND P0, PT, R18, UR9, PT ;  /* 0x0000000912007c0c */ /* 0x000fe2000bf03070 */
[----:B------:R-:W-:Y:S01]  /*5460*/  VIADD R23, R176, 0xb54cda56 ;  /* 0xb54cda56b0177836 */ /* 0x000fe20000000000 */
[----:B------:R-:W-:Y:S02]  /*5470*/  SHF.R.U32.HI R20, RZ, 0x18, R30 ;  /* 0x00000018ff147819 */ /* 0x000fe4000001161e */
[----:B------:R-:W-:Y:S02]  /*5480*/  ISETP.LE.U32.AND P4, PT, R22, UR9, PT ;  /* 0x0000000916007c0c */ /* 0x000fe4000bf83070 */
[----:B------:R-:W-:Y:S03]  /*5490*/  LOP3.LUT R22, R30, 0xff, RZ, 0xc0, !PT ;  /* 0x000000ff1e167812 */ /* 0x000fe600078ec0ff */
[----:B------:R-:W3:Y:S01]  /*54a0*/  MUFU.EX2 R118, R118 ;  /* 0x0000007600767308 */ /* 0x000ee20000000800 */
[----:B------:R-:W-:Y:S02]  /*54b0*/  ISETP.LE.U32.AND P5, PT, R20, UR9, PT ;  /* 0x0000000914007c0c */ /* 0x000fe4000bfa3070 */
[----:B------:R-:W-:Y:S02]  /*54c0*/  LOP3.LUT R4, R105, R124, R4, 0x96, !PT ;  /* 0x0000007c69047212 */ /* 0x000fe400078e9604 */
[----:B--2---:R-:W-:Y:S02]  /*54d0*/  SHF.R.U32.HI R11, RZ, 0x18, R12 ;  /* 0x00000018ff0b7819 */ /* 0x004fe4000001160c */
[----:B------:R-:W-:Y:S03]  /*54e0*/  ISETP.LE.U32.AND P6, PT, R22, UR9, PT ;  /* 0x0000000916007c0c */ /* 0x000fe6000bfc3070 */
[----:B------:R2:W-:Y:S01]  /*54f0*/  MUFU.EX2 R251, R5 ;  /* 0x0000000500fb7308 */ /* 0x0005e20000000800 */
[----:B------:R-:W-:Y:S02]  /*5500*/  LOP3.LUT R19, R19, 0xff, RZ, 0xc0, !PT ;  /* 0x000000ff13137812 */ /* 0x000fe400078ec0ff */
[----:B------:R-:W-:Y:S02]  /*5510*/  LOP3.LUT R22, R4, 0xff, RZ, 0xc0, !PT ;  /* 0x000000ff04167812 */ /* 0x000fe400078ec0ff */
[--C-:B------:R-:W-:Y:S02]  /*5520*/  LOP3.LUT R15, R31, R102, R23.reuse, 0x96, !PT ;  /* 0x000000661f0f7212 */ /* 0x100fe400078e9617 */
[----:B------:R-:W-:Y:S03]  /*5530*/  SHF.R.U32.HI R18, RZ, 0x10, R30 ;  /* 0x00000010ff127819 */ /* 0x000fe6000001161e */
[----:B------:R-:W-:Y:S01]  /*5540*/  MUFU.EX2 R124, R32 ;  /* 0x00000020007c7308 */ /* 0x000fe20000000800 */
[----:B------:R-:W-:Y:S02]  /*5550*/  LOP3.LUT R20, R12, 0xff, RZ, 0xc0, !PT ;  /* 0x000000ff0c147812 */ /* 0x000fe400078ec0ff */
[----:B------:R-:W-:Y:S02]  /*5560*/  LOP3.LUT R18, R18, 0xff, RZ, 0xc0, !PT ;  /* 0x000000ff12127812 */ /* 0x000fe400078ec0ff */
[----:B------:R-:W-:Y:S01]  /*5570*/  LOP3.LUT R16, R108, 0xffff, RZ, 0xc0, !PT ;  /* 0x0000ffff6c107812 */ /* 0x000fe200078ec0ff */
[----:B------:R-:W-:Y:S01]  /*5580*/  IMAD.SHL.U32 R109, R173, 0x2, RZ ;  /* 0x00000002ad6d7824 */ /* 0x000fe200078e00ff */
[----:B------:R-:W-:Y:S03]  /*5590*/  LOP3.LUT R8, R29, R100, R23, 0x96, !PT ;  /* 0x000000641d087212 */ /* 0x000fe600078e9617 */
[----:B------:R-:W-:Y:S01]  /*55a0*/  MUFU.EX2 R244, R10 ;  /* 0x0000000a00f47308 */ /* 0x000fe20000000800 */
[----:B--2---:R-:W-:Y:S02]  /*55b0*/  SHF.R.U32.HI R5, RZ, 0x10, R12 ;  /* 0x00000010ff057819 */ /* 0x004fe4000001160c */
[----:B------:R-:W-:Y:S02]  /*55c0*/  SHF.R.U32.HI R16, RZ, 0x8, R16 ;  /* 0x00000008ff107819 */ /* 0x000fe40000011610 */
[----:B------:R-:W-:Y:S02]  /*55d0*/  LOP3.LUT R5, R5, 0xff, RZ, 0xc0, !PT ;  /* 0x000000ff05057812 */ /* 0x000fe400078ec0ff */
[----:B------:R-:W-:Y:S03]  /*55e0*/  LOP3.LUT R16, R16, 0xffff, RZ, 0xc0, !PT ;  /* 0x0000ffff10107812 */ /* 0x000fe600078ec0ff */
[----:B------:R2:W-:Y:S01]  /*55f0*/  MUFU.EX2 R130, R21 ;  /* 0x0000001500827308 */ /* 0x0005e20000000800 */
[----:B------:R-:W-:Y:S02]  /*5600*/  SHF.R.U32.HI R23, RZ, 0x18, R15 ;  /* 0x00000018ff177819 */ /* 0x000fe4000001160f */
[----:B------:R-:W-:Y:S02]  /*5610*/  LOP3.LUT R17, R30, 0xffff, RZ, 0xc0, !PT ;  /* 0x0000ffff1e117812 */ /* 0x000fe400078ec0ff */
[----:B------:R-:W-:Y:S02]  /*5620*/  LOP3.LUT R12, R12, 0xffff, RZ, 0xc0, !PT ;  /* 0x0000ffff0c0c7812 */ /* 0x000fe400078ec0ff */
[----:B------:R-:W-:Y:S03]  /*5630*/  SHF.R.U32.HI R17, RZ, 0x8, R17 ;  /* 0x00000008ff117819 */ /* 0x000fe60000011611 */
[----:B------:R-:W-:Y:S01]  /*5640*/  MUFU.EX2 R246, R9 ;  /* 0x0000000900f67308 */ /* 0x000fe20000000800 */
[----:B------:R-:W-:Y:S02]  /*5650*/  SHF.R.U32.HI R12, RZ, 0x8, R12 ;  /* 0x00000008ff0c7819 */ /* 0x000fe4000001160c */
[----:B------:R-:W-:Y:S02]  /*5660*/  LOP3.LUT R17, R17, 0xffff, RZ, 0xc0, !PT ;  /* 0x0000ffff11117812 */ /* 0x000fe400078ec0ff */
[----:B------:R-:W-:Y:S02]  /*5670*/  LOP3.LUT R12, R12, 0xffff, RZ, 0xc0, !PT ;  /* 0x0000ffff0c0c7812 */ /* 0x000fe400078ec0ff */
[----:B------:R-:W-:Y:S03]  /*5680*/  SHF.R.U32.HI R14, RZ, 0x10, R28 ;  /* 0x00000010ff0e7819 */ /* 0x000fe6000001161c */
[----:B------:R-:W-:Y:S01]  /*5690*/  MUFU.EX2 R245, R13 ;  /* 0x0000000d00f57308 */ /* 0x000fe20000000800 */
[----:B--2---:R-:W-:Y:S02]  /*56a0*/  SHF.R.U32.HI R21, RZ, 0x18, R4 ;  /* 0x00000018ff157819 */ /* 0x004fe40000011604 */
[----:B------:R-:W-:Y:S02]  /*56b0*/  LOP3.LUT R14, R14, 0xff, RZ, 0xc0, !PT ;  /* 0x000000ff0e0e7812 */ /* 0x000fe400078ec0ff */
[----:B------:R-:W-:Y:S02]  /*56c0*/  SHF.R.U32.HI R7, RZ, 0x10, R104 ;  /* 0x00000010ff077819 */ /* 0x000fe40000011668 */
[----:B------:R-:W-:Y:S03]  /*56d0*/  LOP3.LUT R6, R104, 0xffff, RZ, 0xc0, !PT ;  /* 0x0000ffff68067812 */ /* 0x000fe600078ec0ff */
[----:B------:R-:W2:Y:S01]  /*56e0*/  MUFU.EX2 R129, R24 ;  /* 0x0000001800817308 */ /* 0x000ea20000000800 */
[----:B------:R-:W-:Y:S02]  /*56f0*/  LOP3.LUT R7, R7, 0xff, RZ, 0xc0, !PT ;  /* 0x000000ff07077812 */ /* 0x000fe400078ec0ff */
[----:B------:R-:W-:Y:S04]  /*5700*/  SHF.R.U32.HI R6, RZ, 0x8, R6 ;  /* 0x00000008ff067819 */ /* 0x000fe80000011606 */
[----:B------:R-:W-:Y:S03]  /*5710*/  LOP3.LUT R6, R6, 0xffff, RZ, 0xc0, !PT ;  /* 0x0000ffff06067812 */ /* 0x000fe600078ec0ff */
[----:B------:R-:W-:Y:S10]  /*5720*/  MUFU.EX2 R125, R27 ;  /* 0x0000001b007d7308 */ /* 0x000ff40000000800 */
[----:B------:R-:W-:Y:S10]  /*5730*/  MUFU.EX2 R128, R25 ;  /* 0x0000001900807308 */ /* 0x000ff40000000800 */
[----:B------:R-:W4:Y:S01]  /*5740*/  MUFU.EX2 R126, R26 ;  /* 0x0000001a007e7308 */ /* 0x000f220000000800 */
[----:B-1----:R-:W-:Y:S01]  /*5750*/  @!P3 FADD.FTZ R111, -R111, -RZ ;  /* 0x800000ff6f6fb221 */ /* 0x002fe20000010100 */
[----:B------:R-:W-:Y:S01]  /*5760*/  ISETP.LE.U32.AND P3, PT, R11, UR9, PT ;  /* 0x000000090b007c0c */ /* 0x000fe2000bf63070 */
[----:B------:R-:W-:Y:S01]  /*5770*/  @!P1 FADD.FTZ R113, -R113, -RZ ;  /* 0x800000ff71719221 */ /* 0x000fe20000010100 */
[----:B------:R-:W-:Y:S01]  /*5780*/  ISETP.LE.U32.AND P1, PT, R19, UR9, PT ;  /* 0x0000000913007c0c */ /* 0x000fe2000bf23070 */
[----:B------:R-:W-:Y:S01]  /*5790*/  @!P0 FADD.FTZ R114, -R114, -RZ ;  /* 0x800000ff72728221 */ /* 0x000fe20000010100 */
[----:B------:R-:W-:Y:S01]  /*57a0*/  ISETP.LE.U32.AND P0, PT, R22, UR9, PT ;  /* 0x0000000916007c0c */ /* 0x000fe2000bf03070 */
[----:B---3--:R-:W-:Y:S01]  /*57b0*/  @!P5 FADD.FTZ R118, -R118, -RZ ;  /* 0x800000ff7676d221 */ /* 0x008fe20000010100 */
[----:B------:R-:W-:Y:S01]  /*57c0*/  LOP3.LUT R22, R15, 0xff, RZ, 0xc0, !PT ;  /* 0x000000ff0f167812 */ /* 0x000fe200078ec0ff */
[----:B------:R-:W-:Y:S01]  /*57d0*/  @!P4 FADD.FTZ R110, -R110, -RZ ;  /* 0x800000ff6e6ec221 */ /* 0x000fe20000010100 */
[----:B------:R-:W-:Y:S01]  /*57e0*/  ISETP.LE.U32.AND P4, PT, R20, UR9, PT ;  /* 0x0000000914007c0c */ /* 0x000fe2000bf83070 */
[----:B------:R-:W-:Y:S01]  /*57f0*/  @!P6 FADD.FTZ R115, -R115, -RZ ;  /* 0x800000ff7373e221 */ /* 0x000fe20000010100 */
[----:B------:R-:W-:Y:S02]  /*5800*/  ISETP.LE.U32.AND P5, PT, R22, UR9, PT ;  /* 0x0000000916007c0c */ /* 0x000fe4000bfa3070 */
[----:B------:R-:W-:Y:S01]  /*5810*/  LOP3.LUT R20, R28, 0xff, RZ, 0xc0, !PT ;  /* 0x000000ff1c147812 */ /* 0x000fe200078ec0ff */
[----:B------:R-:W-:Y:S01]  /*5820*/  @!P3 FADD.FTZ R120, -R120, -RZ ;  /* 0x800000ff7878b221 */ /* 0x000fe20000010100 */
[----:B------:R-:W-:Y:S01]  /*5830*/  ISETP.LE.U32.AND P3, PT, R18, UR9, PT ;  /* 0x0000000912007c0c */ /* 0x000fe2000bf63070 */
[----:B------:R-:W-:Y:S01]  /*5840*/  @!P1 FADD.FTZ R121, -R121, -RZ ;  /* 0x800000ff79799221 */ /* 0x000fe20000010100 */
[----:B------:R-:W-:Y:S01]  /*5850*/  ISETP.LE.U32.AND P1, PT, R20, UR9, PT ;  /* 0x0000000914007c0c */ /* 0x000fe2000bf23070 */
[----:B--2---:R-:W-:Y:S01]  /*5860*/  @!P0 FADD.FTZ R129, -R129, -RZ ;  /* 0x800000ff81818221 */ /* 0x004fe20000010100 */
[----:B------:R-:W-:Y:S02]  /*5870*/  ISETP.LE.U32.AND P6, PT, R23, UR9, PT ;  /* 0x0000000917007c0c */ /* 0x000fe4000bfc3070 */
[----:B------:R-:W-:Y:S01]  /*5880*/  SHF.R.U32.HI R19, RZ, 0x18, R28 ;  /* 0x00000018ff137819 */ /* 0x000fe2000001161c */
[----:B------:R-:W-:Y:S01]  /*5890*/  @!P4 FADD.FTZ R119, -R119, -RZ ;  /* 0x800000ff7777c221 */ /* 0x000fe20000010100 */
[----:B------:R-:W-:Y:S01]  /*58a0*/  LOP3.LUT R11, R28, 0xffff, RZ, 0xc0, !PT ;  /* 0x0000ffff1c0b7812 */ /* 0x000fe200078ec0ff */
[----:B------:R-:W-:Y:S01]  /*58b0*/  @!P5 FADD.FTZ R249, -R249, -RZ ;  /* 0x800000fff9f9d221 */ /* 0x000fe20000010100 */
[----:B------:R-:W-:Y:S02]  /*58c0*/  ISETP.LE.U32.AND P5, PT, R5, UR9, PT ;  /* 0x0000000905007c0c */ /* 0x000fe4000bfa3070 */
[----:B------:R-:W-:Y:S01]  /*58d0*/  SHF.R.U32.HI R5, RZ, 0x10, R15 ;  /* 0x00000010ff057819 */ /* 0x000fe2000001160f */
[----:B------:R-:W-:Y:S01]  /*58e0*/  @!P3 FADD.FTZ R131, -R131, -RZ ;  /* 0x800000ff8383b221 */ /* 0x000fe20000010100 */
[----:B------:R-:W-:Y:S01]  /*58f0*/  ISETP.LE.U32.AND P3, PT, R16, UR9, PT ;  /* 0x0000000910007c0c */ /* 0x000fe2000bf63070 */
[----:B------:R-:W-:Y:S01]  /*5900*/  @!P1 FADD.FTZ R242, -R242, -RZ ;  /* 0x800000fff2f29221 */ /* 0x000fe20000010100 */
[----:B------:R-:W-:Y:S01]  /*5910*/  LOP3.LUT R5, R5, 0xff, RZ, 0xc0, !PT ;  /* 0x000000ff05057812 */ /* 0x000fe200078ec0ff */
[----:B------:R-:W-:Y:S01]  /*5920*/  @!P6 FADD.FTZ R248, -R248, -RZ ;  /* 0x800000fff8f8e221 */ /* 0x000fe20000010100 */
[----:B------:R-:W-:Y:S02]  /*5930*/  ISETP.LE.U32.AND P6, PT, R19, UR9, PT ;  /* 0x0000000913007c0c */ /* 0x000fe4000bfc3070 */
[----:B------:R-:W-:Y:S02]  /*5940*/  ISETP.LE.U32.AND P1, PT, R5, UR9, PT ;  /* 0x0000000905007c0c */ /* 0x000fe4000bf23070 */
[----:B------:R-:W-:Y:S01]  /*5950*/  LOP3.LUT R5, R8, 0xff, RZ, 0xc0, !PT ;  /* 0x000000ff08057812 */ /* 0x000fe200078ec0ff */
[----:B------:R-:W-:Y:S01]  /*5960*/  @!P5 FADD.FTZ R122, -R122, -RZ ;  /* 0x800000ff7a7ad221 */ /* 0x000fe20000010100 */
[----:B------:R-:W-:Y:S02]  /*5970*/  LOP3.LUT R15, R15, 0xffff, RZ, 0xc0, !PT ;  /* 0x0000ffff0f0f7812 */ /* 0x000fe400078ec0ff */
[----:B------:R-:W-:Y:S01]  /*5980*/  ISETP.LE.U32.AND P5, PT, R5, UR9, PT ;  /* 0x0000000905007c0c */ /* 0x000fe2000bfa3070 */
[----:B------:R-:W-:Y:S01]  /*5990*/  @!P3 FADD.FTZ R123, -R123, -RZ ;  /* 0x800000ff7b7bb221 */ /* 0x000fe20000010100 */
[--C-:B------:R-:W-:Y:S02]  /*59a0*/  SHF.R.U32.HI R5, RZ, 0x18, R8.reuse ;  /* 0x00000018ff057819 */ /* 0x100fe40000011608 */
[----:B------:R-:W-:Y:S01]  /*59b0*/  SHF.R.U32.HI R15, RZ, 0x8, R15 ;  /* 0x00000008ff0f7819 */ /* 0x000fe2000001160f */
[----:B------:R-:W-:Y:S01]  /*59c0*/  @!P6 FADD.FTZ R236, -R236, -RZ ;  /* 0x800000ffecece221 */ /* 0x000fe20000010100 */
[----:B------:R-:W-:Y:S01]  /*59d0*/  ISETP.LE.U32.AND P3, PT, R5, UR9, PT ;  /* 0x0000000905007c0c */ /* 0x000fe2000bf63070 */
[----:B------:R-:W-:Y:S01]  /*59e0*/  @!P1 FADD.FTZ R250, -R250, -RZ ;  /* 0x800000fffafa9221 */ /* 0x000fe20000010100 */
[----:B------:R-:W-:Y:S02]  /*59f0*/  SHF.R.U32.HI R5, RZ, 0x10, R8 ;  /* 0x00000010ff057819 */ /* 0x000fe40000011608 */
[----:B------:R-:W-:Y:S02]  /*5a00*/  ISETP.LE.U32.AND P6, PT, R17, UR9, PT ;  /* 0x0000000911007c0c */ /* 0x000fe4000bfc3070 */
[----:B------:R-:W-:Y:S01]  /*5a10*/  LOP3.LUT R5, R5, 0xff, RZ, 0xc0, !PT ;  /* 0x000000ff05057812 */ /* 0x000fe200078ec0ff */
[----:B------:R-:W-:Y:S01]  /*5a20*/  @!P5 FADD.FTZ R247, -R247, -RZ ;  /* 0x800000fff7f7d221 */ /* 0x000fe20000010100 */
[----:B------:R-:W-:Y:S02]  /*5a30*/  LOP3.LUT R8, R8, 0xffff, RZ, 0xc0, !PT ;  /* 0x0000ffff08087812 */ /* 0x000fe400078ec0ff */
[----:B------:R-:W-:Y:S02]  /*5a40*/  LOP3.LUT R15, R15, 0xffff, RZ, 0xc0, !PT ;  /* 0x0000ffff0f0f7812 */ /* 0x000fe400078ec0ff */
[----:B------:R-:W-:Y:S01]  /*5a50*/  SHF.R.U32.HI R8, RZ, 0x8, R8 ;  /* 0x00000008ff087819 */ /* 0x000fe20000011608 */
[----:B------:R-:W-:Y:S01]  /*5a60*/  @!P3 FADD.FTZ R243, -R243, -RZ ;  /* 0x800000fff3f3b221 */ /* 0x000fe20000010100 */
[----:B------:R-:W-:Y:S02]  /*5a70*/  ISETP.LE.U32.AND P3, PT, R5, UR9, PT ;  /* 0x0000000905007c0c */ /* 0x000fe4000bf63070 */
[----:B------:R-:W-:Y:S01]  /*5a80*/  SHF.R.U32.HI R5, RZ, 0x10, R4 ;  /* 0x00000010ff057819 */ /* 0x000fe20000011604 */
[----:B------:R-:W-:Y:S01]  /*5a90*/  @!P6 FADD.FTZ R175, -R175, -RZ ;  /* 0x800000ffafafe221 */ /* 0x000fe20000010100 */
[----:B------:R-:W-:Y:S02]  /*5aa0*/  ISETP.LE.U32.AND P6, PT, R12, UR9, PT ;  /* 0x000000090c007c0c */ /* 0x000fe4000bfc3070 */
[----:B------:R-:W-:Y:S02]  /*5ab0*/  LOP3.LUT R5, R5, 0xff, RZ, 0xc0, !PT ;  /* 0x000000ff05057812 */ /* 0x000fe400078ec0ff */
[----:B------:R-:W-:Y:S02]  /*5ac0*/  ISETP.LE.U32.AND P5, PT, R15, UR9, PT ;  /* 0x000000090f007c0c */ /* 0x000fe4000bfa3070 */
[----:B------:R-:W-:Y:S02]  /*5ad0*/  ISETP.LE.U32.AND P1, PT, R14, UR9, PT ;  /* 0x000000090e007c0c */ /* 0x000fe4000bf23070 */
[----:B------:R-:W-:Y:S01]  /*5ae0*/  LOP3.LUT R8, R8, 0xffff, RZ, 0xc0, !PT ;  /* 0x0000ffff08087812 */ /* 0x000fe200078ec0ff */
[----:B------:R-:W-:Y:S01]  /*5af0*/  @!P3 FADD.FTZ R244, -R244, -RZ ;  /* 0x800000fff4f4b221 */ /* 0x000fe20000010100 */
[----:B------:R-:W-:Y:S02]  /*5b00*/  ISETP.LE.U32.AND P3, PT, R5, UR9, PT ;  /* 0x0000000905007c0c */ /* 0x000fe4000bf63070 */
[----:B------:R-:W-:Y:S01]  /*5b10*/  F2FP.RELU.F16.F32.PACK_AB R5, R248, R250 ;  /* 0x000000faf805723e */ /* 0x000fe200000008ff */
[----:B------:R-:W-:Y:S01]  /*5b20*/  @!P6 FADD.FTZ R130, -R130, -RZ ;  /* 0x800000ff8282e221 */ /* 0x000fe20000010100 */
[----:B------:R-:W-:Y:S02]  /*5b30*/  SHF.R.U32.HI R11, RZ, 0x8, R11 ;  /* 0x00000008ff0b7819 */ /* 0x000fe4000001160b */
[----:B------:R-:W-:Y:S01]  /*5b40*/  ISETP.LE.U32.AND P6, PT, R8, UR9, PT ;  /* 0x0000000908007c0c */ /* 0x000fe2000bfc3070 */
[----:B------:R1:W-:Y:S01]  /*5b50*/  STS [R189+0xe400], R5 ;  /* 0x00e40005bd007388 */ /* 0x0003e20000000800 */
[----:B------:R-:W-:Y:S01]  /*5b60*/  LOP3.LUT R4, R4, 0xffff, RZ, 0xc0, !PT ;  /* 0x0000ffff04047812 */ /* 0x000fe200078ec0ff */
[----:B------:R-:W-:Y:S01]  /*5b70*/  @!P5 FADD.FTZ R251, -R251, -RZ ;  /* 0x800000fffbfbd221 */ /* 0x000fe20000010100 */
[----:B------:R-:W-:Y:S01]  /*5b80*/  LOP3.LUT R11, R11, 0xffff, RZ, 0xc0, !PT ;  /* 0x0000ffff0b0b7812 */ /* 0x000fe200078ec0ff */
[----:B------:R-:W-:Y:S01]  /*5b90*/  @!P1 FADD.FTZ R237, -R237, -RZ ;  /* 0x800000ffeded9221 */ /* 0x000fe20000010100 */
[----:B------:R-:W-:Y:S01]  /*5ba0*/  SHF.R.U32.HI R4, RZ, 0x8, R4 ;  /* 0x00000008ff047819 */ /* 0x000fe20000011604 */
[----:B----4-:R-:W-:Y:S01]  /*5bb0*/  @!P3 FADD.FTZ R126, -R126, -RZ ;  /* 0x800000ff7e7eb221 */ /* 0x010fe20000010100 */
[----:B------:R-:W-:Y:S02]  /*5bc0*/  ISETP.LE.U32.AND P1, PT, R11, UR9, PT ;  /* 0x000000090b007c0c */ /* 0x000fe4000bf23070 */
[----:B------:R-:W-:Y:S02]  /*5bd0*/  LOP3.LUT R4, R4, 0xffff, RZ, 0xc0, !PT ;  /* 0x0000ffff04047812 */ /* 0x000fe400078ec0ff */
[----:B------:R-:W-:Y:S01]  /*5be0*/  F2FP.RELU.F16.F32.PACK_AB R8, R251, R249 ;  /* 0x000000f9fb08723e */ /* 0x000fe200000008ff */
[----:B------:R-:W-:Y:S01]  /*5bf0*/  @!P6 FADD.FTZ R246, -R246, -RZ ;  /* 0x800000fff6f6e221 */ /* 0x000fe20000010100 */
[----:B------:R-:W-:Y:S02]  /*5c00*/  ISETP.LE.U32.AND P6, PT, R4, UR9, PT ;  /* 0x0000000904007c0c */ /* 0x000fe4000bfc3070 */
[----:B------:R-:W-:Y:S01]  /*5c10*/  F2FP.RELU.F16.F32.PACK_AB R4, R118, R131 ;  /* 0x000000837604723e */ /* 0x000fe200000008ff */
[----:B------:R2:W-:Y:S01]  /*5c20*/  STS [R189+0xe000], R8 ;  /* 0x00e00008bd007388 */ /* 0x0005e20000000800 */
[----:B------:R-:W-:Y:S02]  /*5c30*/  ISETP.LE.U32.AND P5, PT, R7, UR9, PT ;  /* 0x0000000907007c0c */ /* 0x000fe4000bfa3070 */
[----:B------:R-:W-:Y:S01]  /*5c40*/  F2FP.RELU.F16.F32.PACK_AB R7, R246, R247 ;  /* 0x000000f7f607723e */ /* 0x000fe200000008ff */
[----:B------:R3:W-:Y:S01]  /*5c50*/  STS [R194+0xe400], R4 ;  /* 0x00e40004c2007388 */ /* 0x0007e20000000800 */
[----:B------:R-:W-:Y:S01]  /*5c60*/  @!P1 FADD.FTZ R245, -R245, -RZ ;  /* 0x800000fff5f59221 */ /* 0x000fe20000010100 */
[----:B------:R-:W-:Y:S02]  /*5c70*/  ISETP.LE.U32.AND P1, PT, R6, UR9, PT ;  /* 0x0000000906007c0c */ /* 0x000fe4000bf23070 */
[----:B------:R-:W-:Y:S02]  /*5c80*/  F2FP.RELU.F16.F32.PACK_AB R6, R243, R244 ;  /* 0x000000f4f306723e */ /* 0x000fe400000008ff */
[----:B-1----:R-:W-:Y:S01]  /*5c90*/  F2FP.RELU.F16.F32.PACK_AB R5, R175, R115 ;  /* 0x00000073af05723e */ /* 0x002fe200000008ff */
[----:B------:R-:W-:Y:S01]  /*5ca0*/  @!P6 FADD.FTZ R128, -R128, -RZ ;  /* 0x800000ff8080e221 */ /* 0x000fe20000010100 */
[----:B------:R-:W-:Y:S02]  /*5cb0*/  ISETP.LE.U32.AND P4, PT, R21, UR9, PT ;  /* 0x0000000915007c0c */ /* 0x000fe4000bf83070 */
[----:B------:R-:W-:Y:S01]  /*5cc0*/  @!P5 FADD.FTZ R124, -R124, -RZ ;  /* 0x800000ff7c7cd221 */ /* 0x000fe20000010100 */
[----:B------:R1:W-:Y:S01]  /*5cd0*/  STS [R194+0xe000], R5 ;  /* 0x00e00005c2007388 */ /* 0x0003e20000000800 */
[----:B------:R-:W-:Y:S02]  /*5ce0*/  FSETP.GE.FTZ.AND P0, PT, R248, RZ, PT ;  /* 0x000000fff800720b */ /* 0x000fe40003f16000 */
[----:B------:R-:W-:Y:S01]  /*5cf0*/  FSETP.GE.FTZ.AND P3, PT, R251, RZ, PT ;  /* 0x000000fffb00720b */ /* 0x000fe20003f76000 */
[----:B------:R4:W-:Y:S01]  /*5d00*/  STS [R189+0xf000], R7 ;  /* 0x00f00007bd007388 */ /* 0x0009e20000000800 */
[----:B------:R-:W-:Y:S01]  /*5d10*/  @!P1 FADD.FTZ R127, -R127, -RZ ;  /* 0x800000ff7f7f9221 */ /* 0x000fe20000010100 */
[----:B------:R-:W-:Y:S02]  /*5d20*/  FSETP.GE.FTZ.AND P1, PT, R250, RZ, PT ;  /* 0x000000fffa00720b */ /* 0x000fe40003f36000 */
[----:B------:R4:W-:Y:S01]  /*5d30*/  STS [R189+0xf400], R6 ;  /* 0x00f40006bd007388 */ /* 0x0009e20000000800 */
[----:B------:R-:W-:Y:S01]  /*5d40*/  FSETP.GE.FTZ.AND P5, PT, R123, RZ, PT ;  /* 0x000000ff7b00720b */ /* 0x000fe20003fb6000 */
[----:B------:R-:W-:Y:S01]  /*5d50*/  @!P4 FADD.FTZ R125, -R125, -RZ ;  /* 0x800000ff7d7dc221 */ /* 0x000fe20000010100 */
[----:B--2---:R-:W-:Y:S02]  /*5d60*/  F2FP.RELU.F16.F32.PACK_AB R8, R245, R242 ;  /* 0x000000f2f508723e */ /* 0x004fe400000008ff */
[----:B------:R-:W-:Y:S02]  /*5d70*/  FSETP.GE.FTZ.AND P4, PT, R249, RZ, PT ;  /* 0x000000fff900720b */ /* 0x000fe40003f96000 */
[----:B---3--:R-:W-:Y:S01]  /*5d80*/  F2FP.RELU.F16.F32.PACK_AB R4, R123, R110 ;  /* 0x0000006e7b04723e */ /* 0x008fe200000008ff */
[----:B------:R-:W-:Y:S01]  /*5d90*/  STS [R194+0xf000], R8 ;  /* 0x00f00008c2007388 */ /* 0x000fe20000000800 */
[----:B------:R-:W-:Y:S02]  /*5da0*/  ISETP.GT.AND P6, PT, R223, R204, PT ;  /* 0x000000ccdf00720c */ /* 0x000fe40003fc4270 */
[----:B-1----:R-:W-:Y:S02]  /*5db0*/  F2FP.RELU.F16.F32.PACK_AB R5, R120, R122 ;  /* 0x0000007a7805723e */ /* 0x002fe400000008ff */
[----:B----4-:R-:W-:Y:S02]  /*5dc0*/  F2FP.RELU.F16.F32.PACK_AB R7, R236, R237 ;  /* 0x000000edec07723e */ /* 0x010fe400000008ff */
[----:B------:R-:W-:Y:S03]  /*5dd0*/  F2FP.RELU.F16.F32.PACK_AB R6, R130, R119 ;  /* 0x000000778206723e */ /* 0x000fe600000008ff */
[----:B------:R1:W-:Y:S04]  /*5de0*/  STS [R194+0xf400], R7 ;  /* 0x00f40007c2007388 */ /* 0x0003e80000000800 */
[----:B------:R2:W-:Y:S04]  /*5df0*/  STS [R193+0xe000], R6 ;  /* 0x00e00006c1007388 */ /* 0x0005e80000000800 */
[----:B------:R3:W-:Y:S04]  /*5e00*/  STS [R193+0xe400], R5 ;  /* 0x00e40005c1007388 */ /* 0x0007e80000000800 */
[----:B------:R4:W-:Y:S01]  /*5e10*/  STS [R196+0xe000], R4 ;  /* 0x00e00004c4007388 */ /* 0x0009e20000000800 */
[----:B-1----:R-:W-:Y:S02]  /*5e20*/  F2FP.RELU.F16.F32.PACK_AB R7, R128, R129 ;  /* 0x000000818007723e */ /* 0x002fe400000008ff */
[----:B--2---:R-:W-:Y:S02]  /*5e30*/  F2FP.RELU.F16.F32.PACK_AB R6, R125, R126 ;  /* 0x0000007e7d06723e */ /* 0x004fe400000008ff */
[----:B---3--:R-:W-:Y:S02]  /*5e40*/  F2FP.RELU.F16.F32.PACK_AB R5, R127, R113 ;  /* 0x000000717f05723e */ /* 0x008fe400000008ff */
[----:B----4-:R-:W-:Y:S05]  /*5e50*/  F2FP.RELU.F16.F32.PACK_AB R4, R111, R121 ;  /* 0x000000796f04723e */ /* 0x010fea00000008ff */
[----:B------:R1:W-:Y:S04]  /*5e60*/  STS [R196+0xe400], R4 ;  /* 0x00e40004c4007388 */ /* 0x0003e80000000800 */
[----:B------:R-:W-:Y:S04]  /*5e70*/  STS [R193+0xf000], R7 ;  /* 0x00f00007c1007388 */ /* 0x000fe80000000800 */
[----:B------:R-:W-:Y:S04]  /*5e80*/  STS [R193+0xf400], R6 ;  /* 0x00f40006c1007388 */ /* 0x000fe80000000800 */
[----:B------:R-:W-:Y:S01]  /*5e90*/  STS [R196+0xf000], R5 ;  /* 0x00f00005c4007388 */ /* 0x000fe20000000800 */
[----:B-1----:R-:W-:Y:S05]  /*5ea0*/  F2FP.RELU.F16.F32.PACK_AB R4, R114, R124 ;  /* 0x0000007c7204723e */ /* 0x002fea00000008ff */
[----:B------:R-:W-:Y:S04]  /*5eb0*/  STS [R196+0xf400], R4 ;  /* 0x00f40004c4007388 */ /* 0x000fe80000000800 */
[----:B------:R-:W1:Y:S08]  /*5ec0*/  LDSM.16.M88.4 R32, [R109+UR6+0x4000] ;  /* 0x004000066d20783b */ /* 0x000e700008000200 */
[----:B------:R2:W3:Y:S02]  /*5ed0*/  LDSM.16.M88.4 R28, [R109+UR6+0x5000] ;  /* 0x005000066d1c783b */ /* 0x0004e40008000200 */
[----:B--2---:R-:W-:Y:S05]  /*5ee0*/  IADD3 R109, R109, 0x4000, R112 ;  /* 0x000040006d6d7810 */ /* 0x004fea0007ffe070 */
[C---:B------:R-:W-:Y:S01]  /*5ef0*/  IMAD.IADD R108, R109.reuse, 0x1, R166 ;  /* 0x000000016d6c7824 */ /* 0x040fe200078e02a6 */
[-C--:B-1----:R-:W-:Y:S04]  /*5f00*/  HMMA.16816.F32 R4, R32, R132.reuse, RZ ;  /* 0x000000842004723c */ /* 0x082fe800000018ff */
[----:B------:R-:W1:Y:S02]  /*5f10*/  LDSM.16.M88.4 R100, [R108] ;  /* 0x000000006c64783b */ /* 0x000e640000000200 */
[C---:B---3--:R-:W-:Y:S06]  /*5f20*/  HMMA.16816.F32 R8, R28.reuse, R132, RZ ;  /* 0x000000841c08723c */ /* 0x048fec00000018ff */
[----:B------:R2:W3:Y:S01]  /*5f30*/  LDSM.16.M88.4 R104, [R108+0x1000] ;  /* 0x001000006c68783b */ /* 0x0004e20000000200 */
[-C--:B------:R-:W-:Y:S06]  /*5f40*/  HMMA.16816.F32 R12, R28, R134.reuse, RZ ;  /* 0x000000861c0c723c */ /* 0x080fec00000018ff */
[C---:B------:R-:W-:Y:S06]  /*5f50*/  HMMA.16816.F32 R16, R32.reuse, R134, RZ ;  /* 0x000000862010723c */ /* 0x040fec00000018ff */
[-C--:B------:R-:W-:Y:S06]  /*5f60*/  HMMA.16816.F32 R20, R32, R136.reuse, RZ ;  /* 0x000000882014723c */ /* 0x080fec00000018ff */
[C---:B------:R-:W-:Y:S02]  /*5f70*/  HMMA.16816.F32 R24, R28.reuse, R136, RZ ;  /* 0x000000881c18723c */ /* 0x040fe400000018ff */
[----:B--2---:R-:W-:Y:S04]  /*5f80*/  IMAD.IADD R108, R174, 0x1, R108 ;  /* 0x00000001ae6c7824 */ /* 0x004fe800078e026c */
        /* <DEDUP_REMOVED lines=8> */
[-C--:B------:R-:W-:Y:S06]  /*6010*/  HMMA.16816.F32 R28, R104, R146.reuse, R28 ;  /* 0x00000092681c723c */ /* 0x080fec000000181c */
[----:B------:R-:W-:Y:S05]  /*6020*/  HMMA.16816.F32 R32, R100, R146, R32 ;  /* 0x000000926420723c */ /* 0x000fea0000001820 */
[----:B------:R-:W-:Y:S05]  /*6030*/  IMAD.IADD R104, R109, 0x1, R174 ;  /* 0x000000016d687824 */ /* 0x000fea00078e02ae */
[----:B------:R-:W1:Y:S08]  /*6040*/  LDSM.16.M88.4 R100, [R104] ;  /* 0x000000006864783b */ /* 0x000e700000000200 */
[----:B------:R-:W2:Y:S01]  /*6050*/  LDSM.16.M88.4 R104, [R104+0x1000] ;  /* 0x001000006868783b */ /* 0x000ea20000000200 */
[-C--:B-1----:R-:W-:Y:S06]  /*6060*/  HMMA.16816.F32 R4, R100, R148.reuse, R4 ;  /* 0x000000946404723c */ /* 0x082fec0000001804 */
[C---:B--2---:R-:W-:Y:S06]  /*6070*/  HMMA.16816.F32 R8, R104.reuse, R148, R8 ;  /* 0x000000946808723c */ /* 0x044fec0000001808 */
[-C--:B------:R-:W-:Y:S06]  /*6080*/  HMMA.16816.F32 R12, R104, R150.reuse, R12 ;  /* 0x00000096680c723c */ /* 0x080fec000000180c */
[C---:B------:R-:W-:Y:S06]  /*6090*/  HMMA.16816.F32 R16, R100.reuse, R150, R16 ;  /* 0x000000966410723c */ /* 0x040fec0000001810 */
[-C--:B------:R-:W-:Y:S06]  /*60a0*/  HMMA.16816.F32 R20, R100, R152.reuse, R20 ;  /* 0x000000986414723c */ /* 0x080fec0000001814 */
[C---:B------:R-:W-:Y:S06]  /*60b0*/  HMMA.16816.F32 R24, R104.reuse, R152, R24 ;  /* 0x000000986818723c */ /* 0x040fec0000001818 */
[-C--:B------:R-:W-:Y:S01]  /*60c0*/  HMMA.16816.F32 R28, R104, R154.reuse, R28 ;  /* 0x0000009a681c723c */ /* 0x080fe2000000181c */
[----:B------:R-:W1:Y:S05]  /*60d0*/  LDSM.16.M88.4 R104, [R108] ;  /* 0x000000006c68783b */ /* 0x000e6a0000000200 */
[----:B------:R-:W-:Y:S03]  /*60e0*/  HMMA.16816.F32 R32, R100, R154, R32 ;  /* 0x0000009a6420723c */ /* 0x000fe60000001820 */
[----:B------:R2:W3:Y:S02]  /*60f0*/  LDSM.16.M88.4 R100, [R108+0x1000] ;  /* 0x001000006c64783b */ /* 0x0004e40000000200 */
[----:B--2---:R-:W-:Y:S06]  /*6100*/  IMAD.SHL.U32 R108, R172, 0x2, RZ ;  /* 0x00000002ac6c7824 */ /* 0x004fec00078e00ff */
[----:B------:R-:W-:Y:S01]  /*6110*/  IADD3 R112, R108, 0x4000, R112 ;  /* 0x000040006c707810 */ /* 0x000fe20007ffe070 */
[-C--:B-1----:R-:W-:Y:S06]  /*6120*/  HMMA.16816.F32 R4, R104, R156.reuse, R4 ;  /* 0x0000009c6804723c */ /* 0x082fec0000001804 */
[C---:B---3--:R-:W-:Y:S06]  /*6130*/  HMMA.16816.F32 R8, R100.reuse, R156, R8 ;  /* 0x0000009c6408723c */ /* 0x048fec0000001808 */
[-C--:B------:R-:W-:Y:S06]  /*6140*/  HMMA.16816.F32 R12, R100, R158.reuse, R12 ;  /* 0x0000009e640c723c */ /* 0x080fec000000180c */
[C---:B------:R-:W-:Y:S06]  /*6150*/  HMMA.16816.F32 R16, R104.reuse, R158, R16 ;  /* 0x0000009e6810723c */ /* 0x040fec0000001810 */
[----:B-----5:R-:W-:Y:S01]  /*6160*/  FADD.FTZ R7, -R240, R7 ;  /* 0x00000007f0077221 */ /* 0x020fe20000010100 */
[-C--:B------:R-:W-:Y:S04]  /*6170*/  HMMA.16816.F32 R20, R104, R160.reuse, R20 ;  /* 0x000000a06814723c */ /* 0x080fe80000001814 */
[----:B------:R-:W-:Y:S02]  /*6180*/  FSEL R7, R7, R240, P0 ;  /* 0x000000f007077208 */ /* 0x000fe40000000000 */
[C---:B------:R-:W-:Y:S04]  /*6190*/  HMMA.16816.F32 R24, R100.reuse, R160, R24 ;  /* 0x000000a06418723c */ /* 0x040fe80000001818 */
[----:B------:R-:W-:Y:S01]  /*61a0*/  FSETP.GE.FTZ.AND P0, PT, R243, RZ, PT ;  /* 0x000000fff300720b */ /* 0x000fe20003f16000 */
[----:B------:R-:W-:Y:S01]  /*61b0*/  FADD.FTZ R5, -R241, R5 ;  /* 0x00000005f1057221 */ /* 0x000fe20000010100 */
[----:B------:R-:W-:Y:S01]  /*61c0*/  FADD.FTZ R11, -R238, R11 ;  /* 0x0000000bee0b7221 */ /* 0x000fe20000010100 */
[----:B------:R-:W-:Y:S01]  /*61d0*/  FADD.FTZ R6, -R240, R6 ;  /* 0x00000006f0067221 */ /* 0x000fe20000010100 */
[----:B------:R-:W-:Y:S01]  /*61e0*/  FADD.FTZ R9, -R239, R9 ;  /* 0x00000009ef097221 */ /* 0x000fe20000010100 */
[-C--:B------:R-:W-:Y:S03]  /*61f0*/  HMMA.16816.F32 R28, R100, R162.reuse, R28 ;  /* 0x000000a2641c723c */ /* 0x080fe6000000181c */
[----:B------:R-:W-:Y:S01]  /*6200*/  FSEL R5, R5, R241, P3 ;  /* 0x000000f105057208 */ /* 0x000fe20001800000 */
[C---:B------:R-:W-:Y:S01]  /*6210*/  FADD.FTZ R15, -R238.reuse, R15 ;  /* 0x0000000fee0f7221 */ /* 0x040fe20000010100 */
[----:B------:R-:W-:Y:S01]  /*6220*/  FSEL R11, R11, R238, P0 ;  /* 0x000000ee0b0b7208 */ /* 0x000fe20000000000 */
[----:B------:R-:W-:Y:S01]  /*6230*/  FADD.FTZ R10, -R238, R10 ;  /* 0x0000000aee0a7221 */ /* 0x000fe20000010100 */
[----:B------:R-:W-:Y:S01]  /*6240*/  FSEL R6, R6, R240, P1 ;  /* 0x000000f006067208 */ /* 0x000fe20000800000 */
[----:B------:R-:W-:Y:S01]  /*6250*/  FADD.FTZ R13, -R239, R13 ;  /* 0x0000000def0d7221 */ /* 0x000fe20000010100 */
[----:B------:R-:W-:Y:S01]  /*6260*/  FSETP.GE.FTZ.AND P3, PT, R246, RZ, PT ;  /* 0x000000fff600720b */ /* 0x000fe20003f76000 */
[----:B------:R-:W-:Y:S04]  /*6270*/  HMMA.16816.F32 R32, R104, R162, R32 ;  /* 0x000000a26820723c */ /* 0x000fe80000001820 */
[----:B------:R-:W-:Y:S01]  /*6280*/  FSETP.GE.FTZ.AND P0, PT, R236, RZ, PT ;  /* 0x000000ffec00720b */ /* 0x000fe20003f16000 */
[----:B------:R-:W-:Y:S01]  /*6290*/  FADD.FTZ R19, -R240, R19 ;  /* 0x00000013f0137221 */ /* 0x000fe20000010100 */
[----:B------:R-:W-:Y:S01]  /*62a0*/  FSETP.GE.FTZ.AND P1, PT, R244, RZ, PT ;  /* 0x000000fff400720b */ /* 0x000fe20003f36000 */
[----:B------:R-:W-:Y:S01]  /*62b0*/  FADD.FTZ R14, -R238, R14 ;  /* 0x0000000eee0e7221 */ /* 0x000fe20000010100 */
[-C--:B------:R-:W-:Y:S02]  /*62c0*/  FSEL R9, R9, R239.reuse, P3 ;  /* 0x000000ef09097208 */ /* 0x080fe40001800000 */
[----:B------:R-:W-:Y:S01]  /*62d0*/  FSETP.GE.FTZ.AND P3, PT, R245, RZ, PT ;  /* 0x000000fff500720b */ /* 0x000fe20003f76000 */
[----:B------:R-:W-:Y:S01]  /*62e0*/  FADD.FTZ R4, -R241, R4 ;  /* 0x00000004f1047221 */ /* 0x000fe20000010100 */
[-C--:B------:R-:W-:Y:S01]  /*62f0*/  FSEL R15, R15, R238.reuse, P0 ;  /* 0x000000ee0f0f7208 */ /* 0x080fe20000000000 */
[----:B------:R-:W-:Y:S01]  /*6300*/  FADD.FTZ R17, -R241, R17 ;  /* 0x00000011f1117221 */ /* 0x000fe20000010100 */
[----:B------:R-:W-:Y:S01]  /*6310*/  FSEL R10, R10, R238, P1 ;  /* 0x000000ee0a0a7208 */ /* 0x000fe20000800000 */
[----:B------:R-:W-:Y:S01]  /*6320*/  FADD.FTZ R23, -R240, R23 ;  /* 0x00000017f0177221 */ /* 0x000fe20000010100 */
[----:B------:R-:W-:Y:S01]  /*6330*/  FSETP.GE.FTZ.AND P0, PT, R118, RZ, PT ;  /* 0x000000ff7600720b */ /* 0x000fe20003f16000 */
[----:B------:R-:W-:Y:S01]  /*6340*/  FADD.FTZ R18, -R240, R18 ;  /* 0x00000012f0127221 */ /* 0x000fe20000010100 */
[----:B------:R-:W-:Y:S01]  /*6350*/  FSETP.GE.FTZ.AND P1, PT, R237, RZ, PT ;  /* 0x000000ffed00720b */ /* 0x000fe20003f36000 */
[----:B------:R-:W-:Y:S01]  /*6360*/  FADD.FTZ R8, -R239, R8 ;  /* 0x00000008ef087221 */ /* 0x000fe20000010100 */
[----:B------:R-:W-:Y:S01]  /*6370*/  FSEL R13, R13, R239, P3 ;  /* 0x000000ef0d0d7208 */ /* 0x000fe20001800000 */
[----:B------:R-:W-:Y:S01]  /*6380*/  FADD.FTZ R21, -R241, R21 ;  /* 0x00000015f1157221 */ /* 0x000fe20000010100 */
[----:B------:R-:W-:Y:S01]  /*6390*/  FSEL R19, R19, R240, P0 ;  /* 0x000000f013137208 */ /* 0x000fe20000000000 */
[----:B------:R-:W-:Y:S01]  /*63a0*/  FADD.FTZ R24, -R239, R24 ;  /* 0x00000018ef187221 */ /* 0x000fe20000010100 */
[----:B------:R-:W-:Y:S01]  /*63b0*/  FSEL R14, R14, R238, P1 ;  /* 0x000000ee0e0e7208 */ /* 0x000fe20000800000 */
[----:B------:R-:W-:Y:S01]  /*63c0*/  FADD.FTZ R22, -R240, R22 ;  /* 0x00000016f0167221 */ /* 0x000fe20000010100 */
[----:B------:R-:W-:Y:S01]  /*63d0*/  FSETP.GE.FTZ.AND P3, PT, R175, RZ, PT ;  /* 0x000000ffaf00720b */ /* 0x000fe20003f76000 */
[C---:B------:R-:W-:Y:S01]  /*63e0*/  FADD.FTZ R12, -R239.reuse, R12 ;  /* 0x0000000cef0c7221 */ /* 0x040fe20000010100 */
[----:B------:R-:W-:Y:S01]  /*63f0*/  FSETP.GE.FTZ.AND P0, PT, R120, RZ, PT ;  /* 0x000000ff7800720b */ /* 0x000fe20003f16000 */
[----:B------:R-:W-:Y:S01]  /*6400*/  FADD.FTZ R25, -R239, R25 ;  /* 0x00000019ef197221 */ /* 0x000fe20000010100 */
[----:B------:R-:W-:Y:S01]  /*6410*/  FSETP.GE.FTZ.AND P1, PT, R131, RZ, PT ;  /* 0x000000ff8300720b */ /* 0x000fe20003f36000 */
[----:B------:R-:W-:Y:S01]  /*6420*/  FADD.FTZ R27, -R238, R27 ;  /* 0x0000001bee1b7221 */ /* 0x000fe20000010100 */
[-C--:B------:R-:W-:Y:S01]  /*6430*/  FSEL R4, R4, R241.reuse, P4 ;  /* 0x000000f104047208 */ /* 0x080fe20002000000 */
[C---:B------:R-:W-:Y:S01]  /*6440*/  FADD.FTZ R26, -R238.reuse, R26 ;  /* 0x0000001aee1a7221 */ /* 0x040fe20000010100 */
[----:B------:R-:W-:Y:S01]  /*6450*/  FSETP.GE.FTZ.AND P4, PT, R247, RZ, PT ;  /* 0x000000fff700720b */ /* 0x000fe20003f96000 */
[----:B------:R-:W-:Y:S01]  /*6460*/  FADD.FTZ R16, -R241, R16 ;  /* 0x00000010f1107221 */ /* 0x000fe20000010100 */
[----:B------:R-:W-:Y:S01]  /*6470*/  FSEL R17, R17, R241, P3 ;  /* 0x000000f111117208 */ /* 0x000fe20001800000 */
        /* <DEDUP_REMOVED lines=9> */
[----:B------:R-:W-:Y:S01]  /*6510*/  FSETP.GE.FTZ.AND P1, PT, R122, RZ, PT ;  /* 0x000000ff7a00720b */ /* 0x000fe20003f36000 */
[----:B------:R-:W-:Y:S01]  /*6520*/  FMUL.FTZ R249, R249, R4 ;  /* 0x00000004f9f97220 */ /* 0x000fe20000410000 */
[----:B------:R-:W-:Y:S01]  /*6530*/  FSEL R8, R8, R239, P4 ;  /* 0x000000ef08087208 */ /* 0x000fe20002000000 */
[----:B------:R-:W-:Y:S01]  /*6540*/  FMUL.FTZ R5, R251, R5 ;  /* 0x00000005fb057220 */ /* 0x000fe20000410000 */
[----:B------:R-:W-:Y:S01]  /*6550*/  FSETP.GE.FTZ.AND P4, PT, R242, RZ, PT ;  /* 0x000000fff200720b */ /* 0x000fe20003f96000 */
[----:B------:R-:W-:Y:S01]  /*6560*/  FMUL.FTZ R6, R250, R6 ;  /* 0x00000006fa067220 */ /* 0x000fe20000410000 */
[----:B------:R-:W-:Y:S01]  /*6570*/  FSEL R21, R21, R241, P3 ;  /* 0x000000f115157208 */ /* 0x000fe20001800000 */
[----:B------:R-:W-:Y:S01]  /*6580*/  FMUL.FTZ R7, R248, R7 ;  /* 0x00000007f8077220 */ /* 0x000fe20000410000 */
        /* <DEDUP_REMOVED lines=16> */
[-C--:B------:R-:W-:Y:S01]  /*6690*/  FSEL R27, R27, R238.reuse, P0 ;  /* 0x000000ee1b1b7208 */ /* 0x080fe20000000000 */
        /* <DEDUP_REMOVED lines=18> */
[----:B------:R-:W-:Y:S01]  /*67c0*/  @P0 FADD.FTZ R238, -R238, R31 ;  /* 0x0000001feeee0221 */ /* 0x000fe20000010100 */
[----:B------:R-:W-:Y:S01]  /*67d0*/  FSETP.GE.FTZ.AND P4, PT, R113, RZ, PT ;  /* 0x000000ff7100720b */ /* 0x000fe20003f96000 */
[----:B------:R-:W-:Y:S01]  /*67e0*/  FMUL.FTZ R26, R126, R26 ;  /* 0x0000001a7e1a7220 */ /* 0x000fe20000410000 */
[----:B------:R-:W-:Y:S01]  /*67f0*/  FSETP.GE.FTZ.AND P0, PT, R121, RZ, PT ;  /* 0x000000ff7900720b */ /* 0x000fe20003f16000 */
[----:B------:R-:W-:Y:S01]  /*6800*/  FMUL.FTZ R20, R119, R20 ;  /* 0x0000001477147220 */ /* 0x000fe20000410000 */
[----:B------:R-:W-:Y:S01]  /*6810*/  FSEL R28, R28, R239, P4 ;  /* 0x000000ef1c1c7208 */ /* 0x000fe20002000000 */
[----:B------:R-:W-:Y:S01]  /*6820*/  @P3 FADD.FTZ R239, -R239, R29 ;  /* 0x0000001defef3221 */ /* 0x000fe20000010100 */
[----:B------:R-:W-:Y:S01]  /*6830*/  FSETP.GE.FTZ.AND P3, PT, R110, RZ, PT ;  /* 0x000000ff6e00720b */ /* 0x000fe20003f76000 */
[----:B------:R-:W-:Y:S01]  /*6840*/  FMUL.FTZ R27, R125, R27 ;  /* 0x0000001b7d1b7220 */ /* 0x000fe20000410000 */
[----:B------:R-:W-:Y:S01]  /*6850*/  FSEL R34, R34, R240, P0 ;  /* 0x000000f022227208 */ /* 0x000fe20000000000 */
[----:B------:R-:W-:Y:S01]  /*6860*/  FMUL.FTZ R28, R113, R28 ;  /* 0x0000001c711c7220 */ /* 0x000fe20000410000 */
[----:B------:R-:W-:Y:S01]  /*6870*/  FSEL R32, R32, R241, P3 ;  /* 0x000000f120207208 */ /* 0x000fe20001800000 */
[----:B------:R-:W-:Y:S01]  /*6880*/  FMUL.FTZ R30, R124, R30 ;  /* 0x0000001e7c1e7220 */ /* 0x000fe20000410000 */
[----:B------:R-:W-:Y:S01]  /*6890*/  F2FP.F16.F32.PACK_AB R5, R5, R249 ;  /* 0x000000f90505723e */ /* 0x000fe200000000ff */
[----:B------:R-:W-:Y:S01]  /*68a0*/  FMUL.FTZ R127, R127, R239 ;  /* 0x000000ef7f7f7220 */ /* 0x000fe20000410000 */
[----:B------:R-:W-:Y:S01]  /*68b0*/  F2FP.F16.F32.PACK_AB R6, R7, R6 ;  /* 0x000000060706723e */ /* 0x000fe200000000ff */
[----:B------:R-:W-:Y:S01]  /*68c0*/  FMUL.FTZ R114, R114, R238 ;  /* 0x000000ee72727220 */ /* 0x000fe20000410000 */
[----:B------:R-:W-:Y:S01]  /*68d0*/  F2FP.F16.F32.PACK_AB R9, R9, R247 ;  /* 0x000000f70909723e */ /* 0x000fe200000000ff */
[----:B------:R-:W-:Y:S01]  /*68e0*/  @P5 FADD.FTZ R241, -R241, R33 ;  /* 0x00000021f1f15221 */ /* 0x000fe20000010100 */
[----:B------:R-:W-:Y:S01]  /*68f0*/  F2FP.F16.F32.PACK_AB R10, R11, R10 ;  /* 0x0000000a0b0a723e */ /* 0x000fe200000000ff */
[----:B------:R-:W-:Y:S01]  /*6900*/  @P1 FADD.FTZ R240, -R240, R35 ;  /* 0x00000023f0f01221 */ /* 0x000fe20000010100 */
[----:B------:R-:W-:Y:S01]  /*6910*/  F2FP.F16.F32.PACK_AB R13, R13, R242 ;  /* 0x000000f20d0d723e */ /* 0x000fe200000000ff */
[----:B------:R-:W-:Y:S01]  /*6920*/  FMUL.FTZ R32, R110, R32 ;  /* 0x000000206e207220 */ /* 0x000fe20000410000 */
[----:B------:R-:W-:Y:S01]  /*6930*/  F2FP.F16.F32.PACK_AB R14, R15, R14 ;  /* 0x0000000e0f0e723e */ /* 0x000fe200000000ff */
[----:B------:R-:W-:Y:S01]  /*6940*/  FMUL.FTZ R34, R121, R34 ;  /* 0x0000002279227220 */ /* 0x000fe20000410000 */
[----:B------:R-:W-:Y:S01]  /*6950*/  F2FP.F16.F32.PACK_AB R16, R17, R16 ;  /* 0x000000101110723e */ /* 0x000fe200000000ff */
[----:B------:R-:W-:Y:S01]  /*6960*/  FMUL.FTZ R123, R123, R241 ;  /* 0x000000f17b7b7220 */ /* 0x000fe20000410000 */
[----:B------:R-:W-:Y:S01]  /*6970*/  F2FP.F16.F32.PACK_AB R18, R19, R18 ;  /* 0x000000121312723e */ /* 0x000fe200000000ff */
[----:B------:R-:W-:Y:S01]  /*6980*/  FMUL.FTZ R111, R111, R240 ;  /* 0x000000f06f6f7220 */ /* 0x000fe20000410000 */
[----:B------:R-:W-:Y:S02]  /*6990*/  F2FP.F16.F32.PACK_AB R20, R21, R20 ;  /* 0x000000141514723e */ /* 0x000fe400000000ff */
[----:B------:R-:W-:Y:S02]  /*69a0*/  F2FP.F16.F32.PACK_AB R22, R23, R22 ;  /* 0x000000161716723e */ /* 0x000fe400000000ff */
[----:B------:R-:W-:Y:S02]  /*69b0*/  F2FP.F16.F32.PACK_AB R24, R25, R24 ;  /* 0x000000181918723e */ /* 0x000fe400000000ff */
[----:B------:R-:W-:Y:S02]  /*69c0*/  F2FP.F16.F32.PACK_AB R26, R27, R26 ;  /* 0x0000001a1b1a723e */ /* 0x000fe400000000ff */
[----:B------:R-:W-:Y:S02]  /*69d0*/  F2FP.F16.F32.PACK_AB R28, R127, R28 ;  /* 0x0000001c7f1c723e */ /* 0x000fe400000000ff */
[----:B------:R-:W-:Y:S01]  /*69e0*/  F2FP.F16.F32.PACK_AB R30, R114, R30 ;  /* 0x0000001e721e723e */ /* 0x000fe200000000ff */
        /* <DEDUP_REMOVED lines=15> */
[C---:B-1----:R-:W-:Y:S05]  /*6ae0*/  IMAD.U32 R8, R7.reuse, -0x40, RZ ;  /* 0xffffffc007087824 */ /* 0x042fea00078e00ff */
        /* <DEDUP_REMOVED lines=17> */
.L_x_1097:
[----:B------:R-:W-:Y:S01]  /*6c00*/  STS [R189+0xa000], R5 ;  /* 0x00a00005bd007388 */ /* 0x000fe20000000800 */
[----:B------:R-:W-:Y:S01]  /*6c10*/  F2FP.F16.F32.PACK_AB R32, R123, R32 ;  /* 0x000000207b20723e */ /* 0x000fe200000000ff */
[C---:B---3--:R-:W-:Y:S01]  /*6c20*/  VIADD R100, R112.reuse, 0x40 ;  /* 0x0000004070647836 */ /* 0x048fe20000000000 */
[----:B------:R-:W-:Y:S01]  /*6c30*/  F2FP.F16.F32.PACK_AB R34, R111, R34 ;  /* 0x000000226f22723e */ /* 0x000fe200000000ff */
[----:B------:R-:W-:Y:S01]  /*6c40*/  STS [R189+0xa400], R6 ;  /* 0x00a40006bd007388 */ /* 0x000fe20000000800 */
[----:B------:R-:W-:Y:S01]  /*6c50*/  @P2 VIADD R100, R112, 0xffffffc0 ;  /* 0xffffffc070642836 */ /* 0x000fe20000000000 */
[----:B------:R-:W-:Y:S02]  /*6c60*/  LEA R118, R186, UR6, 0x1 ;  /* 0x00000006ba767c11 */ /* 0x000fe4000f8e08ff */
        /* <DEDUP_REMOVED lines=87> */
.L_x_1098:
[----:B------:R-:W-:Y:S01]  /*71e0*/  LDSM.16.M88.4 R16, [R171] ;  /* 0x00000000ab10783b */ /* 0x000fe20000000200 */
[--C-:B------:R-:W-:Y:S01]  /*71f0*/  IMAD.IADD R113, R169, 0x1, R174.reuse ;  /* 0x00000001a9717824 */ /* 0x100fe200078e02ae */
[----:B------:R-:W-:Y:S01]  /*7200*/  LEA R236, P0, R205, R116, 0x2 ;  /* 0x00000074cdec7211 */ /* 0x000fe200078010ff */
[----:B------:R-:W-:Y:S01]  /*7210*/  IMAD.IADD R115, R171, 0x1, R174 ;  /* 0x00000001ab737824 */ /* 0x000fe200078e02ae */
[----:B------:R-:W2:Y:S01]  /*7220*/  LDSM.16.MT88.4 R8, [R112+0x2000] ;  /* 0x002000007008783b */ /* 0x000ea20000004200 */
[C---:B------:R-:W-:Y:S01]  /*7230*/  IMAD.IADD R114, R174.reuse, 0x1, R0 ;  /* 0x00000001ae727824 */ /* 0x040fe200078e0200 */
[----:B------:R-:W-:Y:S02]  /*7240*/  LEA.HI.X.SX32 R237, R205, R117, 0x2, P0 ;  /* 0x00000075cded7211 */ /* 0x000fe400000f16ff */
        /* <DEDUP_REMOVED lines=52> */
[----:B------:R-:W-:Y:S04]  /*7590*/  LDSM.16.MT88.4 R28, [R170+0xa800] ;  /* 0x00a80000aa1c783b */ /* 0x000fe80000004200 */
[----:B------:R-:W-:Y:S01]  /*75a0*/  @P6 VIADD R20, R185, 0xffffffc0 ;  /* 0xffffffc0b9146836 */ /* 0x000fe20000000000 */
[C---:B--2---:R-:W-:Y:S05]  /*75b0*/  HMMA.16816.F32 R4, R32.reuse, R108, R4 ;  /* 0x0000006c2004723c */ /* 0x044fea0000001804 */
[----:B------:R-:W-:Y:S01]  /*75c0*/  @P6 IMAD.WIDE R20, R20, 0x4, R234 ;  /* 0x0000000414146825 */ /* 0x000fe200078e02ea */
[C---:B------:R-:W-:Y:S04]  /*75d0*/  HMMA.16816.F32 R8, R32.reuse, R110, R8 ;  /* 0x0000006e2008723c */ /* 0x040fe80000001808 */
[----:B------:R-:W5:Y:S01]  /*75e0*/  @P6 LDG.E R220, desc[UR16][R20.64] ;  /* 0x0000001014dc6981 */ /* 0x000f62000c1e1900 */
[CC--:B------:R-:W-:Y:S01]  /*75f0*/  LEA R22, P1, R215.reuse, R236.reuse, 0x2 ;  /* 0x000000ecd7167211 */ /* 0x0c0fe200078210ff */
[C---:B---3--:R-:W-:Y:S02]  /*7600*/  HMMA.16816.F32 R12, R32.reuse, R24, R12 ;  /* 0x00000018200c723c */ /* 0x048fe4000000180c */
[----:B------:R-:W5:Y:S03]  /*7610*/  @P6 LDG.E R221, desc[UR16][R20.64+0x20] ;  /* 0x0000201014dd6981 */ /* 0x000f66000c1e1900 */
[-C--:B------:R-:W-:Y:S01]  /*7620*/  LEA.HI.X.SX32 R23, R215, R237.reuse, 0x2, P1 ;  /* 0x000000edd7177211 */ /* 0x080fe200008f16ff */
[----:B------:R-:W-:Y:S01]  /*7630*/  HMMA.16816.F32 R16, R32, R26, R16 ;  /* 0x0000001a2010723c */ /* 0x000fe20000001810 */
[----:B------:R-:W5:Y:S04]  /*7640*/  @P6 LDG.E R218, desc[UR16][R20.64+0x80] ;  /* 0x0000801014da6981 */ /* 0x000f68000c1e1900 */
[----:B------:R1:W5:Y:S04]  /*7650*/  @P6 LDG.E R219, desc[UR16][R20.64+0xa0] ;  /* 0x0000a01014db6981 */ /* 0x000368000c1e1900 */
        /* <DEDUP_REMOVED lines=15> */
[-C--:B--2---:R-:W-:Y:S02]  /*7750*/  LEA.HI.X.SX32 R7, R210, R237.reuse, 0x2, P1 ;  /* 0x000000edd2077211 */ /* 0x084fe400008f16ff */
[CC--:B------:R-:W-:Y:S01]  /*7760*/  LEA R4, P0, R209.reuse, R236.reuse, 0x2 ;  /* 0x000000ecd1047211 */ /* 0x0c0fe200078010ff */
[----:B------:R1:W-:Y:S01]  /*7770*/  REDG.E.ADD.F32.FTZ.RN.STRONG.GPU desc[UR16][R20.64], R9 ;  /* 0x00000009140079a6 */ /* 0x0003e2000c10f390 */
[CC--:B---3--:R-:W-:Y:S02]  /*7780*/  LEA R24, P5, R200.reuse, R236.reuse, 0x2 ;  /* 0x000000ecc8187211 */ /* 0x0c8fe400078a10ff */
[-C--:B------:R-:W-:Y:S01]  /*7790*/  LEA.HI.X.SX32 R5, R209, R237.reuse, 0x2, P0 ;  /* 0x000000edd1057211 */ /* 0x080fe200000f16ff */
[----:B------:R2:W-:Y:S01]  /*77a0*/  REDG.E.ADD.F32.FTZ.RN.STRONG.GPU desc[UR16][R6.64], R10 ;  /* 0x0000000a060079a6 */ /* 0x0005e2000c10f390 */
[-C--:B------:R-:W-:Y:S02]  /*77b0*/  LEA.HI.X.SX32 R25, R200, R237.reuse, 0x2, P5 ;  /* 0x000000edc8197211 */ /* 0x080fe400028f16ff */
[-C--:B------:R-:W-:Y:S01]  /*77c0*/  LEA R8, P1, R197, R236.reuse, 0x2 ;  /* 0x000000ecc5087211 */ /* 0x080fe200078210ff */
[----:B------:R3:W-:Y:S04]  /*77d0*/  REDG.E.ADD.F32.FTZ.RN.STRONG.GPU desc[UR16][R4.64], R11 ;  /* 0x0000000b040079a6 */ /* 0x0007e8000c10f390 */
[----:B------:R-:W-:Y:S04]  /*77e0*/  REDG.E.ADD.F32.FTZ.RN.STRONG.GPU desc[UR16][R236.64+0x80], R12 ;  /* 0x0000800cec0079a6 */ /* 0x000fe8000c10f390 */
[----:B------:R-:W-:Y:S01]  /*77f0*/  REDG.E.ADD.F32.FTZ.RN.STRONG.GPU desc[UR16][R22.64+0x80], R13 ;  /* 0x0000800d160079a6 */ /* 0x000fe2000c10f390 */
[-C--:B-1----:R-:W-:Y:S02]  /*7800*/  LEA R20, P4, R199, R236.reuse, 0x2 ;  /* 0x000000ecc7147211 */ /* 0x082fe400078810ff */
[-C--:B------:R-:W-:Y:S02]  /*7810*/  LEA.HI.X.SX32 R9, R197, R237.reuse, 0x2, P1 ;  /* 0x000000edc5097211 */ /* 0x080fe400008f16ff */
[CC--:B--2---:R-:W-:Y:S02]  /*7820*/  LEA R6, P0, R201.reuse, R236.reuse, 0x2 ;  /* 0x000000ecc9067211 */ /* 0x0c4fe400078010ff */
[CC--:B------:R-:W-:Y:S02]  /*7830*/  LEA R10, P3, R198.reuse, R236.reuse, 0x2 ;  /* 0x000000ecc60a7211 */ /* 0x0c0fe400078610ff */
[-C--:B------:R-:W-:Y:S02]  /*7840*/  LEA.HI.X.SX32 R7, R201, R237.reuse, 0x2, P0 ;  /* 0x000000edc9077211 */ /* 0x080fe400000f16ff */
[-C--:B------:R-:W-:Y:S02]  /*7850*/  LEA.HI.X.SX32 R21, R199, R237.reuse, 0x2, P4 ;  /* 0x000000edc7157211 */ /* 0x080fe400020f16ff */
[-C--:B---3--:R-:W-:Y:S01]  /*7860*/  LEA.HI.X.SX32 R11, R198, R237.reuse, 0x2, P3 ;  /* 0x000000edc60b7211 */ /* 0x088fe200018f16ff */
[----:B------:R-:W-:Y:S01]  /*7870*/  REDG.E.ADD.F32.FTZ.RN.STRONG.GPU desc[UR16][R6.64], R14 ;  /* 0x0000000e060079a6 */ /* 0x000fe2000c10f390 */
[C---:B------:R-:W-:Y:S02]  /*7880*/  LEA R4, P0, R228.reuse, R236, 0x2 ;  /* 0x000000ece4047211 */ /* 0x040fe400078010ff */
[----:B------:R-:W-:Y:S01]  /*7890*/  ISETP.GT.AND P4, PT, R223, R204, PT ;  /* 0x000000ccdf00720c */ /* 0x000fe20003f84270 */
[----:B------:R-:W-:Y:S01]  /*78a0*/  REDG.E.ADD.F32.FTZ.RN.STRONG.GPU desc[UR16][R24.64], R15 ;  /* 0x0000000f180079a6 */ /* 0x000fe2000c10f390 */
[----:B------:R-:W-:Y:S02]  /*78b0*/  LEA.HI.X.SX32 R5, R228, R237, 0x2, P0 ;  /* 0x000000ede4057211 */ /* 0x000fe400000f16ff */
[----:B------:R-:W-:Y:S01]  /*78c0*/  @P6 IADD3 R207, P1, R207, -0x100, RZ ;  /* 0xffffff00cfcf6810 */ /* 0x000fe20007f3e0ff */
[----:B------:R-:W-:Y:S03]  /*78d0*/  REDG.E.ADD.F32.FTZ.RN.STRONG.GPU desc[UR16][R20.64], R16 ;  /* 0x00000010140079a6 */ /* 0x000fe6000c10f390 */
[----:B------:R-:W-:Y:S01]  /*78e0*/  @P6 IADD3.X R206, R206, -0x1, RZ, P1, !PT ;  /* 0xffffffffcece6810 */ /* 0x000fe20000ffe4ff */
[----:B------:R-:W-:Y:S04]  /*78f0*/  REDG.E.ADD.F32.FTZ.RN.STRONG.GPU desc[UR16][R10.64], R17 ;  /* 0x000000110a0079a6 */ /* 0x000fe8000c10f390 */
[----:B------:R-:W-:Y:S04]  /*7900*/  REDG.E.ADD.F32.FTZ.RN.STRONG.GPU desc[UR16][R8.64], R18 ;  /* 0x00000012080079a6 */ /* 0x000fe8000c10f390 */
        /* <DEDUP_REMOVED lines=37> */
[C---:B------:R-:W-:Y:S01]  /*7b60*/  LOP3.LUT R4, R223.reuse, 0x1, RZ, 0xc0, !PT ;  /* 0x00000001df047812 */ /* 0x040fe200078ec0ff */
[----:B------:R-:W-:Y:S04]  /*7b70*/  HMMA.16816.F32 R96, R8, R6, R96 ;  /* 0x000000060860723c */ /* 0x000fe80000001860 */
[----:B------:R-:W-:Y:S01]  /*7b80*/  ISETP.NE.U32.AND P0, PT, R4, 0x1, PT ;  /* 0x000000010400780c */ /* 0x000fe20003f05070 */
[----:B------:R-:W-:Y:S01]  /*7b90*/  VIADD R223, R223, 0xffffffff ;  /* 0xffffffffdfdf7836 */ /* 0x000fe20000000000 */
[-C--:B---3--:R-:W-:Y:S05]  /*7ba0*/  HMMA.16816.F32 R68, R12, R24.reuse, R68 ;  /* 0x000000180c44723c */ /* 0x088fea0000001844 */
[----:B------:R-:W-:Y:S01]  /*7bb0*/  @P6 IADD3 R5, P3, R234, -0x100, RZ ;  /* 0xffffff00ea056810 */ /* 0x000fe20007f7e0ff */
[C---:B----4-:R-:W-:Y:S05]  /*7bc0*/  HMMA.16816.F32 R72, R32.reuse, R24, R72 ;  /* 0x000000182048723c */ /* 0x050fea0000001848 */
[----:B------:R-:W-:Y:S01]  /*7bd0*/  VIADD R6, R167, 0xffffe000 ;  /* 0xffffe000a7067836 */ /* 0x000fe20000000000 */
        /* <DEDUP_REMOVED lines=16> */
[----:B------:R-:W-:-:S03]  /*7ce0*/  SHF.L.U32 R28, R187, 0x7, RZ ;  /* 0x00000007bb1c7819 */ /* 0x000fc600000006ff */
        /* <DEDUP_REMOVED lines=92> */
[----:B------:R-:W2:Y:S01]  /*82b0*/  @P0 LDC.64 R6, c[0x0][0x450] ;  /* 0x00011400ff060b82 */ /* 0x000ea20000000a00 */
[----:B------:R1:W-:Y:S01]  /*82c0*/  STS [R195], R96 ;  /* 0x00000060c3007388 */ /* 0x0003e20000000800 */
[----:B------:R-:W-:Y:S01]  /*82d0*/  FMUL.FTZ R60, R60, UR5 ;  /* 0x000000053c3c7c20 */ /* 0x000fe20008410000 */
[----:B------:R-:W-:Y:S01]  /*82e0*/  FMUL.FTZ R61, R61, UR5 ;  /* 0x000000053d3d7c20 */ /* 0x000fe20008410000 */
[----:B------:R-:W-:Y:S01]  /*82f0*/  FMUL.FTZ R62, R62, UR5 ;  /* 0x000000053e3e7c20 */ /* 0x000fe20008410000 */
[----:B------:R1:W-:Y:S01]  /*8300*/  STS [R195+0x400], R98 ;  /* 0x00040062c3007388 */ /* 0x0003e20000000800 */
[----:B------:R-:W-:Y:S01]  /*8310*/  FMUL.FTZ R63, R63, UR5 ;  /* 0x000000053f3f7c20 */ /* 0x000fe20008410000 */
[----:B------:R-:W-:Y:S01]  /*8320*/  F2FP.F16.F32.PACK_AB R40, R41, R40 ;  /* 0x000000282928723e */ /* 0x000fe200000000ff */
[----:B------:R-:W3:Y:S01]  /*8330*/  @P0 LDC.64 R4, c[0x0][0x458] ;  /* 0x00011600ff040b82 */ /* 0x000ee20000000a00 */
        /* <DEDUP_REMOVED lines=28> */
[----:B------:R-:W-:Y:S02]  /*8500*/  @P0 IADD3 R24, R11, R24, RZ ;  /* 0x000000180b180210 */ /* 0x000fe40007ffe0ff */
[----:B------:R-:W-:Y:S01]  /*8510*/  SHF.R.S32.HI R10, RZ, 0x1f, R184 ;  /* 0x0000001fff0a7819 */ /* 0x000fe200000114b8 */
[----:B------:R1:W-:Y:S01]  /*8520*/  STS [R192+0x6000], R44 ;  /* 0x0060002cc0007388 */ /* 0x0003e20000000800 */
[----:B------:R-:W-:Y:S02]  /*8530*/  @P0 IADD3 R0, R9, R0, RZ ;  /* 0x0000000009000210 */ /* 0x000fe40007ffe0ff */
[----:B------:R-:W-:Y:S01]  /*8540*/  @P0 MOV R31, R8 ;  /* 0x00000008001f0202 */ /* 0x000fe20000000f00 */
        /* <DEDUP_REMOVED lines=23> */
.L_x_1100:
        /* <DEDUP_REMOVED lines=13> */
.L_x_1101:
[----:B------:R-:W-:Y:S01]  /*8790*/  BAR.SYNC.DEFER_BLOCKING 0x0 ;  /* 0x0000000000007b1d */ /* 0x000fe20000010000 */
[--C-:B------:R-:W-:Y:S01]  /*87a0*/  SHF.R.S32.HI R37, RZ, 0x1f, R182.reuse ;  /* 0x0000001fff257819 */ /* 0x100fe200000114b6 */
[----:B-1----:R-:W-:Y:S01]  /*87b0*/  IMAD.MOV.U32 R36, RZ, RZ, R182 ;  /* 0x000000ffff247224 */ /* 0x002fe200078e00b6 */
[----:B------:R-:W-:Y:S01]  /*87c0*/  SHF.R.S32.HI R32, RZ, 0x1f, R28 ;  /* 0x0000001fff207819 */ /* 0x000fe2000001141c */
[----:B------:R-:W-:Y:S01]  /*87d0*/  IMAD R224, R187, -0x80, R224 ;  /* 0xffffff80bbe07824 */ /* 0x000fe200078e02e0 */
[----:B------:R-:W-:Y:S01]  /*87e0*/  SHF.R.S32.HI R29, RZ, 0x1f, R181 ;  /* 0x0000001fff1d7819 */ /* 0x000fe200000114b5 */
[-C--:B------:R-:W-:Y:S01]  /*87f0*/  IMAD.WIDE.U32 R34, R28, R6.reuse, R36 ;  /* 0x000000061c227225 */ /* 0x080fe200078e0024 */
[----:B------:R-:W-:Y:S01]  /*8800*/  ULDC UR4, c[0x0][0x2d0] ;  /* 0x0000b40000047ab9 */ /* 0x000fe20000000800 */
[----:B------:R-:W-:Y:S01]  /*8810*/  BSSY B0, `(.L_x_1102) ;  /* 0x0000023000007945 */ /* 0x000fe20003800000 */
[----:B------:R-:W-:Y:S01]  /*8820*/  ISETP.GE.AND P4, PT, R182, UR4, PT ;  /* 0x00000004b6007c0c */ /* 0x000fe2000bf86270 */
[----:B------:R-:W-:Y:S01]  /*8830*/  IMAD R26, R32, R6, RZ ;  /* 0x00000006201a7224 */ /* 0x000fe200078e02ff */
[----:B------:R-:W-:Y:S01]  /*8840*/  IADD3 R38, P0, R25, R34, RZ ;  /* 0x0000002219267210 */ /* 0x000fe20007f1e0ff */
[----:B------:R-:W-:Y:S01]  /*8850*/  ULDC.64 UR4, c[0x0][0x468] ;  /* 0x00011a0000047ab9 */ /* 0x000fe20000000a00 */
[----:B------:R-:W-:Y:S01]  /*8860*/  IADD3 R25, R180, 0x40, RZ ;  /* 0x00000040b4197810 */ /* 0x000fe20007ffe0ff */
[----:B------:R-:W-:Y:S01]  /*8870*/  IMAD R26, R28, R7, R26 ;  /* 0x000000071c1a7224 */ /* 0x000fe200078e021a */
[----:B------:R-:W-:Y:S01]  /*8880*/  SHF.R.S32.HI R30, RZ, 0x1f, R180 ;  /* 0x0000001fff1e7819 */ /* 0x000fe200000114b4 */
[----:B------:R-:W-:Y:S01]  /*8890*/  IMAD R33, R29, UR4, RZ ;  /* 0x000000041d217c24 */ /* 0x000fe2000f8e02ff */
[----:B------:R-:W-:-:S02]  /*88a0*/  ISETP.GE.OR P2, PT, R25, R224, P4 ;  /* 0x000000e01900720c */ /* 0x000fc40002746670 */
[----:B------:R-:W-:Y:S01]  /*88b0*/  IADD3.X R39, R24, R35, R26, P0, !PT ;  /* 0x0000002318277210 */ /* 0x000fe200007fe41a */
[C---:B------:R-:W-:Y:S02]  /*88c0*/  VIADD R26, R180.reuse, 0x20 ;  /* 0x00000020b41a7836 */ /* 0x040fe40000000000 */
[----:B------:R-:W-:Y:S01]  /*88d0*/  VIADD R24, R180, 0x60 ;  /* 0x00000060b4187836 */ /* 0x000fe20000000000 */
[----:B------:R1:W2:Y:S02]  /*88e0*/  LDS.128 R20, [R118+0x7000] ;  /* 0x0070000076147984 */ /* 0x0002a40000000c00 */
[-C--:B------:R-:W-:Y:S01]  /*88f0*/  ISETP.GE.OR P3, PT, R26, R224.reuse, P4 ;  /* 0x000000e01a00720c */ /* 0x080fe20002766670 */
[C---:B------:R-:W-:Y:S01]  /*8900*/  IMAD R33, R181.reuse, UR5, R33 ;  /* 0x00000005b5217c24 */ /* 0x040fe2000f8e0221 */
[-C--:B------:R-:W-:Y:S01]  /*8910*/  ISETP.GE.OR P1, PT, R24, R224.reuse, P4 ;  /* 0x000000e01800720c */ /* 0x080fe20002726670 */
[----:B------:R1:W3:Y:S01]  /*8920*/  LDS.128 R16, [R118+0xb000] ;  /* 0x00b0000076107984 */ /* 0x0002e20000000c00 */
[----:B------:R-:W-:Y:S01]  /*8930*/  ISETP.GE.OR P4, PT, R180, R224, P4 ;  /* 0x000000e0b400720c */ /* 0x000fe20002786670 */
[----:B------:R-:W-:-:S02]  /*8940*/  IMAD.WIDE.U32 R38, R181, UR4, R38 ;  /* 0x00000004b5267c25 */ /* 0x000fc4000f8e0026 */
[----:B------:R1:W4:Y:S03]  /*8950*/  LDS.128 R12, [R118+0xc000] ;  /* 0x00c00000760c7984 */ /* 0x0003260000000c00 */
[----:B------:R-:W-:Y:S01]  /*8960*/  IADD3 R33, R33, R39, RZ ;  /* 0x0000002721217210 */ /* 0x000fe20007ffe0ff */
[----:B------:R1:W1:Y:S06]  /*8970*/  LDS.128 R8, [R118+0xd000] ;  /* 0x00d0000076087984 */ /* 0x00026c0000000c00 */
        /* <DEDUP_REMOVED lines=12> */
.L_x_1103:
[----:B------:R-:W-:Y:S05]  /*8a40*/  BSYNC B0 ;  /* 0x0000000000007941 */ /* 0x000fea0003800000 */
.L_x_1102:
        /* <DEDUP_REMOVED lines=14> */
.L_x_1105:
[----:B------:R-:W-:Y:S05]  /*8b30*/  BSYNC B0 ;  /* 0x0000000000007941 */ /* 0x000fea0003800000 */
.L_x_1104:
        /* <DEDUP_REMOVED lines=15> */
.L_x_1107:
[----:B------:R-:W-:Y:S05]  /*8c30*/  BSYNC B0 ;  /* 0x0000000000007941 */ /* 0x000fea0003800000 */
.L_x_1106:
        /* <DEDUP_REMOVED lines=15> */
.L_x_1109:
[----:B------:R-:W-:Y:S05]  /*8d30*/  BSYNC B0 ;  /* 0x0000000000007941 */ /* 0x000fea0003800000 */
.L_x_1108:
[----:B-12---:R-:W1:Y:S01]  /*8d40*/  LDS.128 R116, [R118+0xa000] ;  /* 0x00a0000076747984 */ /* 0x006e620000000c00 */
[-C--:B------:R-:W-:Y:S01]  /*8d50*/  IMAD.WIDE.U32 R36, R28, R4.reuse, R36 ;  /* 0x000000041c247225 */ /* 0x080fe200078e0024 */
        /* <DEDUP_REMOVED lines=21> */
.L_x_1111:
[----:B------:R-:W-:Y:S05]  /*8eb0*/  BSYNC B0 ;  /* 0x0000000000007941 */ /* 0x000fea0003800000 */
.L_x_1110:
        /* <DEDUP_REMOVED lines=9> */
[----:B--2---:R-:W-:-:S03]  /*8f50*/  LEA R24, P0, R22, UR4, 0x1 ;  /* 0x0000000416187c11 */ /* 0x004fc6000f8008ff */
[----:B------:R-:W-:-:S05]  /*8f60*/  IMAD R0, R7, R5, R0 ;  /* 0x0000000507007224 */ /* 0x000fca00078e0200 */
[----:B------:R-:W-:-:S04]  /*8f70*/  IADD3 R0, R0, R23, RZ ;  /* 0x0000001700007210 */ /* 0x000fc80007ffe0ff */
[----:B------:R-:W-:-:S05]  /*8f80*/  LEA.HI.X R25, R22, UR5, R0, 0x1, P0 ;  /* 0x0000000516197c11 */ /* 0x000fca00080f0c00 */
[----:B---3--:R2:W-:Y:S02]  /*8f90*/  STG.E.128 desc[UR16][R24.64], R16 ;  /* 0x0000001018007986 */ /* 0x0085e4000c101d10 */
.L_x_1113:
[----:B------:R-:W-:Y:S05]  /*8fa0*/  BSYNC B0 ;  /* 0x0000000000007941 */ /* 0x000fea0003800000 */
.L_x_1112:
[----:B------:R-:W-:Y:S04]  /*8fb0*/  BSSY B0, `(.L_x_1114) ;  /* 0x000000e000007945 */ /* 0x000fe80003800000 */
[----:B------:R-:W-:Y:S05]  /*8fc0*/  @P2 BRA `(.L_x_1115) ;  /* 0x0000000000302947 */ /* 0x000fea0003800000 */
[----:B------:R-:W-:Y:S01]  /*8fd0*/  IADD3 R7, P0, R180, 0x40, RZ ;  /* 0x00000040b4077810 */ /* 0x000fe20007f1e0ff */
[----:B--23--:R-:W-:Y:S01]  /*8fe0*/  IMAD.MOV.U32 R16, RZ, RZ, R20 ;  /* 0x000000ffff107224 */ /* 0x00cfe200078e0014 */
        /* <DEDUP_REMOVED lines=10> */
.L_x_1115:
[----:B------:R-:W-:Y:S05]  /*9090*/  BSYNC B0 ;  /* 0x0000000000007941 */ /* 0x000fea0003800000 */
.L_x_1114:
[----:B------:R-:W-:Y:S05]  /*90a0*/  @P1 BRA `(.L_x_1070) ;  /* 0x0000000000301947 */ /* 0x000fea0003800000 */
[----:B------:R-:W-:Y:S01]  /*90b0*/  IADD3 R0, P0, R180, 0x60, RZ ;  /* 0x00000060b4007810 */ /* 0x000fe20007f1e0ff */
[----:B--2-4-:R-:W-:Y:S01]  /*90c0*/  IMAD.MOV.U32 R12, RZ, RZ, R20 ;  /* 0x000000ffff0c7224 */ /* 0x014fe200078e0014 */
        /* <DEDUP_REMOVED lines=10> */
.L_x_1070:
[----:B------:R-:W-:Y:S05]  /*9170*/  BSYNC B1 ;  /* 0x0000000000017941 */ /* 0x000fea0003800000 */
.L_x_1048:
[----:B------:R-:W3:Y:S02]  /*9180*/  LDC R0, c[0x0][0xc] ;  /* 0x00000300ff007b82 */ /* 0x000ee40000000800 */
[----:B---3--:R-:W-:-:S04]  /*9190*/  IADD3 R187, R0, R187, RZ ;  /* 0x000000bb00bb7210 */ /* 0x008fc80007ffe0ff */
[----:B------:R-:W-:-:S13]  /*91a0*/  ISETP.GE.AND P0, PT, R187, UR7, PT ;  /* 0x00000007bb007c0c */ /* 0x000fda000bf06270 */
[----:B------:R-:W-:Y:S05]  /*91b0*/  @P0 BRA `(.L_x_1116) ;  /* 0x0000000000040947 */ /* 0x000fea0003800000 */
[----:B------:R-:W-:Y:S05]  /*91c0*/  BRA `(.L_x_1117) ;  /* 0xffffff7400c87947 */ /* 0x000fea000383ffff */
.L_x_1116:
[----:B------:R-:W-:Y:S05]  /*91d0*/  EXIT ;  /* 0x000000000000794d */ /* 0x000fea0003800000 */
.L_x_1118:
        /* <DEDUP_REMOVED lines=10> */
.L_x_2474:


//--------------------- .text._ZN5flash44flash_bwd_dq_dk_dv_loop_seqk_parallel_kernelI23Flash_bwd_kernel_traitsILi64ELi64ELi128ELi8ELi2ELi4ELi4ELb1ELb0EN7cutlass6half_tE19Flash_kernel_traitsILi64ELi64ELi128ELi8ES3_EELb0ELb0ELb1ELb0ELb0ELb0ELb1EEEvNS_16Flash_bwd_paramsE --------------------------
	.section	.text._ZN5flash44flash_bwd_dq_dk_dv_loop_seqk_parallel_kernelI23Flash_bwd_kernel_traitsILi64ELi64ELi128ELi8ELi2ELi4ELi4ELb1ELb0EN7cutlass6half_tE19Flash_kernel_traitsILi64ELi64ELi128ELi8ES3_EELb0ELb0ELb1ELb0ELb0ELb0ELb1EEEvNS_16Flash_bwd_paramsE,"ax",@progbits
	.align	128
        .global         _ZN5flash44flash_bwd_dq_dk_dv_loop_seqk_parallel_kernelI23Flash_bwd_kernel_traitsILi64ELi64ELi128ELi8ELi2ELi4ELi4ELb1ELb0EN7cutlass6half_tE19Flash_kernel_traitsILi64ELi64ELi128ELi8ES3_EELb0ELb0ELb1ELb0ELb0ELb0ELb1EEEvNS_16Flash_bwd_paramsE
        .type           _ZN5flash44flash_bwd_dq_dk_dv_loop_seqk_parallel_kernelI23Flash_bwd_kernel_traitsILi64ELi64ELi128ELi8ELi2ELi4ELi4ELb1ELb0EN7cutlass6half_tE19Flash_kernel_traitsILi64ELi64ELi128ELi8ES3_EELb0ELb0ELb1ELb0ELb0ELb0ELb1EEEvNS_16Flash_bwd_paramsE,@function
        .size           _ZN5flash44flash_bwd_dq_dk_dv_loop_seqk_parallel_kernelI23Flash_bwd_kernel_traitsILi64ELi64ELi128ELi8ELi2ELi4ELi4ELb1ELb0EN7cutlass6half_tE19Flash_kernel_traitsILi64ELi64ELi128ELi8ES3_EELb0ELb0ELb1ELb0ELb0ELb0ELb1EEEvNS_16Flash_bwd_paramsE,(.L_x_2475 - _ZN5flash44flash_bwd_dq_dk_dv_loop_seqk_parallel_kernelI23Flash_bwd_kernel_traitsILi64ELi64ELi128ELi8ELi2ELi4ELi4ELb1ELb0EN7cutlass6half_tE19Flash_kernel_traitsILi64ELi64ELi128ELi8ES3_EELb0ELb0ELb1ELb0ELb0ELb0ELb1EEEvNS_16Flash_bwd_paramsE)
        .other          _ZN5flash44flash_bwd_dq_dk_dv_loop_seqk_parallel_kernelI23Flash_bwd_kernel_traitsILi64ELi64ELi128ELi8ELi2ELi4ELi4ELb1ELb0EN7cutlass6half_tE19Flash_kernel_traitsILi64ELi64ELi128ELi8ES3_EELb0ELb0ELb1ELb0ELb0ELb0ELb1EEEvNS_16Flash_bwd_paramsE,@"STO_CUDA_ENTRY STV_DEFAULT"
_ZN5flash44flash_bwd_dq_dk_dv_loop_seqk_parallel_kernelI23Flash_bwd_kernel_traitsILi64ELi64ELi128ELi8ELi2ELi4ELi4ELb1ELb0EN7cutlass6half_tE19Flash_kernel_traitsILi64ELi64ELi128ELi8ES3_EELb0ELb0ELb1ELb0ELb0ELb0ELb1EEEvNS_16Flash_bwd_paramsE:
.text._ZN5flash44flash_bwd_dq_dk_dv_loop_seqk_parallel_kernelI23Flash_bwd_kernel_traitsILi64ELi64ELi128ELi8ELi2ELi4ELi4ELb1ELb0EN7cutlass6half_tE19Flash_kernel_traitsILi64ELi64ELi128ELi8ES3_EELb0ELb0ELb1ELb0ELb0ELb0ELb1EEEvNS_16Flash_bwd_paramsE:
        /* <DEDUP_REMOVED lines=16> */
[----:B------:R-:W-:Y:S01]  /*0100*/  ULDC UR60, c[0x0][0x394] ;  /* 0x0000e500003c7ab9 */ /* 0x000fe20000000800 */
[----:B------:R-:W-:-:S03]  /*0110*/  UMOV UR61, 0xffffe000 ;  /* 0xffffe000003d7882 */ /* 0x000fc60000000000 */
[----:B------:R-:W3:Y:S08]  /*0120*/  S2UR UR57, SR_CTAID.Z ;  /* 0x00000000003979c3 */ /* 0x000ef00000002700 */
[----:B------:R-:W4:Y:S01]  /*0130*/  S2UR UR52, SR_CTAID.Y ;  /* 0x00000000003479c3 */ /* 0x000f220000002600 */
[----:B--2---:R-:W-:-:S04]  /*0140*/  ULEA UR4, UR4, UR5, 0x18 ;  /* 0x0000000504047291 */ /* 0x004fc8000f8ec03f */
[----:B------:R-:W-:Y:S01]  /*0150*/  UIADD3 UR7, UR4, 0x6000, URZ ;  /* 0x0000600004077890 */ /* 0x000fe2000fffe03f */
[----:B-1----:R-:W-:Y:S01]  /*0160*/  SHF.R.S32.HI R17, RZ, 0x1f, R11 ;  /* 0x0000001fff117819 */ /* 0x002fe2000001140b */
[----:B------:R-:W-:Y:S01]  /*0170*/  IMAD.SHL.U32 R244, R11, 0x2, RZ ;  /* 0x000000020bf47824 */ /* 0x000fe200078e00ff */
[----:B---3--:R-:W-:Y:S02]  /*0180*/  USHF.R.S32.HI UR5, URZ, 0x1f, UR57 ;  /* 0x0000001f3f057899 */ /* 0x008fe40008011439 */
[CC--:B------:R-:W-:Y:S02]  /*0190*/  LEA.HI R4, R17.reuse, R11.reuse, RZ, 0x5 ;  /* 0x0000000b11047211 */ /* 0x0c0fe400078f28ff */
[----:B------:R-:W-:Y:S02]  /*01a0*/  LEA.HI R9, R17, R11, RZ, 0x4 ;  /* 0x0000000b11097211 */ /* 0x000fe400078f20ff */
[--C-:B------:R-:W-:Y:S01]  /*01b0*/  SHF.R.S32.HI R5, RZ, 0x5, R4.reuse ;  /* 0x00000005ff057819 */ /* 0x100fe20000011404 */
[----:B----4-:R-:W-:Y:S01]  /*01c0*/  USHF.R.S32.HI UR6, URZ, 0x1f, UR52 ;  /* 0x0000001f3f067899 */ /* 0x010fe20008011434 */
[----:B------:R-:W-:-:S02]  /*01d0*/  SHF.R.S32.HI R0, RZ, 0x1f, R4 ;  /* 0x0000001fff007819 */ /* 0x000fc40000011404 */
[-C--:B------:R-:W-:Y:S02]  /*01e0*/  LEA.HI R2, R4, R5.reuse, RZ, 0x1 ;  /* 0x0000000504027211 */ /* 0x080fe400078f08ff */
[----:B------:R-:W-:Y:S02]  /*01f0*/  LEA.HI R0, R0, R5, RZ, 0x2 ;  /* 0x0000000500007211 */ /* 0x000fe400078f10ff */
[----:B------:R-:W-:Y:S02]  /*0200*/  SHF.R.S32.HI R7, RZ, 0x4, R9 ;  /* 0x00000004ff077819 */ /* 0x000fe40000011409 */
[----:B------:R-:W-:Y:S02]  /*0210*/  LEA.HI R19, R17, R11, RZ, 0x2 ;  /* 0x0000000b11137211 */ /* 0x000fe400078f10ff */
[----:B------:R-:W-:Y:S02]  /*0220*/  LOP3.LUT R2, R2, 0xfffffffe, RZ, 0xc0, !PT ;  /* 0xfffffffe02027812 */ /* 0x000fe400078ec0ff */
[----:B------:R-:W-:-:S02]  /*0230*/  LOP3.LUT R0, R0, 0xfffffffc, RZ, 0xc0, !PT ;  /* 0xfffffffc00007812 */ /* 0x000fc400078ec0ff */
[----:B------:R-:W-:Y:S01]  /*0240*/  LEA.HI R3, R9, R7, RZ, 0x1 ;  /* 0x0000000709037211 */ /* 0x000fe200078f08ff */
[C---:B------:R-:W-:Y:S01]  /*0250*/  IMAD.IADD R16, R5.reuse, 0x1, -R2 ;  /* 0x0000000105107824 */ /* 0x040fe200078e0a02 */
[--C-:B------:R-:W-:Y:S01]  /*0260*/  SHF.R.S32.HI R8, RZ, 0x2, R19.reuse ;  /* 0x00000002ff087819 */ /* 0x100fe20000011413 */
[----:B------:R-:W-:Y:S01]  /*0270*/  IMAD.IADD R174, R5, 0x1, -R0 ;  /* 0x0000000105ae7824 */ /* 0x000fe200078e0a00 */
[----:B------:R-:W-:Y:S02]  /*0280*/  SHF.R.S32.HI R6, RZ, 0x1f, R19 ;  /* 0x0000001fff067819 */ /* 0x000fe40000011413 */
[----:B------:R-:W-:Y:S02]  /*0290*/  LOP3.LUT R2, R3, 0xfffffffe, RZ, 0xc0, !PT ;  /* 0xfffffffe03027812 */ /* 0x000fe400078ec0ff */
[----:B------:R-:W-:Y:S02]  /*02a0*/  LEA.HI R0, R6, R8, RZ, 0x3 ;  /* 0x0000000806007211 */ /* 0x000fe400078f18ff */
[----:B------:R-:W-:Y:S01]  /*02b0*/  LOP3.LUT R3, R4, 0xffffffe0, RZ, 0xc0, !PT ;  /* 0xffffffe004037812 */ /* 0x000fe200078ec0ff */
[----:B------:R-:W-:Y:S01]  /*02c0*/  IMAD.IADD R12, R7, 0x1, -R2 ;  /* 0x00000001070c7824 */ /* 0x000fe200078e0a02 */
[----:B------:R-:W-:-:S02]  /*02d0*/  LEA.HI R14, R17, R11, RZ, 0x3 ;  /* 0x0000000b110e7211 */ /* 0x000fc400078f18ff */
[----:B------:R-:W-:Y:S01]  /*02e0*/  LOP3.LUT R0, R0, 0xfffffff8, RZ, 0xc0, !PT ;  /* 0xfffffff800007812 */ /* 0x000fe200078ec0ff */
[C---:B------:R-:W-:Y:S01]  /*02f0*/  IMAD.IADD R2, R11.reuse, 0x1, -R3 ;  /* 0x000000010b027824 */ /* 0x040fe200078e0a03 */
[----:B------:R-:W-:Y:S01]  /*0300*/  LOP3.LUT R4, R14, 0xfffffff8, RZ, 0xc0, !PT ;  /* 0xfffffff80e047812 */ /* 0x000fe200078ec0ff */
[----:B------:R-:W-:Y:S01]  /*0310*/  IMAD.SHL.U32 R10, R12, 0x200, RZ ;  /* 0x000002000c0a7824 */ /* 0x000fe200078e00ff */
[----:B------:R-:W-:Y:S01]  /*0320*/  SHF.R.S32.HI R3, RZ, 0x3, R14 ;  /* 0x00000003ff037819 */ /* 0x000fe2000001140e */
[----:B------:R-:W-:Y:S01]  /*0330*/  IMAD.IADD R8, R8, 0x1, -R0 ;  /* 0x0000000108087824 */ /* 0x000fe200078e0a00 */
[----:B------:R-:W-:Y:S01]  /*0340*/  SHF.R.S32.HI R5, RZ, 0x1f, R2 ;  /* 0x0000001fff057819 */ /* 0x000fe20000011402 */
[----:B------:R-:W-:Y:S01]  /*0350*/  IMAD.IADD R0, R11, 0x1, -R4 ;  /* 0x000000010b007824 */ /* 0x000fe200078e0a04 */
[----:B------:R-:W-:Y:S01]  /*0360*/  LOP3.LUT R4, R9, 0xfffffff0, RZ, 0xc0, !PT ;  /* 0xfffffff009047812 */ /* 0x000fe200078ec0ff */
[----:B------:R-:W-:Y:S01]  /*0370*/  IMAD.SHL.U32 R3, R3, 0x40, RZ ;  /* 0x0000004003037824 */ /* 0x000fe200078e00ff */
[----:B------:R-:W-:Y:S01]  /*0380*/  LEA.HI R18, R5, R2, RZ, 0x2 ;  /* 0x0000000205127211 */ /* 0x000fe200078f10ff */
[C---:B------:R-:W-:Y:S01]  /*0390*/  IMAD.SHL.U32 R193, R0.reuse, 0x8, RZ ;  /* 0x0000000800c17824 */ /* 0x040fe200078e00ff */
[----:B------:R-:W-:Y:S01]  /*03a0*/  LOP3.LUT P4, RZ, R0, 0x2, RZ, 0xc0, !PT ;  /* 0x0000000200ff7812 */ /* 0x000fe2000788c0ff */
[----:B------:R-:W-:Y:S01]  /*03b0*/  IMAD.IADD R2, R11, 0x1, -R4 ;  /* 0x000000010b027824 */ /* 0x000fe200078e0a04 */
[----:B------:R-:W-:-:S02]  /*03c0*/  LOP3.LUT R3, R3, 0x1c0, RZ, 0xc0, !PT ;  /* 0x000001c003037812 */ /* 0x000fc400078ec0ff */
[C---:B------:R-:W-:Y:S01]  /*03d0*/  LOP3.LUT P3, RZ, R0.reuse, 0x4, RZ, 0xc0, !PT ;  /* 0x0000000400ff7812 */ /* 0x040fe2000786c0ff */
[----:B------:R-:W-:Y:S01]  /*03e0*/  IMAD.SHL.U32 R0, R0, 0x40, RZ ;  /* 0x0000004000007824 */ /* 0x000fe200078e00ff */
[----:B------:R-:W-:Y:S02]  /*03f0*/  SHF.R.U32.HI R4, RZ, 0x3, R3 ;  /* 0x00000003ff047819 */ /* 0x000fe40000011603 */
[----:B------:R-:W-:Y:S02]  /*0400*/  LOP3.LUT R3, R3, 0x38, R193, 0xf8, !PT ;  /* 0x0000003803037812 */ /* 0x000fe400078ef8c1 */
[----:B------:R-:W-:Y:S02]  /*0410*/  SHF.R.S32.HI R5, RZ, 0x1f, R2 ;  /* 0x0000001fff057819 */ /* 0x000fe40000011402 */
[----:B------:R-:W-:Y:S01]  /*0420*/  LOP3.LUT R243, R3, R4, RZ, 0x3c, !PT ;  /* 0x0000000403f37212 */ /* 0x000fe200078e3cff */
[----:B------:R-:W-:Y:S01]  /*0430*/  IMAD.SHL.U32 R3, R174, 0x10, RZ ;  /* 0x00000010ae037824 */ /* 0x000fe200078e00ff */
[----:B------:R-:W-:-:S02]  /*0440*/  LEA.HI R13, R5, R2, RZ, 0x3 ;  /* 0x00000002050d7211 */ /* 0x000fc400078f18ff */
[----:B------:R-:W-:Y:S02]  /*0450*/  LEA.HI R4, R17, R11, RZ, 0x6 ;  /* 0x0000000b11047211 */ /* 0x000fe400078f30ff */
[----:B------:R-:W-:Y:S02]  /*0460*/  LOP3.LUT R0, R0, 0x1c0, RZ, 0xc0, !PT ;  /* 0x000001c000007812 */ /* 0x000fe400078ec0ff */
[----:B------:R-:W-:Y:S02]  /*0470*/  LOP3.LUT R6, R13, 0xfffffff8, RZ, 0xc0, !PT ;  /* 0xfffffff80d067812 */ /* 0x000fe400078ec0ff */
[----:B------:R-:W-:Y:S02]  /*0480*/  SHF.R.S32.HI R4, RZ, 0x6, R4 ;  /* 0x00000006ff047819 */ /* 0x000fe40000011404 */
[----:B------:R-:W-:Y:S01]  /*0490*/  LOP3.LUT R5, R0, 0x8, R14, 0xf8, !PT ;  /* 0x0000000800057812 */ /* 0x000fe200078ef80e */
[----:B------:R-:W-:Y:S01]  /*04a0*/  IMAD.IADD R15, R2, 0x1, -R6 ;  /* 0x00000001020f7824 */ /* 0x000fe200078e0a06 */
[----:B------:R-:W-:Y:S01]  /*04b0*/  SHF.R.U32.HI R9, RZ, 0x3, R0 ;  /* 0x00000003ff097819 */ /* 0x000fe20000011600 */
[----:B------:R-:W-:Y:S01]  /*04c0*/  IMAD R2, R4, 0x800, R10 ;  /* 0x0000080004027824 */ /* 0x000fe200078e020a */
[----:B------:R-:W-:Y:S01]  /*04d0*/  LOP3.LUT R7, R0, 0x30, R3, 0xf8, !PT ;  /* 0x0000003000077812 */ /* 0x000fe200078ef803 */
[C---:B------:R-:W-:Y:S01]  /*04e0*/  IMAD R243, R4.reuse, 0x200, R243 ;  /* 0x0000020004f37824 */ /* 0x040fe200078e02f3 */
[----:B------:R-:W-:Y:S01]  /*04f0*/  LOP3.LUT R0, R5, R9, RZ, 0x3c, !PT ;  /* 0x0000000905007212 */ /* 0x000fe200078e3cff */
[----:B------:R-:W-:Y:S01]  /*0500*/  IMAD.SHL.U32 R5, R4, 0x20, RZ ;  /* 0x0000002004057824 */ /* 0x000fe200078e00ff */
[----:B------:R-:W-:-:S02]  /*0510*/  LEA.HI R6, R17, R11, RZ, 0x7 ;  /* 0x0000000b11067211 */ /* 0x000fc400078f38ff */
[----:B------:R-:W-:Y:S01]  /*0520*/  LOP3.LUT R3, R8, 0x1, RZ, 0xc0, !PT ;  /* 0x0000000108037812 */ /* 0x000fe200078ec0ff */
[----:B------:R-:W-:Y:S01]  /*0530*/  IMAD.IADD R182, R2, 0x1, R0 ;  /* 0x0000000102b67824 */ /* 0x000fe200078e0200 */
[----:B------:R-:W-:Y:S01]  /*0540*/  LOP3.LUT R0, R19, 0x7ffffffc, RZ, 0xc0, !PT ;  /* 0x7ffffffc13007812 */ /* 0x000fe200078ec0ff */
[----:B------:R-:W-:Y:S01]  /*0550*/  IMAD.SHL.U32 R2, R8, 0x40, RZ ;  /* 0x0000004008027824 */ /* 0x000fe200078e00ff */
[----:B------:R-:W-:Y:S02]  /*0560*/  SHF.R.S32.HI R6, RZ, 0x7, R6 ;  /* 0x00000007ff067819 */ /* 0x000fe40000011406 */
[----:B------:R-:W-:Y:S01]  /*0570*/  ISETP.NE.U32.AND P0, PT, R3, 0x1, PT ;  /* 0x000000010300780c */ /* 0x000fe20003f05070 */
[----:B------:R-:W-:Y:S01]  /*0580*/  IMAD.IADD R0, R11, 0x1, -R0 ;  /* 0x000000010b007824 */ /* 0x000fe200078e0a00 */
[----:B------:R-:W-:Y:S01]  /*0590*/  LOP3.LUT R14, R7, 0x8, R14, 0xf8, !PT ;  /* 0x00000008070e7812 */ /* 0x000fe200078ef80e */
[----:B------:R-:W-:Y:S01]  /*05a0*/  IMAD.SHL.U32 R3, R6, 0x8, RZ ;  /* 0x0000000806037824 */ /* 0x000fe200078e00ff */
[----:B------:R-:W-:Y:S01]  /*05b0*/  R2P PR, R8, 0x6 ;  /* 0x0000000608007804 */ /* 0x000fe20000000000 */
[----:B------:R-:W-:Y:S01]  /*05c0*/  IMAD.SHL.U32 R4, R0, 0x2, RZ ;  /* 0x0000000200047824 */ /* 0x000fe200078e00ff */
[----:B------:R-:W-:Y:S01]  /*05d0*/  LOP3.LUT R0, R2, 0x1c0, RZ, 0xc0, !PT ;  /* 0x000001c002007812 */ /* 0x000fe200078ec0ff */
[----:B------:R-:W-:Y:S01]  /*05e0*/  IMAD.SHL.U32 R8, R12, 0x10, RZ ;  /* 0x000000100c087824 */ /* 0x000fe200078e00ff */
[----:B------:R-:W-:Y:S01]  /*05f0*/  LOP3.LUT R2, R3, 0x8, RZ, 0xc0, !PT ;  /* 0x0000000803027812 */ /* 0x000fe200078ec0ff */
[----:B------:R-:W-:Y:S01]  /*0600*/  IMAD R6, R6, 0x1000, R4 ;  /* 0x0000100006067824 */ /* 0x000fe200078e0204 */
[----:B------:R-:W-:-:S02]  /*0610*/  SHF.R.U32.HI R3, RZ, 0x3, R0 ;  /* 0x00000003ff037819 */ /* 0x000fc40000011600 */
[----:B------:R-:W-:Y:S02]  /*0620*/  LOP3.LUT R7, R0, 0x20, R5, 0xf8, !PT ;  /* 0x0000002000077812 */ /* 0x000fe400078ef805 */
[----:B------:R-:W-:Y:S02]  /*0630*/  LOP3.LUT R11, R2, 0x10, R8, 0xf8, !PT ;  /* 0x00000010020b7812 */ /* 0x000fe400078ef808 */
[----:B------:R-:W-:Y:S01]  /*0640*/  LOP3.LUT R8, R3, R0, R2, 0x1e, !PT ;  /* 0x0000000003087212 */ /* 0x000fe200078e1e02 */
[----:B------:R-:W-:Y:S01]  /*0650*/  IMAD R0, R174, 0x400, R4 ;  /* 0x00000400ae007824 */ /* 0x000fe200078e0204 */
[----:B------:R-:W-:Y:S01]  /*0660*/  LOP3.LUT R7, R7, R3, RZ, 0x3c, !PT ;  /* 0x0000000307077212 */ /* 0x000fe200078e3cff */
[----:B------:R-:W-:Y:S01]  /*0670*/  IMAD.SHL.U32 R3, R15, 0x40, RZ ;  /* 0x000000400f037824 */ /* 0x000fe200078e00ff */
[----:B------:R-:W-:Y:S01]  /*0680*/  SHF.R.S32.HI R4, RZ, 0x2, R18 ;  /* 0x00000002ff047819 */ /* 0x000fe20000011412 */
[----:B------:R-:W-:Y:S01]  /*0690*/  IMAD.IADD R8, R0, 0x1, R8 ;  /* 0x0000000100087824 */ /* 0x000fe200078e0208 */
[----:B------:R-:W-:Y:S01]  /*06a0*/  SEL R195, R195, 0x10, !P0 ;  /* 0x00000010c3c37807 */ /* 0x000fe20004000000 */
[----:B------:R-:W-:Y:S01]  /*06b0*/  IMAD R2, R16, 0x400, R6 ;  /* 0x0000040010027824 */ /* 0x000fe200078e0206 */
[----:B------:R-:W-:Y:S01]  /*06c0*/  LOP3.LUT R3, R3, 0x1c0, RZ, 0xc0, !PT ;  /* 0x000001c003037812 */ /* 0x000fe200078ec0ff */
[----:B------:R-:W-:Y:S01]  /*06d0*/  IMAD.SHL.U32 R0, R12, 0x8, RZ ;  /* 0x000000080c007824 */ /* 0x000fe200078e00ff */
[----:B------:R-:W-:Y:S01]  /*06e0*/  LEA R245, R8, UR7, 0x1 ;  /* 0x0000000708f57c11 */ /* 0x000fe2000f8e08ff */
[----:B------:R-:W-:Y:S01]  /*06f0*/  IMAD.SHL.U32 R6, R13, 0x40, RZ ;  /* 0x000000400d067824 */ /* 0x000fe200078e00ff */
[----:B------:R-:W-:Y:S01]  /*0700*/  LOP3.LUT R244, R5, 0x6, R244, 0xf8, !PT ;  /* 0x0000000605f47812 */ /* 0x000fe200078ef8f4 */
[----:B------:R-:W-:Y:S01]  /*0710*/  IMAD.IADD R197, R7, 0x1, R2 ;  /* 0x0000000107c57824 */ /* 0x000fe200078e0202 */
[--C-:B------:R-:W-:Y:S01]  /*0720*/  SHF.R.U32.HI R2, RZ, 0x3, R3.reuse ;  /* 0x00000003ff027819 */ /* 0x100fe20000011603 */
[----:B------:R-:W-:Y:S01]  /*0730*/  IMAD R238, R16, 0x10, R4 ;  /* 0x0000001010ee7824 */ /* 0x000fe200078e0204 */
[----:B------:R-:W-:Y:S01]  /*0740*/  LOP3.LUT R7, R3, 0x8, R0, 0xf8, !PT ;  /* 0x0000000803077812 */ /* 0x000fe200078ef800 */
[----:B------:R-:W-:Y:S01]  /*0750*/  VIADD R248, R245, 0x40 ;  /* 0x00000040f5f87836 */ /* 0x000fe20000000000 */
[----:B------:R-:W-:Y:S01]  /*0760*/  LOP3.LUT R0, R6, 0xfffffe00, RZ, 0xc0, !PT ;  /* 0xfffffe0006007812 */ /* 0x000fe200078ec0ff */
[----:B------:R-:W-:Y:S01]  /*0770*/  IMAD.U32 R6, RZ, RZ, UR5 ;  /* 0x00000005ff067e24 */ /* 0x000fe2000f8e00ff */
[----:B------:R-:W-:Y:S01]  /*0780*/  LOP3.LUT R3, R2, R11, R3, 0x1e, !PT ;  /* 0x0000000b02037212 */ /* 0x000fe200078e1e03 */
[----:B------:R-:W-:Y:S01]  /*0790*/  USHF.L.U32 UR5, UR52, 0x7, URZ ;  /* 0x0000000734057899 */ /* 0x000fe2000800063f */
[----:B------:R-:W-:Y:S01]  /*07a0*/  LOP3.LUT R2, R7, R2, RZ, 0x3c, !PT ;  /* 0x0000000207027212 */ /* 0x000fe200078e3cff */
[--C-:B------:R-:W-:Y:S01]  /*07b0*/  IMAD R4, R16, 0x400, R0.reuse ;  /* 0x0000040010047824 */ /* 0x100fe200078e0200 */
[----:B------:R-:W-:Y:S01]  /*07c0*/  LOP3.LUT R181, R3, R0, RZ, 0xfc, !PT ;  /* 0x0000000003b57212 */ /* 0x000fe200078efcff */
[----:B------:R-:W-:Y:S01]  /*07d0*/  IMAD R174, R174, 0x400, R0 ;  /* 0x00000400aeae7824 */ /* 0x000fe200078e0200 */
[----:B------:R-:W-:Y:S01]  /*07e0*/  LEA R197, R197, UR4, 0x1 ;  /* 0x00000004c5c57c11 */ /* 0x000fe2000f8e08ff */
[----:B------:R-:W-:Y:S01]  /*07f0*/  IMAD.IADD R180, R4, 0x1, R2 ;  /* 0x0000000104b47824 */ /* 0x000fe200078e0202 */
[----:B------:R-:W-:Y:S01]  /*0800*/  LOP3.LUT R5, R10, R14, R9, 0xf6, !PT ;  /* 0x0000000e0a057212 */ /* 0x000fe200078ef609 */
[----:B------:R-:W-:-:S02]  /*0810*/  IMAD.IADD R174, R2, 0x1, R174 ;  /* 0x0000000102ae7824 */ /* 0x000fc400078e02ae */
[----:B------:R-:W-:Y:S01]  /*0820*/  IMAD.U32 R0, RZ, RZ, UR5 ;  /* 0x00000005ff007e24 */ /* 0x000fe2000f8e00ff */
[----:B------:R-:W-:Y:S01]  /*0830*/  USHF.R.S32.HI UR5, URZ, 0x1f, UR57 ;  /* 0x0000001f3f057899 */ /* 0x000fe20008011439 */
[----:B------:R-:W-:Y:S01]  /*0840*/  IMAD.U32 R2, RZ, RZ, UR6 ;  /* 0x00000006ff027e24 */ /* 0x000fe2000f8e00ff */
[----:B------:R-:W-:Y:S01]  /*0850*/  UIADD3 UR6, UR4, 0xa000, URZ ;  /* 0x0000a00004067890 */ /* 0x000fe2000fffe03f */
[----:B------:R-:W-:Y:S01]  /*0860*/  IMAD.MOV.U32 R4, RZ, RZ, 0x20 ;  /* 0x00000020ff047424 */ /* 0x000fe200078e00ff */
[----:B------:R-:W-:Y:S01]  /*0870*/  LEA R3, R5, UR4, 0x1 ;  /* 0x0000000405037c11 */ /* 0x000fe2000f8e08ff */
[----:B------:R-:W-:Y:S02]  /*0880*/  IMAD.MOV.U32 R2, RZ, RZ, 0x40 ;  /* 0x00000040ff027424 */ /* 0x000fe400078e00ff */
[----:B------:R-:W-:Y:S01]  /*0890*/  IMAD.U32 R0, RZ, RZ, UR5 ;  /* 0x00000005ff007e24 */ /* 0x000fe2000f8e00ff */
[----:B------:R-:W-:Y:S01]  /*08a0*/  SEL R177, R4, 0xffffffe0, !P4 ;  /* 0xffffffe004b17807 */ /* 0x000fe20006000000 */
[C---:B------:R-:W-:Y:S01]  /*08b0*/  @P2 VIADD R248, R245.reuse, 0xffffffc0 ;  /* 0xffffffc0f5f82836 */ /* 0x040fe20000000000 */
[----:B------:R-:W-:Y:S01]  /*08c0*/  SEL R2, R2, 0xffffffc0, !P3 ;  /* 0xffffffc002027807 */ /* 0x000fe20005800000 */
[----:B------:R-:W-:Y:S01]  /*08d0*/  VIADD R251, R245, 0x420 ;  /* 0x00000420f5fb7836 */ /* 0x000fe20000000000 */
[----:B------:R-:W-:Y:S01]  /*08e0*/  LEA R0, R182, UR6, 0x1 ;  /* 0x00000006b6007c11 */ /* 0x000fe2000f8e08ff */
[----:B------:R-:W-:Y:S01]  /*08f0*/  IMAD.IADD R198, R197, 0x1, R195 ;  /* 0x00000001c5c67824 */ /* 0x000fe200078e02c3 */
[----:B------:R-:W-:Y:S01]  /*0900*/  SEL R4, R4, 0xffffffe0, !P1 ;  /* 0xffffffe004047807 */ /* 0x000fe20004800000 */
[----:B------:R-:W-:Y:S01]  /*0910*/  @P1 VIADD R251, R245, 0x3e0 ;  /* 0x000003e0f5fb1836 */ /* 0x000fe20000000000 */
[----:B------:R-:W-:Y:S01]  /*0920*/  LEA R174, R174, UR6, 0x1 ;  /* 0x00000006aeae7c11 */ /* 0x000fe2000f8e08ff */
[----:B------:R-:W-:Y:S01]  /*0930*/  IMAD.IADD R176, R0, 0x1, R2 ;  /* 0x0000000100b07824 */ /* 0x000fe200078e0202 */
[----:B------:R-:W-:Y:S01]  /*0940*/  UIADD3 UR5, UR4, 0x6000, URZ ;  /* 0x0000600004057890 */ /* 0x000fe2000fffe03f */
[----:B------:R-:W-:-:S02]  /*0950*/  IMAD.IADD R196, R197, 0x1, R4 ;  /* 0x00000001c5c47824 */ /* 0x000fc400078e0204 */
[----:B------:R-:W-:Y:S02]  /*0960*/  IMAD.IADD R178, R0, 0x1, R177 ;  /* 0x0000000100b27824 */ /* 0x000fe400078e02b1 */
[----:B------:R-:W-:Y:S02]  /*0970*/  IMAD.IADD R177, R177, 0x1, R176 ;  /* 0x00000001b1b17824 */ /* 0x000fe400078e02b0 */
[C---:B------:R-:W-:Y:S02]  /*0980*/  IMAD.IADD R250, R4.reuse, 0x1, R245 ;  /* 0x0000000104fa7824 */ /* 0x040fe400078e02f5 */
[----:B------:R-:W-:Y:S02]  /*0990*/  IMAD.IADD R195, R195, 0x1, R196 ;  /* 0x00000001c3c37824 */ /* 0x000fe400078e02c4 */
[----:B------:R-:W-:-:S07]  /*09a0*/  IMAD.IADD R249, R4, 0x1, R248 ;  /* 0x0000000104f97824 */ /* 0x000fce00078e02f8 */
.L_x_1189:
        /* <DEDUP_REMOVED lines=16> */
[----:B-1----:R-:W-:Y:S01]  /*0ab0*/  IMAD.U32 R4, RZ, RZ, UR8 ;  /* 0x00000008ff047e24 */ /* 0x002fe2000f8e00ff */
[----:B------:R-:W-:Y:S01]  /*0ac0*/  UISETP.NE.U32.AND UP1, UPT, UR12, URZ, UPT ;  /* 0x0000003f0c00728c */ /* 0x000fe2000bf25070 */
[----:B------:R-:W-:Y:S01]  /*0ad0*/  IMAD.U32 R6, RZ, RZ, UR10 ;  /* 0x0000000aff067e24 */ /* 0x000fe2000f8e00ff */
        /* <DEDUP_REMOVED lines=48> */
.L_x_1119:
        /* <DEDUP_REMOVED lines=11> */
[----:B------:R-:W-:Y:S01]  /*0e90*/  ULDC UR59, c[0x0][0x2d4] ;  /* 0x0000b500003b7ab9 */ /* 0x000fe20000000800 */
[----:B------:R-:W-:Y:S02]  /*0ea0*/  UIMAD UR12, UR58, UR8, URZ ;  /* 0x000000083a0c72a4 */ /* 0x000fe4000f8e023f */
[----:B------:R-:W2:Y:S01]  /*0eb0*/  S2UR UR16, SR_CTAID.X ;  /* 0x00000000001079c3 */ /* 0x000ea20000002500 */
[----:B------:R-:W-:Y:S02]  /*0ec0*/  UIMAD.WIDE.U32 UR20, UR52, UR8, URZ ;  /* 0x00000008341472a5 */ /* 0x000fe4000f8e003f */
[----:B------:R-:W-:-:S02]  /*0ed0*/  UIMAD UR24, UR52, UR9, UR12 ;  /* 0x00000009341872a4 */ /* 0x000fc4000f8e020c */
[----:B------:R-:W-:Y:S01]  /*0ee0*/  UIADD3 UR12, UR13, 0x3f, URZ ;  /* 0x0000003f0d0c7890 */ /* 0x000fe2000fffe03f */
[----:B------:R-:W-:Y:S01]  /*0ef0*/  @!UP2 ULDC.64 UR8, c[0x0][0x418] ;  /* 0x000106000008aab9 */ /* 0x000fe20000000a00 */
[----:B------:R-:W-:Y:S01]  /*0f00*/  ULDC UR28, c[0x0][0x394] ;  /* 0x0000e500001c7ab9 */ /* 0x000fe20000000800 */
[----:B------:R-:W-:Y:S01]  /*0f10*/  @!UP2 UIMAD.WIDE.U32 UR42, UR52, UR8, URZ ;  /* 0x00000008342aa2a5 */ /* 0x000fe2000f8e003f */
[----:B------:R-:W-:Y:S01]  /*0f20*/  ULDC UR30, c[0x0][0x2dc] ;  /* 0x0000b700001e7ab9 */ /* 0x000fe20000000800 */
[----:B------:R-:W-:Y:S01]  /*0f30*/  ULDC UR34, c[0x0][0x270] ;  /* 0x00009c0000227ab9 */ /* 0x000fe20000000800 */
[----:B------:R-:W-:Y:S01]  /*0f40*/  USHF.R.S32.HI UR17, URZ, 0x1f, UR59 ;  /* 0x0000001f3f117899 */ /* 0x000fe2000801143b */
[----:B------:R-:W-:Y:S01]  /*0f50*/  ULDC.64 UR32, c[0x0][0x240] ;  /* 0x0000900000207ab9 */ /* 0x000fe20000000a00 */
[----:B-1----:R-:W-:Y:S01]  /*0f60*/  IABS R6, R7 ;  /* 0x0000000700067213 */ /* 0x002fe20000000000 */
[----:B------:R-:W-:Y:S02]  /*0f70*/  UIMAD.WIDE.U32 UR18, UR6, UR32, URZ ;  /* 0x00000020061272a5 */ /* 0x000fe4000f8e003f */
[----:B------:R-:W-:Y:S01]  /*0f80*/  UISETP.NE.AND UP1, UPT, UR40, -0x1, UPT ;  /* 0xffffffff2800788c */ /* 0x000fe2000bf25270 */
[----:B------:R-:W1:Y:S01]  /*0f90*/  I2F.RP R4, R6 ;  /* 0x0000000600047306 */ /* 0x000e620000209400 */
[----:B------:R-:W-:Y:S01]  /*0fa0*/  USEL UR56, UR20, UR18, !UP2 ;  /* 0x0000001214387287 */ /* 0x000fe2000d000000 */
[----:B------:R-:W-:Y:S01]  /*0fb0*/  ULDC.U8 UR25, c[0x0][0x3d8] ;  /* 0x0000f60000197ab9 */ /* 0x000fe20000000000 */
[----:B--2---:R-:W-:-:S02]  /*0fc0*/  UIMAD.WIDE.U32 UR46, UR16, UR10, URZ ;  /* 0x0000000a102e72a5 */ /* 0x004fc4000f8e003f */
[----:B------:R-:W-:Y:S01]  /*0fd0*/  PLOP3.LUT P0, PT, PT, PT, UP1, 0x80, 0x0 ;  /* 0x000000000000781c */ /* 0x000fe20003f0f018 */
[----:B------:R-:W-:Y:S02]  /*0fe0*/  UIADD3 UR53, UR21, UR24, URZ ;  /* 0x0000001815357290 */ /* 0x000fe4000fffe03f */
[----:B------:R-:W-:Y:S02]  /*0ff0*/  UIMAD UR41, UR16, UR11, UR47 ;  /* 0x0000000b102972a4 */ /* 0x000fe4000f8e022f */
[----:B------:R-:W-:Y:S01]  /*1000*/  USHF.L.U32 UR16, UR52, 0x7, URZ ;  /* 0x0000000734107899 */ /* 0x000fe2000800063f */
[----:B------:R-:W-:Y:S01]  /*1010*/  @UP2 ULDC.64 UR10, c[0x0][0x420] ;  /* 0x00010800000a2ab9 */ /* 0x000fe20000000a00 */
[----:B------:R-:W-:Y:S01]  /*1020*/  UISETP.NE.AND UP3, UPT, UR25, URZ, UPT ;  /* 0x0000003f1900728c */ /* 0x000fe2000bf65270 */
[----:B-1----:R-:W1:Y:S01]  /*1030*/  MUFU.RCP R4, R4 ;  /* 0x0000000400047308 */ /* 0x002e620000001000 */
[----:B------:R-:W-:Y:S02]  /*1040*/  @UP2 UIMAD.WIDE.U32 UR44, UR6, UR10, URZ ;  /* 0x0000000a062c22a5 */ /* 0x000fe4000f8e003f */
[----:B------:R-:W-:-:S02]  /*1050*/  @!UP2 UIMAD UR10, UR58, UR8, URZ ;  /* 0x000000083a0aa2a4 */ /* 0x000fc4000f8e023f */
[----:B------:R-:W-:Y:S02]  /*1060*/  UIADD3 UR8, UR13, 0x80, UR23 ;  /* 0x000000800d087890 */ /* 0x000fe4000fffe017 */
[----:B------:R-:W-:Y:S02]  /*1070*/  USEL UR35, UR16, URZ, UP4 ;  /* 0x0000003f10237287 */ /* 0x000fe4000a000000 */
[----:B------:R-:W-:Y:S02]  /*1080*/  USHF.R.S32.HI UR16, URZ, 0x1f, UR12 ;  /* 0x0000001f3f107899 */ /* 0x000fe4000801140c */
[----:B------:R-:W-:Y:S02]  /*1090*/  @!UP2 UIMAD UR39, UR52, UR9, UR10 ;  /* 0x000000093427a2a4 */ /* 0x000fe4000f8e020a */
[----:B------:R-:W-:Y:S02]  /*10a0*/  UIADD3 UR28, UR8, UR28, -UR7 ;  /* 0x0000001c081c7290 */ /* 0x000fe4000fffe807 */
[----:B------:R-:W-:Y:S01]  /*10b0*/  UIMAD.WIDE UR8, UR30, UR34, URZ ;  /* 0x000000221e0872a5 */ /* 0x000fe2000f8e023f */
[----:B-1----:R-:W-:Y:S01]  /*10c0*/  VIADD R4, R4, 0xffffffe ;  /* 0x0ffffffe04047836 */ /* 0x002fe20000000000 */
[----:B------:R-:W-:-:S02]  /*10d0*/  ULEA.HI UR30, UR16, UR12, URZ, 0x6 ;  /* 0x0000000c101e7291 */ /* 0x000fc4000f8f303f */
[----:B------:R-:W-:Y:S01]  /*10e0*/  UIMAD UR12, UR17, UR52, URZ ;  /* 0x00000034110c72a4 */ /* 0x000fe2000f8e023f */
[----:B------:R-:W1:Y:S01]  /*10f0*/  F2I.FTZ.U32.TRUNC.NTZ R5, R4 ;  /* 0x0000000400057305 */ /* 0x000e62000021f000 */
[----:B------:R-:W-:Y:S02]  /*1100*/  @UP2 UIMAD UR54, UR6, UR11, UR45 ;  /* 0x0000000b063622a4 */ /* 0x000fe4000f8e022d */
[----:B------:R-:W-:Y:S02]  /*1110*/  UIMAD.WIDE.U32 UR10, UR52, UR59, URZ ;  /* 0x0000003b340a72a5 */ /* 0x000fe4000f8e003f */
[----:B------:R-:W-:Y:S02]  /*1120*/  UIMAD UR12, UR58, UR59, UR12 ;  /* 0x0000003b3a0c72a4 */ /* 0x000fe4000f8e020c */
[----:B------:R-:W-:Y:S02]  /*1130*/  UIMAD.WIDE.U32 UR16, UR8, UR10, URZ ;  /* 0x0000000a081072a5 */ /* 0x000fe4000f8e003f */
[----:B------:R-:W-:-:S02]  /*1140*/  UIMAD UR18, UR9, UR10, URZ ;  /* 0x0000000a091272a4 */ /* 0x000fc4000f8e023f */
[----:B------:R-:W-:Y:S02]  /*1150*/  UIADD3 UR10, UR11, UR12, URZ ;  /* 0x0000000c0b0a7290 */ /* 0x000fe4000fffe03f */
[----:B------:R-:W-:Y:S01]  /*1160*/  UIADD3 UR12, UR28, 0x3f, URZ ;  /* 0x0000003f1c0c7890 */ /* 0x000fe2000fffe03f */
[----:B-1----:R-:W-:Y:S01]  /*1170*/  IADD3 R0, RZ, -R5, RZ ;  /* 0x80000005ff007210 */ /* 0x002fe20007ffe0ff */
[----:B------:R-:W-:Y:S01]  /*1180*/  IMAD.MOV.U32 R4, RZ, RZ, RZ ;  /* 0x000000ffff047224 */ /* 0x000fe200078e00ff */
[----:B------:R-:W-:Y:S02]  /*1190*/  UIMAD UR10, UR8, UR10, UR18 ;  /* 0x0000000a080a72a4 */ /* 0x000fe4000f8e0212 */
[----:B------:R-:W-:Y:S01]  /*11a0*/  UIMAD.WIDE.U32 UR20, UR8, UR6, URZ ;  /* 0x00000006081472a5 */ /* 0x000fe2000f8e003f */
[----:B------:R-:W-:Y:S01]  /*11b0*/  IMAD R0, R0, R6, RZ ;  /* 0x0000000600007224 */ /* 0x000fe200078e02ff */
[----:B------:R-:W-:Y:S02]  /*11c0*/  USHF.R.S32.HI UR18, URZ, 0x1f, UR12 ;  /* 0x0000001f3f127899 */ /* 0x000fe4000801140c */
[----:B------:R-:W-:Y:S01]  /*11d0*/  USEL UR55, UR16, UR20, !UP2 ;  /* 0x0000001410377287 */ /* 0x000fe2000d000000 */
[----:B------:R-:W-:Y:S01]  /*11e0*/  IMAD.HI.U32 R0, R5, R0, R4 ;  /* 0x0000000005007227 */ /* 0x000fe200078e0004 */
[----:B------:R-:W-:-:S02]  /*11f0*/  ULEA.HI UR12, UR18, UR12, URZ, 0x6 ;  /* 0x0000000c120c7291 */ /* 0x000fc4000f8f303f */
[----:B------:R-:W-:Y:S02]  /*1200*/  UIMAD UR29, UR6, UR33, URZ ;  /* 0x00000021061d72a4 */ /* 0x000fe4000f8e023f */
[----:B------:R-:W-:Y:S01]  /*1210*/  UIMAD UR16, UR9, UR6, URZ ;  /* 0x00000006091072a4 */ /* 0x000fe2000f8e023f */
[----:B------:R-:W-:Y:S01]  /*1220*/  IMAD.HI.U32 R0, R0, R2, RZ ;  /* 0x0000000200007227 */ /* 0x000fe200078e00ff */
[----:B------:R-:W-:Y:S02]  /*1230*/  @UP1 UIADD3 UR26, UR36, UR40, URZ ;  /* 0x00000028241a1290 */ /* 0x000fe4000fffe03f */
[----:B------:R-:W-:Y:S02]  /*1240*/  UIADD3 UR51, UR17, UR10, URZ ;  /* 0x0000000a11337290 */ /* 0x000fe4000fffe03f */
[----:B------:R-:W-:Y:S01]  /*1250*/  IADD3 R4, -R0, RZ, RZ ;  /* 0x000000ff00047210 */ /* 0x000fe20007ffe1ff */
[----:B------:R-:W-:Y:S01]  /*1260*/  @UP1 ULDC.64 UR24, c[0x0][0x248] ;  /* 0x0000920000181ab9 */ /* 0x000fe20000000a00 */
[----:B------:R-:W-:-:S02]  /*1270*/  USHF.R.S32.HI UR18, URZ, 0x6, UR30 ;  /* 0x000000063f127899 */ /* 0x000fc4000801141e */
[----:B------:R-:W-:Y:S01]  /*1280*/  USHF.R.S32.HI UR12, URZ, 0x6, UR12 ;  /* 0x000000063f0c7899 */ /* 0x000fe2000801140c */
[C---:B------:R-:W-:Y:S01]  /*1290*/  IMAD R2, R6.reuse, R4, R2 ;  /* 0x0000000406027224 */ /* 0x040fe200078e0202 */
[----:B------:R-:W-:Y:S02]  /*12a0*/  @UP2 UIADD3 UR53, UR19, UR29, URZ ;  /* 0x0000001d13352290 */ /* 0x000fe4000fffe03f */
[----:B------:R-:W-:Y:S01]  /*12b0*/  @UP2 UIADD3 UR51, UR21, UR16, URZ ;  /* 0x0000001015332290 */ /* 0x000fe2000fffe03f */
[----:B------:R-:W-:Y:S01]  /*12c0*/  ULDC UR48, c[0x0][0x2c4] ;  /* 0x0000b10000307ab9 */ /* 0x000fe20000000800 */
[----:B------:R-:W-:Y:S01]  /*12d0*/  @UP1 UIMAD.WIDE.U32 UR16, UR26, UR24, URZ ;  /* 0x000000181a1012a5 */ /* 0x000fe2000f8e003f */
[----:B------:R-:W-:Y:S01]  /*12e0*/  ISETP.GT.U32.AND P2, PT, R6, R2, PT ;  /* 0x000000020600720c */ /* 0x000fe20003f44070 */
[----:B------:R-:W-:Y:S02]  /*12f0*/  @UP1 UIMAD UR19, UR26, UR25, URZ ;  /* 0x000000191a1312a4 */ /* 0x000fe4000f8e023f */
[----:B------:R-:W-:-:S02]  /*1300*/  @UP3 UIMAD UR20, UR52, UR48, URZ ;  /* 0x00000030341432a4 */ /* 0x000fc4000f8e023f */
[----:B------:R-:W-:Y:S02]  /*1310*/  UISETP.LT.AND UP0, UPT, UR18, UR12, UPT ;  /* 0x0000000c1200728c */ /* 0x000fe4000bf01270 */
[----:B------:R-:W-:Y:S02]  /*1320*/  @UP1 UIADD3 UR38, UR17, UR19, URZ ;  /* 0x0000001311261290 */ /* 0x000fe4000fffe03f */
[----:B------:R-:W-:Y:S02]  /*1330*/  @!UP3 UIMAD UR19, UR52, UR34, UR57 ;  /* 0x000000223413b2a4 */ /* 0x000fe4000f8e0239 */
[----:B------:R-:W-:Y:S02]  /*1340*/  @UP3 USEL UR17, UR20, UR6, !UP2 ;  /* 0x0000000614113287 */ /* 0x000fe4000d000000 */
[----:B------:R-:W-:Y:S01]  /*1350*/  USEL UR34, UR18, UR12, UP0 ;  /* 0x0000000c12227287 */ /* 0x000fe20008000000 */
[----:B------:R-:W-:Y:S01]  /*1360*/  @!P2 IMAD.IADD R2, R2, 0x1, -R6 ;  /* 0x000000010202a824 */ /* 0x000fe200078e0a06 */
[----:B------:R-:W-:Y:S01]  /*1370*/  @UP1 UIADD3 UR27, UR36, UR40, URZ ;  /* 0x00000028241b1290 */ /* 0x000fe2000fffe03f */
[----:B------:R-:W-:Y:S01]  /*1380*/  @UP1 UMOV UR37, UR16 ;  /* 0x0000001000251c82 */ /* 0x000fe20008000000 */
[----:B------:R-:W-:Y:S01]  /*1390*/  @UP3 ULDC UR16, c[0x0][0x2e4] ;  /* 0x0000b90000103ab9 */ /* 0x000fe20000000800 */
[----:B------:R-:W-:Y:S01]  /*13a0*/  USHF.L.U64.HI UR31, UR52, 0x7, UR58 ;  /* 0x00000007341f7899 */ /* 0x000fe2000801023a */
[----:B------:R-:W-:Y:S01]  /*13b0*/  ISETP.GE.U32.AND P3, PT, R2, R6, PT ;  /* 0x000000060200720c */ /* 0x000fe20003f66070 */
[----:B------:R-:W-:Y:S01]  /*13c0*/  @UP1 ULDC.64 UR10, c[0x0][0x250] ;  /* 0x00009400000a1ab9 */ /* 0x000fe20000000a00 */
[----:B------:R-:W-:Y:S01]  /*13d0*/  @UP3 UIMAD UR49, UR57, UR16, UR17 ;  /* 0x00000010393132a4 */ /* 0x000fe2000f8e0211 */
[----:B------:R-:W-:Y:S01]  /*13e0*/  LOP3.LUT R2, R7, UR57, RZ, 0x3c, !PT ;  /* 0x0000003907027c12 */ /* 0x000fe2000f8e3cff */
[----:B------:R-:W-:-:S02]  /*13f0*/  ULEA UR12, UR34, 0xffffffc0, 0x6 ;  /* 0xffffffc0220c7891 */ /* 0x000fc4000f8e303f */
[----:B------:R-:W-:Y:S02]  /*1400*/  @UP1 UIMAD.WIDE.U32 UR16, UR27, UR10, URZ ;  /* 0x0000000a1b1012a5 */ /* 0x000fe4000f8e003f */
[----:B------:R-:W-:Y:S02]  /*1410*/  @!UP3 UIMAD UR49, UR19, UR48, URZ ;  /* 0x000000301331b2a4 */ /* 0x000fe4000f8e023f */
[----:B------:R-:W-:Y:S02]  /*1420*/  USEL UR19, UR31, URZ, UP4 ;  /* 0x0000003f1f137287 */ /* 0x000fe4000a000000 */
[----:B------:R-:W-:Y:S02]  /*1430*/  @UP1 UIMAD UR18, UR27, UR11, URZ ;  /* 0x0000000b1b1212a4 */ /* 0x000fe4000f8e023f */
[----:B------:R-:W-:Y:S02]  /*1440*/  USHF.R.S32.HI UR31, URZ, 0x1f, UR12 ;  /* 0x0000001f3f1f7899 */ /* 0x000fe4000801140c */
[----:B------:R-:W-:-:S02]  /*1450*/  UIADD3 UR20, UP0, UR12, UR35, URZ ;  /* 0x000000230c147290 */ /* 0x000fc4000ff1e03f */
        /* <DEDUP_REMOVED lines=17> */
.L_x_1121:
        /* <DEDUP_REMOVED lines=13> */
.L_x_1122:
        /* <DEDUP_REMOVED lines=8> */
[----:B------:R-:W-:Y:S01]  /*16c0*/  ULDC UR16, c[0x0][0x2dc] ;  /* 0x0000b70000107ab9 */ /* 0x000fe20000000800 */
[----:B------:R-:W-:-:S02]  /*16d0*/  UIMAD.WIDE.U32 UR8, UR8, UR20, URZ ;  /* 0x00000014080872a5 */ /* 0x000fc4000f8e003f */
[----:B------:R-:W-:Y:S01]  /*16e0*/  @!P1 IMAD.MOV R11, RZ, RZ, -R11 ;  /* 0x000000ffff0b9224 */ /* 0x000fe200078e0a0b */
[----:B------:R-:W-:Y:S01]  /*16f0*/  PLOP3.LUT P1, PT, PT, PT, UP3, 0x80, 0x0 ;  /* 0x000000000000781c */ /* 0x000fe20003f2f038 */
[----:B------:R-:W-:Y:S01]  /*1700*/  UIMAD UR16, UR57, UR16, URZ ;  /* 0x00000010391072a4 */ /* 0x000fe2000f8e023f */
[----:B------:R-:W-:Y:S01]  /*1710*/  @!P2 LOP3.LUT R11, RZ, R7, RZ, 0x33, !PT ;  /* 0x00000007ff0ba212 */ /* 0x000fe200078e33ff */
[----:B------:R-:W-:Y:S02]  /*1720*/  UISETP.NE.AND UP0, UPT, UR18, URZ, UPT ;  /* 0x0000003f1200728c */ /* 0x000fe4000bf05270 */
[----:B------:R-:W-:Y:S01]  /*1730*/  UIADD3 UR19, UR9, UR17, URZ ;  /* 0x0000001109137290 */ /* 0x000fe2000fffe03f */
[----:B------:R-:W-:Y:S01]  /*1740*/  SHF.R.S32.HI R17, RZ, 0x1f, R11 ;  /* 0x0000001fff117819 */ /* 0x000fe2000001140b */
[----:B------:R-:W-:Y:S01]  /*1750*/  USHF.R.S32.HI UR29, URZ, 0x1f, UR23 ;  /* 0x0000001f3f1d7899 */ /* 0x000fe20008011417 */
        /* <DEDUP_REMOVED lines=13> */
.L_x_1123:
[----:B------:R-:W-:Y:S02]  /*1830*/  ULDC UR6, c[0x0][0x270] ;  /* 0x00009c0000067ab9 */ /* 0x000fe40000000800 */
[----:B------:R-:W-:-:S04]  /*1840*/  UIMAD UR6, UR52, UR6, UR57 ;  /* 0x00000006340672a4 */ /* 0x000fc8000f8e0239 */
[----:B------:R-:W-:-:S12]  /*1850*/  UIMAD UR6, UR6, UR59, URZ ;  /* 0x0000003b060672a4 */ /* 0x000fd8000f8e023f */
.L_x_1124:
[----:B------:R-:W1:Y:S01]  /*1860*/  S2R R21, SR_TID.X ;  /* 0x0000000000157919 */ /* 0x000e620000002100 */
[----:B------:R-:W-:Y:S01]  /*1870*/  ULDC UR18, c[0x0][0x2dc] ;  /* 0x0000b70000127ab9 */ /* 0x000fe20000000800 */
[----:B------:R-:W-:Y:S01]  /*1880*/  ULDC UR20, c[0x0][0x270] ;  /* 0x00009c0000147ab9 */ /* 0x000fe20000000800 */
[----:B------:R-:W2:Y:S01]  /*1890*/  LDC.64 R12, c[0x0][0x420] ;  /* 0x00010800ff0c7b82 */ /* 0x000ea20000000a00 */
[----:B------:R-:W-:Y:S01]  /*18a0*/  UIMAD UR30, UR18, UR20, URZ ;  /* 0x00000014121e72a4 */ /* 0x000fe2000f8e023f */
[--C-:B------:R-:W-:Y:S01]  /*18b0*/  SHF.R.S32.HI R247, RZ, 0x1f, R193.reuse ;  /* 0x0000001ffff77819 */ /* 0x100fe200000114c1 */
[----:B------:R-:W-:Y:S01]  /*18c0*/  UIADD3 UR41, UR12, UR6, URZ ;  /* 0x000000060c297290 */ /* 0x000fe2000fffe03f */
[----:B------:R-:W-:Y:S01]  /*18d0*/  IMAD.MOV.U32 R246, RZ, RZ, R193 ;  /* 0x000000fffff67224 */ /* 0x000fe200078e00c1 */
[----:B------:R-:W-:Y:S01]  /*18e0*/  USHF.L.U32 UR28, UR30, 0x6, URZ ;  /* 0x000000061e1c7899 */ /* 0x000fe2000800063f */
[----:B------:R-:W-:Y:S01]  /*18f0*/  BSSY B1, `(.L_x_1120) ;  /* 0x00007ab000017945 */ /* 0x000fe20003800000 */
[----:B------:R-:W-:-:S02]  /*1900*/  UIADD3 UR6, -UR7, UR13, UR23 ;  /* 0x0000000d07067290 */ /* 0x000fc4000fffe117 */
[----:B------:R-:W-:Y:S02]  /*1910*/  USHF.R.S32.HI UR18, URZ, 0x1f, UR28 ;  /* 0x0000001f3f127899 */ /* 0x000fe4000801141c */
[----:B------:R-:W-:Y:S01]  /*1920*/  UIADD3 UR16, UP3, UP2, UR8, UR28, UR16 ;  /* 0x0000001c08107290 */ /* 0x000fe2000fa7e010 */
[----:B------:R-:W-:Y:S01]  /*1930*/  ULDC UR42, c[0x0][0x398] ;  /* 0x0000e600002a7ab9 */ /* 0x000fe20000000800 */
[----:B------:R-:W-:Y:S02]  /*1940*/  USHF.R.S32.HI UR43, URZ, 0x1f, UR57 ;  /* 0x0000001f3f2b7899 */ /* 0x000fe40008011439 */
[----:B------:R-:W-:Y:S02]  /*1950*/  UIADD3.X UR18, UR19, UR18, UR26, UP3, UP2 ;  /* 0x0000001213127290 */ /* 0x000fe40009fe441a */
[----:B------:R-:W-:Y:S02]  /*1960*/  UIADD3 UR16, UP3, UP2, UR35, UR16, UR55 ;  /* 0x0000001023107290 */ /* 0x000fe4000fa7e037 */
[----:B------:R-:W-:Y:S01]  /*1970*/  UIADD3 UR6, UR6, -UR42, URZ ;  /* 0x8000002a06067290 */ /* 0x000fe2000fffe03f */
[----:B------:R-:W-:Y:S01]  /*1980*/  ULDC.64 UR26, c[0x0][0x400] ;  /* 0x00010000001a7ab9 */ /* 0x000fe20000000a00 */
[----:B------:R-:W-:-:S02]  /*1990*/  ULDC.64 UR8, c[0x0][0x428] ;  /* 0x00010a0000087ab9 */ /* 0x000fc40000000a00 */
[----:B------:R-:W-:Y:S01]  /*19a0*/  USHF.R.S32.HI UR35, URZ, 0x1f, UR6 ;  /* 0x0000001f3f237899 */ /* 0x000fe20008011406 */
[----:B--2---:R-:W-:Y:S01]  /*19b0*/  IMAD R9, R12, UR31, RZ ;  /* 0x0000001f0c097c24 */ /* 0x004fe2000f8e02ff */
[----:B------:R-:W-:Y:S01]  /*19c0*/  ULDC.64 UR20, c[0x0][0x258] ;  /* 0x0000960000147ab9 */ /* 0x000fe20000000a00 */
[----:B------:R-:W-:Y:S01]  /*19d0*/  UIMAD UR19, UR43, UR8, URZ ;  /* 0x000000082b1372a4 */ /* 0x000fe2000f8e023f */
[----:B-1----:R-:W-:Y:S01]  /*19e0*/  SHF.R.S32.HI R20, RZ, 0x1f, R21 ;  /* 0x0000001fff147819 */ /* 0x002fe20000011415 */
[----:B------:R-:W-:Y:S01]  /*19f0*/  ULEA.HI UR35, UR35, UR6, URZ, 0x6 ;  /* 0x0000000623237291 */ /* 0x000fe2000f8f303f */
[----:B------:R-:W-:Y:S01]  /*1a00*/  IMAD R9, R13, UR12, R9 ;  /* 0x0000000c0d097c24 */ /* 0x000fe2000f8e0209 */
[----:B------:R-:W-:Y:S01]  /*1a10*/  UIMAD UR9, UR57, UR9, UR19 ;  /* 0x00000009390972a4 */ /* 0x000fe2000f8e0213 */
[CC--:B------:R-:W-:Y:S01]  /*1a20*/  LEA.HI R4, R20.reuse, R21.reuse, RZ, 0x5 ;  /* 0x0000001514047211 */ /* 0x0c0fe200078f28ff */
[----:B------:R-:W-:Y:S01]  /*1a30*/  USHF.R.S32.HI UR35, URZ, 0x6, UR35 ;  /* 0x000000063f237899 */ /* 0x000fe20008011423 */
[----:B------:R-:W-:Y:S01]  /*1a40*/  LEA.HI R2, R20, R21, RZ, 0x3 ;  /* 0x0000001514027211 */ /* 0x000fe200078f18ff */
[----:B------:R-:W-:Y:S01]  /*1a50*/  ULDC.64 UR44, c[0x0][0x2b0] ;  /* 0x0000ac00002c7ab9 */ /* 0x000fe20000000a00 */
[----:B------:R-:W-:-:S02]  /*1a60*/  LOP3.LUT R0, R4, 0xffffffe0, RZ, 0xc0, !PT ;  /* 0xffffffe004007812 */ /* 0x000fc400078ec0ff */
[----:B------:R-:W-:-:S03]  /*1a70*/  SHF.R.S32.HI R4, RZ, 0x5, R4 ;  /* 0x00000005ff047819 */ /* 0x000fc60000011404 */
[----:B------:R-:W-:-:S04]  /*1a80*/  IMAD.IADD R0, R21, 0x1, -R0 ;  /* 0x0000000115007824 */ /* 0x000fc800078e0a00 */
[----:B------:R-:W-:Y:S01]  /*1a90*/  IMAD R8, R4, UR30, R0 ;  /* 0x0000001e04087c24 */ /* 0x000fe2000f8e0200 */
[----:B------:R-:W-:Y:S02]  /*1aa0*/  SHF.R.S32.HI R0, RZ, 0x3, R2 ;  /* 0x00000003ff007819 */ /* 0x000fe40000011402 */
[----:B------:R-:W-:Y:S01]  /*1ab0*/  IADD3 R4, P1, R193, UR17, RZ ;  /* 0x00000011c1047c10 */ /* 0x000fe2000ff3e0ff */
[----:B------:R-:W-:Y:S01]  /*1ac0*/  UIADD3.X UR17, UR39, UR18, UR51, UP3, UP2 ;  /* 0x0000001227117290 */ /* 0x000fe20009fe4433 */
[----:B------:R-:W-:Y:S01]  /*1ad0*/  SHF.R.S32.HI R19, RZ, 0x1f, R0 ;  /* 0x0000001fff137819 */ /* 0x000fe20000011400 */
[----:B------:R-:W-:Y:S01]  /*1ae0*/  UISETP.LT.AND UP2, UPT, URZ, UR35, UPT ;  /* 0x000000233f00728c */ /* 0x000fe2000bf41270 */
[----:B------:R-:W-:Y:S01]  /*1af0*/  IADD3 R2, P2, R0, UR12, RZ ;  /* 0x0000000c00027c10 */ /* 0x000fe2000ff5e0ff */
[----:B------:R-:W-:Y:S01]  /*1b00*/  ULDC.64 UR18, c[0x0][0x3e0] ;  /* 0x0000f80000127ab9 */ /* 0x000fe20000000a00 */
[----:B------:R-:W-:Y:S01]  /*1b10*/  IADD3.X R5, R247, UR54, RZ, P1, !PT ;  /* 0x00000036f7057c10 */ /* 0x000fe20008ffe4ff */
[----:B------:R-:W-:Y:S01]  /*1b20*/  USEL UR35, URZ, UR35, !UP2 ;  /* 0x000000233f237287 */ /* 0x000fe2000d000000 */
[----:B------:R-:W-:Y:S01]  /*1b30*/  IADD3.X R6, R19, UR31, RZ, P2, !PT ;  /* 0x0000001f13067c10 */ /* 0x000fe200097fe4ff */
[----:B------:R-:W-:-:S02]  /*1b40*/  IMAD.WIDE.U32 R4, R12, UR12, R4 ;  /* 0x0000000c0c047c25 */ /* 0x000fc4000f8e0004 */
[----:B------:R-:W-:Y:S02]  /*1b50*/  UISETP.GT.AND UP2, UPT, UR34, UR35, UPT ;  /* 0x000000232200728c */ /* 0x000fe4000bf44270 */
[----:B------:R-:W-:Y:S02]  /*1b60*/  IMAD R6, R6, UR32, RZ ;  /* 0x0000002006067c24 */ /* 0x000fe4000f8e02ff */
[----:B------:R-:W-:Y:S02]  /*1b70*/  IMAD.IADD R5, R5, 0x1, R9 ;  /* 0x0000000105057824 */ /* 0x000fe400078e0209 */
[C---:B------:R-:W-:Y:S02]  /*1b80*/  IMAD R10, R2.reuse, UR33, R6 ;  /* 0x00000021020a7c24 */ /* 0x040fe4000f8e0206 */
[----:B------:R-:W-:Y:S01]  /*1b90*/  IMAD.WIDE.U32 R6, R2, UR32, R246 ;  /* 0x0000002002067c25 */ /* 0x000fe2000f8e00f6 */
[----:B------:R-:W-:Y:S01]  /*1ba0*/  IADD3 R2, P1, R8, UR16, RZ ;  /* 0x0000001008027c10 */ /* 0x000fe2000ff3e0ff */
[----:B------:R-:W-:-:S03]  /*1bb0*/  UIMAD UR16, UR43, UR20, URZ ;  /* 0x000000142b1072a4 */ /* 0x000fc6000f8e023f */
[----:B------:R-:W-:Y:S01]  /*1bc0*/  LEA.HI.X.SX32 R8, R8, UR17, 0x1, P1 ;  /* 0x0000001108087c11 */ /* 0x000fe200088f0eff */
[----:B------:R-:W-:Y:S01]  /*1bd0*/  UIMAD UR21, UR57, UR21, UR16 ;  /* 0x00000015391572a4 */ /* 0x000fe2000f8e0210 */
[----:B------:R-:W-:Y:S01]  /*1be0*/  LEA R190, P1, R2, UR26, 0x2 ;  /* 0x0000001a02be7c11 */ /* 0x000fe2000f8210ff */
[----:B------:R-:W-:Y:S01]  /*1bf0*/  UIADD3 UR16, UR12, UR49, URZ ;  /* 0x000000310c107290 */ /* 0x000fe2000fffe03f */
[----:B------:R-:W-:Y:S02]  /*1c00*/  IADD3 R6, P2, R6, UR56, RZ ;  /* 0x0000003806067c10 */ /* 0x000fe4000ff5e0ff */
[----:B------:R-:W-:Y:S01]  /*1c10*/  LEA.HI.X R189, R2, UR27, R8, 0x2, P1 ;  /* 0x0000001b02bd7c11 */ /* 0x000fe200088f1408 */
[----:B------:R-:W-:Y:S01]  /*1c20*/  IMAD.U32 R2, RZ, RZ, UR8 ;  /* 0x00000008ff027e24 */ /* 0x000fe2000f8e00ff */
[----:B------:R-:W-:Y:S01]  /*1c30*/  IADD3.X R7, R7, UR53, R10, P2, !PT ;  /* 0x0000003507077c10 */ /* 0x000fe200097fe40a */
[----:B------:R-:W-:Y:S01]  /*1c40*/  IMAD.U32 R8, RZ, RZ, UR20 ;  /* 0x00000014ff087e24 */ /* 0x000fe2000f8e00ff */
[----:B------:R-:W-:Y:S01]  /*1c50*/  ULDC.64 UR26, c[0x0][0x478] ;  /* 0x00011e00001a7ab9 */ /* 0x000fe20000000a00 */
[----:B------:R-:W-:Y:S01]  /*1c60*/  IMAD.WIDE.U32 R4, R2, UR57, R4 ;  /* 0x0000003902047c25 */ /* 0x000fe2000f8e0004 */
[----:B------:R-:W-:-:S03]  /*1c70*/  UIMAD.WIDE UR16, UR16, 0x4, UR44 ;  /* 0x00000004101078a5 */ /* 0x000fc6000f8e022c */
[----:B------:R-:W-:-:S04]  /*1c80*/  IMAD.WIDE.U32 R6, R8, UR57, R6 ;  /* 0x0000003908067c25 */ /* 0x000fc8000f8e0006 */
[----:B------:R-:W-:Y:S01]  /*1c90*/  VIADD R5, R5, UR9 ;  /* 0x0000000905057c36 */ /* 0x000fe20008000000 */
[----:B------:R-:W-:Y:S01]  /*1ca0*/  ULDC.64 UR8, c[0x0][0x210] ;  /* 0x0000840000087ab9 */ /* 0x000fe20000000a00 */
[----:B------:R-:W-:Y:S01]  /*1cb0*/  VIADD R7, R7, UR21 ;  /* 0x0000001507077c36 */ /* 0x000fe20008000000 */
[----:B------:R-:W-:Y:S01]  /*1cc0*/  LEA R202, P1, R6, UR8, 0x1 ;  /* 0x0000000806ca7c11 */ /* 0x000fe2000f8208ff */
[-C--:B------:R-:W-:Y:S01]  /*1cd0*/  IMAD R2, R19, R12.reuse, RZ ;  /* 0x0000000c13027224 */ /* 0x080fe200078e02ff */
[----:B------:R-:W-:Y:S01]  /*1ce0*/  UIMAD.WIDE UR20, UR41, 0x4, UR26 ;  /* 0x00000004291478a5 */ /* 0x000fe2000f8e021a */
[----:B------:R-:W-:Y:S01]  /*1cf0*/  IMAD.WIDE.U32 R4, R0, R12, R4 ;  /* 0x0000000c00047225 */ /* 0x000fe200078e0004 */
[----:B------:R-:W-:Y:S01]  /*1d00*/  LEA.HI.X R203, R6, UR9, R7, 0x1, P1 ;  /* 0x0000000906cb7c11 */ /* 0x000fe200088f0c07 */
[----:B------:R-:W-:Y:S01]  /*1d10*/  UIADD3 UR8, UR34, -0x1, URZ ;  /* 0xffffffff22087890 */ /* 0x000fe2000fffe03f */
[----:B------:R-:W-:Y:S01]  /*1d20*/  PLOP3.LUT P1, PT, PT, PT, UP2, 0x80, 0x0 ;  /* 0x000000000000781c */ /* 0x000fe20003f2f028 */
[----:B------:R-:W-:Y:S01]  /*1d30*/  IMAD R2, R0, R13, R2 ;  /* 0x0000000d00027224 */ /* 0x000fe200078e0202 */
[----:B------:R-:W-:Y:S01]  /*1d40*/  LEA R200, P2, R4, UR18, 0x1 ;  /* 0x0000001204c87c11 */ /* 0x000fe2000f8408ff */
[----:B------:R-:W-:-:S02]  /*1d50*/  UMOV UR18, UR16 ;  /* 0x0000001000127c82 */ /* 0x000fc40008000000 */
[----:B------:R-:W-:-:S05]  /*1d60*/  IMAD.IADD R2, R5, 0x1, R2 ;  /* 0x0000000105027824 */ /* 0x000fca00078e0202 */
        /* <DEDUP_REMOVED lines=22> */
.L_x_1126:
[----:B------:R-:W-:Y:S02]  /*1ed0*/  @UP1 UIADD3 UR11, UR36, UR40, URZ ;  /* 0x00000028240b1290 */ /* 0x000fe4000fffe03f */
[----:B------:R-:W-:-:S03]  /*1ee0*/  UIMAD UR10, UR22, -0x80, UR7 ;  /* 0xffffff80160a78a4 */ /* 0x000fc6000f8e0207 */
[----:B------:R-:W-:Y:S02]  /*1ef0*/  @UP1 ULDC.64 UR6, c[0x0][0x458] ;  /* 0x0001160000061ab9 */ /* 0x000fe40000000a00 */
        /* <DEDUP_REMOVED lines=17> */
.L_x_1127:
        /* <DEDUP_REMOVED lines=35> */
.L_x_1129:
[----:B------:R-:W-:Y:S05]  /*2240*/  BSYNC B0 ;  /* 0x0000000000007941 */ /* 0x000fea0003800000 */
.L_x_1128:
        /* <DEDUP_REMOVED lines=14> */
.L_x_1131:
[----:B------:R-:W-:Y:S05]  /*2330*/  BSYNC B0 ;  /* 0x0000000000007941 */ /* 0x000fea0003800000 */
.L_x_1130:
        /* <DEDUP_REMOVED lines=14> */
.L_x_1133:
[----:B------:R-:W-:Y:S05]  /*2420*/  BSYNC B0 ;  /* 0x0000000000007941 */ /* 0x000fea0003800000 */
.L_x_1132:
        /* <DEDUP_REMOVED lines=14> */
.L_x_1135:
[----:B------:R-:W-:Y:S05]  /*2510*/  BSYNC B0 ;  /* 0x0000000000007941 */ /* 0x000fea0003800000 */
.L_x_1134:
        /* <DEDUP_REMOVED lines=26> */
.L_x_1137:
[----:B------:R-:W-:Y:S05]  /*26c0*/  BSYNC B0 ;  /* 0x0000000000007941 */ /* 0x000fea0003800000 */
.L_x_1136:
        /* <DEDUP_REMOVED lines=14> */
.L_x_1139:
[----:B------:R-:W-:Y:S05]  /*27b0*/  BSYNC B0 ;  /* 0x0000000000007941 */ /* 0x000fea0003800000 */
.L_x_1138:
        /* <DEDUP_REMOVED lines=14> */
.L_x_1141:
[----:B------:R-:W-:Y:S05]  /*28a0*/  BSYNC B0 ;  /* 0x0000000000007941 */ /* 0x000fea0003800000 */
.L_x_1140:
        /* <DEDUP_REMOVED lines=14> */
.L_x_1125:
[----:B------:R-:W-:Y:S01]  /*2990*/  PLOP3.LUT P4, PT, PT, PT, UP0, 0x80, 0x0 ;  /* 0x000000000000781c */ /* 0x000fe20003f8f008 */
[----:B------:R-:W-:Y:S01]  /*29a0*/  UIMAD UR6, UR29, UR10, URZ ;  /* 0x0000000a1d0672a4 */ /* 0x000fe2000f8e023f */
[----:B------:R-:W-:Y:S01]  /*29b0*/  IMAD.U32 R4, RZ, RZ, UR10 ;  /* 0x0000000aff047e24 */ /* 0x000fe2000f8e00ff */
[----:B------:R-:W-:Y:S01]  /*29c0*/  UIMAD UR9, UR22, -0x80, UR7 ;  /* 0xffffff80160978a4 */ /* 0x000fe2000f8e0207 */
[----:B------:R-:W-:Y:S01]  /*29d0*/  VIADD R6, R0, 0x60 ;  /* 0x0000006000067836 */ /* 0x000fe20000000000 */
[----:B------:R-:W-:Y:S01]  /*29e0*/  UIMAD UR6, UR23, UR11, UR6 ;  /* 0x0000000b170672a4 */ /* 0x000fe2000f8e0206 */
[----:B------:R-:W-:Y:S01]  /*29f0*/  IMAD.WIDE.U32 R4, R4, UR23, R246 ;  /* 0x0000001704047c25 */ /* 0x000fe2000f8e00f6 */
[----:B------:R-:W-:Y:S01]  /*2a00*/  ULDC.64 UR26, c[0x0][0x268] ;  /* 0x00009a00001a7ab9 */ /* 0x000fe20000000a00 */
[----:B------:R-:W-:-:S05]  /*2a10*/  ULEA.HI UR12, UR8, UR8, URZ, 0x1 ;  /* 0x00000008080c7291 */ /* 0x000fca000f8f083f */
[----:B------:R-:W-:Y:S01]  /*2a20*/  @P4 BAR.SYNC.DEFER_BLOCKING 0x0 ;  /* 0x0000000000004b1d */ /* 0x000fe20000010000 */
[----:B------:R-:W-:Y:S01]  /*2a30*/  IMAD.U32 R2, RZ, RZ, UR6 ;  /* 0x00000006ff027e24 */ /* 0x000fe2000f8e00ff */
[----:B------:R-:W-:Y:S01]  /*2a40*/  IADD3 R4, P0, R4, UR48, RZ ;  /* 0x0000003004047c10 */ /* 0x000fe2000ff1e0ff */
[----:B------:R-:W-:Y:S01]  /*2a50*/  ULOP3.LUT UR12, UR12, 0xfffffffe, URZ, 0xc0, !UPT ;  /* 0xfffffffe0c0c7892 */ /* 0x000fe2000f8ec03f */
[----:B------:R-:W-:Y:S01]  /*2a60*/  ISETP.GE.AND P1, PT, R6, UR9, PT ;  /* 0x0000000906007c0c */ /* 0x000fe2000bf26270 */
[----:B------:R-:W-:Y:S01]  /*2a70*/  UIMAD UR6, UR8, -0x40, UR13 ;  /* 0xffffffc0080678a4 */ /* 0x000fe2000f8e020d */
[----:B------:R-:W-:Y:S01]  /*2a80*/  IADD3.X R5, R5, UR50, R2, P0, !PT ;  /* 0x0000003205057c10 */ /* 0x000fe200087fe402 */
[----:B------:R-:W-:Y:S01]  /*2a90*/  IMAD R2, R17, UR26, RZ ;  /* 0x0000001a11027c24 */ /* 0x000fe2000f8e02ff */
[C---:B------:R-:W-:Y:S01]  /*2aa0*/  ISETP.GE.AND P0, PT, R0.reuse, UR9, PT ;  /* 0x0000000900007c0c */ /* 0x040fe2000bf06270 */
[----:B------:R-:W-:Y:S01]  /*2ab0*/  UIADD3 UR12, UR8, -UR12, URZ ;  /* 0x8000000c080c7290 */ /* 0x000fe2000fffe03f */
[----:B------:R-:W-:Y:S01]  /*2ac0*/  VIADD R6, R0, 0x20 ;  /* 0x0000002000067836 */ /* 0x000fe20000000000 */
[----:B------:R-:W-:Y:S01]  /*2ad0*/  BSSY B0, `(.L_x_1143) ;  /* 0x0000021000007945 */ /* 0x000fe20003800000 */
[----:B------:R-:W-:Y:S01]  /*2ae0*/  IMAD R10, R11, UR27, R2 ;  /* 0x0000001b0b0a7c24 */ /* 0x000fe2000f8e0202 */
[C---:B------:R-:W-:Y:S01]  /*2af0*/  LEA R2, R243.reuse, UR4, 0x1 ;  /* 0x00000004f3027c11 */ /* 0x040fe2000f8e08ff */
[----:B------:R-:W-:Y:S01]  /*2b00*/  UISETP.NE.AND UP0, UPT, UR12, 0x1, UPT ;  /* 0x000000010c00788c */ /* 0x000fe2000bf05270 */
[----:B------:R-:W-:Y:S01]  /*2b10*/  ISETP.GE.AND P3, PT, R6, UR9, PT ;  /* 0x0000000906007c0c */ /* 0x000fe2000bf66270 */
[----:B------:R-:W-:Y:S01]  /*2b20*/  VIADD R7, R0, 0x40 ;  /* 0x0000004000077836 */ /* 0x000fe20000000000 */
[----:B------:R-:W-:Y:S01]  /*2b30*/  ISETP.GE.AND P5, PT, R6, UR6, PT ;  /* 0x0000000606007c0c */ /* 0x000fe2000bfa6270 */
[----:B------:R-:W-:Y:S01]  /*2b40*/  VIADD R6, R243, 0x1000 ;  /* 0x00001000f3067836 */ /* 0x000fe20000000000 */
[----:B------:R-:W-:Y:S01]  /*2b50*/  ISETP.GE.AND P6, PT, R0, UR6, PT ;  /* 0x0000000600007c0c */ /* 0x000fe2000bfc6270 */
[----:B------:R-:W-:Y:S01]  /*2b60*/  IMAD.WIDE.U32 R4, R11, UR26, R4 ;  /* 0x0000001a0b047c25 */ /* 0x000fe2000f8e0004 */
[----:B------:R-:W-:-:S02]  /*2b70*/  PLOP3.LUT P4, PT, PT, PT, UP0, 0x40, 0x0 ;  /* 0x000000000000781c */ /* 0x000fc40003f8e808 */
[----:B------:R-:W-:Y:S01]  /*2b80*/  ISETP.GE.AND P2, PT, R7, UR9, PT ;  /* 0x0000000907007c0c */ /* 0x000fe2000bf46270 */
[----:B------:R1:W-:Y:S01]  /*2b90*/  @P0 STS.128 [R2+0xa000], RZ ;  /* 0x00a000ff02000388 */ /* 0x0003e20000000c00 */
[----:B------:R-:W-:Y:S01]  /*2ba0*/  SEL R187, R6, R243, P4 ;  /* 0x000000f306bb7207 */ /* 0x000fe20002000000 */
[----:B------:R-:W-:Y:S01]  /*2bb0*/  IMAD.IADD R10, R5, 0x1, R10 ;  /* 0x00000001050a7824 */ /* 0x000fe200078e020a */
[----:B------:R-:W-:Y:S09]  /*2bc0*/  @P0 BRA `(.L_x_1144) ;  /* 0x0000000000440947 */ /* 0x000ff20003800000 */
        /* <DEDUP_REMOVED lines=17> */
.L_x_1144:
[----:B------:R-:W-:Y:S05]  /*2ce0*/  BSYNC B0 ;  /* 0x0000000000007941 */ /* 0x000fea0003800000 */
.L_x_1143:
        /* <DEDUP_REMOVED lines=22> */
.L_x_1146:
[----:B------:R-:W-:Y:S05]  /*2e50*/  BSYNC B0 ;  /* 0x0000000000007941 */ /* 0x000fea0003800000 */
.L_x_1145:
        /* <DEDUP_REMOVED lines=22> */
.L_x_1148:
[----:B------:R-:W-:Y:S05]  /*2fc0*/  BSYNC B0 ;  /* 0x0000000000007941 */ /* 0x000fea0003800000 */
.L_x_1147:
        /* <DEDUP_REMOVED lines=22> */
.L_x_1150:
[----:B------:R-:W-:Y:S05]  /*3130*/  BSYNC B0 ;  /* 0x0000000000007941 */ /* 0x000fea0003800000 */
.L_x_1149:
        /* <DEDUP_REMOVED lines=14> */
.L_x_1152:
[----:B------:R-:W-:Y:S05]  /*3220*/  BSYNC B0 ;  /* 0x0000000000007941 */ /* 0x000fea0003800000 */
.L_x_1151:
        /* <DEDUP_REMOVED lines=13> */
.L_x_1154:
[----:B------:R-:W-:Y:S05]  /*3300*/  BSYNC B0 ;  /* 0x0000000000007941 */ /* 0x000fea0003800000 */
.L_x_1153:
        /* <DEDUP_REMOVED lines=19> */
.L_x_1156:
[----:B------:R-:W-:Y:S05]  /*3440*/  BSYNC B0 ;  /* 0x0000000000007941 */ /* 0x000fea0003800000 */
.L_x_1155:
        /* <DEDUP_REMOVED lines=21> */
.L_x_1158:
[----:B------:R-:W-:Y:S05]  /*35a0*/  BSYNC B0 ;  /* 0x0000000000007941 */ /* 0x000fea0003800000 */
.L_x_1157:
        /* <DEDUP_REMOVED lines=8> */
[----:B------:R-:W-:Y:S01]  /*3630*/  VIADD R13, R238, 0x8 ;  /* 0x00000008ee0d7836 */ /* 0x000fe20000000000 */
[----:B------:R-:W-:Y:S01]  /*3640*/  @!P4 LEA.HI.X R15, R4, UR17, R5, 0x2, P6 ;  /* 0x00000011040fcc11 */ /* 0x000fe2000b0f1405 */
[----:B------:R-:W-:Y:S01]  /*3650*/  IMAD.U32 R6, RZ, RZ, UR9 ;  /* 0x00000009ff067e24 */ /* 0x000fe2000f8e00ff */
[----:B------:R-:W-:Y:S01]  /*3660*/  SHF.R.S32.HI R18, RZ, 0x1f, R238 ;  /* 0x0000001fff127819 */ /* 0x000fe200000114ee */
[----:B------:R-:W-:Y:S01]  /*3670*/  IMAD R4, R17, UR10, RZ ;  /* 0x0000000a11047c24 */ /* 0x000fe2000f8e02ff */
[----:B------:R-:W-:Y:S01]  /*3680*/  P2R R16, PR, RZ, 0x2 ;  /* 0x00000002ff107803 */ /* 0x000fe20000000000 */
[C---:B------:R-:W-:Y:S01]  /*3690*/  VIADD R10, R238.reuse, 0x20 ;  /* 0x00000020ee0a7836 */ /* 0x040fe20000000000 */
[----:B------:R-:W-:Y:S01]  /*36a0*/  IADD3.X R9, R7, UR38, R6, P5, !PT ;  /* 0x0000002607097c10 */ /* 0x000fe2000affe406 */
[C---:B------:R-:W-:Y:S01]  /*36b0*/  IMAD.SHL.U32 R6, R238.reuse, 0x4, RZ ;  /* 0x00000004ee067824 */ /* 0x040fe200078e00ff */
[C---:B------:R-:W-:Y:S01]  /*36c0*/  SHF.L.U64.HI R7, R238.reuse, 0x2, R18 ;  /* 0x00000002ee077819 */ /* 0x040fe20000010212 */
[C---:B------:R-:W-:Y:S01]  /*36d0*/  IMAD R12, R11.reuse, UR11, R4 ;  /* 0x0000000b0b0c7c24 */ /* 0x040fe2000f8e0204 */
[----:B------:R-:W-:Y:S01]  /*36e0*/  ISETP.GE.AND P1, PT, R238, UR6, PT ;  /* 0x00000006ee007c0c */ /* 0x000fe2000bf26270 */
[----:B------:R-:W-:Y:S01]  /*36f0*/  IMAD.WIDE.U32 R4, R11, UR10, R8 ;  /* 0x0000000a0b047c25 */ /* 0x000fe2000f8e0008 */
[----:B------:R-:W-:Y:S01]  /*3700*/  IADD3 R6, P5, R6, UR18, RZ ;  /* 0x0000001206067c10 */ /* 0x000fe2000ffbe0ff */
[----:B------:R-:W-:Y:S01]  /*3710*/  BSSY B0, `(.L_x_1159) ;  /* 0x0000019000007945 */ /* 0x000fe20003800000 */
[----:B------:R-:W-:Y:S01]  /*3720*/  ISETP.GE.AND P6, PT, R13, UR6, PT ;  /* 0x000000060d007c0c */ /* 0x000fe2000bfc6270 */
[----:B------:R-:W-:Y:S01]  /*3730*/  IMAD.IADD R12, R5, 0x1, R12 ;  /* 0x00000001050c7824 */ /* 0x000fe200078e020c */
[----:B------:R-:W-:-:S02]  /*3740*/  IADD3.X R7, R7, UR17, RZ, P5, !PT ;  /* 0x0000001107077c10 */ /* 0x000fc4000affe4ff */
[----:B------:R-:W-:Y:S02]  /*3750*/  P2R R13, PR, RZ, 0x2 ;  /* 0x00000002ff0d7803 */ /* 0x000fe40000000000 */
        /* <DEDUP_REMOVED lines=20> */
.L_x_1160:
[----:B------:R-:W-:Y:S05]  /*38a0*/  BSYNC B0 ;  /* 0x0000000000007941 */ /* 0x000fea0003800000 */
.L_x_1159:
        /* <DEDUP_REMOVED lines=22> */
.L_x_1162:
[----:B------:R-:W-:Y:S05]  /*3a10*/  BSYNC B0 ;  /* 0x0000000000007941 */ /* 0x000fea0003800000 */
.L_x_1161:
        /* <DEDUP_REMOVED lines=22> */
.L_x_1164:
[----:B------:R-:W-:Y:S05]  /*3b80*/  BSYNC B0 ;  /* 0x0000000000007941 */ /* 0x000fea0003800000 */
.L_x_1163:
        /* <DEDUP_REMOVED lines=22> */
.L_x_1166:
[----:B------:R-:W-:Y:S05]  /*3cf0*/  BSYNC B0 ;  /* 0x0000000000007941 */ /* 0x000fea0003800000 */
.L_x_1165:
[----:B------:R-:W0:Y:S01]  /*3d00*/  LDGDEPBAR ;  /* 0x00000000000079af */ /* 0x000e220000000000 */
[----:B------:R-:W-:Y:S01]  /*3d10*/  ISETP.NE.AND P0, PT, R13, RZ, PT ;  /* 0x000000ff0d00720c */ /* 0x000fe20003f05270 */
[----:B------:R-:W-:Y:S02]  /*3d20*/  IMAD.MOV.U32 R234, RZ, RZ, 0x7f800000 ;  /* 0x7f800000ffea7424 */ /* 0x000fe400078e00ff */
[----:B------:R-:W-:Y:S02]  /*3d30*/  IMAD.MOV.U32 R235, RZ, RZ, 0x7f800000 ;  /* 0x7f800000ffeb7424 */ /* 0x000fe400078e00ff */
[----:B------:R-:W-:Y:S02]  /*3d40*/  IMAD.MOV.U32 R236, RZ, RZ, 0x7f800000 ;  /* 0x7f800000ffec7424 */ /* 0x000fe400078e00ff */
[----:B------:R-:W-:Y:S01]  /*3d50*/  IMAD.MOV.U32 R233, RZ, RZ, 0x7f800000 ;  /* 0x7f800000ffe97424 */ /* 0x000fe200078e00ff */
[----:B------:R1:W5:Y:S01]  /*3d60*/  @!P4 LDG.E R234, desc[UR14][R14.64] ;  /* 0x0000000e0eeac981 */ /* 0x000362000c1e1900 */
[----:B------:R-:W-:Y:S01]  /*3d70*/  LEA.HI R0, R20, R21, RZ, 0x4 ;  /* 0x0000001514007211 */ /* 0x000fe200078f20ff */
[----:B------:R-:W-:Y:S01]  /*3d80*/  ULDC UR38, c[0x0][0x2d0] ;  /* 0x0000b40000267ab9 */ /* 0x000fe20000000800 */
[----:B------:R-:W-:Y:S01]  /*3d90*/  LEA R144, R182, UR4, 0x1 ;  /* 0x00000004b6907c11 */ /* 0x000fe2000f8e08ff */
[----:B------:R1:W5:Y:S01]  /*3da0*/  @!P6 LDG.E R236, desc[UR14][R6.64+0x20] ;  /* 0x0000200e06ece981 */ /* 0x000362000c1e1900 */
[----:B------:R-:W-:Y:S01]  /*3db0*/  IMAD R237, RZ, RZ, -UR28 ;  /* 0x8000001cffed7e24 */ /* 0x000fe2000f8e02ff */
[----:B------:R-:W-:-:S02]  /*3dc0*/  USHF.L.U32 UR21, UR30, 0x3, URZ ;  /* 0x000000031e157899 */ /* 0x000fc4000800063f */
        /* <DEDUP_REMOVED lines=11> */
[----:B------:R-:W-:Y:S01]  /*3e80*/  UIADD3 UR23, UR23, UR13, URZ ;  /* 0x0000000d17177290 */ /* 0x000fe2000fffe03f */
[----:B------:R-:W-:Y:S01]  /*3e90*/  IMAD.MOV.U32 R128, RZ, RZ, 0x40 ;  /* 0x00000040ff807424 */ /* 0x000fe200078e00ff */
[----:B------:R-:W-:Y:S01]  /*3ea0*/  CS2R R94, SRZ ;  /* 0x00000000005e7805 */ /* 0x000fe2000001ff00 */
[----:B------:R-:W-:Y:S01]  /*3eb0*/  IMAD.SHL.U32 R242, R238, 0x4, RZ ;  /* 0x00000004eef27824 */ /* 0x000fe200078e00ff */
[----:B-1234-:R-:W-:Y:S02]  /*3ec0*/  SHF.R.S32.HI R2, RZ, 0x1f, R0 ;  /* 0x0000001fff027819 */ /* 0x01efe40000011400 */
        /* <DEDUP_REMOVED lines=38> */
[----:B------:R-:W-:Y:S01]  /*4130*/  SHF.L.U64.HI R241, R238, 0x2, R18 ;  /* 0x00000002eef17819 */ /* 0x000fe20000010212 */
[----:B------:R-:W-:Y:S01]  /*4140*/  ULDC UR6, c[0x0][0x394] ;  /* 0x0000e50000067ab9 */ /* 0x000fe20000000800 */
[----:B------:R1:W1:Y:S01]  /*4150*/  LDSM.16.M88.4 R168, [R177+0x800] ;  /* 0x00080000b1a8783b */ /* 0x0002620000000200 */
[----:B------:R-:W-:Y:S01]  /*4160*/  LEA.HI R2, R2, R0, RZ, 0x3 ;  /* 0x0000000002027211 */ /* 0x000fe200078f18ff */
[----:B------:R-:W-:Y:S01]  /*4170*/  USHF.L.U32 UR28, UR30, 0x4, URZ ;  /* 0x000000041e1c7899 */ /* 0x000fe2000800063f */
[----:B------:R-:W-:Y:S01]  /*4180*/  IMAD.MOV.U32 R220, RZ, RZ, R187 ;  /* 0x000000ffffdc7224 */ /* 0x000fe200078e00bb */
[----:B------:R-:W-:Y:S01]  /*4190*/  UIMAD UR34, UR30, 0x18, URZ ;  /* 0x000000181e2278a4 */ /* 0x000fe2000f8e023f */
[----:B------:R-:W-:Y:S01]  /*41a0*/  LOP3.LUT R2, R2, 0xfffffff8, RZ, 0xc0, !PT ;  /* 0xfffffff802027812 */ /* 0x000fe200078ec0ff */
[----:B------:R-:W-:-:S02]  /*41b0*/  UIADD3 UR27, UR28, 0x20, URZ ;  /* 0x000000201c1b7890 */ /* 0x000fc4000fffe03f */
[----:B------:R-:W-:Y:S02]  /*41c0*/  USHF.L.U32 UR33, UR30, 0x5, URZ ;  /* 0x000000051e217899 */ /* 0x000fe4000800063f */
[----:B------:R-:W-:Y:S01]  /*41d0*/  IMAD.IADD R0, R0, 0x1, -R2 ;  /* 0x0000000100007824 */ /* 0x000fe200078e0a02 */
[----:B------:R-:W-:Y:S02]  /*41e0*/  UIADD3 UR26, UR21, UR27, URZ ;  /* 0x0000001b151a7290 */ /* 0x000fe4000fffe03f */
[----:B------:R-:W-:Y:S02]  /*41f0*/  UIMAD UR32, UR30, 0x28, URZ ;  /* 0x000000281e2078a4 */ /* 0x000fe4000f8e023f */
[C---:B------:R-:W-:Y:S01]  /*4200*/  LOP3.LUT P0, RZ, R0.reuse, 0x2, RZ, 0xc0, !PT ;  /* 0x0000000200ff7812 */ /* 0x040fe2000780c0ff */
[----:B------:R-:W-:Y:S01]  /*4210*/  UIADD3 UR25, UR21, UR26, URZ ;  /* 0x0000001a15197290 */ /* 0x000fe2000fffe03f */
[----:B------:R-:W-:Y:S01]  /*4220*/  LOP3.LUT P1, RZ, R0, 0x4, RZ, 0xc0, !PT ;  /* 0x0000000400ff7812 */ /* 0x000fe2000782c0ff */
[----:B------:R-:W-:Y:S01]  /*4230*/  VIADD R0, R238, 0xffffffc0 ;  /* 0xffffffc0ee007836 */ /* 0x000fe20000000000 */
[----:B------:R-:W-:Y:S01]  /*4240*/  SEL R179, R179, 0xffffffe0, !P0 ;  /* 0xffffffe0b3b37807 */ /* 0x000fe20004000000 */
[----:B------:R-:W-:Y:S01]  /*4250*/  UIADD3 UR24, UR21, UR25, URZ ;  /* 0x0000001915187290 */ /* 0x000fe2000fffe03f */
[----:B------:R-:W-:Y:S01]  /*4260*/  SEL R173, R173, R180, P3 ;  /* 0x000000b4adad7207 */ /* 0x000fe20001800000 */
[----:B------:R-:W-:Y:S01]  /*4270*/  UIMAD UR31, UR30, 0x30, URZ ;  /* 0x000000301e1f78a4 */ /* 0x000fe2000f8e023f */
[----:B------:R-:W-:Y:S01]  /*4280*/  SHF.R.S32.HI R2, RZ, 0x1f, R0 ;  /* 0x0000001fff027819 */ /* 0x000fe20000011400 */
[----:B------:R-:W-:Y:S01]  /*4290*/  ULDC UR39, c[0x0][0x398] ;  /* 0x0000e60000277ab9 */ /* 0x000fe20000000800 */
[----:B------:R-:W-:Y:S01]  /*42a0*/  SEL R172, R172, R181, P2 ;  /* 0x000000b5acac7207 */ /* 0x000fe20001000000 */
[----:B------:R-:W-:Y:S01]  /*42b0*/  UIADD3 UR37, -UR7, 0x80, UR23 ;  /* 0x0000008007257890 */ /* 0x000fe2000fffe117 */
[C---:B------:R-:W-:Y:S01]  /*42c0*/  SHF.L.U64.HI R240, R0.reuse, 0x2, R2 ;  /* 0x0000000200f07819 */ /* 0x040fe20000010202 */
[----:B------:R-:W-:Y:S01]  /*42d0*/  UIADD3 UR23, UR21, UR24, URZ ;  /* 0x0000001815177290 */ /* 0x000fe2000fffe03f */
[----:B------:R-:W-:Y:S01]  /*42e0*/  IMAD.SHL.U32 R239, R0, 0x4, RZ ;  /* 0x0000000400ef7824 */ /* 0x000fe200078e00ff */
[----:B------:R-:W-:Y:S01]  /*42f0*/  LEA R173, R173, UR4, 0x1 ;  /* 0x00000004adad7c11 */ /* 0x000fe2000f8e08ff */
[----:B------:R-:W-:Y:S01]  /*4300*/  IMAD.IADD R175, R174, 0x1, R179 ;  /* 0x00000001aeaf7824 */ /* 0x000fe200078e02b3 */
[----:B------:R-:W-:Y:S01]  /*4310*/  LEA R172, R172, UR4, 0x1 ;  /* 0x00000004acac7c11 */ /* 0x000fe2000f8e08ff */
[----:B------:R-:W-:Y:S01]  /*4320*/  ULDC UR12, c[0x0][0x2ec] ;  /* 0x0000bb00000c7ab9 */ /* 0x000fe20000000800 */
[----:B------:R-:W-:Y:S01]  /*4330*/  SEL R128, R128, 0xffffffc0, !P1 ;  /* 0xffffffc080807807 */ /* 0x000fe20004800000 */
[----:B------:R-:W-:Y:S01]  /*4340*/  UMOV UR16, UR6 ;  /* 0x0000000600107c82 */ /* 0x000fe20008000000 */
[----:B------:R-:W-:-:S02]  /*4350*/  UIMAD UR30, UR30, 0x38, URZ ;  /* 0x000000381e1e78a4 */ /* 0x000fc4000f8e023f */
[----:B------:R-:W-:Y:S02]  /*4360*/  UIADD3 UR37, UR37, -UR42, URZ ;  /* 0x8000002a25257290 */ /* 0x000fe4000fffe03f */
[----:B------:R-:W-:Y:S01]  /*4370*/  UIADD3 UR29, UR21, UR23, URZ ;  /* 0x00000017151d7290 */ /* 0x000fe2000fffe03f */
[----:B-1234-:R-:W-:-:S11]  /*4380*/  ULDC UR6, c[0x0][0x39c] ;  /* 0x0000e70000067ab9 */ /* 0x01efd60000000800 */
.L_x_1171:
[----:B------:R-:W0:Y:S01]  /*4390*/  LDGDEPBAR ;  /* 0x00000000000079af */ /* 0x000e220000000000 */
[----:B------:R-:W-:Y:S01]  /*43a0*/  LEA R100, R182, UR4, 0x1 ;  /* 0x00000004b6647c11 */ /* 0x000fe2000f8e08ff */
[----:B------:R-:W-:Y:S01]  /*43b0*/  USHF.L.U32 UR9, UR8, 0x6, URZ ;  /* 0x0000000608097899 */ /* 0x000fe2000800063f */
[----:B------:R-:W-:Y:S01]  /*43c0*/  IADD3 R4, P0, R242, UR20, RZ ;  /* 0x00000014f2047c10 */ /* 0x000fe2000ff1e0ff */
[----:B------:R-:W-:Y:S01]  /*43d0*/  UMOV UR11, UR60 ;  /* 0x0000003c000b7c82 */ /* 0x000fe20008000000 */
[----:B------:R-:W-:Y:S01]  /*43e0*/  IADD3 R0, R173, R179, RZ ;  /* 0x000000b3ad007210 */ /* 0x000fe20007ffe0ff */
[----:B------:R-:W-:Y:S01]  /*43f0*/  UISETP.GE.AND UP0, UPT, UR9, UR37, UPT ;  /* 0x000000250900728c */ /* 0x000fe2000bf06270 */
[----:B------:R-:W-:Y:S02]  /*4400*/  IADD3.X R5, R241, UR19, RZ, P0, !PT ;  /* 0x00000013f1057c10 */ /* 0x000fe400087fe4ff */
[----:B------:R-:W-:Y:S02]  /*4410*/  IADD3 R2, R173, R128, RZ ;  /* 0x00000080ad027210 */ /* 0x000fe40007ffe0ff */
[----:B------:R-:W-:Y:S02]  /*4420*/  MOV R210, R190 ;  /* 0x000000be00d27202 */ /* 0x000fe40000000f00 */
[----:B------:R-:W-:Y:S02]  /*4430*/  PLOP3.LUT P0, PT, PT, PT, UP0, 0x80, 0x0 ;  /* 0x000000000000781c */ /* 0x000fe40003f0f008 */
[----:B------:R-:W-:Y:S01]  /*4440*/  MOV R211, R189 ;  /* 0x000000bd00d37202 */ /* 0x000fe20000000f00 */
[----:B------:R-:W-:Y:S04]  /*4450*/  DEPBAR.LE SB0, 0x0 ;  /* 0x000080000000791a */ /* 0x000fe80000000000 */
[----:B------:R-:W-:Y:S06]  /*4460*/  BAR.SYNC.DEFER_BLOCKING 0x0 ;  /* 0x0000000000007b1d */ /* 0x000fec0000010000 */
[----:B------:R-:W-:Y:S08]  /*4470*/  LDSM.16.M88.4 R32, [R173] ;  /* 0x00000000ad20783b */ /* 0x000ff00000000200 */
[----:B------:R-:W1:Y:S08]  /*4480*/  LDSM.16.M88.4 R16, [R100+0x6000] ;  /* 0x006000006410783b */ /* 0x000e700000000200 */
[----:B------:R-:W2:Y:S08]  /*4490*/  LDSM.16.M88.4 R28, [R173+0x1000] ;  /* 0x00100000ad1c783b */ /* 0x000eb00000000200 */
[----:B-----5:R-:W5:Y:S04]  /*44a0*/  LDG.E R185, desc[UR14][R4.64] ;  /* 0x0000000e04b97981 */ /* 0x020f68000c1e1900 */
[----:B------:R-:W5:Y:S04]  /*44b0*/  LDG.E R186, desc[UR14][R4.64+0x20] ;  /* 0x0000200e04ba7981 */ /* 0x000f68000c1e1900 */
[----:B------:R-:W5:Y:S04]  /*44c0*/  LDG.E R184, desc[UR14][R4.64+0x80] ;  /* 0x0000800e04b87981 */ /* 0x000f68000c1e1900 */
[----:B------:R1:W5:Y:S04]  /*44d0*/  LDG.E R183, desc[UR14][R4.64+0xa0] ;  /* 0x0000a00e04b77981 */ /* 0x000368000c1e1900 */
[----:B------:R-:W3:Y:S08]  /*44e0*/  LDSM.16.M88.4 R100, [R100+0x6800] ;  /* 0x006800006464783b */ /* 0x000ef00000000200 */
[----:B------:R-:W-:Y:S08]  /*44f0*/  LDSM.16.M88.4 R104, [R0] ;  /* 0x000000000068783b */ /* 0x000ff00000000200 */
[----:B------:R-:W4:Y:S01]  /*4500*/  LDSM.16.M88.4 R108, [R178+-0x4000] ;  /* 0xffc00000b26c783b */ /* 0x000f220000000200 */
[-C--:B-1----:R-:W-:Y:S07]  /*4510*/  HMMA.16816.F32 R4, R32, R16.reuse, RZ ;  /* 0x000000102004723c */ /* 0x082fee00000018ff */
[----:B------:R1:W4:Y:S01]  /*4520*/  LDSM.16.M88.4 R112, [R0+0x1000] ;  /* 0x001000000070783b */ /* 0x0003220000000200 */
[C---:B--2---:R-:W-:Y:S07]  /*4530*/  HMMA.16816.F32 R8, R28.reuse, R16, RZ ;  /* 0x000000101c08723c */ /* 0x044fee00000018ff */
[----:B------:R-:W2:Y:S01]  /*4540*/  LDSM.16.M88.4 R116, [R178+-0x3800] ;  /* 0xffc80000b274783b */ /* 0x000ea20000000200 */
[-C--:B------:R-:W-:Y:S06]  /*4550*/  HMMA.16816.F32 R12, R28, R18.reuse, RZ ;  /* 0x000000121c0c723c */ /* 0x080fec00000018ff */
[C---:B------:R-:W-:Y:S01]  /*4560*/  HMMA.16816.F32 R16, R32.reuse, R18, RZ ;  /* 0x000000122010723c */ /* 0x040fe200000018ff */
[----:B------:R-:W-:Y:S05]  /*4570*/  LDSM.16.M88.4 R120, [R2] ;  /* 0x000000000278783b */ /* 0x000fea0000000200 */
[-C--:B---3--:R-:W-:Y:S01]  /*4580*/  HMMA.16816.F32 R20, R32, R100.reuse, RZ ;  /* 0x000000642014723c */ /* 0x088fe200000018ff */
[----:B-1----:R-:W-:Y:S02]  /*4590*/  IADD3 R0, R0, R128, RZ ;  /* 0x0000008000007210 */ /* 0x002fe40007ffe0ff */
[----:B------:R-:W1:Y:S03]  /*45a0*/  LDSM.16.M88.4 R124, [R176+-0x4000] ;  /* 0xffc00000b07c783b */ /* 0x000e660000000200 */
[C---:B------:R-:W-:Y:S05]  /*45b0*/  HMMA.16816.F32 R24, R28.reuse, R100, RZ ;  /* 0x000000641c18723c */ /* 0x040fea00000018ff */
[----:B------:R-:W-:Y:S01]  /*45c0*/  LDSM.16.M88.4 R128, [R176+-0x3800] ;  /* 0xffc80000b080783b */ /* 0x000fe20000000200 */
[-C--:B------:R-:W-:Y:S06]  /*45d0*/  HMMA.16816.F32 R28, R28, R102.reuse, RZ ;  /* 0x000000661c1c723c */ /* 0x080fec00000018ff */
[----:B------:R-:W-:Y:S01]  /*45e0*/  HMMA.16816.F32 R32, R32, R102, RZ ;  /* 0x000000662020723c */ /* 0x000fe200000018ff */
[----:B------:R-:W3:Y:S05]  /*45f0*/  LDSM.16.M88.4 R100, [R2+0x1000] ;  /* 0x001000000264783b */ /* 0x000eea0000000200 */
[-C--:B----4-:R-:W-:Y:S03]  /*4600*/  HMMA.16816.F32 R4, R104, R108.reuse, R4 ;  /* 0x0000006c6804723c */ /* 0x090fe60000001804 */
[----:B------:R-:W-:Y:S03]  /*4610*/  LDSM.16.M88.4 R132, [R0] ;  /* 0x000000000084783b */ /* 0x000fe60000000200 */
[C---:B------:R-:W-:Y:S05]  /*4620*/  HMMA.16816.F32 R8, R112.reuse, R108, R8 ;  /* 0x0000006c7008723c */ /* 0x040fea0000001808 */
[----:B------:R-:W4:Y:S01]  /*4630*/  LDSM.16.M88.4 R136, [R177+-0x4000] ;  /* 0xffc00000b188783b */ /* 0x000f220000000200 */
[-C--:B------:R-:W-:Y:S06]  /*4640*/  HMMA.16816.F32 R12, R112, R110.reuse, R12 ;  /* 0x0000006e700c723c */ /* 0x080fec000000180c */
[C---:B------:R-:W-:Y:S06]  /*4650*/  HMMA.16816.F32 R16, R104.reuse, R110, R16 ;  /* 0x0000006e6810723c */ /* 0x040fec0000001810 */
[-C--:B--2---:R-:W-:Y:S06]  /*4660*/  HMMA.16816.F32 R20, R104, R116.reuse, R20 ;  /* 0x000000746814723c */ /* 0x084fec0000001814 */
[C---:B------:R-:W-:Y:S06]  /*4670*/  HMMA.16816.F32 R24, R112.reuse, R116, R24 ;  /* 0x000000747018723c */ /* 0x040fec0000001818 */
[-C--:B------:R-:W-:Y:S06]  /*4680*/  HMMA.16816.F32 R28, R112, R118.reuse, R28 ;  /* 0x00000076701c723c */ /* 0x080fec000000181c */
[----:B------:R-:W-:Y:S01]  /*4690*/  HMMA.16816.F32 R32, R104, R118, R32 ;  /* 0x000000766820723c */ /* 0x000fe20000001820 */
[----:B------:R-:W2:Y:S05]  /*46a0*/  LDSM.16.M88.4 R104, [R0+0x1000] ;  /* 0x001000000068783b */ /* 0x000eaa0000000200 */
[-C--:B-1----:R-:W-:Y:S06]  /*46b0*/  HMMA.16816.F32 R4, R120, R124.reuse, R4 ;  /* 0x0000007c7804723c */ /* 0x082fec0000001804 */
[C---:B---3--:R-:W-:Y:S06]  /*46c0*/  HMMA.16816.F32 R8, R100.reuse, R124, R8 ;  /* 0x0000007c6408723c */ /* 0x048fec0000001808 */
        /* <DEDUP_REMOVED lines=26> */
[----:B------:R3:W4:Y:S01]  /*4870*/  MUFU.TANH R109, R6 ;  /* 0x00000006006d7308 */ /* 0x0007220000002400 */
[----:B------:R-:W-:Y:S01]  /*4880*/  FMUL.FTZ R18, R18, UR6 ;  /* 0x0000000612127c20 */ /* 0x000fe20008410000 */
[----:B------:R-:W-:Y:S08]  /*4890*/  FMUL.FTZ R19, R19, UR6 ;  /* 0x0000000613137c20 */ /* 0x000ff00008410000 */
[----:B------:R-:W1:Y:S10]  /*48a0*/  MUFU.TANH R108, R108 ;  /* 0x0000006c006c7308 */ /* 0x000e740000002400 */
[----:B------:R1:W1:Y:S01]  /*48b0*/  MUFU.TANH R115, R8 ;  /* 0x0000000800737308 */ /* 0x0002620000002400 */
[----:B---3--:R-:W3:Y:S09]  /*48c0*/  LDSM.16.M88.4 R4, [R177+-0x3800] ;  /* 0xffc80000b104783b */ /* 0x008ef20000000200 */
[----:B------:R1:W1:Y:S10]  /*48d0*/  MUFU.TANH R114, R9 ;  /* 0x0000000900727308 */ /* 0x0002740000002400 */
[----:B------:R1:W1:Y:S10]  /*48e0*/  MUFU.TANH R113, R10 ;  /* 0x0000000a00717308 */ /* 0x0002740000002400 */
[----:B------:R1:W1:Y:S10]  /*48f0*/  MUFU.TANH R112, R11 ;  /* 0x0000000b00707308 */ /* 0x0002740000002400 */
[----:B------:R1:W1:Y:S10]  /*4900*/  MUFU.TANH R119, R12 ;  /* 0x0000000c00777308 */ /* 0x0002740000002400 */
[----:B------:R1:W1:Y:S01]  /*4910*/  MUFU.TANH R118, R13 ;  /* 0x0000000d00767308 */ /* 0x0002620000002400 */
[-C--:B---3--:R-:W-:Y:S06]  /*4920*/  HMMA.16816.F32 R20, R132, R4.reuse, R20 ;  /* 0x000000048414723c */ /* 0x088fec0000001814 */
[C---:B------:R-:W-:Y:S03]  /*4930*/  HMMA.16816.F32 R24, R104.reuse, R4, R24 ;  /* 0x000000046818723c */ /* 0x040fe60000001818 */
[----:B------:R3:W1:Y:S03]  /*4940*/  MUFU.TANH R117, R14 ;  /* 0x0000000e00757308 */ /* 0x0006660000002400 */
[-C--:B------:R-:W-:Y:S07]  /*4950*/  HMMA.16816.F32 R28, R104, R6.reuse, R28 ;  /* 0x00000006681c723c */ /* 0x080fee000000181c */
[----:B------:R3:W1:Y:S01]  /*4960*/  MUFU.TANH R116, R15 ;  /* 0x0000000f00747308 */ /* 0x0006620000002400 */
[----:B------:R-:W-:Y:S09]  /*4970*/  HMMA.16816.F32 R32, R132, R6, R32 ;  /* 0x000000068420723c */ /* 0x000ff20000001820 */
[----:B------:R3:W1:Y:S02]  /*4980*/  MUFU.TANH R123, R16 ;  /* 0x00000010007b7308 */ /* 0x0006640000002400 */
[----:B------:R-:W-:Y:S01]  /*4990*/  FMUL.FTZ R20, R20, UR6 ;  /* 0x0000000614147c20 */ /* 0x000fe20008410000 */
[----:B------:R-:W-:Y:S01]  /*49a0*/  FMUL.FTZ R21, R21, UR6 ;  /* 0x0000000615157c20 */ /* 0x000fe20008410000 */
[----:B------:R-:W-:Y:S01]  /*49b0*/  FMUL.FTZ R22, R22, UR6 ;  /* 0x0000000616167c20 */ /* 0x000fe20008410000 */
[----:B------:R-:W-:Y:S01]  /*49c0*/  FMUL.FTZ R23, R23, UR6 ;  /* 0x0000000617177c20 */ /* 0x000fe20008410000 */
[----:B------:R-:W-:Y:S04]  /*49d0*/  FMUL.FTZ R24, R24, UR6 ;  /* 0x0000000618187c20 */ /* 0x000fe80008410000 */
[----:B------:R3:W1:Y:S01]  /*49e0*/  MUFU.TANH R122, R17 ;  /* 0x00000011007a7308 */ /* 0x0006620000002400 */
[----:B------:R-:W-:Y:S01]  /*49f0*/  FMUL.FTZ R25, R25, UR6 ;  /* 0x0000000619197c20 */ /* 0x000fe20008410000 */
        /* <DEDUP_REMOVED lines=10> */
[----:B------:R-:W-:Y:S05]  /*4aa0*/  FMUL.FTZ R35, R35, UR6 ;  /* 0x0000000623237c20 */ /* 0x000fea0008410000 */
[----:B------:R3:W1:Y:S10]  /*4ab0*/  MUFU.TANH R120, R19 ;  /* 0x0000001300787308 */ /* 0x0006740000002400 */
        /* <DEDUP_REMOVED lines=15> */
[----:B------:R3:W1:Y:S01]  /*4bb0*/  MUFU.TANH R134, R35 ;  /* 0x0000002300867308 */ /* 0x0006620000002400 */
[----:B--2-4-:R-:W-:Y:S05]  /*4bc0*/  @!P0 BRA `(.L_x_1167) ;  /* 0x0000000000b08947 */ /* 0x014fea0003800000 */
[----:B-1----:R-:W-:Y:S01]  /*4bd0*/  MOV R11, R130 ;  /* 0x00000082000b7202 */ /* 0x002fe20000000f00 */
[----:B------:R-:W-:Y:S01]  /*4be0*/  USHF.L.U32 UR10, UR22, 0x7, URZ ;  /* 0x00000007160a7899 */ /* 0x000fe2000800063f */
[----:B---3--:R-:W-:Y:S01]  /*4bf0*/  MOV R18, R132 ;  /* 0x0000008400127202 */ /* 0x008fe20000000f00 */
[----:B------:R-:W-:Y:S01]  /*4c00*/  IMAD.MOV.U32 R10, RZ, RZ, R131 ;  /* 0x000000ffff0a7224 */ /* 0x000fe200078e0083 */
[----:B------:R-:W-:Y:S01]  /*4c10*/  MOV R28, R134 ;  /* 0x00000086001c7202 */ /* 0x000fe20000000f00 */
        /* <DEDUP_REMOVED lines=21> */
[----:B------:R-:W-:Y:S01]  /*4d70*/  UIADD3 UR11, UR10, 0x80, URZ ;  /* 0x000000800a0b7890 */ /* 0x000fe2000fffe03f */
[----:B------:R-:W-:Y:S01]  /*4d80*/  MOV R24, R114 ;  /* 0x0000007200187202 */ /* 0x000fe20000000f00 */
[----:B------:R-:W-:Y:S01]  /*4d90*/  IMAD.MOV.U32 R13, RZ, RZ, R113 ;  /* 0x000000ffff0d7224 */ /* 0x000fe200078e0071 */
[----:B------:R-:W-:Y:S01]  /*4da0*/  UIADD3 UR10, UR10, UR13, URZ ;  /* 0x0000000d0a0a7290 */ /* 0x000fe2000fffe03f */
[----:B------:R-:W-:Y:S01]  /*4db0*/  MOV R30, R108 ;  /* 0x0000006c001e7202 */ /* 0x000fe20000000f00 */
[----:B------:R-:W-:Y:S01]  /*4dc0*/  IMAD.MOV.U32 R21, RZ, RZ, R115 ;  /* 0x000000ffff157224 */ /* 0x000fe200078e0073 */
[----:B------:R-:W-:Y:S01]  /*4dd0*/  MOV R34, R110 ;  /* 0x0000006e00227202 */ /* 0x000fe20000000f00 */
[----:B------:R-:W-:Y:S01]  /*4de0*/  UIADD3 UR10, UR16, UR10, -UR7 ;  /* 0x0000000a100a7290 */ /* 0x000fe2000fffe807 */
[----:B------:R-:W-:Y:S01]  /*4df0*/  IMAD.U32 R0, RZ, RZ, UR11 ;  /* 0x0000000bff007e24 */ /* 0x000fe2000f8e00ff */
[----:B------:R-:W-:Y:S01]  /*4e00*/  UIADD3 UR11, UR9, 0x40, URZ ;  /* 0x00000040090b7890 */ /* 0x000fe2000fffe03f */
[----:B------:R-:W-:Y:S02]  /*4e10*/  IMAD.MOV.U32 R29, RZ, RZ, R109 ;  /* 0x000000ffff1d7224 */ /* 0x000fe400078e006d */
[----:B------:R-:W-:Y:S01]  /*4e20*/  IMAD.MOV.U32 R33, RZ, RZ, R111 ;  /* 0x000000ffff217224 */ /* 0x000fe200078e006f */
[----:B------:R-:W-:Y:S01]  /*4e30*/  ISETP.LT.AND P0, PT, R0, UR7, PT ;  /* 0x0000000700007c0c */ /* 0x000fe2000bf01270 */
[----:B------:R-:W-:Y:S03]  /*4e40*/  UISETP.GE.AND UP0, UPT, UR11, UR10, UPT ;  /* 0x0000000a0b00728c */ /* 0x000fe6000bf06270 */
[----:B------:R-:W-:Y:S03]  /*4e50*/  UMOV UR11, UR16 ;  /* 0x00000010000b7c82 */ /* 0x000fe60008000000 */
[----:B------:R-:W-:Y:S11]  /*4e60*/  PLOP3.LUT P2, PT, PT, PT, UP0, 0x80, 0x0 ;  /* 0x000000000000781c */ /* 0x000ff60003f4f008 */
[----:B------:R-:W-:Y:S02]  /*4e70*/  @!UPT UIADD3 URZ, URZ, URZ, URZ ;  /* 0x0000003f3f3ff290 */ /* 0x000fe4000fffe03f */
[----:B------:R-:W-:Y:S05]  /*4e80*/  @!P2 BRA P0, `(.L_x_1168) ;  /* 0x000000080000a947 */ /* 0x000fea0000000000 */
.L_x_1167:
        /* <DEDUP_REMOVED lines=8> */
[C---:B-1----:R-:W-:Y:S01]  /*4f10*/  VIADD R13, R0.reuse, 0x1 ;  /* 0x00000001000d7836 */ /* 0x042fe20000000000 */
[----:B------:R-:W-:Y:S01]  /*4f20*/  UMOV UR16, UR11 ;  /* 0x0000000b00107c82 */ /* 0x000fe20008000000 */
        /* <DEDUP_REMOVED lines=13> */
[----:B---3--:R-:W-:Y:S01]  /*5000*/  FSEL R33, R111, -INF , !P2 ;  /* 0xff8000006f217808 */ /* 0x008fe20005000000 */
[----:B------:R-:W-:Y:S01]  /*5010*/  IMAD.U32 R15, RZ, RZ, UR9 ;  /* 0x00000009ff0f7e24 */ /* 0x000fe2000f8e00ff */
[----:B------:R-:W-:Y:S01]  /*5020*/  FSEL R34, R110, -INF , !P0 ;  /* 0xff8000006e227808 */ /* 0x000fe20004000000 */
[----:B------:R-:W-:Y:S01]  /*5030*/  IMAD.U32 R14, RZ, RZ, UR9 ;  /* 0x00000009ff0e7e24 */ /* 0x000fe2000f8e00ff */
        /* <DEDUP_REMOVED lines=49> */
[----:B------:R-:W-:Y:S02]  /*5350*/  VIMNMX R5, R15, UR7, PT ;  /* 0x000000070f057c48 */ /* 0x000fe4000bfe0100 */
[----:B------:R-:W-:Y:S02]  /*5360*/  ISETP.GE.AND P0, PT, R11, R6, PT ;  /* 0x000000060b00720c */ /* 0x000fe40003f06270 */
[-C--:B------:R-:W-:Y:S02]  /*5370*/  ISETP.GE.OR P6, PT, R8, R2.reuse, !P6 ;  /* 0x000000020800720c */ /* 0x080fe400077c6670 */
[----:B------:R-:W-:Y:S02]  /*5380*/  ISETP.GE.OR P5, PT, R7, R2, !P5 ;  /* 0x000000020700720c */ /* 0x000fe40006fa6670 */
        /* <DEDUP_REMOVED lines=16> */
[----:B------:R-:W-:Y:S02]  /*5490*/  ISETP.GE.AND P0, PT, R13, R4, PT ;  /* 0x000000040d00720c */ /* 0x000fe40003f06270 */
[----:B------:R-:W-:Y:S02]  /*54a0*/  VIMNMX R2, R14, UR7, PT ;  /* 0x000000070e027c48 */ /* 0x000fe4000bfe0100 */
        /* <DEDUP_REMOVED lines=30> */
.L_x_1168:
        /* <DEDUP_REMOVED lines=8> */
[----:B------:R-:W-:Y:S01]  /*5710*/  MOV R128, 0x40 ;  /* 0x0000004000807802 */ /* 0x000fe20000000f00 */
[--C-:B------:R-:W-:Y:S01]  /*5720*/  FFMA.FTZ R0, R33, UR12, -R5.reuse ;  /* 0x0000000c21007c23 */ /* 0x100fe20008010805 */
[----:B------:R-:W-:Y:S02]  /*5730*/  FSEL R4, R4, RZ, P0 ;  /* 0x000000ff04047208 */ /* 0x000fe40000000000 */
[----:B------:R-:W-:Y:S01]  /*5740*/  SEL R128, R128, 0xffffffc0, !P1 ;  /* 0xffffffc080807807 */ /* 0x000fe20004800000 */
[----:B------:R1:W-:Y:S01]  /*5750*/  MUFU.EX2 R190, R0 ;  /* 0x0000000000be7308 */ /* 0x0003e20000000800 */
[----:B------:R-:W-:Y:S02]  /*5760*/  FSETP.NEU.FTZ.AND P0, PT, R233, -INF , PT ;  /* 0xff800000e900780b */ /* 0x000fe40003f1d000 */
[----:B------:R-:W-:Y:S02]  /*5770*/  PLOP3.LUT P2, PT, PT, PT, UP3, 0x80, 0x0 ;  /* 0x000000000000781c */ /* 0x000fe40003f4f038 */
[----:B------:R-:W-:Y:S02]  /*5780*/  FSEL R2, R2, RZ, P0 ;  /* 0x000000ff02027208 */ /* 0x000fe40000000000 */
[----:B------:R-:W-:Y:S01]  /*5790*/  FSETP.NEU.FTZ.AND P0, PT, R234, -INF , PT ;  /* 0xff800000ea00780b */ /* 0x000fe20003f1d000 */
[--C-:B-1----:R-:W-:Y:S04]  /*57a0*/  FFMA.FTZ R0, R34, UR12, -R5.reuse ;  /* 0x0000000c22007c23 */ /* 0x102fe80008010805 */
[----:B------:R1:W2:Y:S02]  /*57b0*/  MUFU.EX2 R189, R0 ;  /* 0x0000000000bd7308 */ /* 0x0002a40000000800 */
[--C-:B-1----:R-:W-:Y:S08]  /*57c0*/  FFMA.FTZ R0, R29, UR12, -R4.reuse ;  /* 0x0000000c1d007c23 */ /* 0x102ff00008010804 */
[----:B------:R1:W-:Y:S02]  /*57d0*/  MUFU.EX2 R205, R0 ;  /* 0x0000000000cd7308 */ /* 0x0003e40000000800 */
        /* <DEDUP_REMOVED lines=8> */
[----:B-1----:R-:W-:Y:S08]  /*5860*/  FFMA.FTZ R0, R20, UR12, -R4 ;  /* 0x0000000c14007c23 */ /* 0x002ff00008010804 */
[----:B------:R1:W3:Y:S02]  /*5870*/  MUFU.EX2 R212, R0 ;  /* 0x0000000000d47308 */ /* 0x0002e40000000800 */
[--C-:B-1----:R-:W-:Y:S08]  /*5880*/  FFMA.FTZ R0, R21, UR12, -R2.reuse ;  /* 0x0000000c15007c23 */ /* 0x102ff00008010802 */
[----:B------:R1:W-:Y:S02]  /*5890*/  MUFU.EX2 R194, R0 ;  /* 0x0000000000c27308 */ /* 0x0003e40000000800 */
[----:B-1----:R-:W-:Y:S01]  /*58a0*/  FSEL R0, R12, RZ, P0 ;  /* 0x000000ff0c007208 */ /* 0x002fe20000000000 */
[----:B------:R-:W-:Y:S04]  /*58b0*/  FFMA.FTZ R12, R24, UR12, -R2 ;  /* 0x0000000c180c7c23 */ /* 0x000fe80008010802 */
[--C-:B------:R-:W-:Y:S03]  /*58c0*/  FFMA.FTZ R6, R6, UR12, -R0.reuse ;  /* 0x0000000c06067c23 */ /* 0x100fe60008010800 */
[----:B------:R1:W4:Y:S10]  /*58d0*/  MUFU.EX2 R192, R12 ;  /* 0x0000000c00c07308 */ /* 0x0003340000000800 */
[----:B------:R2:W-:Y:S01]  /*58e0*/  MUFU.EX2 R207, R6 ;  /* 0x0000000600cf7308 */ /* 0x0005e20000000800 */
[--C-:B-1----:R-:W-:Y:S09]  /*58f0*/  FFMA.FTZ R12, R13, UR12, -R0.reuse ;  /* 0x0000000c0d0c7c23 */ /* 0x102ff20008010800 */
[----:B------:R1:W-:Y:S01]  /*5900*/  MUFU.EX2 R191, R12 ;  /* 0x0000000c00bf7308 */ /* 0x0003e20000000800 */
[--C-:B--2---:R-:W-:Y:S09]  /*5910*/  FFMA.FTZ R6, R7, UR12, -R0.reuse ;  /* 0x0000000c07067c23 */ /* 0x104ff20008010800 */
[----:B------:R2:W-:Y:S01]  /*5920*/  MUFU.EX2 R206, R6 ;  /* 0x0000000600ce7308 */ /* 0x0005e20000000800 */
[----:B-1----:R-:W-:Y:S09]  /*5930*/  FFMA.FTZ R12, R14, UR12, -R0 ;  /* 0x0000000c0e0c7c23 */ /* 0x002ff20008010800 */
[----:B------:R1:W-:Y:S01]  /*5940*/  MUFU.EX2 R199, R12 ;  /* 0x0000000c00c77308 */ /* 0x0003e20000000800 */
[--C-:B--2---:R-:W-:Y:S09]  /*5950*/  FFMA.FTZ R6, R35, UR12, -R5.reuse ;  /* 0x0000000c23067c23 */ /* 0x104ff20008010805 */
[----:B------:R2:W-:Y:S01]  /*5960*/  MUFU.EX2 R219, R6 ;  /* 0x0000000600db7308 */ /* 0x0005e20000000800 */
[--C-:B-1----:R-:W-:Y:S09]  /*5970*/  FFMA.FTZ R12, R22, UR12, -R2.reuse ;  /* 0x0000000c160c7c23 */ /* 0x102ff20008010802 */
[----:B------:R1:W-:Y:S01]  /*5980*/  MUFU.EX2 R209, R12 ;  /* 0x0000000c00d17308 */ /* 0x0003e20000000800 */
[--C-:B--2---:R-:W-:Y:S09]  /*5990*/  FFMA.FTZ R6, R100, UR12, -R5.reuse ;  /* 0x0000000c64067c23 */ /* 0x104ff20008010805 */
[----:B------:R2:W-:Y:S01]  /*59a0*/  MUFU.EX2 R218, R6 ;  /* 0x0000000600da7308 */ /* 0x0005e20000000800 */
[----:B-1----:R-:W-:Y:S09]  /*59b0*/  FFMA.FTZ R12, R23, UR12, -R2 ;  /* 0x0000000c170c7c23 */ /* 0x002ff20008010802 */
[----:B------:R-:W-:Y:S01]  /*59c0*/  MUFU.EX2 R208, R12 ;  /* 0x0000000c00d07308 */ /* 0x000fe20000000800 */
[--C-:B--2---:R-:W-:Y:S09]  /*59d0*/  FFMA.FTZ R6, R25, UR12, -R4.reuse ;  /* 0x0000000c19067c23 */ /* 0x104ff20008010804 */
[----:B------:R1:W-:Y:S02]  /*59e0*/  MUFU.EX2 R217, R6 ;  /* 0x0000000600d97308 */ /* 0x0003e40000000800 */
[----:B-1----:R-:W-:Y:S08]  /*59f0*/  FFMA.FTZ R6, R26, UR12, -R4 ;  /* 0x0000000c1a067c23 */ /* 0x002ff00008010804 */
[----:B------:R1:W-:Y:S02]  /*5a00*/  MUFU.EX2 R216, R6 ;  /* 0x0000000600d87308 */ /* 0x0003e40000000800 */
[--C-:B-1----:R-:W-:Y:S01]  /*5a10*/  FFMA.FTZ R6, R101, UR12, -R5.reuse ;  /* 0x0000000c65067c23 */ /* 0x102fe20008010805 */
[----:B------:R-:W-:Y:S07]  /*5a20*/  FFMA.FTZ R5, R102, UR12, -R5 ;  /* 0x0000000c66057c23 */ /* 0x000fee0008010805 */
[----:B------:R1:W-:Y:S10]  /*5a30*/  MUFU.EX2 R232, R6 ;  /* 0x0000000600e87308 */ /* 0x0003f40000000800 */
[----:B------:R2:W-:Y:S01]  /*5a40*/  MUFU.EX2 R231, R5 ;  /* 0x0000000500e77308 */ /* 0x0005e20000000800 */
[----:B-1----:R-:W-:Y:S09]  /*5a50*/  FFMA.FTZ R6, R15, UR12, -R2 ;  /* 0x0000000c0f067c23 */ /* 0x002ff20008010802 */
[----:B------:R1:W-:Y:S01]  /*5a60*/  MUFU.EX2 R224, R6 ;  /* 0x0000000600e07308 */ /* 0x0003e20000000800 */
[--C-:B--2---:R-:W-:Y:S01]  /*5a70*/  FFMA.FTZ R5, R27, UR12, -R4.reuse ;  /* 0x0000000c1b057c23 */ /* 0x104fe20008010804 */
[----:B------:R-:W-:Y:S08]  /*5a80*/  FFMA.FTZ R4, R28, UR12, -R4 ;  /* 0x0000000c1c047c23 */ /* 0x000ff00008010804 */
[----:B------:R-:W-:Y:S10]  /*5a90*/  MUFU.EX2 R230, R5 ;  /* 0x0000000500e67308 */ /* 0x000ff40000000800 */
[----:B------:R2:W4:Y:S01]  /*5aa0*/  MUFU.EX2 R229, R4 ;  /* 0x0000000400e57308 */ /* 0x0005220000000800 */
[----:B-1----:R-:W-:Y:S09]  /*5ab0*/  FFMA.FTZ R6, R10, UR12, -R0 ;  /* 0x0000000c0a067c23 */ /* 0x002ff20008010800 */
[----:B------:R-:W-:Y:S01]  /*5ac0*/  MUFU.EX2 R226, R6 ;  /* 0x0000000600e27308 */ /* 0x000fe20000000800 */
[----:B--2---:R-:W-:Y:S09]  /*5ad0*/  FFMA.FTZ R4, R16, UR12, -R2 ;  /* 0x0000000c10047c23 */ /* 0x004ff20008010802 */
[----:B------:R1:W2:Y:S02]  /*5ae0*/  MUFU.EX2 R223, R4 ;  /* 0x0000000400df7308 */ /* 0x0002a40000000800 */
[--C-:B-1----:R-:W-:Y:S01]  /*5af0*/  FFMA.FTZ R4, R8, UR12, -R0.reuse ;  /* 0x0000000c08047c23 */ /* 0x102fe20008010800 */
[----:B------:R-:W-:Y:S02]  /*5b00*/  F2FP.F16.F32.PACK_AB R5, R189, R190 ;  /* 0x000000bebd05723e */ /* 0x000fe400000000ff */
[----:B---3--:R-:W-:Y:S05]  /*5b10*/  F2FP.F16.F32.PACK_AB R6, R212, R213 ;  /* 0x000000d5d406723e */ /* 0x008fea00000000ff */
[----:B------:R1:W-:Y:S01]  /*5b20*/  MUFU.EX2 R222, R4 ;  /* 0x0000000400de7308 */ /* 0x0003e20000000800 */
[----:B------:R4:W-:Y:S01]  /*5b30*/  STS [R197+0xe000], R5 ;  /* 0x00e00005c5007388 */ /* 0x0009e20000000800 */
[--C-:B-1----:R-:W-:Y:S01]  /*5b40*/  FFMA.FTZ R4, R9, UR12, -R0.reuse ;  /* 0x0000000c09047c23 */ /* 0x102fe20008010800 */
[----:B------:R-:W-:Y:S07]  /*5b50*/  FFMA.FTZ R0, R11, UR12, -R0 ;  /* 0x0000000c0b007c23 */ /* 0x000fee0008010800 */
[----:B------:R1:W3:Y:S01]  /*5b60*/  MUFU.EX2 R221, R4 ;  /* 0x0000000400dd7308 */ /* 0x0002e20000000800 */
[----:B----4-:R-:W-:Y:S09]  /*5b70*/  F2FP.F16.F32.PACK_AB R5, R192, R194 ;  /* 0x000000c2c005723e */ /* 0x010ff200000000ff */
[----:B------:R4:W-:Y:S01]  /*5b80*/  MUFU.EX2 R225, R0 ;  /* 0x0000000000e17308 */ /* 0x0009e20000000800 */
[--C-:B-1----:R-:W-:Y:S01]  /*5b90*/  FFMA.FTZ R4, R17, UR12, -R2.reuse ;  /* 0x0000000c11047c23 */ /* 0x102fe20008010802 */
[----:B------:R-:W-:Y:S08]  /*5ba0*/  FFMA.FTZ R2, R18, UR12, -R2 ;  /* 0x0000000c12027c23 */ /* 0x000ff00008010802 */
[----:B------:R1:W-:Y:S01]  /*5bb0*/  MUFU.EX2 R228, R4 ;  /* 0x0000000400e47308 */ /* 0x0003e20000000800 */
[----:B----4-:R-:W-:Y:S09]  /*5bc0*/  F2FP.F16.F32.PACK_AB R0, R229, R230 ;  /* 0x000000e6e500723e */ /* 0x010ff200000000ff */
[----:B------:R4:W3:Y:S01]  /*5bd0*/  MUFU.EX2 R227, R2 ;  /* 0x0000000200e37308 */ /* 0x0008e20000000800 */
[----:B-1----:R-:W-:Y:S05]  /*5be0*/  F2FP.F16.F32.PACK_AB R4, R204, R205 ;  /* 0x000000cdcc04723e */ /* 0x002fea00000000ff */
[----:B------:R1:W-:Y:S01]  /*5bf0*/  STS [R197+0xe400], R4 ;  /* 0x00e40004c5007388 */ /* 0x0003e20000000800 */
[----:B----4-:R-:W-:Y:S03]  /*5c00*/  F2FP.F16.F32.PACK_AB R2, R214, R215 ;  /* 0x000000d7d602723e */ /* 0x010fe600000000ff */
[----:B------:R4:W-:Y:S04]  /*5c10*/  STS [R198+0xe400], R6 ;  /* 0x00e40006c6007388 */ /* 0x0009e80000000800 */
[----:B------:R2:W-:Y:S04]  /*5c20*/  STS [R198+0xe000], R2 ;  /* 0x00e00002c6007388 */ /* 0x0005e80000000800 */
[----:B------:R3:W-:Y:S01]  /*5c30*/  STS [R197+0xf000], R5 ;  /* 0x00f00005c5007388 */ /* 0x0007e20000000800 */
[----:B-1----:R-:W-:Y:S02]  /*5c40*/  F2FP.F16.F32.PACK_AB R4, R199, R191 ;  /* 0x000000bfc704723e */ /* 0x002fe400000000ff */
[----:B----4-:R-:W-:Y:S03]  /*5c50*/  F2FP.F16.F32.PACK_AB R6, R206, R207 ;  /* 0x000000cfce06723e */ /* 0x010fe600000000ff */
[----:B------:R1:W-:Y:S01]  /*5c60*/  STS [R197+0xf400], R4 ;  /* 0x00f40004c5007388 */ /* 0x0003e20000000800 */
[----:B--2---:R-:W-:Y:S03]  /*5c70*/  F2FP.F16.F32.PACK_AB R2, R208, R209 ;  /* 0x000000d1d002723e */ /* 0x004fe600000000ff */
[----:B------:R2:W-:Y:S01]  /*5c80*/  STS [R198+0xf400], R6 ;  /* 0x00f40006c6007388 */ /* 0x0005e20000000800 */
[----:B---3--:R-:W-:Y:S03]  /*5c90*/  F2FP.F16.F32.PACK_AB R5, R218, R219 ;  /* 0x000000dbda05723e */ /* 0x008fe600000000ff */
        /* <DEDUP_REMOVED lines=12> */
[----:B--2---:R-:W-:Y:S03]  /*5d60*/  LEA R0, R180, UR4, 0x1 ;  /* 0x00000004b4007c11 */ /* 0x004fe6000f8e08ff */
[----:B------:R-:W-:Y:S01]  /*5d70*/  STS [R195+0xf000], R4 ;  /* 0x00f00004c3007388 */ /* 0x000fe20000000800 */
[----:B---3--:R-:W-:Y:S05]  /*5d80*/  F2FP.F16.F32.PACK_AB R2, R225, R226 ;  /* 0x000000e2e102723e */ /* 0x008fea00000000ff */
        /* <DEDUP_REMOVED lines=25> */
[----:B--2---:R-:W-:Y:S01]  /*5f20*/  IADD3 R0, R128, R2, RZ ;  /* 0x0000000280007210 */ /* 0x004fe20007ffe0ff */
[----:B------:R-:W-:Y:S05]  /*5f30*/  FFMA.FTZ R2, -R109, R109, 1 ;  /* 0x3f8000006d027423 */ /* 0x000fea000001016d */
[----:B------:R-:W-:Y:S01]  /*5f40*/  FMUL.FTZ R2, R2, UR6 ;  /* 0x0000000602027c20 */ /* 0x000fe20008410000 */
        /* <DEDUP_REMOVED lines=10> */
[----:B--2---:R-:W-:Y:S06]  /*5ff0*/  FFMA.FTZ R0, -R108, R108, 1 ;  /* 0x3f8000006c007423 */ /* 0x004fec000001016c */
[----:B------:R-:W-:Y:S01]  /*6000*/  FMUL.FTZ R0, R0, UR6 ;  /* 0x0000000600007c20 */ /* 0x000fe20008410000 */
[-C--:B-1----:R-:W-:Y:S06]  /*6010*/  HMMA.16816.F32 R4, R100, R164.reuse, R4 ;  /* 0x000000a46404723c */ /* 0x082fec0000001804 */
[C---:B---3--:R-:W-:Y:S06]  /*6020*/  HMMA.16816.F32 R8, R104.reuse, R164, R8 ;  /* 0x000000a46808723c */ /* 0x048fec0000001808 */
[-C--:B------:R-:W-:Y:S06]  /*6030*/  HMMA.16816.F32 R12, R104, R166.reuse, R12 ;  /* 0x000000a6680c723c */ /* 0x080fec000000180c */
[C---:B------:R-:W-:Y:S06]  /*6040*/  HMMA.16816.F32 R16, R100.reuse, R166, R16 ;  /* 0x000000a66410723c */ /* 0x040fec0000001810 */
[C---:B-----5:R-:W-:Y:S01]  /*6050*/  FADD.FTZ R4, -R185.reuse, R4 ;  /* 0x00000004b9047221 */ /* 0x060fe20000010100 */
[----:B------:R-:W-:Y:S01]  /*6060*/  FADD.FTZ R5, -R185, R5 ;  /* 0x00000005b9057221 */ /* 0x000fe20000010100 */
[C---:B------:R-:W-:Y:S03]  /*6070*/  FADD.FTZ R6, -R186.reuse, R6 ;  /* 0x00000006ba067221 */ /* 0x040fe60000010100 */
[----:B------:R-:W-:Y:S01]  /*6080*/  FADD.FTZ R7, -R186, R7 ;  /* 0x00000007ba077221 */ /* 0x000fe20000010100 */
[-C--:B------:R-:W-:Y:S03]  /*6090*/  HMMA.16816.F32 R20, R100, R168.reuse, R20 ;  /* 0x000000a86414723c */ /* 0x080fe60000001814 */
[----:B------:R-:W-:Y:S01]  /*60a0*/  FADD.FTZ R9, -R184, R9 ;  /* 0x00000009b8097221 */ /* 0x000fe20000010100 */
[----:B------:R-:W-:Y:S01]  /*60b0*/  FMUL.FTZ R190, R190, R4 ;  /* 0x00000004bebe7220 */ /* 0x000fe20000410000 */
[----:B------:R-:W-:Y:S01]  /*60c0*/  FMUL.FTZ R189, R189, R5 ;  /* 0x00000005bdbd7220 */ /* 0x000fe20000410000 */
[----:B------:R-:W-:Y:S01]  /*60d0*/  FMUL.FTZ R6, R205, R6 ;  /* 0x00000006cd067220 */ /* 0x000fe20000410000 */
[----:B------:R-:W-:Y:S01]  /*60e0*/  FFMA.FTZ R5, -R111, R111, 1 ;  /* 0x3f8000006f057423 */ /* 0x000fe2000001016f */
[----:B------:R-:W-:Y:S01]  /*60f0*/  FFMA.FTZ R4, -R110, R110, 1 ;  /* 0x3f8000006e047423 */ /* 0x000fe2000001016e */
[C---:B------:R-:W-:Y:S04]  /*6100*/  HMMA.16816.F32 R24, R104.reuse, R168, R24 ;  /* 0x000000a86818723c */ /* 0x040fe80000001818 */
[----:B------:R-:W-:Y:S01]  /*6110*/  FMUL.FTZ R192, R192, R9 ;  /* 0x00000009c0c07220 */ /* 0x000fe20000410000 */
[----:B------:R-:W-:Y:S01]  /*6120*/  FADD.FTZ R8, -R184, R8 ;  /* 0x00000008b8087221 */ /* 0x000fe20000010100 */
[----:B------:R-:W-:Y:S01]  /*6130*/  FMUL.FTZ R9, R6, R2 ;  /* 0x0000000206097220 */ /* 0x000fe20000410000 */
[----:B------:R-:W-:Y:S01]  /*6140*/  FADD.FTZ R10, -R183, R10 ;  /* 0x0000000ab70a7221 */ /* 0x000fe20000010100 */
[----:B------:R-:W-:Y:S01]  /*6150*/  FMUL.FTZ R5, R5, UR6 ;  /* 0x0000000605057c20 */ /* 0x000fe20008410000 */
[-C--:B------:R-:W-:Y:S03]  /*6160*/  HMMA.16816.F32 R28, R104, R170.reuse, R28 ;  /* 0x000000aa681c723c */ /* 0x080fe6000000181c */
[----:B------:R-:W-:Y:S01]  /*6170*/  FMUL.FTZ R4, R4, UR6 ;  /* 0x0000000604047c20 */ /* 0x000fe20008410000 */
[----:B------:R-:W-:Y:S01]  /*6180*/  FFMA.FTZ R2, -R113, R113, 1 ;  /* 0x3f80000071027423 */ /* 0x000fe20000010171 */
[----:B------:R-:W-:Y:S01]  /*6190*/  FMUL.FTZ R194, R194, R8 ;  /* 0x00000008c2c27220 */ /* 0x000fe20000410000 */
[----:B------:R-:W-:Y:S01]  /*61a0*/  FADD.FTZ R12, -R184, R12 ;  /* 0x0000000cb80c7221 */ /* 0x000fe20000010100 */
[----:B------:R-:W-:Y:S01]  /*61b0*/  FMUL.FTZ R191, R191, R10 ;  /* 0x0000000abfbf7220 */ /* 0x000fe20000410000 */
[----:B------:R-:W-:Y:S01]  /*61c0*/  FMUL.FTZ R8, R190, R5 ;  /* 0x00000005be087220 */ /* 0x000fe20000410000 */
[----:B------:R-:W-:Y:S04]  /*61d0*/  HMMA.16816.F32 R32, R100, R170, R32 ;  /* 0x000000aa6420723c */ /* 0x000fe80000001820 */
[----:B------:R-:W-:Y:S01]  /*61e0*/  FMUL.FTZ R109, R189, R4 ;  /* 0x00000004bd6d7220 */ /* 0x000fe20000410000 */
[----:B------:R-:W-:Y:S01]  /*61f0*/  FMUL.FTZ R2, R2, UR6 ;  /* 0x0000000602027c20 */ /* 0x000fe20008410000 */
[----:B------:R-:W-:Y:S01]  /*6200*/  FFMA.FTZ R5, -R115, R115, 1 ;  /* 0x3f80000073057423 */ /* 0x000fe20000010173 */
[----:B------:R-:W-:Y:S01]  /*6210*/  FFMA.FTZ R4, -R114, R114, 1 ;  /* 0x3f80000072047423 */ /* 0x000fe20000010172 */
[----:B------:R-:W-:Y:S03]  /*6220*/  FMUL.FTZ R7, R204, R7 ;  /* 0x00000007cc077220 */ /* 0x000fe60000410000 */
[----:B------:R-:W-:Y:S01]  /*6230*/  F2FP.F16.F32.PACK_AB R109, R109, R8 ;  /* 0x000000086d6d723e */ /* 0x000fe200000000ff */
[----:B------:R-:W-:Y:S01]  /*6240*/  FMUL.FTZ R110, R209, R12 ;  /* 0x0000000cd16e7220 */ /* 0x000fe20000410000 */
[----:B------:R-:W-:Y:S01]  /*6250*/  FMUL.FTZ R12, R191, R2 ;  /* 0x00000002bf0c7220 */ /* 0x000fe20000410000 */
[----:B------:R-:W-:Y:S01]  /*6260*/  FADD.FTZ R14, -R183, R14 ;  /* 0x0000000eb70e7221 */ /* 0x000fe20000010100 */
[----:B------:R-:W-:Y:S01]  /*6270*/  FMUL.FTZ R5, R5, UR6 ;  /* 0x0000000605057c20 */ /* 0x000fe20008410000 */
[----:B------:R-:W-:Y:S01]  /*6280*/  FMUL.FTZ R4, R4, UR6 ;  /* 0x0000000604047c20 */ /* 0x000fe20008410000 */
[----:B------:R-:W-:Y:S01]  /*6290*/  FFMA.FTZ R2, -R117, R117, 1 ;  /* 0x3f80000075027423 */ /* 0x000fe20000010175 */
[----:B------:R-:W-:Y:S01]  /*62a0*/  FMUL.FTZ R108, R7, R0 ;  /* 0x00000000076c7220 */ /* 0x000fe20000410000 */
[----:B------:R-:W-:Y:S01]  /*62b0*/  FADD.FTZ R11, -R183, R11 ;  /* 0x0000000bb70b7221 */ /* 0x000fe20000010100 */
[----:B------:R-:W-:Y:S01]  /*62c0*/  FFMA.FTZ R0, -R112, R112, 1 ;  /* 0x3f80000070007423 */ /* 0x000fe20000010170 */
[----:B------:R-:W-:Y:S01]  /*62d0*/  FMUL.FTZ R10, R207, R14 ;  /* 0x0000000ecf0a7220 */ /* 0x000fe20000410000 */
[----:B------:R-:W-:Y:S01]  /*62e0*/  FMUL.FTZ R7, R194, R5 ;  /* 0x00000005c2077220 */ /* 0x000fe20000410000 */
[----:B------:R-:W-:Y:S01]  /*62f0*/  FMUL.FTZ R6, R192, R4 ;  /* 0x00000004c0067220 */ /* 0x000fe20000410000 */
[----:B------:R-:W-:Y:S01]  /*6300*/  FMUL.FTZ R2, R2, UR6 ;  /* 0x0000000602027c20 */ /* 0x000fe20008410000 */
[----:B------:R-:W-:Y:S01]  /*6310*/  FADD.FTZ R13, -R184, R13 ;  /* 0x0000000db80d7221 */ /* 0x000fe20000010100 */
[----:B------:R-:W-:Y:S01]  /*6320*/  FFMA.FTZ R5, -R119, R119, 1 ;  /* 0x3f80000077057423 */ /* 0x000fe20000010177 */
[----:B------:R-:W-:Y:S01]  /*6330*/  FFMA.FTZ R4, -R118, R118, 1 ;  /* 0x3f80000076047423 */ /* 0x000fe20000010176 */
[----:B------:R-:W-:Y:S01]  /*6340*/  FMUL.FTZ R11, R199, R11 ;  /* 0x0000000bc70b7220 */ /* 0x000fe20000410000 */
[----:B------:R-:W-:Y:S01]  /*6350*/  FMUL.FTZ R0, R0, UR6 ;  /* 0x0000000600007c20 */ /* 0x000fe20008410000 */
[----:B------:R-:W-:Y:S01]  /*6360*/  FADD.FTZ R15, -R183, R15 ;  /* 0x0000000fb70f7221 */ /* 0x000fe20000010100 */
        /* <DEDUP_REMOVED lines=28> */
[----:B------:R-:W-:Y:S01]  /*6530*/  F2FP.F16.F32.PACK_AB R17, R6, R7 ;  /* 0x000000070611723e */ /* 0x000fe200000000ff */
[----:B------:R-:W-:Y:S01]  /*6540*/  FFMA.FTZ R0, -R120, R120, 1 ;  /* 0x3f80000078007423 */ /* 0x000fe20000010178 */
[----:B------:R-:W-:Y:S01]  /*6550*/  FMUL.FTZ R11, R217, R22 ;  /* 0x00000016d90b7220 */ /* 0x000fe20000410000 */
[----:B------:R-:W-:Y:S01]  /*6560*/  FMUL.FTZ R6, R112, R5 ;  /* 0x0000000570067220 */ /* 0x000fe20000410000 */
[----:B------:R-:W-:Y:S01]  /*6570*/  FMUL.FTZ R13, R111, R4 ;  /* 0x000000046f0d7220 */ /* 0x000fe20000410000 */
[----:B------:R-:W-:Y:S01]  /*6580*/  FMUL.FTZ R2, R2, UR6 ;  /* 0x0000000602027c20 */ /* 0x000fe20008410000 */
[C---:B------:R-:W-:Y:S01]  /*6590*/  FADD.FTZ R20, -R185.reuse, R20 ;  /* 0x00000014b9147221 */ /* 0x040fe20000010100 */
[----:B------:R-:W-:Y:S01]  /*65a0*/  FADD.FTZ R21, -R185, R21 ;  /* 0x00000015b9157221 */ /* 0x000fe20000010100 */
[----:B------:R-:W-:Y:S01]  /*65b0*/  FFMA.FTZ R5, -R129, R129, 1 ;  /* 0x3f80000081057423 */ /* 0x000fe20000010181 */
[----:B------:R-:W-:Y:S01]  /*65c0*/  FFMA.FTZ R4, -R127, R127, 1 ;  /* 0x3f8000007f047423 */ /* 0x000fe2000001017f */
[----:B------:R-:W-:Y:S01]  /*65d0*/  F2FP.F16.F32.PACK_AB R108, R108, R9 ;  /* 0x000000096c6c723e */ /* 0x000fe200000000ff */
[----:B------:R-:W-:Y:S01]  /*65e0*/  FMUL.FTZ R9, R212, R19 ;  /* 0x00000013d4097220 */ /* 0x000fe20000410000 */
[----:B------:R-:W-:Y:S01]  /*65f0*/  FMUL.FTZ R0, R0, UR6 ;  /* 0x0000000600007c20 */ /* 0x000fe20008410000 */
[----:B------:R-:W-:Y:S01]  /*6600*/  FMUL.FTZ R11, R11, R2 ;  /* 0x000000020b0b7220 */ /* 0x000fe20000410000 */
        /* <DEDUP_REMOVED lines=14> */
[----:B------:R-:W-:Y:S01]  /*66f0*/  FADD.FTZ R25, -R184, R25 ;  /* 0x00000019b8197221 */ /* 0x000fe20000010100 */
[----:B------:R-:W-:Y:S01]  /*6700*/  FADD.FTZ R26, -R183, R26 ;  /* 0x0000001ab71a7221 */ /* 0x000fe20000010100 */
[----:B------:R-:W-:Y:S01]  /*6710*/  FFMA.FTZ R5, -R137, R137, 1 ;  /* 0x3f80000089057423 */ /* 0x000fe20000010189 */
[----:B------:R-:W-:Y:S01]  /*6720*/  FFMA.FTZ R4, -R136, R136, 1 ;  /* 0x3f80000088047423 */ /* 0x000fe20000010188 */
[----:B------:R-:W-:Y:S01]  /*6730*/  FMUL.FTZ R23, R216, R23 ;  /* 0x00000017d8177220 */ /* 0x000fe20000410000 */
[----:B------:R-:W-:Y:S01]  /*6740*/  FMUL.FTZ R0, R0, UR6 ;  /* 0x0000000600007c20 */ /* 0x000fe20008410000 */
[----:B------:R-:W-:Y:S01]  /*6750*/  F2FP.F16.F32.PACK_AB R13, R13, R6 ;  /* 0x000000060d0d723e */ /* 0x000fe200000000ff */
[----:B------:R-:W-:Y:S01]  /*6760*/  FADD.FTZ R24, -R184, R24 ;  /* 0x00000018b8187221 */ /* 0x000fe20000010100 */
[----:B------:R-:W-:Y:S01]  /*6770*/  FFMA.FTZ R6, -R138, R138, 1 ;  /* 0x3f8000008a067423 */ /* 0x000fe2000001018a */
[----:B------:R-:W-:Y:S01]  /*6780*/  FMUL.FTZ R21, R21, R2 ;  /* 0x0000000215157220 */ /* 0x000fe20000410000 */
[----:B------:R-:W-:Y:S01]  /*6790*/  FADD.FTZ R31, -R183, R31 ;  /* 0x0000001fb71f7221 */ /* 0x000fe20000010100 */
[----:B------:R-:W-:Y:S01]  /*67a0*/  FMUL.FTZ R25, R223, R25 ;  /* 0x00000019df197220 */ /* 0x000fe20000410000 */
[----:B------:R-:W-:Y:S01]  /*67b0*/  FMUL.FTZ R22, R222, R26 ;  /* 0x0000001ade167220 */ /* 0x000fe20000410000 */
[----:B------:R-:W-:Y:S01]  /*67c0*/  FMUL.FTZ R5, R5, UR6 ;  /* 0x0000000605057c20 */ /* 0x000fe20008410000 */
[----:B------:R-:W-:Y:S01]  /*67d0*/  FMUL.FTZ R4, R4, UR6 ;  /* 0x0000000604047c20 */ /* 0x000fe20008410000 */
[----:B------:R-:W-:Y:S01]  /*67e0*/  FFMA.FTZ R2, -R130, R130, 1 ;  /* 0x3f80000082027423 */ /* 0x000fe20000010182 */
[----:B------:R-:W-:Y:S01]  /*67f0*/  F2FP.F16.F32.PACK_AB R14, R14, R10 ;  /* 0x0000000a0e0e723e */ /* 0x000fe200000000ff */
[----:B------:R-:W-:Y:S01]  /*6800*/  FMUL.FTZ R10, R23, R0 ;  /* 0x00000000170a7220 */ /* 0x000fe20000410000 */
[----:B------:R-:W-:Y:S01]  /*6810*/  FMUL.FTZ R24, R224, R24 ;  /* 0x00000018e0187220 */ /* 0x000fe20000410000 */
[----:B------:R-:W-:Y:S01]  /*6820*/  F2FP.F16.F32.PACK_AB R0, R9, R12 ;  /* 0x0000000c0900723e */ /* 0x000fe200000000ff */
[----:B------:R-:W-:Y:S01]  /*6830*/  FMUL.FTZ R6, R6, UR6 ;  /* 0x0000000606067c20 */ /* 0x000fe20008410000 */
[----:B------:R-:W-:Y:S01]  /*6840*/  F2FP.F16.F32.PACK_AB R7, R7, R8 ;  /* 0x000000080707723e */ /* 0x000fe200000000ff */
[----:B------:R-:W-:Y:S01]  /*6850*/  FADD.FTZ R28, -R184, R28 ;  /* 0x0000001cb81c7221 */ /* 0x000fe20000010100 */
[----:B------:R-:W-:Y:S01]  /*6860*/  FMUL.FTZ R19, R225, R31 ;  /* 0x0000001fe1137220 */ /* 0x000fe20000410000 */
[----:B------:R-:W-:Y:S01]  /*6870*/  FMUL.FTZ R12, R25, R5 ;  /* 0x00000005190c7220 */ /* 0x000fe20000410000 */
[----:B------:R-:W-:Y:S01]  /*6880*/  FMUL.FTZ R22, R22, R4 ;  /* 0x0000000416167220 */ /* 0x000fe20000410000 */
[----:B------:R-:W-:Y:S01]  /*6890*/  FFMA.FTZ R8, -R133, R133, 1 ;  /* 0x3f80000085087423 */ /* 0x000fe20000010185 */
[----:B------:R-:W-:Y:S01]  /*68a0*/  FMUL.FTZ R2, R2, UR6 ;  /* 0x0000000602027c20 */ /* 0x000fe20008410000 */
[----:B------:R-:W-:Y:S01]  /*68b0*/  FADD.FTZ R29, -R184, R29 ;  /* 0x0000001db81d7221 */ /* 0x000fe20000010100 */
[----:B------:R-:W-:Y:S01]  /*68c0*/  FADD.FTZ R30, -R183, R30 ;  /* 0x0000001eb71e7221 */ /* 0x000fe20000010100 */
[----:B------:R-:W-:Y:S01]  /*68d0*/  FFMA.FTZ R5, -R132, R132, 1 ;  /* 0x3f80000084057423 */ /* 0x000fe20000010184 */
[----:B------:R-:W-:Y:S01]  /*68e0*/  FFMA.FTZ R4, -R131, R131, 1 ;  /* 0x3f80000083047423 */ /* 0x000fe20000010183 */
[----:B------:R-:W-:Y:S01]  /*68f0*/  FMUL.FTZ R9, R24, R6 ;  /* 0x0000000618097220 */ /* 0x000fe20000410000 */
[----:B------:R-:W-:Y:S01]  /*6900*/  FMUL.FTZ R18, R228, R28 ;  /* 0x0000001ce4127220 */ /* 0x000fe20000410000 */
[----:B------:R-:W-:Y:S01]  /*6910*/  FMUL.FTZ R8, R8, UR6 ;  /* 0x0000000608087c20 */ /* 0x000fe20008410000 */
[----:B------:R-:W-:Y:S01]  /*6920*/  FMUL.FTZ R19, R19, R2 ;  /* 0x0000000213137220 */ /* 0x000fe20000410000 */
[----:B------:R-:W-:Y:S01]  /*6930*/  FMUL.FTZ R29, R227, R29 ;  /* 0x0000001de31d7220 */ /* 0x000fe20000410000 */
[----:B------:R-:W-:Y:S01]  /*6940*/  FMUL.FTZ R20, R226, R30 ;  /* 0x0000001ee2147220 */ /* 0x000fe20000410000 */
[----:B------:R-:W-:Y:S01]  /*6950*/  FMUL.FTZ R5, R5, UR6 ;  /* 0x0000000605057c20 */ /* 0x000fe20008410000 */
[----:B------:R-:W-:Y:S01]  /*6960*/  FMUL.FTZ R4, R4, UR6 ;  /* 0x0000000604047c20 */ /* 0x000fe20008410000 */
[----:B------:R-:W-:Y:S01]  /*6970*/  FFMA.FTZ R2, -R188, R188, 1 ;  /* 0x3f800000bc027423 */ /* 0x000fe200000101bc */
[----:B------:R-:W-:Y:S01]  /*6980*/  FMUL.FTZ R18, R18, R8 ;  /* 0x0000000812127220 */ /* 0x000fe20000410000 */
[----:B------:R-:W-:Y:S01]  /*6990*/  F2FP.F16.F32.PACK_AB R12, R12, R9 ;  /* 0x000000090c0c723e */ /* 0x000fe200000000ff */
[----:B------:R-:W-:Y:S01]  /*69a0*/  FMUL.FTZ R8, R29, R5 ;  /* 0x000000051d087220 */ /* 0x000fe20000410000 */
[----:B------:R-:W-:Y:S01]  /*69b0*/  FMUL.FTZ R20, R20, R4 ;  /* 0x0000000414147220 */ /* 0x000fe20000410000 */
[----:B------:R-:W-:Y:S01]  /*69c0*/  FMUL.FTZ R9, R2, UR6 ;  /* 0x0000000602097c20 */ /* 0x000fe20008410000 */
[C---:B------:R-:W-:Y:S01]  /*69d0*/  FADD.FTZ R32, -R185.reuse, R32 ;  /* 0x00000020b9207221 */ /* 0x040fe20000010100 */
[----:B------:R-:W-:Y:S01]  /*69e0*/  FADD.FTZ R33, -R185, R33 ;  /* 0x00000021b9217221 */ /* 0x000fe20000010100 */
[C---:B------:R-:W-:Y:S01]  /*69f0*/  FADD.FTZ R34, -R186.reuse, R34 ;  /* 0x00000022ba227221 */ /* 0x040fe20000010100 */
[----:B------:R-:W-:Y:S01]  /*6a00*/  FADD.FTZ R35, -R186, R35 ;  /* 0x00000023ba237221 */ /* 0x000fe20000010100 */
[----:B------:R-:W-:Y:S01]  /*6a10*/  FFMA.FTZ R5, -R139, R139, 1 ;  /* 0x3f8000008b057423 */ /* 0x000fe2000001018b */
        /* <DEDUP_REMOVED lines=9> */
[----:B------:R-:W-:Y:S01]  /*6ab0*/  FMUL.FTZ R10, R2, UR6 ;  /* 0x00000006020a7c20 */ /* 0x000fe20008410000 */
[----:B------:R-:W-:Y:S01]  /*6ac0*/  FMUL.FTZ R5, R32, R9 ;  /* 0x0000000920057220 */ /* 0x000fe20000410000 */
[----:B------:R-:W-:Y:S01]  /*6ad0*/  F2FP.F16.F32.PACK_AB R9, R8, R18 ;  /* 0x000000120809723e */ /* 0x000fe200000000ff */
[----:B------:R-:W-:Y:S01]  /*6ae0*/  FMUL.FTZ R2, R33, R11 ;  /* 0x0000000b21027220 */ /* 0x000fe20000410000 */
[----:B------:R-:W-:Y:S01]  /*6af0*/  F2FP.F16.F32.PACK_AB R11, R21, R22 ;  /* 0x00000016150b723e */ /* 0x000fe200000000ff */
[----:B------:R-:W-:Y:S01]  /*6b00*/  FMUL.FTZ R4, R34, R4 ;  /* 0x0000000422047220 */ /* 0x000fe20000410000 */
[----:B------:R-:W-:Y:S01]  /*6b10*/  F2FP.F16.F32.PACK_AB R8, R19, R20 ;  /* 0x000000141308723e */ /* 0x000fe200000000ff */
[----:B------:R-:W-:Y:S01]  /*6b20*/  FMUL.FTZ R10, R35, R10 ;  /* 0x0000000a230a7220 */ /* 0x000fe20000410000 */
[----:B------:R-:W-:Y:S04]  /*6b30*/  F2FP.F16.F32.PACK_AB R2, R2, R5 ;  /* 0x000000050202723e */ /* 0x000fe800000000ff */
[----:B------:R-:W-:Y:S01]  /*6b40*/  F2FP.F16.F32.PACK_AB R10, R10, R4 ;  /* 0x000000040a0a723e */ /* 0x000fe200000000ff */
[----:B------:R-:W-:Y:S06]  /*6b50*/  @!P2 BRA `(.L_x_1169) ;  /* 0x000000000084a947 */ /* 0x000fec0003800000 */
        /* <DEDUP_REMOVED lines=33> */
.L_x_1169:
[----:B------:R-:W-:Y:S01]  /*6d70*/  STS [R197+0xa000], R109 ;  /* 0x00a0006dc5007388 */ /* 0x000fe20000000800 */
[----:B------:R-:W-:Y:S01]  /*6d80*/  IMAD.SHL.U32 R100, R181, 0x2, RZ ;  /* 0x00000002b5647824 */ /* 0x000fe200078e00ff */
[----:B------:R-:W-:Y:S02]  /*6d90*/  LEA R114, R243, UR4, 0x1 ;  /* 0x00000004f3727c11 */ /* 0x000fe4000f8e08ff */
[----:B------:R-:W-:Y:S04]  /*6da0*/  STS [R197+0xa400], R108 ;  /* 0x00a4006cc5007388 */ /* 0x000fe80000000800 */
[----:B------:R-:W-:Y:S04]  /*6db0*/  STS [R198+0xa000], R13 ;  /* 0x00a0000dc6007388 */ /* 0x000fe80000000800 */
[----:B------:R1:W-:Y:S04]  /*6dc0*/  STS [R198+0xa400], R0 ;  /* 0x00a40000c6007388 */ /* 0x0003e80000000800 */
[----:B------:R-:W-:Y:S04]  /*6dd0*/  STS [R197+0xb000], R17 ;  /* 0x00b00011c5007388 */ /* 0x000fe80000000800 */
[----:B------:R-:W-:Y:S04]  /*6de0*/  STS [R197+0xb400], R16 ;  /* 0x00b40010c5007388 */ /* 0x000fe80000000800 */
[----:B------:R-:W-:Y:S04]  /*6df0*/  STS [R198+0xb000], R15 ;  /* 0x00b0000fc6007388 */ /* 0x000fe80000000800 */
[----:B------:R-:W-:Y:S04]  /*6e00*/  STS [R198+0xb400], R14 ;  /* 0x00b4000ec6007388 */ /* 0x000fe80000000800 */
[----:B------:R-:W-:Y:S04]  /*6e10*/  STS [R196+0xa000], R7 ;  /* 0x00a00007c4007388 */ /* 0x000fe80000000800 */
[----:B------:R-:W-:Y:S01]  /*6e20*/  STS [R196+0xa400], R6 ;  /* 0x00a40006c4007388 */ /* 0x000fe20000000800 */
[----:B-1----:R-:W-:Y:S03]  /*6e30*/  IMAD.U32 R0, RZ, RZ, UR4 ;  /* 0x00000004ff007e24 */ /* 0x002fe6000f8e00ff */
[----:B------:R1:W-:Y:S02]  /*6e40*/  STS [R195+0xa000], R2 ;  /* 0x00a00002c3007388 */ /* 0x0003e40000000800 */
[----:B------:R-:W-:Y:S02]  /*6e50*/  IADD3 R0, R100, 0x4000, R0 ;  /* 0x0000400064007810 */ /* 0x000fe40007ffe000 */
[----:B------:R-:W-:Y:S04]  /*6e60*/  STS [R195+0xa400], R10 ;  /* 0x00a4000ac3007388 */ /* 0x000fe80000000800 */
[----:B------:R-:W-:Y:S04]  /*6e70*/  STS [R196+0xb000], R12 ;  /* 0x00b0000cc4007388 */ /* 0x000fe80000000800 */
[----:B------:R-:W-:Y:S04]  /*6e80*/  STS [R196+0xb400], R11 ;  /* 0x00b4000bc4007388 */ /* 0x000fe80000000800 */
[----:B------:R-:W-:Y:S04]  /*6e90*/  STS [R195+0xb000], R9 ;  /* 0x00b00009c3007388 */ /* 0x000fe80000000800 */
[----:B------:R-:W-:Y:S01]  /*6ea0*/  STS [R195+0xb400], R8 ;  /* 0x00b40008c3007388 */ /* 0x000fe20000000800 */
[----:B------:R-:W-:Y:S01]  /*6eb0*/  BAR.SYNC.DEFER_BLOCKING 0x0 ;  /* 0x0000000000007b1d */ /* 0x000fe20000010000 */
[C---:B-1----:R-:W-:Y:S01]  /*6ec0*/  IADD3 R2, R0.reuse, 0x40, RZ ;  /* 0x0000004000027810 */ /* 0x042fe20007ffe0ff */
[----:B------:R-:W-:Y:S04]  /*6ed0*/  @P1 VIADD R2, R0, 0xffffffc0 ;  /* 0xffffffc000021836 */ /* 0x000fe80000000000 */
        /* <DEDUP_REMOVED lines=74> */
.L_x_1170:
[----:B------:R-:W-:Y:S01]  /*7380*/  LDSM.16.M88.4 R16, [R174] ;  /* 0x00000000ae10783b */ /* 0x000fe20000000200 */
[----:B------:R-:W-:Y:S01]  /*7390*/  VIADD R2, R100, UR5 ;  /* 0x0000000564027c36 */ /* 0x000fe20008000000 */
[C---:B------:R-:W-:Y:S01]  /*73a0*/  LEA R190, P0, R237.reuse, R210, 0x2 ;  /* 0x000000d2edbe7211 */ /* 0x040fe200078010ff */
[--C-:B------:R-:W-:Y:S01]  /*73b0*/  IMAD.IADD R112, R174, 0x1, R128.reuse ;  /* 0x00000001ae707824 */ /* 0x100fe200078e0280 */
[----:B------:R-:W2:Y:S01]  /*73c0*/  LDSM.16.MT88.4 R8, [R0+0x2000] ;  /* 0x002000000008783b */ /* 0x000ea20000004200 */
[----:B------:R-:W-:Y:S01]  /*73d0*/  IMAD.IADD R2, R2, 0x1, R128 ;  /* 0x0000000102027824 */ /* 0x000fe200078e0280 */
[----:B------:R-:W-:Y:S01]  /*73e0*/  LEA.HI.X.SX32 R189, R237, R211, 0x2, P0 ;  /* 0x000000d3edbd7211 */ /* 0x000fe200000f16ff */
[----:B------:R-:W-:Y:S01]  /*73f0*/  IMAD.IADD R113, R128, 0x1, R175 ;  /* 0x0000000180717824 */ /* 0x000fe200078e02af */
[----:B------:R-:W-:Y:S01]  /*7400*/  LDSM.16.M88.4 R24, [R175] ;  /* 0x00000000af18783b */ /* 0x000fe20000000200 */
[----:B------:R-:W-:Y:S02]  /*7410*/  ULOP3.LUT UR9, UR8, 0x1, URZ, 0xc0, !UPT ;  /* 0x0000000108097892 */ /* 0x000fe4000f8ec03f */
[----:B------:R-:W-:Y:S01]  /*7420*/  UISETP.GT.AND UP2, UPT, UR8, UR35, UPT ;  /* 0x000000230800728c */ /* 0x000fe2000bf44270 */
        /* <DEDUP_REMOVED lines=313> */
.L_x_1172:
        /* <DEDUP_REMOVED lines=23> */
.L_x_1173:
        /* <DEDUP_REMOVED lines=48> */
.L_x_1175:
[----:B------:R-:W-:Y:S05]  /*8c30*/  BSYNC B0 ;  /* 0x0000000000007941 */ /* 0x000fea0003800000 */
.L_x_1174:
        /* <DEDUP_REMOVED lines=14> */
.L_x_1177:
[----:B------:R-:W-:Y:S05]  /*8d20*/  BSYNC B0 ;  /* 0x0000000000007941 */ /* 0x000fea0003800000 */
.L_x_1176:
        /* <DEDUP_REMOVED lines=15> */
.L_x_1179:
[----:B------:R-:W-:Y:S05]  /*8e20*/  BSYNC B0 ;  /* 0x0000000000007941 */ /* 0x000fea0003800000 */
.L_x_1178:
        /* <DEDUP_REMOVED lines=15> */
.L_x_1181:
[----:B------:R-:W-:Y:S05]  /*8f20*/  BSYNC B0 ;  /* 0x0000000000007941 */ /* 0x000fea0003800000 */
.L_x_1180:
        /* <DEDUP_REMOVED lines=27> */
.L_x_1183:
[----:B------:R-:W-:Y:S05]  /*90e0*/  BSYNC B0 ;  /* 0x0000000000007941 */ /* 0x000fea0003800000 */
.L_x_1182:
        /* <DEDUP_REMOVED lines=14> */
.L_x_1185:
[----:B------:R-:W-:Y:S05]  /*91d0*/  BSYNC B0 ;  /* 0x0000000000007941 */ /* 0x000fea0003800000 */
.L_x_1184:
        /* <DEDUP_REMOVED lines=14> */
.L_x_1187:
[----:B------:R-:W-:Y:S05]  /*92c0*/  BSYNC B0 ;  /* 0x0000000000007941 */ /* 0x000fea0003800000 */
.L_x_1186:
        /* <DEDUP_REMOVED lines=12> */
[----:B------:R1:W-:Y:S02]  /*9390*/  STG.E.128 desc[UR14][R4.64], R32 ;  /* 0x0000002004007986 */ /* 0x0003e4000c101d0e */
.L_x_1142:
[----:B------:R-:W-:Y:S05]  /*93a0*/  BSYNC B1 ;  /* 0x0000000000017941 */ /* 0x000fea0003800000 */
.L_x_1120:
[----:B------:R-:W-:Y:S01]  /*93b0*/  R2UR UR7, R252 ;  /* 0x00000000fc0772ca */ /* 0x000fe200000e0000 */
[----:B------:R-:W-:Y:S02]  /*93c0*/  ULDC UR6, c[0x0][0xc] ;  /* 0x0000030000067ab9 */ /* 0x000fe40000000800 */
[----:B------:R-:W-:-:S10]  /*93d0*/  UIADD3 UR22, UR6, UR22, URZ ;  /* 0x0000001606167290 */ /* 0x000fd4000fffe03f */
[----:B------:R-:W-:-:S06]  /*93e0*/  UISETP.GE.AND UP0, UPT, UR22, UR7, UPT ;  /* 0x000000071600728c */ /* 0x000fcc000bf06270 */
[----:B------:R-:W-:-:S13]  /*93f0*/  PLOP3.LUT P0, PT, PT, PT, UP0, 0x80, 0x0 ;  /* 0x000000000000781c */ /* 0x000fda0003f0f008 */
[----:B------:R-:W-:Y:S05]  /*9400*/  @P0 BRA `(.L_x_1188) ;  /* 0x0000000000040947 */ /* 0x000fea0003800000 */
[----:B------:R-:W-:Y:S05]  /*9410*/  BRA `(.L_x_1189) ;  /* 0xffffff7400647947 */ /* 0x000fea000383ffff */
.L_x_1188:
[----:B------:R-:W-:Y:S05]  /*9420*/  EXIT ;  /* 0x000000000000794d */ /* 0x000fea0003800000 */
.L_x_1190:
        /* <DEDUP_REMOVED lines=13> */
.L_x_2475:


//--------------------- .text._ZN5flash44flash_bwd_dq_dk_dv_loop_seqk_parallel_kernelI23Flash_bwd_kernel_traitsILi64ELi64ELi128ELi8ELi2ELi4ELi4ELb1ELb0EN7cutlass6half_tE19Flash_kernel_traitsILi64ELi64ELi128ELi8ES3_EELb1ELb0ELb0ELb0ELb1ELb1ELb0EEEvNS_16Flash_bwd_paramsE --------------------------
	.section	.text._ZN5flash44flash_bwd_dq_dk_dv_loop_seqk_parallel_kernelI23Flash_bwd_kernel_traitsILi64ELi64ELi128ELi8ELi2ELi4ELi4ELb1ELb0EN7cutlass6half_tE19Flash_kernel_traitsILi64ELi64ELi128ELi8ES3_EELb1ELb0ELb0ELb0ELb1ELb1ELb0EEEvNS_16Flash_bwd_paramsE,"ax",@progbits
	.align	128
        .global         _ZN5flash44flash_bwd_dq_dk_dv_loop_seqk_parallel_kernelI23Flash_bwd_kernel_traitsILi64ELi64ELi128ELi8ELi2ELi4ELi4ELb1ELb0EN7cutlass6half_tE19Flash_kernel_traitsILi64ELi64ELi128ELi8ES3_EELb1ELb0ELb0ELb0ELb1ELb1ELb0EEEvNS_16Flash_bwd_paramsE
        .type           _ZN5flash44flash_bwd_dq_dk_dv_loop_seqk_parallel_kernelI23Flash_bwd_kernel_traitsILi64ELi64ELi128ELi8ELi2ELi4ELi4ELb1ELb0EN7cutlass6half_tE19Flash_kernel_traitsILi64ELi64ELi128ELi8ES3_EELb1ELb0ELb0ELb0ELb1ELb1ELb0EEEvNS_16Flash_bwd_paramsE,@function
        .size           _ZN5flash44flash_bwd_dq_dk_dv_loop_seqk_parallel_kernelI23Flash_bwd_kernel_traitsILi64ELi64ELi128ELi8ELi2ELi4ELi4ELb1ELb0EN7cutlass6half_tE19Flash_kernel_traitsILi64ELi64ELi128ELi8ES3_EELb1ELb0ELb0ELb0ELb1ELb1ELb0EEEvNS_16Flash_bwd_paramsE,(.L_x_2476 - _ZN5flash44flash_bwd_dq_dk_dv_loop_seqk_parallel_kernelI23Flash_bwd_kernel_traitsILi64ELi64ELi128ELi8ELi2ELi4ELi4ELb1ELb0EN7cutlass6half_tE19Flash_kernel_traitsILi64ELi64ELi128ELi8ES3_EELb1ELb0ELb0ELb0ELb1ELb1ELb0EEEvNS_16Flash_bwd_paramsE)
        .other          _ZN5flash44flash_bwd_dq_dk_dv_loop_seqk_parallel_kernelI23Flash_bwd_kernel_traitsILi64ELi64ELi128ELi8ELi2ELi4ELi4ELb1ELb0EN7cutlass6half_tE19Flash_kernel_traitsILi64ELi64ELi128ELi8ES3_EELb1ELb0ELb0ELb0ELb1ELb1ELb0EEEvNS_16Flash_bwd_paramsE,@"STO_CUDA_ENTRY STV_DEFAULT"
_ZN5flash44flash_bwd_dq_dk_dv_loop_seqk_parallel_kernelI23Flash_bwd_kernel_traitsILi64ELi64ELi128ELi8ELi2ELi4ELi4ELb1ELb0EN7cutlass6half_tE19Flash_kernel_traitsILi64ELi64ELi128ELi8ES3_EELb1ELb0ELb0ELb0ELb1ELb1ELb0EEEvNS_16Flash_bwd_paramsE:
.text._ZN5flash44flash_bwd_dq_dk_dv_loop_seqk_parallel_kernelI23Flash_bwd_kernel_traitsILi64ELi64ELi128ELi8ELi2ELi4ELi4ELb1ELb0EN7cutlass6half_tE19Flash_kernel_traitsILi64ELi64ELi128ELi8ES3_EELb1ELb0ELb0ELb0ELb1ELb1ELb0EEEvNS_16Flash_bwd_paramsE:
        /* <DEDUP_REMOVED lines=29> */
[CC--:B------:R-:W-:Y:S01]  /*01d0*/  LEA.HI R184, R3.reuse, R12.reuse, RZ, 0x5 ;  /* 0x0000000c03b87211 */ /* 0x0c0fe200078f28ff */
[----:B------:R-:W-:Y:S01]  /*01e0*/  UIMAD.WIDE UR40, UR18, 0x80, URZ ;  /* 0x00000080122878a5 */ /* 0x000fe2000f8e023f */
[----:B------:R-:W-:Y:S01]  /*01f0*/  LEA.HI R13, R3, R12, RZ, 0x3 ;  /* 0x0000000c030d7211 */ /* 0x000fe200078f18ff */
[----:B----4-:R-:W-:Y:S01]  /*0200*/  USHF.R.S32.HI UR26, URZ, 0x1f, UR20 ;  /* 0x0000001f3f1a7899 */ /* 0x010fe20008011414 */
[----:B------:R-:W-:-:S02]  /*0210*/  LOP3.LUT R7, R5, 0x7ffffffc, RZ, 0xc0, !PT ;  /* 0x7ffffffc05077812 */ /* 0x000fc400078ec0ff */
[--C-:B------:R-:W-:Y:S02]  /*0220*/  SHF.R.S32.HI R2, RZ, 0x2, R5.reuse ;  /* 0x00000002ff027819 */ /* 0x100fe40000011405 */
[----:B------:R-:W-:Y:S01]  /*0230*/  SHF.R.S32.HI R5, RZ, 0x1f, R5 ;  /* 0x0000001fff057819 */ /* 0x000fe20000011405 */
[----:B------:R-:W-:Y:S01]  /*0240*/  IMAD.IADD R7, R12, 0x1, -R7 ;  /* 0x000000010c077824 */ /* 0x000fe200078e0a07 */
[--C-:B------:R-:W-:Y:S01]  /*0250*/  SHF.R.S32.HI R15, RZ, 0x5, R184.reuse ;  /* 0x00000005ff0f7819 */ /* 0x100fe200000114b8 */
[----:B-----5:R-:W-:Y:S01]  /*0260*/  USHF.R.S32.HI UR25, URZ, 0x1f, UR17 ;  /* 0x0000001f3f197899 */ /* 0x020fe20008011411 */
[----:B------:R-:W-:Y:S01]  /*0270*/  SHF.R.S32.HI R4, RZ, 0x1f, R184 ;  /* 0x0000001fff047819 */ /* 0x000fe200000114b8 */
[----:B------:R-:W-:Y:S01]  /*0280*/  IMAD.SHL.U32 R7, R7, 0x2, RZ ;  /* 0x0000000207077824 */ /* 0x000fe200078e00ff */
[----:B------:R-:W-:Y:S02]  /*0290*/  LOP3.LUT R11, R13, 0xfffffff8, RZ, 0xc0, !PT ;  /* 0xfffffff80d0b7812 */ /* 0x000fe400078ec0ff */
[----:B------:R-:W-:-:S02]  /*02a0*/  LOP3.LUT R9, R184, 0xffffffe0, RZ, 0xc0, !PT ;  /* 0xffffffe0b8097812 */ /* 0x000fc400078ec0ff */
[----:B------:R-:W-:Y:S01]  /*02b0*/  LEA.HI R5, R5, R2, RZ, 0x3 ;  /* 0x0000000205057211 */ /* 0x000fe200078f18ff */
[C---:B------:R-:W-:Y:S01]  /*02c0*/  IMAD.IADD R6, R12.reuse, 0x1, -R11 ;  /* 0x000000010c067824 */ /* 0x040fe200078e0a0b */
[-C--:B------:R-:W-:Y:S01]  /*02d0*/  LEA.HI R0, R3, R12.reuse, RZ, 0x4 ;  /* 0x0000000c03007211 */ /* 0x080fe200078f20ff */
[----:B------:R-:W-:Y:S01]  /*02e0*/  IMAD.IADD R9, R12, 0x1, -R9 ;  /* 0x000000010c097824 */ /* 0x000fe200078e0a09 */
[----:B------:R-:W-:Y:S01]  /*02f0*/  LEA.HI R4, R4, R15, RZ, 0x2 ;  /* 0x0000000f04047211 */ /* 0x000fe200078f10ff */
[----:B------:R-:W-:Y:S01]  /*0300*/  IMAD.SHL.U32 R188, R6, 0x8, RZ ;  /* 0x0000000806bc7824 */ /* 0x000fe200078e00ff */
[----:B------:R-:W-:Y:S01]  /*0310*/  LOP3.LUT R5, R5, 0xfffffff8, RZ, 0xc0, !PT ;  /* 0xfffffff805057812 */ /* 0x000fe200078ec0ff */
[----:B-1----:R-:W-:Y:S01]  /*0320*/  USHF.R.S32.HI UR24, URZ, 0x1f, UR16 ;  /* 0x0000001f3f187899 */ /* 0x002fe20008011410 */
[----:B------:R-:W-:Y:S02]  /*0330*/  SHF.R.S32.HI R11, RZ, 0x4, R0 ;  /* 0x00000004ff0b7819 */ /* 0x000fe40000011400 */
[----:B------:R-:W-:Y:S01]  /*0340*/  LOP3.LUT R4, R4, 0xfffffffc, RZ, 0xc0, !PT ;  /* 0xfffffffc04047812 */ /* 0x000fe200078ec0ff */
[----:B------:R-:W-:Y:S01]  /*0350*/  IMAD.IADD R5, R2, 0x1, -R5 ;  /* 0x0000000102057824 */ /* 0x000fe200078e0a05 */
[----:B------:R-:W-:-:S02]  /*0360*/  LEA.HI R185, R3, R12, RZ, 0x6 ;  /* 0x0000000c03b97211 */ /* 0x000fc400078f30ff */
[----:B------:R-:W-:Y:S01]  /*0370*/  LEA.HI R8, R3, R12, RZ, 0x7 ;  /* 0x0000000c03087211 */ /* 0x000fe200078f38ff */
[----:B------:R-:W-:Y:S01]  /*0380*/  IMAD.IADD R4, R15, 0x1, -R4 ;  /* 0x000000010f047824 */ /* 0x000fe200078e0a04 */
[C---:B------:R-:W-:Y:S02]  /*0390*/  LOP3.LUT R3, R0.reuse, 0xfffffff0, RZ, 0xc0, !PT ;  /* 0xfffffff000037812 */ /* 0x040fe400078ec0ff */
[----:B------:R-:W-:Y:S02]  /*03a0*/  LEA.HI R0, R0, R11, RZ, 0x1 ;  /* 0x0000000b00007211 */ /* 0x000fe400078f08ff */
[----:B------:R-:W-:Y:S01]  /*03b0*/  LOP3.LUT P4, RZ, R6, 0x2, RZ, 0xc0, !PT ;  /* 0x0000000206ff7812 */ /* 0x000fe2000788c0ff */
[----:B------:R-:W-:Y:S01]  /*03c0*/  IMAD.IADD R12, R12, 0x1, -R3 ;  /* 0x000000010c0c7824 */ /* 0x000fe200078e0a03 */
[----:B------:R-:W-:Y:S02]  /*03d0*/  SHF.R.S32.HI R2, RZ, 0x1f, R9 ;  /* 0x0000001fff027819 */ /* 0x000fe40000011409 */
[C---:B------:R-:W-:Y:S01]  /*03e0*/  LOP3.LUT P3, RZ, R6.reuse, 0x4, RZ, 0xc0, !PT ;  /* 0x0000000406ff7812 */ /* 0x040fe2000786c0ff */
[----:B------:R-:W-:Y:S01]  /*03f0*/  IMAD.SHL.U32 R6, R6, 0x40, RZ ;  /* 0x0000004006067824 */ /* 0x000fe200078e00ff */
[----:B------:R-:W-:-:S02]  /*0400*/  SHF.R.S32.HI R186, RZ, 0x3, R13 ;  /* 0x00000003ffba7819 */ /* 0x000fc4000001140d */
[----:B------:R-:W-:Y:S02]  /*0410*/  LOP3.LUT R0, R0, 0xfffffffe, RZ, 0xc0, !PT ;  /* 0xfffffffe00007812 */ /* 0x000fe400078ec0ff */
[----:B------:R-:W-:Y:S01]  /*0420*/  LEA.HI R2, R2, R9, RZ, 0x2 ;  /* 0x0000000902027211 */ /* 0x000fe200078f10ff */
[----:B------:R-:W-:Y:S01]  /*0430*/  IMAD.SHL.U32 R9, R4, 0x10, RZ ;  /* 0x0000001004097824 */ /* 0x000fe200078e00ff */
[----:B------:R-:W-:Y:S01]  /*0440*/  LOP3.LUT R6, R6, 0x1c0, RZ, 0xc0, !PT ;  /* 0x000001c006067812 */ /* 0x000fe200078ec0ff */
[----:B------:R-:W-:Y:S01]  /*0450*/  IMAD.SHL.U32 R3, R186, 0x40, RZ ;  /* 0x00000040ba037824 */ /* 0x000fe200078e00ff */
[----:B------:R-:W-:Y:S01]  /*0460*/  SHF.R.S32.HI R185, RZ, 0x6, R185 ;  /* 0x00000006ffb97819 */ /* 0x000fe200000114b9 */
[----:B------:R-:W-:Y:S01]  /*0470*/  IMAD.IADD R0, R11, 0x1, -R0 ;  /* 0x000000010b007824 */ /* 0x000fe200078e0a00 */
[C---:B------:R-:W-:Y:S02]  /*0480*/  LOP3.LUT R176, R6.reuse, 0x30, R9, 0xf8, !PT ;  /* 0x0000003006b07812 */ /* 0x040fe400078ef809 */
[----:B------:R-:W-:Y:S01]  /*0490*/  LOP3.LUT R10, R6, 0x8, R13, 0xf8, !PT ;  /* 0x00000008060a7812 */ /* 0x000fe200078ef80d */
[C---:B------:R-:W-:Y:S01]  /*04a0*/  IMAD.SHL.U32 R178, R0.reuse, 0x10, RZ ;  /* 0x0000001000b27824 */ /* 0x040fe200078e00ff */
[----:B------:R-:W-:Y:S01]  /*04b0*/  SHF.R.U32.HI R9, RZ, 0x3, R6 ;  /* 0x00000003ff097819 */ /* 0x000fe20000011606 */
[C---:B------:R-:W-:Y:S01]  /*04c0*/  IMAD.SHL.U32 R6, R0.reuse, 0x200, RZ ;  /* 0x0000020000067824 */ /* 0x040fe200078e00ff */
[----:B------:R-:W-:Y:S01]  /*04d0*/  LOP3.LUT R3, R3, 0x1c0, RZ, 0xc0, !PT ;  /* 0x000001c003037812 */ /* 0x000fe200078ec0ff */
[----:B------:R-:W-:Y:S01]  /*04e0*/  IMAD.SHL.U32 R0, R0, 0x8, RZ ;  /* 0x0000000800007824 */ /* 0x000fe200078e00ff */
[----:B------:R-:W-:Y:S01]  /*04f0*/  LOP3.LUT R171, R10, R9, RZ, 0x3c, !PT ;  /* 0x000000090aab7212 */ /* 0x000fe200078e3cff */
[----:B------:R-:W-:Y:S01]  /*0500*/  IMAD R10, R185, 0x800, R6 ;  /* 0x00000800b90a7824 */ /* 0x000fe200078e0206 */
[----:B------:R-:W-:-:S02]  /*0510*/  LOP3.LUT R11, R5, 0x1, RZ, 0xc0, !PT ;  /* 0x00000001050b7812 */ /* 0x000fc400078ec0ff */
[----:B------:R-:W-:Y:S01]  /*0520*/  SHF.R.U32.HI R190, RZ, 0x3, R3 ;  /* 0x00000003ffbe7819 */ /* 0x000fe20000011603 */
[----:B------:R-:W-:Y:S01]  /*0530*/  IMAD.IADD R171, R10, 0x1, R171 ;  /* 0x000000010aab7824 */ /* 0x000fe200078e02ab */
[----:B------:R-:W-:Y:S01]  /*0540*/  LOP3.LUT R3, R3, 0x38, R188, 0xf8, !PT ;  /* 0x0000003803037812 */ /* 0x000fe200078ef8bc */
[----:B------:R-:W-:Y:S01]  /*0550*/  IMAD.SHL.U32 R10, R5, 0x40, RZ ;  /* 0x00000040050a7824 */ /* 0x000fe200078e00ff */
[----:B------:R-:W-:Y:S02]  /*0560*/  ISETP.NE.U32.AND P0, PT, R11, 0x1, PT ;  /* 0x000000010b00780c */ /* 0x000fe40003f05070 */
[----:B------:R-:W-:Y:S02]  /*0570*/  LEA.HI R184, R184, R15, RZ, 0x1 ;  /* 0x0000000fb8b87211 */ /* 0x000fe400078f08ff */
[----:B------:R-:W-:Y:S02]  /*0580*/  LOP3.LUT R190, R3, R190, RZ, 0x3c, !PT ;  /* 0x000000be03be7212 */ /* 0x000fe400078e3cff */
[----:B------:R-:W-:-:S02]  /*0590*/  SHF.R.S32.HI R3, RZ, 0x1f, R12 ;  /* 0x0000001fff037819 */ /* 0x000fc4000001140c */
[----:B------:R-:W-:Y:S01]  /*05a0*/  SHF.R.S32.HI R8, RZ, 0x7, R8 ;  /* 0x00000007ff087819 */ /* 0x000fe20000011408 */
[----:B------:R-:W-:Y:S01]  /*05b0*/  IMAD R190, R185, 0x200, R190 ;  /* 0x00000200b9be7824 */ /* 0x000fe200078e02be */
[----:B------:R-:W-:Y:S01]  /*05c0*/  R2P PR, R5, 0x6 ;  /* 0x0000000605007804 */ /* 0x000fe20000000000 */
[----:B------:R-:W-:Y:S01]  /*05d0*/  IMAD.SHL.U32 R5, R185, 0x20, RZ ;  /* 0x00000020b9057824 */ /* 0x000fe200078e00ff */
[----:B------:R-:W-:Y:S01]  /*05e0*/  LOP3.LUT R184, R184, 0xfffffffe, RZ, 0xc0, !PT ;  /* 0xfffffffeb8b87812 */ /* 0x000fe200078ec0ff */
[----:B------:R-:W-:Y:S01]  /*05f0*/  IMAD.SHL.U32 R191, R8, 0x8, RZ ;  /* 0x0000000808bf7824 */ /* 0x000fe200078e00ff */
[----:B------:R-:W-:Y:S01]  /*0600*/  LOP3.LUT R10, R10, 0x1c0, RZ, 0xc0, !PT ;  /* 0x000001c00a0a7812 */ /* 0x000fe200078ec0ff */
[----:B------:R-:W-:Y:S01]  /*0610*/  IMAD R11, R8, 0x1000, R7 ;  /* 0x00001000080b7824 */ /* 0x000fe200078e0207 */
[----:B------:R-:W-:Y:S01]  /*0620*/  LEA.HI R3, R3, R12, RZ, 0x3 ;  /* 0x0000000c03037211 */ /* 0x000fe200078f18ff */
[----:B------:R-:W-:Y:S01]  /*0630*/  IMAD.IADD R184, R15, 0x1, -R184 ;  /* 0x000000010fb87824 */ /* 0x000fe200078e0ab8 */
[----:B------:R-:W-:-:S02]  /*0640*/  LOP3.LUT R5, R10, 0x20, R5, 0xf8, !PT ;  /* 0x000000200a057812 */ /* 0x000fc400078ef805 */
[----:B------:R-:W-:Y:S01]  /*0650*/  SHF.R.U32.HI R8, RZ, 0x3, R10 ;  /* 0x00000003ff087819 */ /* 0x000fe2000001160a */
[----:B------:R-:W-:Y:S01]  /*0660*/  IMAD R192, R184, 0x400, R11 ;  /* 0x00000400b8c07824 */ /* 0x000fe200078e020b */
[C---:B------:R-:W-:Y:S01]  /*0670*/  LOP3.LUT R183, R3.reuse, 0xfffffff8, RZ, 0xc0, !PT ;  /* 0xfffffff803b77812 */ /* 0x040fe200078ec0ff */
[----:B------:R-:W-:Y:S01]  /*0680*/  IMAD.SHL.U32 R3, R3, 0x40, RZ ;  /* 0x0000004003037824 */ /* 0x000fe200078e00ff */
[----:B------:R-:W-:Y:S02]  /*0690*/  LOP3.LUT R5, R5, R8, RZ, 0x3c, !PT ;  /* 0x0000000805057212 */ /* 0x000fe400078e3cff */
[----:B------:R-:W-:Y:S01]  /*06a0*/  LOP3.LUT R191, R191, 0x8, RZ, 0xc0, !PT ;  /* 0x00000008bfbf7812 */ /* 0x000fe200078ec0ff */
[----:B------:R-:W-:Y:S01]  /*06b0*/  IMAD.IADD R183, R12, 0x1, -R183 ;  /* 0x000000010cb77824 */ /* 0x000fe200078e0ab7 */
[----:B------:R-:W-:Y:S01]  /*06c0*/  LOP3.LUT R176, R176, 0x8, R13, 0xf8, !PT ;  /* 0x00000008b0b07812 */ /* 0x000fe200078ef80d */
[----:B------:R-:W-:Y:S01]  /*06d0*/  IMAD.IADD R192, R5, 0x1, R192 ;  /* 0x0000000105c07824 */ /* 0x000fe200078e02c0 */
[----:B------:R-:W-:Y:S01]  /*06e0*/  LOP3.LUT R178, R191, 0x10, R178, 0xf8, !PT ;  /* 0x00000010bfb27812 */ /* 0x000fe200078ef8b2 */
[----:B------:R-:W-:Y:S01]  /*06f0*/  IMAD.SHL.U32 R5, R183, 0x40, RZ ;  /* 0x00000040b7057824 */ /* 0x000fe200078e00ff */
[----:B------:R-:W-:-:S02]  /*0700*/  LOP3.LUT R3, R3, 0xfffffe00, RZ, 0xc0, !PT ;  /* 0xfffffe0003037812 */ /* 0x000fc400078ec0ff */
[----:B------:R-:W-:Y:S02]  /*0710*/  LOP3.LUT R191, R8, R10, R191, 0x1e, !PT ;  /* 0x0000000a08bf7212 */ /* 0x000fe400078e1ebf */
[----:B------:R-:W-:Y:S02]  /*0720*/  LOP3.LUT R5, R5, 0x1c0, RZ, 0xc0, !PT ;  /* 0x000001c005057812 */ /* 0x000fe400078ec0ff */
[----:B------:R-:W-:Y:S01]  /*0730*/  LOP3.LUT R176, R6, R176, R9, 0xf6, !PT ;  /* 0x000000b006b07212 */ /* 0x000fe200078ef609 */
[C---:B------:R-:W-:Y:S01]  /*0740*/  IMAD R6, R4.reuse, 0x400, R7 ;  /* 0x0000040004067824 */ /* 0x040fe200078e0207 */
[----:B------:R-:W-:Y:S01]  /*0750*/  SHF.R.U32.HI R177, RZ, 0x3, R5 ;  /* 0x00000003ffb17819 */ /* 0x000fe20000011605 */
[----:B------:R-:W-:Y:S01]  /*0760*/  IMAD R4, R4, 0x400, R3 ;  /* 0x0000040004047824 */ /* 0x000fe200078e0203 */
[----:B------:R-:W-:Y:S01]  /*0770*/  LOP3.LUT R0, R5, 0x8, R0, 0xf8, !PT ;  /* 0x0000000805007812 */ /* 0x000fe200078ef800 */
[----:B------:R-:W-:Y:S01]  /*0780*/  IMAD.IADD R191, R6, 0x1, R191 ;  /* 0x0000000106bf7824 */ /* 0x000fe200078e02bf */
[----:B------:R-:W-:-:S02]  /*0790*/  LOP3.LUT R178, R177, R178, R5, 0x1e, !PT ;  /* 0x000000b2b1b27212 */ /* 0x000fc400078e1e05 */
[----:B------:R-:W-:Y:S01]  /*07a0*/  LOP3.LUT R177, R0, R177, RZ, 0x3c, !PT ;  /* 0x000000b100b17212 */ /* 0x000fe200078e3cff */
[----:B------:R-:W-:Y:S01]  /*07b0*/  IMAD R0, R184, 0x400, R3 ;  /* 0x00000400b8007824 */ /* 0x000fe200078e0203 */
[----:B------:R-:W-:Y:S02]  /*07c0*/  SEL R168, R200, 0xffffffe0, !P4 ;  /* 0xffffffe0c8a87807 */ /* 0x000fe40006000000 */
[----:B------:R-:W-:Y:S01]  /*07d0*/  LEA R191, R191, UR6, 0x1 ;  /* 0x00000006bfbf7c11 */ /* 0x000fe2000f8e08ff */
[----:B------:R-:W-:Y:S01]  /*07e0*/  IMAD.IADD R179, R0, 0x1, R177 ;  /* 0x0000000100b37824 */ /* 0x000fe200078e02b1 */
[----:B------:R-:W-:Y:S01]  /*07f0*/  LEA R171, R171, UR5, 0x1 ;  /* 0x00000005abab7c11 */ /* 0x000fe2000f8e08ff */
[----:B------:R-:W-:Y:S01]  /*0800*/  IMAD.MOV.U32 R0, RZ, RZ, 0x40 ;  /* 0x00000040ff007424 */ /* 0x000fe200078e00ff */
[----:B------:R-:W-:Y:S01]  /*0810*/  SEL R200, R200, 0xffffffe0, !P1 ;  /* 0xffffffe0c8c87807 */ /* 0x000fe20004800000 */
[----:B------:R-:W-:Y:S01]  /*0820*/  IMAD.IADD R177, R177, 0x1, R4 ;  /* 0x00000001b1b17824 */ /* 0x000fe200078e0204 */
[----:B------:R-:W-:Y:S01]  /*0830*/  LEA R192, R192, UR5, 0x1 ;  /* 0x00000005c0c07c11 */ /* 0x000fe2000f8e08ff */
[C---:B------:R-:W-:Y:S01]  /*0840*/  VIADD R193, R191.reuse, 0x40 ;  /* 0x00000040bfc17836 */ /* 0x040fe20000000000 */
[----:B------:R-:W-:Y:S01]  /*0850*/  SEL R0, R0, 0xffffffc0, !P3 ;  /* 0xffffffc000007807 */ /* 0x000fe20005800000 */
[----:B------:R-:W-:Y:S01]  /*0860*/  @P2 VIADD R193, R191, 0xffffffc0 ;  /* 0xffffffc0bfc12836 */ /* 0x000fe20000000000 */
[----:B------:R-:W-:Y:S01]  /*0870*/  SEL R207, R207, 0x10, !P0 ;  /* 0x00000010cfcf7807 */ /* 0x000fe20004000000 */
[----:B------:R-:W-:Y:S01]  /*0880*/  IMAD.IADD R196, R192, 0x1, R200 ;  /* 0x00000001c0c47824 */ /* 0x000fe200078e02c8 */
[----:B------:R-:W-:Y:S01]  /*0890*/  SHF.R.S32.HI R187, RZ, 0x2, R2 ;  /* 0x00000002ffbb7819 */ /* 0x000fe20000011402 */
[--C-:B------:R-:W-:Y:S01]  /*08a0*/  IMAD.IADD R169, R0, 0x1, R171.reuse ;  /* 0x0000000100a97824 */ /* 0x100fe200078e02ab */
[----:B------:R-:W-:Y:S01]  /*08b0*/  LOP3.LUT R178, R178, R3, RZ, 0xfc, !PT ;  /* 0x00000003b2b27212 */ /* 0x000fe200078efcff */
[----:B------:R-:W-:Y:S01]  /*08c0*/  IMAD.IADD R170, R168, 0x1, R171 ;  /* 0x00000001a8aa7824 */ /* 0x000fe200078e02ab */
[----:B------:R-:W-:Y:S01]  /*08d0*/  LEA R176, R176, UR5, 0x1 ;  /* 0x00000005b0b07c11 */ /* 0x000fe2000f8e08ff */
[----:B------:R-:W-:Y:S01]  /*08e0*/  VIADD R194, R191, 0x420 ;  /* 0x00000420bfc27836 */ /* 0x000fe20000000000 */
[----:B------:R-:W-:Y:S01]  /*08f0*/  LEA R177, R177, UR4, 0x1 ;  /* 0x00000004b1b17c11 */ /* 0x000fe2000f8e08ff */
[----:B------:R-:W-:-:S02]  /*0900*/  IMAD.IADD R197, R192, 0x1, R207 ;  /* 0x00000001c0c57824 */ /* 0x000fc400078e02cf */
[----:B------:R-:W-:Y:S02]  /*0910*/  IMAD.IADD R195, R200, 0x1, R191 ;  /* 0x00000001c8c37824 */ /* 0x000fe400078e02bf */
[----:B------:R-:W-:Y:S02]  /*0920*/  IMAD R187, R184, 0x10, R187 ;  /* 0x00000010b8bb7824 */ /* 0x000fe400078e02bb */
[----:B------:R-:W-:Y:S02]  /*0930*/  IMAD.IADD R168, R168, 0x1, R169 ;  /* 0x00000001a8a87824 */ /* 0x000fe400078e02a9 */
[----:B------:R-:W-:Y:S02]  /*0940*/  @P1 VIADD R194, R191, 0x3e0 ;  /* 0x000003e0bfc21836 */ /* 0x000fe40000000000 */
[----:B------:R-:W-:Y:S02]  /*0950*/  IMAD.IADD R207, R207, 0x1, R196 ;  /* 0x00000001cfcf7824 */ /* 0x000fe400078e02c4 */
[----:B------:R-:W-:-:S07]  /*0960*/  IMAD.IADD R200, R200, 0x1, R193 ;  /* 0x00000001c8c87824 */ /* 0x000fce00078e02c1 */
.L_x_1199:
        /* <DEDUP_REMOVED lines=70> */
[-C--:B------:R-:W-:Y:S01]  /*0dd0*/  @!P1 IADD3 R6, R6, -R5.reuse, RZ ;  /* 0x8000000506069210 */ /* 0x080fe20007ffe0ff */
[----:B------:R-:W-:Y:S01]  /*0de0*/  @!P1 VIADD R11, R11, 0x1 ;  /* 0x000000010b0b9836 */ /* 0x000fe20000000000 */
[----:B------:R-:W-:Y:S02]  /*0df0*/  ISETP.NE.AND P1, PT, RZ, UR7, PT ;  /* 0x00000007ff007c0c */ /* 0x000fe4000bf25270 */
[----:B------:R-:W-:Y:S02]  /*0e00*/  ISETP.GE.U32.AND P3, PT, R6, R5, PT ;  /* 0x000000050600720c */ /* 0x000fe40003f66070 */
[----:B------:R-:W-:Y:S01]  /*0e10*/  LOP3.LUT R5, R0, UR20, RZ, 0x3c, !PT ;  /* 0x0000001400057c12 */ /* 0x000fe2000f8e3cff */
[----:B-1----:R-:W-:-:S03]  /*0e20*/  IMAD.WIDE.U32 R8, R4, R2, RZ ;  /* 0x0000000204087225 */ /* 0x002fc600078e00ff */
[----:B------:R-:W-:Y:S01]  /*0e30*/  ISETP.GE.AND P0, PT, R5, RZ, PT ;  /* 0x000000ff0500720c */ /* 0x000fe20003f06270 */
[----:B------:R-:W-:Y:S01]  /*0e40*/  IMAD R3, R4, R3, R9 ;  /* 0x0000000304037224 */ /* 0x000fe200078e0209 */
[----:B------:R-:W-:-:S05]  /*0e50*/  SEL R8, R8, RZ, P1 ;  /* 0x000000ff08087207 */ /* 0x000fca0000800000 */
[----:B------:R-:W-:-:S06]  /*0e60*/  @P3 VIADD R11, R11, 0x1 ;  /* 0x000000010b0b3836 */ /* 0x000fcc0000000000 */
        /* <DEDUP_REMOVED lines=14> */
.L_x_1192:
[----:B------:R-:W-:Y:S01]  /*0f50*/  UIMAD UR37, UR18, UR31, UR20 ;  /* 0x0000001f122572a4 */ /* 0x000fe2000f8e0214 */
[----:B------:R-:W-:-:S03]  /*0f60*/  ULDC UR29, c[0x0][0x2d4] ;  /* 0x0000b500001d7ab9 */ /* 0x000fc60000000800 */
[----:B------:R-:W-:-:S12]  /*0f70*/  UIMAD UR37, UR37, UR29, URZ ;  /* 0x0000001d252572a4 */ /* 0x000fd8000f8e023f */
.L_x_1193:
[----:B------:R-:W1:Y:S01]  /*0f80*/  LDC.64 R4, c[0x0][0x238] ;  /* 0x00008e00ff047b82 */ /* 0x000e620000000a00 */
[----:B------:R-:W-:Y:S01]  /*0f90*/  SHF.R.S32.HI R9, RZ, 0x1f, R186 ;  /* 0x0000001fff097819 */ /* 0x000fe200000114ba */
[----:B------:R-:W-:Y:S01]  /*0fa0*/  ULDC.64 UR10, c[0x0][0x250] ;  /* 0x00009400000a7ab9 */ /* 0x000fe20000000a00 */
[----:B------:R-:W-:Y:S01]  /*0fb0*/  SHF.R.S32.HI R189, RZ, 0x1f, R188 ;  /* 0x0000001fffbd7819 */ /* 0x000fe200000114bc */
[----:B------:R-:W-:Y:S01]  /*0fc0*/  IMAD.WIDE.U32 R12, R186, UR10, RZ ;  /* 0x0000000aba0c7c25 */ /* 0x000fe2000f8e00ff */
[----:B------:R-:W-:Y:S01]  /*0fd0*/  UIADD3 UR28, UP0, UR28, UR8, URZ ;  /* 0x000000081c1c7290 */ /* 0x000fe2000ff1e03f */
[----:B------:R-:W-:Y:S01]  /*0fe0*/  LEA R206, R190, UR5, 0x1 ;  /* 0x00000005bece7c11 */ /* 0x000fe2000f8e08ff */
[----:B------:R-:W-:Y:S01]  /*0ff0*/  ULDC.64 UR6, c[0x0][0x248] ;  /* 0x0000920000067ab9 */ /* 0x000fe20000000a00 */
[----:B------:R-:W2:Y:S01]  /*1000*/  LDC.64 R2, c[0x0][0x418] ;  /* 0x00010600ff027b82 */ /* 0x000ea20000000a00 */
[----:B------:R-:W-:Y:S01]  /*1010*/  IMAD R7, R9, UR10, RZ ;  /* 0x0000000a09077c24 */ /* 0x000fe2000f8e02ff */
[----:B------:R-:W-:Y:S01]  /*1020*/  ULDC.64 UR8, c[0x0][0x268] ;  /* 0x00009a0000087ab9 */ /* 0x000fe20000000a00 */
[----:B------:R-:W-:Y:S01]  /*1030*/  UIADD3.X UR4, UR45, UR4, URZ, UP0, !UPT ;  /* 0x000000042d047290 */ /* 0x000fe200087fe43f */
[----:B------:R-:W-:Y:S01]  /*1040*/  IMAD.WIDE.U32 R20, R186, UR6, RZ ;  /* 0x00000006ba147c25 */ /* 0x000fe2000f8e00ff */
[----:B------:R-:W-:-:S02]  /*1050*/  USHF.L.U32 UR46, UR10, 0x6, URZ ;  /* 0x000000060a2e7899 */ /* 0x000fc4000800063f */
[----:B------:R-:W-:Y:S01]  /*1060*/  UIMAD UR45, UR4, UR10, URZ ;  /* 0x0000000a042d72a4 */ /* 0x000fe2000f8e023f */
[----:B------:R-:W-:Y:S01]  /*1070*/  IMAD R6, R186, UR11, R7 ;  /* 0x0000000bba067c24 */ /* 0x000fe2000f8e0207 */
[----:B------:R-:W-:Y:S01]  /*1080*/  ULEA.HI.SX32 UR44, UR44, 0xffffffff, 0x1a ;  /* 0xffffffff2c2c7891 */ /* 0x000fe2000f8fd23f */
[----:B------:R-:W-:Y:S01]  /*1090*/  VIADD R205, R190, 0x1000 ;  /* 0x00001000becd7836 */ /* 0x000fe20000000000 */
[----:B------:R-:W-:Y:S01]  /*10a0*/  UIMAD UR45, UR28, UR11, UR45 ;  /* 0x0000000b1c2d72a4 */ /* 0x000fe2000f8e022d */
[----:B------:R-:W-:Y:S01]  /*10b0*/  IMAD.IADD R13, R13, 0x1, R6 ;  /* 0x000000010d0d7824 */ /* 0x000fe200078e0206 */
[----:B------:R-:W-:Y:S01]  /*10c0*/  UIADD3 UR38, UR42, UR38, URZ ;  /* 0x000000262a267290 */ /* 0x000fe2000fffe03f */
[----:B------:R-:W3:Y:S01]  /*10d0*/  LDC.64 R6, c[0x0][0x230] ;  /* 0x00008c00ff067b82 */ /* 0x000ee20000000a00 */
[C---:B-1----:R-:W-:Y:S02]  /*10e0*/  IMAD R14, R4.reuse, UR27, RZ ;  /* 0x0000001b040e7c24 */ /* 0x042fe4000f8e02ff */
[----:B------:R-:W-:-:S04]  /*10f0*/  IMAD.WIDE.U32 R18, R4, UR18, R188 ;  /* 0x0000001204127c25 */ /* 0x000fc8000f8e00bc */
[----:B------:R-:W-:Y:S02]  /*1100*/  IMAD R5, R5, UR18, R14 ;  /* 0x0000001205057c24 */ /* 0x000fe4000f8e020e */
[----:B--2---:R-:W-:Y:S02]  /*1110*/  IMAD R16, R2, UR27, RZ ;  /* 0x0000001b02107c24 */ /* 0x004fe4000f8e02ff */
[----:B------:R-:W-:Y:S02]  /*1120*/  IMAD.U32 R14, RZ, RZ, UR10 ;  /* 0x0000000aff0e7e24 */ /* 0x000fe4000f8e00ff */
[----:B------:R-:W-:Y:S02]  /*1130*/  IMAD.IADD R19, R19, 0x1, R5 ;  /* 0x0000000113137824 */ /* 0x000fe400078e0205 */
[----:B------:R-:W-:Y:S02]  /*1140*/  IMAD R4, R10, UR8, RZ ;  /* 0x000000080a047c24 */ /* 0x000fe4000f8e02ff */
[----:B------:R-:W-:-:S02]  /*1150*/  IMAD R16, R3, UR18, R16 ;  /* 0x0000001203107c24 */ /* 0x000fc4000f8e0210 */
[----:B------:R-:W-:-:S04]  /*1160*/  IMAD.WIDE.U32 R14, R14, UR28, R12 ;  /* 0x0000001c0e0e7c25 */ /* 0x000fc8000f8e000c */
[C---:B------:R-:W-:Y:S02]  /*1170*/  IMAD R3, R11.reuse, UR9, R4 ;  /* 0x000000090b037c24 */ /* 0x040fe4000f8e0204 */
[----:B------:R-:W-:Y:S01]  /*1180*/  IMAD.WIDE.U32 R18, R11, UR8, R18 ;  /* 0x000000080b127c25 */ /* 0x000fe2000f8e0012 */
[----:B------:R-:W-:-:S03]  /*1190*/  ULDC.64 UR8, c[0x0][0x220] ;  /* 0x0000880000087ab9 */ /* 0x000fc60000000a00 */
[----:B------:R-:W-:-:S04]  /*11a0*/  IMAD.WIDE.U32 R4, R2, UR18, R188 ;  /* 0x0000001202047c25 */ /* 0x000fc8000f8e00bc */
[----:B------:R-:W-:Y:S01]  /*11b0*/  IMAD.IADD R2, R19, 0x1, R3 ;  /* 0x0000000113027824 */ /* 0x000fe200078e0203 */
[----:B------:R-:W-:Y:S01]  /*11c0*/  IADD3 R3, P0, R18, R14, RZ ;  /* 0x0000000e12037210 */ /* 0x000fe20007f1e0ff */
[----:B------:R-:W-:Y:S02]  /*11d0*/  IMAD R13, R9, UR6, RZ ;  /* 0x00000006090d7c24 */ /* 0x000fe4000f8e02ff */
[----:B------:R-:W-:Y:S01]  /*11e0*/  IMAD.IADD R17, R5, 0x1, R16 ;  /* 0x0000000105117824 */ /* 0x000fe200078e0210 */
[----:B------:R-:W-:Y:S01]  /*11f0*/  IADD3.X R2, R2, UR45, R15, P0, !PT ;  /* 0x0000002d02027c10 */ /* 0x000fe200087fe40f */
[----:B------:R-:W-:Y:S01]  /*1200*/  IMAD R12, R186, UR7, R13 ;  /* 0x00000007ba0c7c24 */ /* 0x000fe2000f8e020d */
[----:B------:R-:W-:Y:S01]  /*1210*/  @P1 BAR.SYNC.DEFER_BLOCKING 0x0 ;  /* 0x0000000000001b1d */ /* 0x000fe20000010000 */
[----:B------:R-:W-:Y:S01]  /*1220*/  LEA R18, P0, R3, UR8, 0x1 ;  /* 0x0000000803127c11 */ /* 0x000fe2000f8008ff */
[----:B------:R-:W-:Y:S01]  /*1230*/  IMAD.MOV.U32 R16, RZ, RZ, R4 ;  /* 0x000000ffff107224 */ /* 0x000fe200078e0004 */
[----:B------:R-:W-:Y:S01]  /*1240*/  USHF.L.U64.HI UR45, UR10, 0x6, UR11 ;  /* 0x000000060a2d7899 */ /* 0x000fe2000801020b */
[----:B------:R-:W-:Y:S01]  /*1250*/  IMAD.IADD R21, R21, 0x1, R12 ;  /* 0x0000000115157824 */ /* 0x000fe200078e020c */
[----:B------:R-:W-:-:S03]  /*1260*/  LEA.HI.X R19, R3, UR9, R2, 0x1, P0 ;  /* 0x0000000903137c11 */ /* 0x000fc600080f0c02 */
[----:B------:R-:W1:Y:S01]  /*1270*/  LDC.64 R4, c[0x0][0x240] ;  /* 0x00009000ff047b82 */ /* 0x000e620000000a00 */
[C---:B---3--:R-:W-:Y:S01]  /*1280*/  IMAD R12, R6.reuse, UR27, RZ ;  /* 0x0000001b060c7c24 */ /* 0x048fe2000f8e02ff */
[----:B------:R-:W-:Y:S01]  /*1290*/  ULDC.64 UR8, c[0x0][0x260] ;  /* 0x0000980000087ab9 */ /* 0x000fe20000000a00 */
[----:B------:R-:W-:Y:S01]  /*12a0*/  IMAD.WIDE.U32 R26, R6, UR18, R188 ;  /* 0x00000012061a7c25 */ /* 0x000fe2000f8e00bc */
[----:B------:R-:W-:Y:S01]  /*12b0*/  IADD3 R13, P1, R186, UR42, RZ ;  /* 0x0000002aba0d7c10 */ /* 0x000fe2000ff3e0ff */
[----:B------:R-:W-:Y:S02]  /*12c0*/  ULDC.64 UR10, c[0x0][0x258] ;  /* 0x00009600000a7ab9 */ /* 0x000fe40000000a00 */
[----:B------:R-:W-:Y:S01]  /*12d0*/  IMAD R12, R7, UR18, R12 ;  /* 0x00000012070c7c24 */ /* 0x000fe2000f8e020c */
[----:B------:R-:W2:Y:S01]  /*12e0*/  LDC.64 R2, c[0x0][0x420] ;  /* 0x00010800ff027b82 */ /* 0x000ea20000000a00 */
[----:B------:R-:W-:Y:S02]  /*12f0*/  IMAD.U32 R14, RZ, RZ, UR6 ;  /* 0x00000006ff0e7e24 */ /* 0x000fe4000f8e00ff */
[----:B------:R-:W-:-:S02]  /*1300*/  IMAD.IADD R27, R27, 0x1, R12 ;  /* 0x000000011b1b7824 */ /* 0x000fc400078e020c */
[----:B------:R-:W-:Y:S01]  /*1310*/  IMAD.WIDE.U32 R14, R14, UR28, R20 ;  /* 0x0000001c0e0e7c25 */ /* 0x000fe2000f8e0014 */
[----:B------:R-:W-:Y:S02]  /*1320*/  IADD3 R20, P0, R18, UR46, RZ ;  /* 0x0000002e12147c10 */ /* 0x000fe4000ff1e0ff */
[----:B------:R-:W3:Y:S01]  /*1330*/  LDC.64 R6, c[0x0][0x228] ;  /* 0x00008a00ff067b82 */ /* 0x000ee20000000a00 */
[----:B------:R-:W-:Y:S01]  /*1340*/  IMAD R10, R10, UR8, RZ ;  /* 0x000000080a0a7c24 */ /* 0x000fe2000f8e02ff */
[----:B------:R-:W-:Y:S01]  /*1350*/  @!PT LDS RZ, [RZ] ;  /* 0x00000000fffff984 */ /* 0x000fe20000000800 */
[----:B------:R-:W-:Y:S01]  /*1360*/  @!PT LDS RZ, [RZ] ;  /* 0x00000000fffff984 */ /* 0x000fe20000000800 */
[----:B------:R-:W-:Y:S01]  /*1370*/  @!PT LDS RZ, [RZ] ;  /* 0x00000000fffff984 */ /* 0x000fe20000000800 */
[----:B------:R4:W-:Y:S01]  /*1380*/  LDGSTS.E.BYPASS.LTC128B.128 [R206+0xa000], desc[UR22][R18.64] ;  /* 0x0a00000012ce7fae */ /* 0x0009e2000b901d56 */
[----:B------:R-:W-:Y:S01]  /*1390*/  IADD3.X R21, R19, UR45, RZ, P0, !PT ;  /* 0x0000002d13157c10 */ /* 0x000fe200087fe4ff */
[----:B------:R-:W-:Y:S01]  /*13a0*/  IMAD.WIDE.U32 R26, R11, UR8, R26 ;  /* 0x000000080b1a7c25 */ /* 0x000fe2000f8e001a */
[----:B------:R-:W-:Y:S01]  /*13b0*/  UIMAD UR8, UR4, UR6, URZ ;  /* 0x00000006040872a4 */ /* 0x000fe2000f8e023f */
[----:B------:R-:W-:Y:S02]  /*13c0*/  IADD3 R22, P0, R20, UR46, RZ ;  /* 0x0000002e14167c10 */ /* 0x000fe4000ff1e0ff */
[----:B-1----:R-:W-:Y:S01]  /*13d0*/  IMAD.WIDE.U32 R24, R13, R4, R188 ;  /* 0x000000040d187225 */ /* 0x002fe200078e00bc */
[----:B------:R-:W-:Y:S01]  /*13e0*/  UIMAD UR8, UR28, UR7, UR8 ;  /* 0x000000071c0872a4 */ /* 0x000fe2000f8e0208 */
[----:B------:R-:W-:Y:S01]  /*13f0*/  IADD3.X R23, R21, UR45, RZ, P0, !PT ;  /* 0x0000002d15177c10 */ /* 0x000fe200087fe4ff */
[----:B------:R-:W-:Y:S04]  /*1400*/  LDGSTS.E.BYPASS.LTC128B.128 [R206+0xb000], desc[UR22][R20.64] ;  /* 0x0b00000014ce7fae */ /* 0x000fe8000b901d56 */
[----:B------:R-:W-:Y:S01]  /*1410*/  LDGSTS.E.BYPASS.LTC128B.128 [R206+0xc000], desc[UR22][R22.64] ;  /* 0x0c00000016ce7fae */ /* 0x000fe2000b901d56 */
[----:B--2---:R-:W-:Y:S01]  /*1420*/  IMAD.WIDE.U32 R16, R13, R2, R16 ;  /* 0x000000020d107225 */ /* 0x004fe200078e0010 */
[----:B----4-:R-:W-:-:S03]  /*1430*/  IADD3.X R19, R9, UR43, RZ, P1, !PT ;  /* 0x0000002b09137c10 */ /* 0x010fc60008ffe4ff */
[----:B------:R-:W-:Y:S02]  /*1440*/  IMAD R9, R11, UR9, R10 ;  /* 0x000000090b097c24 */ /* 0x000fe4000f8e020a */
[----:B------:R-:W-:Y:S02]  /*1450*/  IMAD R10, R19, R4, RZ ;  /* 0x00000004130a7224 */ /* 0x000fe400078e02ff */
[----:B------:R-:W-:Y:S01]  /*1460*/  IMAD.IADD R11, R27, 0x1, R9 ;  /* 0x000000011b0b7824 */ /* 0x000fe200078e0209 */
[----:B------:R-:W-:Y:S01]  /*1470*/  IADD3 R9, P0, R26, R14, RZ ;  /* 0x0000000e1a097210 */ /* 0x000fe20007f1e0ff */
[----:B------:R-:W-:Y:S02]  /*1480*/  IMAD R12, R19, R2, RZ ;  /* 0x00000002130c7224 */ /* 0x000fe400078e02ff */
[----:B------:R-:W-:Y:S01]  /*1490*/  IMAD R10, R13, R5, R10 ;  /* 0x000000050d0a7224 */ /* 0x000fe200078e020a */
[----:B------:R-:W-:Y:S01]  /*14a0*/  IADD3.X R14, R11, UR8, R15, P0, !PT ;  /* 0x000000080b0e7c10 */ /* 0x000fe200087fe40f */
[----:B------:R-:W-:Y:S01]  /*14b0*/  IMAD R12, R13, R3, R12 ;  /* 0x000000030d0c7224 */ /* 0x000fe200078e020c */
[----:B------:R-:W-:Y:S01]  /*14c0*/  ULDC.64 UR8, c[0x0][0x428] ;  /* 0x00010a0000087ab9 */ /* 0x000fe20000000a00 */
[----:B------:R-:W-:Y:S01]  /*14d0*/  IMAD.IADD R25, R25, 0x1, R10 ;  /* 0x0000000119197824 */ /* 0x000fe200078e020a */
[----:B------:R-:W-:Y:S01]  /*14e0*/  UIMAD UR47, UR26, UR8, URZ ;  /* 0x000000081a2f72a4 */ /* 0x000fe2000f8e023f */
[----:B---3--:R-:W-:-:S02]  /*14f0*/  IMAD R10, R6, UR27, RZ ;  /* 0x0000001b060a7c24 */ /* 0x008fc4000f8e02ff */
[----:B------:R-:W-:Y:S01]  /*1500*/  IMAD.IADD R17, R17, 0x1, R12 ;  /* 0x0000000111117824 */ /* 0x000fe200078e020c */
[----:B------:R-:W-:Y:S01]  /*1510*/  UIMAD UR47, UR20, UR9, UR47 ;  /* 0x00000009142f72a4 */ /* 0x000fe2000f8e022f */
[----:B------:R-:W-:Y:S02]  /*1520*/  IMAD.U32 R11, RZ, RZ, UR8 ;  /* 0x00000008ff0b7e24 */ /* 0x000fe4000f8e00ff */
[----:B------:R-:W-:Y:S01]  /*1530*/  IMAD R7, R7, UR18, R10 ;  /* 0x0000001207077c24 */ /* 0x000fe2000f8e020a */
[----:B------:R-:W-:Y:S01]  /*1540*/  ULDC.64 UR8, c[0x0][0x3e0] ;  /* 0x0000f80000087ab9 */ /* 0x000fe20000000a00 */
[----:B------:R-:W-:-:S04]  /*1550*/  IMAD.WIDE.U32 R24, R6, UR18, R24 ;  /* 0x0000001206187c25 */ /* 0x000fc8000f8e0018 */
[----:B------:R-:W-:-:S04]  /*1560*/  IMAD.WIDE.U32 R16, R11, UR20, R16 ;  /* 0x000000140b107c25 */ /* 0x000fc8000f8e0010 */
[----:B------:R-:W-:Y:S01]  /*1570*/  IMAD.IADD R25, R25, 0x1, R7 ;  /* 0x0000000119197824 */ /* 0x000fe200078e0207 */
[----:B------:R-:W-:Y:S01]  /*1580*/  LEA R212, P0, R16, UR8, 0x1 ;  /* 0x0000000810d47c11 */ /* 0x000fe2000f8008ff */
[----:B------:R-:W-:Y:S01]  /*1590*/  VIADD R7, R17, UR47 ;  /* 0x0000002f11077c36 */ /* 0x000fe20008000000 */
[----:B------:R-:W-:Y:S01]  /*15a0*/  UIMAD UR47, UR26, UR10, URZ ;  /* 0x0000000a1a2f72a4 */ /* 0x000fe2000f8e023f */
[----:B------:R-:W-:-:S03]  /*15b0*/  IMAD.U32 R6, RZ, RZ, UR10 ;  /* 0x0000000aff067e24 */ /* 0x000fc6000f8e00ff */
[----:B------:R-:W-:Y:S01]  /*15c0*/  UIMAD UR47, UR20, UR11, UR47 ;  /* 0x0000000b142f72a4 */ /* 0x000fe2000f8e022f */
[----:B------:R-:W-:Y:S01]  /*15d0*/  LEA.HI.X R213, R16, UR9, R7, 0x1, P0 ;  /* 0x0000000910d57c11 */ /* 0x000fe200080f0c07 */
[----:B------:R-:W-:Y:S01]  /*15e0*/  IMAD.WIDE.U32 R10, R6, UR20, R24 ;  /* 0x00000014060a7c25 */ /* 0x000fe2000f8e0018 */
[----:B------:R-:W-:Y:S01]  /*15f0*/  IADD3 R16, P0, R22, UR46, RZ ;  /* 0x0000002e16107c10 */ /* 0x000fe2000ff1e0ff */
[----:B------:R-:W-:Y:S01]  /*1600*/  ULDC.64 UR10, c[0x0][0x210] ;  /* 0x00008400000a7ab9 */ /* 0x000fe20000000a00 */
[----:B------:R-:W-:Y:S01]  /*1610*/  ULDC.64 UR8, c[0x0][0x218] ;  /* 0x0000860000087ab9 */ /* 0x000fe20000000a00 */
[----:B------:R-:W-:Y:S01]  /*1620*/  VIADD R6, R11, UR47 ;  /* 0x0000002f0b067c36 */ /* 0x000fe20008000000 */
[----:B------:R-:W-:Y:S01]  /*1630*/  IADD3.X R17, R23, UR45, RZ, P0, !PT ;  /* 0x0000002d17117c10 */ /* 0x000fe200087fe4ff */
[----:B------:R-:W-:Y:S01]  /*1640*/  ULEA.HI UR45, UR44, UR44, URZ, 0x1 ;  /* 0x0000002c2c2d7291 */ /* 0x000fe2000f8f083f */
[C---:B------:R-:W-:Y:S02]  /*1650*/  LEA R214, P1, R10.reuse, UR10, 0x1 ;  /* 0x0000000a0ad67c11 */ /* 0x040fe4000f8208ff */
[C---:B------:R-:W-:Y:S01]  /*1660*/  LEA R12, P0, R9.reuse, UR8, 0x1 ;  /* 0x00000008090c7c11 */ /* 0x040fe2000f8008ff */
[----:B------:R-:W-:Y:S01]  /*1670*/  USHF.L.U32 UR8, UR6, 0x6, URZ ;  /* 0x0000000606087899 */ /* 0x000fe2000800063f */
[----:B------:R-:W-:Y:S01]  /*1680*/  LEA.HI.X R215, R10, UR11, R6, 0x1, P1 ;  /* 0x0000000b0ad77c11 */ /* 0x000fe200088f0c06 */
[----:B------:R-:W-:Y:S01]  /*1690*/  USHF.L.U64.HI UR6, UR6, 0x6, UR7 ;  /* 0x0000000606067899 */ /* 0x000fe20008010207 */
[----:B------:R-:W-:Y:S01]  /*16a0*/  LEA.HI.X R13, R9, UR9, R14, 0x1, P0 ;  /* 0x00000009090d7c11 */ /* 0x000fe200080f0c0e */
[----:B------:R-:W-:Y:S01]  /*16b0*/  ULOP3.LUT UR9, UR45, 0xfffffffe, URZ, 0xc0, !UPT ;  /* 0xfffffffe2d097892 */ /* 0x000fe2000f8ec03f */
[----:B------:R-:W-:Y:S01]  /*16c0*/  LEA R14, P1, R2, R212, 0x6 ;  /* 0x000000d4020e7211 */ /* 0x000fe200078230ff */
[----:B------:R-:W-:Y:S01]  /*16d0*/  ULDC.64 UR10, c[0x0][0x2b0] ;  /* 0x0000ac00000a7ab9 */ /* 0x000fe20000000a00 */
[----:B------:R-:W-:Y:S01]  /*16e0*/  LEA R6, P0, R4, R214, 0x6 ;  /* 0x000000d604067211 */ /* 0x000fe200078030ff */
[----:B------:R-:W-:Y:S01]  /*16f0*/  UIADD3 UR9, UR44, -UR9, URZ ;  /* 0x800000092c097290 */ /* 0x000fe2000fffe03f */
[----:B------:R-:W-:Y:S01]  /*1700*/  LEA.HI.X R15, R2, R213, R3, 0x6, P1 ;  /* 0x000000d5020f7211 */ /* 0x000fe200008f3403 */
[----:B------:R-:W-:Y:S01]  /*1710*/  UIMAD.WIDE UR10, UR38, 0x4, UR10 ;  /* 0x00000004260a78a5 */ /* 0x000fe2000f8e020a */
[----:B------:R-:W1:Y:S01]  /*1720*/  S2R R3, SR_TID.X ;  /* 0x0000000000037919 */ /* 0x000e620000002100 */
[----:B------:R-:W-:Y:S01]  /*1730*/  UISETP.NE.AND UP0, UPT, UR9, 0x1, UPT ;  /* 0x000000010900788c */ /* 0x000fe2000bf05270 */
[----:B------:R-:W-:Y:S01]  /*1740*/  LEA.HI.X R7, R4, R215, R5, 0x6, P0 ;  /* 0x000000d704077211 */ /* 0x000fe200000f3405 */
[----:B------:R-:W-:Y:S01]  /*1750*/  IMAD.MOV.U32 R2, RZ, RZ, 0x4 ;  /* 0x00000004ff027424 */ /* 0x000fe200078e00ff */
[----:B------:R-:W-:Y:S01]  /*1760*/  IADD3 R4, P0, R12, UR8, RZ ;  /* 0x000000080c047c10 */ /* 0x000fe2000ff1e0ff */
[----:B------:R2:W-:Y:S02]  /*1770*/  LDGSTS.E.BYPASS.LTC128B.128 [R206+0xd000], desc[UR22][R16.64] ;  /* 0x0d00000010ce7fae */ /* 0x0005e4000b901d56 */
[----:B------:R-:W-:-:S02]  /*1780*/  PLOP3.LUT P2, PT, PT, PT, UP0, 0x80, 0x0 ;  /* 0x000000000000781c */ /* 0x000fc40003f4f008 */
[----:B------:R-:W0:Y:S01]  /*1790*/  LDGDEPBAR ;  /* 0x00000000000079af */ /* 0x000e220000000000 */
[----:B------:R-:W-:Y:S02]  /*17a0*/  IADD3.X R5, R13, UR6, RZ, P0, !PT ;  /* 0x000000060d057c10 */ /* 0x000fe400087fe4ff */
[----:B------:R-:W-:Y:S01]  /*17b0*/  SEL R205, R205, R190, !P2 ;  /* 0x000000becdcd7207 */ /* 0x000fe20005000000 */
[----:B------:R-:W-:Y:S01]  /*17c0*/  LDGSTS.E.BYPASS.LTC128B.128 [R206+0x4000], desc[UR22][R212.64] ;  /* 0x04000000d4ce7fae */ /* 0x000fe2000b901d56 */
[----:B------:R-:W-:Y:S02]  /*17d0*/  IADD3 R10, P0, R4, UR8, RZ ;  /* 0x00000008040a7c10 */ /* 0x000fe4000ff1e0ff */
[----:B------:R-:W-:Y:S01]  /*17e0*/  LEA R205, R205, UR5, 0x1 ;  /* 0x00000005cdcd7c11 */ /* 0x000fe2000f8e08ff */
[----:B------:R3:W-:Y:S01]  /*17f0*/  LDGSTS.E.BYPASS.LTC128B.128 [R206+0x5000], desc[UR22][R14.64] ;  /* 0x050000000ece7fae */ /* 0x0007e2000b901d56 */
[----:B------:R-:W-:-:S03]  /*1800*/  IADD3.X R11, R5, UR6, RZ, P0, !PT ;  /* 0x00000006050b7c10 */ /* 0x000fc600087fe4ff */
[----:B------:R-:W-:Y:S04]  /*1810*/  LDGSTS.E.BYPASS.LTC128B.128 [R205], desc[UR22][R214.64] ;  /* 0x00000000d6cd7fae */ /* 0x000fe8000b901d56 */
[----:B------:R-:W-:Y:S04]  /*1820*/  LDGSTS.E.BYPASS.LTC128B.128 [R205+0x1000], desc[UR22][R6.64] ;  /* 0x0100000006cd7fae */ /* 0x000fe8000b901d56 */
[----:B------:R-:W-:Y:S01]  /*1830*/  LDGSTS.E.BYPASS.LTC128B.128 [R206+0x6000], desc[UR22][R12.64] ;  /* 0x060000000cce7fae */ /* 0x000fe2000b901d56 */
[----:B--2---:R-:W-:-:S03]  /*1840*/  IADD3 R16, P0, R10, UR8, RZ ;  /* 0x000000080a107c10 */ /* 0x004fc6000ff1e0ff */
[----:B------:R2:W-:Y:S01]  /*1850*/  LDGSTS.E.BYPASS.LTC128B.128 [R206+0x7000], desc[UR22][R4.64] ;  /* 0x0700000004ce7fae */ /* 0x0005e2000b901d56 */
[----:B------:R-:W-:-:S03]  /*1860*/  IADD3.X R17, R11, UR6, RZ, P0, !PT ;  /* 0x000000060b117c10 */ /* 0x000fc600087fe4ff */
[----:B------:R4:W-:Y:S01]  /*1870*/  LDGSTS.E.BYPASS.LTC128B.128 [R206+0x8000], desc[UR22][R10.64] ;  /* 0x080000000ace7fae */ /* 0x0009e2000b901d56 */
[----:B---3--:R-:W-:Y:S01]  /*1880*/  IMAD.WIDE R14, R187, R2, UR10 ;  /* 0x0000000abb0e7e25 */ /* 0x008fe2000f8e0202 */
[----:B-1----:R-:W-:Y:S02]  /*1890*/  SHF.R.S32.HI R2, RZ, 0x1f, R3 ;  /* 0x0000001fff027819 */ /* 0x002fe40000011403 */
[----:B------:R4:W-:Y:S02]  /*18a0*/  LDGSTS.E.BYPASS.LTC128B.128 [R206+0x9000], desc[UR22][R16.64] ;  /* 0x0900000010ce7fae */ /* 0x0009e4000b901d56 */
[----:B------:R-:W-:Y:S02]  /*18b0*/  LEA.HI R2, R2, R3, RZ, 0x5 ;  /* 0x0000000302027211 */ /* 0x000fe400078f28ff */
[----:B------:R-:W0:Y:S02]  /*18c0*/  LDGDEPBAR ;  /* 0x00000000000079af */ /* 0x000e240000000000 */
[----:B------:R-:W-:Y:S01]  /*18d0*/  LOP3.LUT R218, R2, 0xffffffe0, RZ, 0xc0, !PT ;  /* 0xffffffe002da7812 */ /* 0x000fe200078ec0ff */
[----:B------:R-:W-:Y:S01]  /*18e0*/  UIMAD UR8, UR31, UR30, URZ ;  /* 0x0000001e1f0872a4 */ /* 0x000fe2000f8e023f */
[----:B------:R4:W5:Y:S03]  /*18f0*/  LDG.E R204, desc[UR22][R14.64] ;  /* 0x000000160ecc7981 */ /* 0x000966000c1e1900 */
[----:B------:R-:W-:Y:S01]  /*1900*/  IMAD.IADD R218, R3, 0x1, -R218 ;  /* 0x0000000103da7824 */ /* 0x000fe200078e0ada */
[----:B------:R-:W-:Y:S01]  /*1910*/  SHF.R.S32.HI R3, RZ, 0x5, R2 ;  /* 0x00000005ff037819 */ /* 0x000fe20000011402 */
[----:B------:R-:W-:Y:S01]  /*1920*/  USHF.R.S32.HI UR6, URZ, 0x1f, UR30 ;  /* 0x0000001f3f067899 */ /* 0x000fe2000801141e */
[----:B------:R4:W5:Y:S01]  /*1930*/  LDG.E R203, desc[UR22][R14.64+0x20] ;  /* 0x000020160ecb7981 */ /* 0x000962000c1e1900 */
[----:B------:R-:W-:-:S02]  /*1940*/  USHF.L.U32 UR7, UR8, 0x6, URZ ;  /* 0x0000000608077899 */ /* 0x000fc4000800063f */
[----:B--2---:R-:W-:Y:S01]  /*1950*/  IMAD R4, R3, UR8, R218 ;  /* 0x0000000803047c24 */ /* 0x004fe2000f8e02da */
[----:B------:R-:W-:Y:S01]  /*1960*/  UIMAD UR6, UR6, UR31, URZ ;  /* 0x0000001f060672a4 */ /* 0x000fe2000f8e023f */
[----:B------:R-:W-:Y:S01]  /*1970*/  IMAD.U32 R3, RZ, RZ, UR39 ;  /* 0x00000027ff037e24 */ /* 0x000fe2000f8e00ff */
[----:B------:R-:W-:Y:S01]  /*1980*/  USHF.R.S32.HI UR9, URZ, 0x1f, UR7 ;  /* 0x0000001f3f097899 */ /* 0x000fe20008011407 */
[----:B------:R-:W-:Y:S01]  /*1990*/  IMAD.U32 R2, RZ, RZ, UR35 ;  /* 0x00000023ff027e24 */ /* 0x000fe2000f8e00ff */
[----:B------:R-:W-:Y:S01]  /*19a0*/  UIMAD.WIDE UR46, UR18, UR29, UR42 ;  /* 0x0000001d122e72a5 */ /* 0x000fe2000f8e022a */
[----:B------:R-:W-:Y:S01]  /*19b0*/  SHF.R.S32.HI R5, RZ, 0x1f, R4 ;  /* 0x0000001fff057819 */ /* 0x000fe20000011404 */
[----:B------:R-:W-:Y:S01]  /*19c0*/  UIMAD.WIDE.U32 UR38, UR30, UR31, URZ ;  /* 0x0000001f1e2672a5 */ /* 0x000fe2000f8e003f */
[----:B------:R-:W-:Y:S01]  /*19d0*/  IADD3 R3, P1, P0, R4, UR7, R3 ;  /* 0x0000000704037c10 */ /* 0x000fe2000f83e003 */
[----:B------:R-:W-:Y:S01]  /*19e0*/  UIMAD UR6, UR36, UR30, UR6 ;  /* 0x0000001e240672a4 */ /* 0x000fe2000f8e0206 */
[----:B------:R4:W5:Y:S01]  /*19f0*/  LDG.E R202, desc[UR22][R14.64+0x80] ;  /* 0x000080160eca7981 */ /* 0x000962000c1e1900 */
[----:B------:R-:W-:Y:S01]  /*1a00*/  UIADD3 UR34, UP0, UR46, UR34, URZ ;  /* 0x000000222e227290 */ /* 0x000fe2000ff1e03f */
[----:B------:R-:W-:Y:S01]  /*1a10*/  IADD3.X R5, R5, UR9, R2, P1, P0 ;  /* 0x0000000905057c10 */ /* 0x000fe20008fe0402 */
[----:B------:R-:W-:Y:S01]  /*1a20*/  UIADD3 UR6, UR39, UR6, URZ ;  /* 0x0000000627067290 */ /* 0x000fe2000fffe03f */
[----:B------:R-:W-:Y:S01]  /*1a30*/  IADD3 R8, P0, R3, R8, RZ ;  /* 0x0000000803087210 */ /* 0x000fe20007f1e0ff */
[----:B------:R-:W-:Y:S01]  /*1a40*/  UIADD3.X UR33, UR47, UR33, URZ, UP0, !UPT ;  /* 0x000000212f217290 */ /* 0x000fe200087fe43f */
[----:B------:R4:W5:Y:S01]  /*1a50*/  LDG.E R201, desc[UR22][R14.64+0xa0] ;  /* 0x0000a0160ec97981 */ /* 0x000962000c1e1900 */
[----:B------:R-:W-:Y:S01]  /*1a60*/  UIMAD UR6, UR6, UR34, URZ ;  /* 0x00000022060672a4 */ /* 0x000fe2000f8e023f */
[----:B------:R-:W-:Y:S01]  /*1a70*/  IMAD.U32 R2, RZ, RZ, UR38 ;  /* 0x00000026ff027e24 */ /* 0x000fe2000f8e00ff */
[----:B------:R-:W-:-:S04]  /*1a80*/  DEPBAR.LE SB0, 0x1 ;  /* 0x000080400000791a */ /* 0x000fc80000000000 */
[----:B------:R-:W-:Y:S01]  /*1a90*/  IMAD.X R9, R5, 0x1, R0, P0 ;  /* 0x0000000105097824 */ /* 0x000fe200000e0600 */
[----:B------:R-:W-:Y:S01]  /*1aa0*/  UIMAD UR33, UR33, UR38, UR6 ;  /* 0x00000026212172a4 */ /* 0x000fe2000f8e0206 */
[----:B------:R-:W-:Y:S01]  /*1ab0*/  BAR.SYNC.DEFER_BLOCKING 0x0 ;  /* 0x0000000000007b1d */ /* 0x000fe20000010000 */
[----:B------:R-:W-:Y:S01]  /*1ac0*/  UISETP.GE.AND UP0, UPT, UR32, 0x1, UPT ;  /* 0x000000012000788c */ /* 0x000fe2000bf06270 */
[----:B------:R-:W-:Y:S01]  /*1ad0*/  IMAD.WIDE.U32 R8, R2, UR34, R8 ;  /* 0x0000002202087c25 */ /* 0x000fe2000f8e0008 */
[----:B------:R-:W-:Y:S02]  /*1ae0*/  CS2R R94, SRZ ;  /* 0x00000000005e7805 */ /* 0x000fe4000001ff00 */
[----:B------:R-:W-:Y:S02]  /*1af0*/  CS2R R92, SRZ ;  /* 0x00000000005c7805 */ /* 0x000fe4000001ff00 */
[----:B------:R-:W-:Y:S01]  /*1b00*/  CS2R R98, SRZ ;  /* 0x0000000000627805 */ /* 0x000fe2000001ff00 */
[----:B------:R-:W-:Y:S01]  /*1b10*/  ULDC.64 UR6, c[0x0][0x400] ;  /* 0x0001000000067ab9 */ /* 0x000fe20000000a00 */
[----:B------:R-:W-:Y:S01]  /*1b20*/  VIADD R0, R9, UR33 ;  /* 0x0000002109007c36 */ /* 0x000fe20008000000 */
[----:B------:R-:W-:Y:S01]  /*1b30*/  LEA R210, P0, R8, UR6, 0x2 ;  /* 0x0000000608d27c11 */ /* 0x000fe2000f8010ff */
[----:B------:R-:W-:Y:S01]  /*1b40*/  UIADD3 UR33, UR42, UR37, URZ ;  /* 0x000000252a217290 */ /* 0x000fe2000fffe03f */
[----:B------:R-:W-:Y:S01]  /*1b50*/  IMAD.U32 R3, RZ, RZ, UR39 ;  /* 0x00000027ff037e24 */ /* 0x000fe2000f8e00ff */
[----:B------:R-:W-:-:S02]  /*1b60*/  CS2R R96, SRZ ;  /* 0x0000000000607805 */ /* 0x000fc4000001ff00 */
[----:B------:R-:W-:Y:S01]  /*1b70*/  LEA.HI.X R211, R8, UR7, R0, 0x2, P0 ;  /* 0x0000000708d37c11 */ /* 0x000fe200080f1400 */
[----:B------:R-:W-:Y:S01]  /*1b80*/  ULDC.64 UR6, c[0x0][0x478] ;  /* 0x00011e0000067ab9 */ /* 0x000fe20000000a00 */
[----:B------:R-:W-:Y:S01]  /*1b90*/  PLOP3.LUT P0, PT, PT, PT, UP0, 0x80, 0x0 ;  /* 0x000000000000781c */ /* 0x000fe20003f0f008 */
[----:B------:R-:W-:Y:S01]  /*1ba0*/  UIMAD.WIDE UR32, UR33, 0x4, UR6 ;  /* 0x00000004212078a5 */ /* 0x000fe2000f8e0206 */
        /* <DEDUP_REMOVED lines=8> */
[----:B------:R4:W1:Y:S01]  /*1c30*/  LDSM.16.M88.4 R136, [R171+0xa000] ;  /* 0x00a00000ab88783b */ /* 0x0008620000000200 */
[----:B------:R-:W-:Y:S02]  /*1c40*/  CS2R R74, SRZ ;  /* 0x00000000004a7805 */ /* 0x000fe4000001ff00 */
[----:B------:R-:W-:-:S02]  /*1c50*/  CS2R R72, SRZ ;  /* 0x0000000000487805 */ /* 0x000fc4000001ff00 */
[----:B------:R-:W-:Y:S01]  /*1c60*/  CS2R R70, SRZ ;  /* 0x0000000000467805 */ /* 0x000fe2000001ff00 */
[----:B------:R4:W2:Y:S01]  /*1c70*/  LDSM.16.M88.4 R140, [R171+0xa800] ;  /* 0x00a80000ab8c783b */ /* 0x0008a20000000200 */
[----:B------:R-:W-:Y:S02]  /*1c80*/  CS2R R68, SRZ ;  /* 0x0000000000447805 */ /* 0x000fe4000001ff00 */
[----:B------:R-:W-:Y:S02]  /*1c90*/  CS2R R62, SRZ ;  /* 0x00000000003e7805 */ /* 0x000fe4000001ff00 */
[----:B------:R-:W-:Y:S01]  /*1ca0*/  CS2R R60, SRZ ;  /* 0x00000000003c7805 */ /* 0x000fe2000001ff00 */
[----:B------:R4:W3:Y:S01]  /*1cb0*/  LDSM.16.M88.4 R144, [R170+0xa000] ;  /* 0x00a00000aa90783b */ /* 0x0008e20000000200 */
[----:B------:R-:W-:Y:S02]  /*1cc0*/  CS2R R66, SRZ ;  /* 0x0000000000427805 */ /* 0x000fe4000001ff00 */
[----:B------:R-:W-:-:S02]  /*1cd0*/  CS2R R64, SRZ ;  /* 0x0000000000407805 */ /* 0x000fc4000001ff00 */
[----:B------:R-:W-:Y:S01]  /*1ce0*/  CS2R R58, SRZ ;  /* 0x00000000003a7805 */ /* 0x000fe2000001ff00 */
[----:B------:R4:W1:Y:S01]  /*1cf0*/  LDSM.16.M88.4 R148, [R170+0xa800] ;  /* 0x00a80000aa94783b */ /* 0x0008620000000200 */
[----:B------:R-:W-:Y:S02]  /*1d00*/  CS2R R56, SRZ ;  /* 0x0000000000387805 */ /* 0x000fe4000001ff00 */
[----:B------:R-:W-:Y:S02]  /*1d10*/  CS2R R54, SRZ ;  /* 0x0000000000367805 */ /* 0x000fe4000001ff00 */
[----:B------:R-:W-:Y:S01]  /*1d20*/  CS2R R52, SRZ ;  /* 0x0000000000347805 */ /* 0x000fe2000001ff00 */
[----:B------:R4:W1:Y:S01]  /*1d30*/  LDSM.16.M88.4 R152, [R169+0xa000] ;  /* 0x00a00000a998783b */ /* 0x0008620000000200 */
        /* <DEDUP_REMOVED lines=9> */
[----:B------:R-:W-:Y:S01]  /*1dd0*/  CS2R R36, SRZ ;  /* 0x0000000000247805 */ /* 0x000fe2000001ff00 */
[----:B------:R4:W1:Y:S01]  /*1de0*/  LDSM.16.M88.4 R164, [R168+0xa800] ;  /* 0x00a80000a8a4783b */ /* 0x0008620000000200 */
[----:B------:R-:W-:Y:S05]  /*1df0*/  @!P0 BRA `(.L_x_1194) ;  /* 0x0000003800188947 */ /* 0x000fea0003800000 */
[----:B------:R-:W2:Y:S01]  /*1e00*/  LDC.64 R6, c[0x0][0x3b8] ;  /* 0x0000ee00ff067b82 */ /* 0x000ea20000000a00 */
[----:B------:R-:W-:-:S07]  /*1e10*/  UIMAD UR6, UR18, UR31, UR20 ;  /* 0x0000001f120672a4 */ /* 0x000fce000f8e0214 */
[----:B------:R-:W1:Y:S01]  /*1e20*/  LDC R199, c[0x0][0x2dc] ;  /* 0x0000b700ffc77b82 */ /* 0x000e620000000800 */
[----:B--2---:R-:W2:Y:S04]  /*1e30*/  LDG.E.64 R4, desc[UR22][R6.64+0x8] ;  /* 0x0000081606047981 */ /* 0x004ea8000c1e1b00 */
[----:B------:R-:W3:Y:S01]  /*1e40*/  LDG.E.64 R2, desc[UR22][R6.64] ;  /* 0x0000001606027981 */ /* 0x000ee2000c1e1b00 */
[----:B------:R-:W-:Y:S01]  /*1e50*/  USHF.L.U32 UR6, UR6, 0x5, URZ ;  /* 0x0000000506067899 */ /* 0x000fe2000800063f */
[----:B------:R-:W-:-:S03]  /*1e60*/  SHF.R.S32.HI R208, RZ, 0x1f, R218 ;  /* 0x0000001fffd07819 */ /* 0x000fc600000114da */
[----:B------:R-:W-:Y:S01]  /*1e70*/  USHF.R.S32.HI UR9, URZ, 0x1f, UR6 ;  /* 0x0000001f3f097899 */ /* 0x000fe20008011406 */
[----:B------:R-:W-:Y:S01]  /*1e80*/  VIADD R175, R178, 0x1000 ;  /* 0x00001000b2af7836 */ /* 0x000fe20000000000 */
[----:B------:R-:W-:Y:S01]  /*1e90*/  UMOV UR7, UR33 ;  /* 0x0000002100077c82 */ /* 0x000fe20008000000 */
[----:B------:R-:W-:Y:S01]  /*1ea0*/  USHF.L.U32 UR33, UR8, 0x3, URZ ;  /* 0x0000000308217899 */ /* 0x000fe2000800063f */
[----:B------:R-:W-:Y:S02]  /*1eb0*/  VIADD R174, R179, 0x1000 ;  /* 0x00001000b3ae7836 */ /* 0x000fe40000000000 */
[----:B------:R-:W-:Y:S01]  /*1ec0*/  IMAD.U32 R0, RZ, RZ, UR21 ;  /* 0x00000015ff007e24 */ /* 0x000fe2000f8e00ff */
[----:B------:R-:W-:Y:S01]  /*1ed0*/  SEL R175, R175, R178, !P2 ;  /* 0x000000b2afaf7207 */ /* 0x000fe20005000000 */
[----:B------:R-:W-:Y:S01]  /*1ee0*/  IMAD.MOV.U32 R173, RZ, RZ, 0x20 ;  /* 0x00000020ffad7424 */ /* 0x000fe200078e00ff */
[----:B------:R-:W-:Y:S01]  /*1ef0*/  SEL R174, R174, R179, !P2 ;  /* 0x000000b3aeae7207 */ /* 0x000fe20005000000 */
[----:B------:R-:W-:-:S02]  /*1f00*/  IMAD.MOV.U32 R172, RZ, RZ, 0x40 ;  /* 0x00000040ffac7424 */ /* 0x000fc400078e00ff */
[----:B------:R-:W-:Y:S02]  /*1f10*/  IMAD.MOV.U32 R198, RZ, RZ, 0x4 ;  /* 0x00000004ffc67424 */ /* 0x000fe400078e00ff */
[----:B------:R-:W-:Y:S01]  /*1f20*/  IMAD.MOV.U32 R95, RZ, RZ, RZ ;  /* 0x000000ffff5f7224 */ /* 0x000fe200078e00ff */
[----:B------:R-:W-:Y:S02]  /*1f30*/  UIMAD UR31, UR8, 0x18, URZ ;  /* 0x00000018081f78a4 */ /* 0x000fe4000f8e023f */
[----:B------:R-:W-:Y:S02]  /*1f40*/  USHF.L.U32 UR30, UR8, 0x5, URZ ;  /* 0x00000005081e7899 */ /* 0x000fe4000800063f */
[----:B------:R-:W-:Y:S02]  /*1f50*/  UIMAD UR29, UR8, 0x28, URZ ;  /* 0x00000028081d78a4 */ /* 0x000fe4000f8e023f */
[----:B------:R-:W-:Y:S01]  /*1f60*/  UIMAD UR50, UR8, 0x38, URZ ;  /* 0x00000038083278a4 */ /* 0x000fe2000f8e023f */
[----:B--2---:R-:W-:Y:S01]  /*1f70*/  IADD3 R218, P1, P0, R4, UR6, R218 ;  /* 0x0000000604da7c10 */ /* 0x004fe2000f83e0da */
[----:B------:R-:W-:Y:S01]  /*1f80*/  UMOV UR6, UR32 ;  /* 0x0000002000067c82 */ /* 0x000fe20008000000 */
[----:B------:R-:W-:Y:S01]  /*1f90*/  USHF.L.U32 UR32, UR8, 0x4, URZ ;  /* 0x0000000408207899 */ /* 0x000fe2000800063f */
[----:B---3--:R-:W-:-:S02]  /*1fa0*/  R2UR UR34, R3 ;  /* 0x00000000032272ca */ /* 0x008fc400000e0000 */
[----:B------:R-:W-:Y:S01]  /*1fb0*/  R2UR UR35, R2 ;  /* 0x00000000022372ca */ /* 0x000fe200000e0000 */
[----:B------:R-:W-:Y:S01]  /*1fc0*/  UIADD3 UR49, UR32, 0x20, URZ ;  /* 0x0000002020317890 */ /* 0x000fe2000fffe03f */
[----:B------:R-:W-:Y:S01]  /*1fd0*/  IADD3.X R208, R5, UR9, R208, P1, P0 ;  /* 0x0000000905d07c10 */ /* 0x000fe20008fe04d0 */
[----:B------:R-:W-:Y:S01]  /*1fe0*/  IMAD R5, R0, 0x4, R185 ;  /* 0x0000000400057824 */ /* 0x000fe200078e02b9 */
[C---:B------:R-:W-:Y:S01]  /*1ff0*/  LOP3.LUT P1, RZ, R183.reuse, 0x4, RZ, 0xc0, !PT ;  /* 0x00000004b7ff7812 */ /* 0x040fe2000782c0ff */
[----:B------:R-:W-:Y:S01]  /*2000*/  UIADD3 UR48, UR33, UR49, URZ ;  /* 0x0000003121307290 */ /* 0x000fe2000fffe03f */
[----:B------:R-:W-:Y:S01]  /*2010*/  LOP3.LUT P0, RZ, R183, 0x2, RZ, 0xc0, !PT ;  /* 0x00000002b7ff7812 */ /* 0x000fe2000780c0ff */
[----:B------:R-:W-:Y:S02]  /*2020*/  UIMAD UR9, UR8, 0x30, URZ ;  /* 0x00000030080978a4 */ /* 0x000fe4000f8e023f */
[----:B------:R-:W-:Y:S01]  /*2030*/  UIADD3 UR47, UR33, UR48, URZ ;  /* 0x00000030212f7290 */ /* 0x000fe2000fffe03f */
[----:B------:R-:W-:Y:S01]  /*2040*/  ULDC UR8, c[0x0][0x270] ;  /* 0x00009c0000087ab9 */ /* 0x000fe20000000800 */
[----:B------:R-:W-:Y:S01]  /*2050*/  IMAD.WIDE.U32 R218, R218, -0x2daee0ad, RZ ;  /* 0xd2511f53dada7825 */ /* 0x000fe200078e00ff */
[----:B------:R-:W-:Y:S01]  /*2060*/  SEL R173, R173, 0xffffffe0, !P0 ;  /* 0xffffffe0adad7807 */ /* 0x000fe20004000000 */
[----:B------:R-:W-:Y:S01]  /*2070*/  UIADD3 UR46, UR33, UR47, URZ ;  /* 0x0000002f212e7290 */ /* 0x000fe2000fffe03f */
[----:B------:R-:W-:Y:S01]  /*2080*/  LOP3.LUT R5, R5, UR34, RZ, 0x3c, !PT ;  /* 0x0000002205057c12 */ /* 0x000fe2000f8e3cff */
[----:B------:R-:W-:Y:S01]  /*2090*/  ULDC.U8 UR37, c[0x0][0x388] ;  /* 0x0000e20000257ab9 */ /* 0x000fe20000000000 */
[----:B------:R-:W-:Y:S01]  /*20a0*/  SEL R172, R172, 0xffffffc0, !P1 ;  /* 0xffffffc0acac7807 */ /* 0x000fe20004800000 */
[----:B------:R-:W-:Y:S01]  /*20b0*/  IMAD.IADD R3, R177, 0x1, R173 ;  /* 0x00000001b1037824 */ /* 0x000fe200078e02ad */
[----:B------:R-:W-:Y:S01]  /*20c0*/  LOP3.LUT R216, R219, R5, RZ, 0x3c, !PT ;  /* 0x00000005dbd87212 */ /* 0x000fe200078e3cff */
[----:B------:R-:W-:Y:S01]  /*20d0*/  UIADD3 UR45, UR33, UR46, URZ ;  /* 0x0000002e212d7290 */ /* 0x000fe2000fffe03f */
[----:B------:R-:W-:Y:S01]  /*20e0*/  LEA R175, R175, UR5, 0x1 ;  /* 0x00000005afaf7c11 */ /* 0x000fe2000f8e08ff */
[----:B------:R-:W-:Y:S01]  /*20f0*/  IMAD.IADD R2, R177, 0x1, R172 ;  /* 0x00000001b1027824 */ /* 0x000fe200078e02ac */
[----:B------:R-:W-:Y:S01]  /*2100*/  LEA R174, R174, UR5, 0x1 ;  /* 0x00000005aeae7c11 */ /* 0x000fe2000f8e08ff */
[----:B------:R-:W-:Y:S01]  /*2110*/  IMAD.IADD R0, R172, 0x1, R3 ;  /* 0x00000001ac007824 */ /* 0x000fe200078e0203 */
[----:B------:R-:W-:Y:S01]  /*2120*/  LOP3.LUT R208, R208, UR35, RZ, 0x3c, !PT ;  /* 0x00000023d0d07c12 */ /* 0x000fe2000f8e3cff */
[----:B------:R-:W-:Y:S01]  /*2130*/  IMAD.WIDE.U32 R216, R216, -0x326172a9, RZ ;  /* 0xcd9e8d57d8d87825 */ /* 0x000fe200078e00ff */
[----:B------:R-:W-:Y:S01]  /*2140*/  UIADD3 UR43, UR33, UR45, URZ ;  /* 0x0000002d212b7290 */ /* 0x000fe2000fffe03f */
[----:B-1----:R-:W-:-:S11]  /*2150*/  ULDC UR36, c[0x0][0x2ec] ;  /* 0x0000bb0000247ab9 */ /* 0x002fd60000000800 */
.L_x_1197:
[----:B------:R-:W0:Y:S01]  /*2160*/  LDGDEPBAR ;  /* 0x00000000000079af */ /* 0x000e220000000000 */
[C---:B------:R-:W-:Y:S01]  /*2170*/  IMAD.IADD R181, R174.reuse, 0x1, R173 ;  /* 0x00000001aeb57824 */ /* 0x040fe200078e02ad */
[----:B------:R-:W-:Y:S01]  /*2180*/  UIADD3 UR38, UR35, -0x61c88647, URZ ;  /* 0x9e3779b923267890 */ /* 0x000fe2000fffe03f */
[----:B------:R-:W-:Y:S01]  /*2190*/  IMAD.IADD R182, R174, 0x1, R172 ;  /* 0x00000001aeb67824 */ /* 0x000fe200078e02ac */
[----:B------:R-:W-:Y:S01]  /*21a0*/  UIADD3 UR39, UR34, -0x4498517b, URZ ;  /* 0xbb67ae8522277890 */ /* 0x000fe2000fffe03f */
[----:B------:R-:W-:Y:S01]  /*21b0*/  IMAD.IADD R180, R172, 0x1, R181 ;  /* 0x00000001acb47824 */ /* 0x000fe200078e02b5 */
[----:B------:R-:W-:Y:S01]  /*21c0*/  UIADD3 UR42, UR34, 0x76cf5d0a, URZ ;  /* 0x76cf5d0a222a7890 */ /* 0x000fe2000fffe03f */
[----:B------:R-:W-:Y:S02]  /*21d0*/  IMAD.U32 R209, RZ, RZ, UR44 ;  /* 0x0000002cffd17e24 */ /* 0x000fe4000f8e00ff */
[----:B-----5:R-:W-:Y:S01]  /*21e0*/  FMUL.FTZ R248, R204, 1.4426950216293334961 ;  /* 0x3fb8aa3bccf87820 */ /* 0x020fe20000410000 */
[----:B------:R-:W-:Y:S01]  /*21f0*/  IMAD.U32 R220, RZ, RZ, UR6 ;  /* 0x00000006ffdc7e24 */ /* 0x000fe2000f8e00ff */
[----:B------:R-:W-:Y:S01]  /*2200*/  LOP3.LUT R224, R218, UR39, RZ, 0x3c, !PT ;  /* 0x00000027dae07c12 */ /* 0x000fe2000f8e3cff */
[----:B------:R-:W-:Y:S01]  /*2210*/  IMAD R209, R209, 0x4, R184 ;  /* 0x00000004d1d17824 */ /* 0x000fe200078e02b8 */
[----:B------:R-:W-:Y:S01]  /*2220*/  UIADD3 UR39, UR35, -0x255992d5, URZ ;  /* 0xdaa66d2b23277890 */ /* 0x000fe2000fffe03f */
[----:B------:R-:W-:Y:S01]  /*2230*/  IMAD.U32 R221, RZ, RZ, UR7 ;  /* 0x00000007ffdd7e24 */ /* 0x000fe2000f8e00ff */
[----:B------:R-:W-:Y:S01]  /*2240*/  LEA R232, P0, R187, R220, 0x2 ;  /* 0x000000dcbbe87211 */ /* 0x000fe200078010ff */
[----:B------:R-:W-:Y:S04]  /*2250*/  IMAD.WIDE.U32 R228, R209, -0x326172a9, RZ ;  /* 0xcd9e8d57d1e47825 */ /* 0x000fe800078e00ff */
[----:B------:R-:W-:Y:S01]  /*2260*/  FMUL.FTZ R250, R203, 1.4426950216293334961 ;  /* 0x3fb8aa3bcbfa7820 */ /* 0x000fe20000410000 */
[----:B------:R-:W-:Y:S01]  /*2270*/  UISETP.GE.AND UP2, UPT, UR44, 0x1, UPT ;  /* 0x000000012c00788c */ /* 0x000fe2000bf46270 */
[----:B------:R-:W-:Y:S01]  /*2280*/  LEA.HI.X.SX32 R233, R187, R221, 0x2, P0 ;  /* 0x000000ddbbe97211 */ /* 0x000fe200000f16ff */
[----:B------:R-:W-:Y:S01]  /*2290*/  VIADD R209, R209, 0x2 ;  /* 0x00000002d1d17836 */ /* 0x000fe20000000000 */
[-C--:B------:R-:W-:Y:S01]  /*22a0*/  LOP3.LUT R220, R229, R208.reuse, RZ, 0x3c, !PT ;  /* 0x000000d0e5dc7212 */ /* 0x080fe200078e3cff */
[----:B------:R-:W-:Y:S01]  /*22b0*/  FMUL.FTZ R252, R202, 1.4426950216293334961 ;  /* 0x3fb8aa3bcafc7820 */ /* 0x000fe20000410000 */
[----:B------:R-:W-:Y:S01]  /*22c0*/  LOP3.LUT R228, R217, UR38, R228, 0x96, !PT ;  /* 0x00000026d9e47c12 */ /* 0x000fe2000f8e96e4 */
[----:B------:R-:W-:Y:S01]  /*22d0*/  IMAD.WIDE.U32 R230, R209, -0x326172a9, RZ ;  /* 0xcd9e8d57d1e67825 */ /* 0x000fe200078e00ff */
[----:B------:R-:W-:Y:S04]  /*22e0*/  DEPBAR.LE SB0, 0x0 ;  /* 0x000080000000791a */ /* 0x000fe80000000000 */
[----:B------:R-:W-:Y:S01]  /*22f0*/  BAR.SYNC.DEFER_BLOCKING 0x0 ;  /* 0x0000000000007b1d */ /* 0x000fe20000010000 */
[----:B------:R-:W-:Y:S01]  /*2300*/  IMAD.WIDE.U32 R220, R220, -0x2daee0ad, RZ ;  /* 0xd2511f53dcdc7825 */ /* 0x000fe200078e00ff */
[----:B------:R-:W-:Y:S02]  /*2310*/  FSETP.NEU.FTZ.AND P0, PT, R204, -INF , PT ;  /* 0xff800000cc00780b */ /* 0x000fe40003f1d000 */
[----:B------:R-:W-:Y:S01]  /*2320*/  LOP3.LUT R226, R231, R208, RZ, 0x3c, !PT ;  /* 0x000000d0e7e27212 */ /* 0x000fe200078e3cff */
[----:B------:R-:W-:Y:S01]  /*2330*/  IMAD.WIDE.U32 R228, R228, -0x2daee0ad, RZ ;  /* 0xd2511f53e4e47825 */ /* 0x000fe200078e00ff */
[----:B------:R-:W-:Y:S02]  /*2340*/  LOP3.LUT R225, R224, R221, RZ, 0x3c, !PT ;  /* 0x000000dde0e17212 */ /* 0x000fe400078e3cff */
[----:B------:R-:W-:Y:S01]  /*2350*/  FSEL R248, R248, RZ, P0 ;  /* 0x000000fff8f87208 */ /* 0x000fe20000000000 */
[----:B------:R-:W-:Y:S01]  /*2360*/  IMAD.WIDE.U32 R226, R226, -0x2daee0ad, RZ ;  /* 0xd2511f53e2e27825 */ /* 0x000fe200078e00ff */
[----:B------:R-:W-:Y:S02]  /*2370*/  LOP3.LUT R240, R229, UR42, R220, 0x96, !PT ;  /* 0x0000002ae5f07c12 */ /* 0x000fe4000f8e96dc */
[----:B------:R-:W-:Y:S01]  /*2380*/  LOP3.LUT R230, R217, UR38, R230, 0x96, !PT ;  /* 0x00000026d9e67c12 */ /* 0x000fe2000f8e96e6 */
[----:B------:R-:W-:Y:S01]  /*2390*/  UIADD3 UR38, UR35, 0x3c6ef372, URZ ;  /* 0x3c6ef37223267890 */ /* 0x000fe2000fffe03f */
[----:B------:R-:W-:Y:S01]  /*23a0*/  LOP3.LUT R227, R224, R227, RZ, 0x3c, !PT ;  /* 0x000000e3e0e37212 */ /* 0x000fe200078e3cff */
[----:B------:R-:W-:Y:S01]  /*23b0*/  IMAD.WIDE.U32 R242, R225, -0x326172a9, RZ ;  /* 0xcd9e8d57e1f27825 */ /* 0x000fe200078e00ff */
[----:B------:R-:W-:Y:S03]  /*23c0*/  FSETP.NEU.FTZ.AND P0, PT, R203, -INF , PT ;  /* 0xff800000cb00780b */ /* 0x000fe60003f1d000 */
[----:B------:R-:W-:Y:S01]  /*23d0*/  IMAD.WIDE.U32 R230, R230, -0x2daee0ad, RZ ;  /* 0xd2511f53e6e67825 */ /* 0x000fe200078e00ff */
[----:B------:R-:W-:Y:S01]  /*23e0*/  LOP3.LUT R236, R216, UR38, RZ, 0x3c, !PT ;  /* 0x00000026d8ec7c12 */ /* 0x000fe2000f8e3cff */
[----:B------:R-:W-:Y:S01]  /*23f0*/  UIADD3 UR38, UR34, 0x32370b8f, URZ ;  /* 0x32370b8f22267890 */ /* 0x000fe2000fffe03f */
[----:B------:R-:W-:Y:S01]  /*2400*/  FSEL R250, R250, RZ, P0 ;  /* 0x000000fffafa7208 */ /* 0x000fe20000000000 */
[----:B------:R-:W-:Y:S01]  /*2410*/  IMAD.WIDE.U32 R238, R227, -0x326172a9, RZ ;  /* 0xcd9e8d57e3ee7825 */ /* 0x000fe200078e00ff */
[----:B------:R-:W-:Y:S01]  /*2420*/  LDSM.16.M88.4 R100, [R174] ;  /* 0x00000000ae64783b */ /* 0x000fe20000000200 */
[----:B------:R-:W-:Y:S02]  /*2430*/  FSETP.NEU.FTZ.AND P0, PT, R202, -INF , PT ;  /* 0xff800000ca00780b */ /* 0x000fe40003f1d000 */
[----:B------:R-:W-:Y:S03]  /*2440*/  IMAD.WIDE.U32 R240, R240, -0x326172a9, RZ ;  /* 0xcd9e8d57f0f07825 */ /* 0x000fe600078e00ff */
[----:B------:R-:W-:Y:S02]  /*2450*/  FSEL R252, R252, RZ, P0 ;  /* 0x000000fffcfc7208 */ /* 0x000fe40000000000 */
[----:B------:R-:W1:Y:S01]  /*2460*/  LDSM.16.M88.4 R104, [R171+0x6000] ;  /* 0x00600000ab68783b */ /* 0x000e620000000200 */
[----:B------:R-:W-:Y:S02]  /*2470*/  FSETP.NEU.FTZ.AND P0, PT, R201, -INF , PT ;  /* 0xff800000c900780b */ /* 0x000fe40003f1d000 */
[----:B------:R-:W-:Y:S05]  /*2480*/  LOP3.LUT R242, R241, UR39, R242, 0x96, !PT ;  /* 0x00000027f1f27c12 */ /* 0x000fea000f8e96f2 */
[----:B------:R-:W4:Y:S08]  /*2490*/  LDSM.16.M88.4 R108, [R174+0x1000] ;  /* 0x00100000ae6c783b */ /* 0x000f300000000200 */
[----:B------:R-:W2:Y:S08]  /*24a0*/  LDSM.16.M88.4 R112, [R171+0x6800] ;  /* 0x00680000ab70783b */ /* 0x000eb00000000200 */
[----:B------:R-:W3:Y:S04]  /*24b0*/  LDG.E R222, desc[UR22][R232.64] ;  /* 0x00000016e8de7981 */ /* 0x000ee8000c1e1900 */
[----:B------:R-:W-:Y:S08]  /*24c0*/  LDSM.16.M88.4 R116, [R181] ;  /* 0x00000000b574783b */ /* 0x000ff00000000200 */
[----:B------:R-:W3:Y:S01]  /*24d0*/  LDG.E R221, desc[UR22][R232.64+0x20] ;  /* 0x00002016e8dd7981 */ /* 0x000ee2000c1e1900 */
[-C--:B-1----:R-:W-:Y:S03]  /*24e0*/  HMMA.16816.F32 R4, R100, R104.reuse, RZ ;  /* 0x000000686404723c */ /* 0x082fe600000018ff */
[----:B------:R-:W1:Y:S03]  /*24f0*/  LDSM.16.M88.4 R120, [R170+0x6000] ;  /* 0x00600000aa78783b */ /* 0x000e660000000200 */
[C---:B----4-:R-:W-:Y:S05]  /*2500*/  HMMA.16816.F32 R8, R108.reuse, R104, RZ ;  /* 0x000000686c08723c */ /* 0x050fea00000018ff */
[----:B------:R-:W4:Y:S01]  /*2510*/  LDSM.16.M88.4 R124, [R181+0x1000] ;  /* 0x00100000b57c783b */ /* 0x000f220000000200 */
[-C--:B------:R-:W-:Y:S07]  /*2520*/  HMMA.16816.F32 R12, R108, R106.reuse, RZ ;  /* 0x0000006a6c0c723c */ /* 0x080fee00000018ff */
[----:B------:R-:W4:Y:S01]  /*2530*/  LDSM.16.M88.4 R128, [R170+0x6800] ;  /* 0x00680000aa80783b */ /* 0x000f220000000200 */
[C---:B------:R-:W-:Y:S07]  /*2540*/  HMMA.16816.F32 R16, R100.reuse, R106, RZ ;  /* 0x0000006a6410723c */ /* 0x040fee00000018ff */
[----:B------:R-:W-:Y:S01]  /*2550*/  LDSM.16.M88.4 R104, [R182] ;  /* 0x00000000b668783b */ /* 0x000fe20000000200 */
[-C--:B--2---:R-:W-:Y:S06]  /*2560*/  HMMA.16816.F32 R20, R100, R112.reuse, RZ ;  /* 0x000000706414723c */ /* 0x084fec00000018ff */
[C---:B------:R-:W-:Y:S01]  /*2570*/  HMMA.16816.F32 R24, R108.reuse, R112, RZ ;  /* 0x000000706c18723c */ /* 0x040fe200000018ff */
[----:B------:R-:W2:Y:S05]  /*2580*/  LDSM.16.M88.4 R132, [R169+0x6000] ;  /* 0x00600000a984783b */ /* 0x000eaa0000000200 */
[-C--:B------:R-:W-:Y:S03]  /*2590*/  HMMA.16816.F32 R28, R108, R114.reuse, RZ ;  /* 0x000000726c1c723c */ /* 0x080fe600000018ff */
[----:B------:R-:W2:Y:S03]  /*25a0*/  LDSM.16.M88.4 R108, [R182+0x1000] ;  /* 0x00100000b66c783b */ /* 0x000ea60000000200 */
[----:B------:R-:W-:Y:S05]  /*25b0*/  HMMA.16816.F32 R32, R100, R114, RZ ;  /* 0x000000726420723c */ /* 0x000fea00000018ff */
[----:B------:R-:W2:Y:S01]  /*25c0*/  LDSM.16.M88.4 R100, [R169+0x6800] ;  /* 0x00680000a964783b */ /* 0x000ea20000000200 */
[-C--:B-1----:R-:W-:Y:S06]  /*25d0*/  HMMA.16816.F32 R4, R116, R120.reuse, R4 ;  /* 0x000000787404723c */ /* 0x082fec0000001804 */
[C---:B----4-:R-:W-:Y:S01]  /*25e0*/  HMMA.16816.F32 R8, R124.reuse, R120, R8 ;  /* 0x000000787c08723c */ /* 0x050fe20000001808 */
[----:B------:R-:W-:Y:S05]  /*25f0*/  LDSM.16.M88.4 R112, [R180] ;  /* 0x00000000b470783b */ /* 0x000fea0000000200 */
[-C--:B------:R-:W-:Y:S03]  /*2600*/  HMMA.16816.F32 R12, R124, R122.reuse, R12 ;  /* 0x0000007a7c0c723c */ /* 0x080fe6000000180c */
[----:B------:R-:W5:Y:S03]  /*2610*/  LDG.E R220, desc[UR22][R232.64+0x80] ;  /* 0x00008016e8dc7981 */ /* 0x000f66000c1e1900 */
[C---:B------:R-:W-:Y:S01]  /*2620*/  HMMA.16816.F32 R16, R116.reuse, R122, R16 ;  /* 0x0000007a7410723c */ /* 0x040fe20000001810 */
[----:B------:R-:W1:Y:S05]  /*2630*/  LDSM.16.M88.4 R120, [R168+0x6000] ;  /* 0x00600000a878783b */ /* 0x000e6a0000000200 */
[-C--:B------:R-:W-:Y:S03]  /*2640*/  HMMA.16816.F32 R20, R116, R128.reuse, R20 ;  /* 0x000000807414723c */ /* 0x080fe60000001814 */
[----:B------:R4:W5:Y:S03]  /*2650*/  LDG.E R209, desc[UR22][R232.64+0xa0] ;  /* 0x0000a016e8d17981 */ /* 0x000966000c1e1900 */
[C---:B------:R-:W-:Y:S06]  /*2660*/  HMMA.16816.F32 R24, R124.reuse, R128, R24 ;  /* 0x000000807c18723c */ /* 0x040fec0000001818 */
[-C--:B------:R-:W-:Y:S06]  /*2670*/  HMMA.16816.F32 R28, R124, R130.reuse, R28 ;  /* 0x000000827c1c723c */ /* 0x080fec000000181c */
[----:B------:R-:W-:Y:S01]  /*2680*/  HMMA.16816.F32 R32, R116, R130, R32 ;  /* 0x000000827420723c */ /* 0x000fe20000001820 */
[----:B------:R-:W1:Y:S05]  /*2690*/  LDSM.16.M88.4 R116, [R180+0x1000] ;  /* 0x00100000b474783b */ /* 0x000e6a0000000200 */
[-C--:B--2---:R-:W-:Y:S05]  /*26a0*/  HMMA.16816.F32 R4, R104, R132.reuse, R4 ;  /* 0x000000846804723c */ /* 0x084fea0000001804 */
[----:B----4-:R-:W-:Y:S01]  /*26b0*/  LOP3.LUT R232, R231, UR42, R226, 0x96, !PT ;  /* 0x0000002ae7e87c12 */ /* 0x010fe2000f8e96e2 */
[C---:B------:R-:W-:Y:S01]  /*26c0*/  HMMA.16816.F32 R8, R108.reuse, R132, R8 ;  /* 0x000000846c08723c */ /* 0x040fe20000001808 */
[----:B------:R-:W-:Y:S04]  /*26d0*/  UIADD3 UR42, UR34, -0x126145ec, URZ ;  /* 0xed9eba14222a7890 */ /* 0x000fe8000fffe03f */
[C---:B------:R-:W-:Y:S01]  /*26e0*/  LOP3.LUT R226, R236.reuse, R243, RZ, 0x3c, !PT ;  /* 0x000000f3ece27212 */ /* 0x040fe200078e3cff */
[-C--:B------:R-:W-:Y:S05]  /*26f0*/  HMMA.16816.F32 R12, R108, R134.reuse, R12 ;  /* 0x000000866c0c723c */ /* 0x080fea000000180c */
[----:B------:R-:W-:Y:S01]  /*2700*/  LOP3.LUT R236, R236, R239, RZ, 0x3c, !PT ;  /* 0x000000efecec7212 */ /* 0x000fe200078e3cff */
[C---:B------:R-:W-:Y:S05]  /*2710*/  HMMA.16816.F32 R16, R104.reuse, R134, R16 ;  /* 0x000000866810723c */ /* 0x040fea0000001810 */
[----:B------:R-:W-:Y:S01]  /*2720*/  IMAD.WIDE.U32 R234, R226, -0x2daee0ad, RZ ;  /* 0xd2511f53e2ea7825 */ /* 0x000fe200078e00ff */
[-C--:B------:R-:W-:Y:S05]  /*2730*/  HMMA.16816.F32 R20, R104, R100.reuse, R20 ;  /* 0x000000646814723c */ /* 0x080fea0000001814 */
[----:B------:R-:W-:Y:S01]  /*2740*/  IMAD.WIDE.U32 R232, R232, -0x326172a9, RZ ;  /* 0xcd9e8d57e8e87825 */ /* 0x000fe200078e00ff */
[C---:B------:R-:W-:Y:S05]  /*2750*/  HMMA.16816.F32 R24, R108.reuse, R100, R24 ;  /* 0x000000646c18723c */ /* 0x040fea0000001818 */
[----:B------:R-:W-:Y:S01]  /*2760*/  LOP3.LUT R238, R233, UR39, R238, 0x96, !PT ;  /* 0x00000027e9ee7c12 */ /* 0x000fe2000f8e96ee */
[-C--:B------:R-:W-:Y:S01]  /*2770*/  HMMA.16816.F32 R28, R108, R102.reuse, R28 ;  /* 0x000000666c1c723c */ /* 0x080fe2000000181c */
[----:B------:R-:W-:Y:S04]  /*2780*/  UIADD3 UR39, UR35, 0x78dde6e4, URZ ;  /* 0x78dde6e423277890 */ /* 0x000fe8000fffe03f */
[----:B------:R-:W-:Y:S01]  /*2790*/  IMAD.WIDE.U32 R242, R242, -0x2daee0ad, RZ ;  /* 0xd2511f53f2f27825 */ /* 0x000fe200078e00ff */
[----:B------:R-:W-:Y:S01]  /*27a0*/  HMMA.16816.F32 R32, R104, R102, R32 ;  /* 0x000000666820723c */ /* 0x000fe20000001820 */
[----:B------:R-:W2:Y:S04]  /*27b0*/  LDSM.16.M88.4 R100, [R168+0x6800] ;  /* 0x00680000a864783b */ /* 0x000ea80000000200 */
[----:B------:R-:W-:Y:S01]  /*27c0*/  LOP3.LUT R234, R243, UR42, R234, 0x96, !PT ;  /* 0x0000002af3ea7c12 */ /* 0x000fe2000f8e96ea */
[-C--:B-1----:R-:W-:Y:S05]  /*27d0*/  HMMA.16816.F32 R4, R112, R120.reuse, R4 ;  /* 0x000000787004723c */ /* 0x082fea0000001804 */
[----:B------:R-:W-:Y:S01]  /*27e0*/  IMAD.WIDE.U32 R236, R236, -0x2daee0ad, RZ ;  /* 0xd2511f53ecec7825 */ /* 0x000fe200078e00ff */
[C---:B------:R-:W-:Y:S05]  /*27f0*/  HMMA.16816.F32 R8, R116.reuse, R120, R8 ;  /* 0x000000787408723c */ /* 0x040fea0000001808 */
[----:B------:R-:W-:Y:S01]  /*2800*/  LOP3.LUT R230, R237, UR38, R230, 0x96, !PT ;  /* 0x00000026ede67c12 */ /* 0x000fe2000f8e96e6 */
[----:B------:R-:W-:Y:S01]  /*2810*/  IMAD.WIDE.U32 R238, R238, -0x2daee0ad, RZ ;  /* 0xd2511f53eeee7825 */ /* 0x000fe200078e00ff */
[----:B------:R-:W-:Y:S01]  /*2820*/  LEA R120, R179, UR5, 0x1 ;  /* 0x00000005b3787c11 */ /* 0x000fe2000f8e08ff */
[-C--:B------:R-:W-:Y:S03]  /*2830*/  HMMA.16816.F32 R12, R116, R122.reuse, R12 ;  /* 0x0000007a740c723c */ /* 0x080fe6000000180c */
[----:B------:R-:W-:Y:S01]  /*2840*/  LOP3.LUT R236, R239, UR42, R236, 0x96, !PT ;  /* 0x0000002aefec7c12 */ /* 0x000fe2000f8e96ec */
[----:B------:R-:W-:Y:S01]  /*2850*/  IMAD.WIDE.U32 R244, R230, -0x326172a9, RZ ;  /* 0xcd9e8d57e6f47825 */ /* 0x000fe200078e00ff */
[----:B------:R-:W-:Y:S01]  /*2860*/  UIADD3 UR42, UR34, 0x646e171e, URZ ;  /* 0x646e171e222a7890 */ /* 0x000fe2000fffe03f */
[C---:B------:R-:W-:Y:S05]  /*2870*/  HMMA.16816.F32 R16, R112.reuse, R122, R16 ;  /* 0x0000007a7010723c */ /* 0x040fea0000001810 */
[----:B------:R-:W-:Y:S01]  /*2880*/  LOP3.LUT R232, R245, UR39, R232, 0x96, !PT ;  /* 0x00000027f5e87c12 */ /* 0x000fe2000f8e96e8 */
[----:B------:R-:W-:Y:S01]  /*2890*/  FFMA.FTZ R229, R5, UR36, -R248 ;  /* 0x0000002405e57c23 */ /* 0x000fe200080108f8 */
[----:B------:R-:W-:Y:S01]  /*28a0*/  FFMA.FTZ R231, R7, UR36, -R250 ;  /* 0x0000002407e77c23 */ /* 0x000fe200080108fa */
[----:B------:R-:W-:Y:S02]  /*28b0*/  FFMA.FTZ R223, R4, UR36, -R248 ;  /* 0x0000002404df7c23 */ /* 0x000fe400080108f8 */
[----:B------:R1:W-:Y:S01]  /*28c0*/  MUFU.EX2 R224, R229 ;  /* 0x000000e500e07308 */ /* 0x0003e20000000800 */
[----:B------:R-:W-:Y:S02]  /*28d0*/  IMAD.IADD R121, R120, 0x1, R173 ;  /* 0x0000000178797824 */ /* 0x000fe400078e02ad */
[----:B------:R-:W-:Y:S01]  /*28e0*/  FFMA.FTZ R227, R8, UR36, -R252 ;  /* 0x0000002408e37c23 */ /* 0x000fe200080108fc */
[----:B------:R-:W-:Y:S02]  /*28f0*/  IMAD.IADD R122, R120, 0x1, R172 ;  /* 0x00000001787a7824 */ /* 0x000fe400078e02ac */
[--C-:B------:R-:W-:Y:S01]  /*2900*/  FFMA.FTZ R225, R6, UR36, -R250.reuse ;  /* 0x0000002406e17c23 */ /* 0x100fe200080108fa */
[-C--:B--2---:R-:W-:Y:S03]  /*2910*/  HMMA.16816.F32 R20, R112, R100.reuse, R20 ;  /* 0x000000647014723c */ /* 0x084fe60000001814 */
[----:B------:R-:W-:Y:S01]  /*2920*/  IMAD.WIDE.U32 R236, R236, -0x326172a9, RZ ;  /* 0xcd9e8d57ecec7825 */ /* 0x000fe200078e00ff */
[----:B------:R-:W-:Y:S02]  /*2930*/  MUFU.EX2 R226, R231 ;  /* 0x000000e700e27308 */ /* 0x000fe40000000800 */
[C---:B------:R-:W-:Y:S05]  /*2940*/  HMMA.16816.F32 R24, R116.reuse, R100, R24 ;  /* 0x000000647418723c */ /* 0x040fea0000001818 */
[----:B------:R-:W-:Y:S01]  /*2950*/  FFMA.FTZ R18, R18, UR36, -R250 ;  /* 0x0000002412127c23 */ /* 0x000fe200080108fa */
[----:B-1----:R-:W-:Y:S01]  /*2960*/  LOP3.LUT R229, R235, UR38, R228, 0x96, !PT ;  /* 0x00000026ebe57c12 */ /* 0x002fe2000f8e96e4 */
[----:B------:R-:W-:Y:S01]  /*2970*/  FMUL.FTZ R228, R201, 1.4426950216293334961 ;  /* 0x3fb8aa3bc9e47820 */ /* 0x000fe20000410000 */
[-C--:B------:R-:W-:Y:S01]  /*2980*/  HMMA.16816.F32 R28, R116, R102.reuse, R28 ;  /* 0x00000066741c723c */ /* 0x080fe2000000181c */
[----:B------:R-:W1:Y:S01]  /*2990*/  MUFU.EX2 R223, R223 ;  /* 0x000000df00df7308 */ /* 0x000e620000000800 */
[----:B------:R-:W-:Y:S01]  /*29a0*/  UIADD3 UR38, UR35, 0x1715609d, URZ ;  /* 0x1715609d23267890 */ /* 0x000fe2000fffe03f */
[----:B------:R-:W-:Y:S01]  /*29b0*/  IMAD.WIDE.U32 R246, R229, -0x326172a9, RZ ;  /* 0xcd9e8d57e5f67825 */ /* 0x000fe200078e00ff */
[----:B------:R-:W-:Y:S02]  /*29c0*/  FSEL R131, R228, RZ, P0 ;  /* 0x000000ffe4837208 */ /* 0x000fe40000000000 */
[----:B------:R-:W-:Y:S05]  /*29d0*/  HMMA.16816.F32 R32, R112, R102, R32 ;  /* 0x000000667020723c */ /* 0x000fea0000001820 */
[----:B------:R-:W2:Y:S01]  /*29e0*/  MUFU.EX2 R225, R225 ;  /* 0x000000e100e17308 */ /* 0x000ea20000000800 */
[----:B------:R-:W-:Y:S05]  /*29f0*/  LOP3.LUT R230, R247, UR39, R240, 0x96, !PT ;  /* 0x00000027f7e67c12 */ /* 0x000fea000f8e96f0 */
[----:B------:R-:W-:Y:S04]  /*2a00*/  IMAD.WIDE.U32 R234, R234, -0x326172a9, RZ ;  /* 0xcd9e8d57eaea7825 */ /* 0x000fe800078e00ff */
[--C-:B------:R-:W-:Y:S01]  /*2a10*/  FFMA.FTZ R239, R11, UR36, -R131.reuse ;  /* 0x000000240bef7c23 */ /* 0x100fe20008010883 */
[----:B------:R-:W-:Y:S01]  /*2a20*/  UIADD3 UR39, UR34, -0x56f99767, URZ ;  /* 0xa906689922277890 */ /* 0x000fe2000fffe03f */
[----:B------:R-:W-:Y:S01]  /*2a30*/  LOP3.LUT R240, R235, UR38, R246, 0x96, !PT ;  /* 0x00000026ebf07c12 */ /* 0x000fe2000f8e96f6 */
[----:B------:R-:W-:Y:S01]  /*2a40*/  IMAD.WIDE.U32 R246, R230, -0x2daee0ad, RZ ;  /* 0xd2511f53e6f67825 */ /* 0x000fe200078e00ff */
[----:B------:R-:W-:Y:S01]  /*2a50*/  LOP3.LUT R235, R237, UR38, R244, 0x96, !PT ;  /* 0x00000026edeb7c12 */ /* 0x000fe2000f8e96f4 */
[----:B------:R4:W-:Y:S02]  /*2a60*/  MUFU.EX2 R230, R239 ;  /* 0x000000ef00e67308 */ /* 0x0009e40000000800 */
[----:B------:R-:W-:Y:S01]  /*2a70*/  FFMA.FTZ R19, R19, UR36, -R250 ;  /* 0x0000002413137c23 */ /* 0x000fe200080108fa */
[----:B------:R-:W-:Y:S01]  /*2a80*/  IMAD.WIDE.U32 R240, R240, -0x2daee0ad, RZ ;  /* 0xd2511f53f0f07825 */ /* 0x000fe200078e00ff */
[----:B------:R-:W-:Y:S01]  /*2a90*/  LOP3.LUT R233, R247, UR39, R242, 0x96, !PT ;  /* 0x00000027f7e97c12 */ /* 0x000fe2000f8e96f2 */
[----:B------:R-:W-:Y:S02]  /*2aa0*/  UIADD3 UR38, UR35, -0x4ab325aa, URZ ;  /* 0xb54cda5623267890 */ /* 0x000fe4000fffe03f */
[----:B------:R-:W-:Y:S01]  /*2ab0*/  FFMA.FTZ R21, R21, UR36, -R248 ;  /* 0x0000002415157c23 */ /* 0x000fe200080108f8 */
[----:B------:R-:W-:Y:S01]  /*2ac0*/  FFMA.FTZ R23, R23, UR36, -R250 ;  /* 0x0000002417177c23 */ /* 0x000fe200080108fa */
[----:B------:R-:W-:Y:S01]  /*2ad0*/  LOP3.LUT R246, R241, UR42, R246, 0x96, !PT ;  /* 0x0000002af1f67c12 */ /* 0x000fe2000f8e96f6 */
[----:B------:R-:W-:Y:S01]  /*2ae0*/  FFMA.FTZ R25, R25, UR36, -R252 ;  /* 0x0000002419197c23 */ /* 0x000fe200080108fc */
[--C-:B------:R-:W-:Y:S01]  /*2af0*/  SHF.R.U32.HI R237, RZ, 0x18, R240.reuse ;  /* 0x00000018ffed7819 */ /* 0x100fe200000116f0 */
[--C-:B------:R-:W-:Y:S01]  /*2b00*/  FFMA.FTZ R30, R30, UR36, -R131.reuse ;  /* 0x000000241e1e7c23 */ /* 0x100fe20008010883 */
[----:B------:R-:W-:Y:S01]  /*2b10*/  LOP3.LUT R180, R240, 0xffff, RZ, 0xc0, !PT ;  /* 0x0000fffff0b47812 */ /* 0x000fe200078ec0ff */
[--C-:B------:R-:W-:Y:S01]  /*2b20*/  FFMA.FTZ R26, R26, UR36, -R131.reuse ;  /* 0x000000241a1a7c23 */ /* 0x100fe20008010883 */
[----:B------:R-:W-:Y:S01]  /*2b30*/  SHF.R.U32.HI R249, RZ, 0x10, R240 ;  /* 0x00000010fff97819 */ /* 0x000fe200000116f0 */
[--C-:B------:R-:W-:Y:S01]  /*2b40*/  FFMA.FTZ R27, R27, UR36, -R131.reuse ;  /* 0x000000241b1b7c23 */ /* 0x100fe20008010883 */
[----:B------:R-:W-:Y:S01]  /*2b50*/  ISETP.LE.U32.AND P3, PT, R237, UR37, PT ;  /* 0x00000025ed007c0c */ /* 0x000fe2000bf63070 */
[----:B------:R-:W-:Y:S01]  /*2b60*/  IMAD.WIDE.U32 R244, R232, -0x2daee0ad, RZ ;  /* 0xd2511f53e8f47825 */ /* 0x000fe200078e00ff */
[----:B----4-:R-:W-:Y:S01]  /*2b70*/  LOP3.LUT R239, R240, 0xff, RZ, 0xc0, !PT ;  /* 0x000000fff0ef7812 */ /* 0x010fe200078ec0ff */
[----:B------:R-:W4:Y:S01]  /*2b80*/  MUFU.EX2 R227, R227 ;  /* 0x000000e300e37308 */ /* 0x000f220000000800 */
[----:B------:R-:W-:Y:S01]  /*2b90*/  LOP3.LUT R249, R249, 0xff, RZ, 0xc0, !PT ;  /* 0x000000fff9f97812 */ /* 0x000fe200078ec0ff */
[----:B------:R-:W-:Y:S01]  /*2ba0*/  IMAD.WIDE.U32 R240, R233, -0x326172a9, RZ ;  /* 0xcd9e8d57e9f07825 */ /* 0x000fe200078e00ff */
[----:B------:R-:W-:Y:S02]  /*2bb0*/  ISETP.LE.U32.AND P5, PT, R239, UR37, PT ;  /* 0x00000025ef007c0c */ /* 0x000fe4000bfa3070 */
[----:B------:R-:W-:Y:S01]  /*2bc0*/  SHF.R.U32.HI R180, RZ, 0x8, R180 ;  /* 0x00000008ffb47819 */ /* 0x000fe200000116b4 */
[--C-:B------:R-:W-:Y:S01]  /*2bd0*/  FFMA.FTZ R239, R15, UR36, -R131.reuse ;  /* 0x000000240fef7c23 */ /* 0x100fe20008010883 */
[----:B------:R-:W-:Y:S01]  /*2be0*/  LOP3.LUT R237, R241, UR38, R234, 0x96, !PT ;  /* 0x00000026f1ed7c12 */ /* 0x000fe2000f8e96ea */
[----:B------:R-:W-:Y:S01]  /*2bf0*/  IMAD.WIDE.U32 R242, R235, -0x2daee0ad, RZ ;  /* 0xd2511f53ebf27825 */ /* 0x000fe200078e00ff */
[----:B------:R-:W-:Y:S01]  /*2c00*/  LOP3.LUT R235, R245, UR39, R238, 0x96, !PT ;  /* 0x00000027f5eb7c12 */ /* 0x000fe2000f8e96ee */
[----:B------:R1:W-:Y:S01]  /*2c10*/  MUFU.EX2 R234, R239 ;  /* 0x000000ef00ea7308 */ /* 0x0003e20000000800 */
[----:B------:R-:W-:Y:S01]  /*2c20*/  SHF.R.U32.HI R245, RZ, 0x18, R240 ;  /* 0x00000018fff57819 */ /* 0x000fe200000116f0 */
[--C-:B------:R-:W-:Y:S01]  /*2c30*/  FFMA.FTZ R238, R14, UR36, -R131.reuse ;  /* 0x000000240eee7c23 */ /* 0x100fe20008010883 */
[----:B------:R-:W-:Y:S01]  /*2c40*/  LOP3.LUT R135, R242, 0xff, RZ, 0xc0, !PT ;  /* 0x000000fff2877812 */ /* 0x000fe200078ec0ff */
[--C-:B------:R-:W-:Y:S01]  /*2c50*/  FFMA.FTZ R229, R10, UR36, -R131.reuse ;  /* 0x000000240ae57c23 */ /* 0x100fe20008010883 */
[--C-:B------:R-:W-:Y:S01]  /*2c60*/  SHF.R.U32.HI R134, RZ, 0x18, R242.reuse ;  /* 0x00000018ff867819 */ /* 0x100fe200000116f2 */
[----:B------:R-:W-:Y:S01]  /*2c70*/  IMAD.WIDE.U32 R10, R235, -0x326172a9, RZ ;  /* 0xcd9e8d57eb0a7825 */ /* 0x000fe200078e00ff */
[----:B------:R-:W-:Y:S03]  /*2c80*/  SHF.R.U32.HI R133, RZ, 0x10, R242 ;  /* 0x00000010ff857819 */ /* 0x000fe600000116f2 */
[----:B------:R2:W-:Y:S01]  /*2c90*/  MUFU.EX2 R233, R238 ;  /* 0x000000ee00e97308 */ /* 0x0005e20000000800 */
[----:B------:R-:W-:Y:S01]  /*2ca0*/  LOP3.LUT R130, R242, 0xffff, RZ, 0xc0, !PT ;  /* 0x0000fffff2827812 */ /* 0x000fe200078ec0ff */
[----:B------:R-:W-:Y:S01]  /*2cb0*/  FFMA.FTZ R232, R13, UR36, -R252 ;  /* 0x000000240de87c23 */ /* 0x000fe200080108fc */
[----:B------:R-:W-:Y:S01]  /*2cc0*/  LOP3.LUT R242, R240, 0xffff, RZ, 0xc0, !PT ;  /* 0x0000fffff0f27812 */ /* 0x000fe200078ec0ff */
[----:B------:R-:W-:Y:S01]  /*2cd0*/  FFMA.FTZ R235, R16, UR36, -R248 ;  /* 0x0000002410eb7c23 */ /* 0x000fe200080108f8 */
[----:B------:R-:W-:Y:S01]  /*2ce0*/  LOP3.LUT R241, R11, UR38, R236, 0x96, !PT ;  /* 0x000000260bf17c12 */ /* 0x000fe2000f8e96ec */
[----:B------:R-:W-:Y:S01]  /*2cf0*/  FFMA.FTZ R131, R31, UR36, -R131 ;  /* 0x000000241f837c23 */ /* 0x000fe20008010883 */
[----:B------:R-:W-:Y:S01]  /*2d00*/  LOP3.LUT R236, R237, 0xffff, RZ, 0xc0, !PT ;  /* 0x0000ffffedec7812 */ /* 0x000fe200078ec0ff */
[----:B------:R-:W-:Y:S01]  /*2d10*/  FFMA.FTZ R231, R9, UR36, -R252 ;  /* 0x0000002409e77c23 */ /* 0x000fe200080108fc */
[----:B------:R-:W-:Y:S01]  /*2d20*/  LOP3.LUT R251, R243, UR42, R244, 0x96, !PT ;  /* 0x0000002af3fb7c12 */ /* 0x000fe2000f8e96f4 */
[----:B-1----:R-:W-:Y:S01]  /*2d30*/  FFMA.FTZ R239, R17, UR36, -R248 ;  /* 0x0000002411ef7c23 */ /* 0x002fe200080108f8 */
[----:B------:R-:W-:Y:S01]  /*2d40*/  SHF.R.U32.HI R7, RZ, 0x8, R236 ;  /* 0x00000008ff077819 */ /* 0x000fe200000116ec */
[----:B------:R-:W-:Y:S01]  /*2d50*/  FFMA.FTZ R9, R20, UR36, -R248 ;  /* 0x0000002414097c23 */ /* 0x000fe200080108f8 */
[----:B------:R-:W-:Y:S01]  /*2d60*/  LOP3.LUT R243, R240, 0xff, RZ, 0xc0, !PT ;  /* 0x000000fff0f37812 */ /* 0x000fe200078ec0ff */
[----:B------:R1:W-:Y:S01]  /*2d70*/  MUFU.EX2 R236, R239 ;  /* 0x000000ef00ec7308 */ /* 0x0003e20000000800 */
[----:B------:R-:W-:Y:S01]  /*2d80*/  SHF.R.U32.HI R244, RZ, 0x10, R240 ;  /* 0x00000010fff47819 */ /* 0x000fe200000116f0 */
[----:B------:R-:W-:Y:S01]  /*2d90*/  FFMA.FTZ R34, R34, UR36, -R250 ;  /* 0x0000002422227c23 */ /* 0x000fe200080108fa */
[----:B--2---:R-:W-:Y:S02]  /*2da0*/  LOP3.LUT R238, R237, 0xff, RZ, 0xc0, !PT ;  /* 0x000000ffedee7812 */ /* 0x004fe400078ec0ff */
[----:B------:R-:W-:Y:S02]  /*2db0*/  LOP3.LUT R6, R10, 0xff, RZ, 0xc0, !PT ;  /* 0x000000ff0a067812 */ /* 0x000fe400078ec0ff */
[----:B------:R-:W-:Y:S03]  /*2dc0*/  ISETP.LE.U32.AND P6, PT, R238, UR37, PT ;  /* 0x00000025ee007c0c */ /* 0x000fe6000bfc3070 */
[----:B------:R2:W3:Y:S01]  /*2dd0*/  MUFU.EX2 R228, R231 ;  /* 0x000000e700e47308 */ /* 0x0004e20000000800 */
[----:B------:R-:W-:Y:S02]  /*2de0*/  LOP3.LUT R238, R7, 0xffff, RZ, 0xc0, !PT ;  /* 0x0000ffff07ee7812 */ /* 0x000fe400078ec0ff */
[--C-:B------:R-:W-:Y:S02]  /*2df0*/  SHF.R.U32.HI R7, RZ, 0x18, R237.reuse ;  /* 0x00000018ff077819 */ /* 0x100fe400000116ed */
[----:B------:R-:W-:Y:S02]  /*2e00*/  ISETP.LE.U32.AND P2, PT, R238, UR37, PT ;  /* 0x00000025ee007c0c */ /* 0x000fe4000bf43070 */
[----:B------:R-:W-:Y:S03]  /*2e10*/  ISETP.LE.U32.AND P4, PT, R7, UR37, PT ;  /* 0x0000002507007c0c */ /* 0x000fe6000bf83070 */
[----:B------:R-:W3:Y:S01]  /*2e20*/  MUFU.EX2 R229, R229 ;  /* 0x000000e500e57308 */ /* 0x000ee20000000800 */
[----:B-1----:R-:W-:Y:S02]  /*2e30*/  SHF.R.U32.HI R239, RZ, 0x10, R237 ;  /* 0x00000010ffef7819 */ /* 0x002fe400000116ed */
[----:B------:R-:W-:Y:S01]  /*2e40*/  LOP3.LUT R7, R241, 0xff, RZ, 0xc0, !PT ;  /* 0x000000fff1077812 */ /* 0x000fe200078ec0ff */
[----:B------:R-:W-:Y:S01]  /*2e50*/  @!P6 FADD.FTZ R223, -R223, -RZ ;  /* 0x800000ffdfdfe221 */ /* 0x000fe20000010100 */
[----:B------:R-:W-:Y:S02]  /*2e60*/  LOP3.LUT R238, R239, 0xff, RZ, 0xc0, !PT ;  /* 0x000000ffefee7812 */ /* 0x000fe400078ec0ff */
[----:B------:R-:W-:Y:S03]  /*2e70*/  LOP3.LUT R239, R241, 0xffff, RZ, 0xc0, !PT ;  /* 0x0000fffff1ef7812 */ /* 0x000fe600078ec0ff */
[----:B------:R-:W-:Y:S01]  /*2e80*/  MUFU.EX2 R237, R18 ;  /* 0x0000001200ed7308 */ /* 0x000fe20000000800 */
[----:B------:R-:W-:Y:S01]  /*2e90*/  ISETP.LE.U32.AND P0, PT, R238, UR37, PT ;  /* 0x00000025ee007c0c */ /* 0x000fe2000bf03070 */
[----:B--2---:R-:W-:Y:S01]  /*2ea0*/  FFMA.FTZ R231, R12, UR36, -R252 ;  /* 0x000000240ce77c23 */ /* 0x004fe200080108fc */
[----:B------:R-:W-:Y:S01]  /*2eb0*/  ISETP.LE.U32.AND P6, PT, R7, UR37, PT ;  /* 0x0000002507007c0c */ /* 0x000fe2000bfc3070 */
[----:B------:R-:W-:Y:S01]  /*2ec0*/  @!P2 FADD.FTZ R224, -R224, -RZ ;  /* 0x800000ffe0e0a221 */ /* 0x000fe20000010100 */
[----:B------:R-:W-:Y:S01]  /*2ed0*/  SHF.R.U32.HI R239, RZ, 0x8, R239 ;  /* 0x00000008ffef7819 */ /* 0x000fe200000116ef */
[----:B------:R-:W-:Y:S01]  /*2ee0*/  @!P4 FADD.FTZ R226, -R226, -RZ ;  /* 0x800000ffe2e2c221 */ /* 0x000fe20000010100 */
[--C-:B------:R-:W-:Y:S03]  /*2ef0*/  SHF.R.U32.HI R7, RZ, 0x10, R241.reuse ;  /* 0x00000010ff077819 */ /* 0x100fe600000116f1 */
[----:B------:R-:W1:Y:S01]  /*2f00*/  MUFU.EX2 R231, R231 ;  /* 0x000000e700e77308 */ /* 0x000e620000000800 */
[----:B------:R-:W-:Y:S02]  /*2f10*/  LOP3.LUT R239, R239, 0xffff, RZ, 0xc0, !PT ;  /* 0x0000ffffefef7812 */ /* 0x000fe400078ec0ff */
[----:B------:R-:W-:Y:S02]  /*2f20*/  SHF.R.U32.HI R241, RZ, 0x18, R241 ;  /* 0x00000018fff17819 */ /* 0x000fe400000116f1 */
[----:B------:R-:W-:Y:S01]  /*2f30*/  ISETP.LE.U32.AND P2, PT, R239, UR37, PT ;  /* 0x00000025ef007c0c */ /* 0x000fe2000bf43070 */
[----:B------:R-:W-:Y:S01]  /*2f40*/  @!P0 FADD.FTZ R225, -R225, -RZ ;  /* 0x800000ffe1e18221 */ /* 0x000fe20000010100 */
[----:B------:R-:W-:Y:S01]  /*2f50*/  LOP3.LUT R7, R7, 0xff, RZ, 0xc0, !PT ;  /* 0x000000ff07077812 */ /* 0x000fe200078ec0ff */
[----:B----4-:R-:W-:Y:S01]  /*2f60*/  @!P6 FADD.FTZ R227, -R227, -RZ ;  /* 0x800000ffe3e3e221 */ /* 0x010fe20000010100 */
[----:B------:R-:W-:Y:S01]  /*2f70*/  LOP3.LUT R240, R10, 0xffff, RZ, 0xc0, !PT ;  /* 0x0000ffff0af07812 */ /* 0x000fe200078ec0ff */
[----:B------:R-:W2:Y:S01]  /*2f80*/  MUFU.EX2 R232, R232 ;  /* 0x000000e800e87308 */ /* 0x000ea20000000800 */
[----:B------:R-:W-:Y:S01]  /*2f90*/  ISETP.LE.U32.AND P4, PT, R241, UR37, PT ;  /* 0x00000025f1007c0c */ /* 0x000fe2000bf83070 */
[--C-:B------:R-:W-:Y:S01]  /*2fa0*/  FFMA.FTZ R241, R22, UR36, -R250.reuse ;  /* 0x0000002416f17c23 */ /* 0x100fe200080108fa */
[----:B------:R-:W-:Y:S01]  /*2fb0*/  ISETP.LE.U32.AND P0, PT, R7, UR37, PT ;  /* 0x0000002507007c0c */ /* 0x000fe2000bf03070 */
[----:B------:R-:W-:Y:S01]  /*2fc0*/  FFMA.FTZ R250, R35, UR36, -R250 ;  /* 0x0000002423fa7c23 */ /* 0x000fe200080108fa */
[----:B------:R-:W-:Y:S02]  /*2fd0*/  ISETP.LE.U32.AND P6, PT, R6, UR37, PT ;  /* 0x0000002506007c0c */ /* 0x000fe4000bfc3070 */
[----:B------:R-:W-:Y:S01]  /*2fe0*/  SHF.R.U32.HI R7, RZ, 0x8, R240 ;  /* 0x00000008ff077819 */ /* 0x000fe200000116f0 */
[----:B---3--:R-:W-:Y:S01]  /*2ff0*/  @!P2 FADD.FTZ R228, -R228, -RZ ;  /* 0x800000ffe4e4a221 */ /* 0x008fe20000010100 */
[--C-:B------:R-:W-:Y:S01]  /*3000*/  SHF.R.U32.HI R5, RZ, 0x10, R10.reuse ;  /* 0x00000010ff057819 */ /* 0x100fe2000001160a */
[----:B------:R-:W3:Y:S01]  /*3010*/  MUFU.EX2 R235, R235 ;  /* 0x000000eb00eb7308 */ /* 0x000ee20000000800 */
[----:B------:R-:W-:Y:S02]  /*3020*/  LOP3.LUT R7, R7, 0xffff, RZ, 0xc0, !PT ;  /* 0x0000ffff07077812 */ /* 0x000fe400078ec0ff */
[----:B------:R-:W-:Y:S01]  /*3030*/  LOP3.LUT R5, R5, 0xff, RZ, 0xc0, !PT ;  /* 0x000000ff05057812 */ /* 0x000fe200078ec0ff */
[----:B------:R-:W-:Y:S01]  /*3040*/  @!P4 FADD.FTZ R230, -R230, -RZ ;  /* 0x800000ffe6e6c221 */ /* 0x000fe20000010100 */
[----:B------:R-:W-:Y:S01]  /*3050*/  SHF.R.U32.HI R247, RZ, 0x18, R10 ;  /* 0x00000018fff77819 */ /* 0x000fe2000001160a */
[----:B------:R-:W-:Y:S01]  /*3060*/  @!P0 FADD.FTZ R229, -R229, -RZ ;  /* 0x800000ffe5e58221 */ /* 0x000fe20000010100 */
[----:B------:R-:W-:Y:S01]  /*3070*/  ISETP.LE.U32.AND P2, PT, R7, UR37, PT ;  /* 0x0000002507007c0c */ /* 0x000fe2000bf43070 */
[----:B-1----:R-:W-:Y:S01]  /*3080*/  @!P6 FADD.FTZ R231, -R231, -RZ ;  /* 0x800000ffe7e7e221 */ /* 0x002fe20000010100 */
[----:B------:R-:W-:Y:S01]  /*3090*/  ISETP.LE.U32.AND P4, PT, R5, UR37, PT ;  /* 0x0000002505007c0c */ /* 0x000fe2000bf83070 */
[----:B------:R-:W-:Y:S01]  /*30a0*/  FFMA.FTZ R5, R24, UR36, -R252 ;  /* 0x0000002418057c23 */ /* 0x000fe200080108fc */
[----:B------:R-:W-:Y:S01]  /*30b0*/  ISETP.LE.U32.AND P0, PT, R247, UR37, PT ;  /* 0x00000025f7007c0c */ /* 0x000fe2000bf03070 */
[----:B------:R-:W1:Y:S01]  /*30c0*/  MUFU.EX2 R238, R19 ;  /* 0x0000001300ee7308 */ /* 0x000e620000000800 */
[----:B------:R-:W-:Y:S01]  /*30d0*/  ISETP.LE.U32.AND P6, PT, R243, UR37, PT ;  /* 0x00000025f3007c0c */ /* 0x000fe2000bfc3070 */
[----:B------:R-:W-:Y:S01]  /*30e0*/  FFMA.FTZ R7, R32, UR36, -R248 ;  /* 0x0000002420077c23 */ /* 0x000fe200080108f8 */
[----:B------:R-:W-:Y:S01]  /*30f0*/  SHF.R.U32.HI R247, RZ, 0x8, R242 ;  /* 0x00000008fff77819 */ /* 0x000fe200000116f2 */
[----:B------:R-:W-:Y:S01]  /*3100*/  FFMA.FTZ R248, R33, UR36, -R248 ;  /* 0x0000002421f87c23 */ /* 0x000fe200080108f8 */
[----:B------:R-:W-:Y:S02]  /*3110*/  LOP3.LUT R6, R244, 0xff, RZ, 0xc0, !PT ;  /* 0x000000fff4067812 */ /* 0x000fe400078ec0ff */
[----:B------:R-:W-:Y:S03]  /*3120*/  LOP3.LUT R247, R247, 0xffff, RZ, 0xc0, !PT ;  /* 0x0000fffff7f77812 */ /* 0x000fe600078ec0ff */
[----:B------:R4:W-:Y:S01]  /*3130*/  MUFU.EX2 R243, R5 ;  /* 0x0000000500f37308 */ /* 0x0009e20000000800 */
[----:B--2---:R-:W-:Y:S01]  /*3140*/  @!P2 FADD.FTZ R232, -R232, -RZ ;  /* 0x800000ffe8e8a221 */ /* 0x004fe20000010100 */
[----:B------:R-:W-:Y:S01]  /*3150*/  @!P4 FADD.FTZ R233, -R233, -RZ ;  /* 0x800000ffe9e9c221 */ /* 0x000fe20000010100 */
[----:B------:R-:W-:Y:S01]  /*3160*/  ISETP.LE.U32.AND P2, PT, R247, UR37, PT ;  /* 0x00000025f7007c0c */ /* 0x000fe2000bf43070 */
[----:B------:R-:W-:Y:S01]  /*3170*/  @!P0 FADD.FTZ R234, -R234, -RZ ;  /* 0x800000ffeaea8221 */ /* 0x000fe20000010100 */
[----:B------:R-:W-:Y:S01]  /*3180*/  LOP3.LUT R247, R246, 0xff, RZ, 0xc0, !PT ;  /* 0x000000fff6f77812 */ /* 0x000fe200078ec0ff */
[----:B---3--:R-:W-:Y:S01]  /*3190*/  @!P6 FADD.FTZ R235, -R235, -RZ ;  /* 0x800000ffebebe221 */ /* 0x008fe20000010100 */
[----:B------:R-:W-:Y:S03]  /*31a0*/  ISETP.LE.U32.AND P0, PT, R6, UR37, PT ;  /* 0x0000002506007c0c */ /* 0x000fe6000bf03070 */
[----:B------:R-:W-:Y:S01]  /*31b0*/  MUFU.EX2 R241, R241 ;  /* 0x000000f100f17308 */ /* 0x000fe20000000800 */
[----:B------:R-:W-:Y:S02]  /*31c0*/  ISETP.LE.U32.AND P4, PT, R247, UR37, PT ;  /* 0x00000025f7007c0c */ /* 0x000fe4000bf83070 */
[----:B------:R-:W-:Y:S02]  /*31d0*/  LOP3.LUT R247, R246, 0xffff, RZ, 0xc0, !PT ;  /* 0x0000fffff6f77812 */ /* 0x000fe400078ec0ff */
[----:B------:R-:W-:Y:S02]  /*31e0*/  ISETP.LE.U32.AND P6, PT, R245, UR37, PT ;  /* 0x00000025f5007c0c */ /* 0x000fe4000bfc3070 */
[----:B------:R-:W-:Y:S01]  /*31f0*/  SHF.R.U32.HI R247, RZ, 0x8, R247 ;  /* 0x00000008fff77819 */ /* 0x000fe200000116f7 */
[----:B------:R-:W-:Y:S01]  /*3200*/  @!P2 FADD.FTZ R236, -R236, -RZ ;  /* 0x800000ffececa221 */ /* 0x000fe20000010100 */
[--C-:B----4-:R-:W-:Y:S01]  /*3210*/  SHF.R.U32.HI R5, RZ, 0x18, R246.reuse ;  /* 0x00000018ff057819 */ /* 0x110fe200000116f6 */
[----:B------:R-:W2:Y:S01]  /*3220*/  MUFU.EX2 R240, R21 ;  /* 0x0000001500f07308 */ /* 0x000ea20000000800 */
[----:B------:R-:W-:Y:S01]  /*3230*/  LOP3.LUT R247, R247, 0xffff, RZ, 0xc0, !PT ;  /* 0x0000fffff7f77812 */ /* 0x000fe200078ec0ff */
[----:B------:R-:W-:Y:S01]  /*3240*/  @!P0 FADD.FTZ R237, -R237, -RZ ;  /* 0x800000ffeded8221 */ /* 0x000fe20000010100 */
[----:B------:R-:W-:Y:S02]  /*3250*/  ISETP.LE.U32.AND P2, PT, R5, UR37, PT ;  /* 0x0000002505007c0c */ /* 0x000fe4000bf43070 */
[----:B------:R-:W-:Y:S02]  /*3260*/  SHF.R.U32.HI R5, RZ, 0x10, R246 ;  /* 0x00000010ff057819 */ /* 0x000fe400000116f6 */
[----:B------:R-:W-:Y:S01]  /*3270*/  ISETP.LE.U32.AND P0, PT, R247, UR37, PT ;  /* 0x00000025f7007c0c */ /* 0x000fe2000bf03070 */
[----:B-1----:R-:W-:Y:S01]  /*3280*/  @!P6 FADD.FTZ R238, -R238, -RZ ;  /* 0x800000ffeeeee221 */ /* 0x002fe20000010100 */
[----:B------:R-:W-:Y:S01]  /*3290*/  LOP3.LUT R247, R5, 0xff, RZ, 0xc0, !PT ;  /* 0x000000ff05f77812 */ /* 0x000fe200078ec0ff */
[----:B------:R-:W1:Y:S01]  /*32a0*/  MUFU.EX2 R239, R9 ;  /* 0x0000000900ef7308 */ /* 0x000e620000000800 */
[----:B------:R-:W-:Y:S02]  /*32b0*/  LOP3.LUT R5, R251, 0xffff, RZ, 0xc0, !PT ;  /* 0x0000fffffb057812 */ /* 0x000fe400078ec0ff */
[----:B------:R-:W-:Y:S02]  /*32c0*/  ISETP.LE.U32.AND P6, PT, R247, UR37, PT ;  /* 0x00000025f7007c0c */ /* 0x000fe4000bfc3070 */
[----:B------:R-:W-:Y:S02]  /*32d0*/  SHF.R.U32.HI R5, RZ, 0x8, R5 ;  /* 0x00000008ff057819 */ /* 0x000fe40000011605 */
[----:B------:R-:W-:Y:S03]  /*32e0*/  LOP3.LUT R6, R251, 0xff, RZ, 0xc0, !PT ;  /* 0x000000fffb067812 */ /* 0x000fe600078ec0ff */
[----:B------:R-:W3:Y:S01]  /*32f0*/  MUFU.EX2 R247, R7 ;  /* 0x0000000700f77308 */ /* 0x000ee20000000800 */
[----:B------:R-:W-:Y:S01]  /*3300*/  LOP3.LUT R33, R5, 0xffff, RZ, 0xc0, !PT ;  /* 0x0000ffff05217812 */ /* 0x000fe200078ec0ff */
[----:B--2---:R-:W-:Y:S01]  /*3310*/  @!P0 FADD.FTZ R240, -R240, -RZ ;  /* 0x800000fff0f08221 */ /* 0x004fe20000010100 */
[----:B------:R-:W-:Y:S02]  /*3320*/  LOP3.LUT R180, R180, 0xffff, RZ, 0xc0, !PT ;  /* 0x0000ffffb4b47812 */ /* 0x000fe400078ec0ff */
[----:B------:R-:W-:Y:S02]  /*3330*/  ISETP.LE.U32.AND P0, PT, R33, UR37, PT ;  /* 0x0000002521007c0c */ /* 0x000fe4000bf03070 */
[--C-:B------:R-:W-:Y:S01]  /*3340*/  SHF.R.U32.HI R33, RZ, 0x18, R251.reuse ;  /* 0x00000018ff217819 */ /* 0x100fe200000116fb */
[----:B------:R-:W-:Y:S01]  /*3350*/  @!P6 FADD.FTZ R241, -R241, -RZ ;  /* 0x800000fff1f1e221 */ /* 0x000fe20000010100 */
[----:B------:R-:W-:Y:S01]  /*3360*/  ISETP.LE.U32.AND P6, PT, R249, UR37, PT ;  /* 0x00000025f9007c0c */ /* 0x000fe2000bfc3070 */
[----:B------:R-:W2:Y:S01]  /*3370*/  MUFU.EX2 R242, R23 ;  /* 0x0000001700f27308 */ /* 0x000ea20000000800 */
[----:B------:R-:W-:Y:S01]  /*3380*/  SHF.R.U32.HI R251, RZ, 0x10, R251 ;  /* 0x00000010fffb7819 */ /* 0x000fe200000116fb */
[----:B-1----:R-:W-:Y:S01]  /*3390*/  @!P4 FADD.FTZ R239, -R239, -RZ ;  /* 0x800000ffefefc221 */ /* 0x002fe20000010100 */
[----:B------:R-:W-:Y:S02]  /*33a0*/  ISETP.LE.U32.AND P4, PT, R6, UR37, PT ;  /* 0x0000002506007c0c */ /* 0x000fe4000bf83070 */
[----:B------:R-:W-:Y:S01]  /*33b0*/  SHF.R.U32.HI R130, RZ, 0x8, R130 ;  /* 0x00000008ff827819 */ /* 0x000fe20000011682 */
[----:B---3--:R-:W-:Y:S04]  /*33c0*/  @!P5 FADD.FTZ R247, -R247, -RZ ;  /* 0x800000fff7f7d221 */ /* 0x008fe80000010100 */
[----:B------:R1:W3:Y:S01]  /*33d0*/  MUFU.EX2 R249, R34 ;  /* 0x0000002200f97308 */ /* 0x0002e20000000800 */
[----:B------:R-:W-:Y:S01]  /*33e0*/  ISETP.LE.U32.AND P5, PT, R33, UR37, PT ;  /* 0x0000002521007c0c */ /* 0x000fe2000bfa3070 */
[--C-:B------:R-:W-:Y:S01]  /*33f0*/  FFMA.FTZ R33, R28, UR36, -R252.reuse ;  /* 0x000000241c217c23 */ /* 0x100fe200080108fc */
[----:B------:R-:W-:Y:S01]  /*3400*/  FFMA.FTZ R252, R29, UR36, -R252 ;  /* 0x000000241dfc7c23 */ /* 0x000fe200080108fc */
[----:B------:R-:W-:Y:S02]  /*3410*/  LOP3.LUT R29, R130, 0xffff, RZ, 0xc0, !PT ;  /* 0x0000ffff821d7812 */ /* 0x000fe400078ec0ff */
[----:B------:R-:W-:Y:S04]  /*3420*/  LOP3.LUT R133, R133, 0xff, RZ, 0xc0, !PT ;  /* 0x000000ff85857812 */ /* 0x000fe800078ec0ff */
[----:B------:R-:W4:Y:S01]  /*3430*/  MUFU.EX2 R248, R248 ;  /* 0x000000f800f87308 */ /* 0x000f220000000800 */
[----:B--2---:R-:W-:Y:S01]  /*3440*/  @!P2 FADD.FTZ R242, -R242, -RZ ;  /* 0x800000fff2f2a221 */ /* 0x004fe20000010100 */
[----:B------:R-:W-:Y:S01]  /*3450*/  ISETP.LE.U32.AND P2, PT, R180, UR37, PT ;  /* 0x00000025b4007c0c */ /* 0x000fe2000bf43070 */
[----:B------:R-:W-:Y:S01]  /*3460*/  @!P4 FADD.FTZ R243, -R243, -RZ ;  /* 0x800000fff3f3c221 */ /* 0x000fe20000010100 */
[----:B------:R-:W-:Y:S02]  /*3470*/  ISETP.LE.U32.AND P4, PT, R135, UR37, PT ;  /* 0x0000002587007c0c */ /* 0x000fe4000bf83070 */
[----:B------:R-:W-:Y:S04]  /*3480*/  F2FP.RELU.F16.F32.PACK_AB R135, R226, R225 ;  /* 0x000000e1e287723e */ /* 0x000fe800000008ff */
[----:B------:R-:W2:Y:S01]  /*3490*/  MUFU.EX2 R244, R25 ;  /* 0x0000001900f47308 */ /* 0x000ea20000000800 */
[----:B-1----:R-:W-:Y:S01]  /*34a0*/  LOP3.LUT R34, R251, 0xff, RZ, 0xc0, !PT ;  /* 0x000000fffb227812 */ /* 0x002fe200078ec0ff */
[----:B---3--:R-:W-:Y:S01]  /*34b0*/  @!P6 FADD.FTZ R249, -R249, -RZ ;  /* 0x800000fff9f9e221 */ /* 0x008fe20000010100 */
[----:B------:R-:W-:Y:S01]  /*34c0*/  F2FP.RELU.F16.F32.PACK_AB R180, R238, R237 ;  /* 0x000000edeeb4723e */ /* 0x000fe200000008ff */
[----:B------:R-:W-:Y:S01]  /*34d0*/  STS [R192+0xe400], R135 ;  /* 0x00e40087c0007388 */ /* 0x000fe20000000800 */
[----:B------:R-:W-:Y:S02]  /*34e0*/  ISETP.LE.U32.AND P6, PT, R34, UR37, PT ;  /* 0x0000002522007c0c */ /* 0x000fe4000bfc3070 */
[----:B------:R-:W-:Y:S03]  /*34f0*/  F2FP.RELU.F16.F32.PACK_AB R34, R224, R223 ;  /* 0x000000dfe022723e */ /* 0x000fe600000008ff */
[----:B------:R1:W3:Y:S01]  /*3500*/  MUFU.EX2 R251, R33 ;  /* 0x0000002100fb7308 */ /* 0x0002e20000000800 */
[----:B----4-:R-:W-:Y:S01]  /*3510*/  @!P2 FADD.FTZ R248, -R248, -RZ ;  /* 0x800000fff8f8a221 */ /* 0x010fe20000010100 */
[----:B------:R-:W-:Y:S01]  /*3520*/  ISETP.LE.U32.AND P2, PT, R133, UR37, PT ;  /* 0x0000002585007c0c */ /* 0x000fe2000bf43070 */
[----:B------:R4:W-:Y:S01]  /*3530*/  STS [R192+0xe000], R34 ;  /* 0x00e00022c0007388 */ /* 0x0009e20000000800 */
[----:B------:R-:W-:Y:S02]  /*3540*/  F2FP.RELU.F16.F32.PACK_AB R35, R230, R229 ;  /* 0x000000e5e623723e */ /* 0x000fe400000008ff */
[----:B------:R-:W-:Y:S04]  /*3550*/  F2FP.RELU.F16.F32.PACK_AB R133, R228, R227 ;  /* 0x000000e3e485723e */ /* 0x000fe800000008ff */
[----:B------:R-:W4:Y:S01]  /*3560*/  MUFU.EX2 R250, R250 ;  /* 0x000000fa00fa7308 */ /* 0x000f220000000800 */
[----:B------:R4:W-:Y:S01]  /*3570*/  STS [R197+0xe400], R180 ;  /* 0x00e400b4c5007388 */ /* 0x0009e20000000800 */
[----:B--2---:R-:W-:Y:S01]  /*3580*/  @!P0 FADD.FTZ R244, -R244, -RZ ;  /* 0x800000fff4f48221 */ /* 0x004fe20000010100 */
[----:B------:R-:W-:Y:S02]  /*3590*/  ISETP.LE.U32.AND P0, PT, R134, UR37, PT ;  /* 0x0000002586007c0c */ /* 0x000fe4000bf03070 */
[----:B------:R-:W-:Y:S02]  /*35a0*/  F2FP.RELU.F16.F32.PACK_AB R134, R232, R231 ;  /* 0x000000e7e886723e */ /* 0x000fe400000008ff */
[----:B------:R-:W-:Y:S03]  /*35b0*/  F2FP.RELU.F16.F32.PACK_AB R31, R240, R239 ;  /* 0x000000eff01f723e */ /* 0x000fe600000008ff */
[----:B------:R2:W2:Y:S01]  /*35c0*/  MUFU.EX2 R130, R30 ;  /* 0x0000001e00827308 */ /* 0x0004a20000000800 */
[C---:B-1----:R-:W-:Y:S01]  /*35d0*/  F2FP.RELU.F16.F32.PACK_AB R33, R236.reuse, R235 ;  /* 0x000000ebec21723e */ /* 0x042fe200000008ff */
[----:B---3--:R-:W-:Y:S01]  /*35e0*/  @!P4 FADD.FTZ R251, -R251, -RZ ;  /* 0x800000fffbfbc221 */ /* 0x008fe20000010100 */
[----:B------:R-:W-:Y:S03]  /*35f0*/  FSETP.GE.FTZ.AND P4, PT, R236, RZ, PT ;  /* 0x000000ffec00720b */ /* 0x000fe60003f96000 */
[----:B------:R-:W-:Y:S04]  /*3600*/  STS [R197+0xe000], R33 ;  /* 0x00e00021c5007388 */ /* 0x000fe80000000800 */
[----:B------:R-:W1:Y:S01]  /*3610*/  MUFU.EX2 R245, R26 ;  /* 0x0000001a00f57308 */ /* 0x000e620000000800 */
[----:B----4-:R-:W-:Y:S01]  /*3620*/  @!P3 FADD.FTZ R250, -R250, -RZ ;  /* 0x800000fffafab221 */ /* 0x010fe20000010100 */
[----:B------:R-:W-:Y:S01]  /*3630*/  STS [R192+0xf000], R133 ;  /* 0x00f00085c0007388 */ /* 0x000fe20000000800 */
[----:B------:R-:W-:Y:S02]  /*3640*/  ISETP.LE.U32.AND P3, PT, R29, UR37, PT ;  /* 0x000000251d007c0c */ /* 0x000fe4000bf63070 */
[----:B------:R-:W-:Y:S01]  /*3650*/  F2FP.RELU.F16.F32.PACK_AB R34, R234, R233 ;  /* 0x000000e9ea22723e */ /* 0x000fe200000008ff */
[----:B------:R-:W-:Y:S01]  /*3660*/  STS [R192+0xf400], R35 ;  /* 0x00f40023c0007388 */ /* 0x000fe20000000800 */
[----:B------:R-:W-:Y:S03]  /*3670*/  F2FP.RELU.F16.F32.PACK_AB R29, R242, R241 ;  /* 0x000000f1f21d723e */ /* 0x000fe600000008ff */
[----:B------:R-:W3:Y:S01]  /*3680*/  MUFU.EX2 R246, R27 ;  /* 0x0000001b00f67308 */ /* 0x000ee20000000800 */
[----:B--2---:R-:W-:Y:S01]  /*3690*/  F2FP.RELU.F16.F32.PACK_AB R30, R248, R247 ;  /* 0x000000f7f81e723e */ /* 0x004fe200000008ff */
[----:B------:R-:W-:Y:S01]  /*36a0*/  STS [R197+0xf000], R134 ;  /* 0x00f00086c5007388 */ /* 0x000fe20000000800 */
[----:B------:R-:W-:Y:S01]  /*36b0*/  F2FP.RELU.F16.F32.PACK_AB R180, R250, R249 ;  /* 0x000000f9fab4723e */ /* 0x000fe200000008ff */
[----:B------:R-:W-:Y:S01]  /*36c0*/  @!P2 FADD.FTZ R130, -R130, -RZ ;  /* 0x800000ff8282a221 */ /* 0x000fe20000010100 */
[----:B------:R-:W-:Y:S01]  /*36d0*/  FSETP.GE.FTZ.AND P2, PT, R240, RZ, PT ;  /* 0x000000fff000720b */ /* 0x000fe20003f56000 */
[----:B------:R2:W-:Y:S04]  /*36e0*/  STS [R197+0xf400], R34 ;  /* 0x00f40022c5007388 */ /* 0x0005e80000000800 */
[----:B------:R-:W4:Y:S01]  /*36f0*/  MUFU.EX2 R252, R252 ;  /* 0x000000fc00fc7308 */ /* 0x000f220000000800 */
[----:B-1----:R-:W-:Y:S01]  /*3700*/  @!P6 FADD.FTZ R245, -R245, -RZ ;  /* 0x800000fff5f5e221 */ /* 0x002fe20000010100 */
[----:B------:R1:W-:Y:S01]  /*3710*/  STS [R196+0xe000], R31 ;  /* 0x00e0001fc4007388 */ /* 0x0003e20000000800 */
[----:B------:R-:W-:Y:S03]  /*3720*/  FSETP.GE.FTZ.AND P6, PT, R224, RZ, PT ;  /* 0x000000ffe000720b */ /* 0x000fe60003fd6000 */
[----:B------:R1:W-:Y:S04]  /*3730*/  STS [R196+0xe400], R29 ;  /* 0x00e4001dc4007388 */ /* 0x0003e80000000800 */
[----:B------:R-:W1:Y:S01]  /*3740*/  MUFU.EX2 R131, R131 ;  /* 0x0000008300837308 */ /* 0x000e620000000800 */
[----:B---3--:R-:W-:Y:S01]  /*3750*/  @!P5 FADD.FTZ R246, -R246, -RZ ;  /* 0x800000fff6f6d221 */ /* 0x008fe20000010100 */
[----:B------:R3:W-:Y:S01]  /*3760*/  STS [R207+0xe000], R30 ;  /* 0x00e0001ecf007388 */ /* 0x0007e20000000800 */
[----:B------:R-:W-:Y:S03]  /*3770*/  FSETP.GE.FTZ.AND P5, PT, R235, RZ, PT ;  /* 0x000000ffeb00720b */ /* 0x000fe60003fb6000 */
[----:B------:R-:W-:Y:S01]  /*3780*/  STS [R207+0xe400], R180 ;  /* 0x00e400b4cf007388 */ /* 0x000fe20000000800 */
[----:B----4-:R-:W-:Y:S01]  /*3790*/  @!P3 FADD.FTZ R252, -R252, -RZ ;  /* 0x800000fffcfcb221 */ /* 0x010fe20000010100 */
[----:B------:R-:W-:Y:S04]  /*37a0*/  FSETP.GE.FTZ.AND P3, PT, R239, RZ, PT ;  /* 0x000000ffef00720b */ /* 0x000fe80003f76000 */
[----:B--2---:R-:W-:Y:S01]  /*37b0*/  F2FP.RELU.F16.F32.PACK_AB R34, R252, R251 ;  /* 0x000000fbfc22723e */ /* 0x004fe200000008ff */
[----:B-1----:R-:W-:Y:S01]  /*37c0*/  @!P0 FADD.FTZ R131, -R131, -RZ ;  /* 0x800000ff83838221 */ /* 0x002fe20000010100 */
[----:B------:R-:W-:Y:S02]  /*37d0*/  FSETP.GE.FTZ.AND P0, PT, R223, RZ, PT ;  /* 0x000000ffdf00720b */ /* 0x000fe40003f16000 */
[----:B------:R-:W-:Y:S02]  /*37e0*/  F2FP.RELU.F16.F32.PACK_AB R31, R244, R243 ;  /* 0x000000f3f41f723e */ /* 0x000fe400000008ff */
[----:B------:R-:W-:Y:S03]  /*37f0*/  F2FP.RELU.F16.F32.PACK_AB R29, R246, R245 ;  /* 0x000000f5f61d723e */ /* 0x000fe600000008ff */
[----:B------:R-:W-:Y:S01]  /*3800*/  STS [R196+0xf000], R31 ;  /* 0x00f0001fc4007388 */ /* 0x000fe20000000800 */
[----:B---3--:R-:W-:Y:S03]  /*3810*/  F2FP.RELU.F16.F32.PACK_AB R30, R131, R130 ;  /* 0x00000082831e723e */ /* 0x008fe600000008ff */
[----:B------:R-:W-:Y:S04]  /*3820*/  STS [R196+0xf400], R29 ;  /* 0x00f4001dc4007388 */ /* 0x000fe80000000800 */
[----:B------:R-:W-:Y:S04]  /*3830*/  STS [R207+0xf000], R34 ;  /* 0x00f00022cf007388 */ /* 0x000fe80000000800 */
[----:B------:R-:W-:Y:S04]  /*3840*/  STS [R207+0xf400], R30 ;  /* 0x00f4001ecf007388 */ /* 0x000fe80000000800 */
[----:B------:R-:W1:Y:S08]  /*3850*/  LDSM.16.M88.4 R100, [R120+0x4000] ;  /* 0x004000007864783b */ /* 0x000e700000000200 */
[----:B------:R2:W3:Y:S08]  /*3860*/  LDSM.16.M88.4 R104, [R120+0x5000] ;  /* 0x005000007868783b */ /* 0x0004f00000000200 */
[----:B------:R-:W4:Y:S08]  /*3870*/  LDSM.16.M88.4 R108, [R121+0x4000] ;  /* 0x00400000796c783b */ /* 0x000f300000000200 */
[----:B------:R-:W4:Y:S01]  /*3880*/  LDSM.16.M88.4 R112, [R121+0x5000] ;  /* 0x005000007970783b */ /* 0x000f220000000200 */
[----:B--2---:R-:W-:Y:S07]  /*3890*/  IMAD.IADD R120, R172, 0x1, R121 ;  /* 0x00000001ac787824 */ /* 0x004fee00078e0279 */
[----:B------:R-:W2:Y:S01]  /*38a0*/  LDSM.16.M88.4 R116, [R122+0x4000] ;  /* 0x004000007a74783b */ /* 0x000ea20000000200 */
[-C--:B-1----:R-:W-:Y:S06]  /*38b0*/  HMMA.16816.F32 R4, R100, R136.reuse, RZ ;  /* 0x000000886404723c */ /* 0x082fec00000018ff */
[C---:B---3--:R-:W-:Y:S06]  /*38c0*/  HMMA.16816.F32 R8, R104.reuse, R136, RZ ;  /* 0x000000886808723c */ /* 0x048fec00000018ff */
[-C--:B------:R-:W-:Y:S06]  /*38d0*/  HMMA.16816.F32 R12, R104, R138.reuse, RZ ;  /* 0x0000008a680c723c */ /* 0x080fec00000018ff */
[C---:B------:R-:W-:Y:S06]  /*38e0*/  HMMA.16816.F32 R16, R100.reuse, R138, RZ ;  /* 0x0000008a6410723c */ /* 0x040fec00000018ff */
[-C--:B------:R-:W-:Y:S06]  /*38f0*/  HMMA.16816.F32 R20, R100, R140.reuse, RZ ;  /* 0x0000008c6414723c */ /* 0x080fec00000018ff */
[C---:B------:R-:W-:Y:S06]  /*3900*/  HMMA.16816.F32 R24, R104.reuse, R140, RZ ;  /* 0x0000008c6818723c */ /* 0x040fec00000018ff */
[-C--:B------:R-:W-:Y:S01]  /*3910*/  HMMA.16816.F32 R28, R104, R142.reuse, RZ ;  /* 0x0000008e681c723c */ /* 0x080fe200000018ff */
[----:B------:R-:W-:Y:S05]  /*3920*/  LDSM.16.M88.4 R104, [R120+0x4000] ;  /* 0x004000007868783b */ /* 0x000fea0000000200 */
        /* <DEDUP_REMOVED lines=10> */
[----:B------:R-:W3:Y:S05]  /*39d0*/  LDSM.16.M88.4 R108, [R120+0x5000] ;  /* 0x00500000786c783b */ /* 0x000eea0000000200 */
[-C--:B--2---:R-:W-:Y:S06]  /*39e0*/  HMMA.16816.F32 R4, R116, R152.reuse, R4 ;  /* 0x000000987404723c */ /* 0x084fec0000001804 */
        /* <DEDUP_REMOVED lines=19> */
[----:B------:R-:W-:Y:S01]  /*3b20*/  FSEL R133, R133, R222, P6 ;  /* 0x000000de85857208 */ /* 0x000fe20003000000 */
[C---:B------:R-:W-:Y:S01]  /*3b30*/  FADD.FTZ R21, -R222.reuse, R21 ;  /* 0x00000015de157221 */ /* 0x040fe20000010100 */
[----:B------:R-:W-:Y:S01]  /*3b40*/  FMUL.FTZ R223, R223, R134 ;  /* 0x00000086dfdf7220 */ /* 0x000fe20000410000 */
[----:B------:R-:W-:Y:S03]  /*3b50*/  FADD.FTZ R135, -R222, R16 ;  /* 0x00000010de877221 */ /* 0x000fe60000010100 */
[-C--:B------:R-:W-:Y:S01]  /*3b60*/  FSEL R21, R21, R222.reuse, P2 ;  /* 0x000000de15157208 */ /* 0x080fe20001000000 */
[----:B------:R-:W-:Y:S01]  /*3b70*/  FMUL.FTZ R224, R224, R133 ;  /* 0x00000085e0e07220 */ /* 0x000fe20000410000 */
[----:B------:R-:W-:Y:S01]  /*3b80*/  FSETP.GE.FTZ.AND P2, PT, R247, RZ, PT ;  /* 0x000000fff700720b */ /* 0x000fe20003f56000 */
[C---:B------:R-:W-:Y:S01]  /*3b90*/  FADD.FTZ R134, -R222.reuse, R17 ;  /* 0x00000011de867221 */ /* 0x040fe20000010100 */
[-C--:B------:R-:W-:Y:S01]  /*3ba0*/  FSEL R135, R135, R222.reuse, P5 ;  /* 0x000000de87877208 */ /* 0x080fe20002800000 */
[----:B------:R-:W-:Y:S01]  /*3bb0*/  FADD.FTZ R180, -R222, R20 ;  /* 0x00000014deb47221 */ /* 0x000fe20000010100 */
[----:B------:R-:W-:Y:S01]  /*3bc0*/  F2FP.F16.F32.PACK_AB R223, R224, R223 ;  /* 0x000000dfe0df723e */ /* 0x000fe200000000ff */
[----:B------:R-:W-:Y:S01]  /*3bd0*/  FMUL.FTZ R240, R240, R21 ;  /* 0x00000015f0f07220 */ /* 0x000fe20000410000 */
[-C--:B------:R-:W-:Y:S01]  /*3be0*/  FSEL R134, R134, R222.reuse, P4 ;  /* 0x000000de86867208 */ /* 0x080fe20002000000 */
[----:B------:R-:W-:Y:S01]  /*3bf0*/  FMUL.FTZ R235, R235, R135 ;  /* 0x00000087ebeb7220 */ /* 0x000fe20000410000 */
[----:B------:R-:W-:Y:S02]  /*3c00*/  FSEL R180, R180, R222, P3 ;  /* 0x000000deb4b47208 */ /* 0x000fe40001800000 */
[----:B------:R-:W-:Y:S01]  /*3c10*/  FSETP.GE.FTZ.AND P3, PT, R225, RZ, PT ;  /* 0x000000ffe100720b */ /* 0x000fe20003f76000 */
[----:B------:R-:W-:Y:S01]  /*3c20*/  FADD.FTZ R133, -R222, R32 ;  /* 0x00000020de857221 */ /* 0x000fe20000010100 */
[----:B------:R-:W-:Y:S01]  /*3c30*/  FMUL.FTZ R236, R236, R134 ;  /* 0x00000086ecec7220 */ /* 0x000fe20000410000 */
[----:B------:R-:W-:Y:S03]  /*3c40*/  FMUL.FTZ R239, R239, R180 ;  /* 0x000000b4efef7220 */ /* 0x000fe60000410000 */
[----:B------:R-:W-:Y:S01]  /*3c50*/  FSEL R224, R133, R222, P2 ;  /* 0x000000de85e07208 */ /* 0x000fe20001000000 */
[----:B------:R-:W-:Y:S01]  /*3c60*/  @P0 FADD.FTZ R222, -R222, R33 ;  /* 0x00000021dede0221 */ /* 0x000fe20000010100 */
[----:B------:R-:W-:Y:S02]  /*3c70*/  PLOP3.LUT P0, PT, PT, PT, UP2, 0x80, 0x0 ;  /* 0x000000000000781c */ /* 0x000fe40003f0f028 */
[----:B------:R-:W-:Y:S01]  /*3c80*/  F2FP.F16.F32.PACK_AB R236, R236, R235 ;  /* 0x000000ebecec723e */ /* 0x000fe200000000ff */
[C---:B------:R-:W-:Y:S01]  /*3c90*/  FADD.FTZ R235, -R221.reuse, R7 ;  /* 0x00000007ddeb7221 */ /* 0x040fe20000010100 */
[----:B------:R-:W-:Y:S01]  /*3ca0*/  F2FP.F16.F32.PACK_AB R239, R240, R239 ;  /* 0x000000eff0ef723e */ /* 0x000fe200000000ff */
[----:B------:R-:W-:Y:S01]  /*3cb0*/  FADD.FTZ R240, -R221, R6 ;  /* 0x00000006ddf07221 */ /* 0x000fe20000010100 */
[----:B------:R-:W-:Y:S01]  /*3cc0*/  FSETP.GE.FTZ.AND P2, PT, R226, RZ, PT ;  /* 0x000000ffe200720b */ /* 0x000fe20003f56000 */
[----:B------:R-:W-:Y:S01]  /*3cd0*/  FMUL.FTZ R224, R247, R224 ;  /* 0x000000e0f7e07220 */ /* 0x000fe20000410000 */
[----:B------:R-:W-:Y:S02]  /*3ce0*/  FMUL.FTZ R247, R248, R222 ;  /* 0x000000def8f77220 */ /* 0x000fe40000410000 */
[-C--:B------:R-:W-:Y:S02]  /*3cf0*/  FSEL R240, R240, R221.reuse, P3 ;  /* 0x000000ddf0f07208 */ /* 0x080fe40001800000 */
[----:B------:R-:W-:Y:S01]  /*3d00*/  FSEL R235, R235, R221, P2 ;  /* 0x000000ddebeb7208 */ /* 0x000fe20001000000 */
        /* <DEDUP_REMOVED lines=19> */
.L_x_1195:
[----:B------:R-:W-:Y:S01]  /*3e40*/  FADD.FTZ R18, -R221, R18 ;  /* 0x00000012dd127221 */ /* 0x000fe20000010100 */
[----:B------:R-:W-:Y:S01]  /*3e50*/  FSETP.GE.FTZ.AND P2, PT, R237, RZ, PT ;  /* 0x000000ffed00720b */ /* 0x000fe20003f56000 */
[C---:B------:R-:W-:Y:S01]  /*3e60*/  FADD.FTZ R6, -R221.reuse, R23 ;  /* 0x00000017dd067221 */ /* 0x040fe20000010100 */
[----:B------:R-:W-:Y:S01]  /*3e70*/  FADD.FTZ R22, -R221, R22 ;  /* 0x00000016dd167221 */ /* 0x000fe20000010100 */
[----:B------:R-:W-:Y:S01]  /*3e80*/  FSETP.GE.FTZ.AND P4, PT, R241, RZ, PT ;  /* 0x000000fff100720b */ /* 0x000fe20003f96000 */
[C---:B-1----:R-:W-:Y:S01]  /*3e90*/  FADD.FTZ R4, -R221.reuse, R19 ;  /* 0x00000013dd047221 */ /* 0x042fe20000010100 */
[----:B------:R-:W-:Y:S01]  /*3ea0*/  FSETP.GE.FTZ.AND P3, PT, R242, RZ, PT ;  /* 0x000000fff200720b */ /* 0x000fe20003f76000 */
[----:B------:R-:W-:Y:S01]  /*3eb0*/  FADD.FTZ R34, -R221, R34 ;  /* 0x00000022dd227221 */ /* 0x000fe20000010100 */
[-C--:B------:R-:W-:Y:S01]  /*3ec0*/  FSEL R18, R18, R221.reuse, P2 ;  /* 0x000000dd12127208 */ /* 0x080fe20001000000 */
[----:B-----5:R-:W-:Y:S01]  /*3ed0*/  FADD.FTZ R9, -R220, R9 ;  /* 0x00000009dc097221 */ /* 0x020fe20000010100 */
[----:B------:R-:W-:Y:S01]  /*3ee0*/  FSETP.GE.FTZ.AND P2, PT, R250, RZ, PT ;  /* 0x000000fffa00720b */ /* 0x000fe20003f56000 */
[----:B------:R-:W-:Y:S01]  /*3ef0*/  FADD.FTZ R25, -R220, R25 ;  /* 0x00000019dc197221 */ /* 0x000fe20000010100 */
[----:B------:R-:W-:Y:S01]  /*3f00*/  FSETP.GE.FTZ.AND P5, PT, R238, RZ, PT ;  /* 0x000000ffee00720b */ /* 0x000fe20003fb6000 */
[----:B------:R-:W-:Y:S01]  /*3f10*/  FMUL.FTZ R18, R237, R18 ;  /* 0x00000012ed127220 */ /* 0x000fe20000410000 */
[-C--:B------:R-:W-:Y:S01]  /*3f20*/  FSEL R22, R22, R221.reuse, P4 ;  /* 0x000000dd16167208 */ /* 0x080fe20002000000 */
[----:B------:R-:W-:Y:S01]  /*3f30*/  FADD.FTZ R10, -R209, R10 ;  /* 0x0000000ad10a7221 */ /* 0x000fe20000010100 */
        /* <DEDUP_REMOVED lines=8> */
[----:B------:R-:W-:Y:S01]  /*3fc0*/  FSEL R34, R34, R221, P3 ;  /* 0x000000dd22227208 */ /* 0x000fe20001800000 */
[----:B------:R-:W-:Y:S01]  /*3fd0*/  @P2 FADD.FTZ R221, -R221, R35 ;  /* 0x00000023dddd2221 */ /* 0x000fe20000010100 */
[----:B------:R-:W-:Y:S01]  /*3fe0*/  F2FP.F16.F32.PACK_AB R17, R7, R22 ;  /* 0x000000160711723e */ /* 0x000fe200000000ff */
[C---:B------:R-:W-:Y:S01]  /*3ff0*/  FADD.FTZ R7, -R220.reuse, R12 ;  /* 0x0000000cdc077221 */ /* 0x040fe20000010100 */
[----:B------:R-:W-:Y:S01]  /*4000*/  F2FP.F16.F32.PACK_AB R18, R5, R18 ;  /* 0x000000120512723e */ /* 0x000fe200000000ff */
[----:B------:R-:W-:Y:S01]  /*4010*/  FADD.FTZ R5, -R220, R8 ;  /* 0x00000008dc057221 */ /* 0x000fe20000010100 */
[----:B------:R-:W-:Y:S01]  /*4020*/  FSETP.GE.FTZ.AND P2, PT, R231, RZ, PT ;  /* 0x000000ffe700720b */ /* 0x000fe20003f56000 */
[----:B------:R-:W-:Y:S01]  /*4030*/  FMUL.FTZ R235, R226, R235 ;  /* 0x000000ebe2eb7220 */ /* 0x000fe20000410000 */
[----:B------:R-:W-:Y:S01]  /*4040*/  FSETP.GE.FTZ.AND P3, PT, R228, RZ, PT ;  /* 0x000000ffe400720b */ /* 0x000fe20003f76000 */
[----:B------:R-:W-:Y:S01]  /*4050*/  FADD.FTZ R14, -R209, R14 ;  /* 0x0000000ed10e7221 */ /* 0x000fe20000010100 */
[-C--:B------:R-:W-:Y:S01]  /*4060*/  FSEL R6, R7, R220.reuse, P2 ;  /* 0x000000dc07067208 */ /* 0x080fe20001000000 */
[----:B------:R-:W-:Y:S01]  /*4070*/  FADD.FTZ R7, -R220, R24 ;  /* 0x00000018dc077221 */ /* 0x000fe20000010100 */
[----:B------:R-:W-:Y:S01]  /*4080*/  FSETP.GE.FTZ.AND P2, PT, R252, RZ, PT ;  /* 0x000000fffc00720b */ /* 0x000fe20003f56000 */
[----:B------:R-:W-:Y:S01]  /*4090*/  STS [R192+0xa000], R223 ;  /* 0x00a000dfc0007388 */ /* 0x000fe20000000800 */
[-C--:B------:R-:W-:Y:S01]  /*40a0*/  FSEL R4, R5, R220.reuse, P4 ;  /* 0x000000dc05047208 */ /* 0x080fe20002000000 */
[C---:B------:R-:W-:Y:S01]  /*40b0*/  FADD.FTZ R5, -R220.reuse, R13 ;  /* 0x0000000ddc057221 */ /* 0x040fe20000010100 */
[----:B------:R-:W-:Y:S01]  /*40c0*/  FSEL R9, R9, R220, P3 ;  /* 0x000000dc09097208 */ /* 0x000fe20001800000 */
[----:B------:R-:W-:Y:S01]  /*40d0*/  FADD.FTZ R13, -R220, R28 ;  /* 0x0000001cdc0d7221 */ /* 0x000fe20000010100 */
[----:B------:R-:W-:Y:S01]  /*40e0*/  FSETP.GE.FTZ.AND P3, PT, R232, RZ, PT ;  /* 0x000000ffe800720b */ /* 0x000fe20003f76000 */
[----:B------:R-:W-:Y:S01]  /*40f0*/  FMUL.FTZ R4, R227, R4 ;  /* 0x00000004e3047220 */ /* 0x000fe20000410000 */
[----:B------:R-:W-:Y:S01]  /*4100*/  FSETP.GE.FTZ.AND P4, PT, R244, RZ, PT ;  /* 0x000000fff400720b */ /* 0x000fe20003f96000 */
[----:B------:R-:W-:Y:S01]  /*4110*/  FMUL.FTZ R9, R228, R9 ;  /* 0x00000009e4097220 */ /* 0x000fe20000410000 */
[----:B------:R-:W-:Y:S01]  /*4120*/  FSEL R5, R5, R220, P3 ;  /* 0x000000dc05057208 */ /* 0x000fe20001800000 */
[----:B------:R-:W-:Y:S01]  /*4130*/  FMUL.FTZ R6, R231, R6 ;  /* 0x00000006e7067220 */ /* 0x000fe20000410000 */
[----:B------:R-:W-:Y:S01]  /*4140*/  FSETP.GE.FTZ.AND P3, PT, R251, RZ, PT ;  /* 0x000000fffb00720b */ /* 0x000fe20003f76000 */
[----:B------:R-:W-:Y:S01]  /*4150*/  FADD.FTZ R26, -R209, R26 ;  /* 0x0000001ad11a7221 */ /* 0x000fe20000010100 */
[----:B------:R-:W-:Y:S01]  /*4160*/  FSETP.GE.FTZ.AND P5, PT, R243, RZ, PT ;  /* 0x000000fff300720b */ /* 0x000fe20003fb6000 */
[----:B------:R-:W-:Y:S01]  /*4170*/  FMUL.FTZ R5, R232, R5 ;  /* 0x00000005e8057220 */ /* 0x000fe20000410000 */
[----:B------:R-:W-:Y:S01]  /*4180*/  F2FP.F16.F32.PACK_AB R9, R9, R4 ;  /* 0x000000040909723e */ /* 0x000fe200000000ff */
[----:B------:R-:W-:Y:S01]  /*4190*/  FADD.FTZ R4, -R209, R11 ;  /* 0x0000000bd1047221 */ /* 0x000fe20000010100 */
[-C--:B------:R-:W-:Y:S01]  /*41a0*/  FSEL R12, R13, R220.reuse, P3 ;  /* 0x000000dc0d0c7208 */ /* 0x080fe20001800000 */
[----:B------:R-:W-:Y:S01]  /*41b0*/  FADD.FTZ R30, -R209, R30 ;  /* 0x0000001ed11e7221 */ /* 0x000fe20000010100 */
[----:B------:R-:W-:Y:S01]  /*41c0*/  FSEL R8, R7, R220, P5 ;  /* 0x000000dc07087208 */ /* 0x000fe20002800000 */
[----:B------:R-:W-:Y:S01]  /*41d0*/  FMUL.FTZ R34, R249, R34 ;  /* 0x00000022f9227220 */ /* 0x000fe20000410000 */
[----:B------:R-:W-:Y:S01]  /*41e0*/  FSEL R25, R25, R220, P4 ;  /* 0x000000dc19197208 */ /* 0x000fe20002000000 */
[----:B------:R-:W-:Y:S01]  /*41f0*/  @P2 FADD.FTZ R220, -R220, R29 ;  /* 0x0000001ddcdc2221 */ /* 0x000fe20000010100 */
[----:B------:R-:W-:Y:S01]  /*4200*/  FSETP.GE.FTZ.AND P2, PT, R230, RZ, PT ;  /* 0x000000ffe600720b */ /* 0x000fe20003f56000 */
[----:B------:R-:W-:Y:S01]  /*4210*/  FMUL.FTZ R12, R251, R12 ;  /* 0x0000000cfb0c7220 */ /* 0x000fe20000410000 */
[----:B------:R-:W-:Y:S01]  /*4220*/  FSETP.GE.FTZ.AND P3, PT, R229, RZ, PT ;  /* 0x000000ffe500720b */ /* 0x000fe20003f76000 */
[----:B------:R-:W-:Y:S01]  /*4230*/  FMUL.FTZ R7, R252, R220 ;  /* 0x000000dcfc077220 */ /* 0x000fe20000410000 */
[----:B------:R-:W-:Y:S01]  /*4240*/  F2FP.F16.F32.PACK_AB R6, R5, R6 ;  /* 0x000000060506723e */ /* 0x000fe200000000ff */
[----:B------:R-:W-:Y:S01]  /*4250*/  FMUL.FTZ R8, R243, R8 ;  /* 0x00000008f3087220 */ /* 0x000fe20000410000 */
        /* <DEDUP_REMOVED lines=10> */
[----:B------:R-:W-:Y:S02]  /*4300*/  F2FP.F16.F32.PACK_AB R102, R7, R12 ;  /* 0x0000000c0766723e */ /* 0x000fe400000000ff */
[-C--:B------:R-:W-:Y:S01]  /*4310*/  FSEL R14, R14, R209.reuse, P3 ;  /* 0x000000d10e0e7208 */ /* 0x080fe20001800000 */
[----:B------:R-:W-:Y:S01]  /*4320*/  STS [R192+0xa400], R235 ;  /* 0x00a400ebc0007388 */ /* 0x000fe20000000800 */
[----:B------:R-:W-:Y:S02]  /*4330*/  FSEL R7, R4, R209, P6 ;  /* 0x000000d104077208 */ /* 0x000fe40003000000 */
        /* <DEDUP_REMOVED lines=13> */
[----:B------:R-:W-:Y:S01]  /*4410*/  FSETP.GE.FTZ.AND P3, PT, R130, RZ, PT ;  /* 0x000000ff8200720b */ /* 0x000fe20003f76000 */
[----:B------:R-:W-:Y:S01]  /*4420*/  STS [R192+0xb400], R5 ;  /* 0x00b40005c0007388 */ /* 0x000fe20000000800 */
[----:B------:R-:W-:Y:S01]  /*4430*/  FSEL R26, R26, R209, P5 ;  /* 0x000000d11a1a7208 */ /* 0x000fe20002800000 */
[----:B------:R-:W-:Y:S01]  /*4440*/  FMUL.FTZ R11, R246, R11 ;  /* 0x0000000bf60b7220 */ /* 0x000fe20000410000 */
[----:B------:R-:W-:Y:S01]  /*4450*/  FSEL R13, R30, R209, P3 ;  /* 0x000000d11e0d7208 */ /* 0x000fe20001800000 */
[----:B------:R-:W-:Y:S01]  /*4460*/  STS [R197+0xb000], R6 ;  /* 0x00b00006c5007388 */ /* 0x000fe20000000800 */
[----:B------:R-:W-:Y:S01]  /*4470*/  @P2 FADD.FTZ R209, -R209, R31 ;  /* 0x0000001fd1d12221 */ /* 0x000fe20000010100 */
[----:B------:R-:W-:Y:S01]  /*4480*/  FMUL.FTZ R26, R245, R26 ;  /* 0x0000001af51a7220 */ /* 0x000fe20000410000 */
[----:B------:R-:W-:Y:S01]  /*4490*/  F2FP.F16.F32.PACK_AB R34, R221, R34 ;  /* 0x00000022dd22723e */ /* 0x000fe200000000ff */
        /* <DEDUP_REMOVED lines=9> */
[----:B------:R-:W-:Y:S01]  /*4530*/  STS [R207+0xa000], R224 ;  /* 0x00a000e0cf007388 */ /* 0x000fe20000000800 */
[----:B------:R-:W-:Y:S03]  /*4540*/  IMAD.IADD R100, R117, 0x1, R172 ;  /* 0x0000000175647824 */ /* 0x000fe600078e02ac */
[----:B------:R-:W-:Y:S04]  /*4550*/  STS [R207+0xa400], R34 ;  /* 0x00a40022cf007388 */ /* 0x000fe80000000800 */
[----:B------:R-:W-:Y:S04]  /*4560*/  STS [R196+0xb000], R25 ;  /* 0x00b00019c4007388 */ /* 0x000fe80000000800 */
[----:B------:R-:W-:Y:S04]  /*4570*/  STS [R196+0xb400], R29 ;  /* 0x00b4001dc4007388 */ /* 0x000fe80000000800 */
        /* <DEDUP_REMOVED lines=47> */
[----:B------:R-:W-:Y:S01]  /*4870*/  IMAD.U32 R5, R5, -0x40, RZ ;  /* 0xffffffc005057824 */ /* 0x000fe200078e00ff */
        /* <DEDUP_REMOVED lines=24> */
.L_x_1196:
[----:B------:R-:W-:Y:S01]  /*4a00*/  LDSM.16.M88.4 R20, [R177] ;  /* 0x00000000b114783b */ /* 0x000fe20000000200 */
[----:B------:R-:W-:Y:S01]  /*4a10*/  VIADD R5, R117, 0x6000 ;  /* 0x0000600075057836 */ /* 0x000fe20000000000 */
[----:B------:R-:W-:Y:S02]  /*4a20*/  ULOP3.LUT UR38, UR44, 0x1, URZ, 0xc0, !UPT ;  /* 0x000000012c267892 */ /* 0x000fe4000f8ec03f */
[----:B-1----:R-:W1:Y:S01]  /*4a30*/  LDSM.16.MT88.4 R8, [R117+0x6000] ;  /* 0x006000007508783b */ /* 0x002e620000004200 */
[----:B------:R-:W-:Y:S01]  /*4a40*/  IMAD.IADD R116, R5, 0x1, R172 ;  /* 0x0000000105747824 */ /* 0x000fe200078e02ac */
[----:B------:R-:W-:Y:S02]  /*4a50*/  UISETP.NE.U32.AND UP0, UPT, UR38, 0x1, UPT ;  /* 0x000000012600788c */ /* 0x000fe4000bf05070 */
[----:B------:R-:W-:Y:S01]  /*4a60*/  LDSM.16.M88.4 R24, [R3] ;  /* 0x000000000318783b */ /* 0x000fe20000000200 */
[----:B------:R-:W-:Y:S02]  /*4a70*/  @UP2 UIADD3 UR39, UP1, UR10, -0x100, URZ ;  /* 0xffffff000a272890 */ /* 0x000fe4000ff3e03f */
[----:B------:R-:W-:Y:S01]  /*4a80*/  UIADD3 UR42, UR44, -0x1, URZ ;  /* 0xffffffff2c2a7890 */ /* 0x000fe2000fffe03f */
[----:B------:R-:W2:Y:S01]  /*4a90*/  LDSM.16.MT88.4 R16, [R116] ;  /* 0x000000007410783b */ /* 0x000ea20000004200 */
[----:B------:R-:W-:Y:S03]  /*4aa0*/  @UP2 UIADD3.X UR38, UR11, -0x1, URZ, UP1, !UPT ;  /* 0xffffffff0b262890 */ /* 0x000fe60008ffe43f */
        /* <DEDUP_REMOVED lines=44> */
[C---:B------:R-:W-:Y:S05]  /*4d70*/  HMMA.16816.F32 R4, R108.reuse, R112, R4 ;  /* 0x000000706c04723c */ /* 0x040fea0000001804 */
[----:B------:R-:W-:Y:S01]  /*4d80*/  @P0 VIADD R101, R187, 0xffffffc0 ;  /* 0xffffffc0bb650836 */ /* 0x000fe20000000000 */
[C---:B------:R-:W-:Y:S06]  /*4d90*/  HMMA.16816.F32 R8, R108.reuse, R114, R8 ;  /* 0x000000726c08723c */ /* 0x040fec0000001808 */
[C---:B-1----:R-:W-:Y:S06]  /*4da0*/  HMMA.16816.F32 R12, R108.reuse, R20, R12 ;  /* 0x000000146c0c723c */ /* 0x042fec000000180c */
[----:B------:R-:W-:Y:S06]  /*4db0*/  HMMA.16816.F32 R16, R108, R22, R16 ;  /* 0x000000166c10723c */ /* 0x000fec0000001810 */
[C---:B---3--:R-:W-:Y:S05]  /*4dc0*/  HMMA.16816.F32 R4, R28.reuse, R32, R4 ;  /* 0x000000201c04723c */ /* 0x048fea0000001804 */
[----:B------:R-:W-:Y:S01]  /*4dd0*/  VIADD R108, R175, 0x40 ;  /* 0x00000040af6c7836 */ /* 0x000fe20000000000 */
[C---:B------:R-:W-:Y:S05]  /*4de0*/  HMMA.16816.F32 R8, R28.reuse, R34, R8 ;  /* 0x000000221c08723c */ /* 0x040fea0000001808 */
[----:B------:R-:W-:Y:S01]  /*4df0*/  @P0 IMAD.WIDE R32, R101, R198, UR10 ;  /* 0x0000000a65200e25 */ /* 0x000fe2000f8e02c6 */
[C---:B--2---:R-:W-:Y:S01]  /*4e00*/  HMMA.16816.F32 R12, R28.reuse, R24, R12 ;  /* 0x000000181c0c723c */ /* 0x044fe2000000180c */
[----:B------:R-:W-:Y:S01]  /*4e10*/  @UP2 UMOV UR10, UR39 ;  /* 0x00000027000a2c82 */ /* 0x000fe20008000000 */
[----:B------:R-:W-:Y:S01]  /*4e20*/  MOV R101, UR33 ;  /* 0x0000002100657c02 */ /* 0x000fe20008000f00 */
[----:B------:R-:W-:Y:S01]  /*4e30*/  @UP2 UMOV UR11, UR38 ;  /* 0x00000026000b2c82 */ /* 0x000fe20008000000 */
[----:B------:R-:W5:Y:S01]  /*4e40*/  @P0 LDG.E R204, desc[UR22][R32.64] ;  /* 0x0000001620cc0981 */ /* 0x000f62000c1e1900 */
[----:B------:R-:W-:Y:S01]  /*4e50*/  IMAD.U32 R35, RZ, RZ, UR32 ;  /* 0x00000020ff237e24 */ /* 0x000fe2000f8e00ff */
[----:B------:R-:W-:Y:S01]  /*4e60*/  HMMA.16816.F32 R16, R28, R26, R16 ;  /* 0x0000001a1c10723c */ /* 0x000fe20000001810 */
[----:B------:R-:W-:Y:S01]  /*4e70*/  IMAD.U32 R25, RZ, RZ, UR33 ;  /* 0x00000021ff197e24 */ /* 0x000fe2000f8e00ff */
[----:B------:R-:W5:Y:S03]  /*4e80*/  @P0 LDG.E R203, desc[UR22][R32.64+0x20] ;  /* 0x0000201620cb0981 */ /* 0x000f66000c1e1900 */
[-C--:B------:R-:W-:Y:S01]  /*4e90*/  LEA R102, P3, R35, R210.reuse, 0x2 ;  /* 0x000000d223667211 */ /* 0x080fe200078610ff */
[----:B------:R-:W5:Y:S01]  /*4ea0*/  @P0 LDG.E R202, desc[UR22][R32.64+0x80] ;  /* 0x0000801620ca0981 */ /* 0x000f62000c1e1900 */
[----:B------:R-:W-:Y:S01]  /*4eb0*/  IMAD.U32 R29, RZ, RZ, UR31 ;  /* 0x0000001fff1d7e24 */ /* 0x000fe2000f8e00ff */
[----:B------:R-:W-:Y:S02]  /*4ec0*/  @P1 IADD3 R108, R175, -0x40, RZ ;  /* 0xffffffc0af6c1810 */ /* 0x000fe40007ffe0ff */
[----:B------:R1:W5:Y:S01]  /*4ed0*/  @P0 LDG.E R201, desc[UR22][R32.64+0xa0] ;  /* 0x0000a01620c90981 */ /* 0x000362000c1e1900 */
[-C--:B------:R-:W-:Y:S01]  /*4ee0*/  LEA R34, P0, R25, R210.reuse, 0x2 ;  /* 0x000000d219227211 */ /* 0x080fe200078010ff */
[----:B------:R-:W-:Y:S01]  /*4ef0*/  IMAD.U32 R31, RZ, RZ, UR32 ;  /* 0x00000020ff1f7e24 */ /* 0x000fe2000f8e00ff */
[-C--:B------:R-:W-:Y:S01]  /*4f00*/  LEA R104, P2, R29, R210.reuse, 0x2 ;  /* 0x000000d21d687211 */ /* 0x080fe200078410ff */
[----:B------:R-:W-:Y:S01]  /*4f10*/  REDG.E.ADD.F32.FTZ.RN.STRONG.GPU desc[UR22][R210.64], R4 ;  /* 0x00000004d20079a6 */ /* 0x000fe2000c10f396 */
[-C--:B------:R-:W-:Y:S01]  /*4f20*/  LEA.HI.X.SX32 R35, R101, R211.reuse, 0x2, P0 ;  /* 0x000000d365237211 */ /* 0x080fe200000f16ff */
[----:B------:R-:W-:Y:S01]  /*4f30*/  IMAD.U32 R25, RZ, RZ, UR31 ;  /* 0x0000001fff197e24 */ /* 0x000fe2000f8e00ff */
[-C--:B------:R-:W-:Y:S01]  /*4f40*/  LEA.HI.X.SX32 R103, R31, R211.reuse, 0x2, P3 ;  /* 0x000000d31f677211 */ /* 0x080fe200018f16ff */
[----:B------:R-:W-:Y:S01]  /*4f50*/  IMAD.U32 R27, RZ, RZ, UR30 ;  /* 0x0000001eff1b7e24 */ /* 0x000fe2000f8e00ff */
[----:B------:R-:W-:Y:S01]  /*4f60*/  LDSM.16.MT88.4 R20, [R108] ;  /* 0x000000006c14783b */ /* 0x000fe20000004200 */
[----:B------:R-:W-:Y:S01]  /*4f70*/  IMAD.U32 R29, RZ, RZ, UR30 ;  /* 0x0000001eff1d7e24 */ /* 0x000fe2000f8e00ff */
[-C--:B------:R-:W-:Y:S01]  /*4f80*/  LEA.HI.X.SX32 R105, R25, R211.reuse, 0x2, P2 ;  /* 0x000000d319697211 */ /* 0x080fe200010f16ff */
[----:B------:R-:W-:Y:S01]  /*4f90*/  IMAD.U32 R25, RZ, RZ, UR29 ;  /* 0x0000001dff197e24 */ /* 0x000fe2000f8e00ff */
[----:B------:R2:W-:Y:S01]  /*4fa0*/  REDG.E.ADD.F32.FTZ.RN.STRONG.GPU desc[UR22][R34.64], R5 ;  /* 0x00000005220079a6 */ /* 0x0005e2000c10f396 */
[-C--:B------:R-:W-:Y:S01]  /*4fb0*/  LEA R106, P0, R27, R210.reuse, 0x2 ;  /* 0x000000d21b6a7211 */ /* 0x080fe200078010ff */
[----:B------:R-:W-:Y:S02]  /*4fc0*/  IMAD.U32 R101, RZ, RZ, UR29 ;  /* 0x0000001dff657e24 */ /* 0x000fe4000f8e00ff */
[----:B------:R3:W-:Y:S01]  /*4fd0*/  REDG.E.ADD.F32.FTZ.RN.STRONG.GPU desc[UR22][R102.64], R6 ;  /* 0x00000006660079a6 */ /* 0x0007e2000c10f396 */
[-C--:B------:R-:W-:Y:S01]  /*4fe0*/  LEA.HI.X.SX32 R107, R29, R211.reuse, 0x2, P0 ;  /* 0x000000d31d6b7211 */ /* 0x080fe200000f16ff */
[----:B------:R-:W-:Y:S01]  /*4ff0*/  IMAD.U32 R29, RZ, RZ, UR50 ;  /* 0x00000032ff1d7e24 */ /* 0x000fe2000f8e00ff */
[-C--:B------:R-:W-:Y:S01]  /*5000*/  LEA R24, P3, R25, R210.reuse, 0x2 ;  /* 0x000000d219187211 */ /* 0x080fe200078610ff */
[----:B------:R4:W-:Y:S01]  /*5010*/  REDG.E.ADD.F32.FTZ.RN.STRONG.GPU desc[UR22][R104.64], R7 ;  /* 0x00000007680079a6 */ /* 0x0009e2000c10f396 */
[----:B------:R-:W-:Y:S02]  /*5020*/  IMAD.U32 R31, RZ, RZ, UR9 ;  /* 0x00000009ff1f7e24 */ /* 0x000fe4000f8e00ff */
[-C--:B------:R-:W-:Y:S01]  /*5030*/  LEA.HI.X.SX32 R25, R101, R211.reuse, 0x2, P3 ;  /* 0x000000d365197211 */ /* 0x080fe200018f16ff */
[----:B------:R-:W-:Y:S01]  /*5040*/  REDG.E.ADD.F32.FTZ.RN.STRONG.GPU desc[UR22][R106.64], R8 ;  /* 0x000000086a0079a6 */ /* 0x000fe2000c10f396 */
[----:B-1----:R-:W-:Y:S01]  /*5050*/  MOV R33, UR9 ;  /* 0x0000000900217c02 */ /* 0x002fe20008000f00 */
[----:B------:R-:W-:Y:S01]  /*5060*/  IMAD.U32 R27, RZ, RZ, UR49 ;  /* 0x00000031ff1b7e24 */ /* 0x000fe2000f8e00ff */
[-C--:B------:R-:W-:Y:S01]  /*5070*/  LEA R100, P0, R29, R210.reuse, 0x2 ;  /* 0x000000d21d647211 */ /* 0x080fe200078010ff */
[----:B------:R1:W-:Y:S01]  /*5080*/  REDG.E.ADD.F32.FTZ.RN.STRONG.GPU desc[UR22][R24.64], R9 ;  /* 0x00000009180079a6 */ /* 0x0003e2000c10f396 */
[-C--:B------:R-:W-:Y:S01]  /*5090*/  LEA R28, P2, R33, R210.reuse, 0x2 ;  /* 0x000000d2211c7211 */ /* 0x080fe200078410ff */
[----:B------:R-:W-:Y:S03]  /*50a0*/  IMAD.U32 R33, RZ, RZ, UR48 ;  /* 0x00000030ff217e24 */ /* 0x000fe6000f8e00ff */
[-C--:B------:R-:W-:Y:S01]  /*50b0*/  LEA.HI.X.SX32 R29, R31, R211.reuse, 0x2, P2 ;  /* 0x000000d31f1d7211 */ /* 0x080fe200010f16ff */
[----:B------:R-:W-:Y:S04]  /*50c0*/  IMAD.U32 R31, RZ, RZ, UR47 ;  /* 0x0000002fff1f7e24 */ /* 0x000fe8000f8e00ff */
[----:B------:R1:W-:Y:S01]  /*50d0*/  REDG.E.ADD.F32.FTZ.RN.STRONG.GPU desc[UR22][R28.64], R10 ;  /* 0x0000000a1c0079a6 */ /* 0x0003e2000c10f396 */
[----:B--2---:R-:W-:Y:S01]  /*50e0*/  IMAD.U32 R5, RZ, RZ, UR50 ;  /* 0x00000032ff057e24 */ /* 0x004fe2000f8e00ff */
[-C--:B---3--:R-:W-:Y:S01]  /*50f0*/  LEA R102, P2, R27, R210.reuse, 0x2 ;  /* 0x000000d21b667211 */ /* 0x088fe200078410ff */
[----:B------:R-:W-:Y:S03]  /*5100*/  IMAD.U32 R27, RZ, RZ, UR46 ;  /* 0x0000002eff1b7e24 */ /* 0x000fe6000f8e00ff */
[-C--:B------:R-:W-:Y:S01]  /*5110*/  LEA.HI.X.SX32 R101, R5, R211.reuse, 0x2, P0 ;  /* 0x000000d305657211 */ /* 0x080fe200000f16ff */
[----:B------:R-:W-:Y:S01]  /*5120*/  IMAD.U32 R5, RZ, RZ, UR48 ;  /* 0x00000030ff057e24 */ /* 0x000fe2000f8e00ff */
[----:B----4-:R-:W-:Y:S02]  /*5130*/  MOV R7, UR49 ;  /* 0x0000003100077c02 */ /* 0x010fe40008000f00 */
[-C--:B------:R-:W-:Y:S01]  /*5140*/  LEA R32, P3, R27, R210.reuse, 0x2 ;  /* 0x000000d21b207211 */ /* 0x080fe200078610ff */
[----:B------:R2:W-:Y:S01]  /*5150*/  REDG.E.ADD.F32.FTZ.RN.STRONG.GPU desc[UR22][R100.64], R11 ;  /* 0x0000000b640079a6 */ /* 0x0005e2000c10f396 */
[-C--:B------:R-:W-:Y:S02]  /*5160*/  LEA.HI.X.SX32 R103, R7, R211.reuse, 0x2, P2 ;  /* 0x000000d307677211 */ /* 0x080fe400010f16ff */
[-C--:B------:R-:W-:Y:S01]  /*5170*/  LEA R30, P0, R5, R210.reuse, 0x2 ;  /* 0x000000d2051e7211 */ /* 0x080fe200078010ff */
[----:B------:R-:W-:Y:S01]  /*5180*/  REDG.E.ADD.F32.FTZ.RN.STRONG.GPU desc[UR22][R210.64+0x80], R12 ;  /* 0x0000800cd20079a6 */ /* 0x000fe2000c10f396 */
[----:B-1----:R-:W-:Y:S01]  /*5190*/  IMAD.U32 R25, RZ, RZ, UR45 ;  /* 0x0000002dff197e24 */ /* 0x002fe2000f8e00ff */
[----:B------:R-:W-:Y:S01]  /*51a0*/  MOV R7, UR43 ;  /* 0x0000002b00077c02 */ /* 0x000fe20008000f00 */
[----:B------:R-:W-:Y:S01]  /*51b0*/  IMAD.U32 R9, RZ, RZ, UR45 ;  /* 0x0000002dff097e24 */ /* 0x000fe2000f8e00ff */
[----:B------:R-:W-:Y:S01]  /*51c0*/  REDG.E.ADD.F32.FTZ.RN.STRONG.GPU desc[UR22][R34.64+0x80], R13 ;  /* 0x0000800d220079a6 */ /* 0x000fe2000c10f396 */
[----:B------:R-:W-:Y:S03]  /*51d0*/  IMAD.U32 R5, RZ, RZ, UR43 ;  /* 0x0000002bff057e24 */ /* 0x000fe6000f8e00ff */
[----:B------:R-:W-:Y:S01]  /*51e0*/  REDG.E.ADD.F32.FTZ.RN.STRONG.GPU desc[UR22][R102.64], R14 ;  /* 0x0000000e660079a6 */ /* 0x000fe2000c10f396 */
[-C--:B------:R-:W-:Y:S01]  /*51f0*/  LEA R28, P4, R31, R210.reuse, 0x2 ;  /* 0x000000d21f1c7211 */ /* 0x080fe200078810ff */
[----:B------:R-:W-:Y:S01]  /*5200*/  IMAD.U32 R29, RZ, RZ, UR47 ;  /* 0x0000002fff1d7e24 */ /* 0x000fe2000f8e00ff */
[-C--:B------:R-:W-:Y:S02]  /*5210*/  LEA.HI.X.SX32 R31, R33, R211.reuse, 0x2, P0 ;  /* 0x000000d3211f7211 */ /* 0x080fe400000f16ff */
[-C--:B------:R-:W-:Y:S02]  /*5220*/  LEA R104, P0, R7, R210.reuse, 0x2 ;  /* 0x000000d207687211 */ /* 0x080fe400078010ff */
[-C--:B------:R-:W-:Y:S01]  /*5230*/  LEA.HI.X.SX32 R29, R29, R211.reuse, 0x2, P4 ;  /* 0x000000d31d1d7211 */ /* 0x080fe200020f16ff */
[----:B------:R-:W-:Y:S01]  /*5240*/  REDG.E.ADD.F32.FTZ.RN.STRONG.GPU desc[UR22][R30.64], R15 ;  /* 0x0000000f1e0079a6 */ /* 0x000fe2000c10f396 */
[-C--:B------:R-:W-:Y:S02]  /*5250*/  LEA.HI.X.SX32 R105, R5, R211.reuse, 0x2, P0 ;  /* 0x000000d305697211 */ /* 0x080fe400000f16ff */
[----:B------:R-:W-:Y:S01]  /*5260*/  PLOP3.LUT P0, PT, PT, PT, UP0, 0x80, 0x0 ;  /* 0x000000000000781c */ /* 0x000fe20003f0f008 */
[----:B------:R-:W-:Y:S01]  /*5270*/  REDG.E.ADD.F32.FTZ.RN.STRONG.GPU desc[UR22][R28.64], R16 ;  /* 0x000000101c0079a6 */ /* 0x000fe2000c10f396 */
[----:B--2---:R-:W-:Y:S01]  /*5280*/  IMAD.U32 R11, RZ, RZ, UR46 ;  /* 0x0000002eff0b7e24 */ /* 0x004fe2000f8e00ff */
[----:B------:R-:W-:Y:S01]  /*5290*/  LEA R100, P2, R25, R210, 0x2 ;  /* 0x000000d219647211 */ /* 0x000fe200078410ff */
[----:B------:R-:W-:Y:S01]  /*52a0*/  @UP2 UIADD3 UR6, UP0, UR6, -0x100, URZ ;  /* 0xffffff0006062890 */ /* 0x000fe2000ff1e03f */
[----:B------:R-:W-:Y:S02]  /*52b0*/  LDSM.16.MT88.4 R4, [R176+0xa000] ;  /* 0x00a00000b004783b */ /* 0x000fe40000004200 */
[-C--:B------:R-:W-:Y:S01]  /*52c0*/  LEA.HI.X.SX32 R33, R11, R211.reuse, 0x2, P3 ;  /* 0x000000d30b217211 */ /* 0x080fe200018f16ff */
[----:B------:R-:W-:Y:S01]  /*52d0*/  @UP2 UIADD3.X UR7, UR7, -0x1, URZ, UP0, !UPT ;  /* 0xffffffff07072890 */ /* 0x000fe200087fe43f */
[----:B------:R-:W-:Y:S01]  /*52e0*/  LEA.HI.X.SX32 R101, R9, R211, 0x2, P2 ;  /* 0x000000d309657211 */ /* 0x000fe200010f16ff */
[----:B------:R-:W-:Y:S01]  /*52f0*/  LDSM.16.MT88.4 R12, [R176+0xc000] ;  /* 0x00c00000b00c783b */ /* 0x000fe20000004200 */
[----:B------:R-:W-:Y:S01]  /*5300*/  ISETP.LT.AND P2, PT, RZ, UR44, PT ;  /* 0x0000002cff007c0c */ /* 0x000fe2000bf41270 */
[----:B------:R-:W-:Y:S02]  /*5310*/  UMOV UR44, UR42 ;  /* 0x0000002a002c7c82 */ /* 0x000fe40008000000 */
[----:B------:R-:W-:Y:S04]  /*5320*/  REDG.E.ADD.F32.FTZ.RN.STRONG.GPU desc[UR22][R32.64], R17 ;  /* 0x00000011200079a6 */ /* 0x000fe8000c10f396 */
[----:B------:R-:W-:Y:S04]  /*5330*/  REDG.E.ADD.F32.FTZ.RN.STRONG.GPU desc[UR22][R100.64], R18 ;  /* 0x00000012640079a6 */ /* 0x000fe8000c10f396 */
[----:B------:R-:W-:Y:S04]  /*5340*/  REDG.E.ADD.F32.FTZ.RN.STRONG.GPU desc[UR22][R104.64], R19 ;  /* 0x00000013680079a6 */ /* 0x000fe8000c10f396 */
[----:B------:R-:W1:Y:S04]  /*5350*/  LDSM.16.MT88.4 R8, [R175] ;  /* 0x00000000af08783b */ /* 0x000e680000004200 */
[----:B------:R-:W-:Y:S04]  /*5360*/  LDSM.16.MT88.4 R24, [R176+0xa800] ;  /* 0x00a80000b018783b */ /* 0x000fe80000004200 */
[----:B------:R-:W2:Y:S04]  /*5370*/  LDSM.16.MT88.4 R28, [R175+0x800] ;  /* 0x00080000af1c783b */ /* 0x000ea80000004200 */
[----:B------:R-:W3:Y:S04]  /*5380*/  LDSM.16.MT88.4 R32, [R176+0xc800] ;  /* 0x00c80000b020783b */ /* 0x000ee80000004200 */
[----:B------:R-:W4:Y:S04]  /*5390*/  LDSM.16.MT88.4 R100, [R108+0x800] ;  /* 0x000800006c64783b */ /* 0x000f280000004200 */
[----:B------:R-:W-:Y:S04]  /*53a0*/  LDSM.16.MT88.4 R16, [R175+0x1000] ;  /* 0x00100000af10783b */ /* 0x000fe80000004200 */
        /* <DEDUP_REMOVED lines=11> */
[----:B------:R-:W-:Y:S04]  /*5460*/  LDSM.16.MT88.4 R4, [R176+0xb800] ;  /* 0x00b80000b004783b */ /* 0x000fe80000004200 */
[----:B------:R-:W1:Y:S01]  /*5470*/  LDSM.16.MT88.4 R20, [R175+0x1800] ;  /* 0x00180000af14783b */ /* 0x000e620000004200 */
        /* <DEDUP_REMOVED lines=22> */
[-C--:B---3--:R-:W-:Y:S06]  /*55e0*/  HMMA.16816.F32 R84, R4, R32.reuse, R84 ;  /* 0x000000200454723c */ /* 0x088fec0000001854 */
[C---:B------:R-:W-:Y:S06]  /*55f0*/  HMMA.16816.F32 R88, R28.reuse, R32, R88 ;  /* 0x000000201c58723c */ /* 0x040fec0000001858 */
[-C--:B------:R-:W-:Y:S06]  /*5600*/  HMMA.16816.F32 R92, R28, R34.reuse, R92 ;  /* 0x000000221c5c723c */ /* 0x080fec000000185c */
[----:B------:R-:W-:Y:S07]  /*5610*/  HMMA.16816.F32 R96, R4, R34, R96 ;  /* 0x000000220460723c */ /* 0x000fee0000001860 */
[C---:B------:R-:W-:Y:S04]  /*5620*/  VIADD R4, R175.reuse, 0xffffe000 ;  /* 0xffffe000af047836 */ /* 0x040fe80000000000 */
[----:B------:R-:W-:Y:S04]  /*5630*/  @P0 VIADD R4, R175, 0x2000 ;  /* 0x00002000af040836 */ /* 0x000fe80000000000 */
[----:B------:R-:W-:Y:S01]  /*5640*/  IMAD.MOV.U32 R175, RZ, RZ, R4 ;  /* 0x000000ffffaf7224 */ /* 0x000fe200078e0004 */
[----:B------:R-:W-:Y:S08]  /*5650*/  @P2 BRA `(.L_x_1197) ;  /* 0xffffffc800c02947 */ /* 0x000ff0000383ffff */
.L_x_1194:
[----:B------:R-:W-:Y:S01]  /*5660*/  BAR.SYNC.DEFER_BLOCKING 0x0 ;  /* 0x0000000000007b1d */ /* 0x000fe20000010000 */
[----:B------:R-:W-:-:S05]  /*5670*/  SHF.R.S32.HI R0, RZ, 0x1f, R186 ;  /* 0x0000001fff007819 */ /* 0x000fca00000114ba */
        /* <DEDUP_REMOVED lines=70> */
[----:B------:R-:W-:Y:S01]  /*5ae0*/  ULDC.64 UR8, c[0x0][0x450] ;  /* 0x0001140000087ab9 */ /* 0x000fe20000000a00 */
[----:B------:R-:W-:Y:S01]  /*5af0*/  F2FP.F16.F32.PACK_AB R80, R81, R80 ;  /* 0x000000505150723e */ /* 0x000fe200000000ff */
[----:B------:R-:W-:Y:S01]  /*5b00*/  IMAD R8, R186, UR7, R3 ;  /* 0x00000007ba087c24 */ /* 0x000fe2000f8e0203 */
[----:B------:R-:W-:Y:S01]  /*5b10*/  F2FP.F16.F32.PACK_AB R83, R83, R82 ;  /* 0x000000525353723e */ /* 0x000fe200000000ff */
[----:B------:R-:W2:Y:S01]  /*5b20*/  LDC.64 R2, c[0x0][0x438] ;  /* 0x00010e00ff027b82 */ /* 0x000ea20000000a00 */
[----:B------:R-:W-:Y:S01]  /*5b30*/  F2FP.F16.F32.PACK_AB R72, R73, R72 ;  /* 0x000000484948723e */ /* 0x000fe200000000ff */
[----:B------:R-:W-:Y:S01]  /*5b40*/  IMAD R7, R0, UR8, RZ ;  /* 0x0000000800077c24 */ /* 0x000fe2000f8e02ff */
[----:B------:R-:W-:Y:S01]  /*5b50*/  F2FP.F16.F32.PACK_AB R74, R75, R74 ;  /* 0x0000004a4b4a723e */ /* 0x000fe200000000ff */
[----:B------:R-:W-:Y:S01]  /*5b60*/  STS [R191], R68 ;  /* 0x00000044bf007388 */ /* 0x000fe20000000800 */
[----:B------:R-:W-:Y:S01]  /*5b70*/  F2FP.F16.F32.PACK_AB R76, R77, R76 ;  /* 0x0000004c4d4c723e */ /* 0x000fe200000000ff */
[C---:B----4-:R-:W-:Y:S01]  /*5b80*/  IMAD.WIDE.U32 R10, R186.reuse, UR8, RZ ;  /* 0x00000008ba0a7c25 */ /* 0x050fe2000f8e00ff */
[----:B------:R-:W-:Y:S01]  /*5b90*/  F2FP.F16.F32.PACK_AB R78, R79, R78 ;  /* 0x0000004e4f4e723e */ /* 0x000fe200000000ff */
[----:B------:R-:W-:Y:S01]  /*5ba0*/  STS [R191+0x400], R70 ;  /* 0x00040046bf007388 */ /* 0x000fe20000000800 */
[----:B------:R-:W-:Y:S01]  /*5bb0*/  F2FP.F16.F32.PACK_AB R84, R85, R84 ;  /* 0x000000545554723e */ /* 0x000fe200000000ff */
[C---:B------:R-:W-:Y:S01]  /*5bc0*/  IMAD R0, R186.reuse, UR9, R7 ;  /* 0x00000009ba007c24 */ /* 0x040fe2000f8e0207 */
[----:B------:R-:W-:Y:S01]  /*5bd0*/  F2FP.F16.F32.PACK_AB R86, R87, R86 ;  /* 0x000000565756723e */ /* 0x000fe200000000ff */
[----:B------:R-:W-:Y:S01]  /*5be0*/  STS [R195], R80 ;  /* 0x00000050c3007388 */ /* 0x000fe20000000800 */
[----:B------:R-:W-:Y:S01]  /*5bf0*/  F2FP.F16.F32.PACK_AB R97, R97, R96 ;  /* 0x000000606161723e */ /* 0x000fe200000000ff */
[----:B------:R-:W-:Y:S01]  /*5c00*/  IMAD.WIDE.U32 R4, R186, UR6, RZ ;  /* 0x00000006ba047c25 */ /* 0x000fe2000f8e00ff */
[----:B------:R-:W-:Y:S01]  /*5c10*/  F2FP.F16.F32.PACK_AB R99, R99, R98 ;  /* 0x000000626363723e */ /* 0x000fe200000000ff */
[----:B------:R-:W-:Y:S01]  /*5c20*/  STS [R194], R83 ;  /* 0x00000053c2007388 */ /* 0x000fe20000000800 */
[----:B------:R-:W-:Y:S01]  /*5c30*/  F2FP.F16.F32.PACK_AB R88, R89, R88 ;  /* 0x000000585958723e */ /* 0x000fe200000000ff */
[----:B------:R-:W4:Y:S01]  /*5c40*/  LDC.64 R6, c[0x0][0x468] ;  /* 0x00011a00ff067b82 */ /* 0x000f220000000a00 */
        /* <DEDUP_REMOVED lines=10> */
[----:B------:R-:W-:Y:S01]  /*5cf0*/  F2FP.F16.F32.PACK_AB R48, R49, R48 ;  /* 0x000000303130723e */ /* 0x000fe200000000ff */
[----:B------:R-:W-:Y:S01]  /*5d00*/  UIMAD UR4, UR4, UR6, URZ ;  /* 0x00000006040472a4 */ /* 0x000fe2000f8e023f */
[----:B------:R-:W-:Y:S01]  /*5d10*/  F2FP.F16.F32.PACK_AB R51, R51, R50 ;  /* 0x000000323333723e */ /* 0x000fe200000000ff */
[----:B------:R-:W-:Y:S01]  /*5d20*/  STS [R195+0x2400], R78 ;  /* 0x0024004ec3007388 */ /* 0x000fe20000000800 */
[----:B------:R-:W-:-:S02]  /*5d30*/  F2FP.F16.F32.PACK_AB R40, R41, R40 ;  /* 0x000000282928723e */ /* 0x000fc400000000ff */
[----:B------:R-:W-:Y:S01]  /*5d40*/  F2FP.F16.F32.PACK_AB R42, R43, R42 ;  /* 0x0000002a2b2a723e */ /* 0x000fe200000000ff */
[----:B------:R-:W-:Y:S01]  /*5d50*/  STS [R193], R84 ;  /* 0x00000054c1007388 */ /* 0x000fe20000000800 */
[----:B------:R-:W-:Y:S02]  /*5d60*/  F2FP.F16.F32.PACK_AB R44, R45, R44 ;  /* 0x0000002c2d2c723e */ /* 0x000fe400000000ff */
[----:B------:R-:W-:Y:S01]  /*5d70*/  F2FP.F16.F32.PACK_AB R46, R47, R46 ;  /* 0x0000002e2f2e723e */ /* 0x000fe200000000ff */
[----:B------:R-:W-:Y:S01]  /*5d80*/  STS [R193+0x400], R86 ;  /* 0x00040056c1007388 */ /* 0x000fe20000000800 */
[----:B------:R-:W-:Y:S01]  /*5d90*/  IADD3 R11, R11, R0, RZ ;  /* 0x000000000b0b7210 */ /* 0x000fe20007ffe0ff */
[----:B--2---:R-:W-:Y:S01]  /*5da0*/  IMAD R0, R2, UR24, RZ ;  /* 0x0000001802007c24 */ /* 0x004fe2000f8e02ff */
[----:B------:R-:W-:Y:S01]  /*5db0*/  MOV R20, UR8 ;  /* 0x0000000800147c02 */ /* 0x000fe20008000f00 */
[----:B------:R-:W-:Y:S01]  /*5dc0*/  STS [R200], R97 ;  /* 0x00000061c8007388 */ /* 0x000fe20000000800 */
[----:B------:R-:W-:Y:S01]  /*5dd0*/  F2FP.F16.F32.PACK_AB R52, R53, R52 ;  /* 0x000000343534723e */ /* 0x000fe200000000ff */
[----:B------:R-:W-:Y:S01]  /*5de0*/  IMAD R0, R3, UR16, R0 ;  /* 0x0000001003007c24 */ /* 0x000fe2000f8e0200 */
[----:B------:R-:W-:Y:S01]  /*5df0*/  F2FP.F16.F32.PACK_AB R54, R55, R54 ;  /* 0x000000363736723e */ /* 0x000fe200000000ff */
[----:B------:R-:W-:Y:S01]  /*5e00*/  STS [R200+0x400], R99 ;  /* 0x00040063c8007388 */ /* 0x000fe20000000800 */
[----:B------:R-:W-:Y:S01]  /*5e10*/  F2FP.F16.F32.PACK_AB R65, R65, R64 ;  /* 0x000000404141723e */ /* 0x000fe200000000ff */
[----:B------:R-:W-:Y:S01]  /*5e20*/  IMAD.WIDE.U32 R20, R20, UR28, R10 ;  /* 0x0000001c14147c25 */ /* 0x000fe2000f8e000a */
[----:B------:R-:W-:Y:S01]  /*5e30*/  F2FP.F16.F32.PACK_AB R67, R67, R66 ;  /* 0x000000424343723e */ /* 0x000fe200000000ff */
[----:B------:R-:W-:Y:S01]  /*5e40*/  STS [R193+0x2000], R88 ;  /* 0x00200058c1007388 */ /* 0x000fe20000000800 */
[----:B------:R-:W-:-:S02]  /*5e50*/  IADD3 R9, R5, R8, RZ ;  /* 0x0000000805097210 */ /* 0x000fc40007ffe0ff */
[----:B------:R-:W-:Y:S01]  /*5e60*/  F2FP.F16.F32.PACK_AB R56, R57, R56 ;  /* 0x000000383938723e */ /* 0x000fe200000000ff */
[----:B------:R-:W-:Y:S01]  /*5e70*/  STS [R193+0x2400], R90 ;  /* 0x0024005ac1007388 */ /* 0x000fe20000000800 */
[----:B------:R-:W-:Y:S02]  /*5e80*/  F2FP.F16.F32.PACK_AB R58, R59, R58 ;  /* 0x0000003a3b3a723e */ /* 0x000fe400000000ff */
[----:B------:R-:W-:Y:S01]  /*5e90*/  MOV R8, R4 ;  /* 0x0000000400087202 */ /* 0x000fe20000000f00 */
[----:B------:R-:W-:Y:S01]  /*5ea0*/  STS [R200+0x2000], R93 ;  /* 0x0020005dc8007388 */ /* 0x000fe20000000800 */
[----:B------:R-:W-:Y:S01]  /*5eb0*/  F2FP.F16.F32.PACK_AB R61, R61, R60 ;  /* 0x0000003c3d3d723e */ /* 0x000fe200000000ff */
[----:B------:R-:W2:Y:S01]  /*5ec0*/  LDC.64 R4, c[0x0][0x440] ;  /* 0x00011000ff047b82 */ /* 0x000ea20000000a00 */
[----:B------:R-:W-:Y:S01]  /*5ed0*/  F2FP.F16.F32.PACK_AB R63, R63, R62 ;  /* 0x0000003e3f3f723e */ /* 0x000fe200000000ff */
[----:B------:R-:W-:Y:S01]  /*5ee0*/  STS [R200+0x2400], R95 ;  /* 0x0024005fc8007388 */ /* 0x000fe20000000800 */
[----:B------:R-:W-:-:S02]  /*5ef0*/  SHF.R.S32.HI R11, RZ, 0x1f, R188 ;  /* 0x0000001fff0b7819 */ /* 0x000fc400000114bc */
[----:B------:R-:W-:Y:S01]  /*5f00*/  MOV R10, R188 ;  /* 0x000000bc000a7202 */ /* 0x000fe20000000f00 */
[----:B------:R-:W-:Y:S01]  /*5f10*/  STS [R191+0x4000], R36 ;  /* 0x00400024bf007388 */ /* 0x000fe20000000800 */
[----:B------:R-:W-:-:S03]  /*5f20*/  MOV R39, UR6 ;  /* 0x0000000600277c02 */ /* 0x000fc60008000f00 */
[----:B------:R3:W-:Y:S01]  /*5f30*/  STS [R191+0x4400], R38 ;  /* 0x00440026bf007388 */ /* 0x0007e20000000800 */
[----:B------:R-:W-:Y:S02]  /*5f40*/  IMAD.WIDE.U32 R12, R2, UR16, R10 ;  /* 0x00000010020c7c25 */ /* 0x000fe4000f8e000a */
[----:B------:R-:W1:Y:S01]  /*5f50*/  LDC.64 R2, c[0x0][0x470] ;  /* 0x00011c00ff027b82 */ /* 0x000e620000000a00 */
[----:B------:R-:W-:Y:S02]  /*5f60*/  STS [R195+0x4000], R48 ;  /* 0x00400030c3007388 */ /* 0x000fe40000000800 */
[----:B------:R-:W-:Y:S01]  /*5f70*/  IADD3 R13, R13, R0, RZ ;  /* 0x000000000d0d7210 */ /* 0x000fe20007ffe0ff */
[C---:B----4-:R-:W-:Y:S01]  /*5f80*/  IMAD R0, R6.reuse, UR25, RZ ;  /* 0x0000001906007c24 */ /* 0x050fe2000f8e02ff */
[----:B------:R-:W-:Y:S03]  /*5f90*/  STS [R194+0x4000], R51 ;  /* 0x00400033c2007388 */ /* 0x000fe60000000800 */
[----:B------:R-:W-:Y:S01]  /*5fa0*/  IMAD R7, R7, UR17, R0 ;  /* 0x0000001107077c24 */ /* 0x000fe2000f8e0200 */
[----:B------:R4:W-:Y:S01]  /*5fb0*/  STS [R191+0x6000], R40 ;  /* 0x00600028bf007388 */ /* 0x0009e20000000800 */
[----:B------:R-:W-:-:S03]  /*5fc0*/  IMAD.WIDE.U32 R22, R6, UR17, R12 ;  /* 0x0000001106167c25 */ /* 0x000fc6000f8e000c */
[----:B------:R-:W-:Y:S01]  /*5fd0*/  STS [R191+0x6400], R42 ;  /* 0x0064002abf007388 */ /* 0x000fe20000000800 */
[C---:B--2---:R-:W-:Y:S01]  /*5fe0*/  IMAD R0, R4.reuse, UR24, RZ ;  /* 0x0000001804007c24 */ /* 0x044fe2000f8e02ff */
[----:B------:R-:W-:Y:S01]  /*5ff0*/  IADD3 R37, R23, R7, RZ ;  /* 0x0000000717257210 */ /* 0x000fe20007ffe0ff */
[----:B------:R-:W-:Y:S01]  /*6000*/  IMAD.WIDE.U32 R28, R4, UR16, R10 ;  /* 0x00000010041c7c25 */ /* 0x000fe2000f8e000a */
[----:B------:R2:W-:Y:S03]  /*6010*/  STS [R195+0x6000], R44 ;  /* 0x0060002cc3007388 */ /* 0x0005e60000000800 */
[----:B------:R-:W-:Y:S01]  /*6020*/  IMAD R5, R5, UR16, R0 ;  /* 0x0000001005057c24 */ /* 0x000fe2000f8e0200 */
[----:B------:R2:W-:Y:S01]  /*6030*/  STS [R195+0x6400], R46 ;  /* 0x0064002ec3007388 */ /* 0x0005e20000000800 */
[----:B------:R-:W-:Y:S01]  /*6040*/  IADD3 R0, P0, R22, R20, RZ ;  /* 0x0000001416007210 */ /* 0x000fe20007f1e0ff */
[----:B---3--:R-:W-:Y:S01]  /*6050*/  IMAD.WIDE.U32 R38, R39, UR28, R8 ;  /* 0x0000001c27267c25 */ /* 0x008fe2000f8e0008 */
[----:B------:R-:W-:Y:S01]  /*6060*/  UIMAD UR28, UR28, UR7, UR4 ;  /* 0x000000071c1c72a4 */ /* 0x000fe2000f8e0204 */
[----:B------:R-:W-:Y:S01]  /*6070*/  STS [R193+0x4000], R52 ;  /* 0x00400034c1007388 */ /* 0x000fe20000000800 */
[----:B------:R-:W-:Y:S01]  /*6080*/  IADD3 R29, R29, R5, RZ ;  /* 0x000000051d1d7210 */ /* 0x000fe20007ffe0ff */
[----:B-1----:R-:W-:Y:S01]  /*6090*/  IMAD R20, R2, UR25, RZ ;  /* 0x0000001902147c24 */ /* 0x002fe2000f8e02ff */
[----:B------:R-:W-:Y:S01]  /*60a0*/  IADD3.X R37, R37, UR10, R21, P0, !PT ;  /* 0x0000000a25257c10 */ /* 0x000fe200087fe415 */
[----:B------:R-:W-:Y:S01]  /*60b0*/  STS [R193+0x4400], R54 ;  /* 0x00440036c1007388 */ /* 0x000fe20000000800 */
[----:B------:R-:W-:Y:S01]  /*60c0*/  ULDC.64 UR10, c[0x0][0x3f0] ;  /* 0x0000fc00000a7ab9 */ /* 0x000fe20000000a00 */
[----:B------:R-:W-:Y:S01]  /*60d0*/  IMAD R3, R3, UR17, R20 ;  /* 0x0000001103037c24 */ /* 0x000fe2000f8e0214 */
[----:B------:R-:W-:Y:S01]  /*60e0*/  LEA R36, P1, R0, UR10, 0x1 ;  /* 0x0000000a00247c11 */ /* 0x000fe2000f8208ff */
[----:B------:R-:W-:Y:S01]  /*60f0*/  STS [R200+0x4000], R65 ;  /* 0x00400041c8007388 */ /* 0x000fe20000000800 */
[----:B----4-:R-:W-:Y:S01]  /*6100*/  IMAD.WIDE.U32 R40, R2, UR17, R28 ;  /* 0x0000001102287c25 */ /* 0x010fe2000f8e001c */
[----:B------:R-:W-:Y:S01]  /*6110*/  USHF.L.U32 UR4, UR8, 0x6, URZ ;  /* 0x0000000608047899 */ /* 0x000fe2000800063f */
[----:B------:R-:W-:Y:S01]  /*6120*/  LEA.HI.X R37, R0, UR11, R37, 0x1, P1 ;  /* 0x0000000b00257c11 */ /* 0x000fe200088f0c25 */
[----:B------:R-:W-:Y:S01]  /*6130*/  STS [R200+0x4400], R67 ;  /* 0x00440043c8007388 */ /* 0x000fe20000000800 */
[----:B------:R-:W-:Y:S01]  /*6140*/  USHF.L.U64.HI UR10, UR8, 0x6, UR9 ;  /* 0x00000006080a7899 */ /* 0x000fe20008010209 */
[----:B------:R-:W-:Y:S01]  /*6150*/  IADD3 R3, R41, R3, RZ ;  /* 0x0000000329037210 */ /* 0x000fe20007ffe0ff */
[----:B------:R-:W-:Y:S01]  /*6160*/  USHF.L.U32 UR11, UR6, 0x6, URZ ;  /* 0x00000006060b7899 */ /* 0x000fe2000800063f */
[----:B------:R-:W-:Y:S01]  /*6170*/  STS [R193+0x6000], R56 ;  /* 0x00600038c1007388 */ /* 0x000fe20000000800 */
[----:B------:R-:W-:Y:S01]  /*6180*/  IADD3 R2, P0, R40, R38, RZ ;  /* 0x0000002628027210 */ /* 0x000fe20007f1e0ff */
[----:B------:R-:W-:Y:S01]  /*6190*/  ULDC.64 UR8, c[0x0][0x3f8] ;  /* 0x0000fe0000087ab9 */ /* 0x000fe20000000a00 */
[----:B------:R-:W-:Y:S01]  /*61a0*/  IADD3 R40, P1, R36, UR4, RZ ;  /* 0x0000000424287c10 */ /* 0x000fe2000ff3e0ff */
[----:B------:R-:W-:Y:S01]  /*61b0*/  STS [R193+0x6400], R58 ;  /* 0x0064003ac1007388 */ /* 0x000fe20000000800 */
[----:B------:R-:W-:Y:S01]  /*61c0*/  IADD3.X R3, R3, UR28, R39, P0, !PT ;  /* 0x0000001c03037c10 */ /* 0x000fe200087fe427 */
[----:B------:R-:W-:Y:S01]  /*61d0*/  USHF.L.U64.HI UR6, UR6, 0x6, UR7 ;  /* 0x0000000606067899 */ /* 0x000fe20008010207 */
[----:B------:R-:W-:Y:S01]  /*61e0*/  LEA R38, P0, R2, UR8, 0x1 ;  /* 0x0000000802267c11 */ /* 0x000fe2000f8008ff */
[----:B------:R-:W-:Y:S01]  /*61f0*/  STS [R200+0x6000], R61 ;  /* 0x0060003dc8007388 */ /* 0x000fe20000000800 */
[----:B------:R-:W-:-:S02]  /*6200*/  IADD3.X R41, R37, UR10, RZ, P1, !PT ;  /* 0x0000000a25297c10 */ /* 0x000fc40008ffe4ff */
[----:B------:R-:W-:Y:S01]  /*6210*/  LEA.HI.X R39, R2, UR9, R3, 0x1, P0 ;  /* 0x0000000902277c11 */ /* 0x000fe200080f0c03 */
[----:B------:R-:W-:Y:S01]  /*6220*/  STS [R200+0x6400], R63 ;  /* 0x0064003fc8007388 */ /* 0x000fe20000000800 */
[----:B------:R-:W-:Y:S01]  /*6230*/  BAR.SYNC.DEFER_BLOCKING 0x0 ;  /* 0x0000000000007b1d */ /* 0x000fe20000010000 */
[----:B------:R-:W-:Y:S02]  /*6240*/  IADD3 R2, P0, R38, UR11, RZ ;  /* 0x0000000b26027c10 */ /* 0x000fe4000ff1e0ff */
[----:B--2---:R-:W-:Y:S02]  /*6250*/  IADD3 R44, P1, R40, UR4, RZ ;  /* 0x00000004282c7c10 */ /* 0x004fe4000ff3e0ff */
[----:B------:R-:W-:Y:S02]  /*6260*/  IADD3.X R3, R39, UR6, RZ, P0, !PT ;  /* 0x0000000627037c10 */ /* 0x000fe400087fe4ff */
[----:B------:R-:W-:Y:S02]  /*6270*/  IADD3.X R45, R41, UR10, RZ, P1, !PT ;  /* 0x0000000a292d7c10 */ /* 0x000fe40008ffe4ff */
[----:B------:R-:W-:-:S02]  /*6280*/  IADD3 R46, P0, R2, UR11, RZ ;  /* 0x0000000b022e7c10 */ /* 0x000fc4000ff1e0ff */
[----:B------:R-:W-:Y:S02]  /*6290*/  IADD3 R42, P1, R44, UR4, RZ ;  /* 0x000000042c2a7c10 */ /* 0x000fe4000ff3e0ff */
[----:B------:R-:W-:Y:S02]  /*62a0*/  IADD3.X R47, R3, UR6, RZ, P0, !PT ;  /* 0x00000006032f7c10 */ /* 0x000fe400087fe4ff */
        /* <DEDUP_REMOVED lines=19> */
.L_x_1191:
        /* <DEDUP_REMOVED lines=11> */
.L_x_1198:
[----:B------:R-:W-:Y:S05]  /*6490*/  EXIT ;  /* 0x000000000000794d */ /* 0x000fea0003800000 */
.L_x_1200:
        /* <DEDUP_REMOVED lines=14> */
.L_x_2476:


//--------------------- .text._ZN5flash44flash_bwd_dq_dk_dv_loop_seqk_parallel_kernelI23Flash_bwd_kernel_traitsILi64ELi64ELi128ELi8ELi2ELi4ELi4ELb1ELb0EN7cutlass6half_tE19Flash_kernel_traitsILi64ELi64ELi128ELi8ES3_EELb0ELb0ELb0ELb0ELb1ELb1ELb1EEEvNS_16Flash_bwd_paramsE --------------------------
	.section	.text._ZN5flash44flash_bwd_dq_dk_dv_loop_seqk_parallel_kernelI23Flash_bwd_kernel_traitsILi64ELi64ELi128ELi8ELi2ELi4ELi4ELb1ELb0EN7cutlass6half_tE19Flash_kernel_traitsILi64ELi64ELi128ELi8ES3_EELb0ELb0ELb0ELb0ELb1ELb1ELb1EEEvNS_16Flash_bwd_paramsE,"ax",@progbits
	.align	128
        .global         _ZN5flash44flash_bwd_dq_dk_dv_loop_seqk_parallel_kernelI23Flash_bwd_kernel_traitsILi64ELi64ELi128ELi8ELi2ELi4ELi4ELb1ELb0EN7cutlass6half_tE19Flash_kernel_traitsILi64ELi64ELi128ELi8ES3_EELb0ELb0ELb0ELb0ELb1ELb1ELb1EEEvNS_16Flash_bwd_paramsE
        .type           _ZN5flash44flash_bwd_dq_dk_dv_loop_seqk_parallel_kernelI23Flash_bwd_kernel_traitsILi64ELi64ELi128ELi8ELi2ELi4ELi4ELb1ELb0EN7cutlass6half_tE19Flash_kernel_traitsILi64ELi64ELi128ELi8ES3_EELb0ELb0ELb0ELb0ELb1ELb1ELb1EEEvNS_16Flash_bwd_paramsE,@function
        .size           _ZN5flash44flash_bwd_dq_dk_dv_loop_seqk_parallel_kernelI23Flash_bwd_kernel_traitsILi64ELi64ELi128ELi8ELi2ELi4ELi4ELb1ELb0EN7cutlass6half_tE19Flash_kernel_traitsILi64ELi64ELi128ELi8ES3_EELb0ELb0ELb0ELb0ELb1ELb1ELb1EEEvNS_16Flash_bwd_paramsE,(.L_x_2477 - _ZN5flash44flash_bwd_dq_dk_dv_loop_seqk_parallel_kernelI23Flash_bwd_kernel_traitsILi64ELi64ELi128ELi8ELi2ELi4ELi4ELb1ELb0EN7cutlass6half_tE19Flash_kernel_traitsILi64ELi64ELi128ELi8ES3_EELb0ELb0ELb0ELb0ELb1ELb1ELb1EEEvNS_16Flash_bwd_paramsE)
        .other          _ZN5flash44flash_bwd_dq_dk_dv_loop_seqk_parallel_kernelI23Flash_bwd_kernel_traitsILi64ELi64ELi128ELi8ELi2ELi4ELi4ELb1ELb0EN7cutlass6half_tE19Flash_kernel_traitsILi64ELi64ELi128ELi8ES3_EELb0ELb0ELb0ELb0ELb1ELb1ELb1EEEvNS_16Flash_bwd_paramsE,@"STO_CUDA_ENTRY STV_DEFAULT"
_ZN5flash44flash_bwd_dq_dk_dv_loop_seqk_parallel_kernelI23Flash_bwd_kernel_traitsILi64ELi64ELi128ELi8ELi2ELi4ELi4ELb1ELb0EN7cutlass6half_tE19Flash_kernel_traitsILi64ELi64ELi128ELi8ES3_EELb0ELb0ELb0ELb0ELb1ELb1ELb1EEEvNS_16Flash_bwd_paramsE:
.text._ZN5flash44flash_bwd_dq_dk_dv_loop_seqk_parallel_kernelI23Flash_bwd_kernel_traitsILi64ELi64ELi128ELi8ELi2ELi4ELi4ELb1ELb0EN7cutlass6half_tE19Flash_kernel_traitsILi64ELi64ELi128ELi8ES3_EELb0ELb0ELb0ELb0ELb1ELb1ELb1EEEvNS_16Flash_bwd_paramsE:
        /* <DEDUP_REMOVED lines=31> */
[CC--:B------:R-:W-:Y:S01]  /*01f0*/  LEA.HI R2, R12.reuse, R4.reuse, RZ, 0x2 ;  /* 0x000000040c027211 */ /* 0x0c0fe200078f10ff */
[----:B----4-:R-:W-:Y:S01]  /*0200*/  USHF.R.S32.HI UR28, URZ, 0x1f, UR22 ;  /* 0x0000001f3f1c7899 */ /* 0x010fe20008011416 */
[----:B------:R-:W-:-:S02]  /*0210*/  LEA.HI R0, R12, R4, RZ, 0x4 ;  /* 0x000000040c007211 */ /* 0x000fc400078f20ff */
[--C-:B------:R-:W-:Y:S02]  /*0220*/  SHF.R.S32.HI R7, RZ, 0x2, R2.reuse ;  /* 0x00000002ff077819 */ /* 0x100fe40000011402 */
[----:B------:R-:W-:Y:S02]  /*0230*/  SHF.R.S32.HI R10, RZ, 0x1f, R2 ;  /* 0x0000001fff0a7819 */ /* 0x000fe40000011402 */
[----:B------:R-:W-:Y:S01]  /*0240*/  LOP3.LUT R6, R11, 0xfffffff8, RZ, 0xc0, !PT ;  /* 0xfffffff80b067812 */ /* 0x000fe200078ec0ff */
[----:B-----5:R-:W-:Y:S01]  /*0250*/  USHF.R.S32.HI UR27, URZ, 0x1f, UR19 ;  /* 0x0000001f3f1b7899 */ /* 0x020fe20008011413 */
[----:B------:R-:W-:Y:S02]  /*0260*/  LOP3.LUT R186, R181, 0xffffffe0, RZ, 0xc0, !PT ;  /* 0xffffffe0b5ba7812 */ /* 0x000fe400078ec0ff */
[----:B------:R-:W-:Y:S01]  /*0270*/  LOP3.LUT R5, R0, 0xfffffff0, RZ, 0xc0, !PT ;  /* 0xfffffff000057812 */ /* 0x000fe200078ec0ff */
[----:B------:R-:W-:Y:S01]  /*0280*/  IMAD.IADD R6, R4, 0x1, -R6 ;  /* 0x0000000104067824 */ /* 0x000fe200078e0a06 */
[----:B------:R-:W-:Y:S01]  /*0290*/  LOP3.LUT R2, R2, 0x7ffffffc, RZ, 0xc0, !PT ;  /* 0x7ffffffc02027812 */ /* 0x000fe200078ec0ff */
[----:B------:R-:W-:Y:S01]  /*02a0*/  IMAD.IADD R186, R4, 0x1, -R186 ;  /* 0x0000000104ba7824 */ /* 0x000fe200078e0aba */
[-C--:B------:R-:W-:Y:S01]  /*02b0*/  LEA.HI R9, R12, R4.reuse, RZ, 0x6 ;  /* 0x000000040c097211 */ /* 0x080fe200078f30ff */
[----:B------:R-:W-:Y:S01]  /*02c0*/  IMAD.IADD R5, R4, 0x1, -R5 ;  /* 0x0000000104057824 */ /* 0x000fe200078e0a05 */
[----:B------:R-:W-:Y:S01]  /*02d0*/  LEA.HI R12, R12, R4, RZ, 0x7 ;  /* 0x000000040c0c7211 */ /* 0x000fe200078f38ff */
[----:B------:R-:W-:Y:S01]  /*02e0*/  IMAD.IADD R4, R4, 0x1, -R2 ;  /* 0x0000000104047824 */ /* 0x000fe200078e0a02 */
[----:B------:R-:W-:Y:S01]  /*02f0*/  LEA.HI R10, R10, R7, RZ, 0x3 ;  /* 0x000000070a0a7211 */ /* 0x000fe200078f18ff */
[----:B-1----:R-:W-:Y:S01]  /*0300*/  USHF.R.S32.HI UR26, URZ, 0x1f, UR18 ;  /* 0x0000001f3f1a7899 */ /* 0x002fe20008011412 */
[----:B------:R-:W-:Y:S01]  /*0310*/  SHF.R.S32.HI R3, RZ, 0x3, R11 ;  /* 0x00000003ff037819 */ /* 0x000fe2000001140b */
[----:B------:R-:W-:Y:S01]  /*0320*/  IMAD.SHL.U32 R4, R4, 0x2, RZ ;  /* 0x0000000204047824 */ /* 0x000fe200078e00ff */
[----:B------:R-:W-:-:S02]  /*0330*/  SHF.R.S32.HI R187, RZ, 0x5, R181 ;  /* 0x00000005ffbb7819 */ /* 0x000fc400000114b5 */
[----:B------:R-:W-:Y:S01]  /*0340*/  SHF.R.S32.HI R2, RZ, 0x1f, R181 ;  /* 0x0000001fff027819 */ /* 0x000fe200000114b5 */
[----:B------:R-:W-:Y:S01]  /*0350*/  IMAD.SHL.U32 R3, R3, 0x40, RZ ;  /* 0x0000004003037824 */ /* 0x000fe200078e00ff */
[----:B------:R-:W-:Y:S02]  /*0360*/  SHF.R.S32.HI R8, RZ, 0x4, R0 ;  /* 0x00000004ff087819 */ /* 0x000fe40000011400 */
[----:B------:R-:W-:Y:S02]  /*0370*/  LOP3.LUT R10, R10, 0xfffffff8, RZ, 0xc0, !PT ;  /* 0xfffffff80a0a7812 */ /* 0x000fe400078ec0ff */
[----:B------:R-:W-:Y:S02]  /*0380*/  LEA.HI R2, R2, R187, RZ, 0x2 ;  /* 0x000000bb02027211 */ /* 0x000fe400078f10ff */
[----:B------:R-:W-:Y:S01]  /*0390*/  LEA.HI R0, R0, R8, RZ, 0x1 ;  /* 0x0000000800007211 */ /* 0x000fe200078f08ff */
[----:B------:R-:W-:Y:S01]  /*03a0*/  IMAD.IADD R10, R7, 0x1, -R10 ;  /* 0x00000001070a7824 */ /* 0x000fe200078e0a0a */
[----:B------:R-:W-:Y:S01]  /*03b0*/  LOP3.LUT R2, R2, 0xfffffffc, RZ, 0xc0, !PT ;  /* 0xfffffffc02027812 */ /* 0x000fe200078ec0ff */
[----:B------:R-:W-:Y:S01]  /*03c0*/  IMAD.SHL.U32 R7, R6, 0x8, RZ ;  /* 0x0000000806077824 */ /* 0x000fe200078e00ff */
[----:B------:R-:W-:-:S02]  /*03d0*/  LOP3.LUT R0, R0, 0xfffffffe, RZ, 0xc0, !PT ;  /* 0xfffffffe00007812 */ /* 0x000fc400078ec0ff */
[----:B------:R-:W-:Y:S01]  /*03e0*/  LOP3.LUT R3, R3, 0x1c0, RZ, 0xc0, !PT ;  /* 0x000001c003037812 */ /* 0x000fe200078ec0ff */
[----:B------:R-:W-:Y:S01]  /*03f0*/  IMAD.IADD R2, R187, 0x1, -R2 ;  /* 0x00000001bb027824 */ /* 0x000fe200078e0a02 */
[----:B------:R-:W-:Y:S01]  /*0400*/  LOP3.LUT P4, RZ, R6, 0x2, RZ, 0xc0, !PT ;  /* 0x0000000206ff7812 */ /* 0x000fe2000788c0ff */
[----:B------:R-:W-:Y:S01]  /*0410*/  IMAD.IADD R0, R8, 0x1, -R0 ;  /* 0x0000000108007824 */ /* 0x000fe200078e0a00 */
[C---:B------:R-:W-:Y:S01]  /*0420*/  LOP3.LUT P3, RZ, R6.reuse, 0x4, RZ, 0xc0, !PT ;  /* 0x0000000406ff7812 */ /* 0x040fe2000786c0ff */
[----:B------:R-:W-:Y:S01]  /*0430*/  IMAD.SHL.U32 R6, R6, 0x40, RZ ;  /* 0x0000004006067824 */ /* 0x000fe200078e00ff */
[----:B------:R-:W-:Y:S01]  /*0440*/  LOP3.LUT R7, R3, 0x38, R7, 0xf8, !PT ;  /* 0x0000003803077812 */ /* 0x000fe200078ef807 */
[----:B------:R-:W-:Y:S01]  /*0450*/  IMAD.SHL.U32 R178, R2, 0x10, RZ ;  /* 0x0000001002b27824 */ /* 0x000fe200078e00ff */
[----:B------:R-:W-:Y:S01]  /*0460*/  SHF.R.U32.HI R188, RZ, 0x3, R3 ;  /* 0x00000003ffbc7819 */ /* 0x000fe20000011603 */
[----:B------:R-:W-:Y:S01]  /*0470*/  IMAD.SHL.U32 R180, R0, 0x10, RZ ;  /* 0x0000001000b47824 */ /* 0x000fe200078e00ff */
[----:B------:R-:W-:-:S02]  /*0480*/  SHF.R.S32.HI R3, RZ, 0x1f, R5 ;  /* 0x0000001fff037819 */ /* 0x000fc40000011405 */
[----:B------:R-:W-:Y:S02]  /*0490*/  LOP3.LUT R8, R10, 0x1, RZ, 0xc0, !PT ;  /* 0x000000010a087812 */ /* 0x000fe400078ec0ff */
[----:B------:R-:W-:Y:S02]  /*04a0*/  LOP3.LUT R6, R6, 0x1c0, RZ, 0xc0, !PT ;  /* 0x000001c006067812 */ /* 0x000fe400078ec0ff */
[----:B------:R-:W-:Y:S02]  /*04b0*/  LEA.HI R3, R3, R5, RZ, 0x3 ;  /* 0x0000000503037211 */ /* 0x000fe400078f18ff */
[----:B------:R-:W-:Y:S02]  /*04c0*/  ISETP.NE.U32.AND P0, PT, R8, 0x1, PT ;  /* 0x000000010800780c */ /* 0x000fe40003f05070 */
[----:B------:R-:W-:Y:S02]  /*04d0*/  LOP3.LUT R173, R6, 0x8, R11, 0xf8, !PT ;  /* 0x0000000806ad7812 */ /* 0x000fe400078ef80b */
[----:B------:R-:W-:-:S02]  /*04e0*/  LOP3.LUT R182, R3, 0xfffffff8, RZ, 0xc0, !PT ;  /* 0xfffffff803b67812 */ /* 0x000fc400078ec0ff */
[----:B------:R-:W-:Y:S02]  /*04f0*/  LOP3.LUT R178, R6, 0x30, R178, 0xf8, !PT ;  /* 0x0000003006b27812 */ /* 0x000fe400078ef8b2 */
[----:B------:R-:W-:Y:S01]  /*0500*/  SHF.R.S32.HI R8, RZ, 0x7, R12 ;  /* 0x00000007ff087819 */ /* 0x000fe2000001140c */
[----:B------:R-:W-:Y:S01]  /*0510*/  IMAD.IADD R182, R5, 0x1, -R182 ;  /* 0x0000000105b67824 */ /* 0x000fe200078e0ab6 */
[----:B------:R-:W-:Y:S02]  /*0520*/  LEA.HI R181, R181, R187, RZ, 0x1 ;  /* 0x000000bbb5b57211 */ /* 0x000fe400078f08ff */
[----:B------:R-:W-:Y:S01]  /*0530*/  SHF.R.S32.HI R185, RZ, 0x1f, R186 ;  /* 0x0000001fffb97819 */ /* 0x000fe200000114ba */
[----:B------:R-:W-:Y:S01]  /*0540*/  IMAD.SHL.U32 R189, R8, 0x8, RZ ;  /* 0x0000000808bd7824 */ /* 0x000fe200078e00ff */
[----:B------:R-:W-:Y:S01]  /*0550*/  LOP3.LUT R188, R7, R188, RZ, 0x3c, !PT ;  /* 0x000000bc07bc7212 */ /* 0x000fe200078e3cff */
[----:B------:R-:W-:Y:S01]  /*0560*/  IMAD.SHL.U32 R7, R0, 0x200, RZ ;  /* 0x0000020000077824 */ /* 0x000fe200078e00ff */
[----:B------:R-:W-:Y:S01]  /*0570*/  SHF.R.S32.HI R9, RZ, 0x6, R9 ;  /* 0x00000006ff097819 */ /* 0x000fe20000011409 */
[----:B------:R-:W-:Y:S01]  /*0580*/  IMAD R190, R8, 0x1000, R4 ;  /* 0x0000100008be7824 */ /* 0x000fe200078e0204 */
[----:B------:R-:W-:Y:S01]  /*0590*/  SHF.R.U32.HI R6, RZ, 0x3, R6 ;  /* 0x00000003ff067819 */ /* 0x000fe20000011606 */
[----:B------:R-:W-:Y:S01]  /*05a0*/  IMAD R4, R2, 0x400, R4 ;  /* 0x0000040002047824 */ /* 0x000fe200078e0204 */
[C---:B------:R-:W-:Y:S01]  /*05b0*/  R2P PR, R10.reuse, 0x6 ;  /* 0x000000060a007804 */ /* 0x040fe20000000000 */
[----:B------:R-:W-:Y:S01]  /*05c0*/  IMAD.SHL.U32 R10, R10, 0x40, RZ ;  /* 0x000000400a0a7824 */ /* 0x000fe200078e00ff */
[----:B------:R-:W-:Y:S01]  /*05d0*/  LOP3.LUT R181, R181, 0xfffffffe, RZ, 0xc0, !PT ;  /* 0xfffffffeb5b57812 */ /* 0x000fe200078ec0ff */
[----:B------:R-:W-:Y:S01]  /*05e0*/  IMAD R5, R9, 0x800, R7 ;  /* 0x0000080009057824 */ /* 0x000fe200078e0207 */
[----:B------:R-:W-:Y:S01]  /*05f0*/  LEA.HI R185, R185, R186, RZ, 0x2 ;  /* 0x000000bab9b97211 */ /* 0x000fe200078f10ff */
[----:B------:R-:W-:Y:S01]  /*0600*/  IMAD R188, R9, 0x200, R188 ;  /* 0x0000020009bc7824 */ /* 0x000fe200078e02bc */
[----:B------:R-:W-:Y:S01]  /*0610*/  LOP3.LUT R173, R173, R6, RZ, 0x3c, !PT ;  /* 0x00000006adad7212 */ /* 0x000fe200078e3cff */
[----:B------:R-:W-:Y:S01]  /*0620*/  IMAD.SHL.U32 R9, R9, 0x20, RZ ;  /* 0x0000002009097824 */ /* 0x000fe200078e00ff */
[----:B------:R-:W-:Y:S01]  /*0630*/  LOP3.LUT R10, R10, 0x1c0, RZ, 0xc0, !PT ;  /* 0x000001c00a0a7812 */ /* 0x000fe200078ec0ff */
[----:B------:R-:W-:Y:S01]  /*0640*/  IMAD.IADD R181, R187, 0x1, -R181 ;  /* 0x00000001bbb57824 */ /* 0x000fe200078e0ab5 */
[----:B------:R-:W-:Y:S01]  /*0650*/  SHF.R.S32.HI R185, RZ, 0x2, R185 ;  /* 0x00000002ffb97819 */ /* 0x000fe200000114b9 */
[----:B------:R-:W-:Y:S01]  /*0660*/  IMAD.IADD R173, R5, 0x1, R173 ;  /* 0x0000000105ad7824 */ /* 0x000fe200078e02ad */
[----:B------:R-:W-:Y:S01]  /*0670*/  LOP3.LUT R189, R189, 0x8, RZ, 0xc0, !PT ;  /* 0x00000008bdbd7812 */ /* 0x000fe200078ec0ff */
[C---:B------:R-:W-:Y:S01]  /*0680*/  IMAD R190, R181.reuse, 0x400, R190 ;  /* 0x00000400b5be7824 */ /* 0x040fe200078e02be */
[----:B------:R-:W-:Y:S01]  /*0690*/  SHF.R.U32.HI R5, RZ, 0x3, R10 ;  /* 0x00000003ff057819 */ /* 0x000fe2000001160a */
[----:B------:R-:W-:Y:S01]  /*06a0*/  IMAD R185, R181, 0x10, R185 ;  /* 0x00000010b5b97824 */ /* 0x000fe200078e02b9 */
[----:B------:R-:W-:-:S02]  /*06b0*/  LOP3.LUT R9, R10, 0x20, R9, 0xf8, !PT ;  /* 0x000000200a097812 */ /* 0x000fc400078ef809 */
[----:B------:R-:W-:Y:S01]  /*06c0*/  LOP3.LUT R180, R189, 0x10, R180, 0xf8, !PT ;  /* 0x00000010bdb47812 */ /* 0x000fe200078ef8b4 */
[----:B------:R-:W-:Y:S01]  /*06d0*/  VIADD R184, R185, 0xffffffc0 ;  /* 0xffffffc0b9b87836 */ /* 0x000fe20000000000 */
[----:B------:R-:W-:Y:S02]  /*06e0*/  LOP3.LUT R189, R5, R10, R189, 0x1e, !PT ;  /* 0x0000000a05bd7212 */ /* 0x000fe400078e1ebd */
[----:B------:R-:W-:Y:S02]  /*06f0*/  LOP3.LUT R5, R9, R5, RZ, 0x3c, !PT ;  /* 0x0000000509057212 */ /* 0x000fe400078e3cff */
[----:B------:R-:W-:Y:S01]  /*0700*/  LEA R173, R173, UR5, 0x1 ;  /* 0x00000005adad7c11 */ /* 0x000fe2000f8e08ff */
[----:B------:R-:W-:Y:S01]  /*0710*/  IMAD.IADD R189, R4, 0x1, R189 ;  /* 0x0000000104bd7824 */ /* 0x000fe200078e02bd */
[----:B------:R-:W-:Y:S01]  /*0720*/  LOP3.LUT R178, R178, 0x8, R11, 0xf8, !PT ;  /* 0x00000008b2b27812 */ /* 0x000fe200078ef80b */
[----:B------:R-:W-:Y:S01]  /*0730*/  IMAD.IADD R190, R5, 0x1, R190 ;  /* 0x0000000105be7824 */ /* 0x000fe200078e02be */
[----:B------:R-:W-:Y:S01]  /*0740*/  SHF.R.S32.HI R5, RZ, 0x1f, R184 ;  /* 0x0000001fff057819 */ /* 0x000fe200000114b8 */
[----:B------:R-:W-:Y:S01]  /*0750*/  IMAD.SHL.U32 R4, R182, 0x40, RZ ;  /* 0x00000040b6047824 */ /* 0x000fe200078e00ff */
[----:B------:R-:W-:-:S02]  /*0760*/  LEA R189, R189, UR6, 0x1 ;  /* 0x00000006bdbd7c11 */ /* 0x000fc4000f8e08ff */
[----:B------:R-:W-:Y:S01]  /*0770*/  SHF.L.U64.HI R184, R184, 0x2, R5 ;  /* 0x00000002b8b87819 */ /* 0x000fe20000010205 */
[----:B------:R-:W-:Y:S01]  /*0780*/  IMAD.SHL.U32 R5, R0, 0x8, RZ ;  /* 0x0000000800057824 */ /* 0x000fe200078e00ff */
[----:B------:R-:W-:Y:S01]  /*0790*/  LOP3.LUT R4, R4, 0x1c0, RZ, 0xc0, !PT ;  /* 0x000001c004047812 */ /* 0x000fe200078ec0ff */
[----:B------:R-:W-:Y:S01]  /*07a0*/  IMAD.SHL.U32 R0, R3, 0x40, RZ ;  /* 0x0000004003007824 */ /* 0x000fe200078e00ff */
[----:B------:R-:W-:Y:S01]  /*07b0*/  LEA R190, R190, UR5, 0x1 ;  /* 0x00000005bebe7c11 */ /* 0x000fe2000f8e08ff */
[C---:B------:R-:W-:Y:S01]  /*07c0*/  VIADD R191, R189.reuse, 0x40 ;  /* 0x00000040bdbf7836 */ /* 0x040fe20000000000 */
[--C-:B------:R-:W-:Y:S01]  /*07d0*/  SHF.R.U32.HI R179, RZ, 0x3, R4.reuse ;  /* 0x00000003ffb37819 */ /* 0x100fe20000011604 */
[C---:B------:R-:W-:Y:S01]  /*07e0*/  @P2 VIADD R191, R189.reuse, 0xffffffc0 ;  /* 0xffffffc0bdbf2836 */ /* 0x040fe20000000000 */
[----:B------:R-:W-:Y:S01]  /*07f0*/  LOP3.LUT R3, R4, 0x8, R5, 0xf8, !PT ;  /* 0x0000000804037812 */ /* 0x000fe200078ef805 */
[C---:B------:R-:W-:Y:S01]  /*0800*/  VIADD R192, R189.reuse, 0x420 ;  /* 0x00000420bdc07836 */ /* 0x040fe20000000000 */
[----:B------:R-:W-:Y:S01]  /*0810*/  LOP3.LUT R0, R0, 0xfffffe00, RZ, 0xc0, !PT ;  /* 0xfffffe0000007812 */ /* 0x000fe200078ec0ff */
[----:B------:R-:W-:Y:S01]  /*0820*/  @P1 VIADD R192, R189, 0x3e0 ;  /* 0x000003e0bdc01836 */ /* 0x000fe20000000000 */
[----:B------:R-:W-:-:S02]  /*0830*/  LOP3.LUT R180, R179, R180, R4, 0x1e, !PT ;  /* 0x000000b4b3b47212 */ /* 0x000fc400078e1e04 */
[----:B------:R-:W-:Y:S01]  /*0840*/  LOP3.LUT R179, R3, R179, RZ, 0x3c, !PT ;  /* 0x000000b303b37212 */ /* 0x000fe200078e3cff */
[--C-:B------:R-:W-:Y:S01]  /*0850*/  IMAD R181, R181, 0x400, R0.reuse ;  /* 0x00000400b5b57824 */ /* 0x100fe200078e0200 */
[----:B------:R-:W-:Y:S01]  /*0860*/  SEL R205, R205, 0x10, !P0 ;  /* 0x00000010cdcd7807 */ /* 0x000fe20004000000 */
[----:B------:R-:W-:Y:S01]  /*0870*/  IMAD R2, R2, 0x400, R0 ;  /* 0x0000040002027824 */ /* 0x000fe200078e0200 */
[----:B------:R-:W-:Y:S01]  /*0880*/  LOP3.LUT R178, R7, R178, R6, 0xf6, !PT ;  /* 0x000000b207b27212 */ /* 0x000fe200078ef606 */
[----:B------:R-:W-:Y:S01]  /*0890*/  IMAD.MOV.U32 R3, RZ, RZ, 0x40 ;  /* 0x00000040ff037424 */ /* 0x000fe200078e00ff */
[----:B------:R-:W-:Y:S01]  /*08a0*/  LOP3.LUT R180, R180, R0, RZ, 0xfc, !PT ;  /* 0x00000000b4b47212 */ /* 0x000fe200078efcff */
[----:B------:R-:W-:Y:S01]  /*08b0*/  IMAD.IADD R181, R181, 0x1, R179 ;  /* 0x00000001b5b57824 */ /* 0x000fe200078e02b3 */
[----:B------:R-:W-:Y:S01]  /*08c0*/  LEA R178, R178, UR5, 0x1 ;  /* 0x00000005b2b27c11 */ /* 0x000fe2000f8e08ff */
[----:B------:R-:W-:Y:S01]  /*08d0*/  IMAD.IADD R179, R179, 0x1, R2 ;  /* 0x00000001b3b37824 */ /* 0x000fe200078e0202 */
[----:B------:R-:W-:Y:S01]  /*08e0*/  SEL R2, R199, 0xffffffe0, !P4 ;  /* 0xffffffe0c7027807 */ /* 0x000fe20006000000 */
[----:B------:R-:W-:Y:S01]  /*08f0*/  IMAD.IADD R195, R190, 0x1, R205 ;  /* 0x00000001bec37824 */ /* 0x000fe200078e02cd */
[----:B------:R-:W-:-:S02]  /*0900*/  SEL R3, R3, 0xffffffc0, !P3 ;  /* 0xffffffc003037807 */ /* 0x000fc40005800000 */
[----:B------:R-:W-:Y:S01]  /*0910*/  SEL R199, R199, 0xffffffe0, !P1 ;  /* 0xffffffe0c7c77807 */ /* 0x000fe20004800000 */
[--C-:B------:R-:W-:Y:S01]  /*0920*/  IMAD.IADD R172, R2, 0x1, R173.reuse ;  /* 0x0000000102ac7824 */ /* 0x100fe200078e02ad */
[----:B------:R-:W-:Y:S01]  /*0930*/  LEA R179, R179, UR4, 0x1 ;  /* 0x00000004b3b37c11 */ /* 0x000fe2000f8e08ff */
[----:B------:R-:W-:Y:S02]  /*0940*/  IMAD.IADD R3, R3, 0x1, R173 ;  /* 0x0000000103037824 */ /* 0x000fe400078e02ad */
[----:B------:R-:W-:Y:S02]  /*0950*/  IMAD.IADD R194, R190, 0x1, R199 ;  /* 0x00000001bec27824 */ /* 0x000fe400078e02c7 */
[----:B------:R-:W-:Y:S02]  /*0960*/  IMAD.IADD R193, R199, 0x1, R189 ;  /* 0x00000001c7c17824 */ /* 0x000fe400078e02bd */
[----:B------:R-:W-:Y:S02]  /*0970*/  IMAD.IADD R2, R2, 0x1, R3 ;  /* 0x0000000102027824 */ /* 0x000fe400078e0203 */
[----:B------:R-:W-:-:S02]  /*0980*/  IMAD.IADD R205, R205, 0x1, R194 ;  /* 0x00000001cdcd7824 */ /* 0x000fc400078e02c2 */
[----:B------:R-:W-:-:S07]  /*0990*/  IMAD.IADD R199, R199, 0x1, R191 ;  /* 0x00000001c7c77824 */ /* 0x000fce00078e02bf */
.L_x_1209:
        /* <DEDUP_REMOVED lines=8> */
[----:B-1----:R-:W-:-:S07]  /*0a20*/  @P0 IMAD.WIDE R8, R6, 0x4, R8 ;  /* 0x0000000406080825 */ /* 0x002fce00078e0208 */
[----:B------:R-:W1:Y:S01]  /*0a30*/  @!P1 LDC.64 R6, c[0x0][0x318] ;  /* 0x0000c600ff069b82 */ /* 0x000e620000000a00 */
[----:B------:R-:W3:Y:S01]  /*0a40*/  @P0 LDG.E R8, desc[UR24][R8.64] ;  /* 0x0000001808080981 */ /* 0x000ee2000c1e1900 */
[----:B--2---:R-:W-:-:S05]  /*0a50*/  @P1 IMAD.WIDE R4, R0, 0x4, R4 ;  /* 0x0000000400041825 */ /* 0x004fca00078e0204 */
[----:B------:R-:W2:Y:S01]  /*0a60*/  @P1 LDG.E R0, desc[UR24][R4.64] ;  /* 0x0000001804001981 */ /* 0x000ea2000c1e1900 */
[----:B------:R-:W-:Y:S01]  /*0a70*/  UMOV UR10, URZ ;  /* 0x0000003f000a7c82 */ /* 0x000fe20008000000 */
[----:B------:R-:W-:Y:S01]  /*0a80*/  USHF.L.U32 UR4, UR23, 0x7, URZ ;  /* 0x0000000717047899 */ /* 0x000fe2000800063f */
[----:B------:R-:W4:Y:S01]  /*0a90*/  @!P1 LDC.64 R4, c[0x0][0x2c8] ;  /* 0x0000b200ff049b82 */ /* 0x000f220000000a00 */
[----:B---3--:R-:W-:Y:S02]  /*0aa0*/  @P0 R2UR UR10, R8 ;  /* 0x00000000080a02ca */ /* 0x008fe400000e0000 */
[----:B-1----:R-:W-:-:S04]  /*0ab0*/  @!P1 ISETP.NE.U32.AND P0, PT, R6, RZ, PT ;  /* 0x000000ff0600920c */ /* 0x002fc80003f05070 */
[----:B------:R-:W-:-:S04]  /*0ac0*/  @!P1 ISETP.NE.AND.EX P0, PT, R7, RZ, PT, P0 ;  /* 0x000000ff0700920c */ /* 0x000fc80003f05300 */
[----:B----4-:R-:W-:-:S03]  /*0ad0*/  @!P1 SEL R5, R5, RZ, P0 ;  /* 0x000000ff05059207 */ /* 0x010fc60000000000 */
        /* <DEDUP_REMOVED lines=44> */
[----:B------:R-:W-:-:S06]  /*0da0*/  IMAD.HI.U32 R5, R9, R5, R8 ;  /* 0x0000000509057227 */ /* 0x000fcc00078e0008 */
[----:B------:R-:W-:-:S04]  /*0db0*/  IMAD.HI.U32 R16, R5, R4, RZ ;  /* 0x0000000405107227 */ /* 0x000fc800078e00ff */
[----:B------:R-:W-:-:S04]  /*0dc0*/  IMAD.MOV R8, RZ, RZ, -R16 ;  /* 0x000000ffff087224 */ /* 0x000fc800078e0a10 */
[C---:B------:R-:W-:Y:S02]  /*0dd0*/  IMAD R8, R7.reuse, R8, R4 ;  /* 0x0000000807087224 */ /* 0x040fe400078e0204 */
[----:B------:R-:W3:Y:S03]  /*0de0*/  LDC.64 R4, c[0x0][0x488] ;  /* 0x00012200ff047b82 */ /* 0x000ee60000000a00 */
[----:B------:R-:W-:-:S13]  /*0df0*/  ISETP.GT.U32.AND P2, PT, R7, R8, PT ;  /* 0x000000080700720c */ /* 0x000fda0003f44070 */
[----:B------:R-:W-:Y:S01]  /*0e00*/  @!P2 IADD3 R8, R8, -R7, RZ ;  /* 0x800000070808a210 */ /* 0x000fe20007ffe0ff */
[----:B------:R-:W-:-:S03]  /*0e10*/  @!P2 VIADD R16, R16, 0x1 ;  /* 0x000000011010a836 */ /* 0x000fc60000000000 */
[----:B------:R-:W-:Y:S02]  /*0e20*/  ISETP.GE.U32.AND P3, PT, R8, R7, PT ;  /* 0x000000070800720c */ /* 0x000fe40003f66070 */
[----:B------:R-:W-:Y:S01]  /*0e30*/  LOP3.LUT R7, R0, UR22, RZ, 0x3c, !PT ;  /* 0x0000001600077c12 */ /* 0x000fe2000f8e3cff */
[----:B---3--:R-:W-:-:S03]  /*0e40*/  IMAD.WIDE.U32 R14, R6, R4, RZ ;  /* 0x00000004060e7225 */ /* 0x008fc600078e00ff */
        /* <DEDUP_REMOVED lines=19> */
.L_x_1202:
[----:B------:R-:W-:Y:S01]  /*0f80*/  UIMAD UR38, UR20, UR32, UR22 ;  /* 0x00000020142672a4 */ /* 0x000fe2000f8e0216 */
[----:B------:R-:W-:-:S03]  /*0f90*/  ULDC UR30, c[0x0][0x2d4] ;  /* 0x0000b500001e7ab9 */ /* 0x000fc60000000800 */
[----:B------:R-:W-:-:S12]  /*0fa0*/  UIMAD UR38, UR38, UR30, URZ ;  /* 0x0000001e262672a4 */ /* 0x000fd8000f8e023f */
.L_x_1203:
[----:B------:R-:W1:Y:S01]  /*0fb0*/  S2R R4, SR_TID.X ;  /* 0x0000000000047919 */ /* 0x000e620000002100 */
[----:B------:R-:W2:Y:S01]  /*0fc0*/  LDC.64 R8, c[0x0][0x240] ;  /* 0x00009000ff087b82 */ /* 0x000ea20000000a00 */
[----:B------:R-:W-:Y:S01]  /*0fd0*/  ULDC.64 UR8, c[0x0][0x250] ;  /* 0x0000940000087ab9 */ /* 0x000fe20000000a00 */
[----:B------:R-:W-:Y:S01]  /*0fe0*/  ULDC.64 UR6, c[0x0][0x248] ;  /* 0x0000920000067ab9 */ /* 0x000fe20000000a00 */
[----:B------:R-:W-:Y:S01]  /*0ff0*/  UIADD3 UR4, UP0, UR4, UR10, URZ ;  /* 0x0000000a04047290 */ /* 0x000fe2000ff1e03f */
[----:B------:R-:W-:Y:S01]  /*1000*/  SHF.R.S32.HI R197, RZ, 0x1f, R185 ;  /* 0x0000001fffc57819 */ /* 0x000fe200000114b9 */
[----:B------:R-:W-:Y:S01]  /*1010*/  ULDC.64 UR12, c[0x0][0x428] ;  /* 0x00010a00000c7ab9 */ /* 0x000fe20000000a00 */
[----:B------:R-:W-:Y:S01]  /*1020*/  ULDC.64 UR10, c[0x0][0x258] ;  /* 0x00009600000a7ab9 */ /* 0x000fe20000000a00 */
[----:B------:R-:W-:Y:S01]  /*1030*/  UIMAD UR48, UR28, UR12, URZ ;  /* 0x0000000c1c3072a4 */ /* 0x000fe2000f8e023f */
[----:B------:R-:W3:Y:S01]  /*1040*/  LDC.64 R10, c[0x0][0x418] ;  /* 0x00010600ff0a7b82 */ /* 0x000ee20000000a00 */
[----:B------:R-:W-:Y:S01]  /*1050*/  UIMAD UR47, UR28, UR10, URZ ;  /* 0x0000000a1c2f72a4 */ /* 0x000fe2000f8e023f */
[----:B------:R-:W-:Y:S01]  /*1060*/  IMAD.U32 R25, RZ, RZ, UR10 ;  /* 0x0000000aff197e24 */ /* 0x000fe2000f8e00ff */
[----:B------:R-:W-:-:S02]  /*1070*/  UIADD3.X UR44, UR49, UR44, URZ, UP0, !UPT ;  /* 0x0000002c312c7290 */ /* 0x000fc400087fe43f */
[----:B------:R-:W-:Y:S02]  /*1080*/  UIMAD UR47, UR22, UR11, UR47 ;  /* 0x0000000b162f72a4 */ /* 0x000fe4000f8e022f */
[----:B------:R-:W-:Y:S01]  /*1090*/  UIMAD UR48, UR22, UR13, UR48 ;  /* 0x0000000d163072a4 */ /* 0x000fe2000f8e0230 */
[----:B------:R-:W4:Y:S01]  /*10a0*/  LDC.64 R12, c[0x0][0x228] ;  /* 0x00008a00ff0c7b82 */ /* 0x000f220000000a00 */
[----:B------:R-:W-:Y:S01]  /*10b0*/  ULDC.64 UR10, c[0x0][0x268] ;  /* 0x00009a00000a7ab9 */ /* 0x000fe20000000a00 */
[----:B------:R-:W-:Y:S02]  /*10c0*/  UIMAD UR49, UR44, UR8, URZ ;  /* 0x000000082c3172a4 */ /* 0x000fe4000f8e023f */
[----:B------:R-:W-:Y:S02]  /*10d0*/  ULEA.HI.SX32 UR46, UR46, 0xffffffff, 0x1a ;  /* 0xffffffff2e2e7891 */ /* 0x000fe4000f8fd23f */
[----:B------:R-:W-:Y:S02]  /*10e0*/  UIMAD UR49, UR4, UR9, UR49 ;  /* 0x00000009043172a4 */ /* 0x000fe4000f8e0231 */
[----:B------:R-:W2:Y:S01]  /*10f0*/  LDC.64 R6, c[0x0][0x420] ;  /* 0x00010800ff067b82 */ /* 0x000ea20000000a00 */
[----:B------:R-:W-:Y:S01]  /*1100*/  UIADD3 UR45, UR42, UR45, URZ ;  /* 0x0000002d2a2d7290 */ /* 0x000fe2000fffe03f */
[----:B-1----:R-:W-:Y:S01]  /*1110*/  SHF.R.S32.HI R28, RZ, 0x1f, R4 ;  /* 0x0000001fff1c7819 */ /* 0x002fe20000011404 */
[----:B---3--:R-:W-:-:S03]  /*1120*/  IMAD R17, R10, UR29, RZ ;  /* 0x0000001d0a117c24 */ /* 0x008fc6000f8e02ff */
[----:B------:R-:W-:Y:S01]  /*1130*/  LEA.HI R28, R28, R4, RZ, 0x3 ;  /* 0x000000041c1c7211 */ /* 0x000fe200078f18ff */
[----:B------:R-:W-:-:S03]  /*1140*/  IMAD R11, R11, UR20, R17 ;  /* 0x000000140b0b7c24 */ /* 0x000fc6000f8e0211 */
[----:B------:R-:W-:Y:S01]  /*1150*/  LOP3.LUT R20, R28, 0xfffffff8, RZ, 0xc0, !PT ;  /* 0xfffffff81c147812 */ /* 0x000fe200078ec0ff */
[----:B----4-:R-:W-:Y:S01]  /*1160*/  IMAD R17, R12, UR29, RZ ;  /* 0x0000001d0c117c24 */ /* 0x010fe2000f8e02ff */
[----:B------:R-:W-:-:S03]  /*1170*/  SHF.R.S32.HI R28, RZ, 0x3, R28 ;  /* 0x00000003ff1c7819 */ /* 0x000fc6000001141c */
[----:B------:R-:W-:Y:S01]  /*1180*/  IMAD.IADD R20, R4, 0x1, -R20 ;  /* 0x0000000104147824 */ /* 0x000fe200078e0a14 */
[----:B------:R-:W-:Y:S01]  /*1190*/  SHF.R.S32.HI R23, RZ, 0x1f, R28 ;  /* 0x0000001fff177819 */ /* 0x000fe2000001141c */
[----:B------:R-:W1:Y:S01]  /*11a0*/  LDC.64 R4, c[0x0][0x238] ;  /* 0x00008e00ff047b82 */ /* 0x000e620000000a00 */
[----:B------:R-:W-:Y:S01]  /*11b0*/  IADD3 R24, P0, R28, UR42, RZ ;  /* 0x0000002a1c187c10 */ /* 0x000fe2000ff1e0ff */
[----:B------:R-:W-:Y:S02]  /*11c0*/  IMAD.SHL.U32 R20, R20, 0x8, RZ ;  /* 0x0000000814147824 */ /* 0x000fe400078e00ff */
[C---:B------:R-:W-:Y:S02]  /*11d0*/  IMAD R26, R23.reuse, UR8, RZ ;  /* 0x00000008171a7c24 */ /* 0x040fe4000f8e02ff */
[C---:B------:R-:W-:Y:S01]  /*11e0*/  IMAD R18, R23.reuse, UR6, RZ ;  /* 0x0000000617127c24 */ /* 0x040fe2000f8e02ff */
[----:B------:R-:W-:Y:S01]  /*11f0*/  IADD3.X R23, R23, UR43, RZ, P0, !PT ;  /* 0x0000002b17177c10 */ /* 0x000fe200087fe4ff */
[----:B------:R-:W-:Y:S01]  /*1200*/  IMAD.WIDE.U32 R30, R28, UR8, RZ ;  /* 0x000000081c1e7c25 */ /* 0x000fe2000f8e00ff */
[----:B------:R-:W-:-:S03]  /*1210*/  SHF.R.S32.HI R21, RZ, 0x1f, R20 ;  /* 0x0000001fff157819 */ /* 0x000fc60000011414 */
[----:B--2---:R-:W-:Y:S02]  /*1220*/  IMAD R22, R23, R8, RZ ;  /* 0x0000000817167224 */ /* 0x004fe400078e02ff */
[C---:B------:R-:W-:Y:S02]  /*1230*/  IMAD R26, R28.reuse, UR9, R26 ;  /* 0x000000091c1a7c24 */ /* 0x040fe4000f8e021a */
[C---:B------:R-:W-:Y:S02]  /*1240*/  IMAD R18, R28.reuse, UR7, R18 ;  /* 0x000000071c127c24 */ /* 0x040fe4000f8e0212 */
[----:B------:R-:W-:-:S04]  /*1250*/  IMAD.WIDE.U32 R28, R28, UR6, RZ ;  /* 0x000000061c1c7c25 */ /* 0x000fc8000f8e00ff */
[C---:B------:R-:W-:Y:S02]  /*1260*/  IMAD R22, R24.reuse, R9, R22 ;  /* 0x0000000918167224 */ /* 0x040fe400078e0216 */
[----:B------:R-:W-:-:S04]  /*1270*/  IMAD.WIDE.U32 R32, R24, R8, R20 ;  /* 0x0000000818207225 */ /* 0x000fc800078e0014 */
[----:B------:R-:W-:Y:S02]  /*1280*/  IMAD.IADD R27, R31, 0x1, R26 ;  /* 0x000000011f1b7824 */ /* 0x000fe400078e021a */
[----:B------:R-:W-:Y:S02]  /*1290*/  IMAD.IADD R19, R29, 0x1, R18 ;  /* 0x000000011d137824 */ /* 0x000fe400078e0212 */
[----:B------:R-:W-:Y:S02]  /*12a0*/  IMAD.MOV.U32 R26, RZ, RZ, R30 ;  /* 0x000000ffff1a7224 */ /* 0x000fe400078e001e */
[----:B------:R-:W-:Y:S02]  /*12b0*/  IMAD.MOV.U32 R18, RZ, RZ, R28 ;  /* 0x000000ffff127224 */ /* 0x000fe400078e001c */
[----:B------:R-:W-:Y:S02]  /*12c0*/  IMAD.IADD R31, R33, 0x1, R22 ;  /* 0x00000001211f7824 */ /* 0x000fe400078e0216 */
[----:B------:R-:W-:-:S02]  /*12d0*/  IMAD.MOV.U32 R30, RZ, RZ, R32 ;  /* 0x000000ffff1e7224 */ /* 0x000fc400078e0020 */
[----:B------:R-:W-:-:S04]  /*12e0*/  IMAD.WIDE.U32 R28, R10, UR20, R20 ;  /* 0x000000140a1c7c25 */ /* 0x000fc8000f8e0014 */
[----:B------:R-:W-:Y:S02]  /*12f0*/  IMAD R13, R13, UR20, R17 ;  /* 0x000000140d0d7c24 */ /* 0x000fe4000f8e0211 */
[----:B------:R-:W-:-:S04]  /*1300*/  IMAD.WIDE.U32 R30, R12, UR20, R30 ;  /* 0x000000140c1e7c25 */ /* 0x000fc8000f8e001e */
[----:B------:R-:W-:Y:S02]  /*1310*/  IMAD.IADD R29, R29, 0x1, R11 ;  /* 0x000000011d1d7824 */ /* 0x000fe400078e020b */
[-C--:B------:R-:W-:Y:S02]  /*1320*/  IMAD R23, R23, R6.reuse, RZ ;  /* 0x0000000617177224 */ /* 0x080fe400078e02ff */
[----:B------:R-:W-:Y:S02]  /*1330*/  IMAD.IADD R31, R31, 0x1, R13 ;  /* 0x000000011f1f7824 */ /* 0x000fe400078e020d */
[----:B-1----:R-:W-:Y:S02]  /*1340*/  IMAD R12, R4, UR29, RZ ;  /* 0x0000001d040c7c24 */ /* 0x002fe4000f8e02ff */
[C---:B------:R-:W-:Y:S02]  /*1350*/  IMAD R13, R24.reuse, R7, R23 ;  /* 0x00000007180d7224 */ /* 0x040fe400078e0217 */
[----:B------:R-:W-:-:S04]  /*1360*/  IMAD.WIDE.U32 R28, R24, R6, R28 ;  /* 0x00000006181c7225 */ /* 0x000fc800078e001c */
[----:B------:R-:W-:Y:S02]  /*1370*/  IMAD R5, R5, UR20, R12 ;  /* 0x0000001405057c24 */ /* 0x000fe4000f8e020c */
[----:B------:R-:W-:Y:S02]  /*1380*/  IMAD.IADD R29, R29, 0x1, R13 ;  /* 0x000000011d1d7824 */ /* 0x000fe400078e020d */
[----:B------:R-:W-:-:S04]  /*1390*/  IMAD.WIDE.U32 R12, R4, UR20, R20 ;  /* 0x00000014040c7c25 */ /* 0x000fc8000f8e0014 */
[----:B------:R-:W-:Y:S02]  /*13a0*/  IMAD.U32 R10, RZ, RZ, UR8 ;  /* 0x00000008ff0a7e24 */ /* 0x000fe4000f8e00ff */
[----:B------:R-:W-:Y:S02]  /*13b0*/  IMAD.IADD R13, R13, 0x1, R5 ;  /* 0x000000010d0d7824 */ /* 0x000fe400078e0205 */
[----:B------:R-:W1:Y:S01]  /*13c0*/  LDC.64 R4, c[0x0][0x230] ;  /* 0x00008c00ff047b82 */ /* 0x000e620000000a00 */
[----:B------:R-:W-:-:S04]  /*13d0*/  IMAD.WIDE.U32 R10, R10, UR4, R26 ;  /* 0x000000040a0a7c25 */ /* 0x000fc8000f8e001a */
[----:B------:R-:W-:Y:S01]  /*13e0*/  IMAD.U32 R26, RZ, RZ, UR12 ;  /* 0x0000000cff1a7e24 */ /* 0x000fe2000f8e00ff */
[----:B------:R-:W-:Y:S01]  /*13f0*/  ULDC.64 UR12, c[0x0][0x210] ;  /* 0x00008400000c7ab9 */ /* 0x000fe20000000a00 */
[----:B------:R-:W-:Y:S02]  /*1400*/  IMAD R22, R15, UR10, RZ ;  /* 0x0000000a0f167c24 */ /* 0x000fe4000f8e02ff */
[----:B------:R-:W-:-:S04]  /*1410*/  IMAD.WIDE.U32 R24, R25, UR22, R30 ;  /* 0x0000001619187c25 */ /* 0x000fc8000f8e001e */
[----:B------:R-:W-:Y:S01]  /*1420*/  IMAD.WIDE.U32 R26, R26, UR22, R28 ;  /* 0x000000161a1a7c25 */ /* 0x000fe2000f8e001c */
[----:B------:R-:W-:Y:S01]  /*1430*/  LEA R212, P2, R24, UR12, 0x1 ;  /* 0x0000000c18d47c11 */ /* 0x000fe2000f8408ff */
[----:B------:R-:W-:Y:S02]  /*1440*/  USHF.L.U32 UR12, UR8, 0x6, URZ ;  /* 0x00000006080c7899 */ /* 0x000fe4000800063f */
[C---:B------:R-:W-:Y:S02]  /*1450*/  IMAD R22, R16.reuse, UR11, R22 ;  /* 0x0000000b10167c24 */ /* 0x040fe4000f8e0216 */
[----:B------:R-:W-:Y:S01]  /*1460*/  IMAD.WIDE.U32 R28, R16, UR10, R12 ;  /* 0x0000000a101c7c25 */ /* 0x000fe2000f8e000c */
[----:B------:R-:W-:Y:S02]  /*1470*/  ULDC.64 UR10, c[0x0][0x3e0] ;  /* 0x0000f800000a7ab9 */ /* 0x000fe40000000a00 */
[----:B------:R-:W-:Y:S01]  /*1480*/  LEA R210, P1, R26, UR10, 0x1 ;  /* 0x0000000a1ad27c11 */ /* 0x000fe2000f8208ff */
[----:B------:R-:W-:Y:S01]  /*1490*/  VIADD R13, R25, UR47 ;  /* 0x0000002f190d7c36 */ /* 0x000fe20008000000 */
[----:B------:R-:W-:Y:S01]  /*14a0*/  IADD3 R10, P0, R28, R10, RZ ;  /* 0x0000000a1c0a7210 */ /* 0x000fe20007f1e0ff */
[----:B------:R-:W-:Y:S01]  /*14b0*/  VIADD R17, R27, UR48 ;  /* 0x000000301b117c36 */ /* 0x000fe20008000000 */
[----:B------:R-:W-:Y:S01]  /*14c0*/  USHF.L.U64.HI UR47, UR6, 0x6, UR7 ;  /* 0x00000006062f7899 */ /* 0x000fe20008010207 */
[----:B------:R-:W-:Y:S01]  /*14d0*/  IMAD.IADD R22, R29, 0x1, R22 ;  /* 0x000000011d167824 */ /* 0x000fe200078e0216 */
[----:B------:R-:W-:Y:S01]  /*14e0*/  LEA.HI.X R213, R24, UR13, R13, 0x1, P2 ;  /* 0x0000000d18d57c11 */ /* 0x000fe200090f0c0d */
[----:B------:R-:W-:Y:S01]  /*14f0*/  IMAD.U32 R12, RZ, RZ, UR6 ;  /* 0x00000006ff0c7e24 */ /* 0x000fe2000f8e00ff */
[----:B------:R-:W-:Y:S01]  /*1500*/  LEA.HI.X R211, R26, UR11, R17, 0x1, P1 ;  /* 0x0000000b1ad37c11 */ /* 0x000fe200088f0c11 */
[----:B------:R-:W-:Y:S01]  /*1510*/  ULDC.64 UR10, c[0x0][0x220] ;  /* 0x00008800000a7ab9 */ /* 0x000fe20000000a00 */
[----:B------:R-:W-:Y:S01]  /*1520*/  IADD3.X R22, R22, UR49, R11, P0, !PT ;  /* 0x0000003116167c10 */ /* 0x000fe200087fe40b */
[----:B------:R-:W-:Y:S01]  /*1530*/  IMAD.WIDE.U32 R12, R12, UR4, R18 ;  /* 0x000000040c0c7c25 */ /* 0x000fe2000f8e0012 */
[----:B------:R-:W-:Y:S01]  /*1540*/  LEA R18, P0, R8, R212, 0x6 ;  /* 0x000000d408127211 */ /* 0x000fe200078030ff */
[----:B------:R-:W-:Y:S01]  /*1550*/  USHF.L.U64.HI UR13, UR8, 0x6, UR9 ;  /* 0x00000006080d7899 */ /* 0x000fe20008010209 */
[----:B------:R-:W-:Y:S01]  /*1560*/  LEA R24, P1, R6, R210, 0x6 ;  /* 0x000000d206187211 */ /* 0x000fe200078230ff */
[----:B-1----:R-:W-:Y:S01]  /*1570*/  IMAD.WIDE.U32 R20, R4, UR20, R20 ;  /* 0x0000001404147c25 */ /* 0x002fe2000f8e0014 */
[----:B------:R-:W-:Y:S01]  /*1580*/  LEA R26, P2, R10, UR10, 0x1 ;  /* 0x0000000a0a1a7c11 */ /* 0x000fe2000f8408ff */
[----:B------:R-:W-:Y:S01]  /*1590*/  ULDC.64 UR8, c[0x0][0x218] ;  /* 0x0000860000087ab9 */ /* 0x000fe20000000a00 */
[----:B------:R-:W-:Y:S01]  /*15a0*/  LEA.HI.X R19, R8, R213, R9, 0x6, P0 ;  /* 0x000000d508137211 */ /* 0x000fe200000f3409 */
[----:B------:R-:W-:Y:S01]  /*15b0*/  ULDC.64 UR48, c[0x0][0x2b0] ;  /* 0x0000ac0000307ab9 */ /* 0x000fe20000000a00 */
[----:B------:R-:W-:Y:S01]  /*15c0*/  LEA.HI.X R25, R6, R211, R7, 0x6, P1 ;  /* 0x000000d306197211 */ /* 0x000fe200008f3407 */
[----:B------:R-:W-:Y:S01]  /*15d0*/  IMAD R7, R4, UR29, RZ ;  /* 0x0000001d04077c24 */ /* 0x000fe2000f8e02ff */
[----:B------:R-:W-:Y:S01]  /*15e0*/  LEA.HI.X R27, R10, UR11, R22, 0x1, P2 ;  /* 0x0000000b0a1b7c11 */ /* 0x000fe200090f0c16 */
[----:B------:R-:W-:Y:S01]  /*15f0*/  ULDC.64 UR10, c[0x0][0x260] ;  /* 0x00009800000a7ab9 */ /* 0x000fe20000000a00 */
[----:B------:R-:W-:Y:S01]  /*1600*/  IADD3 R8, P0, R26, UR12, RZ ;  /* 0x0000000c1a087c10 */ /* 0x000fe2000ff1e0ff */
[----:B------:R-:W-:Y:S01]  /*1610*/  IMAD R5, R5, UR20, R7 ;  /* 0x0000001405057c24 */ /* 0x000fe2000f8e0207 */
[----:B------:R-:W-:Y:S01]  /*1620*/  LEA R6, R188, UR5, 0x1 ;  /* 0x00000005bc067c11 */ /* 0x000fe2000f8e08ff */
[----:B------:R-:W-:Y:S01]  /*1630*/  @P3 BAR.SYNC.DEFER_BLOCKING 0x0 ;  /* 0x0000000000003b1d */ /* 0x000fe20000010000 */
[----:B------:R-:W-:Y:S01]  /*1640*/  IADD3.X R9, R27, UR13, RZ, P0, !PT ;  /* 0x0000000d1b097c10 */ /* 0x000fe200087fe4ff */
[----:B------:R-:W-:Y:S01]  /*1650*/  IMAD R15, R15, UR10, RZ ;  /* 0x0000000a0f0f7c24 */ /* 0x000fe2000f8e02ff */
[----:B------:R-:W-:Y:S01]  /*1660*/  UIMAD.WIDE UR48, UR45, 0x4, UR48 ;  /* 0x000000042d3078a5 */ /* 0x000fe2000f8e0230 */
[----:B------:R-:W-:-:S02]  /*1670*/  IMAD.IADD R5, R21, 0x1, R5 ;  /* 0x0000000115057824 */ /* 0x000fc400078e0205 */
[----:B------:R-:W-:Y:S02]  /*1680*/  IMAD.MOV.U32 R4, RZ, RZ, R20 ;  /* 0x000000ffff047224 */ /* 0x000fe400078e0014 */
[C---:B------:R-:W-:Y:S01]  /*1690*/  IMAD R15, R16.reuse, UR11, R15 ;  /* 0x0000000b100f7c24 */ /* 0x040fe2000f8e020f */
[----:B------:R-:W-:Y:S01]  /*16a0*/  ULEA.HI UR11, UR46, UR46, URZ, 0x1 ;  /* 0x0000002e2e0b7291 */ /* 0x000fe2000f8f083f */
[----:B------:R-:W-:Y:S01]  /*16b0*/  IMAD.WIDE.U32 R4, R16, UR10, R4 ;  /* 0x0000000a10047c25 */ /* 0x000fe2000f8e0004 */
[----:B------:R-:W-:Y:S02]  /*16c0*/  UIMAD UR10, UR44, UR6, URZ ;  /* 0x000000062c0a72a4 */ /* 0x000fe4000f8e023f */
[----:B------:R-:W-:Y:S01]  /*16d0*/  ULOP3.LUT UR11, UR11, 0xfffffffe, URZ, 0xc0, !UPT ;  /* 0xfffffffe0b0b7892 */ /* 0x000fe2000f8ec03f */
[----:B------:R-:W-:Y:S01]  /*16e0*/  IMAD.IADD R15, R5, 0x1, R15 ;  /* 0x00000001050f7824 */ /* 0x000fe200078e020f */
[----:B------:R-:W-:Y:S01]  /*16f0*/  UIMAD UR10, UR4, UR7, UR10 ;  /* 0x00000007040a72a4 */ /* 0x000fe2000f8e020a */
[----:B------:R-:W-:Y:S01]  /*1700*/  VIADD R5, R188, 0x1000 ;  /* 0x00001000bc057836 */ /* 0x000fe20000000000 */
[----:B------:R-:W-:-:S02]  /*1710*/  UIADD3 UR11, UR46, -UR11, URZ ;  /* 0x8000000b2e0b7290 */ /* 0x000fc4000fffe03f */
[----:B------:R-:W-:Y:S02]  /*1720*/  USHF.L.U32 UR6, UR6, 0x6, URZ ;  /* 0x0000000606067899 */ /* 0x000fe4000800063f */
[----:B------:R-:W-:Y:S01]  /*1730*/  UISETP.NE.AND UP0, UPT, UR11, 0x1, UPT ;  /* 0x000000010b00788c */ /* 0x000fe2000bf05270 */
[----:B------:R-:W-:Y:S01]  /*1740*/  @!PT LDS RZ, [RZ] ;  /* 0x00000000fffff984 */ /* 0x000fe20000000800 */
[----:B------:R-:W-:Y:S01]  /*1750*/  @!PT LDS RZ, [RZ] ;  /* 0x00000000fffff984 */ /* 0x000fe20000000800 */
[----:B------:R-:W-:Y:S01]  /*1760*/  @!PT LDS RZ, [RZ] ;  /* 0x00000000fffff984 */ /* 0x000fe20000000800 */
[----:B------:R-:W-:Y:S05]  /*1770*/  LDGSTS.E.BYPASS.LTC128B.128 [R6+0xa000], desc[UR24][R26.64] ;  /* 0x0a0000001a067fae */ /* 0x000fea000b901d58 */
[----:B------:R-:W-:Y:S01]  /*1780*/  PLOP3.LUT P2, PT, PT, PT, UP0, 0x80, 0x0 ;  /* 0x000000000000781c */ /* 0x000fe20003f4f008 */
[----:B------:R1:W-:Y:S03]  /*1790*/  LDGSTS.E.BYPASS.LTC128B.128 [R6+0xb000], desc[UR24][R8.64] ;  /* 0x0b00000008067fae */ /* 0x0003e6000b901d58 */
[----:B------:R-:W-:-:S04]  /*17a0*/  SEL R5, R5, R188, !P2 ;  /* 0x000000bc05057207 */ /* 0x000fc80005000000 */
[----:B------:R-:W-:Y:S02]  /*17b0*/  LEA R204, R5, UR5, 0x1 ;  /* 0x0000000505cc7c11 */ /* 0x000fe4000f8e08ff */
[----:B-1----:R-:W-:-:S04]  /*17c0*/  IADD3 R8, P0, R8, UR12, RZ ;  /* 0x0000000c08087c10 */ /* 0x002fc8000ff1e0ff */
[----:B------:R-:W-:Y:S02]  /*17d0*/  IADD3.X R9, R9, UR13, RZ, P0, !PT ;  /* 0x0000000d09097c10 */ /* 0x000fe400087fe4ff */
[----:B------:R-:W-:-:S03]  /*17e0*/  IADD3 R10, P0, R8, UR12, RZ ;  /* 0x0000000c080a7c10 */ /* 0x000fc6000ff1e0ff */
[----:B------:R1:W-:Y:S01]  /*17f0*/  LDGSTS.E.BYPASS.LTC128B.128 [R6+0xc000], desc[UR24][R8.64] ;  /* 0x0c00000008067fae */ /* 0x0003e2000b901d58 */
[----:B------:R-:W-:Y:S02]  /*1800*/  IADD3.X R11, R9, UR13, RZ, P0, !PT ;  /* 0x0000000d090b7c10 */ /* 0x000fe400087fe4ff */
[----:B------:R-:W-:-:S03]  /*1810*/  IADD3 R4, P0, R4, R12, RZ ;  /* 0x0000000c04047210 */ /* 0x000fc60007f1e0ff */
[----:B------:R2:W-:Y:S01]  /*1820*/  LDGSTS.E.BYPASS.LTC128B.128 [R6+0xd000], desc[UR24][R10.64] ;  /* 0x0d0000000a067fae */ /* 0x0005e2000b901d58 */
[----:B------:R-:W-:-:S03]  /*1830*/  IADD3.X R15, R15, UR10, R13, P0, !PT ;  /* 0x0000000a0f0f7c10 */ /* 0x000fc600087fe40d */
[----:B------:R-:W0:Y:S04]  /*1840*/  LDGDEPBAR ;  /* 0x00000000000079af */ /* 0x000e280000000000 */
[----:B------:R-:W-:Y:S04]  /*1850*/  LDGSTS.E.BYPASS.LTC128B.128 [R6+0x4000], desc[UR24][R210.64] ;  /* 0x04000000d2067fae */ /* 0x000fe8000b901d58 */
[----:B------:R-:W-:Y:S04]  /*1860*/  LDGSTS.E.BYPASS.LTC128B.128 [R6+0x5000], desc[UR24][R24.64] ;  /* 0x0500000018067fae */ /* 0x000fe8000b901d58 */
[----:B------:R-:W-:Y:S04]  /*1870*/  LDGSTS.E.BYPASS.LTC128B.128 [R204], desc[UR24][R212.64] ;  /* 0x00000000d4cc7fae */ /* 0x000fe8000b901d58 */
[----:B------:R-:W-:Y:S01]  /*1880*/  LDGSTS.E.BYPASS.LTC128B.128 [R204+0x1000], desc[UR24][R18.64] ;  /* 0x0100000012cc7fae */ /* 0x000fe2000b901d58 */
[----:B-1----:R-:W-:Y:S01]  /*1890*/  IMAD.SHL.U32 R8, R185, 0x4, RZ ;  /* 0x00000004b9087824 */ /* 0x002fe200078e00ff */
[----:B--2---:R-:W-:Y:S01]  /*18a0*/  LEA R10, P0, R4, UR8, 0x1 ;  /* 0x00000008040a7c11 */ /* 0x004fe2000f8008ff */
[----:B------:R-:W-:-:S03]  /*18b0*/  UMOV UR8, UR48 ;  /* 0x0000003000087c82 */ /* 0x000fc60008000000 */
[----:B------:R-:W-:Y:S02]  /*18c0*/  IADD3 R8, P1, R8, UR8, RZ ;  /* 0x0000000808087c10 */ /* 0x000fe4000ff3e0ff */
[----:B------:R-:W-:Y:S01]  /*18d0*/  LEA.HI.X R11, R4, UR9, R15, 0x1, P0 ;  /* 0x00000009040b7c11 */ /* 0x000fe200080f0c0f */
[----:B------:R-:W-:Y:S01]  /*18e0*/  UMOV UR9, UR49 ;  /* 0x0000003100097c82 */ /* 0x000fe20008000000 */
[----:B------:R-:W-:Y:S02]  /*18f0*/  IADD3 R12, P0, R10, UR6, RZ ;  /* 0x000000060a0c7c10 */ /* 0x000fe4000ff1e0ff */
[----:B------:R-:W-:Y:S01]  /*1900*/  SHF.L.U64.HI R4, R185, 0x2, R197 ;  /* 0x00000002b9047819 */ /* 0x000fe200000102c5 */
[----:B------:R-:W-:Y:S01]  /*1910*/  LDGSTS.E.BYPASS.LTC128B.128 [R6+0x6000], desc[UR24][R10.64] ;  /* 0x060000000a067fae */ /* 0x000fe2000b901d58 */
[----:B------:R-:W-:Y:S02]  /*1920*/  IADD3.X R13, R11, UR47, RZ, P0, !PT ;  /* 0x0000002f0b0d7c10 */ /* 0x000fe400087fe4ff */
[----:B------:R-:W-:-:S02]  /*1930*/  IADD3 R16, P0, R12, UR6, RZ ;  /* 0x000000060c107c10 */ /* 0x000fc4000ff1e0ff */
[----:B------:R-:W-:Y:S01]  /*1940*/  IADD3.X R9, R4, UR9, RZ, P1, !PT ;  /* 0x0000000904097c10 */ /* 0x000fe20008ffe4ff */
[----:B------:R-:W-:Y:S01]  /*1950*/  LDGSTS.E.BYPASS.LTC128B.128 [R6+0x7000], desc[UR24][R12.64] ;  /* 0x070000000c067fae */ /* 0x000fe2000b901d58 */
[----:B------:R-:W-:Y:S02]  /*1960*/  IADD3.X R17, R13, UR47, RZ, P0, !PT ;  /* 0x0000002f0d117c10 */ /* 0x000fe400087fe4ff */
[----:B------:R-:W-:Y:S01]  /*1970*/  IADD3 R4, P0, R16, UR6, RZ ;  /* 0x0000000610047c10 */ /* 0x000fe2000ff1e0ff */
[----:B------:R-:W-:Y:S01]  /*1980*/  UIMAD UR10, UR32, UR31, URZ ;  /* 0x0000001f200a72a4 */ /* 0x000fe2000f8e023f */
[----:B------:R-:W5:Y:S02]  /*1990*/  LDG.E R203, desc[UR24][R8.64] ;  /* 0x0000001808cb7981 */ /* 0x000f64000c1e1900 */
[----:B------:R-:W-:Y:S02]  /*19a0*/  IADD3.X R5, R17, UR47, RZ, P0, !PT ;  /* 0x0000002f11057c10 */ /* 0x000fe400087fe4ff */
[----:B------:R-:W-:Y:S04]  /*19b0*/  LDGSTS.E.BYPASS.LTC128B.128 [R6+0x8000], desc[UR24][R16.64] ;  /* 0x0800000010067fae */ /* 0x000fe8000b901d58 */
[----:B------:R1:W-:Y:S04]  /*19c0*/  LDGSTS.E.BYPASS.LTC128B.128 [R6+0x9000], desc[UR24][R4.64] ;  /* 0x0900000004067fae */ /* 0x0003e8000b901d58 */
[----:B------:R-:W0:Y:S01]  /*19d0*/  LDGDEPBAR ;  /* 0x00000000000079af */ /* 0x000e220000000000 */
[----:B------:R-:W-:-:S02]  /*19e0*/  USHF.L.U32 UR6, UR10, 0x6, URZ ;  /* 0x000000060a067899 */ /* 0x000fc4000800063f */
[----:B------:R-:W-:Y:S01]  /*19f0*/  USHF.R.S32.HI UR7, URZ, 0x1f, UR31 ;  /* 0x0000001f3f077899 */ /* 0x000fe2000801141f */
[----:B------:R2:W5:Y:S01]  /*1a00*/  LDG.E R202, desc[UR24][R8.64+0x20] ;  /* 0x0000201808ca7981 */ /* 0x000562000c1e1900 */
[----:B------:R-:W-:Y:S02]  /*1a10*/  USHF.R.S32.HI UR11, URZ, 0x1f, UR6 ;  /* 0x0000001f3f0b7899 */ /* 0x000fe40008011406 */
[----:B------:R-:W-:Y:S01]  /*1a20*/  UIMAD UR7, UR7, UR32, URZ ;  /* 0x00000020070772a4 */ /* 0x000fe2000f8e023f */
[----:B------:R2:W5:Y:S01]  /*1a30*/  LDG.E R201, desc[UR24][R8.64+0x80] ;  /* 0x0000801808c97981 */ /* 0x000562000c1e1900 */
[----:B------:R-:W-:Y:S02]  /*1a40*/  UIMAD.WIDE UR12, UR20, UR30, UR42 ;  /* 0x0000001e140c72a5 */ /* 0x000fe4000f8e022a */
[----:B------:R-:W-:Y:S01]  /*1a50*/  UIMAD.WIDE.U32 UR48, UR31, UR32, URZ ;  /* 0x000000201f3072a5 */ /* 0x000fe2000f8e003f */
[----:B------:R2:W5:Y:S01]  /*1a60*/  LDG.E R200, desc[UR24][R8.64+0xa0] ;  /* 0x0000a01808c87981 */ /* 0x000562000c1e1900 */
[----:B------:R-:W-:Y:S01]  /*1a70*/  UIMAD UR7, UR37, UR31, UR7 ;  /* 0x0000001f250772a4 */ /* 0x000fe2000f8e0207 */
[----:B-1----:R-:W-:-:S02]  /*1a80*/  IMAD R6, R187, UR10, R186 ;  /* 0x0000000abb067c24 */ /* 0x002fc4000f8e02ba */
[----:B------:R-:W-:Y:S01]  /*1a90*/  IMAD.U32 R5, RZ, RZ, UR39 ;  /* 0x00000027ff057e24 */ /* 0x000fe2000f8e00ff */
[----:B------:R-:W-:-:S04]  /*1aa0*/  DEPBAR.LE SB0, 0x1 ;  /* 0x000080400000791a */ /* 0x000fc80000000000 */
[----:B------:R-:W-:Y:S01]  /*1ab0*/  IMAD.U32 R4, RZ, RZ, UR36 ;  /* 0x00000024ff047e24 */ /* 0x000fe2000f8e00ff */
[----:B------:R-:W-:Y:S01]  /*1ac0*/  IADD3 R5, P1, P0, R6, UR6, R5 ;  /* 0x0000000606057c10 */ /* 0x000fe2000f83e005 */
[----:B------:R-:W-:Y:S01]  /*1ad0*/  UIADD3 UR35, UP0, UR12, UR35, URZ ;  /* 0x000000230c237290 */ /* 0x000fe2000ff1e03f */
[----:B------:R-:W-:Y:S01]  /*1ae0*/  SHF.R.S32.HI R6, RZ, 0x1f, R6 ;  /* 0x0000001fff067819 */ /* 0x000fe20000011406 */
[----:B------:R-:W-:Y:S01]  /*1af0*/  UIADD3 UR7, UR49, UR7, URZ ;  /* 0x0000000731077290 */ /* 0x000fe2000fffe03f */
[----:B------:R-:W-:Y:S02]  /*1b00*/  BAR.SYNC.DEFER_BLOCKING 0x0 ;  /* 0x0000000000007b1d */ /* 0x000fe40000010000 */
[----:B------:R-:W-:Y:S02]  /*1b10*/  IADD3.X R4, R6, UR11, R4, P1, P0 ;  /* 0x0000000b06047c10 */ /* 0x000fe40008fe0404 */
[----:B------:R-:W-:Y:S01]  /*1b20*/  IADD3 R14, P0, R5, R14, RZ ;  /* 0x0000000e050e7210 */ /* 0x000fe20007f1e0ff */
[----:B------:R-:W-:-:S02]  /*1b30*/  UIADD3.X UR34, UR13, UR34, URZ, UP0, !UPT ;  /* 0x000000220d227290 */ /* 0x000fc400087fe43f */
[----:B------:R-:W-:Y:S02]  /*1b40*/  UIMAD UR7, UR7, UR35, URZ ;  /* 0x00000023070772a4 */ /* 0x000fe4000f8e023f */
[----:B------:R-:W-:Y:S02]  /*1b50*/  IMAD.X R15, R4, 0x1, R0, P0 ;  /* 0x00000001040f7824 */ /* 0x000fe400000e0600 */
[----:B------:R-:W-:Y:S01]  /*1b60*/  IMAD.U32 R4, RZ, RZ, UR48 ;  /* 0x00000030ff047e24 */ /* 0x000fe2000f8e00ff */
[----:B------:R-:W-:-:S03]  /*1b70*/  UIMAD UR34, UR34, UR48, UR7 ;  /* 0x00000030222272a4 */ /* 0x000fc6000f8e0207 */
[----:B------:R-:W-:Y:S01]  /*1b80*/  IMAD.WIDE.U32 R14, R4, UR35, R14 ;  /* 0x00000023040e7c25 */ /* 0x000fe2000f8e000e */
[----:B------:R-:W-:Y:S01]  /*1b90*/  ULDC.64 UR6, c[0x0][0x400] ;  /* 0x0001000000067ab9 */ /* 0x000fe20000000a00 */
[----:B------:R-:W-:Y:S02]  /*1ba0*/  UISETP.GE.AND UP0, UPT, UR33, 0x1, UPT ;  /* 0x000000012100788c */ /* 0x000fe4000bf06270 */
[----:B------:R-:W-:Y:S01]  /*1bb0*/  VIADD R0, R15, UR34 ;  /* 0x000000220f007c36 */ /* 0x000fe20008000000 */
[----:B------:R-:W-:-:S04]  /*1bc0*/  LEA R206, P0, R14, UR6, 0x2 ;  /* 0x000000060ece7c11 */ /* 0x000fc8000f8010ff */
[----:B------:R-:W-:Y:S01]  /*1bd0*/  LEA.HI.X R207, R14, UR7, R0, 0x2, P0 ;  /* 0x000000070ecf7c11 */ /* 0x000fe200080f1400 */
[----:B------:R-:W-:Y:S01]  /*1be0*/  UIADD3 UR38, UR42, UR38, URZ ;  /* 0x000000262a267290 */ /* 0x000fe2000fffe03f */
[----:B------:R-:W-:Y:S01]  /*1bf0*/  PLOP3.LUT P0, PT, PT, PT, UP0, 0x80, 0x0 ;  /* 0x000000000000781c */ /* 0x000fe20003f0f008 */
[----:B------:R-:W-:Y:S01]  /*1c00*/  ULDC.64 UR6, c[0x0][0x478] ;  /* 0x00011e0000067ab9 */ /* 0x000fe20000000a00 */
[----:B------:R-:W-:Y:S01]  /*1c10*/  IMAD.U32 R5, RZ, RZ, UR49 ;  /* 0x00000031ff057e24 */ /* 0x000fe2000f8e00ff */
[----:B------:R2:W1:Y:S01]  /*1c20*/  LDSM.16.M88.4 R140, [R173+0xa000] ;  /* 0x00a00000ad8c783b */ /* 0x0004620000000200 */
[----:B------:R-:W-:-:S03]  /*1c30*/  UIMAD.WIDE UR6, UR38, 0x4, UR6 ;  /* 0x00000004260678a5 */ /* 0x000fc6000f8e0206 */
[----:B------:R2:W3:Y:S01]  /*1c40*/  LDSM.16.M88.4 R144, [R173+0xa800] ;  /* 0x00a80000ad90783b */ /* 0x0004e20000000200 */
[----:B------:R-:W-:-:S03]  /*1c50*/  CS2R R94, SRZ ;  /* 0x00000000005e7805 */ /* 0x000fc6000001ff00 */
[----:B------:R2:W4:Y:S01]  /*1c60*/  LDSM.16.M88.4 R148, [R172+0xa000] ;  /* 0x00a00000ac94783b */ /* 0x0005220000000200 */
[----:B------:R-:W-:-:S03]  /*1c70*/  CS2R R92, SRZ ;  /* 0x00000000005c7805 */ /* 0x000fc6000001ff00 */
[----:B------:R2:W1:Y:S01]  /*1c80*/  LDSM.16.M88.4 R152, [R172+0xa800] ;  /* 0x00a80000ac98783b */ /* 0x0004620000000200 */
        /* <DEDUP_REMOVED lines=34> */
[----:B-1234-:R-:W-:Y:S06]  /*1eb0*/  @!P0 BRA `(.L_x_1204) ;  /* 0x00000030007c8947 */ /* 0x01efec0003800000 */
[----:B------:R-:W1:Y:S01]  /*1ec0*/  LDC R198, c[0x0][0x2dc] ;  /* 0x0000b700ffc67b82 */ /* 0x000e620000000800 */
[----:B------:R-:W-:Y:S01]  /*1ed0*/  USHF.L.U32 UR31, UR10, 0x4, URZ ;  /* 0x000000040a1f7899 */ /* 0x000fe2000800063f */
[----:B------:R-:W-:Y:S01]  /*1ee0*/  VIADD R177, R180, 0x1000 ;  /* 0x00001000b4b17836 */ /* 0x000fe20000000000 */
[----:B------:R-:W-:Y:S01]  /*1ef0*/  USHF.L.U32 UR32, UR10, 0x3, URZ ;  /* 0x000000030a207899 */ /* 0x000fe2000800063f */
[----:B------:R-:W-:Y:S01]  /*1f00*/  VIADD R176, R181, 0x1000 ;  /* 0x00001000b5b07836 */ /* 0x000fe20000000000 */
[----:B------:R-:W-:Y:S01]  /*1f10*/  UIADD3 UR37, UR31, 0x20, URZ ;  /* 0x000000201f257890 */ /* 0x000fe2000fffe03f */
[C---:B------:R-:W-:Y:S01]  /*1f20*/  SHF.L.U64.HI R197, R185.reuse, 0x2, R197 ;  /* 0x00000002b9c57819 */ /* 0x040fe200000102c5 */
[----:B------:R-:W-:Y:S01]  /*1f30*/  IMAD.MOV.U32 R175, RZ, RZ, 0x20 ;  /* 0x00000020ffaf7424 */ /* 0x000fe200078e00ff */
[C---:B------:R-:W-:Y:S01]  /*1f40*/  LOP3.LUT P1, RZ, R182.reuse, 0x4, RZ, 0xc0, !PT ;  /* 0x00000004b6ff7812 */ /* 0x040fe2000782c0ff */
[----:B------:R-:W-:Y:S01]  /*1f50*/  UIADD3 UR36, UR32, UR37, URZ ;  /* 0x0000002520247290 */ /* 0x000fe2000fffe03f */
[----:B------:R-:W-:Y:S01]  /*1f60*/  LOP3.LUT P0, RZ, R182, 0x2, RZ, 0xc0, !PT ;  /* 0x00000002b6ff7812 */ /* 0x000fe2000780c0ff */
[C---:B------:R-:W-:Y:S01]  /*1f70*/  VIADD R208, R185.reuse, 0xffffffc0 ;  /* 0xffffffc0b9d07836 */ /* 0x040fe20000000000 */
[----:B------:R-:W-:Y:S01]  /*1f80*/  MOV R174, 0x40 ;  /* 0x0000004000ae7802 */ /* 0x000fe20000000f00 */
[----:B------:R-:W-:Y:S01]  /*1f90*/  UIADD3 UR35, UR32, UR36, URZ ;  /* 0x0000002420237290 */ /* 0x000fe2000fffe03f */
[----:B------:R-:W-:Y:S01]  /*1fa0*/  IMAD.SHL.U32 R196, R185, 0x4, RZ ;  /* 0x00000004b9c47824 */ /* 0x000fe200078e00ff */
[----:B------:R-:W-:Y:S01]  /*1fb0*/  MOV R95, RZ ;  /* 0x000000ff005f7202 */ /* 0x000fe20000000f00 */
[----:B------:R-:W-:Y:S01]  /*1fc0*/  UIMAD UR30, UR10, 0x18, URZ ;  /* 0x000000180a1e78a4 */ /* 0x000fe2000f8e023f */
[----:B------:R-:W-:Y:S01]  /*1fd0*/  SEL R177, R177, R180, !P2 ;  /* 0x000000b4b1b17207 */ /* 0x000fe20005000000 */
[----:B------:R-:W-:Y:S01]  /*1fe0*/  UIADD3 UR34, UR32, UR35, URZ ;  /* 0x0000002320227290 */ /* 0x000fe2000fffe03f */
[----:B------:R-:W-:Y:S01]  /*1ff0*/  SEL R176, R176, R181, !P2 ;  /* 0x000000b5b0b07207 */ /* 0x000fe20005000000 */
[----:B------:R-:W-:-:S02]  /*2000*/  USHF.L.U32 UR13, UR10, 0x5, URZ ;  /* 0x000000050a0d7899 */ /* 0x000fc4000800063f */
[----:B------:R-:W-:Y:S02]  /*2010*/  UIMAD UR12, UR10, 0x28, URZ ;  /* 0x000000280a0c78a4 */ /* 0x000fe4000f8e023f */
[----:B------:R-:W-:Y:S02]  /*2020*/  UIMAD UR11, UR10, 0x30, URZ ;  /* 0x000000300a0b78a4 */ /* 0x000fe4000f8e023f */
[----:B------:R-:W-:Y:S01]  /*2030*/  UIMAD UR45, UR10, 0x38, URZ ;  /* 0x000000380a2d78a4 */ /* 0x000fe2000f8e023f */
[----:B------:R-:W-:Y:S01]  /*2040*/  ULDC UR39, c[0x0][0x270] ;  /* 0x00009c0000277ab9 */ /* 0x000fe20000000800 */
[----:B------:R-:W-:Y:S01]  /*2050*/  UIADD3 UR33, UR32, UR34, URZ ;  /* 0x0000002220217290 */ /* 0x000fe2000fffe03f */
[----:B------:R-:W-:Y:S01]  /*2060*/  SEL R175, R175, 0xffffffe0, !P0 ;  /* 0xffffffe0afaf7807 */ /* 0x000fe20004000000 */
[----:B------:R-:W-:Y:S01]  /*2070*/  IMAD.SHL.U32 R208, R208, 0x4, RZ ;  /* 0x00000004d0d07824 */ /* 0x000fe200078e00ff */
[----:B------:R-:W-:Y:S01]  /*2080*/  SEL R174, R174, 0xffffffc0, !P1 ;  /* 0xffffffc0aeae7807 */ /* 0x000fe20004800000 */
[----:B------:R-:W-:Y:S01]  /*2090*/  UIADD3 UR10, UR32, UR33, URZ ;  /* 0x00000021200a7290 */ /* 0x000fe2000fffe03f */
[----:B------:R-:W-:Y:S01]  /*20a0*/  LEA R177, R177, UR5, 0x1 ;  /* 0x00000005b1b17c11 */ /* 0x000fe2000f8e08ff */
[----:B------:R-:W-:Y:S01]  /*20b0*/  IMAD.IADD R0, R179, 0x1, R175 ;  /* 0x00000001b3007824 */ /* 0x000fe200078e02af */
[----:B------:R-:W-:Y:S01]  /*20c0*/  LEA R176, R176, UR5, 0x1 ;  /* 0x00000005b0b07c11 */ /* 0x000fe2000f8e08ff */
[----:B------:R-:W-:Y:S01]  /*20d0*/  ULDC UR43, c[0x0][0x39c] ;  /* 0x0000e700002b7ab9 */ /* 0x000fe20000000800 */
[----:B------:R-:W-:-:S07]  /*20e0*/  ULDC UR42, c[0x0][0x2ec] ;  /* 0x0000bb00002a7ab9 */ /* 0x000fce0000000800 */
.L_x_1207:
[----:B------:R-:W0:Y:S01]  /*20f0*/  LDGDEPBAR ;  /* 0x00000000000079af */ /* 0x000e220000000000 */
[C---:B------:R-:W-:Y:S01]  /*2100*/  IADD3 R183, R176.reuse, R175, RZ ;  /* 0x000000afb0b77210 */ /* 0x040fe20007ffe0ff */
[----:B------:R-:W-:Y:S01]  /*2110*/  UISETP.GE.AND UP2, UPT, UR46, 0x1, UPT ;  /* 0x000000012e00788c */ /* 0x000fe2000bf46270 */
[----:B------:R-:W-:Y:S02]  /*2120*/  IADD3 R128, R176, R174, RZ ;  /* 0x000000aeb0807210 */ /* 0x000fe40007ffe0ff */
[----:B-----5:R-:W-:Y:S03]  /*2130*/  FSETP.NEU.FTZ.AND P0, PT, R203, -INF , PT ;  /* 0xff800000cb00780b */ /* 0x020fe60003f1d000 */
[----:B------:R-:W-:Y:S01]  /*2140*/  PLOP3.LUT P2, PT, PT, PT, UP2, 0x80, 0x0 ;  /* 0x000000000000781c */ /* 0x000fe20003f4f028 */
[----:B------:R-:W-:Y:S04]  /*2150*/  DEPBAR.LE SB0, 0x0 ;  /* 0x000080000000791a */ /* 0x000fe80000000000 */
[----:B------:R-:W-:Y:S06]  /*2160*/  BAR.SYNC.DEFER_BLOCKING 0x0 ;  /* 0x0000000000007b1d */ /* 0x000fec0000010000 */
[----:B------:R-:W-:Y:S08]  /*2170*/  LDSM.16.M88.4 R32, [R176] ;  /* 0x00000000b020783b */ /* 0x000ff00000000200 */
[----:B------:R-:W2:Y:S08]  /*2180*/  LDSM.16.M88.4 R16, [R173+0x6000] ;  /* 0x00600000ad10783b */ /* 0x000eb00000000200 */
[----:B------:R-:W3:Y:S08]  /*2190*/  LDSM.16.M88.4 R28, [R176+0x1000] ;  /* 0x00100000b01c783b */ /* 0x000ef00000000200 */
[----:B------:R-:W4:Y:S08]  /*21a0*/  LDSM.16.M88.4 R100, [R173+0x6800] ;  /* 0x00680000ad64783b */ /* 0x000f300000000200 */
[----:B------:R-:W-:Y:S08]  /*21b0*/  LDSM.16.M88.4 R104, [R183] ;  /* 0x00000000b768783b */ /* 0x000ff00000000200 */
[----:B------:R-:W1:Y:S01]  /*21c0*/  LDSM.16.M88.4 R108, [R172+0x6000] ;  /* 0x00600000ac6c783b */ /* 0x000e620000000200 */
[-C--:B--2---:R-:W-:Y:S07]  /*21d0*/  HMMA.16816.F32 R4, R32, R16.reuse, RZ ;  /* 0x000000102004723c */ /* 0x084fee00000018ff */
[----:B------:R2:W1:Y:S01]  /*21e0*/  LDSM.16.M88.4 R112, [R183+0x1000] ;  /* 0x00100000b770783b */ /* 0x0004620000000200 */
[C---:B---3--:R-:W-:Y:S07]  /*21f0*/  HMMA.16816.F32 R8, R28.reuse, R16, RZ ;  /* 0x000000101c08723c */ /* 0x048fee00000018ff */
[----:B------:R-:W3:Y:S01]  /*2200*/  LDSM.16.M88.4 R116, [R172+0x6800] ;  /* 0x00680000ac74783b */ /* 0x000ee20000000200 */
[-C--:B------:R-:W-:Y:S07]  /*2210*/  HMMA.16816.F32 R12, R28, R18.reuse, RZ ;  /* 0x000000121c0c723c */ /* 0x080fee00000018ff */
[----:B------:R-:W-:Y:S01]  /*2220*/  LDSM.16.M88.4 R120, [R128] ;  /* 0x000000008078783b */ /* 0x000fe20000000200 */
[C---:B------:R-:W-:Y:S07]  /*2230*/  HMMA.16816.F32 R16, R32.reuse, R18, RZ ;  /* 0x000000122010723c */ /* 0x040fee00000018ff */
[----:B------:R-:W3:Y:S01]  /*2240*/  LDSM.16.M88.4 R124, [R3+0x6000] ;  /* 0x00600000037c783b */ /* 0x000ee20000000200 */
[-C--:B----4-:R-:W-:Y:S03]  /*2250*/  HMMA.16816.F32 R20, R32, R100.reuse, RZ ;  /* 0x000000642014723c */ /* 0x090fe600000018ff */
[----:B--2---:R-:W-:Y:S03]  /*2260*/  IADD3 R183, R174, R183, RZ ;  /* 0x000000b7aeb77210 */ /* 0x004fe60007ffe0ff */
[C---:B------:R-:W-:Y:S02]  /*2270*/  HMMA.16816.F32 R24, R28.reuse, R100, RZ ;  /* 0x000000641c18723c */ /* 0x040fe400000018ff */
[----:B------:R-:W-:Y:S04]  /*2280*/  LDSM.16.M88.4 R132, [R183] ;  /* 0x00000000b784783b */ /* 0x000fe80000000200 */
[-C--:B------:R-:W-:Y:S04]  /*2290*/  HMMA.16816.F32 R28, R28, R102.reuse, RZ ;  /* 0x000000661c1c723c */ /* 0x080fe800000018ff */
[----:B------:R-:W-:Y:S02]  /*22a0*/  LDSM.16.M88.4 R136, [R2+0x6000] ;  /* 0x006000000288783b */ /* 0x000fe40000000200 */
[----:B------:R-:W-:Y:S06]  /*22b0*/  HMMA.16816.F32 R32, R32, R102, RZ ;  /* 0x000000662020723c */ /* 0x000fec00000018ff */
[----:B------:R-:W2:Y:S01]  /*22c0*/  LDSM.16.M88.4 R100, [R128+0x1000] ;  /* 0x001000008064783b */ /* 0x000ea20000000200 */
[-C--:B-1----:R-:W-:Y:S06]  /*22d0*/  HMMA.16816.F32 R4, R104, R108.reuse, R4 ;  /* 0x0000006c6804723c */ /* 0x082fec0000001804 */
[C---:B------:R-:W-:Y:S01]  /*22e0*/  HMMA.16816.F32 R8, R112.reuse, R108, R8 ;  /* 0x0000006c7008723c */ /* 0x040fe20000001808 */
[----:B------:R-:W1:Y:S05]  /*22f0*/  LDSM.16.M88.4 R128, [R3+0x6800] ;  /* 0x006800000380783b */ /* 0x000e6a0000000200 */
[-C--:B------:R-:W-:Y:S05]  /*2300*/  HMMA.16816.F32 R12, R112, R110.reuse, R12 ;  /* 0x0000006e700c723c */ /* 0x080fea000000180c */
[C---:B------:R-:W-:Y:S01]  /*2310*/  LEA R108, R181.reuse, UR5, 0x1 ;  /* 0x00000005b56c7c11 */ /* 0x040fe2000f8e08ff */
[C---:B------:R-:W-:Y:S05]  /*2320*/  HMMA.16816.F32 R16, R104.reuse, R110, R16 ;  /* 0x0000006e6810723c */ /* 0x040fea0000001810 */
[----:B------:R-:W-:Y:S01]  /*2330*/  LEA R109, R181, UR5, 0x1 ;  /* 0x00000005b56d7c11 */ /* 0x000fe2000f8e08ff */
[-C--:B---3--:R-:W-:Y:S06]  /*2340*/  HMMA.16816.F32 R20, R104, R116.reuse, R20 ;  /* 0x000000746814723c */ /* 0x088fec0000001814 */
[C---:B------:R-:W-:Y:S06]  /*2350*/  HMMA.16816.F32 R24, R112.reuse, R116, R24 ;  /* 0x000000747018723c */ /* 0x040fec0000001818 */
[-C--:B------:R-:W-:Y:S06]  /*2360*/  HMMA.16816.F32 R28, R112, R118.reuse, R28 ;  /* 0x00000076701c723c */ /* 0x080fec000000181c */
[----:B------:R-:W-:Y:S01]  /*2370*/  HMMA.16816.F32 R32, R104, R118, R32 ;  /* 0x000000766820723c */ /* 0x000fe20000001820 */
[----:B------:R-:W3:Y:S05]  /*2380*/  LDSM.16.M88.4 R104, [R183+0x1000] ;  /* 0x00100000b768783b */ /* 0x000eea0000000200 */
[-C--:B------:R-:W-:Y:S06]  /*2390*/  HMMA.16816.F32 R4, R120, R124.reuse, R4 ;  /* 0x0000007c7804723c */ /* 0x080fec0000001804 */
[C---:B--2---:R-:W-:Y:S06]  /*23a0*/  HMMA.16816.F32 R8, R100.reuse, R124, R8 ;  /* 0x0000007c6408723c */ /* 0x044fec0000001808 */
[-C--:B------:R-:W-:Y:S06]  /*23b0*/  HMMA.16816.F32 R12, R100, R126.reuse, R12 ;  /* 0x0000007e640c723c */ /* 0x080fec000000180c */
[C---:B------:R-:W-:Y:S06]  /*23c0*/  HMMA.16816.F32 R16, R120.reuse, R126, R16 ;  /* 0x0000007e7810723c */ /* 0x040fec0000001810 */
[-C--:B-1----:R-:W-:Y:S06]  /*23d0*/  HMMA.16816.F32 R20, R120, R128.reuse, R20 ;  /* 0x000000807814723c */ /* 0x082fec0000001814 */
[C---:B------:R-:W-:Y:S06]  /*23e0*/  HMMA.16816.F32 R24, R100.reuse, R128, R24 ;  /* 0x000000806418723c */ /* 0x040fec0000001818 */
[-C--:B------:R-:W-:Y:S06]  /*23f0*/  HMMA.16816.F32 R28, R100, R130.reuse, R28 ;  /* 0x00000082641c723c */ /* 0x080fec000000181c */
[----:B------:R-:W-:Y:S06]  /*2400*/  HMMA.16816.F32 R32, R120, R130, R32 ;  /* 0x000000827820723c */ /* 0x000fec0000001820 */
[-C--:B------:R-:W-:Y:S06]  /*2410*/  HMMA.16816.F32 R4, R132, R136.reuse, R4 ;  /* 0x000000888404723c */ /* 0x080fec0000001804 */
[C---:B---3--:R-:W-:Y:S06]  /*2420*/  HMMA.16816.F32 R8, R104.reuse, R136, R8 ;  /* 0x000000886808723c */ /* 0x048fec0000001808 */
        /* <DEDUP_REMOVED lines=18> */
[----:B------:R-:W3:Y:S01]  /*2550*/  MUFU.TANH R112, R5 ;  /* 0x0000000500707308 */ /* 0x000ee20000002400 */
[----:B------:R-:W-:Y:S01]  /*2560*/  FMUL.FTZ R16, R16, UR43 ;  /* 0x0000002b10107c20 */ /* 0x000fe20008410000 */
[----:B------:R-:W-:Y:S08]  /*2570*/  FMUL.FTZ R17, R17, UR43 ;  /* 0x0000002b11117c20 */ /* 0x000ff00008410000 */
[----:B------:R4:W-:Y:S01]  /*2580*/  MUFU.TANH R117, R11 ;  /* 0x0000000b00757308 */ /* 0x0009e20000002400 */
[----:B--2---:R-:W-:Y:S09]  /*2590*/  FMUL.FTZ R10, R200, 1.4426950216293334961 ;  /* 0x3fb8aa3bc80a7820 */ /* 0x004ff20000410000 */
[----:B------:R-:W2:Y:S10]  /*25a0*/  MUFU.TANH R110, R6 ;  /* 0x00000006006e7308 */ /* 0x000eb40000002400 */
[----:B------:R1:W2:Y:S01]  /*25b0*/  MUFU.TANH R113, R7 ;  /* 0x0000000700717308 */ /* 0x0002a20000002400 */
[----:B----4-:R-:W-:Y:S09]  /*25c0*/  FMUL.FTZ R11, R201, 1.4426950216293334961 ;  /* 0x3fb8aa3bc90b7820 */ /* 0x010ff20000410000 */
[----:B------:R4:W-:Y:S10]  /*25d0*/  MUFU.TANH R114, R8 ;  /* 0x0000000800727308 */ /* 0x0009f40000002400 */
[----:B------:R3:W-:Y:S01]  /*25e0*/  MUFU.TANH R115, R9 ;  /* 0x0000000900737308 */ /* 0x0007e20000002400 */
[----:B-1----:R-:W1:Y:S09]  /*25f0*/  LDSM.16.M88.4 R4, [R2+0x6800] ;  /* 0x006800000204783b */ /* 0x002e720000000200 */
[----:B------:R-:W2:Y:S01]  /*2600*/  MUFU.TANH R126, R18 ;  /* 0x00000012007e7308 */ /* 0x000ea20000002400 */
[----:B----4-:R-:W-:Y:S05]  /*2610*/  FMUL.FTZ R8, R203, 1.4426950216293334961 ;  /* 0x3fb8aa3bcb087820 */ /* 0x010fea0000410000 */
[----:B------:R-:W-:Y:S04]  /*2620*/  FSEL R8, R8, RZ, P0 ;  /* 0x000000ff08087208 */ /* 0x000fe80000000000 */
[----:B------:R-:W4:Y:S01]  /*2630*/  MUFU.TANH R129, R19 ;  /* 0x0000001300817308 */ /* 0x000f220000002400 */
[C---:B---3--:R-:W-:Y:S01]  /*2640*/  FMUL.FTZ R9, R202.reuse, 1.4426950216293334961 ;  /* 0x3fb8aa3bca097820 */ /* 0x048fe20000410000 */
[----:B------:R-:W-:Y:S01]  /*2650*/  FSETP.NEU.FTZ.AND P0, PT, R202, -INF , PT ;  /* 0xff800000ca00780b */ /* 0x000fe20003f1d000 */
[C-C-:B------:R-:W-:Y:S01]  /*2660*/  FFMA.FTZ R128, R111.reuse, UR42, -R8.reuse ;  /* 0x0000002a6f807c23 */ /* 0x140fe20008010808 */
[C-C-:B------:R-:W-:Y:S01]  /*2670*/  FFMA.FTZ R127, R112.reuse, UR42, -R8.reuse ;  /* 0x0000002a707f7c23 */ /* 0x140fe20008010808 */
[----:B------:R-:W-:Y:S01]  /*2680*/  FFMA.FTZ R111, -R111, R111, 1 ;  /* 0x3f8000006f6f7423 */ /* 0x000fe2000001016f */
[----:B------:R-:W-:Y:S01]  /*2690*/  FSEL R9, R9, RZ, P0 ;  /* 0x000000ff09097208 */ /* 0x000fe20000000000 */
[----:B------:R-:W-:Y:S03]  /*26a0*/  FFMA.FTZ R112, -R112, R112, 1 ;  /* 0x3f80000070707423 */ /* 0x000fe60000010170 */
[----:B------:R-:W3:Y:S01]  /*26b0*/  MUFU.TANH R124, R16 ;  /* 0x00000010007c7308 */ /* 0x000ee20000002400 */
[----:B------:R-:W-:Y:S01]  /*26c0*/  FSETP.NEU.FTZ.AND P0, PT, R201, -INF , PT ;  /* 0xff800000c900780b */ /* 0x000fe20003f1d000 */
[----:B------:R-:W-:Y:S01]  /*26d0*/  FMUL.FTZ R111, R111, UR43 ;  /* 0x0000002b6f6f7c20 */ /* 0x000fe20008410000 */
[--C-:B--2---:R-:W-:Y:S01]  /*26e0*/  FFMA.FTZ R123, R110, UR42, -R9.reuse ;  /* 0x0000002a6e7b7c23 */ /* 0x104fe20008010809 */
[--C-:B------:R-:W-:Y:S01]  /*26f0*/  FFMA.FTZ R122, R113, UR42, -R9.reuse ;  /* 0x0000002a717a7c23 */ /* 0x100fe20008010809 */
[--C-:B------:R-:W-:Y:S01]  /*2700*/  FFMA.FTZ R222, R126, UR42, -R9.reuse ;  /* 0x0000002a7ede7c23 */ /* 0x100fe20008010809 */
[----:B------:R-:W-:Y:S01]  /*2710*/  FSEL R11, R11, RZ, P0 ;  /* 0x000000ff0b0b7208 */ /* 0x000fe20000000000 */
[----:B------:R-:W-:Y:S03]  /*2720*/  FFMA.FTZ R110, -R110, R110, 1 ;  /* 0x3f8000006e6e7423 */ /* 0x000fe6000001016e */
[----:B------:R-:W-:Y:S01]  /*2730*/  MUFU.EX2 R128, R128 ;  /* 0x0000008000807308 */ /* 0x000fe20000000800 */
[----:B------:R-:W-:Y:S01]  /*2740*/  FSETP.NEU.FTZ.AND P0, PT, R200, -INF , PT ;  /* 0xff800000c800780b */ /* 0x000fe20003f1d000 */
[----:B----4-:R-:W-:Y:S01]  /*2750*/  FFMA.FTZ R221, R129, UR42, -R9 ;  /* 0x0000002a81dd7c23 */ /* 0x010fe20008010809 */
[--C-:B------:R-:W-:Y:S01]  /*2760*/  FFMA.FTZ R137, R114, UR42, -R11.reuse ;  /* 0x0000002a72897c23 */ /* 0x100fe2000801080b */
[--C-:B------:R-:W-:Y:S01]  /*2770*/  FFMA.FTZ R136, R115, UR42, -R11.reuse ;  /* 0x0000002a73887c23 */ /* 0x100fe2000801080b */
[----:B------:R-:W-:Y:S01]  /*2780*/  FSEL R10, R10, RZ, P0 ;  /* 0x000000ff0a0a7208 */ /* 0x000fe20000000000 */
[----:B------:R-:W-:Y:S01]  /*2790*/  FFMA.FTZ R113, -R113, R113, 1 ;  /* 0x3f80000071717423 */ /* 0x000fe20000010171 */
[----:B------:R-:W-:Y:S03]  /*27a0*/  IADD3 R250, P0, R196, UR6, RZ ;  /* 0x00000006c4fa7c10 */ /* 0x000fe6000ff1e0ff */
[----:B------:R-:W2:Y:S01]  /*27b0*/  MUFU.EX2 R127, R127 ;  /* 0x0000007f007f7308 */ /* 0x000ea20000000800 */
[-C--:B-1----:R-:W-:Y:S03]  /*27c0*/  HMMA.16816.F32 R20, R132, R4.reuse, R20 ;  /* 0x000000048414723c */ /* 0x082fe60000001814 */
[----:B------:R-:W-:Y:S01]  /*27d0*/  IADD3.X R251, R197, UR7, RZ, P0, !PT ;  /* 0x00000007c5fb7c10 */ /* 0x000fe200087fe4ff */
[----:B---3--:R-:W-:Y:S01]  /*27e0*/  FFMA.FTZ R224, R124, UR42, -R8 ;  /* 0x0000002a7ce07c23 */ /* 0x008fe20008010808 */
[--C-:B------:R-:W-:Y:S01]  /*27f0*/  FFMA.FTZ R131, R116, UR42, -R10.reuse ;  /* 0x0000002a74837c23 */ /* 0x100fe2000801080a */
[C---:B------:R-:W-:Y:S03]  /*2800*/  HMMA.16816.F32 R24, R104.reuse, R4, R24 ;  /* 0x000000046818723c */ /* 0x040fe60000001818 */
[----:B------:R-:W1:Y:S01]  /*2810*/  MUFU.TANH R125, R17 ;  /* 0x00000011007d7308 */ /* 0x000e620000002400 */
[----:B------:R-:W3:Y:S01]  /*2820*/  LDG.E R247, desc[UR24][R250.64] ;  /* 0x00000018faf77981 */ /* 0x000ee2000c1e1900 */
[----:B------:R-:W-:Y:S03]  /*2830*/  FFMA.FTZ R130, R117, UR42, -R10 ;  /* 0x0000002a75827c23 */ /* 0x000fe6000801080a */
[----:B------:R-:W4:Y:S01]  /*2840*/  LDG.E R246, desc[UR24][R250.64+0x20] ;  /* 0x00002018faf67981 */ /* 0x000f22000c1e1900 */
[-C--:B------:R-:W-:Y:S04]  /*2850*/  HMMA.16816.F32 R28, R104, R6.reuse, R28 ;  /* 0x00000006681c723c */ /* 0x080fe8000000181c */
[----:B------:R-:W-:Y:S01]  /*2860*/  MUFU.EX2 R123, R123 ;  /* 0x0000007b007b7308 */ /* 0x000fe20000000800 */
[----:B------:R3:W5:Y:S01]  /*2870*/  LDG.E R249, desc[UR24][R250.64+0x80] ;  /* 0x00008018faf97981 */ /* 0x000762000c1e1900 */
[----:B--2---:R-:W-:Y:S01]  /*2880*/  F2FP.F16.F32.PACK_AB R4, R127, R128 ;  /* 0x000000807f04723e */ /* 0x004fe200000000ff */
[----:B------:R-:W-:Y:S01]  /*2890*/  FFMA.FTZ R124, -R124, R124, 1 ;  /* 0x3f8000007c7c7423 */ /* 0x000fe2000001017c */
[----:B------:R-:W-:Y:S01]  /*28a0*/  HMMA.16816.F32 R32, R132, R6, R32 ;  /* 0x000000068420723c */ /* 0x000fe20000001820 */
[----:B------:R2:W5:Y:S05]  /*28b0*/  LDG.E R248, desc[UR24][R250.64+0xa0] ;  /* 0x0000a018faf87981 */ /* 0x00056a000c1e1900 */
[----:B------:R-:W2:Y:S01]  /*28c0*/  MUFU.EX2 R122, R122 ;  /* 0x0000007a007a7308 */ /* 0x000ea20000000800 */
[----:B------:R2:W-:Y:S01]  /*28d0*/  STS [R190+0xe000], R4 ;  /* 0x00e00004be007388 */ /* 0x0005e20000000800 */
[----:B-1----:R-:W-:Y:S03]  /*28e0*/  FFMA.FTZ R223, R125, UR42, -R8 ;  /* 0x0000002a7ddf7c23 */ /* 0x002fe60008010808 */
[----:B------:R-:W-:Y:S01]  /*28f0*/  IADD3 R104, R109, R175, RZ ;  /* 0x000000af6d687210 */ /* 0x000fe20007ffe0ff */
[----:B------:R-:W-:Y:S01]  /*2900*/  FMUL.FTZ R20, R20, UR43 ;  /* 0x0000002b14147c20 */ /* 0x000fe20008410000 */
[----:B------:R-:W-:Y:S03]  /*2910*/  FMUL.FTZ R21, R21, UR43 ;  /* 0x0000002b15157c20 */ /* 0x000fe60008410000 */
[----:B------:R-:W-:Y:S01]  /*2920*/  MUFU.EX2 R222, R222 ;  /* 0x000000de00de7308 */ /* 0x000fe20000000800 */
[----:B------:R-:W-:Y:S01]  /*2930*/  FMUL.FTZ R22, R22, UR43 ;  /* 0x0000002b16167c20 */ /* 0x000fe20008410000 */
[----:B------:R-:W-:Y:S01]  /*2940*/  FMUL.FTZ R23, R23, UR43 ;  /* 0x0000002b17177c20 */ /* 0x000fe20008410000 */
[----:B------:R-:W-:Y:S01]  /*2950*/  FMUL.FTZ R24, R24, UR43 ;  /* 0x0000002b18187c20 */ /* 0x000fe20008410000 */
[----:B------:R-:W-:Y:S01]  /*2960*/  FMUL.FTZ R25, R25, UR43 ;  /* 0x0000002b19197c20 */ /* 0x000fe20008410000 */
[----:B------:R-:W-:Y:S01]  /*2970*/  FMUL.FTZ R26, R26, UR43 ;  /* 0x0000002b1a1a7c20 */ /* 0x000fe20008410000 */
[----:B------:R-:W-:Y:S01]  /*2980*/  FMUL.FTZ R28, R28, UR43 ;  /* 0x0000002b1c1c7c20 */ /* 0x000fe20008410000 */
[----:B------:R-:W-:Y:S03]  /*2990*/  FMUL.FTZ R30, R30, UR43 ;  /* 0x0000002b1e1e7c20 */ /* 0x000fe60008410000 */
[----:B------:R-:W1:Y:S01]  /*29a0*/  MUFU.EX2 R221, R221 ;  /* 0x000000dd00dd7308 */ /* 0x000e620000000800 */
[----:B--2---:R-:W-:Y:S01]  /*29b0*/  F2FP.F16.F32.PACK_AB R6, R122, R123 ;  /* 0x0000007b7a06723e */ /* 0x004fe200000000ff */
[----:B------:R-:W-:Y:S01]  /*29c0*/  FMUL.FTZ R29, R29, UR43 ;  /* 0x0000002b1d1d7c20 */ /* 0x000fe20008410000 */
[----:B------:R-:W-:Y:S01]  /*29d0*/  FMUL.FTZ R31, R31, UR43 ;  /* 0x0000002b1f1f7c20 */ /* 0x000fe20008410000 */
[----:B------:R-:W-:Y:S01]  /*29e0*/  FMUL.FTZ R32, R32, UR43 ;  /* 0x0000002b20207c20 */ /* 0x000fe20008410000 */
[----:B------:R-:W-:Y:S01]  /*29f0*/  FMUL.FTZ R33, R33, UR43 ;  /* 0x0000002b21217c20 */ /* 0x000fe20008410000 */
[----:B------:R-:W-:Y:S01]  /*2a00*/  STS [R190+0xe400], R6 ;  /* 0x00e40006be007388 */ /* 0x000fe20000000800 */
[----:B------:R-:W-:Y:S03]  /*2a10*/  FMUL.FTZ R34, R34, UR43 ;  /* 0x0000002b22227c20 */ /* 0x000fe60008410000 */
[----:B------:R-:W-:Y:S01]  /*2a20*/  MUFU.EX2 R224, R224 ;  /* 0x000000e000e07308 */ /* 0x000fe20000000800 */
[----:B------:R-:W-:Y:S01]  /*2a30*/  FMUL.FTZ R35, R35, UR43 ;  /* 0x0000002b23237c20 */ /* 0x000fe20008410000 */
[----:B------:R-:W-:Y:S01]  /*2a40*/  FMUL.FTZ R27, R27, UR43 ;  /* 0x0000002b1b1b7c20 */ /* 0x000fe20008410000 */
[----:B------:R-:W-:Y:S01]  /*2a50*/  FFMA.FTZ R125, -R125, R125, 1 ;  /* 0x3f8000007d7d7423 */ /* 0x000fe2000001017d */
[----:B------:R-:W-:Y:S01]  /*2a60*/  FMUL.FTZ R112, R112, UR43 ;  /* 0x0000002b70707c20 */ /* 0x000fe20008410000 */
[----:B------:R-:W-:Y:S01]  /*2a70*/  FMUL.FTZ R124, R124, UR43 ;  /* 0x0000002b7c7c7c20 */ /* 0x000fe20008410000 */
[----:B------:R-:W-:Y:S01]  /*2a80*/  FMUL.FTZ R110, R110, UR43 ;  /* 0x0000002b6e6e7c20 */ /* 0x000fe20008410000 */
[----:B------:R-:W-:Y:S03]  /*2a90*/  FMUL.FTZ R125, R125, UR43 ;  /* 0x0000002b7d7d7c20 */ /* 0x000fe60008410000 */
[----:B------:R-:W2:Y:S01]  /*2aa0*/  MUFU.EX2 R223, R223 ;  /* 0x000000df00df7308 */ /* 0x000ea20000000800 */
[----:B-1----:R-:W-:Y:S01]  /*2ab0*/  F2FP.F16.F32.PACK_AB R4, R221, R222 ;  /* 0x000000dedd04723e */ /* 0x002fe200000000ff */
[----:B------:R-:W-:Y:S01]  /*2ac0*/  FMUL.FTZ R113, R113, UR43 ;  /* 0x0000002b71717c20 */ /* 0x000fe20008410000 */
[----:B------:R-:W-:Y:S01]  /*2ad0*/  FFMA.FTZ R126, -R126, R126, 1 ;  /* 0x3f8000007e7e7423 */ /* 0x000fe2000001017e */
[----:B------:R-:W-:Y:S02]  /*2ae0*/  FFMA.FTZ R129, -R129, R129, 1 ;  /* 0x3f80000081817423 */ /* 0x000fe40000010181 */
[----:B------:R1:W-:Y:S01]  /*2af0*/  STS [R195+0xe400], R4 ;  /* 0x00e40004c3007388 */ /* 0x0003e20000000800 */
[----:B------:R-:W-:Y:S03]  /*2b00*/  FMUL.FTZ R126, R126, UR43 ;  /* 0x0000002b7e7e7c20 */ /* 0x000fe60008410000 */
[----:B------:R-:W1:Y:S01]  /*2b10*/  MUFU.TANH R118, R12 ;  /* 0x0000000c00767308 */ /* 0x000e620000002400 */
[----:B------:R-:W-:Y:S09]  /*2b20*/  FMUL.FTZ R129, R129, UR43 ;  /* 0x0000002b81817c20 */ /* 0x000ff20008410000 */
[----:B------:R-:W1:Y:S01]  /*2b30*/  MUFU.TANH R119, R13 ;  /* 0x0000000d00777308 */ /* 0x000e620000002400 */
[----:B--2---:R-:W-:Y:S05]  /*2b40*/  F2FP.F16.F32.PACK_AB R5, R223, R224 ;  /* 0x000000e0df05723e */ /* 0x004fea00000000ff */
[----:B------:R2:W-:Y:S04]  /*2b50*/  STS [R195+0xe000], R5 ;  /* 0x00e00005c3007388 */ /* 0x0005e80000000800 */
[----:B------:R-:W-:Y:S01]  /*2b60*/  MUFU.EX2 R137, R137 ;  /* 0x0000008900897308 */ /* 0x000fe20000000800 */
[--C-:B-1----:R-:W-:Y:S09]  /*2b70*/  FFMA.FTZ R216, R118, UR42, -R11.reuse ;  /* 0x0000002a76d87c23 */ /* 0x102ff2000801080b */
[----:B------:R-:W1:Y:S01]  /*2b80*/  MUFU.EX2 R136, R136 ;  /* 0x0000008800887308 */ /* 0x000e620000000800 */
[----:B------:R-:W-:Y:S09]  /*2b90*/  FFMA.FTZ R215, R119, UR42, -R11 ;  /* 0x0000002a77d77c23 */ /* 0x000ff2000801080b */
[----:B------:R-:W-:Y:S10]  /*2ba0*/  MUFU.EX2 R131, R131 ;  /* 0x0000008300837308 */ /* 0x000ff40000000800 */
[----:B------:R-:W2:Y:S01]  /*2bb0*/  MUFU.EX2 R130, R130 ;  /* 0x0000008200827308 */ /* 0x000ea20000000800 */
[----:B-1----:R-:W-:Y:S05]  /*2bc0*/  F2FP.F16.F32.PACK_AB R4, R136, R137 ;  /* 0x000000898804723e */ /* 0x002fea00000000ff */
[----:B------:R-:W-:Y:S04]  /*2bd0*/  STS [R190+0xf000], R4 ;  /* 0x00f00004be007388 */ /* 0x000fe80000000800 */
[----:B------:R-:W1:Y:S10]  /*2be0*/  MUFU.TANH R120, R14 ;  /* 0x0000000e00787308 */ /* 0x000e740000002400 */
[----:B------:R-:W1:Y:S01]  /*2bf0*/  MUFU.TANH R121, R15 ;  /* 0x0000000f00797308 */ /* 0x000e620000002400 */
[----:B--2---:R-:W-:Y:S05]  /*2c00*/  F2FP.F16.F32.PACK_AB R6, R130, R131 ;  /* 0x000000838206723e */ /* 0x004fea00000000ff */
[----:B------:R2:W-:Y:S04]  /*2c10*/  STS [R190+0xf400], R6 ;  /* 0x00f40006be007388 */ /* 0x0005e80000000800 */
[----:B------:R-:W2:Y:S01]  /*2c20*/  MUFU.TANH R138, R20 ;  /* 0x00000014008a7308 */ /* 0x000ea20000002400 */
[--C-:B-1----:R-:W-:Y:S09]  /*2c30*/  FFMA.FTZ R214, R120, UR42, -R10.reuse ;  /* 0x0000002a78d67c23 */ /* 0x102ff2000801080a */
[----:B------:R-:W1:Y:S01]  /*2c40*/  MUFU.TANH R139, R21 ;  /* 0x00000015008b7308 */ /* 0x000e620000002400 */
[----:B------:R-:W-:Y:S09]  /*2c50*/  FFMA.FTZ R209, R121, UR42, -R10 ;  /* 0x0000002a79d17c23 */ /* 0x000ff2000801080a */
[----:B------:R-:W-:Y:S01]  /*2c60*/  MUFU.EX2 R216, R216 ;  /* 0x000000d800d87308 */ /* 0x000fe20000000800 */
[C-C-:B--2---:R-:W-:Y:S01]  /*2c70*/  FFMA.FTZ R135, R138.reuse, UR42, -R8.reuse ;  /* 0x0000002a8a877c23 */ /* 0x144fe20008010808 */
[----:B------:R-:W-:Y:S04]  /*2c80*/  FFMA.FTZ R138, -R138, R138, 1 ;  /* 0x3f8000008a8a7423 */ /* 0x000fe8000001018a */
[----:B------:R-:W-:Y:S04]  /*2c90*/  FMUL.FTZ R138, R138, UR43 ;  /* 0x0000002b8a8a7c20 */ /* 0x000fe80008410000 */
[----:B------:R-:W2:Y:S01]  /*2ca0*/  MUFU.EX2 R215, R215 ;  /* 0x000000d700d77308 */ /* 0x000ea20000000800 */
[C-C-:B-1----:R-:W-:Y:S01]  /*2cb0*/  FFMA.FTZ R134, R139.reuse, UR42, -R8.reuse ;  /* 0x0000002a8b867c23 */ /* 0x142fe20008010808 */
[----:B------:R-:W-:Y:S04]  /*2cc0*/  FFMA.FTZ R139, -R139, R139, 1 ;  /* 0x3f8000008b8b7423 */ /* 0x000fe8000001018b */
[----:B------:R-:W-:Y:S04]  /*2cd0*/  FMUL.FTZ R139, R139, UR43 ;  /* 0x0000002b8b8b7c20 */ /* 0x000fe80008410000 */
[----:B------:R-:W1:Y:S10]  /*2ce0*/  MUFU.TANH R230, R32 ;  /* 0x0000002000e67308 */ /* 0x000e740000002400 */
[----:B------:R-:W1:Y:S01]  /*2cf0*/  MUFU.TANH R231, R33 ;  /* 0x0000002100e77308 */ /* 0x000e620000002400 */
[----:B--2---:R-:W-:Y:S05]  /*2d00*/  F2FP.F16.F32.PACK_AB R5, R215, R216 ;  /* 0x000000d8d705723e */ /* 0x004fea00000000ff */
[----:B------:R2:W-:Y:S04]  /*2d10*/  STS [R195+0xf000], R5 ;  /* 0x00f00005c3007388 */ /* 0x0005e80000000800 */
[----:B------:R-:W2:Y:S01]  /*2d20*/  MUFU.TANH R183, R22 ;  /* 0x0000001600b77308 */ /* 0x000ea20000002400 */
[C-C-:B-1----:R-:W-:Y:S01]  /*2d30*/  FFMA.FTZ R244, R230.reuse, UR42, -R8.reuse ;  /* 0x0000002ae6f47c23 */ /* 0x142fe20008010808 */
[----:B------:R-:W-:Y:S04]  /*2d40*/  FFMA.FTZ R230, -R230, R230, 1 ;  /* 0x3f800000e6e67423 */ /* 0x000fe800000101e6 */
[----:B------:R-:W-:Y:S04]  /*2d50*/  FMUL.FTZ R230, R230, UR43 ;  /* 0x0000002be6e67c20 */ /* 0x000fe80008410000 */
[----:B------:R-:W1:Y:S01]  /*2d60*/  MUFU.TANH R217, R23 ;  /* 0x0000001700d97308 */ /* 0x000e620000002400 */
[C---:B------:R-:W-:Y:S01]  /*2d70*/  FFMA.FTZ R8, R231.reuse, UR42, -R8 ;  /* 0x0000002ae7087c23 */ /* 0x040fe20008010808 */
[----:B------:R-:W-:Y:S04]  /*2d80*/  FFMA.FTZ R231, -R231, R231, 1 ;  /* 0x3f800000e7e77423 */ /* 0x000fe800000101e7 */
[----:B------:R-:W-:Y:S04]  /*2d90*/  FMUL.FTZ R231, R231, UR43 ;  /* 0x0000002be7e77c20 */ /* 0x000fe80008410000 */
[----:B------:R-:W1:Y:S01]  /*2da0*/  MUFU.TANH R232, R34 ;  /* 0x0000002200e87308 */ /* 0x000e620000002400 */
[C-C-:B--2---:R-:W-:Y:S01]  /*2db0*/  FFMA.FTZ R133, R183.reuse, UR42, -R9.reuse ;  /* 0x0000002ab7857c23 */ /* 0x144fe20008010809 */
[----:B------:R-:W-:Y:S04]  /*2dc0*/  FFMA.FTZ R183, -R183, R183, 1 ;  /* 0x3f800000b7b77423 */ /* 0x000fe800000101b7 */
[----:B------:R-:W-:Y:S04]  /*2dd0*/  FMUL.FTZ R183, R183, UR43 ;  /* 0x0000002bb7b77c20 */ /* 0x000fe80008410000 */
[----:B------:R-:W2:Y:S01]  /*2de0*/  MUFU.TANH R245, R35 ;  /* 0x0000002300f57308 */ /* 0x000ea20000002400 */
[C-C-:B-1----:R-:W-:Y:S01]  /*2df0*/  FFMA.FTZ R132, R217.reuse, UR42, -R9.reuse ;  /* 0x0000002ad9847c23 */ /* 0x142fe20008010809 */
[----:B------:R-:W-:Y:S04]  /*2e00*/  FFMA.FTZ R217, -R217, R217, 1 ;  /* 0x3f800000d9d97423 */ /* 0x000fe800000101d9 */
[----:B------:R-:W-:Y:S04]  /*2e10*/  FMUL.FTZ R217, R217, UR43 ;  /* 0x0000002bd9d97c20 */ /* 0x000fe80008410000 */
[----:B------:R-:W-:Y:S01]  /*2e20*/  MUFU.EX2 R214, R214 ;  /* 0x000000d600d67308 */ /* 0x000fe20000000800 */
[C-C-:B------:R-:W-:Y:S01]  /*2e30*/  FFMA.FTZ R242, R232.reuse, UR42, -R9.reuse ;  /* 0x0000002ae8f27c23 */ /* 0x140fe20008010809 */
[----:B------:R-:W-:Y:S04]  /*2e40*/  FFMA.FTZ R232, -R232, R232, 1 ;  /* 0x3f800000e8e87423 */ /* 0x000fe800000101e8 */
[----:B------:R-:W-:Y:S04]  /*2e50*/  FMUL.FTZ R232, R232, UR43 ;  /* 0x0000002be8e87c20 */ /* 0x000fe80008410000 */
[----:B------:R-:W1:Y:S01]  /*2e60*/  MUFU.EX2 R209, R209 ;  /* 0x000000d100d17308 */ /* 0x000e620000000800 */
[C---:B--2---:R-:W-:Y:S01]  /*2e70*/  FFMA.FTZ R9, R245.reuse, UR42, -R9 ;  /* 0x0000002af5097c23 */ /* 0x044fe20008010809 */
[----:B------:R-:W-:Y:S04]  /*2e80*/  FFMA.FTZ R245, -R245, R245, 1 ;  /* 0x3f800000f5f57423 */ /* 0x000fe800000101f5 */
[----:B------:R-:W-:Y:S04]  /*2e90*/  FMUL.FTZ R245, R245, UR43 ;  /* 0x0000002bf5f57c20 */ /* 0x000fe80008410000 */
[----:B------:R1:W-:Y:S10]  /*2ea0*/  MUFU.EX2 R243, R8 ;  /* 0x0000000800f37308 */ /* 0x0003f40000000800 */
[----:B------:R-:W-:Y:S10]  /*2eb0*/  MUFU.EX2 R135, R135 ;  /* 0x0000008700877308 */ /* 0x000ff40000000800 */
[----:B------:R-:W2:Y:S01]  /*2ec0*/  MUFU.EX2 R134, R134 ;  /* 0x0000008600867308 */ /* 0x000ea20000000800 */
[----:B-1----:R-:W-:Y:S05]  /*2ed0*/  F2FP.F16.F32.PACK_AB R8, R209, R214 ;  /* 0x000000d6d108723e */ /* 0x002fea00000000ff */
[----:B------:R-:W-:Y:S04]  /*2ee0*/  STS [R195+0xf400], R8 ;  /* 0x00f40008c3007388 */ /* 0x000fe80000000800 */
[----:B------:R-:W-:Y:S10]  /*2ef0*/  MUFU.EX2 R133, R133 ;  /* 0x0000008500857308 */ /* 0x000ff40000000800 */
[----:B------:R-:W1:Y:S01]  /*2f00*/  MUFU.EX2 R132, R132 ;  /* 0x0000008400847308 */ /* 0x000e620000000800 */
[----:B--2---:R-:W-:Y:S05]  /*2f10*/  F2FP.F16.F32.PACK_AB R7, R134, R135 ;  /* 0x000000878607723e */ /* 0x004fea00000000ff */
[----:B------:R2:W-:Y:S04]  /*2f20*/  STS [R194+0xe000], R7 ;  /* 0x00e00007c2007388 */ /* 0x0005e80000000800 */
[----:B------:R-:W3:Y:S10]  /*2f30*/  MUFU.EX2 R244, R244 ;  /* 0x000000f400f47308 */ /* 0x000ef40000000800 */
[----:B------:R-:W-:Y:S01]  /*2f40*/  MUFU.EX2 R242, R242 ;  /* 0x000000f200f27308 */ /* 0x000fe20000000800 */
[----:B-1----:R-:W-:Y:S05]  /*2f50*/  F2FP.F16.F32.PACK_AB R6, R132, R133 ;  /* 0x000000858406723e */ /* 0x002fea00000000ff */
[----:B------:R1:W-:Y:S04]  /*2f60*/  STS [R194+0xe400], R6 ;  /* 0x00e40006c2007388 */ /* 0x0003e80000000800 */
[----:B------:R-:W4:Y:S01]  /*2f70*/  MUFU.EX2 R241, R9 ;  /* 0x0000000900f17308 */ /* 0x000f220000000800 */
[----:B---3--:R-:W-:Y:S05]  /*2f80*/  F2FP.F16.F32.PACK_AB R5, R243, R244 ;  /* 0x000000f4f305723e */ /* 0x008fea00000000ff */
[----:B------:R3:W-:Y:S04]  /*2f90*/  STS [R205+0xe000], R5 ;  /* 0x00e00005cd007388 */ /* 0x0007e80000000800 */
[----:B------:R-:W2:Y:S10]  /*2fa0*/  MUFU.TANH R218, R24 ;  /* 0x0000001800da7308 */ /* 0x000eb40000002400 */
[----:B------:R-:W1:Y:S01]  /*2fb0*/  MUFU.TANH R219, R25 ;  /* 0x0000001900db7308 */ /* 0x000e620000002400 */
[----:B----4-:R-:W-:Y:S05]  /*2fc0*/  F2FP.F16.F32.PACK_AB R4, R241, R242 ;  /* 0x000000f2f104723e */ /* 0x010fea00000000ff */
[----:B------:R4:W-:Y:S04]  /*2fd0*/  STS [R205+0xe400], R4 ;  /* 0x00e40004cd007388 */ /* 0x0009e80000000800 */
[----:B------:R-:W3:Y:S01]  /*2fe0*/  MUFU.TANH R220, R26 ;  /* 0x0000001a00dc7308 */ /* 0x000ee20000002400 */
[--C-:B--2---:R-:W-:Y:S09]  /*2ff0*/  FFMA.FTZ R240, R218, UR42, -R11.reuse ;  /* 0x0000002adaf07c23 */ /* 0x104ff2000801080b */
[----:B------:R-:W2:Y:S01]  /*3000*/  MUFU.TANH R225, R27 ;  /* 0x0000001b00e17308 */ /* 0x000ea20000002400 */
[--C-:B-1----:R-:W-:Y:S09]  /*3010*/  FFMA.FTZ R239, R219, UR42, -R11.reuse ;  /* 0x0000002adbef7c23 */ /* 0x102ff2000801080b */
[----:B------:R-:W1:Y:S01]  /*3020*/  MUFU.TANH R226, R28 ;  /* 0x0000001c00e27308 */ /* 0x000e620000002400 */
[--C-:B---3--:R-:W-:Y:S09]  /*3030*/  FFMA.FTZ R236, R220, UR42, -R10.reuse ;  /* 0x0000002adcec7c23 */ /* 0x108ff2000801080a */
[----:B------:R-:W3:Y:S01]  /*3040*/  MUFU.TANH R228, R30 ;  /* 0x0000001e00e47308 */ /* 0x000ee20000002400 */
[--C-:B--2---:R-:W-:Y:S09]  /*3050*/  FFMA.FTZ R235, R225, UR42, -R10.reuse ;  /* 0x0000002ae1eb7c23 */ /* 0x104ff2000801080a */
[----:B------:R-:W2:Y:S01]  /*3060*/  MUFU.TANH R227, R29 ;  /* 0x0000001d00e37308 */ /* 0x000ea20000002400 */
[--C-:B-1----:R-:W-:Y:S09]  /*3070*/  FFMA.FTZ R238, R226, UR42, -R11.reuse ;  /* 0x0000002ae2ee7c23 */ /* 0x102ff2000801080b */
[----:B------:R-:W1:Y:S01]  /*3080*/  MUFU.TANH R229, R31 ;  /* 0x0000001f00e57308 */ /* 0x000e620000002400 */
[--C-:B---3--:R-:W-:Y:S09]  /*3090*/  FFMA.FTZ R234, R228, UR42, -R10.reuse ;  /* 0x0000002ae4ea7c23 */ /* 0x108ff2000801080a */
[----:B------:R-:W-:Y:S01]  /*30a0*/  MUFU.EX2 R240, R240 ;  /* 0x000000f000f07308 */ /* 0x000fe20000000800 */
[----:B--2---:R-:W-:Y:S09]  /*30b0*/  FFMA.FTZ R11, R227, UR42, -R11 ;  /* 0x0000002ae30b7c23 */ /* 0x004ff2000801080b */
[----:B------:R-:W2:Y:S01]  /*30c0*/  MUFU.EX2 R239, R239 ;  /* 0x000000ef00ef7308 */ /* 0x000ea20000000800 */
[----:B-1----:R-:W-:Y:S09]  /*30d0*/  FFMA.FTZ R10, R229, UR42, -R10 ;  /* 0x0000002ae50a7c23 */ /* 0x002ff2000801080a */
        /* <DEDUP_REMOVED lines=8> */
[----:B------:R-:W-:Y:S10]  /*3160*/  MUFU.EX2 R234, R234 ;  /* 0x000000ea00ea7308 */ /* 0x000ff40000000800 */
[----:B------:R-:W4:Y:S01]  /*3170*/  MUFU.EX2 R233, R10 ;  /* 0x0000000a00e97308 */ /* 0x000f220000000800 */
[----:B--2---:R-:W-:Y:S05]  /*3180*/  F2FP.F16.F32.PACK_AB R5, R237, R238 ;  /* 0x000000eeed05723e */ /* 0x004fea00000000ff */
[----:B------:R-:W-:Y:S01]  /*3190*/  STS [R205+0xf000], R5 ;  /* 0x00f00005cd007388 */ /* 0x000fe20000000800 */
[----:B----4-:R-:W-:Y:S05]  /*31a0*/  F2FP.F16.F32.PACK_AB R4, R233, R234 ;  /* 0x000000eae904723e */ /* 0x010fea00000000ff */
[----:B------:R-:W-:Y:S04]  /*31b0*/  STS [R205+0xf400], R4 ;  /* 0x00f40004cd007388 */ /* 0x000fe80000000800 */
[----:B------:R-:W1:Y:S08]  /*31c0*/  LDSM.16.M88.4 R32, [R108+0x4000] ;  /* 0x004000006c20783b */ /* 0x000e700000000200 */
[----:B------:R2:W3:Y:S08]  /*31d0*/  LDSM.16.M88.4 R28, [R108+0x5000] ;  /* 0x005000006c1c783b */ /* 0x0004f00000000200 */
[----:B------:R-:W4:Y:S08]  /*31e0*/  LDSM.16.M88.4 R100, [R104+0x4000] ;  /* 0x004000006864783b */ /* 0x000f300000000200 */
[----:B------:R-:W4:Y:S01]  /*31f0*/  LDSM.16.M88.4 R104, [R104+0x5000] ;  /* 0x005000006868783b */ /* 0x000f220000000200 */
[----:B--2---:R-:W-:Y:S04]  /*3200*/  IADD3 R108, R108, R175, RZ ;  /* 0x000000af6c6c7210 */ /* 0x004fe80007ffe0ff */
[----:B------:R-:W-:Y:S01]  /*3210*/  IADD3 R108, R174, R108, RZ ;  /* 0x0000006cae6c7210 */ /* 0x000fe20007ffe0ff */
[-C--:B-1----:R-:W-:Y:S06]  /*3220*/  HMMA.16816.F32 R4, R32, R140.reuse, RZ ;  /* 0x0000008c2004723c */ /* 0x082fec00000018ff */
[C---:B---3--:R-:W-:Y:S06]  /*3230*/  HMMA.16816.F32 R8, R28.reuse, R140, RZ ;  /* 0x0000008c1c08723c */ /* 0x048fec00000018ff */
[-C--:B------:R-:W-:Y:S06]  /*3240*/  HMMA.16816.F32 R12, R28, R142.reuse, RZ ;  /* 0x0000008e1c0c723c */ /* 0x080fec00000018ff */
        /* <DEDUP_REMOVED lines=23> */
[----:B------:R-:W1:Y:S05]  /*33c0*/  LDSM.16.M88.4 R104, [R108+0x4000] ;  /* 0x004000006c68783b */ /* 0x000e6a0000000200 */
[----:B------:R-:W-:Y:S03]  /*33d0*/  HMMA.16816.F32 R32, R100, R162, R32 ;  /* 0x000000a26420723c */ /* 0x000fe60000001820 */
[----:B------:R-:W2:Y:S03]  /*33e0*/  LDSM.16.M88.4 R100, [R108+0x5000] ;  /* 0x005000006c64783b */ /* 0x000ea60000000200 */
[-C--:B-1----:R-:W-:Y:S06]  /*33f0*/  HMMA.16816.F32 R4, R104, R164.reuse, R4 ;  /* 0x000000a46804723c */ /* 0x082fec0000001804 */
[C---:B--2---:R-:W-:Y:S06]  /*3400*/  HMMA.16816.F32 R8, R100.reuse, R164, R8 ;  /* 0x000000a46408723c */ /* 0x044fec0000001808 */
[-C--:B------:R-:W-:Y:S06]  /*3410*/  HMMA.16816.F32 R12, R100, R166.reuse, R12 ;  /* 0x000000a6640c723c */ /* 0x080fec000000180c */
[C---:B------:R-:W-:Y:S06]  /*3420*/  HMMA.16816.F32 R16, R104.reuse, R166, R16 ;  /* 0x000000a66810723c */ /* 0x040fec0000001810 */
[C---:B------:R-:W-:Y:S01]  /*3430*/  FADD.FTZ R4, -R247.reuse, R4 ;  /* 0x00000004f7047221 */ /* 0x040fe20000010100 */
[-C--:B------:R-:W-:Y:S04]  /*3440*/  HMMA.16816.F32 R20, R104, R168.reuse, R20 ;  /* 0x000000a86814723c */ /* 0x080fe80000001814 */
[C---:B------:R-:W-:Y:S02]  /*3450*/  FADD.FTZ R5, -R247.reuse, R5 ;  /* 0x00000005f7057221 */ /* 0x040fe40000010100 */
[C---:B------:R-:W-:Y:S05]  /*3460*/  HMMA.16816.F32 R24, R100.reuse, R168, R24 ;  /* 0x000000a86418723c */ /* 0x040fea0000001818 */
[C---:B------:R-:W-:Y:S01]  /*3470*/  FADD.FTZ R6, -R246.reuse, R6 ;  /* 0x00000006f6067221 */ /* 0x040fe20000010100 */
[-C--:B------:R-:W-:Y:S05]  /*3480*/  HMMA.16816.F32 R28, R100, R170.reuse, R28 ;  /* 0x000000aa641c723c */ /* 0x080fea000000181c */
[----:B------:R-:W-:Y:S01]  /*3490*/  FADD.FTZ R7, -R246, R7 ;  /* 0x00000007f6077221 */ /* 0x000fe20000010100 */
[----:B------:R-:W-:Y:S05]  /*34a0*/  HMMA.16816.F32 R32, R104, R170, R32 ;  /* 0x000000aa6820723c */ /* 0x000fea0000001820 */
[C---:B------:R-:W-:Y:S01]  /*34b0*/  FADD.FTZ R16, -R247.reuse, R16 ;  /* 0x00000010f7107221 */ /* 0x040fe20000010100 */
[C---:B------:R-:W-:Y:S01]  /*34c0*/  FADD.FTZ R17, -R247.reuse, R17 ;  /* 0x00000011f7117221 */ /* 0x040fe20000010100 */
[C---:B------:R-:W-:Y:S01]  /*34d0*/  FADD.FTZ R20, -R247.reuse, R20 ;  /* 0x00000014f7147221 */ /* 0x040fe20000010100 */
[----:B------:R-:W-:Y:S03]  /*34e0*/  FADD.FTZ R21, -R247, R21 ;  /* 0x00000015f7157221 */ /* 0x000fe60000010100 */
        /* <DEDUP_REMOVED lines=12> */
[----:B------:R-:W-:Y:S01]  /*35b0*/  FMUL.FTZ R111, R111, R128 ;  /* 0x000000806f6f7220 */ /* 0x000fe20000410000 */
[C---:B------:R-:W-:Y:S01]  /*35c0*/  FADD.FTZ R32, -R247.reuse, R32 ;  /* 0x00000020f7207221 */ /* 0x040fe20000010100 */
[----:B------:R-:W-:Y:S01]  /*35d0*/  FADD.FTZ R33, -R247, R33 ;  /* 0x00000021f7217221 */ /* 0x000fe20000010100 */
[C---:B------:R-:W-:Y:S01]  /*35e0*/  FADD.FTZ R34, -R246.reuse, R34 ;  /* 0x00000022f6227221 */ /* 0x040fe20000010100 */
[----:B------:R-:W-:Y:S01]  /*35f0*/  FADD.FTZ R35, -R246, R35 ;  /* 0x00000023f6237221 */ /* 0x000fe20000010100 */
[----:B------:R-:W-:Y:S01]  /*3600*/  FMUL.FTZ R32, R244, R32 ;  /* 0x00000020f4207220 */ /* 0x000fe20000410000 */
        /* <DEDUP_REMOVED lines=46> */
.L_x_1205:
[----:B-----5:R-:W-:Y:S01]  /*38f0*/  FADD.FTZ R9, -R249, R9 ;  /* 0x00000009f9097221 */ /* 0x020fe20000010100 */
[----:B------:R-:W-:Y:S01]  /*3900*/  FFMA.FTZ R115, -R115, R115, 1 ;  /* 0x3f80000073737423 */ /* 0x000fe20000010173 */
[----:B------:R-:W-:Y:S01]  /*3910*/  FADD.FTZ R11, -R248, R11 ;  /* 0x0000000bf80b7221 */ /* 0x000fe20000010100 */
[----:B------:R-:W-:Y:S01]  /*3920*/  FFMA.FTZ R116, -R116, R116, 1 ;  /* 0x3f80000074747423 */ /* 0x000fe20000010174 */
[----:B------:R-:W-:Y:S01]  /*3930*/  FFMA.FTZ R117, -R117, R117, 1 ;  /* 0x3f80000075757423 */ /* 0x000fe20000010175 */
[----:B------:R-:W-:Y:S01]  /*3940*/  FADD.FTZ R8, -R249, R8 ;  /* 0x00000008f9087221 */ /* 0x000fe20000010100 */
[----:B------:R-:W-:Y:S01]  /*3950*/  FFMA.FTZ R114, -R114, R114, 1 ;  /* 0x3f80000072727423 */ /* 0x000fe20000010172 */
[----:B------:R-:W-:Y:S01]  /*3960*/  FADD.FTZ R10, -R248, R10 ;  /* 0x0000000af80a7221 */ /* 0x000fe20000010100 */
[----:B------:R-:W-:Y:S01]  /*3970*/  FMUL.FTZ R9, R136, R9 ;  /* 0x0000000988097220 */ /* 0x000fe20000410000 */
[----:B------:R-:W-:Y:S01]  /*3980*/  FMUL.FTZ R115, R115, UR43 ;  /* 0x0000002b73737c20 */ /* 0x000fe20008410000 */
[----:B------:R-:W-:Y:S01]  /*3990*/  FMUL.FTZ R11, R130, R11 ;  /* 0x0000000b820b7220 */ /* 0x000fe20000410000 */
[----:B------:R-:W-:Y:S01]  /*39a0*/  FMUL.FTZ R116, R116, UR43 ;  /* 0x0000002b74747c20 */ /* 0x000fe20008410000 */
[----:B------:R-:W-:Y:S01]  /*39b0*/  FMUL.FTZ R117, R117, UR43 ;  /* 0x0000002b75757c20 */ /* 0x000fe20008410000 */
[----:B------:R-:W-:Y:S01]  /*39c0*/  FADD.FTZ R13, -R249, R13 ;  /* 0x0000000df90d7221 */ /* 0x000fe20000010100 */
[----:B------:R-:W-:Y:S01]  /*39d0*/  FMUL.FTZ R8, R137, R8 ;  /* 0x0000000889087220 */ /* 0x000fe20000410000 */
[----:B------:R-:W-:Y:S01]  /*39e0*/  FFMA.FTZ R119, -R119, R119, 1 ;  /* 0x3f80000077777423 */ /* 0x000fe20000010177 */
[----:B------:R-:W-:Y:S01]  /*39f0*/  FMUL.FTZ R114, R114, UR43 ;  /* 0x0000002b72727c20 */ /* 0x000fe20008410000 */
[----:B------:R-:W-:Y:S01]  /*3a00*/  FADD.FTZ R15, -R248, R15 ;  /* 0x0000000ff80f7221 */ /* 0x000fe20000010100 */
[----:B------:R-:W-:Y:S01]  /*3a10*/  FMUL.FTZ R10, R131, R10 ;  /* 0x0000000a830a7220 */ /* 0x000fe20000410000 */
[----:B------:R-:W-:Y:S01]  /*3a20*/  FFMA.FTZ R121, -R121, R121, 1 ;  /* 0x3f80000079797423 */ /* 0x000fe20000010179 */
        /* <DEDUP_REMOVED lines=9> */
[----:B------:R-:W-:Y:S01]  /*3ac0*/  FMUL.FTZ R15, R209, R15 ;  /* 0x0000000fd10f7220 */ /* 0x000fe20000410000 */
[----:B------:R-:W-:Y:S01]  /*3ad0*/  FMUL.FTZ R121, R121, UR43 ;  /* 0x0000002b79797c20 */ /* 0x000fe20008410000 */
[----:B------:R-:W-:Y:S01]  /*3ae0*/  FMUL.FTZ R10, R116, R10 ;  /* 0x0000000a740a7220 */ /* 0x000fe20000410000 */
[----:B------:R-:W-:Y:S01]  /*3af0*/  FMUL.FTZ R12, R216, R12 ;  /* 0x0000000cd80c7220 */ /* 0x000fe20000410000 */
[----:B------:R-:W-:Y:S01]  /*3b00*/  FMUL.FTZ R118, R118, UR43 ;  /* 0x0000002b76767c20 */ /* 0x000fe20008410000 */
[----:B------:R-:W-:Y:S01]  /*3b10*/  FMUL.FTZ R14, R214, R14 ;  /* 0x0000000ed60e7220 */ /* 0x000fe20000410000 */
[----:B------:R-:W-:Y:S01]  /*3b20*/  FMUL.FTZ R120, R120, UR43 ;  /* 0x0000002b78787c20 */ /* 0x000fe20008410000 */
        /* <DEDUP_REMOVED lines=11> */
[----:B------:R-:W-:Y:S01]  /*3be0*/  FFMA.FTZ R219, -R219, R219, 1 ;  /* 0x3f800000dbdb7423 */ /* 0x000fe200000101db */
[----:B------:R-:W-:Y:S01]  /*3bf0*/  FADD.FTZ R27, -R248, R27 ;  /* 0x0000001bf81b7221 */ /* 0x000fe20000010100 */
[----:B------:R-:W-:Y:S01]  /*3c00*/  FFMA.FTZ R225, -R225, R225, 1 ;  /* 0x3f800000e1e17423 */ /* 0x000fe200000101e1 */
[----:B------:R-:W-:Y:S01]  /*3c10*/  STS [R195+0xa400], R18 ;  /* 0x00a40012c3007388 */ /* 0x000fe20000000800 */
[----:B------:R-:W-:Y:S01]  /*3c20*/  FADD.FTZ R24, -R249, R24 ;  /* 0x00000018f9187221 */ /* 0x000fe20000010100 */
[----:B------:R-:W-:Y:S01]  /*3c30*/  FFMA.FTZ R218, -R218, R218, 1 ;  /* 0x3f800000dada7423 */ /* 0x000fe200000101da */
[----:B------:R-:W-:Y:S01]  /*3c40*/  FADD.FTZ R26, -R248, R26 ;  /* 0x0000001af81a7221 */ /* 0x000fe20000010100 */
[----:B------:R-:W-:Y:S01]  /*3c50*/  FFMA.FTZ R220, -R220, R220, 1 ;  /* 0x3f800000dcdc7423 */ /* 0x000fe200000101dc */
[----:B------:R-:W-:Y:S01]  /*3c60*/  F2FP.F16.F32.PACK_AB R12, R13, R12 ;  /* 0x0000000c0d0c723e */ /* 0x000fe200000000ff */
[----:B------:R-:W-:Y:S01]  /*3c70*/  STS [R190+0xb000], R8 ;  /* 0x00b00008be007388 */ /* 0x000fe20000000800 */
[----:B------:R-:W-:Y:S01]  /*3c80*/  F2FP.F16.F32.PACK_AB R14, R15, R14 ;  /* 0x0000000e0f0e723e */ /* 0x000fe200000000ff */
[----:B------:R-:W-:Y:S01]  /*3c90*/  FMUL.FTZ R25, R239, R25 ;  /* 0x00000019ef197220 */ /* 0x000fe20000410000 */
[----:B------:R-:W-:Y:S01]  /*3ca0*/  FMUL.FTZ R219, R219, UR43 ;  /* 0x0000002bdbdb7c20 */ /* 0x000fe20008410000 */
[----:B------:R-:W-:Y:S01]  /*3cb0*/  STS [R190+0xb400], R10 ;  /* 0x00b4000abe007388 */ /* 0x000fe20000000800 */
[----:B------:R-:W-:Y:S01]  /*3cc0*/  FMUL.FTZ R27, R235, R27 ;  /* 0x0000001beb1b7220 */ /* 0x000fe20000410000 */
        /* <DEDUP_REMOVED lines=8> */
[----:B------:R-:W-:Y:S01]  /*3d50*/  FMUL.FTZ R220, R220, UR43 ;  /* 0x0000002bdcdc7c20 */ /* 0x000fe20008410000 */
[----:B------:R-:W-:Y:S01]  /*3d60*/  FADD.FTZ R28, -R249, R28 ;  /* 0x0000001cf91c7221 */ /* 0x000fe20000010100 */
[----:B------:R-:W-:Y:S01]  /*3d70*/  FFMA.FTZ R226, -R226, R226, 1 ;  /* 0x3f800000e2e27423 */ /* 0x000fe200000101e2 */
[----:B------:R-:W-:Y:S01]  /*3d80*/  FADD.FTZ R30, -R248, R30 ;  /* 0x0000001ef81e7221 */ /* 0x000fe20000010100 */
[----:B------:R-:W-:Y:S01]  /*3d90*/  FFMA.FTZ R228, -R228, R228, 1 ;  /* 0x3f800000e4e47423 */ /* 0x000fe200000101e4 */
[----:B------:R-:W-:Y:S01]  /*3da0*/  F2FP.F16.F32.PACK_AB R22, R23, R22 ;  /* 0x000000161716723e */ /* 0x000fe200000000ff */
[----:B------:R-:W-:Y:S01]  /*3db0*/  STS [R195+0xb000], R12 ;  /* 0x00b0000cc3007388 */ /* 0x000fe20000000800 */
[----:B------:R-:W-:Y:S01]  /*3dc0*/  FMUL.FTZ R25, R219, R25 ;  /* 0x00000019db197220 */ /* 0x000fe20000410000 */
[----:B------:R-:W-:Y:S01]  /*3dd0*/  FMUL.FTZ R27, R225, R27 ;  /* 0x0000001be11b7220 */ /* 0x000fe20000410000 */
[----:B------:R-:W-:Y:S01]  /*3de0*/  FMUL.FTZ R29, R237, R29 ;  /* 0x0000001ded1d7220 */ /* 0x000fe20000410000 */
[----:B------:R-:W-:Y:S01]  /*3df0*/  STS [R195+0xb400], R14 ;  /* 0x00b4000ec3007388 */ /* 0x000fe20000000800 */
        /* <DEDUP_REMOVED lines=17> */
[----:B------:R-:W-:Y:S01]  /*3f10*/  F2FP.F16.F32.PACK_AB R26, R27, R26 ;  /* 0x0000001a1b1a723e */ /* 0x000fe200000000ff */
[----:B------:R-:W-:Y:S01]  /*3f20*/  STS [R205+0xa000], R32 ;  /* 0x00a00020cd007388 */ /* 0x000fe20000000800 */
[----:B------:R-:W-:Y:S02]  /*3f30*/  F2FP.F16.F32.PACK_AB R28, R29, R28 ;  /* 0x0000001c1d1c723e */ /* 0x000fe400000000ff */
[----:B------:R-:W-:Y:S01]  /*3f40*/  F2FP.F16.F32.PACK_AB R30, R31, R30 ;  /* 0x0000001e1f1e723e */ /* 0x000fe200000000ff */
[----:B------:R-:W-:Y:S01]  /*3f50*/  STS [R205+0xa400], R34 ;  /* 0x00a40022cd007388 */ /* 0x000fe20000000800 */
[----:B------:R-:W-:Y:S02]  /*3f60*/  LEA R116, R180, UR5, 0x1 ;  /* 0x00000005b4747c11 */ /* 0x000fe4000f8e08ff */
[----:B------:R-:W-:Y:S01]  /*3f70*/  MOV R108, 0x40 ;  /* 0x00000040006c7802 */ /* 0x000fe20000000f00 */
[----:B------:R-:W-:Y:S03]  /*3f80*/  STS [R194+0xb000], R24 ;  /* 0x00b00018c2007388 */ /* 0x000fe60000000800 */
[----:B------:R-:W-:Y:S01]  /*3f90*/  SEL R108, R108, 0xffffffc0, !P1 ;  /* 0xffffffc06c6c7807 */ /* 0x000fe20004800000 */
[----:B------:R-:W-:Y:S03]  /*3fa0*/  STS [R194+0xb400], R26 ;  /* 0x00b4001ac2007388 */ /* 0x000fe60000000800 */
[----:B-1----:R-:W-:Y:S01]  /*3fb0*/  IADD3 R100, R116, R108, RZ ;  /* 0x0000006c74647210 */ /* 0x002fe20007ffe0ff */
        /* <DEDUP_REMOVED lines=63> */
[----:B------:R-:W-:Y:S02]  /*43b0*/  LEA.HI.X.SX32 R211, R6, R211, 0x1, P0 ;  /* 0x000000d306d37211 */ /* 0x000fe400000f0eff */
[C---:B------:R-:W-:Y:S02]  /*43c0*/  LEA R8, P0, R5.reuse, R210, 0x6 ;  /* 0x000000d205087211 */ /* 0x040fe400078030ff */
[----:B------:R-:W-:Y:S02]  /*43d0*/  LEA R6, R188, UR5, 0x1 ;  /* 0x00000005bc067c11 */ /* 0x000fe4000f8e08ff */
[----:B--2---:R-:W-:Y:S03]  /*43e0*/  LEA.HI.X R9, R5, R211, R4, 0x6, P0 ;  /* 0x000000d305097211 */ /* 0x004fe600000f3404 */
[----:B------:R-:W-:Y:S01]  /*43f0*/  @!PT LDS RZ, [RZ] ;  /* 0x00000000fffff984 */ /* 0x000fe20000000800 */
[----:B------:R-:W-:Y:S01]  /*4400*/  @!PT LDS RZ, [RZ] ;  /* 0x00000000fffff984 */ /* 0x000fe20000000800 */
[----:B------:R-:W-:Y:S01]  /*4410*/  @!PT LDS RZ, [RZ] ;  /* 0x00000000fffff984 */ /* 0x000fe20000000800 */
[----:B------:R1:W-:Y:S04]  /*4420*/  LDGSTS.E.BYPASS.LTC128B.128 [R6+0x4000], desc[UR24][R210.64] ;  /* 0x04000000d2067fae */ /* 0x0003e8000b901d58 */
[----:B------:R1:W-:Y:S04]  /*4430*/  LDGSTS.E.BYPASS.LTC128B.128 [R6+0x5000], desc[UR24][R8.64] ;  /* 0x0500000008067fae */ /* 0x0003e8000b901d58 */
[----:B------:R-:W0:Y:S02]  /*4440*/  LDGDEPBAR ;  /* 0x00000000000079af */ /* 0x000e240000000000 */
.L_x_1206:
[----:B------:R-:W-:Y:S01]  /*4450*/  LDSM.16.M88.4 R16, [R179] ;  /* 0x00000000b310783b */ /* 0x000fe20000000200 */
[----:B------:R-:W-:Y:S01]  /*4460*/  VIADD R117, R116, 0x6000 ;  /* 0x0000600074757836 */ /* 0x000fe20000000000 */
[----:B------:R-:W-:Y:S01]  /*4470*/  ULOP3.LUT UR38, UR46, 0x1, URZ, 0xc0, !UPT ;  /* 0x000000012e267892 */ /* 0x000fe2000f8ec03f */
[--C-:B------:R-:W-:Y:S01]  /*4480*/  IMAD.IADD R119, R179, 0x1, R108.reuse ;  /* 0x00000001b3777824 */ /* 0x100fe200078e026c */
[----:B-1----:R-:W1:Y:S01]  /*4490*/  LDSM.16.MT88.4 R8, [R116+0x6000] ;  /* 0x006000007408783b */ /* 0x002e620000004200 */
[----:B------:R-:W-:Y:S01]  /*44a0*/  IMAD.IADD R117, R117, 0x1, R108 ;  /* 0x0000000175757824 */ /* 0x000fe200078e026c */
[----:B------:R-:W-:Y:S01]  /*44b0*/  UISETP.NE.U32.AND UP0, UPT, UR38, 0x1, UPT ;  /* 0x000000012600788c */ /* 0x000fe2000bf05070 */
[----:B------:R-:W-:Y:S01]  /*44c0*/  IMAD.IADD R118, R108, 0x1, R0 ;  /* 0x000000016c767824 */ /* 0x000fe200078e0200 */
[----:B------:R-:W-:Y:S01]  /*44d0*/  LDSM.16.M88.4 R24, [R0] ;  /* 0x000000000018783b */ /* 0x000fe20000000200 */
[----:B------:R-:W-:Y:S03]  /*44e0*/  UIADD3 UR38, UR46, -0x1, URZ ;  /* 0xffffffff2e267890 */ /* 0x000fe6000fffe03f */
[----:B------:R-:W2:Y:S04]  /*44f0*/  LDSM.16.MT88.4 R20, [R117] ;  /* 0x000000007514783b */ /* 0x000ea80000004200 */
        /* <DEDUP_REMOVED lines=40> */
[C---:B------:R-:W-:Y:S01]  /*4780*/  HMMA.16816.F32 R8, R100.reuse, R106, R8 ;  /* 0x0000006a6408723c */ /* 0x040fe20000001808 */
[----:B------:R-:W-:Y:S05]  /*4790*/  LDSM.16.MT88.4 R104, [R178+0xd000] ;  /* 0x00d00000b268783b */ /* 0x000fea0000004200 */
        /* <DEDUP_REMOVED lines=8> */
[----:B------:R-:W-:Y:S01]  /*4820*/  @P2 IADD3 R20, P0, R208, UR8, RZ ;  /* 0x00000008d0142c10 */ /* 0x000fe2000ff1e0ff */
[C---:B---3--:R-:W-:Y:S01]  /*4830*/  HMMA.16816.F32 R4, R28.reuse, R32, R4 ;  /* 0x000000201c04723c */ /* 0x048fe20000001804 */
[----:B------:R-:W-:Y:S01]  /*4840*/  IMAD.U32 R23, RZ, RZ, UR31 ;  /* 0x0000001fff177e24 */ /* 0x000fe2000f8e00ff */
[----:B------:R-:W-:Y:S03]  /*4850*/  @UP2 UIADD3 UR8, UP1, UR8, -0x100, URZ ;  /* 0xffffff0008082890 */ /* 0x000fe6000ff3e03f */
[----:B------:R-:W-:Y:S01]  /*4860*/  @P2 IADD3.X R21, R184, UR9, RZ, P0, !PT ;  /* 0x00000009b8152c10 */ /* 0x000fe200087fe4ff */
[C---:B------:R-:W-:Y:S01]  /*4870*/  HMMA.16816.F32 R8, R28.reuse, R34, R8 ;  /* 0x000000221c08723c */ /* 0x040fe20000001808 */
[----:B------:R-:W-:Y:S01]  /*4880*/  IMAD.U32 R22, RZ, RZ, UR31 ;  /* 0x0000001fff167e24 */ /* 0x000fe2000f8e00ff */
[----:B------:R-:W-:Y:S02]  /*4890*/  @UP2 UIADD3.X UR9, UR9, -0x1, URZ, UP1, !UPT ;  /* 0xffffffff09092890 */ /* 0x000fe40008ffe43f */
[----:B------:R-:W5:Y:S01]  /*48a0*/  @P2 LDG.E R203, desc[UR24][R20.64] ;  /* 0x0000001814cb2981 */ /* 0x000f62000c1e1900 */
[C---:B------:R-:W-:Y:S01]  /*48b0*/  VIADD R108, R177.reuse, 0x40 ;  /* 0x00000040b16c7836 */ /* 0x040fe20000000000 */
[C---:B--2---:R-:W-:Y:S02]  /*48c0*/  HMMA.16816.F32 R12, R28.reuse, R24, R12 ;  /* 0x000000181c0c723c */ /* 0x044fe4000000180c */
[----:B------:R-:W5:Y:S03]  /*48d0*/  @P2 LDG.E R202, desc[UR24][R20.64+0x20] ;  /* 0x0000201814ca2981 */ /* 0x000f66000c1e1900 */
[----:B------:R-:W-:Y:S01]  /*48e0*/  @P1 VIADD R108, R177, 0xffffffc0 ;  /* 0xffffffc0b16c1836 */ /* 0x000fe20000000000 */
[----:B------:R-:W-:Y:S01]  /*48f0*/  HMMA.16816.F32 R16, R28, R26, R16 ;  /* 0x0000001a1c10723c */ /* 0x000fe20000001810 */
[----:B------:R-:W5:Y:S01]  /*4900*/  @P2 LDG.E R201, desc[UR24][R20.64+0x80] ;  /* 0x0000801814c92981 */ /* 0x000f62000c1e1900 */
[----:B------:R-:W-:Y:S03]  /*4910*/  IMAD.U32 R24, RZ, RZ, UR32 ;  /* 0x00000020ff187e24 */ /* 0x000fe6000f8e00ff */
[----:B------:R1:W5:Y:S02]  /*4920*/  @P2 LDG.E R200, desc[UR24][R20.64+0xa0] ;  /* 0x0000a01814c82981 */ /* 0x000364000c1e1900 */
[-C--:B------:R-:W-:Y:S02]  /*4930*/  LEA R28, P3, R23, R206.reuse, 0x2 ;  /* 0x000000ce171c7211 */ /* 0x080fe400078610ff */
[----:B------:R2:W-:Y:S02]  /*4940*/  REDG.E.ADD.F32.FTZ.RN.STRONG.GPU desc[UR24][R206.64], R4 ;  /* 0x00000004ce0079a6 */ /* 0x0005e4000c10f398 */
[-C--:B------:R-:W-:Y:S02]  /*4950*/  LEA.HI.X.SX32 R29, R22, R207.reuse, 0x2, P3 ;  /* 0x000000cf161d7211 */ /* 0x080fe400018f16ff */
[----:B------:R-:W-:Y:S01]  /*4960*/  LDSM.16.MT88.4 R32, [R108+0x800] ;  /* 0x000800006c20783b */ /* 0x000fe20000004200 */
[----:B-1----:R-:W-:Y:S02]  /*4970*/  IMAD.U32 R20, RZ, RZ, UR32 ;  /* 0x00000020ff147e24 */ /* 0x002fe4000f8e00ff */
[----:B------:R-:W-:Y:S03]  /*4980*/  IMAD.U32 R21, RZ, RZ, UR30 ;  /* 0x0000001eff157e24 */ /* 0x000fe6000f8e00ff */
[-C--:B------:R-:W-:Y:S01]  /*4990*/  LEA R26, P0, R20, R206.reuse, 0x2 ;  /* 0x000000ce141a7211 */ /* 0x080fe200078010ff */
[----:B------:R-:W-:Y:S01]  /*49a0*/  IMAD.U32 R20, RZ, RZ, UR30 ;  /* 0x0000001eff147e24 */ /* 0x000fe2000f8e00ff */
[-C--:B------:R-:W-:Y:S01]  /*49b0*/  LEA R30, P2, R21, R206.reuse, 0x2 ;  /* 0x000000ce151e7211 */ /* 0x080fe200078410ff */
[----:B------:R-:W-:Y:S01]  /*49c0*/  IMAD.U32 R21, RZ, RZ, UR13 ;  /* 0x0000000dff157e24 */ /* 0x000fe2000f8e00ff */
[-C--:B------:R-:W-:Y:S02]  /*49d0*/  LEA.HI.X.SX32 R27, R24, R207.reuse, 0x2, P0 ;  /* 0x000000cf181b7211 */ /* 0x080fe400000f16ff */
[----:B--2---:R-:W-:Y:S02]  /*49e0*/  MOV R4, UR13 ;  /* 0x0000000d00047c02 */ /* 0x004fe40008000f00 */
[-C--:B------:R-:W-:Y:S01]  /*49f0*/  LEA.HI.X.SX32 R31, R20, R207.reuse, 0x2, P2 ;  /* 0x000000cf141f7211 */ /* 0x080fe200010f16ff */
[----:B------:R1:W-:Y:S01]  /*4a00*/  REDG.E.ADD.F32.FTZ.RN.STRONG.GPU desc[UR24][R26.64], R5 ;  /* 0x000000051a0079a6 */ /* 0x0003e2000c10f398 */
[-C--:B------:R-:W-:Y:S02]  /*4a10*/  LEA R4, P0, R4, R206.reuse, 0x2 ;  /* 0x000000ce04047211 */ /* 0x080fe400078010ff */
[----:B------:R-:W-:Y:S01]  /*4a20*/  MOV R20, UR12 ;  /* 0x0000000c00147c02 */ /* 0x000fe20008000f00 */
[----:B------:R2:W-:Y:S04]  /*4a30*/  REDG.E.ADD.F32.FTZ.RN.STRONG.GPU desc[UR24][R28.64], R6 ;  /* 0x000000061c0079a6 */ /* 0x0005e8000c10f398 */
[----:B------:R3:W-:Y:S01]  /*4a40*/  REDG.E.ADD.F32.FTZ.RN.STRONG.GPU desc[UR24][R30.64], R7 ;  /* 0x000000071e0079a6 */ /* 0x0007e2000c10f398 */
[-C--:B-1----:R-:W-:Y:S01]  /*4a50*/  LEA.HI.X.SX32 R5, R21, R207.reuse, 0x2, P0 ;  /* 0x000000cf15057211 */ /* 0x082fe200000f16ff */
[----:B--2---:R-:W-:Y:S04]  /*4a60*/  IMAD.U32 R6, RZ, RZ, UR12 ;  /* 0x0000000cff067e24 */ /* 0x004fe8000f8e00ff */
[----:B------:R1:W-:Y:S01]  /*4a70*/  REDG.E.ADD.F32.FTZ.RN.STRONG.GPU desc[UR24][R4.64], R8 ;  /* 0x00000008040079a6 */ /* 0x0003e2000c10f398 */
[----:B---3--:R-:W-:Y:S01]  /*4a80*/  IMAD.U32 R7, RZ, RZ, UR11 ;  /* 0x0000000bff077e24 */ /* 0x008fe2000f8e00ff */
[-C--:B------:R-:W-:Y:S01]  /*4a90*/  LEA R22, P3, R6, R206.reuse, 0x2 ;  /* 0x000000ce06167211 */ /* 0x080fe200078610ff */
[----:B------:R-:W-:Y:S03]  /*4aa0*/  IMAD.U32 R6, RZ, RZ, UR45 ;  /* 0x0000002dff067e24 */ /* 0x000fe6000f8e00ff */
[-C--:B------:R-:W-:Y:S05]  /*4ab0*/  LEA.HI.X.SX32 R23, R20, R207.reuse, 0x2, P3 ;  /* 0x000000cf14177211 */ /* 0x080fea00018f16ff */
[----:B------:R2:W-:Y:S01]  /*4ac0*/  REDG.E.ADD.F32.FTZ.RN.STRONG.GPU desc[UR24][R22.64], R9 ;  /* 0x00000009160079a6 */ /* 0x0005e2000c10f398 */
[----:B-1----:R-:W-:Y:S02]  /*4ad0*/  IMAD.U32 R8, RZ, RZ, UR11 ;  /* 0x0000000bff087e24 */ /* 0x002fe4000f8e00ff */
[----:B------:R-:W-:Y:S02]  /*4ae0*/  IMAD.U32 R5, RZ, RZ, UR45 ;  /* 0x0000002dff057e24 */ /* 0x000fe4000f8e00ff */
[----:B------:R-:W-:Y:S01]  /*4af0*/  IMAD.U32 R4, RZ, RZ, UR37 ;  /* 0x00000025ff047e24 */ /* 0x000fe2000f8e00ff */
[-C--:B------:R-:W-:Y:S01]  /*4b00*/  LEA R24, P2, R8, R206.reuse, 0x2 ;  /* 0x000000ce08187211 */ /* 0x080fe200078410ff */
[----:B------:R-:W-:Y:S01]  /*4b10*/  IMAD.U32 R8, RZ, RZ, UR34 ;  /* 0x00000022ff087e24 */ /* 0x000fe2000f8e00ff */
[-C--:B------:R-:W-:Y:S01]  /*4b20*/  LEA R28, P0, R5, R206.reuse, 0x2 ;  /* 0x000000ce051c7211 */ /* 0x080fe200078010ff */
[----:B------:R-:W-:Y:S01]  /*4b30*/  IMAD.U32 R5, RZ, RZ, UR37 ;  /* 0x00000025ff057e24 */ /* 0x000fe2000f8e00ff */
[-C--:B------:R-:W-:Y:S01]  /*4b40*/  LEA.HI.X.SX32 R25, R7, R207.reuse, 0x2, P2 ;  /* 0x000000cf07197211 */ /* 0x080fe200010f16ff */
[----:B------:R-:W-:Y:S01]  /*4b50*/  IMAD.U32 R7, RZ, RZ, UR34 ;  /* 0x00000022ff077e24 */ /* 0x000fe2000f8e00ff */
[-C--:B------:R-:W-:Y:S01]  /*4b60*/  LEA.HI.X.SX32 R29, R6, R207.reuse, 0x2, P0 ;  /* 0x000000cf061d7211 */ /* 0x080fe200000f16ff */
[----:B------:R-:W-:Y:S01]  /*4b70*/  IMAD.U32 R6, RZ, RZ, UR36 ;  /* 0x00000024ff067e24 */ /* 0x000fe2000f8e00ff */
[-C--:B------:R-:W-:Y:S01]  /*4b80*/  LEA R4, P2, R4, R206.reuse, 0x2 ;  /* 0x000000ce04047211 */ /* 0x080fe200078410ff */
[----:B------:R1:W-:Y:S01]  /*4b90*/  REDG.E.ADD.F32.FTZ.RN.STRONG.GPU desc[UR24][R24.64], R10 ;  /* 0x0000000a180079a6 */ /* 0x0003e2000c10f398 */
[----:B--2---:R-:W-:Y:S01]  /*4ba0*/  IMAD.U32 R9, RZ, RZ, UR35 ;  /* 0x00000023ff097e24 */ /* 0x004fe2000f8e00ff */
[-C--:B------:R-:W-:Y:S02]  /*4bb0*/  LEA R8, P3, R8, R206.reuse, 0x2 ;  /* 0x000000ce08087211 */ /* 0x080fe400078610ff */
[----:B------:R2:W-:Y:S01]  /*4bc0*/  REDG.E.ADD.F32.FTZ.RN.STRONG.GPU desc[UR24][R28.64], R11 ;  /* 0x0000000b1c0079a6 */ /* 0x0005e2000c10f398 */
[-C--:B------:R-:W-:Y:S02]  /*4bd0*/  LEA.HI.X.SX32 R5, R5, R207.reuse, 0x2, P2 ;  /* 0x000000cf05057211 */ /* 0x080fe400010f16ff */
[-C--:B------:R-:W-:Y:S01]  /*4be0*/  LEA R20, P0, R6, R206.reuse, 0x2 ;  /* 0x000000ce06147211 */ /* 0x080fe200078010ff */
[----:B------:R3:W-:Y:S01]  /*4bf0*/  REDG.E.ADD.F32.FTZ.RN.STRONG.GPU desc[UR24][R206.64+0x80], R12 ;  /* 0x0000800cce0079a6 */ /* 0x0007e2000c10f398 */
[----:B------:R-:W-:Y:S03]  /*4c00*/  MOV R6, UR10 ;  /* 0x0000000a00067c02 */ /* 0x000fe60008000f00 */
[----:B------:R-:W-:Y:S04]  /*4c10*/  REDG.E.ADD.F32.FTZ.RN.STRONG.GPU desc[UR24][R26.64+0x80], R13 ;  /* 0x0000800d1a0079a6 */ /* 0x000fe8000c10f398 */
[----:B------:R4:W-:Y:S04]  /*4c20*/  REDG.E.ADD.F32.FTZ.RN.STRONG.GPU desc[UR24][R4.64], R14 ;  /* 0x0000000e040079a6 */ /* 0x0009e8000c10f398 */
[----:B------:R-:W-:Y:S04]  /*4c30*/  LDSM.16.MT88.4 R24, [R178+0xa800] ;  /* 0x00a80000b218783b */ /* 0x000fe80000004200 */
[----:B------:R-:W-:Y:S01]  /*4c40*/  LDSM.16.MT88.4 R28, [R178+0xc800] ;  /* 0x00c80000b21c783b */ /* 0x000fe20000004200 */
[----:B-1----:R-:W-:Y:S01]  /*4c50*/  IMAD.U32 R10, RZ, RZ, UR35 ;  /* 0x00000023ff0a7e24 */ /* 0x002fe2000f8e00ff */
[----:B--2---:R-:W-:Y:S04]  /*4c60*/  MOV R11, UR36 ;  /* 0x00000024000b7c02 */ /* 0x004fe80008000f00 */
[-C--:B------:R-:W-:Y:S02]  /*4c70*/  LEA R10, P4, R10, R206.reuse, 0x2 ;  /* 0x000000ce0a0a7211 */ /* 0x080fe400078810ff */
[-C--:B------:R-:W-:Y:S01]  /*4c80*/  LEA.HI.X.SX32 R21, R11, R207.reuse, 0x2, P0 ;  /* 0x000000cf0b157211 */ /* 0x080fe200000f16ff */
[----:B---3--:R-:W-:Y:S01]  /*4c90*/  IMAD.U32 R12, RZ, RZ, UR33 ;  /* 0x00000021ff0c7e24 */ /* 0x008fe2000f8e00ff */
[-C--:B------:R-:W-:Y:S02]  /*4ca0*/  LEA.HI.X.SX32 R11, R9, R207.reuse, 0x2, P4 ;  /* 0x000000cf090b7211 */ /* 0x080fe400020f16ff */
[-C--:B------:R-:W-:Y:S01]  /*4cb0*/  LEA.HI.X.SX32 R9, R7, R207.reuse, 0x2, P3 ;  /* 0x000000cf07097211 */ /* 0x080fe200018f16ff */
[----:B------:R1:W-:Y:S01]  /*4cc0*/  REDG.E.ADD.F32.FTZ.RN.STRONG.GPU desc[UR24][R20.64], R15 ;  /* 0x0000000f140079a6 */ /* 0x0003e2000c10f398 */
[----:B----4-:R-:W-:Y:S03]  /*4cd0*/  IMAD.U32 R5, RZ, RZ, UR33 ;  /* 0x00000021ff057e24 */ /* 0x010fe6000f8e00ff */
[----:B------:R-:W-:Y:S01]  /*4ce0*/  REDG.E.ADD.F32.FTZ.RN.STRONG.GPU desc[UR24][R10.64], R16 ;  /* 0x000000100a0079a6 */ /* 0x000fe2000c10f398 */
[----:B------:R-:W-:Y:S01]  /*4cf0*/  IMAD.U32 R4, RZ, RZ, UR10 ;  /* 0x0000000aff047e24 */ /* 0x000fe2000f8e00ff */
[-C--:B------:R-:W-:Y:S02]  /*4d00*/  LEA R14, P2, R5, R206.reuse, 0x2 ;  /* 0x000000ce050e7211 */ /* 0x080fe400078410ff */
[----:B------:R-:W-:Y:S02]  /*4d10*/  REDG.E.ADD.F32.FTZ.RN.STRONG.GPU desc[UR24][R8.64], R17 ;  /* 0x00000011080079a6 */ /* 0x000fe4000c10f398 */
[----:B------:R-:W-:Y:S02]  /*4d20*/  LEA R4, P0, R4, R206, 0x2 ;  /* 0x000000ce04047211 */ /* 0x000fe400078010ff */
[----:B------:R-:W-:Y:S02]  /*4d30*/  LDSM.16.MT88.4 R8, [R177] ;  /* 0x00000000b108783b */ /* 0x000fe40000004200 */
[-C--:B------:R-:W-:Y:S02]  /*4d40*/  LEA.HI.X.SX32 R5, R6, R207.reuse, 0x2, P0 ;  /* 0x000000cf06057211 */ /* 0x080fe400000f16ff */
[----:B------:R-:W-:Y:S01]  /*4d50*/  PLOP3.LUT P0, PT, PT, PT, UP0, 0x80, 0x0 ;  /* 0x000000000000781c */ /* 0x000fe20003f0f008 */
[----:B------:R-:W-:Y:S01]  /*4d60*/  LDSM.16.MT88.4 R20, [R108] ;  /* 0x000000006c14783b */ /* 0x000fe20000004200 */
[----:B------:R-:W-:Y:S04]  /*4d70*/  @UP2 UIADD3 UR6, UP0, UR6, -0x100, URZ ;  /* 0xffffff0006062890 */ /* 0x000fe8000ff1e03f */
[----:B------:R-:W-:Y:S01]  /*4d80*/  @UP2 UIADD3.X UR7, UR7, -0x1, URZ, UP0, !UPT ;  /* 0xffffffff07072890 */ /* 0x000fe200087fe43f */
[----:B-1----:R-:W-:Y:S02]  /*4d90*/  LEA.HI.X.SX32 R15, R12, R207, 0x2, P2 ;  /* 0x000000cf0c0f7211 */ /* 0x002fe400010f16ff */
[----:B------:R-:W-:Y:S01]  /*4da0*/  ISETP.LT.AND P2, PT, RZ, UR46, PT ;  /* 0x0000002eff007c0c */ /* 0x000fe2000bf41270 */
[----:B------:R-:W-:Y:S02]  /*4db0*/  UMOV UR46, UR38 ;  /* 0x00000026002e7c82 */ /* 0x000fe40008000000 */
[----:B------:R-:W-:Y:S04]  /*4dc0*/  REDG.E.ADD.F32.FTZ.RN.STRONG.GPU desc[UR24][R14.64], R18 ;  /* 0x000000120e0079a6 */ /* 0x000fe8000c10f398 */
[----:B------:R-:W-:Y:S04]  /*4dd0*/  REDG.E.ADD.F32.FTZ.RN.STRONG.GPU desc[UR24][R4.64], R19 ;  /* 0x00000013040079a6 */ /* 0x000fe8000c10f398 */
[----:B------:R-:W1:Y:S04]  /*4de0*/  LDSM.16.MT88.4 R4, [R178+0xa000] ;  /* 0x00a00000b204783b */ /* 0x000e680000004200 */
[----:B------:R-:W2:Y:S04]  /*4df0*/  LDSM.16.MT88.4 R12, [R178+0xc000] ;  /* 0x00c00000b20c783b */ /* 0x000ea80000004200 */
[----:B------:R-:W3:Y:S01]  /*4e00*/  LDSM.16.MT88.4 R16, [R177+0x800] ;  /* 0x00080000b110783b */ /* 0x000ee20000004200 */
        /* <DEDUP_REMOVED lines=11> */
[----:B------:R-:W-:Y:S01]  /*4ec0*/  LDSM.16.MT88.4 R20, [R178+0xd800] ;  /* 0x00d80000b214783b */ /* 0x000fe20000004200 */
[-C--:B---3--:R-:W-:Y:S06]  /*4ed0*/  HMMA.16816.F32 R68, R24, R16.reuse, R68 ;  /* 0x000000101844723c */ /* 0x088fec0000001844 */
        /* <DEDUP_REMOVED lines=29> */
.L_x_1204:
[----:B------:R-:W1:Y:S01]  /*50b0*/  S2R R0, SR_TID.X ;  /* 0x0000000000007919 */ /* 0x000e620000002100 */
        /* <DEDUP_REMOVED lines=29> */
[----:B------:R-:W-:Y:S01]  /*5290*/  FMUL.FTZ R96, R96, UR6 ;  /* 0x0000000660607c20 */ /* 0x000fe20008410000 */
[----:B------:R-:W-:Y:S01]  /*52a0*/  FMUL.FTZ R97, R97, UR6 ;  /* 0x0000000661617c20 */ /* 0x000fe20008410000 */
[----:B-1----:R-:W-:Y:S01]  /*52b0*/  SHF.R.S32.HI R4, RZ, 0x1f, R0 ;  /* 0x0000001fff047819 */ /* 0x002fe20000011400 */
[----:B------:R-:W-:Y:S01]  /*52c0*/  FMUL.FTZ R98, R98, UR6 ;  /* 0x0000000662627c20 */ /* 0x000fe20008410000 */
[----:B------:R-:W-:Y:S01]  /*52d0*/  FMUL.FTZ R99, R99, UR6 ;  /* 0x0000000663637c20 */ /* 0x000fe20008410000 */
[----:B------:R-:W-:Y:S01]  /*52e0*/  FMUL.FTZ R92, R92, UR6 ;  /* 0x000000065c5c7c20 */ /* 0x000fe20008410000 */
[----:B------:R-:W-:Y:S01]  /*52f0*/  LEA.HI R4, R4, R0, RZ, 0x3 ;  /* 0x0000000004047211 */ /* 0x000fe200078f18ff */
[----:B------:R-:W-:Y:S01]  /*5300*/  FMUL.FTZ R93, R93, UR6 ;  /* 0x000000065d5d7c20 */ /* 0x000fe20008410000 */
[----:B------:R-:W-:Y:S01]  /*5310*/  FMUL.FTZ R94, R94, UR6 ;  /* 0x000000065e5e7c20 */ /* 0x000fe20008410000 */
[----:B------:R-:W-:Y:S01]  /*5320*/  FMUL.FTZ R95, R95, UR6 ;  /* 0x000000065f5f7c20 */ /* 0x000fe20008410000 */
[----:B------:R-:W-:Y:S01]  /*5330*/  LOP3.LUT R5, R4, 0xfffffff8, RZ, 0xc0, !PT ;  /* 0xfffffff804057812 */ /* 0x000fe200078ec0ff */
[----:B------:R-:W-:Y:S01]  /*5340*/  ULDC.64 UR6, c[0x0][0x458] ;  /* 0x0001160000067ab9 */ /* 0x000fe20000000a00 */
[----:B------:R-:W-:Y:S01]  /*5350*/  SHF.R.S32.HI R4, RZ, 0x3, R4 ;  /* 0x00000003ff047819 */ /* 0x000fe20000011404 */
[----:B------:R-:W-:Y:S01]  /*5360*/  UIMAD UR10, UR44, UR8, URZ ;  /* 0x000000082c0a72a4 */ /* 0x000fe2000f8e023f */
[----:B------:R-:W-:Y:S01]  /*5370*/  F2FP.F16.F32.PACK_AB R80, R81, R80 ;  /* 0x000000505150723e */ /* 0x000fe200000000ff */
[----:B------:R-:W-:Y:S01]  /*5380*/  IMAD.IADD R0, R0, 0x1, -R5 ;  /* 0x0000000100007824 */ /* 0x000fe200078e0a05 */
[----:B------:R-:W-:Y:S01]  /*5390*/  SHF.R.S32.HI R10, RZ, 0x1f, R4 ;  /* 0x0000001fff0a7819 */ /* 0x000fe20000011404 */
[----:B------:R-:W-:Y:S01]  /*53a0*/  IMAD.WIDE.U32 R8, R4, UR8, RZ ;  /* 0x0000000804087c25 */ /* 0x000fe2000f8e00ff */
[----:B------:R-:W-:Y:S01]  /*53b0*/  F2FP.F16.F32.PACK_AB R82, R83, R82 ;  /* 0x000000525352723e */ /* 0x000fe200000000ff */
[----:B------:R-:W-:Y:S01]  /*53c0*/  STS [R189], R68 ;  /* 0x00000044bd007388 */ /* 0x000fe20000000800 */
[----:B------:R-:W-:Y:S01]  /*53d0*/  F2FP.F16.F32.PACK_AB R72, R73, R72 ;  /* 0x000000484948723e */ /* 0x000fe200000000ff */
[C---:B------:R-:W-:Y:S01]  /*53e0*/  IMAD R6, R10.reuse, UR8, RZ ;  /* 0x000000080a067c24 */ /* 0x040fe2000f8e02ff */
[----:B------:R-:W-:Y:S01]  /*53f0*/  F2FP.F16.F32.PACK_AB R74, R75, R74 ;  /* 0x0000004a4b4a723e */ /* 0x000fe200000000ff */
[----:B------:R-:W-:Y:S01]  /*5400*/  IMAD R10, R10, UR6, RZ ;  /* 0x000000060a0a7c24 */ /* 0x000fe2000f8e02ff */
[----:B------:R-:W-:Y:S01]  /*5410*/  F2FP.F16.F32.PACK_AB R76, R77, R76 ;  /* 0x0000004c4d4c723e */ /* 0x000fe200000000ff */
[----:B------:R-:W-:Y:S01]  /*5420*/  STS [R189+0x400], R70 ;  /* 0x00040046bd007388 */ /* 0x000fe20000000800 */
[----:B------:R-:W-:Y:S01]  /*5430*/  F2FP.F16.F32.PACK_AB R78, R79, R78 ;  /* 0x0000004e4f4e723e */ /* 0x000fe200000000ff */
[C---:B------:R-:W-:Y:S01]  /*5440*/  IMAD R6, R4.reuse, UR9, R6 ;  /* 0x0000000904067c24 */ /* 0x040fe2000f8e0206 */
[----:B------:R-:W-:Y:S01]  /*5450*/  F2FP.F16.F32.PACK_AB R84, R85, R84 ;  /* 0x000000545554723e */ /* 0x000fe200000000ff */
[----:B------:R-:W-:Y:S01]  /*5460*/  STS [R193], R80 ;  /* 0x00000050c1007388 */ /* 0x000fe20000000800 */
[----:B------:R-:W-:Y:S01]  /*5470*/  F2FP.F16.F32.PACK_AB R86, R87, R86 ;  /* 0x000000565756723e */ /* 0x000fe200000000ff */
[C---:B------:R-:W-:Y:S01]  /*5480*/  IMAD R10, R4.reuse, UR7, R10 ;  /* 0x00000007040a7c24 */ /* 0x040fe2000f8e020a */
[----:B------:R-:W-:Y:S01]  /*5490*/  F2FP.F16.F32.PACK_AB R96, R97, R96 ;  /* 0x000000606160723e */ /* 0x000fe200000000ff */
[----:B------:R-:W-:Y:S01]  /*54a0*/  STS [R192], R82 ;  /* 0x00000052c0007388 */ /* 0x000fe20000000800 */
[----:B------:R-:W-:Y:S01]  /*54b0*/  F2FP.F16.F32.PACK_AB R98, R99, R98 ;  /* 0x000000626362723e */ /* 0x000fe200000000ff */
[----:B------:R-:W-:Y:S01]  /*54c0*/  IMAD.WIDE.U32 R12, R4, UR6, RZ ;  /* 0x00000006040c7c25 */ /* 0x000fe2000f8e00ff */
[----:B------:R-:W-:Y:S01]  /*54d0*/  F2FP.F16.F32.PACK_AB R88, R89, R88 ;  /* 0x000000585958723e */ /* 0x000fe200000000ff */
[----:B------:R-:W-:Y:S01]  /*54e0*/  STS [R189+0x2000], R72 ;  /* 0x00200048bd007388 */ /* 0x000fe20000000800 */
[----:B------:R-:W-:Y:S01]  /*54f0*/  F2FP.F16.F32.PACK_AB R90, R91, R90 ;  /* 0x0000005a5b5a723e */ /* 0x000fe200000000ff */
[----:B------:R-:W1:Y:S01]  /*5500*/  LDC.64 R4, c[0x0][0x438] ;  /* 0x00010e00ff047b82 */ /* 0x000e620000000a00 */
[----:B------:R-:W-:Y:S01]  /*5510*/  F2FP.F16.F32.PACK_AB R92, R93, R92 ;  /* 0x0000005c5d5c723e */ /* 0x000fe200000000ff */
[----:B------:R-:W-:Y:S01]  /*5520*/  STS [R189+0x2400], R74 ;  /* 0x0024004abd007388 */ /* 0x000fe20000000800 */
[----:B------:R-:W-:Y:S01]  /*5530*/  F2FP.F16.F32.PACK_AB R94, R95, R94 ;  /* 0x0000005e5f5e723e */ /* 0x000fe200000000ff */
[----:B------:R-:W-:Y:S01]  /*5540*/  IMAD.IADD R7, R9, 0x1, R6 ;  /* 0x0000000109077824 */ /* 0x000fe200078e0206 */
[----:B------:R-:W-:Y:S01]  /*5550*/  F2FP.F16.F32.PACK_AB R36, R37, R36 ;  /* 0x000000242524723e */ /* 0x000fe200000000ff */
[----:B------:R-:W-:Y:S01]  /*5560*/  STS [R193+0x2000], R76 ;  /* 0x0020004cc1007388 */ /* 0x000fe20000000800 */
[----:B------:R-:W-:Y:S01]  /*5570*/  F2FP.F16.F32.PACK_AB R38, R39, R38 ;  /* 0x000000262726723e */ /* 0x000fe200000000ff */
[----:B------:R-:W-:Y:S01]  /*5580*/  IMAD.MOV.U32 R6, RZ, RZ, R8 ;  /* 0x000000ffff067224 */ /* 0x000fe200078e0008 */
[----:B------:R-:W-:Y:S01]  /*5590*/  F2FP.F16.F32.PACK_AB R48, R49, R48 ;  /* 0x000000303130723e */ /* 0x000fe200000000ff */
[----:B------:R-:W-:Y:S01]  /*55a0*/  STS [R193+0x2400], R78 ;  /* 0x0024004ec1007388 */ /* 0x000fe20000000800 */
[----:B------:R-:W-:Y:S01]  /*55b0*/  F2FP.F16.F32.PACK_AB R50, R51, R50 ;  /* 0x000000323332723e */ /* 0x000fe200000000ff */
[----:B------:R-:W2:Y:S01]  /*55c0*/  LDC.64 R8, c[0x0][0x440] ;  /* 0x00011000ff087b82 */ /* 0x000ea20000000a00 */
[----:B------:R-:W-:Y:S01]  /*55d0*/  F2FP.F16.F32.PACK_AB R40, R41, R40 ;  /* 0x000000282928723e */ /* 0x000fe200000000ff */
[----:B------:R-:W-:Y:S01]  /*55e0*/  STS [R191], R84 ;  /* 0x00000054bf007388 */ /* 0x000fe20000000800 */
[----:B------:R-:W-:Y:S01]  /*55f0*/  F2FP.F16.F32.PACK_AB R42, R43, R42 ;  /* 0x0000002a2b2a723e */ /* 0x000fe200000000ff */
[----:B------:R-:W-:Y:S01]  /*5600*/  IMAD.IADD R11, R13, 0x1, R10 ;  /* 0x000000010d0b7824 */ /* 0x000fe200078e020a */
[----:B------:R-:W-:Y:S01]  /*5610*/  F2FP.F16.F32.PACK_AB R44, R45, R44 ;  /* 0x0000002c2d2c723e */ /* 0x000fe200000000ff */
[----:B------:R-:W-:Y:S01]  /*5620*/  STS [R191+0x400], R86 ;  /* 0x00040056bf007388 */ /* 0x000fe20000000800 */
[----:B------:R-:W-:Y:S01]  /*5630*/  F2FP.F16.F32.PACK_AB R46, R47, R46 ;  /* 0x0000002e2f2e723e */ /* 0x000fe200000000ff */
[----:B------:R-:W-:Y:S01]  /*5640*/  IMAD.MOV.U32 R10, RZ, RZ, R12 ;  /* 0x000000ffff0a7224 */ /* 0x000fe200078e000c */
[----:B------:R-:W-:Y:S01]  /*5650*/  F2FP.F16.F32.PACK_AB R52, R53, R52 ;  /* 0x000000343534723e */ /* 0x000fe200000000ff */
[----:B------:R-:W-:Y:S01]  /*5660*/  STS [R199], R96 ;  /* 0x00000060c7007388 */ /* 0x000fe20000000800 */
        /* <DEDUP_REMOVED lines=10> */
[----:B------:R-:W-:Y:S01]  /*5710*/  STS [R191+0x2400], R90 ;  /* 0x0024005abf007388 */ /* 0x000fe20000000800 */
[----:B------:R-:W-:Y:S01]  /*5720*/  F2FP.F16.F32.PACK_AB R62, R63, R62 ;  /* 0x0000003e3f3e723e */ /* 0x000fe200000000ff */
[----:B--2---:R-:W-:Y:S01]  /*5730*/  IMAD R18, R8, UR26, RZ ;  /* 0x0000001a08127c24 */ /* 0x004fe2000f8e02ff */
[----:B------:R-:W-:Y:S01]  /*5740*/  MOV R24, UR8 ;  /* 0x0000000800187c02 */ /* 0x000fe20008000f00 */
[----:B------:R-:W-:Y:S01]  /*5750*/  STS [R199+0x2000], R92 ;  /* 0x0020005cc7007388 */ /* 0x000fe20000000800 */
[----:B------:R-:W-:Y:S01]  /*5760*/  SHF.L.U32 R16, R0, 0x3, RZ ;  /* 0x0000000300107819 */ /* 0x000fe200000006ff */
[----:B-1----:R-:W-:Y:S02]  /*5770*/  IMAD R0, R4, UR26, RZ ;  /* 0x0000001a04007c24 */ /* 0x002fe4000f8e02ff */
[----:B------:R-:W-:Y:S01]  /*5780*/  STS [R199+0x2400], R94 ;  /* 0x0024005ec7007388 */ /* 0x000fe20000000800 */
[----:B------:R-:W-:Y:S01]  /*5790*/  IMAD.WIDE.U32 R24, R24, UR4, R6 ;  /* 0x0000000418187c25 */ /* 0x000fe2000f8e0006 */
[----:B------:R-:W-:Y:S01]  /*57a0*/  SHF.R.S32.HI R17, RZ, 0x1f, R16 ;  /* 0x0000001fff117819 */ /* 0x000fe20000011410 */
[----:B------:R-:W1:Y:S01]  /*57b0*/  LDC.64 R6, c[0x0][0x468] ;  /* 0x00011a00ff067b82 */ /* 0x000e620000000a00 */
[----:B------:R2:W-:Y:S01]  /*57c0*/  STS [R189+0x4000], R36 ;  /* 0x00400024bd007388 */ /* 0x0005e20000000800 */
[----:B------:R-:W-:-:S02]  /*57d0*/  IMAD R0, R5, UR18, R0 ;  /* 0x0000001205007c24 */ /* 0x000fc4000f8e0200 */
[----:B------:R-:W-:Y:S01]  /*57e0*/  IMAD.WIDE.U32 R20, R4, UR18, R16 ;  /* 0x0000001204147c25 */ /* 0x000fe2000f8e0010 */
[----:B------:R3:W-:Y:S03]  /*57f0*/  STS [R189+0x4400], R38 ;  /* 0x00440026bd007388 */ /* 0x0007e60000000800 */
[----:B------:R-:W3:Y:S01]  /*5800*/  LDC.64 R4, c[0x0][0x470] ;  /* 0x00011c00ff047b82 */ /* 0x000ee20000000a00 */
[----:B------:R-:W-:Y:S01]  /*5810*/  STS [R193+0x4000], R48 ;  /* 0x00400030c1007388 */ /* 0x000fe20000000800 */
[----:B------:R-:W-:Y:S01]  /*5820*/  IMAD.IADD R21, R21, 0x1, R0 ;  /* 0x0000000115157824 */ /* 0x000fe200078e0200 */
[----:B------:R-:W-:Y:S01]  /*5830*/  LEA R0, R188, UR5, 0x1 ;  /* 0x00000005bc007c11 */ /* 0x000fe2000f8e08ff */
[----:B------:R-:W-:Y:S01]  /*5840*/  IMAD R9, R9, UR18, R18 ;  /* 0x0000001209097c24 */ /* 0x000fe2000f8e0212 */
[----:B------:R-:W-:Y:S01]  /*5850*/  STS [R192+0x4000], R50 ;  /* 0x00400032c0007388 */ /* 0x000fe20000000800 */
[----:B------:R-:W-:-:S03]  /*5860*/  IMAD.WIDE.U32 R26, R8, UR18, R16 ;  /* 0x00000012081a7c25 */ /* 0x000fc6000f8e0010 */
[----:B------:R4:W-:Y:S04]  /*5870*/  STS [R189+0x6000], R40 ;  /* 0x00600028bd007388 */ /* 0x0009e80000000800 */
[----:B------:R4:W-:Y:S01]  /*5880*/  STS [R189+0x6400], R42 ;  /* 0x0064002abd007388 */ /* 0x0009e20000000800 */
[----:B-1----:R-:W-:-:S03]  /*5890*/  IMAD R19, R6, UR27, RZ ;  /* 0x0000001b06137c24 */ /* 0x002fc6000f8e02ff */
[----:B------:R1:W-:Y:S01]  /*58a0*/  STS [R193+0x6000], R44 ;  /* 0x0060002cc1007388 */ /* 0x0003e20000000800 */
[----:B--2---:R-:W-:-:S03]  /*58b0*/  IMAD.WIDE.U32 R36, R6, UR19, R20 ;  /* 0x0000001306247c25 */ /* 0x004fc6000f8e0014 */
[----:B------:R-:W-:Y:S01]  /*58c0*/  STS [R193+0x6400], R46 ;  /* 0x0064002ec1007388 */ /* 0x000fe20000000800 */
[----:B------:R-:W-:Y:S01]  /*58d0*/  IMAD R7, R7, UR19, R19 ;  /* 0x0000001307077c24 */ /* 0x000fe2000f8e0213 */
[----:B------:R-:W-:Y:S01]  /*58e0*/  IADD3 R36, P0, R36, R24, RZ ;  /* 0x0000001824247210 */ /* 0x000fe20007f1e0ff */
[----:B------:R-:W-:Y:S01]  /*58f0*/  IMAD.MOV.U32 R6, RZ, RZ, R26 ;  /* 0x000000ffff067224 */ /* 0x000fe200078e001a */
[----:B------:R-:W-:Y:S01]  /*5900*/  STS [R191+0x4000], R52 ;  /* 0x00400034bf007388 */ /* 0x000fe20000000800 */
[----:B---3--:R-:W-:Y:S01]  /*5910*/  IMAD R38, R4, UR27, RZ ;  /* 0x0000001b04267c24 */ /* 0x008fe2000f8e02ff */
[----:B------:R-:W-:Y:S01]  /*5920*/  IADD3 R37, R37, R7, RZ ;  /* 0x0000000725257210 */ /* 0x000fe20007ffe0ff */
[----:B------:R-:W-:Y:S01]  /*5930*/  IMAD.IADD R7, R27, 0x1, R9 ;  /* 0x000000011b077824 */ /* 0x000fe200078e0209 */
[----:B------:R-:W-:Y:S01]  /*5940*/  STS [R191+0x4400], R54 ;  /* 0x00440036bf007388 */ /* 0x000fe20000000800 */
[----:B------:R-:W-:Y:S01]  /*5950*/  IMAD R38, R5, UR19, R38 ;  /* 0x0000001305267c24 */ /* 0x000fe2000f8e0226 */
[----:B------:R-:W-:Y:S01]  /*5960*/  IADD3.X R37, R37, UR10, R25, P0, !PT ;  /* 0x0000000a25257c10 */ /* 0x000fe200087fe419 */
[----:B------:R-:W-:Y:S01]  /*5970*/  ULDC.64 UR10, c[0x0][0x3f0] ;  /* 0x0000fc00000a7ab9 */ /* 0x000fe20000000a00 */
[----:B------:R-:W-:Y:S01]  /*5980*/  STS [R199+0x4000], R64 ;  /* 0x00400040c7007388 */ /* 0x000fe20000000800 */
[----:B----4-:R-:W-:-:S03]  /*5990*/  IMAD.U32 R40, RZ, RZ, UR6 ;  /* 0x00000006ff287e24 */ /* 0x010fc6000f8e00ff */
[----:B------:R-:W-:Y:S01]  /*59a0*/  STS [R199+0x4400], R66 ;  /* 0x00440042c7007388 */ /* 0x000fe20000000800 */
[----:B------:R-:W-:Y:S01]  /*59b0*/  IMAD.WIDE.U32 R40, R40, UR4, R10 ;  /* 0x0000000428287c25 */ /* 0x000fe2000f8e000a */
[----:B------:R-:W-:Y:S01]  /*59c0*/  UIMAD UR4, UR4, UR7, UR44 ;  /* 0x00000007040472a4 */ /* 0x000fe2000f8e022c */
[----:B------:R-:W-:Y:S01]  /*59d0*/  LEA R42, P1, R36, UR10, 0x1 ;  /* 0x0000000a242a7c11 */ /* 0x000fe2000f8208ff */
[----:B------:R-:W-:Y:S01]  /*59e0*/  STS [R191+0x6000], R56 ;  /* 0x00600038bf007388 */ /* 0x000fe20000000800 */
[----:B-1----:R-:W-:Y:S01]  /*59f0*/  IMAD.WIDE.U32 R44, R4, UR19, R6 ;  /* 0x00000013042c7c25 */ /* 0x002fe2000f8e0006 */
[----:B------:R-:W-:Y:S01]  /*5a00*/  USHF.L.U32 UR10, UR8, 0x6, URZ ;  /* 0x00000006080a7899 */ /* 0x000fe2000800063f */
[----:B------:R-:W-:Y:S01]  /*5a10*/  LEA.HI.X R43, R36, UR11, R37, 0x1, P1 ;  /* 0x0000000b242b7c11 */ /* 0x000fe200088f0c25 */
[----:B------:R-:W-:Y:S01]  /*5a20*/  STS [R191+0x6400], R58 ;  /* 0x0064003abf007388 */ /* 0x000fe20000000800 */
[----:B------:R-:W-:Y:S01]  /*5a30*/  USHF.L.U64.HI UR11, UR8, 0x6, UR9 ;  /* 0x00000006080b7899 */ /* 0x000fe20008010209 */
[----:B------:R-:W-:-:S02]  /*5a40*/  IADD3 R38, R45, R38, RZ ;  /* 0x000000262d267210 */ /* 0x000fc40007ffe0ff */
[----:B------:R-:W-:Y:S01]  /*5a50*/  STS [R199+0x6000], R60 ;  /* 0x0060003cc7007388 */ /* 0x000fe20000000800 */
[----:B------:R-:W-:-:S03]  /*5a60*/  ULDC.64 UR8, c[0x0][0x3f8] ;  /* 0x0000fe0000087ab9 */ /* 0x000fc60000000a00 */
[----:B------:R-:W-:Y:S01]  /*5a70*/  STS [R199+0x6400], R62 ;  /* 0x0064003ec7007388 */ /* 0x000fe20000000800 */
[----:B------:R-:W-:Y:S06]  /*5a80*/  BAR.SYNC.DEFER_BLOCKING 0x0 ;  /* 0x0000000000007b1d */ /* 0x000fec0000010000 */
[----:B------:R-:W1:Y:S04]  /*5a90*/  LDS.128 R12, [R0+0x6000] ;  /* 0x00600000000c7984 */ /* 0x000e680000000c00 */
[----:B------:R-:W2:Y:S04]  /*5aa0*/  LDS.128 R20, [R0+0x7000] ;  /* 0x0070000000147984 */ /* 0x000ea80000000c00 */
[----:B------:R-:W3:Y:S04]  /*5ab0*/  LDS.128 R16, [R0+0x8000] ;  /* 0x0080000000107984 */ /* 0x000ee80000000c00 */
[----:B------:R-:W4:Y:S04]  /*5ac0*/  LDS.128 R8, [R0+0x9000] ;  /* 0x0090000000087984 */ /* 0x000f280000000c00 */
[----:B------:R-:W4:Y:S04]  /*5ad0*/  LDS.128 R28, [R0+0xa000] ;  /* 0x00a00000001c7984 */ /* 0x000f280000000c00 */
[----:B------:R-:W4:Y:S04]  /*5ae0*/  LDS.128 R24, [R0+0xb000] ;  /* 0x00b0000000187984 */ /* 0x000f280000000c00 */
[----:B------:R-:W4:Y:S04]  /*5af0*/  LDS.128 R32, [R0+0xc000] ;  /* 0x00c0000000207984 */ /* 0x000f280000000c00 */
[----:B------:R2:W4:Y:S04]  /*5b00*/  LDS.128 R4, [R0+0xd000] ;  /* 0x00d0000000047984 */ /* 0x0005280000000c00 */
[----:B-1----:R1:W-:Y:S01]  /*5b10*/  STG.E.128 desc[UR24][R42.64], R12 ;  /* 0x0000000c2a007986 */ /* 0x0023e2000c101d18 */
[----:B--2---:R-:W-:-:S02]  /*5b20*/  IADD3 R0, P0, R44, R40, RZ ;  /* 0x000000282c007210 */ /* 0x004fc40007f1e0ff */
[----:B------:R-:W-:Y:S02]  /*5b30*/  IADD3 R40, P1, R42, UR10, RZ ;  /* 0x0000000a2a287c10 */ /* 0x000fe4000ff3e0ff */
[----:B------:R-:W-:Y:S01]  /*5b40*/  IADD3.X R38, R38, UR4, R41, P0, !PT ;  /* 0x0000000426267c10 */ /* 0x000fe200087fe429 */
[----:B------:R-:W-:Y:S01]  /*5b50*/  USHF.L.U32 UR4, UR6, 0x6, URZ ;  /* 0x0000000606047899 */ /* 0x000fe2000800063f */
[C---:B------:R-:W-:Y:S01]  /*5b60*/  LEA R36, P0, R0.reuse, UR8, 0x1 ;  /* 0x0000000800247c11 */ /* 0x040fe2000f8008ff */
[----:B------:R-:W-:Y:S01]  /*5b70*/  USHF.L.U64.HI UR6, UR6, 0x6, UR7 ;  /* 0x0000000606067899 */ /* 0x000fe20008010207 */
[----:B------:R-:W-:Y:S02]  /*5b80*/  IADD3.X R41, R43, UR11, RZ, P1, !PT ;  /* 0x0000000b2b297c10 */ /* 0x000fe40008ffe4ff */
[----:B------:R-:W-:Y:S02]  /*5b90*/  LEA.HI.X R37, R0, UR9, R38, 0x1, P0 ;  /* 0x0000000900257c11 */ /* 0x000fe400080f0c26 */
[----:B------:R-:W-:Y:S01]  /*5ba0*/  IADD3 R38, P1, R40, UR10, RZ ;  /* 0x0000000a28267c10 */ /* 0x000fe2000ff3e0ff */
[----:B------:R2:W-:Y:S03]  /*5bb0*/  STG.E.128 desc[UR24][R40.64], R20 ;  /* 0x0000001428007986 */ /* 0x0005e6000c101d18 */
[----:B------:R-:W-:-:S05]  /*5bc0*/  IADD3.X R39, R41, UR11, RZ, P1, !PT ;  /* 0x0000000b29277c10 */ /* 0x000fca0008ffe4ff */
[----:B---3--:R3:W-:Y:S01]  /*5bd0*/  STG.E.128 desc[UR24][R38.64], R16 ;  /* 0x0000001026007986 */ /* 0x0087e2000c101d18 */
[----:B-1----:R-:W-:Y:S02]  /*5be0*/  IADD3 R12, P0, R36, UR4, RZ ;  /* 0x00000004240c7c10 */ /* 0x002fe4000ff1e0ff */
[----:B------:R-:W-:Y:S02]  /*5bf0*/  IADD3 R14, P1, R38, UR10, RZ ;  /* 0x0000000a260e7c10 */ /* 0x000fe4000ff3e0ff */
[----:B------:R-:W-:Y:S02]  /*5c00*/  IADD3.X R13, R37, UR6, RZ, P0, !PT ;  /* 0x00000006250d7c10 */ /* 0x000fe400087fe4ff */
[----:B------:R-:W-:-:S05]  /*5c10*/  IADD3.X R15, R39, UR11, RZ, P1, !PT ;  /* 0x0000000b270f7c10 */ /* 0x000fca0008ffe4ff */
[----:B----4-:R1:W-:Y:S04]  /*5c20*/  STG.E.128 desc[UR24][R14.64], R8 ;  /* 0x000000080e007986 */ /* 0x0103e8000c101d18 */
[----:B------:R1:W-:Y:S04]  /*5c30*/  STG.E.128 desc[UR24][R36.64], R28 ;  /* 0x0000001c24007986 */ /* 0x0003e8000c101d18 */
[----:B------:R1:W-:Y:S01]  /*5c40*/  STG.E.128 desc[UR24][R12.64], R24 ;  /* 0x000000180c007986 */ /* 0x0003e2000c101d18 */
[----:B--2---:R-:W-:-:S04]  /*5c50*/  IADD3 R20, P0, R12, UR4, RZ ;  /* 0x000000040c147c10 */ /* 0x004fc8000ff1e0ff */
[----:B------:R-:W-:Y:S02]  /*5c60*/  IADD3.X R21, R13, UR6, RZ, P0, !PT ;  /* 0x000000060d157c10 */ /* 0x000fe400087fe4ff */
[----:B---3--:R-:W-:-:S03]  /*5c70*/  IADD3 R16, P0, R20, UR4, RZ ;  /* 0x0000000414107c10 */ /* 0x008fc6000ff1e0ff */
[----:B------:R1:W-:Y:S01]  /*5c80*/  STG.E.128 desc[UR24][R20.64], R32 ;  /* 0x0000002014007986 */ /* 0x0003e2000c101d18 */
[----:B------:R-:W-:-:S05]  /*5c90*/  IADD3.X R17, R21, UR6, RZ, P0, !PT ;  /* 0x0000000615117c10 */ /* 0x000fca00087fe4ff */
[----:B------:R1:W-:Y:S04]  /*5ca0*/  STG.E.128 desc[UR24][R16.64], R4 ;  /* 0x0000000410007986 */ /* 0x0003e8000c101d18 */
.L_x_1201:
        /* <DEDUP_REMOVED lines=11> */
.L_x_1208:
[----:B------:R-:W-:Y:S05]  /*5d60*/  EXIT ;  /* 0x000000000000794d */ /* 0x000fea0003800000 */
.L_x_1210:
        /* <DEDUP_REMOVED lines=9> */
.L_x_2477:


//--------------------- .text._ZN5flash44flash_bwd_dq_dk_dv_loop_seqk_parallel_kernelI23Flash_bwd_kernel_traitsILi64ELi64ELi128ELi8ELi2ELi4ELi4ELb1ELb0EN7cutlass6half_tE19Flash_kernel_traitsILi64ELi64ELi128ELi8ES3_EELb1ELb0ELb0ELb1ELb0ELb0ELb0EEEvNS_16Flash_bwd_paramsE --------------------------
	.section	.text._ZN5flash44flash_bwd_dq_dk_dv_loop_seqk_parallel_kernelI23Flash_bwd_kernel_traitsILi64ELi64ELi128ELi8ELi2ELi4ELi4ELb1ELb0EN7cutlass6half_tE19Flash_kernel_traitsILi64ELi64ELi128ELi8ES3_EELb1ELb0ELb0ELb1ELb0ELb0ELb0EEEvNS_16Flash_bwd_paramsE,"ax",@progbits
	.align	128
        .global         _ZN5flash44flash_bwd_dq_dk_dv_loop_seqk_parallel_kernelI23Flash_bwd_kernel_traitsILi64ELi64ELi128ELi8ELi2ELi4ELi4ELb1ELb0EN7cutlass6half_tE19Flash_kernel_traitsILi64ELi64ELi128ELi8ES3_EELb1ELb0ELb0ELb1ELb0ELb0ELb0EEEvNS_16Flash_bwd_paramsE
        .type           _ZN5flash44flash_bwd_dq_dk_dv_loop_seqk_parallel_kernelI23Flash_bwd_kernel_traitsILi64ELi64ELi128ELi8ELi2ELi4ELi4ELb1ELb0EN7cutlass6half_tE19Flash_kernel_traitsILi64ELi64ELi128ELi8ES3_EELb1ELb0ELb0ELb1ELb0ELb0ELb0EEEvNS_16Flash_bwd_paramsE,@function
        .size           _ZN5flash44flash_bwd_dq_dk_dv_loop_seqk_parallel_kernelI23Flash_bwd_kernel_traitsILi64ELi64ELi128ELi8ELi2ELi4ELi4ELb1ELb0EN7cutlass6half_tE19Flash_kernel_traitsILi64ELi64ELi128ELi8ES3_EELb1ELb0ELb0ELb1ELb0ELb0ELb0EEEvNS_16Flash_bwd_paramsE,(.L_x_2478 - _ZN5flash44flash_bwd_dq_dk_dv_loop_seqk_parallel_kernelI23Flash_bwd_kernel_traitsILi64ELi64ELi128ELi8ELi2ELi4ELi4ELb1ELb0EN7cutlass6half_tE19Flash_kernel_traitsILi64ELi64ELi128ELi8ES3_EELb1ELb0ELb0ELb1ELb0ELb0ELb0EEEvNS_16Flash_bwd_paramsE)
        .other          _ZN5flash44flash_bwd_dq_dk_dv_loop_seqk_parallel_kernelI23Flash_bwd_kernel_traitsILi64ELi64ELi128ELi8ELi2ELi4ELi4ELb1ELb0EN7cutlass6half_tE19Flash_kernel_traitsILi64ELi64ELi128ELi8ES3_EELb1ELb0ELb0ELb1ELb0ELb0ELb0EEEvNS_16Flash_bwd_paramsE,@"STO_CUDA_ENTRY STV_DEFAULT"
_ZN5flash44flash_bwd_dq_dk_dv_loop_seqk_parallel_kernelI23Flash_bwd_kernel_traitsILi64ELi64ELi128ELi8ELi2ELi4ELi4ELb1ELb0EN7cutlass6half_tE19Flash_kernel_traitsILi64ELi64ELi128ELi8ES3_EELb1ELb0ELb0ELb1ELb0ELb0ELb0EEEvNS_16Flash_bwd_paramsE:
.text._ZN5flash44flash_bwd_dq_dk_dv_loop_seqk_parallel_kernelI23Flash_bwd_kernel_traitsILi64ELi64ELi128ELi8ELi2ELi4ELi4ELb1ELb0EN7cutlass6half_tE19Flash_kernel_traitsILi64ELi64ELi128ELi8ES3_EELb1ELb0ELb0ELb1ELb0ELb0ELb0EEEvNS_16Flash_bwd_paramsE:
        /* <DEDUP_REMOVED lines=31> */
[----:B------:R-:W-:Y:S01]  /*01f0*/  IMAD.IADD R3, R12, 0x1, -R3 ;  /* 0x000000010c037824 */ /* 0x000fe200078e0a03 */
[-C--:B------:R-:W-:Y:S01]  /*0200*/  LEA.HI R170, R0, R12.reuse, RZ, 0x6 ;  /* 0x0000000c00aa7211 */ /* 0x080fe200078f30ff */
[----:B------:R-:W-:Y:S01]  /*0210*/  IMAD.IADD R8, R12, 0x1, -R8 ;  /* 0x000000010c087824 */ /* 0x000fe200078e0a08 */
[----:B------:R-:W-:Y:S01]  /*0220*/  LEA.HI R0, R0, R12, RZ, 0x7 ;  /* 0x0000000c00007211 */ /* 0x000fe200078f38ff */
[----:B------:R-:W-:Y:S01]  /*0230*/  IMAD.IADD R12, R12, 0x1, -R2 ;  /* 0x000000010c0c7824 */ /* 0x000fe200078e0a02 */
[--C-:B------:R-:W-:Y:S01]  /*0240*/  SHF.R.S32.HI R11, RZ, 0x5, R169.reuse ;  /* 0x00000005ff0b7819 */ /* 0x100fe200000114a9 */
[----:B------:R-:W-:Y:S01]  /*0250*/  IMAD.SHL.U32 R172, R8, 0x8, RZ ;  /* 0x0000000808ac7824 */ /* 0x000fe200078e00ff */
[----:B------:R-:W-:Y:S01]  /*0260*/  SHF.R.S32.HI R2, RZ, 0x1f, R169 ;  /* 0x0000001fff027819 */ /* 0x000fe200000114a9 */
[----:B------:R-:W-:Y:S01]  /*0270*/  IMAD.SHL.U32 R3, R3, 0x2, RZ ;  /* 0x0000000203037824 */ /* 0x000fe200078e00ff */
[----:B------:R-:W-:-:S02]  /*0280*/  SHF.R.S32.HI R9, RZ, 0x4, R5 ;  /* 0x00000004ff097819 */ /* 0x000fc40000011405 */
[----:B------:R-:W-:Y:S02]  /*0290*/  LEA.HI R2, R2, R11, RZ, 0x2 ;  /* 0x0000000b02027211 */ /* 0x000fe400078f10ff */
[----:B------:R-:W-:Y:S02]  /*02a0*/  SHF.R.S32.HI R171, RZ, 0x3, R13 ;  /* 0x00000003ffab7819 */ /* 0x000fe4000001140d */
[----:B------:R-:W-:Y:S02]  /*02b0*/  LOP3.LUT R2, R2, 0xfffffffc, RZ, 0xc0, !PT ;  /* 0xfffffffc02027812 */ /* 0x000fe400078ec0ff */
[----:B------:R-:W-:Y:S01]  /*02c0*/  SHF.R.S32.HI R10, RZ, 0x2, R4 ;  /* 0x00000002ff0a7819 */ /* 0x000fe20000011404 */
[----:B------:R-:W-:Y:S01]  /*02d0*/  IMAD.SHL.U32 R6, R171, 0x40, RZ ;  /* 0x00000040ab067824 */ /* 0x000fe200078e00ff */
[----:B------:R-:W-:Y:S01]  /*02e0*/  LEA.HI R5, R5, R9, RZ, 0x1 ;  /* 0x0000000905057211 */ /* 0x000fe200078f08ff */
[----:B------:R-:W-:Y:S01]  /*02f0*/  IMAD.IADD R2, R11, 0x1, -R2 ;  /* 0x000000010b027824 */ /* 0x000fe200078e0a02 */
[----:B------:R-:W-:-:S02]  /*0300*/  LOP3.LUT P4, RZ, R8, 0x2, RZ, 0xc0, !PT ;  /* 0x0000000208ff7812 */ /* 0x000fc4000788c0ff */
[C---:B------:R-:W-:Y:S01]  /*0310*/  LOP3.LUT P3, RZ, R8.reuse, 0x4, RZ, 0xc0, !PT ;  /* 0x0000000408ff7812 */ /* 0x040fe2000786c0ff */
[----:B------:R-:W-:Y:S01]  /*0320*/  IMAD.SHL.U32 R8, R8, 0x40, RZ ;  /* 0x0000004008087824 */ /* 0x000fe200078e00ff */
[----:B------:R-:W-:Y:S01]  /*0330*/  SHF.R.S32.HI R4, RZ, 0x1f, R4 ;  /* 0x0000001fff047819 */ /* 0x000fe20000011404 */
[----:B------:R-:W-:Y:S01]  /*0340*/  IMAD.SHL.U32 R163, R2, 0x10, RZ ;  /* 0x0000001002a37824 */ /* 0x000fe200078e00ff */
[----:B------:R-:W-:Y:S02]  /*0350*/  LOP3.LUT R5, R5, 0xfffffffe, RZ, 0xc0, !PT ;  /* 0xfffffffe05057812 */ /* 0x000fe400078ec0ff */
[----:B------:R-:W-:Y:S02]  /*0360*/  LEA.HI R4, R4, R10, RZ, 0x3 ;  /* 0x0000000a04047211 */ /* 0x000fe400078f18ff */
[----:B------:R-:W-:Y:S01]  /*0370*/  SHF.R.S32.HI R175, RZ, 0x1f, R7 ;  /* 0x0000001fffaf7819 */ /* 0x000fe20000011407 */
[----:B------:R-:W-:Y:S01]  /*0380*/  IMAD.IADD R5, R9, 0x1, -R5 ;  /* 0x0000000109057824 */ /* 0x000fe200078e0a05 */
[----:B------:R-:W-:-:S02]  /*0390*/  LOP3.LUT R8, R8, 0x1c0, RZ, 0xc0, !PT ;  /* 0x000001c008087812 */ /* 0x000fc400078ec0ff */
[----:B------:R-:W-:Y:S01]  /*03a0*/  LEA.HI R169, R169, R11, RZ, 0x1 ;  /* 0x0000000ba9a97211 */ /* 0x000fe200078f08ff */
[C---:B------:R-:W-:Y:S01]  /*03b0*/  IMAD.SHL.U32 R9, R5.reuse, 0x200, RZ ;  /* 0x0000020005097824 */ /* 0x040fe200078e00ff */
[----:B------:R-:W-:Y:S01]  /*03c0*/  LOP3.LUT R4, R4, 0xfffffff8, RZ, 0xc0, !PT ;  /* 0xfffffff804047812 */ /* 0x000fe200078ec0ff */
[C---:B------:R-:W-:Y:S01]  /*03d0*/  IMAD.SHL.U32 R165, R5.reuse, 0x10, RZ ;  /* 0x0000001005a57824 */ /* 0x040fe200078e00ff */
[----:B------:R-:W-:Y:S01]  /*03e0*/  LOP3.LUT R6, R6, 0x1c0, RZ, 0xc0, !PT ;  /* 0x000001c006067812 */ /* 0x000fe200078ec0ff */
[----:B------:R-:W-:Y:S01]  /*03f0*/  IMAD.SHL.U32 R5, R5, 0x8, RZ ;  /* 0x0000000805057824 */ /* 0x000fe200078e00ff */
[----:B------:R-:W-:Y:S01]  /*0400*/  LEA.HI R175, R175, R7, RZ, 0x2 ;  /* 0x00000007afaf7211 */ /* 0x000fe200078f10ff */
[----:B------:R-:W-:Y:S01]  /*0410*/  IMAD.IADD R4, R10, 0x1, -R4 ;  /* 0x000000010a047824 */ /* 0x000fe200078e0a04 */
[----:B------:R-:W-:Y:S02]  /*0420*/  LOP3.LUT R163, R8, 0x30, R163, 0xf8, !PT ;  /* 0x0000003008a37812 */ /* 0x000fe400078ef8a3 */
[----:B------:R-:W-:-:S02]  /*0430*/  SHF.R.S32.HI R7, RZ, 0x1f, R12 ;  /* 0x0000001fff077819 */ /* 0x000fc4000001140c */
[----:B------:R-:W-:Y:S02]  /*0440*/  LOP3.LUT R169, R169, 0xfffffffe, RZ, 0xc0, !PT ;  /* 0xfffffffea9a97812 */ /* 0x000fe400078ec0ff */
[----:B------:R-:W-:Y:S02]  /*0450*/  SHF.R.U32.HI R176, RZ, 0x3, R6 ;  /* 0x00000003ffb07819 */ /* 0x000fe40000011606 */
[----:B------:R-:W-:Y:S01]  /*0460*/  SHF.R.S32.HI R170, RZ, 0x6, R170 ;  /* 0x00000006ffaa7819 */ /* 0x000fe200000114aa */
[----:B------:R-:W-:Y:S01]  /*0470*/  IMAD.IADD R169, R11, 0x1, -R169 ;  /* 0x000000010ba97824 */ /* 0x000fe200078e0aa9 */
[----:B------:R-:W-:Y:S02]  /*0480*/  LOP3.LUT R158, R8, 0x8, R13, 0xf8, !PT ;  /* 0x00000008089e7812 */ /* 0x000fe400078ef80d */
[----:B------:R-:W-:Y:S01]  /*0490*/  LOP3.LUT R6, R6, 0x38, R172, 0xf8, !PT ;  /* 0x0000003806067812 */ /* 0x000fe200078ef8ac */
[----:B------:R-:W-:Y:S01]  /*04a0*/  IMAD R11, R170, 0x800, R9 ;  /* 0x00000800aa0b7824 */ /* 0x000fe200078e0209 */
[----:B------:R-:W-:-:S02]  /*04b0*/  SHF.R.U32.HI R8, RZ, 0x3, R8 ;  /* 0x00000003ff087819 */ /* 0x000fc40000011608 */
[----:B------:R-:W-:Y:S02]  /*04c0*/  LOP3.LUT R163, R163, 0x8, R13, 0xf8, !PT ;  /* 0x00000008a3a37812 */ /* 0x000fe400078ef80d */
[----:B------:R-:W-:Y:S02]  /*04d0*/  LEA.HI R7, R7, R12, RZ, 0x3 ;  /* 0x0000000c07077211 */ /* 0x000fe400078f18ff */
[----:B------:R-:W-:Y:S02]  /*04e0*/  SHF.R.S32.HI R0, RZ, 0x7, R0 ;  /* 0x00000007ff007819 */ /* 0x000fe40000011400 */
[----:B------:R-:W-:Y:S02]  /*04f0*/  LOP3.LUT R176, R6, R176, RZ, 0x3c, !PT ;  /* 0x000000b006b07212 */ /* 0x000fe400078e3cff */
[----:B------:R-:W-:Y:S01]  /*0500*/  LOP3.LUT R163, R9, R163, R8, 0xf6, !PT ;  /* 0x000000a309a37212 */ /* 0x000fe200078ef608 */
[----:B------:R-:W-:Y:S01]  /*0510*/  IMAD.SHL.U32 R9, R4, 0x40, RZ ;  /* 0x0000004004097824 */ /* 0x000fe200078e00ff */
[----:B------:R-:W-:Y:S01]  /*0520*/  LOP3.LUT R6, R7, 0xfffffff8, RZ, 0xc0, !PT ;  /* 0xfffffff807067812 */ /* 0x000fe200078ec0ff */
[----:B------:R-:W-:Y:S01]  /*0530*/  IMAD.SHL.U32 R180, R0, 0x8, RZ ;  /* 0x0000000800b47824 */ /* 0x000fe200078e00ff */
[----:B------:R-:W-:Y:S01]  /*0540*/  LOP3.LUT R10, R4, 0x1, RZ, 0xc0, !PT ;  /* 0x00000001040a7812 */ /* 0x000fe200078ec0ff */
[--C-:B------:R-:W-:Y:S01]  /*0550*/  IMAD R0, R0, 0x1000, R3.reuse ;  /* 0x0000100000007824 */ /* 0x100fe200078e0203 */
[----:B------:R-:W-:Y:S01]  /*0560*/  LOP3.LUT R158, R158, R8, RZ, 0x3c, !PT ;  /* 0x000000089e9e7212 */ /* 0x000fe200078e3cff */
[----:B------:R-:W-:Y:S01]  /*0570*/  IMAD.IADD R6, R12, 0x1, -R6 ;  /* 0x000000010c067824 */ /* 0x000fe200078e0a06 */
[----:B------:R-:W-:Y:S01]  /*0580*/  ISETP.NE.U32.AND P0, PT, R10, 0x1, PT ;  /* 0x000000010a00780c */ /* 0x000fe20003f05070 */
[----:B------:R-:W-:Y:S01]  /*0590*/  IMAD.SHL.U32 R8, R170, 0x20, RZ ;  /* 0x00000020aa087824 */ /* 0x000fe200078e00ff */
[----:B------:R-:W-:Y:S01]  /*05a0*/  LOP3.LUT R9, R9, 0x1c0, RZ, 0xc0, !PT ;  /* 0x000001c009097812 */ /* 0x000fe200078ec0ff */
[----:B------:R-:W-:Y:S01]  /*05b0*/  IMAD.SHL.U32 R6, R6, 0x40, RZ ;  /* 0x0000004006067824 */ /* 0x000fe200078e00ff */
[----:B------:R-:W-:Y:S01]  /*05c0*/  R2P PR, R4, 0x6 ;  /* 0x0000000604007804 */ /* 0x000fe20000000000 */
[----:B------:R-:W-:Y:S01]  /*05d0*/  IMAD R3, R2, 0x400, R3 ;  /* 0x0000040002037824 */ /* 0x000fe200078e0203 */
[----:B------:R-:W-:Y:S01]  /*05e0*/  LOP3.LUT R180, R180, 0x8, RZ, 0xc0, !PT ;  /* 0x00000008b4b47812 */ /* 0x000fe200078ec0ff */
[----:B------:R-:W-:Y:S01]  /*05f0*/  IMAD R0, R169, 0x400, R0 ;  /* 0x00000400a9007824 */ /* 0x000fe200078e0200 */
[----:B------:R-:W-:Y:S01]  /*0600*/  SHF.R.U32.HI R4, RZ, 0x3, R9 ;  /* 0x00000003ff047819 */ /* 0x000fe20000011609 */
[----:B------:R-:W-:Y:S01]  /*0610*/  IMAD.SHL.U32 R7, R7, 0x40, RZ ;  /* 0x0000004007077824 */ /* 0x000fe200078e00ff */
[----:B------:R-:W-:Y:S01]  /*0620*/  LOP3.LUT R8, R9, 0x20, R8, 0xf8, !PT ;  /* 0x0000002009087812 */ /* 0x000fe200078ef808 */
[----:B------:R-:W-:Y:S01]  /*0630*/  IMAD.IADD R158, R11, 0x1, R158 ;  /* 0x000000010b9e7824 */ /* 0x000fe200078e029e */
[----:B------:R-:W-:Y:S01]  /*0640*/  LOP3.LUT R165, R180, 0x10, R165, 0xf8, !PT ;  /* 0x00000010b4a57812 */ /* 0x000fe200078ef8a5 */
[----:B------:R-:W-:Y:S01]  /*0650*/  IMAD R176, R170, 0x200, R176 ;  /* 0x00000200aab07824 */ /* 0x000fe200078e02b0 */
[----:B------:R-:W-:-:S02]  /*0660*/  LOP3.LUT R180, R4, R9, R180, 0x1e, !PT ;  /* 0x0000000904b47212 */ /* 0x000fc400078e1eb4 */
[----:B------:R-:W-:Y:S02]  /*0670*/  LOP3.LUT R8, R8, R4, RZ, 0x3c, !PT ;  /* 0x0000000408087212 */ /* 0x000fe400078e3cff */
[----:B------:R-:W-:Y:S01]  /*0680*/  LOP3.LUT R6, R6, 0x1c0, RZ, 0xc0, !PT ;  /* 0x000001c006067812 */ /* 0x000fe200078ec0ff */
[----:B------:R-:W-:Y:S01]  /*0690*/  IMAD.IADD R180, R3, 0x1, R180 ;  /* 0x0000000103b47824 */ /* 0x000fe200078e02b4 */
[----:B------:R-:W-:Y:S01]  /*06a0*/  SEL R3, R187, 0xffffffe0, !P4 ;  /* 0xffffffe0bb037807 */ /* 0x000fe20006000000 */
[----:B------:R-:W-:Y:S01]  /*06b0*/  IMAD.IADD R181, R8, 0x1, R0 ;  /* 0x0000000108b57824 */ /* 0x000fe200078e0200 */
[----:B------:R-:W-:Y:S02]  /*06c0*/  SHF.R.U32.HI R4, RZ, 0x3, R6 ;  /* 0x00000003ff047819 */ /* 0x000fe40000011606 */
[----:B------:R-:W-:Y:S02]  /*06d0*/  LOP3.LUT R5, R6, 0x8, R5, 0xf8, !PT ;  /* 0x0000000806057812 */ /* 0x000fe400078ef805 */
[----:B------:R-:W-:-:S02]  /*06e0*/  LOP3.LUT R0, R7, 0xfffffe00, RZ, 0xc0, !PT ;  /* 0xfffffe0007007812 */ /* 0x000fc400078ec0ff */
[----:B------:R-:W-:Y:S02]  /*06f0*/  LOP3.LUT R165, R4, R165, R6, 0x1e, !PT ;  /* 0x000000a504a57212 */ /* 0x000fe400078e1e06 */
[----:B------:R-:W-:Y:S01]  /*0700*/  LEA R180, R180, UR4, 0x1 ;  /* 0x00000004b4b47c11 */ /* 0x000fe2000f8e08ff */
[--C-:B------:R-:W-:Y:S01]  /*0710*/  IMAD R164, R2, 0x400, R0.reuse ;  /* 0x0000040002a47824 */ /* 0x100fe200078e0200 */
[----:B------:R-:W-:Y:S01]  /*0720*/  SEL R156, R156, 0xffffffc0, !P3 ;  /* 0xffffffc09c9c7807 */ /* 0x000fe20005800000 */
[----:B------:R-:W-:Y:S01]  /*0730*/  IMAD R166, R169, 0x400, R0 ;  /* 0x00000400a9a67824 */ /* 0x000fe200078e0200 */
[----:B------:R-:W-:Y:S01]  /*0740*/  LEA R158, R158, UR6, 0x1 ;  /* 0x000000069e9e7c11 */ /* 0x000fe2000f8e08ff */
[C---:B------:R-:W-:Y:S01]  /*0750*/  VIADD R182, R180.reuse, 0x40 ;  /* 0x00000040b4b67836 */ /* 0x040fe20000000000 */
[----:B------:R-:W-:Y:S01]  /*0760*/  SEL R187, R187, 0xffffffe0, !P1 ;  /* 0xffffffe0bbbb7807 */ /* 0x000fe20004800000 */
[----:B------:R-:W-:Y:S01]  /*0770*/  @P2 VIADD R182, R180, 0xffffffc0 ;  /* 0xffffffc0b4b62836 */ /* 0x000fe20000000000 */
[----:B------:R-:W-:Y:S01]  /*0780*/  LEA R181, R181, UR6, 0x1 ;  /* 0x00000006b5b57c11 */ /* 0x000fe2000f8e08ff */
[--C-:B------:R-:W-:Y:S01]  /*0790*/  IMAD.IADD R156, R156, 0x1, R158.reuse ;  /* 0x000000019c9c7824 */ /* 0x100fe200078e029e */
[----:B------:R-:W-:Y:S01]  /*07a0*/  LOP3.LUT R5, R5, R4, RZ, 0x3c, !PT ;  /* 0x0000000405057212 */ /* 0x000fe200078e3cff */
[----:B------:R-:W-:Y:S01]  /*07b0*/  IMAD.IADD R157, R3, 0x1, R158 ;  /* 0x00000001039d7824 */ /* 0x000fe200078e029e */
[----:B------:R-:W-:Y:S01]  /*07c0*/  LOP3.LUT R165, R165, R0, RZ, 0xfc, !PT ;  /* 0x00000000a5a57212 */ /* 0x000fe200078efcff */
[----:B------:R-:W-:Y:S01]  /*07d0*/  IMAD.IADD R185, R181, 0x1, R187 ;  /* 0x00000001b5b97824 */ /* 0x000fe200078e02bb */
[----:B------:R-:W-:Y:S01]  /*07e0*/  SEL R188, R188, 0x10, !P0 ;  /* 0x00000010bcbc7807 */ /* 0x000fe20004000000 */
[----:B------:R-:W-:Y:S01]  /*07f0*/  IMAD.IADD R164, R5, 0x1, R164 ;  /* 0x0000000105a47824 */ /* 0x000fe200078e02a4 */
[----:B------:R-:W-:Y:S01]  /*0800*/  SHF.R.S32.HI R175, RZ, 0x2, R175 ;  /* 0x00000002ffaf7819 */ /* 0x000fe200000114af */
[----:B------:R-:W-:Y:S01]  /*0810*/  IMAD.SHL.U32 R162, R165, 0x2, RZ ;  /* 0x00000002a5a27824 */ /* 0x000fe200078e00ff */
[----:B------:R-:W-:Y:S01]  /*0820*/  LEA R163, R163, UR6, 0x1 ;  /* 0x00000006a3a37c11 */ /* 0x000fe2000f8e08ff */
[----:B------:R-:W-:Y:S01]  /*0830*/  VIADD R183, R180, 0x420 ;  /* 0x00000420b4b77836 */ /* 0x000fe20000000000 */
[----:B------:R-:W-:Y:S01]  /*0840*/  LEA R164, R164, UR5, 0x1 ;  /* 0x00000005a4a47c11 */ /* 0x000fe2000f8e08ff */
[----:B------:R-:W-:-:S02]  /*0850*/  IMAD.IADD R186, R181, 0x1, R188 ;  /* 0x00000001b5ba7824 */ /* 0x000fc400078e02bc */
[----:B------:R-:W-:Y:S02]  /*0860*/  IMAD.IADD R184, R187, 0x1, R180 ;  /* 0x00000001bbb87824 */ /* 0x000fe400078e02b4 */
[----:B------:R-:W-:Y:S02]  /*0870*/  IMAD.IADD R166, R166, 0x1, R5 ;  /* 0x00000001a6a67824 */ /* 0x000fe400078e0205 */
[----:B------:R-:W-:Y:S02]  /*0880*/  IMAD R175, R169, 0x10, R175 ;  /* 0x00000010a9af7824 */ /* 0x000fe400078e02af */
[----:B------:R-:W-:Y:S02]  /*0890*/  IMAD.IADD R3, R3, 0x1, R156 ;  /* 0x0000000103037824 */ /* 0x000fe400078e029c */
[----:B------:R-:W-:Y:S02]  /*08a0*/  @P1 VIADD R183, R180, 0x3e0 ;  /* 0x000003e0b4b71836 */ /* 0x000fe40000000000 */
[----:B------:R-:W-:-:S02]  /*08b0*/  IMAD.IADD R188, R188, 0x1, R185 ;  /* 0x00000001bcbc7824 */ /* 0x000fc400078e02b9 */
[----:B------:R-:W-:Y:S02]  /*08c0*/  IMAD.IADD R187, R187, 0x1, R182 ;  /* 0x00000001bbbb7824 */ /* 0x000fe400078e02b6 */
[----:B------:R-:W-:Y:S01]  /*08d0*/  VIADD R162, R162, UR4 ;  /* 0x00000004a2a27c36 */ /* 0x000fe20008000000 */
[----:B---34-:R-:W-:-:S06]  /*08e0*/  ULDC.64 UR4, c[0x0][0x300] ;  /* 0x0000c00000047ab9 */ /* 0x018fcc0000000a00 */
.L_x_1279:
[----:B-12---:R-:W1:Y:S01]  /*08f0*/  LDC.64 R6, c[0x0][0x2f0] ;  /* 0x0000bc00ff067b82 */ /* 0x006e620000000a00 */
        /* <DEDUP_REMOVED lines=15> */
[C---:B------:R-:W-:Y:S01]  /*09f0*/  @P4 IADD3 R10, P2, R8.reuse, UR4, RZ ;  /* 0x00000004080a4c10 */ /* 0x040fe2000ff5e0ff */
[----:B------:R-:W-:Y:S01]  /*0a00*/  IMAD.MOV.U32 R210, RZ, RZ, RZ ;  /* 0x000000ffffd27224 */ /* 0x000fe200078e00ff */
[----:B------:R-:W3:Y:S01]  /*0a10*/  LDC.U8 R9, c[0x0][0x3c2] ;  /* 0x0000f080ff097b82 */ /* 0x000ee20000000000 */
[----:B------:R-:W-:Y:S02]  /*0a20*/  @P3 IADD3 R4, P1, R8, R4, RZ ;  /* 0x0000000408043210 */ /* 0x000fe40007f3e0ff */
[----:B------:R-:W-:-:S03]  /*0a30*/  @P4 IADD3.X R11, R0, UR5, RZ, P2, !PT ;  /* 0x00000005000b4c10 */ /* 0x000fc600097fe4ff */
[----:B------:R-:W-:Y:S02]  /*0a40*/  @P3 IMAD.X R5, R0, 0x1, R5, P1 ;  /* 0x0000000100053824 */ /* 0x000fe400008e0605 */
[----:B----4-:R-:W4:Y:S04]  /*0a50*/  @P4 LDG.E R210, desc[UR38][R10.64] ;  /* 0x000000260ad24981 */ /* 0x010f28000c1e1900 */
[----:B------:R3:W4:Y:S01]  /*0a60*/  @P3 LDG.E R209, desc[UR38][R4.64] ;  /* 0x0000002604d13981 */ /* 0x000722000c1e1900 */
[----:B-1----:R-:W1:Y:S01]  /*0a70*/  LDC.64 R6, c[0x0][0x2f8] ;  /* 0x0000be00ff067b82 */ /* 0x002e620000000a00 */
[----:B---3--:R-:W-:-:S07]  /*0a80*/  ISETP.NE.AND P4, PT, R9, RZ, PT ;  /* 0x000000ff0900720c */ /* 0x008fce0003f85270 */
[----:B------:R-:W3:Y:S01]  /*0a90*/  @!P3 LDC.64 R4, c[0x0][0x318] ;  /* 0x0000c600ff04bb82 */ /* 0x000ee20000000a00 */
[----:B-1----:R-:W-:Y:S02]  /*0aa0*/  ISETP.EQ.U32.AND P2, PT, R6, RZ, PT ;  /* 0x000000ff0600720c */ /* 0x002fe40003f42070 */
[----:B------:R-:W-:Y:S02]  /*0ab0*/  IADD3 R8, P1, R8, R6, RZ ;  /* 0x0000000608087210 */ /* 0x000fe40007f3e0ff */
[----:B------:R-:W-:Y:S01]  /*0ac0*/  ISETP.EQ.OR.EX P2, PT, R7, RZ, !P4, P2 ;  /* 0x000000ff0700720c */ /* 0x000fe20006742720 */
[----:B------:R-:W-:Y:S02]  /*0ad0*/  IMAD.MOV.U32 R211, RZ, RZ, -0x1 ;  /* 0xffffffffffd37424 */ /* 0x000fe400078e00ff */
[----:B------:R-:W-:Y:S02]  /*0ae0*/  IMAD.X R9, R0, 0x1, R7, P1 ;  /* 0x0000000100097824 */ /* 0x000fe400008e0607 */
[----:B------:R-:W1:Y:S01]  /*0af0*/  @!P3 LDC R0, c[0x0][0x2cc] ;  /* 0x0000b300ff00bb82 */ /* 0x000e620000000800 */
[----:B---3--:R-:W-:-:S07]  /*0b00*/  @!P3 ISETP.NE.U32.AND P1, PT, R4, RZ, PT ;  /* 0x000000ff0400b20c */ /* 0x008fce0003f25070 */
[----:B-----5:R3:W5:Y:S01]  /*0b10*/  @!P2 LDG.E R211, desc[UR38][R8.64] ;  /* 0x0000002608d3a981 */ /* 0x020762000c1e1900 */
[----:B------:R-:W-:Y:S02]  /*0b20*/  @!P3 ISETP.NE.AND.EX P1, PT, R5, RZ, PT, P1 ;  /* 0x000000ff0500b20c */ /* 0x000fe40003f25310 */
[----:B------:R-:W2:Y:S01]  /*0b30*/  LDC R5, c[0x0][0x2c8] ;  /* 0x0000b200ff057b82 */ /* 0x000ea20000000800 */
[----:B------:R-:W-:-:S04]  /*0b40*/  ISETP.NE.U32.AND P2, PT, R6, RZ, PT ;  /* 0x000000ff0600720c */ /* 0x000fc80003f45070 */
[----:B------:R-:W-:Y:S02]  /*0b50*/  ISETP.NE.AND.EX P2, PT, R7, RZ, PT, P2 ;  /* 0x000000ff0700720c */ /* 0x000fe40003f45320 */
[----:B-1----:R-:W-:Y:S01]  /*0b60*/  @!P3 SEL R4, R0, RZ, P1 ;  /* 0x000000ff0004b207 */ /* 0x002fe20000800000 */
[----:B--2---:R-:W-:-:S06]  /*0b70*/  @P0 IMAD.IADD R190, R190, 0x1, -R20 ;  /* 0x00000001bebe0824 */ /* 0x004fcc00078e0a14 */
[----:B------:R-:W1:Y:S01]  /*0b80*/  @!P0 LDC R190, c[0x0][0x2c4] ;  /* 0x0000b100ffbe8b82 */ /* 0x000e620000000800 */
[----:B----4-:R-:W-:-:S03]  /*0b90*/  @P3 IMAD.IADD R209, R209, 0x1, -R210 ;  /* 0x00000001d1d13824 */ /* 0x010fc600078e0ad2 */
[----:B---3--:R-:W-:Y:S05]  /*0ba0*/  @!P2 BRA `(.L_x_1211) ;  /* 0x00000000000ca947 */ /* 0x008fea0003800000 */
[----:B------:R-:W2:Y:S02]  /*0bb0*/  @P4 LDG.E R5, desc[UR38][R8.64+0x4] ;  /* 0x0000042608054981 */ /* 0x000ea4000c1e1900 */
[----:B--2--5:R-:W-:-:S06]  /*0bc0*/  @P4 IADD3 R5, R5, -R211, RZ ;  /* 0x800000d305054210 */ /* 0x024fcc0007ffe0ff */
[----:B------:R2:W5:Y:S02]  /*0bd0*/  @!P4 LDG.E R5, desc[UR38][R8.64] ;  /* 0x000000260805c981 */ /* 0x000564000c1e1900 */
.L_x_1211:
[----:B------:R-:W-:Y:S01]  /*0be0*/  IMAD.SHL.U32 R0, R177, 0x80, RZ ;  /* 0x00000080b1007824 */ /* 0x000fe200078e00ff */
[----:B-----5:R-:W-:-:S04]  /*0bf0*/  @!P3 IADD3 R209, R4, R5, -R210 ;  /* 0x0000000504d1b210 */ /* 0x020fc80007ffe8d2 */
[----:B------:R-:W-:-:S13]  /*0c00*/  ISETP.GT.AND P1, PT, R209, R0, PT ;  /* 0x00000000d100720c */ /* 0x000fda0003f24270 */
[----:B------:R-:W-:Y:S05]  /*0c10*/  @!P1 BRA `(.L_x_1212) ;  /* 0x00000088003c9947 */ /* 0x000fea0003800000 */
[----:B--2---:R-:W2:Y:S01]  /*0c20*/  LDC R8, c[0x0][0x278] ;  /* 0x00009e00ff087b82 */ /* 0x004ea20000000800 */
[----:B------:R-:W-:Y:S01]  /*0c30*/  ISETP.NE.AND P1, PT, R211, -0x1, PT ;  /* 0xffffffffd300780c */ /* 0x000fe20003f25270 */
[C---:B------:R-:W-:Y:S01]  /*0c40*/  IMAD.SHL.U32 R38, R174.reuse, 0x80, RZ ;  /* 0x00000080ae267824 */ /* 0x040fe200078e00ff */
[----:B------:R-:W-:Y:S01]  /*0c50*/  SHF.L.U64.HI R12, R174, 0x7, R2 ;  /* 0x00000007ae0c7819 */ /* 0x000fe20000010202 */
[----:B------:R-:W-:Y:S01]  /*0c60*/  ULDC UR18, c[0x0][0x2dc] ;  /* 0x0000b70000127ab9 */ /* 0x000fe20000000800 */
[----:B------:R-:W-:Y:S01]  /*0c70*/  ISETP.NE.AND P2, PT, R20, -0x1, PT ;  /* 0xffffffff1400780c */ /* 0x000fe20003f45270 */
[----:B------:R-:W-:Y:S01]  /*0c80*/  ULDC UR14, c[0x0][0x270] ;  /* 0x00009c00000e7ab9 */ /* 0x000fe20000000800 */
[----:B------:R-:W-:Y:S01]  /*0c90*/  SEL R38, R38, RZ, P0 ;  /* 0x000000ff26267207 */ /* 0x000fe20000000000 */
[----:B------:R-:W3:Y:S01]  /*0ca0*/  LDC.64 R4, c[0x0][0x228] ;  /* 0x00008a00ff047b82 */ /* 0x000ee20000000a00 */
[----:B------:R-:W-:Y:S01]  /*0cb0*/  SEL R12, R12, RZ, P0 ;  /* 0x000000ff0c0c7207 */ /* 0x000fe20000000000 */
[----:B------:R-:W-:Y:S01]  /*0cc0*/  UIMAD.WIDE UR8, UR18, UR14, URZ ;  /* 0x0000000e120872a5 */ /* 0x000fe2000f8e023f */
[----:B------:R-:W4:Y:S01]  /*0cd0*/  S2R R27, SR_CTAID.X ;  /* 0x00000000001b7919 */ /* 0x000f220000002500 */
[----:B------:R-:W-:-:S04]  /*0ce0*/  SHF.R.S32.HI R179, RZ, 0x1f, R178 ;  /* 0x0000001fffb37819 */ /* 0x000fc800000114b2 */
[----:B------:R-:W5:Y:S01]  /*0cf0*/  LDC R26, c[0x0][0x2d4] ;  /* 0x0000b500ff1a7b82 */ /* 0x000f620000000800 */
[----:B------:R-:W-:Y:S01]  /*0d00*/  IMAD.WIDE.U32 R36, R20, UR8, RZ ;  /* 0x0000000814247c25 */ /* 0x000fe2000f8e00ff */
[----:B--2---:R-:W-:-:S06]  /*0d10*/  IABS R9, R8 ;  /* 0x0000000800097213 */ /* 0x004fcc0000000000 */
[----:B------:R-:W2:Y:S01]  /*0d20*/  LDC R28, c[0x0][0x2c4] ;  /* 0x0000b100ff1c7b82 */ /* 0x000ea20000000800 */
[----:B------:R-:W1:Y:S01]  /*0d30*/  I2F.RP R10, R9 ;  /* 0x00000009000a7306 */ /* 0x000e620000209400 */
[----:B---3--:R-:W-:-:S06]  /*0d40*/  IMAD R23, R2, R4, RZ ;  /* 0x0000000402177224 */ /* 0x008fcc00078e02ff */
[----:B------:R-:W3:Y:S01]  /*0d50*/  LDC.U8 R33, c[0x0][0x480] ;  /* 0x00012000ff217b82 */ /* 0x000ee20000000000 */
[----:B------:R-:W-:-:S04]  /*0d60*/  IMAD.WIDE.U32 R24, R174, R4, RZ ;  /* 0x00000004ae187225 */ /* 0x000fc800078e00ff */
[C---:B------:R-:W-:Y:S01]  /*0d70*/  IMAD R23, R174.reuse, R5, R23 ;  /* 0x00000005ae177224 */ /* 0x040fe200078e0217 */
[----:B-----5:R-:W-:Y:S02]  /*0d80*/  SHF.R.S32.HI R32, RZ, 0x1f, R26 ;  /* 0x0000001fff207819 */ /* 0x020fe4000001141a */
[----:B------:R-:W5:Y:S01]  /*0d90*/  LDC.U8 R5, c[0x0][0x3d8] ;  /* 0x0000f600ff057b82 */ /* 0x000f620000000000 */
[----:B------:R-:W-:Y:S01]  /*0da0*/  IMAD.WIDE.U32 R40, R174, R26, RZ ;  /* 0x0000001aae287225 */ /* 0x000fe200078e00ff */
[----:B-1----:R-:W1:Y:S01]  /*0db0*/  MUFU.RCP R10, R10 ;  /* 0x0000000a000a7308 */ /* 0x002e620000001000 */
[----:B------:R-:W-:Y:S02]  /*0dc0*/  IADD3 R23, R25, R23, RZ ;  /* 0x0000001719177210 */ /* 0x000fe40007ffe0ff */
[----:B------:R-:W-:Y:S02]  /*0dd0*/  IMAD R32, R32, R174, RZ ;  /* 0x000000ae20207224 */ /* 0x000fe400078e02ff */
[----:B------:R-:W-:-:S02]  /*0de0*/  IMAD R25, R40, UR9, RZ ;  /* 0x0000000928197c24 */ /* 0x000fc4000f8e02ff */
[----:B------:R-:W-:-:S04]  /*0df0*/  IMAD R32, R2, R26, R32 ;  /* 0x0000001a02207224 */ /* 0x000fc800078e0220 */
[----:B------:R-:W-:Y:S02]  /*0e00*/  IMAD.IADD R32, R41, 0x1, R32 ;  /* 0x0000000129207824 */ /* 0x000fe400078e0220 */
[----:B------:R-:W-:Y:S01]  /*0e10*/  IMAD.WIDE.U32 R40, R40, UR8, RZ ;  /* 0x0000000828287c25 */ /* 0x000fe2000f8e00ff */
[----:B-1----:R-:W-:-:S03]  /*0e20*/  IADD3 R10, R10, 0xffffffe, RZ ;  /* 0x0ffffffe0a0a7810 */ /* 0x002fc60007ffe0ff */
[----:B------:R-:W-:Y:S01]  /*0e30*/  IMAD R25, R32, UR8, R25 ;  /* 0x0000000820197c24 */ /* 0x000fe2000f8e0219 */
[----:B------:R-:W1:Y:S01]  /*0e40*/  F2I.FTZ.U32.TRUNC.NTZ R11, R10 ;  /* 0x0000000a000b7305 */ /* 0x000e62000021f000 */
[----:B-----5:R-:W-:-:S03]  /*0e50*/  ISETP.NE.AND P3, PT, R5, RZ, PT ;  /* 0x000000ff0500720c */ /* 0x020fc60003f65270 */
[----:B------:R-:W-:-:S10]  /*0e60*/  IADD3 R25, R41, R25, RZ ;  /* 0x0000001929197210 */ /* 0x000fd40007ffe0ff */
[----:B------:R-:W5:Y:S01]  /*0e70*/  @P3 LDC R30, c[0x0][0x2e4] ;  /* 0x0000b900ff1e3b82 */ /* 0x000f620000000800 */
[----:B-1----:R-:W-:Y:S01]  /*0e80*/  IMAD.MOV R6, RZ, RZ, -R11 ;  /* 0x000000ffff067224 */ /* 0x002fe200078e0a0b */
[----:B------:R-:W-:-:S03]  /*0e90*/  MOV R10, RZ ;  /* 0x000000ff000a7202 */ /* 0x000fc60000000f00 */
[----:B------:R-:W-:Y:S01]  /*0ea0*/  IMAD R7, R6, R9, RZ ;  /* 0x0000000906077224 */ /* 0x000fe200078e02ff */
[----:B------:R-:W-:-:S03]  /*0eb0*/  IABS R6, R178 ;  /* 0x000000b200067213 */ /* 0x000fc60000000000 */
[----:B------:R-:W-:-:S04]  /*0ec0*/  IMAD.HI.U32 R7, R11, R7, R10 ;  /* 0x000000070b077227 */ /* 0x000fc800078e000a */
[----:B------:R-:W-:Y:S02]  /*0ed0*/  VIADD R10, R190, 0x3f ;  /* 0x0000003fbe0a7836 */ /* 0x000fe40000000000 */
[----:B------:R-:W-:-:S03]  /*0ee0*/  IMAD.HI.U32 R16, R7, R6, RZ ;  /* 0x0000000607107227 */ /* 0x000fc600078e00ff */
[----:B------:R-:W-:Y:S02]  /*0ef0*/  SHF.R.S32.HI R17, RZ, 0x1f, R10 ;  /* 0x0000001fff117819 */ /* 0x000fe4000001140a */
[----:B------:R-:W-:Y:S02]  /*0f00*/  IADD3 R13, -R16, RZ, RZ ;  /* 0x000000ff100d7210 */ /* 0x000fe40007ffe1ff */
[----:B------:R-:W-:Y:S02]  /*0f10*/  LEA.HI R17, R17, R10, RZ, 0x6 ;  /* 0x0000000a11117211 */ /* 0x000fe400078f30ff */
[----:B------:R-:W1:Y:S01]  /*0f20*/  @P1 LDC.64 R10, c[0x0][0x250] ;  /* 0x00009400ff0a1b82 */ /* 0x000e620000000a00 */
[----:B------:R-:W-:Y:S01]  /*0f30*/  IMAD R13, R9, R13, R6 ;  /* 0x0000000d090d7224 */ /* 0x000fe200078e0206 */
[----:B------:R-:W-:-:S04]  /*0f40*/  LOP3.LUT R22, R17, 0xffffffc0, RZ, 0xc0, !PT ;  /* 0xffffffc011167812 */ /* 0x000fc800078ec0ff */
[----:B------:R-:W-:Y:S02]  /*0f50*/  ISETP.GT.U32.AND P4, PT, R9, R13, PT ;  /* 0x0000000d0900720c */ /* 0x000fe40003f84070 */
[----:B------:R-:W4:Y:S01]  /*0f60*/  LDC.64 R6, c[0x0][0x240] ;  /* 0x00009000ff067b82 */ /* 0x000f220000000a00 */
[----:B------:R-:W-:-:S04]  /*0f70*/  IADD3 R22, R22, -0x40, RZ ;  /* 0xffffffc016167810 */ /* 0x000fc80007ffe0ff */
[----:B------:R-:W-:Y:S02]  /*0f80*/  IADD3 R38, P0, R22, R38, RZ ;  /* 0x0000002616267210 */ /* 0x000fe40007f1e0ff */
[----:B------:R-:W-:-:S03]  /*0f90*/  SHF.R.S32.HI R21, RZ, 0x1f, R22 ;  /* 0x0000001fff157819 */ /* 0x000fc60000011416 */
[----:B------:R-:W-:Y:S01]  /*0fa0*/  IMAD R31, R38, UR9, RZ ;  /* 0x00000009261f7c24 */ /* 0x000fe2000f8e02ff */
[-C--:B------:R-:W-:Y:S01]  /*0fb0*/  @!P4 IADD3 R13, R13, -R9.reuse, RZ ;  /* 0x800000090d0dc210 */ /* 0x080fe20007ffe0ff */
[----:B------:R-:W-:Y:S02]  /*0fc0*/  IMAD.X R12, R21, 0x1, R12, P0 ;  /* 0x00000001150c7824 */ /* 0x000fe400000e060c */
[----:B------:R-:W-:Y:S01]  /*0fd0*/  @!P4 VIADD R16, R16, 0x1 ;  /* 0x000000011010c836 */ /* 0x000fe20000000000 */
[----:B------:R-:W-:Y:S01]  /*0fe0*/  ISETP.GE.U32.AND P5, PT, R13, R9, PT ;  /* 0x000000090d00720c */ /* 0x000fe20003fa6070 */
[----:B------:R-:W-:Y:S01]  /*0ff0*/  IMAD R31, R12, UR8, R31 ;  /* 0x000000080c1f7c24 */ /* 0x000fe2000f8e021f */
[----:B------:R-:W-:Y:S01]  /*1000*/  LOP3.LUT R9, R178, R8, RZ, 0x3c, !PT ;  /* 0x00000008b2097212 */ /* 0x000fe200078e3cff */
[----:B------:R-:W2:Y:S01]  /*1010*/  @!P2 LDC.64 R12, c[0x0][0x418] ;  /* 0x00010600ff0cab82 */ /* 0x000ea20000000a00 */
[----:B------:R-:W-:Y:S01]  /*1020*/  ISETP.NE.AND P4, PT, R8, RZ, PT ;  /* 0x000000ff0800720c */ /* 0x000fe20003f85270 */
[----:B------:R-:W-:Y:S01]  /*1030*/  IMAD.WIDE.U32 R38, R38, UR8, RZ ;  /* 0x0000000826267c25 */ /* 0x000fe2000f8e00ff */
[----:B------:R-:W-:-:S03]  /*1040*/  ISETP.GE.AND P0, PT, R9, RZ, PT ;  /* 0x000000ff0900720c */ /* 0x000fc60003f06270 */
[----:B----4-:R-:W-:-:S04]  /*1050*/  IMAD.WIDE.U32 R14, R20, R6, RZ ;  /* 0x00000006140e7225 */ /* 0x010fc800078e00ff */
[----:B------:R-:W-:Y:S01]  /*1060*/  IMAD R4, R20, R7, RZ ;  /* 0x0000000714047224 */ /* 0x000fe200078e02ff */
[----:B------:R-:W-:Y:S02]  /*1070*/  SEL R24, R24, R14, !P2 ;  /* 0x0000000e18187207 */ /* 0x000fe40005000000 */
[----:B------:R-:W-:Y:S02]  /*1080*/  @P5 IADD3 R16, R16, 0x1, RZ ;  /* 0x0000000110105810 */ /* 0x000fe40007ffe0ff */
[----:B------:R-:W-:Y:S02]  /*1090*/  @P2 IADD3 R23, R15, R4, RZ ;  /* 0x000000040f172210 */ /* 0x000fe40007ffe0ff */
[----:B------:R-:W4:Y:S01]  /*10a0*/  @P2 LDC.64 R14, c[0x0][0x420] ;  /* 0x00010800ff0e2b82 */ /* 0x000f220000000a00 */
[----:B------:R-:W-:Y:S01]  /*10b0*/  @P1 IADD3 R4, R210, R211, RZ ;  /* 0x000000d3d2041210 */ /* 0x000fe20007ffe0ff */
[----:B------:R-:W-:Y:S01]  /*10c0*/  @!P0 IMAD.MOV R16, RZ, RZ, -R16 ;  /* 0x000000ffff108224 */ /* 0x000fe200078e0a10 */
[----:B------:R-:W-:-:S02]  /*10d0*/  @!P4 LOP3.LUT R16, RZ, R8, RZ, 0x33, !PT ;  /* 0x00000008ff10c212 */ /* 0x000fc400078e33ff */
[----:B---3--:R-:W-:Y:S01]  /*10e0*/  ISETP.NE.AND P0, PT, R33, RZ, PT ;  /* 0x000000ff2100720c */ /* 0x008fe20003f05270 */
[C---:B-1----:R-:W-:Y:S02]  /*10f0*/  @P1 IMAD R18, R4.reuse, R11, RZ ;  /* 0x0000000b04121224 */ /* 0x042fe400078e02ff */
[----:B------:R-:W-:Y:S01]  /*1100*/  @P1 IMAD.WIDE.U32 R4, R4, R10, RZ ;  /* 0x0000000a04041225 */ /* 0x000fe200078e00ff */
[----:B------:R-:W1:Y:S03]  /*1110*/  LDC.64 R8, c[0x0][0x488] ;  /* 0x00012200ff087b82 */ /* 0x000e660000000a00 */
[----:B--2---:R-:W-:Y:S01]  /*1120*/  @!P2 IMAD R29, R2, R12, RZ ;  /* 0x0000000c021da224 */ /* 0x004fe200078e02ff */
[----:B------:R-:W-:Y:S01]  /*1130*/  @P1 IADD3 R18, R5, R18, RZ ;  /* 0x0000001205121210 */ /* 0x000fe20007ffe0ff */
[----:B------:R-:W-:Y:S01]  /*1140*/  @!P2 IMAD.WIDE.U32 R42, R174, R12, RZ ;  /* 0x0000000cae2aa225 */ /* 0x000fe200078e00ff */
[----:B------:R-:W-:-:S02]  /*1150*/  @P1 MOV R19, R4 ;  /* 0x0000000400131202 */ /* 0x000fc40000000f00 */
[----:B------:R-:W2:Y:S01]  /*1160*/  @P1 LDC.64 R4, c[0x0][0x248] ;  /* 0x00009200ff041b82 */ /* 0x000ea20000000a00 */
[----:B------:R-:W-:Y:S01]  /*1170*/  @!P2 IMAD R13, R174, R13, R29 ;  /* 0x0000000dae0da224 */ /* 0x000fe200078e021d */
[----:B------:R-:W-:Y:S01]  /*1180*/  SEL R12, R40, R36, !P2 ;  /* 0x00000024280c7207 */ /* 0x000fe20005000000 */
[----:B------:R-:W-:Y:S02]  /*1190*/  IMAD R36, R178, UR18, RZ ;  /* 0x00000012b2247c24 */ /* 0x000fe4000f8e02ff */
[----:B----4-:R-:W-:-:S04]  /*11a0*/  @P2 IMAD.WIDE.U32 R34, R20, R14, RZ ;  /* 0x0000000e14222225 */ /* 0x010fc800078e00ff */
[----:B------:R-:W-:Y:S01]  /*11b0*/  @P2 IMAD R29, R20, R15, R35 ;  /* 0x0000000f141d2224 */ /* 0x000fe200078e0223 */
[----:B------:R-:W-:Y:S01]  /*11c0*/  @!P2 IADD3 R29, R43, R13, RZ ;  /* 0x0000000d2b1da210 */ /* 0x000fe20007ffe0ff */
[----:B------:R-:W-:Y:S02]  /*11d0*/  @P3 IMAD R15, R174, R28, RZ ;  /* 0x0000001cae0f3224 */ /* 0x000fe400078e02ff */
[----:B------:R-:W-:Y:S01]  /*11e0*/  @P2 IMAD.MOV.U32 R32, RZ, RZ, R34 ;  /* 0x000000ffff202224 */ /* 0x000fe200078e0022 */
[----:B------:R-:W-:Y:S01]  /*11f0*/  @!P2 MOV R32, R42 ;  /* 0x0000002a0020a202 */ /* 0x000fe20000000f00 */
[----:B-1----:R-:W-:Y:S01]  /*1200*/  IMAD.WIDE.U32 R34, R27, R8, RZ ;  /* 0x000000081b227225 */ /* 0x002fe200078e00ff */
[----:B------:R-:W-:-:S03]  /*1210*/  @P3 SEL R15, R15, R20, !P2 ;  /* 0x000000140f0f3207 */ /* 0x000fc60005000000 */
[----:B------:R-:W-:Y:S01]  /*1220*/  @P1 IMAD.IADD R8, R210, 0x1, R211 ;  /* 0x00000001d2081824 */ /* 0x000fe200078e02d3 */
[----:B------:R-:W-:Y:S01]  /*1230*/  SEL R34, R34, RZ, P0 ;  /* 0x000000ff22227207 */ /* 0x000fe20000000000 */
[----:B------:R-:W-:Y:S01]  /*1240*/  IMAD R9, R27, R9, R35 ;  /* 0x000000091b097224 */ /* 0x000fe200078e0223 */
[----:B------:R-:W-:Y:S01]  /*1250*/  SHF.R.S32.HI R35, RZ, 0x1f, R36 ;  /* 0x0000001fff237819 */ /* 0x000fe20000011424 */
[----:B------:R-:W-:Y:S02]  /*1260*/  IMAD R14, R20, UR9, RZ ;  /* 0x00000009140e7c24 */ /* 0x000fe4000f8e02ff */
[----:B------:R-:W-:Y:S01]  /*1270*/  @!P3 IMAD R13, R174, UR14, R178 ;  /* 0x0000000eae0dbc24 */ /* 0x000fe2000f8e02b2 */
[----:B------:R-:W-:Y:S01]  /*1280*/  SEL R33, R9, RZ, P0 ;  /* 0x000000ff09217207 */ /* 0x000fe20000000000 */
[C---:B--2---:R-:W-:Y:S01]  /*1290*/  @P1 IMAD R27, R8.reuse, R5, RZ ;  /* 0x00000005081b1224 */ /* 0x044fe200078e02ff */
[----:B------:R-:W-:Y:S01]  /*12a0*/  @P2 IADD3 R25, R37, R14, RZ ;  /* 0x0000000e25192210 */ /* 0x000fe20007ffe0ff */
[----:B------:R-:W-:-:S04]  /*12b0*/  @P1 IMAD.WIDE.U32 R40, R8, R4, RZ ;  /* 0x0000000408281225 */ /* 0x000fc800078e00ff */
[----:B-----5:R-:W-:Y:S01]  /*12c0*/  @P3 IMAD R30, R178, R30, R15 ;  /* 0x0000001eb21e3224 */ /* 0x020fe200078e020f */
[----:B------:R-:W-:Y:S01]  /*12d0*/  SHF.R.S32.HI R15, RZ, 0x1f, R0 ;  /* 0x0000001fff0f7819 */ /* 0x000fe20000011400 */
[----:B------:R-:W-:Y:S01]  /*12e0*/  @!P3 IMAD R30, R13, R28, RZ ;  /* 0x0000001c0d1eb224 */ /* 0x000fe200078e02ff */
        /* <DEDUP_REMOVED lines=15> */
.L_x_1213:
        /* <DEDUP_REMOVED lines=13> */
.L_x_1214:
        /* <DEDUP_REMOVED lines=10> */
.L_x_1215:
[----:B------:R-:W-:-:S04]  /*1550*/  IMAD R8, R174, UR14, R178 ;  /* 0x0000000eae087c24 */ /* 0x000fc8000f8e02b2 */
[----:B------:R-:W-:-:S07]  /*1560*/  IMAD R26, R8, R26, RZ ;  /* 0x0000001a081a7224 */ /* 0x000fce00078e02ff */
.L_x_1216:
[----:B------:R-:W1:Y:S01]  /*1570*/  S2R R13, SR_TID.X ;  /* 0x00000000000d7919 */ /* 0x000e620000002100 */
[----:B------:R-:W2:Y:S01]  /*1580*/  LDC.64 R8, c[0x0][0x420] ;  /* 0x00010800ff087b82 */ /* 0x000ea20000000a00 */
[----:B------:R-:W-:Y:S01]  /*1590*/  UIMAD UR18, UR18, UR14, URZ ;  /* 0x0000000e121272a4 */ /* 0x000fe2000f8e023f */
[----:B------:R-:W-:Y:S01]  /*15a0*/  IADD3 R40, P1, R172, R32, RZ ;  /* 0x00000020ac287210 */ /* 0x000fe20007f3e0ff */
[C---:B------:R-:W-:Y:S01]  /*15b0*/  IMAD.IADD R26, R22.reuse, 0x1, R26 ;  /* 0x00000001161a7824 */ /* 0x040fe200078e021a */
[----:B------:R-:W-:Y:S01]  /*15c0*/  SHF.R.S32.HI R173, RZ, 0x1f, R172 ;  /* 0x0000001fffad7819 */ /* 0x000fe200000114ac */
[----:B------:R-:W-:Y:S01]  /*15d0*/  USHF.L.U32 UR17, UR18, 0x6, URZ ;  /* 0x0000000612117899 */ /* 0x000fe2000800063f */
[----:B------:R-:W-:Y:S01]  /*15e0*/  SHF.R.S32.HI R20, RZ, 0x1f, R171 ;  /* 0x0000001fff147819 */ /* 0x000fe200000114ab */
[----:B------:R-:W-:Y:S01]  /*15f0*/  ULDC.64 UR12, c[0x0][0x210] ;  /* 0x00008400000c7ab9 */ /* 0x000fe20000000a00 */
[----:B------:R-:W-:Y:S01]  /*1600*/  IADD3 R30, R22, R30, RZ ;  /* 0x0000001e161e7210 */ /* 0x000fe20007ffe0ff */
[----:B------:R-:W-:Y:S01]  /*1610*/  USHF.R.S32.HI UR8, URZ, 0x1f, UR17 ;  /* 0x0000001f3f087899 */ /* 0x000fe20008011411 */
[----:B------:R-:W-:Y:S01]  /*1620*/  IMAD.X R41, R173, 0x1, R29, P1 ;  /* 0x00000001ad297824 */ /* 0x000fe200008e061d */
[----:B------:R-:W-:Y:S01]  /*1630*/  IADD3 R38, P4, P3, R38, UR17, R36 ;  /* 0x0000001126267c10 */ /* 0x000fe2000fb9e024 */
[----:B------:R-:W3:Y:S01]  /*1640*/  LDC.64 R218, c[0x0][0x2b0] ;  /* 0x0000ac00ffda7b82 */ /* 0x000ee20000000a00 */
[----:B------:R-:W-:Y:S01]  /*1650*/  ULDC.64 UR10, c[0x0][0x3e0] ;  /* 0x0000f800000a7ab9 */ /* 0x000fe20000000a00 */
[----:B------:R-:W-:Y:S01]  /*1660*/  BSSY B1, `(.L_x_1212) ;  /* 0x00007ea000017945 */ /* 0x000fe20003800000 */
[----:B------:R-:W-:Y:S01]  /*1670*/  IADD3.X R31, R31, UR8, R35, P4, P3 ;  /* 0x000000081f1f7c10 */ /* 0x000fe2000a7e6423 */
[----:B------:R-:W-:Y:S01]  /*1680*/  ULDC.64 UR8, c[0x0][0x428] ;  /* 0x00010a0000087ab9 */ /* 0x000fe20000000a00 */
[----:B------:R-:W-:-:S02]  /*1690*/  IADD3 R34, P2, P1, R34, R38, R12 ;  /* 0x0000002622227210 */ /* 0x000fc4000795e00c */
[----:B------:R-:W-:Y:S02]  /*16a0*/  IADD3 R29, P3, R171, R22, RZ ;  /* 0x00000016ab1d7210 */ /* 0x000fe40007f7e0ff */
[----:B------:R-:W-:Y:S02]  /*16b0*/  IADD3.X R25, R33, R31, R25, P2, P1 ;  /* 0x0000001f21197210 */ /* 0x000fe400017e2419 */
[----:B------:R-:W4:Y:S01]  /*16c0*/  LDC.64 R32, c[0x0][0x478] ;  /* 0x00011e00ff207b82 */ /* 0x000f220000000a00 */
        /* <DEDUP_REMOVED lines=8> */
[-C--:B------:R-:W-:Y:S01]  /*1750*/  LEA.HI R222, R12, R13.reuse, RZ, 0x5 ;  /* 0x0000000d0cde7211 */ /* 0x080fe200078f28ff */
[----:B------:R-:W-:Y:S02]  /*1760*/  IMAD.MOV.U32 R36, RZ, RZ, R40 ;  /* 0x000000ffff247224 */ /* 0x000fe400078e0028 */
[----:B------:R-:W-:Y:S01]  /*1770*/  IMAD R21, R179, UR8, RZ ;  /* 0x00000008b3157c24 */ /* 0x000fe2000f8e02ff */
[----:B------:R-:W-:Y:S01]  /*1780*/  LOP3.LUT R220, R222, 0xffffffe0, RZ, 0xc0, !PT ;  /* 0xffffffe0dedc7812 */ /* 0x000fe200078ec0ff */
[-C--:B------:R-:W-:Y:S01]  /*1790*/  IMAD R22, R22, R6.reuse, RZ ;  /* 0x0000000616167224 */ /* 0x080fe200078e02ff */
[----:B------:R-:W-:Y:S01]  /*17a0*/  SHF.R.S32.HI R222, RZ, 0x5, R222 ;  /* 0x00000005ffde7819 */ /* 0x000fe200000114de */
[----:B------:R-:W-:Y:S01]  /*17b0*/  IMAD.WIDE.U32 R40, R29, R6, R172 ;  /* 0x000000061d287225 */ /* 0x000fe200078e00ac */
[----:B------:R-:W-:-:S03]  /*17c0*/  IADD3 R220, -R220, R13, RZ ;  /* 0x0000000ddcdc7210 */ /* 0x000fc60007ffe1ff */
[C---:B------:R-:W-:Y:S02]  /*17d0*/  IMAD R21, R178.reuse, UR9, R21 ;  /* 0x00000009b2157c24 */ /* 0x040fe4000f8e0215 */
[----:B------:R-:W-:Y:S02]  /*17e0*/  IMAD R22, R29, R7, R22 ;  /* 0x000000071d167224 */ /* 0x000fe400078e0216 */
[----:B------:R-:W-:Y:S01]  /*17f0*/  IMAD.WIDE.U32 R38, R178, UR8, R36 ;  /* 0x00000008b2267c25 */ /* 0x000fe2000f8e0024 */
[----:B------:R-:W-:Y:S01]  /*1800*/  IADD3 R36, P2, R24, R40, RZ ;  /* 0x0000002818247210 */ /* 0x000fe20007f5e0ff */
[----:B------:R-:W-:Y:S02]  /*1810*/  ULDC.64 UR8, c[0x0][0x258] ;  /* 0x0000960000087ab9 */ /* 0x000fe40000000a00 */
[----:B------:R-:W-:Y:S01]  /*1820*/  IMAD.IADD R39, R39, 0x1, R21 ;  /* 0x0000000127277824 */ /* 0x000fe200078e0215 */
[----:B------:R-:W-:Y:S01]  /*1830*/  IADD3.X R37, R23, R41, R22, P2, !PT ;  /* 0x0000002917257210 */ /* 0x000fe200017fe416 */
[----:B------:R-:W-:-:S02]  /*1840*/  IMAD R222, R222, UR18, R220 ;  /* 0x00000012dede7c24 */ /* 0x000fc4000f8e02dc */
[----:B------:R-:W-:Y:S02]  /*1850*/  IMAD R21, R179, UR8, RZ ;  /* 0x00000008b3157c24 */ /* 0x000fe4000f8e02ff */
[----:B------:R-:W-:Y:S01]  /*1860*/  IMAD R22, R20, R8, RZ ;  /* 0x0000000814167224 */ /* 0x000fe200078e02ff */
[----:B------:R-:W-:Y:S01]  /*1870*/  IADD3 R34, P1, R222, R34, RZ ;  /* 0x00000022de227210 */ /* 0x000fe20007f3e0ff */
[C---:B------:R-:W-:Y:S02]  /*1880*/  IMAD R23, R178.reuse, UR9, R21 ;  /* 0x00000009b2177c24 */ /* 0x040fe4000f8e0215 */
[----:B------:R-:W-:Y:S01]  /*1890*/  IMAD.WIDE.U32 R36, R178, UR8, R36 ;  /* 0x00000008b2247c25 */ /* 0x000fe2000f8e0024 */
[----:B------:R-:W-:Y:S01]  /*18a0*/  ULDC.64 UR8, c[0x0][0x400] ;  /* 0x0001000000087ab9 */ /* 0x000fe20000000a00 */
[----:B------:R-:W-:Y:S02]  /*18b0*/  LEA.HI.X.SX32 R222, R222, R25, 0x1, P1 ;  /* 0x00000019dede7211 */ /* 0x000fe400008f0eff */
[C---:B------:R-:W-:Y:S01]  /*18c0*/  IMAD R21, R171.reuse, R9, R22 ;  /* 0x00000009ab157224 */ /* 0x040fe200078e0216 */
[----:B------:R-:W-:Y:S01]  /*18d0*/  LEA R216, P3, R36, UR12, 0x1 ;  /* 0x0000000c24d87c11 */ /* 0x000fe2000f8608ff */
[----:B------:R-:W-:Y:S01]  /*18e0*/  IMAD.WIDE.U32 R38, R171, R8, R38 ;  /* 0x00000008ab267225 */ /* 0x000fe200078e0026 */
[----:B------:R-:W-:-:S03]  /*18f0*/  LEA R213, P1, R34, UR8, 0x2 ;  /* 0x0000000822d57c11 */ /* 0x000fc6000f8210ff */
[----:B------:R-:W-:Y:S01]  /*1900*/  IMAD.IADD R22, R37, 0x1, R23 ;  /* 0x0000000125167824 */ /* 0x000fe200078e0217 */
[----:B------:R-:W-:Y:S01]  /*1910*/  IADD3 R21, R39, R21, RZ ;  /* 0x0000001527157210 */ /* 0x000fe20007ffe0ff */
[----:B---3--:R-:W-:Y:S01]  /*1920*/  IMAD.WIDE R218, R30, 0x4, R218 ;  /* 0x000000041eda7825 */ /* 0x008fe200078e02da */
[----:B------:R-:W-:Y:S02]  /*1930*/  LEA R214, P2, R38, UR10, 0x1 ;  /* 0x0000000a26d67c11 */ /* 0x000fe4000f8408ff */
[----:B------:R-:W-:Y:S01]  /*1940*/  LEA.HI.X R217, R36, UR13, R22, 0x1, P3 ;  /* 0x0000000d24d97c11 */ /* 0x000fe200098f0c16 */
[----:B----4-:R-:W-:Y:S01]  /*1950*/  IMAD.WIDE R22, R26, 0x4, R32 ;  /* 0x000000041a167825 */ /* 0x010fe200078e0220 */
[----:B------:R-:W-:Y:S02]  /*1960*/  LEA.HI.X R222, R34, UR9, R222, 0x2, P1 ;  /* 0x0000000922de7c11 */ /* 0x000fe400088f14de */
[----:B------:R-:W-:Y:S01]  /*1970*/  LEA.HI.X R215, R38, UR11, R21, 0x1, P2 ;  /* 0x0000000b26d77c11 */ /* 0x000fe200090f0c15 */
[----:B------:R-:W-:Y:S06]  /*1980*/  @!P4 BRA `(.L_x_1217) ;  /* 0x0000006c00f0c947 */ /* 0x000fec0003800000 */
[----:B------:R-:W-:Y:S01]  /*1990*/  IMAD R24, R177, -0x80, R209 ;  /* 0xffffff80b1187824 */ /* 0x000fe200078e02d1 */
[----:B------:R-:W-:Y:S01]  /*19a0*/  @P0 BAR.SYNC.DEFER_BLOCKING 0x0 ;  /* 0x0000000000000b1d */ /* 0x000fe20000010000 */
[C---:B------:R-:W-:Y:S02]  /*19b0*/  VIADD R17, R171.reuse, 0x40 ;  /* 0x00000040ab117836 */ /* 0x040fe40000000000 */
[C---:B------:R-:W-:Y:S01]  /*19c0*/  IMAD.WIDE.U32 R30, R0.reuse, R10, R172 ;  /* 0x0000000a001e7225 */ /* 0x040fe200078e00ac */
        /* <DEDUP_REMOVED lines=11> */
[----:B------:R-:W-:Y:S01]  /*1a80*/  IADD3.X R31, R18, R31, R19, P1, !PT ;  /* 0x0000001f121f7210 */ /* 0x000fe20000ffe413 */
[----:B------:R-:W-:Y:S01]  /*1a90*/  IMAD R19, R15, R4, RZ ;  /* 0x000000040f137224 */ /* 0x000fe200078e02ff */
[----:B------:R-:W-:-:S02]  /*1aa0*/  P2R R18, PR, RZ, 0x4 ;  /* 0x00000004ff127803 */ /* 0x000fc40000000000 */
[----:B------:R-:W-:Y:S01]  /*1ab0*/  LEA R15, R176, UR6, 0x1 ;  /* 0x00000006b00f7c11 */ /* 0x000fe2000f8e08ff */
[----:B------:R-:W-:Y:S01]  /*1ac0*/  IMAD R19, R0, R5, R19 ;  /* 0x0000000500137224 */ /* 0x000fe200078e0213 */
[----:B------:R-:W-:Y:S01]  /*1ad0*/  ISETP.NE.AND P1, PT, R18, RZ, PT ;  /* 0x000000ff1200720c */ /* 0x000fe20003f25270 */
[----:B------:R-:W-:Y:S01]  /*1ae0*/  IMAD.WIDE.U32 R30, R16, UR8, R30 ;  /* 0x00000008101e7c25 */ /* 0x000fe2000f8e001e */
[----:B------:R-:W-:Y:S02]  /*1af0*/  ISETP.GE.AND P4, PT, R25, R24, PT ;  /* 0x000000181900720c */ /* 0x000fe40003f86270 */
[-C--:B------:R-:W-:Y:S01]  /*1b00*/  ISETP.GE.AND P2, PT, R21, R17.reuse, PT ;  /* 0x000000111500720c */ /* 0x080fe20003f46270 */
[----:B------:R-:W-:Y:S01]  /*1b10*/  IMAD.WIDE.U32 R24, R0, R4, R172 ;  /* 0x0000000400187225 */ /* 0x000fe200078e00ac */
[----:B------:R-:W-:-:S03]  /*1b20*/  ISETP.GE.AND P3, PT, R171, R17, PT ;  /* 0x00000011ab00720c */ /* 0x000fc60003f66270 */
[----:B------:R-:W-:Y:S01]  /*1b30*/  IMAD R21, R14, UR8, RZ ;  /* 0x000000080e157c24 */ /* 0x000fe2000f8e02ff */
[----:B------:R-:W-:Y:S02]  /*1b40*/  IADD3 R28, P0, R28, R24, RZ ;  /* 0x000000181c1c7210 */ /* 0x000fe40007f1e0ff */
[----:B------:R-:W-:Y:S01]  /*1b50*/  LEA.HI R24, R208, R208, RZ, 0x1 ;  /* 0x000000d0d0187211 */ /* 0x000fe200078f08ff */
[----:B------:R1:W-:Y:S01]  /*1b60*/  @P1 STS.128 [R15+0xa000], RZ ;  /* 0x00a000ff0f001388 */ /* 0x0003e20000000c00 */
[----:B------:R-:W-:Y:S01]  /*1b70*/  IMAD R21, R16, UR9, R21 ;  /* 0x0000000910157c24 */ /* 0x000fe2000f8e0215 */
[----:B------:R-:W-:Y:S02]  /*1b80*/  IADD3.X R29, R27, R25, R19, P0, !PT ;  /* 0x000000191b1d7210 */ /* 0x000fe400007fe413 */
[----:B------:R-:W-:Y:S01]  /*1b90*/  LOP3.LUT R24, R24, 0xfffffffe, RZ, 0xc0, !PT ;  /* 0xfffffffe18187812 */ /* 0x000fe200078ec0ff */
[----:B------:R-:W-:Y:S01]  /*1ba0*/  IMAD.IADD R21, R31, 0x1, R21 ;  /* 0x000000011f157824 */ /* 0x000fe200078e0215 */
[----:B------:R-:W-:Y:S06]  /*1bb0*/  @P1 BRA `(.L_x_1219) ;  /* 0x0000000000441947 */ /* 0x000fec0003800000 */
[----:B------:R-:W-:Y:S02]  /*1bc0*/  ULDC UR8, c[0x0][0x2d0] ;  /* 0x0000b40000087ab9 */ /* 0x000fe40000000800 */
[----:B------:R-:W-:-:S13]  /*1bd0*/  ISETP.GE.AND P0, PT, R172, UR8, PT ;  /* 0x00000008ac007c0c */ /* 0x000fda000bf06270 */
[----:B------:R2:W-:Y:S01]  /*1be0*/  @P0 STS.128 [R15+0xa000], RZ ;  /* 0x00a000ff0f000388 */ /* 0x0005e20000000c00 */
[----:B------:R-:W-:Y:S05]  /*1bf0*/  @P0 BRA `(.L_x_1219) ;  /* 0x0000000000340947 */ /* 0x000fea0003800000 */
        /* <DEDUP_REMOVED lines=13> */
.L_x_1219:
[----:B------:R-:W-:Y:S05]  /*1cd0*/  BSYNC B0 ;  /* 0x0000000000007941 */ /* 0x000fea0003800000 */
.L_x_1218:
        /* <DEDUP_REMOVED lines=22> */
.L_x_1221:
[----:B------:R-:W-:Y:S05]  /*1e40*/  BSYNC B0 ;  /* 0x0000000000007941 */ /* 0x000fea0003800000 */
.L_x_1220:
        /* <DEDUP_REMOVED lines=22> */
.L_x_1223:
[----:B------:R-:W-:Y:S05]  /*1fb0*/  BSYNC B0 ;  /* 0x0000000000007941 */ /* 0x000fea0003800000 */
.L_x_1222:
        /* <DEDUP_REMOVED lines=22> */
.L_x_1225:
[----:B------:R-:W-:Y:S05]  /*2120*/  BSYNC B0 ;  /* 0x0000000000007941 */ /* 0x000fea0003800000 */
.L_x_1224:
        /* <DEDUP_REMOVED lines=13> */
.L_x_1227:
[----:B------:R-:W-:Y:S05]  /*2200*/  BSYNC B0 ;  /* 0x0000000000007941 */ /* 0x000fea0003800000 */
.L_x_1226:
        /* <DEDUP_REMOVED lines=17> */
.L_x_1229:
[----:B------:R-:W-:Y:S05]  /*2320*/  BSYNC B0 ;  /* 0x0000000000007941 */ /* 0x000fea0003800000 */
.L_x_1228:
        /* <DEDUP_REMOVED lines=17> */
.L_x_1231:
[----:B------:R-:W-:Y:S05]  /*2440*/  BSYNC B0 ;  /* 0x0000000000007941 */ /* 0x000fea0003800000 */
.L_x_1230:
        /* <DEDUP_REMOVED lines=19> */
.L_x_1233:
[----:B------:R-:W-:Y:S05]  /*2580*/  BSYNC B0 ;  /* 0x0000000000007941 */ /* 0x000fea0003800000 */
.L_x_1232:
        /* <DEDUP_REMOVED lines=26> */
.L_x_1235:
[----:B------:R-:W-:Y:S05]  /*2730*/  BSYNC B0 ;  /* 0x0000000000007941 */ /* 0x000fea0003800000 */
.L_x_1234:
        /* <DEDUP_REMOVED lines=22> */
.L_x_1237:
[----:B------:R-:W-:Y:S05]  /*28a0*/  BSYNC B0 ;  /* 0x0000000000007941 */ /* 0x000fea0003800000 */
.L_x_1236:
        /* <DEDUP_REMOVED lines=22> */
.L_x_1239:
[----:B------:R-:W-:Y:S05]  /*2a10*/  BSYNC B0 ;  /* 0x0000000000007941 */ /* 0x000fea0003800000 */
.L_x_1238:
        /* <DEDUP_REMOVED lines=22> */
.L_x_1241:
[----:B------:R-:W-:Y:S05]  /*2b80*/  BSYNC B0 ;  /* 0x0000000000007941 */ /* 0x000fea0003800000 */
.L_x_1240:
[----:B------:R-:W-:Y:S01]  /*2b90*/  ULDC.64 UR8, c[0x0][0x3c8] ;  /* 0x0000f20000087ab9 */ /* 0x000fe20000000a00 */
[C---:B------:R-:W-:Y:S01]  /*2ba0*/  VIADD R6, R175.reuse, 0x8 ;  /* 0x00000008af067836 */ /* 0x040fe20000000000 */
[----:B------:R-:W-:Y:S01]  /*2bb0*/  ISETP.NE.U32.AND P6, PT, RZ, UR8, PT ;  /* 0x00000008ff007c0c */ /* 0x000fe2000bfc5070 */
[----:B------:R-:W0:Y:S01]  /*2bc0*/  LDGDEPBAR ;  /* 0x00000000000079af */ /* 0x000e220000000000 */
[C---:B------:R-:W-:Y:S01]  /*2bd0*/  VIADD R7, R175.reuse, 0x20 ;  /* 0x00000020af077836 */ /* 0x040fe20000000000 */
[CC--:B------:R-:W-:Y:S01]  /*2be0*/  ISETP.GE.AND P0, PT, R175.reuse, R17.reuse, PT ;  /* 0x00000011af00720c */ /* 0x0c0fe20003f06270 */
[----:B------:R-:W-:Y:S01]  /*2bf0*/  IMAD.MOV.U32 R205, RZ, RZ, 0x7f800000 ;  /* 0x7f800000ffcd7424 */ /* 0x000fe200078e00ff */
[----:B------:R-:W-:Y:S01]  /*2c00*/  ISETP.NE.AND.EX P6, PT, RZ, UR9, PT, P6 ;  /* 0x00000009ff007c0c */ /* 0x000fe2000bfc5360 */
[----:B------:R-:W-:Y:S01]  /*2c10*/  IMAD.MOV.U32 R204, RZ, RZ, 0x7f800000 ;  /* 0x7f800000ffcc7424 */ /* 0x000fe200078e00ff */
[-C--:B------:R-:W-:Y:S01]  /*2c20*/  ISETP.GE.AND P4, PT, R6, R17.reuse, PT ;  /* 0x000000110600720c */ /* 0x080fe20003f86270 */
[----:B------:R-:W-:Y:S01]  /*2c30*/  VIADD R6, R175, 0x28 ;  /* 0x00000028af067836 */ /* 0x000fe20000000000 */
[-C--:B------:R-:W-:Y:S01]  /*2c40*/  ISETP.GE.AND P3, PT, R7, R17.reuse, PT ;  /* 0x000000110700720c */ /* 0x080fe20003f66270 */
[----:B------:R-:W-:Y:S01]  /*2c50*/  IMAD.MOV.U32 R206, RZ, RZ, 0x7f800000 ;  /* 0x7f800000ffce7424 */ /* 0x000fe200078e00ff */
[----:B------:R-:W2:Y:S01]  /*2c60*/  LDC.64 R8, c[0x0][0x3b8] ;  /* 0x0000ee00ff087b82 */ /* 0x000ea20000000a00 */
[----:B------:R-:W-:Y:S01]  /*2c70*/  IMAD.MOV.U32 R203, RZ, RZ, 0x7f800000 ;  /* 0x7f800000ffcb7424 */ /* 0x000fe200078e00ff */
[----:B------:R-:W-:Y:S01]  /*2c80*/  ISETP.GE.AND P2, PT, R6, R17, PT ;  /* 0x000000110600720c */ /* 0x000fe20003f46270 */
[----:B------:R-:W-:Y:S01]  /*2c90*/  IMAD.WIDE R10, R175, 0x4, R218 ;  /* 0x00000004af0a7825 */ /* 0x000fe200078e02da */
[----:B------:R-:W-:-:S03]  /*2ca0*/  USHF.L.U32 UR23, UR18, 0x4, URZ ;  /* 0x0000000412177899 */ /* 0x000fc6000800063f */
[----:B------:R-:W-:Y:S01]  /*2cb0*/  IMAD.SHL.U32 R191, R170, 0x20, RZ ;  /* 0x00000020aabf7824 */ /* 0x000fe200078e00ff */
[----:B-1----:R-:W1:Y:S01]  /*2cc0*/  @P6 LDC.64 R4, c[0x0][0x3d0] ;  /* 0x0000f400ff046b82 */ /* 0x002e620000000a00 */
[----:B------:R-:W5:Y:S01]  /*2cd0*/  @!P0 LDG.E R205, desc[UR38][R10.64] ;  /* 0x000000260acd8981 */ /* 0x000f62000c1e1900 */
[----:B------:R-:W-:Y:S01]  /*2ce0*/  USHF.L.U32 UR24, UR18, 0x3, URZ ;  /* 0x0000000312187899 */ /* 0x000fe2000800063f */
[----:B------:R-:W-:Y:S01]  /*2cf0*/  IMAD.MOV.U32 R159, RZ, RZ, 0x20 ;  /* 0x00000020ff9f7424 */ /* 0x000fe200078e00ff */
[----:B------:R-:W-:Y:S01]  /*2d00*/  SHF.R.S32.HI R212, RZ, 0x1f, R220 ;  /* 0x0000001fffd47819 */ /* 0x000fe200000114dc */
[----:B------:R-:W5:Y:S01]  /*2d10*/  @!P4 LDG.E R206, desc[UR38][R10.64+0x20] ;  /* 0x000020260acec981 */ /* 0x000f62000c1e1900 */
[----:B------:R-:W-:-:S04]  /*2d20*/  DEPBAR.LE SB0, 0x1 ;  /* 0x000080400000791a */ /* 0x000fc80000000000 */
[----:B------:R-:W-:Y:S01]  /*2d30*/  @!P2 IMAD.WIDE R6, R6, 0x4, R218 ;  /* 0x000000040606a825 */ /* 0x000fe200078e02da */
[----:B------:R-:W5:Y:S03]  /*2d40*/  @!P3 LDG.E R203, desc[UR38][R10.64+0x80] ;  /* 0x000080260acbb981 */ /* 0x000f66000c1e1900 */
[----:B------:R-:W-:Y:S01]  /*2d50*/  VIADD R161, R165, 0x1000 ;  /* 0x00001000a5a17836 */ /* 0x000fe20000000000 */
[----:B------:R2:W5:Y:S01]  /*2d60*/  @!P2 LDG.E R204, desc[UR38][R6.64] ;  /* 0x0000002606cca981 */ /* 0x000562000c1e1900 */
[----:B------:R-:W-:Y:S02]  /*2d70*/  VIADD R160, R166, 0x1000 ;  /* 0x00001000a6a07836 */ /* 0x000fe40000000000 */
[----:B------:R-:W-:Y:S01]  /*2d80*/  IMAD.MOV.U32 R167, RZ, RZ, 0x40 ;  /* 0x00000040ffa77424 */ /* 0x000fe200078e00ff */
[----:B------:R-:W-:Y:S01]  /*2d90*/  BAR.SYNC.DEFER_BLOCKING 0x0 ;  /* 0x0000000000007b1d */ /* 0x000fe20000010000 */
[----:B-1----:R-:W-:-:S02]  /*2da0*/  @P6 IMAD R2, R2, R4, RZ ;  /* 0x0000000402026224 */ /* 0x002fc400078e02ff */
[----:B------:R-:W-:Y:S01]  /*2db0*/  IMAD.MOV.U32 R202, RZ, RZ, RZ ;  /* 0x000000ffffca7224 */ /* 0x000fe200078e00ff */
[----:B------:R-:W-:Y:S01]  /*2dc0*/  CS2R R94, SRZ ;  /* 0x00000000005e7805 */ /* 0x000fe2000001ff00 */
[C---:B--234-:R-:W-:Y:S01]  /*2dd0*/  @P6 IMAD.WIDE.U32 R14, R174.reuse, R4, R178 ;  /* 0x00000004ae0e6225 */ /* 0x05cfe200078e00b2 */
[----:B------:R-:W-:Y:S02]  /*2de0*/  CS2R R92, SRZ ;  /* 0x00000000005c7805 */ /* 0x000fe4000001ff00 */
[----:B------:R-:W-:Y:S02]  /*2df0*/  CS2R R98, SRZ ;  /* 0x0000000000627805 */ /* 0x000fe4000001ff00 */
[----:B------:R-:W-:Y:S01]  /*2e00*/  CS2R R96, SRZ ;  /* 0x0000000000607805 */ /* 0x000fe2000001ff00 */
[----:B------:R-:W-:Y:S01]  /*2e10*/  @P6 IMAD R5, R174, R5, R2 ;  /* 0x00000005ae056224 */ /* 0x000fe200078e0202 */
[C---:B------:R-:W-:Y:S01]  /*2e20*/  @P6 LEA R4, P0, R14.reuse, UR8, 0x2 ;  /* 0x000000080e046c11 */ /* 0x040fe2000f8010ff */
[----:B------:R-:W-:Y:S01]  /*2e30*/  IMAD.MOV.U32 R193, RZ, RZ, R22 ;  /* 0x000000ffffc17224 */ /* 0x000fe200078e0016 */
[----:B------:R-:W-:Y:S01]  /*2e40*/  CS2R R90, SRZ ;  /* 0x00000000005a7805 */ /* 0x000fe2000001ff00 */
[----:B------:R-:W-:Y:S01]  /*2e50*/  @P6 IMAD.IADD R5, R15, 0x1, R5 ;  /* 0x000000010f056824 */ /* 0x000fe200078e0205 */
[----:B------:R-:W-:Y:S01]  /*2e60*/  CS2R R88, SRZ ;  /* 0x0000000000587805 */ /* 0x000fe2000001ff00 */
[----:B------:R-:W-:Y:S01]  /*2e70*/  IMAD.MOV.U32 R192, RZ, RZ, R23 ;  /* 0x000000ffffc07224 */ /* 0x000fe200078e0017 */
[----:B------:R-:W-:Y:S01]  /*2e80*/  CS2R R86, SRZ ;  /* 0x0000000000567805 */ /* 0x000fe2000001ff00 */
[----:B------:R-:W1:Y:S01]  /*2e90*/  S2R R7, SR_TID.X ;  /* 0x0000000000077919 */ /* 0x000e620000002100 */
[----:B------:R-:W-:Y:S01]  /*2ea0*/  @P6 LEA.HI.X R5, R14, UR9, R5, 0x2, P0 ;  /* 0x000000090e056c11 */ /* 0x000fe200080f1405 */
[----:B------:R-:W2:Y:S01]  /*2eb0*/  @P6 LDC R6, c[0x0][0x2e8] ;  /* 0x0000ba00ff066b82 */ /* 0x000ea20000000800 */
[----:B------:R-:W-:Y:S01]  /*2ec0*/  IMAD.MOV.U32 R189, RZ, RZ, 0x40 ;  /* 0x00000040ffbd7424 */ /* 0x000fe200078e00ff */
[----:B------:R-:W3:Y:S01]  /*2ed0*/  LDG.E.64 R10, desc[UR38][R8.64+0x8] ;  /* 0x00000826080a7981 */ /* 0x000ee2000c1e1b00 */
[----:B------:R-:W-:-:S02]  /*2ee0*/  CS2R R84, SRZ ;  /* 0x0000000000547805 */ /* 0x000fc4000001ff00 */
[----:B------:R-:W-:Y:S02]  /*2ef0*/  CS2R R78, SRZ ;  /* 0x00000000004e7805 */ /* 0x000fe4000001ff00 */
[----:B------:R-:W-:Y:S01]  /*2f00*/  CS2R R76, SRZ ;  /* 0x00000000004c7805 */ /* 0x000fe2000001ff00 */
[----:B------:R-:W4:Y:S01]  /*2f10*/  @P6 LDG.E R2, desc[UR38][R4.64] ;  /* 0x0000002604026981 */ /* 0x000f22000c1e1900 */
        /* <DEDUP_REMOVED lines=27> */
[----:B------:R2:W4:Y:S01]  /*30d0*/  LDG.E.64 R4, desc[UR38][R8.64] ;  /* 0x0000002608047981 */ /* 0x000522000c1e1b00 */
[----:B------:R-:W-:Y:S01]  /*30e0*/  CS2R R36, SRZ ;  /* 0x0000000000247805 */ /* 0x000fe2000001ff00 */
[----:B------:R-:W-:Y:S01]  /*30f0*/  IMAD.MOV.U32 R201, RZ, RZ, R207 ;  /* 0x000000ffffc97224 */ /* 0x000fe200078e00cf */
[----:B------:R-:W-:Y:S01]  /*3100*/  UIMAD UR22, UR18, 0x18, URZ ;  /* 0x00000018121678a4 */ /* 0x000fe2000f8e023f */
[----:B------:R1:W3:Y:S01]  /*3110*/  LDSM.16.M88.4 R148, [R3+0xa000] ;  /* 0x00a000000394783b */ /* 0x0002e20000000200 */
[----:B------:R-:W-:-:S02]  /*3120*/  USHF.L.U32 UR21, UR18, 0x5, URZ ;  /* 0x0000000512157899 */ /* 0x000fc4000800063f */
[----:B------:R-:W-:Y:S01]  /*3130*/  UIMAD UR20, UR18, 0x28, URZ ;  /* 0x00000028121478a4 */ /* 0x000fe2000f8e023f */
[----:B------:R1:W3:Y:S01]  /*3140*/  LDSM.16.M88.4 R152, [R3+0xa800] ;  /* 0x00a800000398783b */ /* 0x0002e20000000200 */
[----:B------:R-:W-:Y:S02]  /*3150*/  UIMAD UR19, UR18, 0x30, URZ ;  /* 0x00000030121378a4 */ /* 0x000fe4000f8e023f */
[----:B------:R-:W-:Y:S01]  /*3160*/  UIADD3 UR17, -UR17, URZ, URZ ;  /* 0x0000003f11117290 */ /* 0x000fe2000fffe13f */
[----:B------:R-:W-:Y:S01]  /*3170*/  ULDC.U8 UR16, c[0x0][0x388] ;  /* 0x0000e20000107ab9 */ /* 0x000fe20000000000 */
[----:B--2---:R-:W-:-:S04]  /*3180*/  LEA.HI R8, R12, R13, RZ, 0x4 ;  /* 0x0000000d0c087211 */ /* 0x004fc800078f20ff */
[----:B------:R-:W-:-:S05]  /*3190*/  LOP3.LUT R8, R8, 0xfffffff0, RZ, 0xc0, !PT ;  /* 0xfffffff008087812 */ /* 0x000fca00078ec0ff */
[----:B------:R-:W-:-:S05]  /*31a0*/  IMAD.IADD R13, R13, 0x1, -R8 ;  /* 0x000000010d0d7824 */ /* 0x000fca00078e0a08 */
[----:B------:R-:W-:Y:S01]  /*31b0*/  SHF.R.S32.HI R8, RZ, 0x1f, R13 ;  /* 0x0000001fff087819 */ /* 0x000fe2000001140d */
[----:B-1----:R-:W-:-:S03]  /*31c0*/  IMAD.SHL.U32 R7, R7, 0x2, RZ ;  /* 0x0000000207077824 */ /* 0x002fc600078e00ff */
[----:B------:R-:W-:Y:S01]  /*31d0*/  LEA.HI R8, R8, R13, RZ, 0x3 ;  /* 0x0000000d08087211 */ /* 0x000fe200078f18ff */
[----:B------:R-:W4:Y:S01]  /*31e0*/  @P6 MUFU.RCP R6, R6 ;  /* 0x0000000600066308 */ /* 0x000f220000001000 */
[----:B------:R-:W-:Y:S02]  /*31f0*/  VIADD R9, R0, 0x80 ;  /* 0x0000008000097836 */ /* 0x000fe40000000000 */
[----:B------:R-:W-:Y:S01]  /*3200*/  LOP3.LUT R8, R8, 0xfffffff8, RZ, 0xc0, !PT ;  /* 0xfffffff808087812 */ /* 0x000fe200078ec0ff */
[----:B------:R-:W-:Y:S01]  /*3210*/  UIADD3 UR13, UR23, 0x20, URZ ;  /* 0x00000020170d7890 */ /* 0x000fe2000fffe03f */
[----:B------:R-:W-:Y:S01]  /*3220*/  IMAD R0, R174, UR14, R178 ;  /* 0x0000000eae007c24 */ /* 0x000fe2000f8e02b2 */
[----:B------:R-:W-:Y:S01]  /*3230*/  LOP3.LUT R191, R191, 0x6, R7, 0xf8, !PT ;  /* 0x00000006bfbf7812 */ /* 0x000fe200078ef807 */
[----:B------:R-:W-:Y:S01]  /*3240*/  ULDC UR14, c[0x0][0x2d0] ;  /* 0x0000b400000e7ab9 */ /* 0x000fe20000000800 */
[----:B------:R-:W-:Y:S01]  /*3250*/  IMAD.IADD R8, R13, 0x1, -R8 ;  /* 0x000000010d087824 */ /* 0x000fe200078e0a08 */
[----:B------:R-:W-:Y:S01]  /*3260*/  ISETP.GE.AND P2, PT, R9, R209, PT ;  /* 0x000000d10900720c */ /* 0x000fe20003f46270 */
[----:B------:R-:W-:Y:S01]  /*3270*/  UIADD3 UR12, UR24, UR13, URZ ;  /* 0x0000000d180c7290 */ /* 0x000fe2000fffe03f */
[----:B------:R-:W-:-:S02]  /*3280*/  IMAD.SHL.U32 R0, R0, 0x20, RZ ;  /* 0x0000002000007824 */ /* 0x000fc400078e00ff */
[----:B------:R-:W-:Y:S01]  /*3290*/  IMAD R191, R177, 0x80, R191 ;  /* 0x00000080b1bf7824 */ /* 0x000fe200078e02bf */
[C---:B------:R-:W-:Y:S01]  /*32a0*/  LOP3.LUT P0, RZ, R8.reuse, 0x2, RZ, 0xc0, !PT ;  /* 0x0000000208ff7812 */ /* 0x040fe2000780c0ff */
[----:B------:R-:W-:Y:S01]  /*32b0*/  UIADD3 UR11, UR24, UR12, URZ ;  /* 0x0000000c180b7290 */ /* 0x000fe2000fffe03f */
[----:B------:R-:W-:Y:S02]  /*32c0*/  LOP3.LUT P3, RZ, R8, 0x4, RZ, 0xc0, !PT ;  /* 0x0000000408ff7812 */ /* 0x000fe4000786c0ff */
[----:B------:R-:W-:Y:S01]  /*32d0*/  IADD3 R190, -R190, R175, -R191 ;  /* 0x000000afbebe7210 */ /* 0x000fe20007ffe9bf */
[----:B------:R-:W-:Y:S01]  /*32e0*/  UIADD3 UR10, UR24, UR11, URZ ;  /* 0x0000000b180a7290 */ /* 0x000fe2000fffe03f */
[----:B------:R-:W-:Y:S02]  /*32f0*/  SEL R159, R159, 0xffffffe0, !P0 ;  /* 0xffffffe09f9f7807 */ /* 0x000fe40004000000 */
[----:B------:R-:W-:Y:S02]  /*3300*/  SEL R161, R161, R165, !P1 ;  /* 0x000000a5a1a17207 */ /* 0x000fe40004800000 */
[----:B------:R-:W-:Y:S01]  /*3310*/  SEL R160, R160, R166, !P1 ;  /* 0x000000a6a0a07207 */ /* 0x000fe20004800000 */
[----:B------:R-:W-:Y:S01]  /*3320*/  UIADD3 UR9, UR24, UR10, URZ ;  /* 0x0000000a18097290 */ /* 0x000fe2000fffe03f */
[----:B------:R-:W-:Y:S01]  /*3330*/  @P2 VIADD R200, R191, 0x19 ;  /* 0x00000019bfc82836 */ /* 0x000fe20000000000 */
[----:B------:R-:W-:Y:S01]  /*3340*/  LEA R161, R161, UR6, 0x1 ;  /* 0x00000006a1a17c11 */ /* 0x000fe2000f8e08ff */
[C---:B------:R-:W-:Y:S01]  /*3350*/  @P2 VIADD R199, R191.reuse, 0x18 ;  /* 0x00000018bfc72836 */ /* 0x040fe20000000000 */
[----:B------:R-:W-:Y:S01]  /*3360*/  LEA R160, R160, UR6, 0x1 ;  /* 0x00000006a0a07c11 */ /* 0x000fe2000f8e08ff */
[----:B------:R-:W-:Y:S01]  /*3370*/  @P2 VIADD R198, R191, 0x11 ;  /* 0x00000011bfc62836 */ /* 0x000fe20000000000 */
[----:B------:R-:W-:Y:S01]  /*3380*/  SEL R167, R167, 0xffffffc0, !P3 ;  /* 0xffffffc0a7a77807 */ /* 0x000fe20005800000 */
[----:B------:R-:W-:-:S02]  /*3390*/  @P2 VIADD R197, R191, 0x10 ;  /* 0x00000010bfc52836 */ /* 0x000fc40000000000 */
[C---:B------:R-:W-:Y:S02]  /*33a0*/  @P2 VIADD R196, R191.reuse, 0x9 ;  /* 0x00000009bfc42836 */ /* 0x040fe40000000000 */
[C---:B------:R-:W-:Y:S02]  /*33b0*/  @P2 VIADD R195, R191.reuse, 0x8 ;  /* 0x00000008bfc32836 */ /* 0x040fe40000000000 */
[----:B------:R-:W-:Y:S02]  /*33c0*/  @P2 VIADD R194, R191, 0x1 ;  /* 0x00000001bfc22836 */ /* 0x000fe40000000000 */
[----:B------:R-:W-:Y:S01]  /*33d0*/  IMAD.IADD R190, R190, 0x1, R209 ;  /* 0x00000001bebe7824 */ /* 0x000fe200078e02d1 */
[----:B------:R-:W-:Y:S02]  /*33e0*/  UIMAD UR18, UR18, 0x38, URZ ;  /* 0x00000038121278a4 */ /* 0x000fe4000f8e023f */
[----:B------:R-:W-:Y:S01]  /*33f0*/  UIADD3 UR8, UR24, UR9, URZ ;  /* 0x0000000918087290 */ /* 0x000fe2000fffe03f */
[----:B---3--:R-:W-:-:S02]  /*3400*/  IADD3 R220, P5, P4, R0, R10, R220 ;  /* 0x0000000a00dc7210 */ /* 0x008fc40007cbe0dc */
[----:B------:R-:W-:Y:S01]  /*3410*/  SHF.R.S32.HI R0, RZ, 0x1f, R0 ;  /* 0x0000001fff007819 */ /* 0x000fe20000011400 */
[----:B----4-:R-:W-:-:S03]  /*3420*/  @P6 FMUL.FTZ R202, R2, R6 ;  /* 0x0000000602ca6220 */ /* 0x010fc60000410000 */
[----:B------:R-:W-:Y:S01]  /*3430*/  IADD3.X R212, R0, R11, R212, P5, P4 ;  /* 0x0000000b00d47210 */ /* 0x000fe20002fe84d4 */
[----:B------:R-:W-:Y:S02]  /*3440*/  IMAD.SHL.U32 R0, R166, 0x2, RZ ;  /* 0x00000002a6007824 */ /* 0x000fe400078e00ff */
[----:B------:R-:W-:Y:S02]  /*3450*/  IMAD.IADD R2, R164, 0x1, R159 ;  /* 0x00000001a4027824 */ /* 0x000fe400078e029f */
[----:B------:R-:W-:Y:S01]  /*3460*/  IMAD.WIDE.U32 R220, R220, -0x2daee0ad, RZ ;  /* 0xd2511f53dcdc7825 */ /* 0x000fe200078e00ff */
[----:B------:R-:W-:Y:S02]  /*3470*/  R2UR UR15, R4 ;  /* 0x00000000040f72ca */ /* 0x000fe400000e0000 */
[----:B------:R-:W-:-:S11]  /*3480*/  R2UR UR37, R5 ;  /* 0x00000000052572ca */ /* 0x000fd600000e0000 */
[----:B------:R-:W-:Y:S01]  /*3490*/  UIADD3 UR35, UR15, -0x4ab325aa, URZ ;  /* 0xb54cda560f237890 */ /* 0x000fe2000fffe03f */
[----:B------:R-:W-:Y:S01]  /*34a0*/  LOP3.LUT R212, R212, UR15, RZ, 0x3c, !PT ;  /* 0x0000000fd4d47c12 */ /* 0x000fe2000f8e3cff */
[----:B------:R-:W-:Y:S02]  /*34b0*/  UIADD3 UR33, UR15, 0x1715609d, URZ ;  /* 0x1715609d0f217890 */ /* 0x000fe4000fffe03f */
[----:B------:R-:W-:Y:S02]  /*34c0*/  UIADD3 UR31, UR15, 0x78dde6e4, URZ ;  /* 0x78dde6e40f1f7890 */ /* 0x000fe4000fffe03f */
[----:B------:R-:W-:Y:S02]  /*34d0*/  UIADD3 UR29, UR15, -0x255992d5, URZ ;  /* 0xdaa66d2b0f1d7890 */ /* 0x000fe4000fffe03f */
[----:B------:R-:W-:Y:S02]  /*34e0*/  UIADD3 UR27, UR15, 0x3c6ef372, URZ ;  /* 0x3c6ef3720f1b7890 */ /* 0x000fe4000fffe03f */
[----:B------:R-:W-:-:S02]  /*34f0*/  UIADD3 UR25, UR15, -0x61c88647, URZ ;  /* 0x9e3779b90f197890 */ /* 0x000fc4000fffe03f */
[----:B------:R-:W-:Y:S02]  /*3500*/  UIADD3 UR36, UR37, 0x646e171e, URZ ;  /* 0x646e171e25247890 */ /* 0x000fe4000fffe03f */
[----:B------:R-:W-:Y:S02]  /*3510*/  UIADD3 UR34, UR37, -0x56f99767, URZ ;  /* 0xa906689925227890 */ /* 0x000fe4000fffe03f */
[----:B------:R-:W-:Y:S02]  /*3520*/  UIADD3 UR32, UR37, -0x126145ec, URZ ;  /* 0xed9eba1425207890 */ /* 0x000fe4000fffe03f */
[----:B------:R-:W-:Y:S02]  /*3530*/  UIADD3 UR30, UR37, 0x32370b8f, URZ ;  /* 0x32370b8f251e7890 */ /* 0x000fe4000fffe03f */
[----:B------:R-:W-:Y:S02]  /*3540*/  UIADD3 UR28, UR37, 0x76cf5d0a, URZ ;  /* 0x76cf5d0a251c7890 */ /* 0x000fe4000fffe03f */
[----:B------:R-:W-:Y:S01]  /*3550*/  UIADD3 UR26, UR37, -0x4498517b, URZ ;  /* 0xbb67ae85251a7890 */ /* 0x000fe2000fffe03f */
[----:B------:R-:W-:-:S11]  /*3560*/  ULDC UR15, c[0x0][0x2ec] ;  /* 0x0000bb00000f7ab9 */ /* 0x000fd60000000800 */
.L_x_1244:
[----:B------:R-:W-:Y:S01]  /*3570*/  LOP3.LUT R228, R220, UR26, RZ, 0x3c, !PT ;  /* 0x0000001adce47c12 */ /* 0x000fe2000f8e3cff */
[----:B------:R-:W0:Y:S01]  /*3580*/  LDGDEPBAR ;  /* 0x00000000000079af */ /* 0x000e220000000000 */
[C---:B------:R-:W-:Y:S02]  /*3590*/  IMAD.IADD R168, R160.reuse, 0x1, R159 ;  /* 0x00000001a0a87824 */ /* 0x040fe400078e029f */
[----:B-----5:R-:W-:Y:S01]  /*35a0*/  FMUL.FTZ R248, R205, 1.4426950216293334961 ;  /* 0x3fb8aa3bcdf87820 */ /* 0x020fe20000410000 */
[--C-:B------:R-:W-:Y:S02]  /*35b0*/  IMAD.IADD R120, R160, 0x1, R167.reuse ;  /* 0x00000001a0787824 */ /* 0x100fe400078e02a7 */
[----:B------:R-:W-:Y:S01]  /*35c0*/  IMAD.IADD R167, R168, 0x1, R167 ;  /* 0x00000001a8a77824 */ /* 0x000fe200078e02a7 */
        /* <DEDUP_REMOVED lines=12> */
[-C--:B------:R-:W-:Y:S06]  /*3690*/  HMMA.16816.F32 R12, R28, R18.reuse, RZ ;  /* 0x000000121c0c723c */ /* 0x080fec00000018ff */
[C---:B------:R-:W-:Y:S06]  /*36a0*/  HMMA.16816.F32 R16, R32.reuse, R18, RZ ;  /* 0x000000122010723c */ /* 0x040fec00000018ff */
[-C--:B---3--:R-:W-:Y:S06]  /*36b0*/  HMMA.16816.F32 R20, R32, R100.reuse, RZ ;  /* 0x000000642014723c */ /* 0x088fec00000018ff */
[C---:B------:R-:W-:Y:S06]  /*36c0*/  HMMA.16816.F32 R24, R28.reuse, R100, RZ ;  /* 0x000000641c18723c */ /* 0x040fec00000018ff */
[-C--:B------:R-:W-:Y:S01]  /*36d0*/  HMMA.16816.F32 R28, R28, R102.reuse, RZ ;  /* 0x000000661c1c723c */ /* 0x080fe200000018ff */
[----:B------:R-:W-:Y:S04]  /*36e0*/  IMAD R101, R177, 0x4, R170 ;  /* 0x00000004b1657824 */ /* 0x000fe800078e02aa */
[----:B------:R-:W-:Y:S01]  /*36f0*/  IMAD R100, R208, 0x4, R169 ;  /* 0x00000004d0647824 */ /* 0x000fe200078e02a9 */
[----:B------:R-:W-:Y:S01]  /*3700*/  LOP3.LUT R101, R101, UR37, RZ, 0x3c, !PT ;  /* 0x0000002565657c12 */ /* 0x000fe2000f8e3cff */
[----:B------:R-:W-:Y:S04]  /*3710*/  HMMA.16816.F32 R32, R32, R102, RZ ;  /* 0x000000662020723c */ /* 0x000fe800000018ff */
[----:B------:R-:W-:Y:S01]  /*3720*/  LOP3.LUT R236, R221, R101, RZ, 0x3c, !PT ;  /* 0x00000065ddec7212 */ /* 0x000fe200078e3cff */
[C---:B------:R-:W-:Y:S01]  /*3730*/  IMAD.WIDE.U32 R226, R100.reuse, -0x326172a9, RZ ;  /* 0xcd9e8d5764e27825 */ /* 0x040fe200078e00ff */
[-C--:B----4-:R-:W-:Y:S05]  /*3740*/  HMMA.16816.F32 R4, R104, R108.reuse, R4 ;  /* 0x0000006c6804723c */ /* 0x090fea0000001804 */
[-C--:B------:R-:W-:Y:S01]  /*3750*/  LOP3.LUT R232, R227, R212.reuse, RZ, 0x3c, !PT ;  /* 0x000000d4e3e87212 */ /* 0x080fe200078e3cff */
[C---:B-1----:R-:W-:Y:S05]  /*3760*/  HMMA.16816.F32 R8, R112.reuse, R108, R8 ;  /* 0x0000006c7008723c */ /* 0x042fea0000001808 */
[----:B------:R-:W-:Y:S01]  /*3770*/  VIADD R234, R100, 0x2 ;  /* 0x0000000264ea7836 */ /* 0x000fe20000000000 */
[-C--:B------:R-:W-:Y:S01]  /*3780*/  HMMA.16816.F32 R12, R112, R110.reuse, R12 ;  /* 0x0000006e700c723c */ /* 0x080fe2000000180c */
[----:B------:R-:W-:Y:S04]  /*3790*/  LDSM.16.M88.4 R100, [R120] ;  /* 0x000000007864783b */ /* 0x000fe80000000200 */
[----:B------:R-:W-:Y:S01]  /*37a0*/  IMAD.WIDE.U32 R232, R232, -0x2daee0ad, RZ ;  /* 0xd2511f53e8e87825 */ /* 0x000fe200078e00ff */
[C---:B------:R-:W-:Y:S03]  /*37b0*/  HMMA.16816.F32 R16, R104.reuse, R110, R16 ;  /* 0x0000006e6810723c */ /* 0x040fe60000001810 */
[----:B------:R-:W1:Y:S02]  /*37c0*/  LDSM.16.M88.4 R108, [R156+0x6000] ;  /* 0x006000009c6c783b */ /* 0x000e640000000200 */
[----:B------:R-:W-:Y:S01]  /*37d0*/  LOP3.LUT R224, R228, R233, RZ, 0x3c, !PT ;  /* 0x000000e9e4e07212 */ /* 0x000fe200078e3cff */
[----:B------:R-:W-:Y:S01]  /*37e0*/  IMAD.WIDE.U32 R234, R234, -0x326172a9, RZ ;  /* 0xcd9e8d57eaea7825 */ /* 0x000fe200078e00ff */
[-C--:B--2---:R-:W-:Y:S04]  /*37f0*/  HMMA.16816.F32 R20, R104, R116.reuse, R20 ;  /* 0x000000746814723c */ /* 0x084fe80000001814 */
[----:B------:R-:W-:Y:S01]  /*3800*/  LOP3.LUT R230, R235, R212, RZ, 0x3c, !PT ;  /* 0x000000d4ebe67212 */ /* 0x000fe200078e3cff */
[----:B------:R-:W2:Y:S01]  /*3810*/  LDSM.16.M88.4 R120, [R120+0x1000] ;  /* 0x001000007878783b */ /* 0x000ea20000000200 */
[----:B------:R-:W-:Y:S01]  /*3820*/  IMAD.WIDE.U32 R236, R236, -0x326172a9, RZ ;  /* 0xcd9e8d57ecec7825 */ /* 0x000fe200078e00ff */
[C---:B------:R-:W-:Y:S04]  /*3830*/  HMMA.16816.F32 R24, R112.reuse, R116, R24 ;  /* 0x000000747018723c */ /* 0x040fe80000001818 */
[----:B------:R-:W-:Y:S01]  /*3840*/  LOP3.LUT R223, R236, UR27, RZ, 0x3c, !PT ;  /* 0x0000001becdf7c12 */ /* 0x000fe2000f8e3cff */
[----:B------:R-:W-:Y:S01]  /*3850*/  IMAD.WIDE.U32 R224, R224, -0x326172a9, RZ ;  /* 0xcd9e8d57e0e07825 */ /* 0x000fe200078e00ff */
[----:B------:R-:W-:Y:S01]  /*3860*/  LOP3.LUT R229, R237, UR25, R226, 0x96, !PT ;  /* 0x00000019ede57c12 */ /* 0x000fe2000f8e96e2 */
[-C--:B------:R-:W-:Y:S01]  /*3870*/  HMMA.16816.F32 R28, R112, R118.reuse, R28 ;  /* 0x00000076701c723c */ /* 0x080fe2000000181c */
[----:B------:R-:W3:Y:S03]  /*3880*/  LDSM.16.M88.4 R112, [R156+0x6800] ;  /* 0x006800009c70783b */ /* 0x000ee60000000200 */
[----:B------:R-:W-:Y:S01]  /*3890*/  LOP3.LUT R227, R223, R225, RZ, 0x3c, !PT ;  /* 0x000000e1dfe37212 */ /* 0x000fe200078e3cff */
[----:B------:R-:W-:Y:S01]  /*38a0*/  IMAD.WIDE.U32 R230, R230, -0x2daee0ad, RZ ;  /* 0xd2511f53e6e67825 */ /* 0x000fe200078e00ff */
[----:B------:R-:W-:Y:S01]  /*38b0*/  LOP3.LUT R226, R237, UR25, R234, 0x96, !PT ;  /* 0x00000019ede27c12 */ /* 0x000fe2000f8e96ea */
[----:B------:R-:W-:Y:S04]  /*38c0*/  HMMA.16816.F32 R32, R104, R118, R32 ;  /* 0x000000766820723c */ /* 0x000fe80000001820 */
[----:B------:R-:W-:Y:S01]  /*38d0*/  LOP3.LUT R225, R228, R231, RZ, 0x3c, !PT ;  /* 0x000000e7e4e17212 */ /* 0x000fe200078e3cff */
[----:B------:R-:W-:Y:S06]  /*38e0*/  IMAD.WIDE.U32 R228, R229, -0x2daee0ad, RZ ;  /* 0xd2511f53e5e47825 */ /* 0x000fec00078e00ff */
[----:B------:R-:W-:Y:S01]  /*38f0*/  IMAD.WIDE.U32 R234, R226, -0x2daee0ad, RZ ;  /* 0xd2511f53e2ea7825 */ /* 0x000fe200078e00ff */
[----:B------:R-:W-:Y:S03]  /*3900*/  LOP3.LUT R226, R229, UR28, R232, 0x96, !PT ;  /* 0x0000001ce5e27c12 */ /* 0x000fe6000f8e96e8 */
[----:B------:R-:W-:Y:S01]  /*3910*/  IMAD.WIDE.U32 R116, R227, -0x2daee0ad, RZ ;  /* 0xd2511f53e3747825 */ /* 0x000fe200078e00ff */
[-C--:B-1----:R-:W-:Y:S05]  /*3920*/  HMMA.16816.F32 R4, R100, R108.reuse, R4 ;  /* 0x0000006c6404723c */ /* 0x082fea0000001804 */
[----:B------:R-:W-:Y:S01]  /*3930*/  LOP3.LUT R117, R117, UR30, R228, 0x96, !PT ;  /* 0x0000001e75757c12 */ /* 0x000fe2000f8e96e4 */
[----:B------:R-:W-:Y:S01]  /*3940*/  IMAD.WIDE.U32 R232, R226, -0x326172a9, RZ ;  /* 0xcd9e8d57e2e87825 */ /* 0x000fe200078e00ff */
[C---:B--2---:R-:W-:Y:S04]  /*3950*/  HMMA.16816.F32 R8, R120.reuse, R108, R8 ;  /* 0x0000006c7808723c */ /* 0x044fe80000001808 */
[----:B------:R-:W-:Y:S01]  /*3960*/  LOP3.LUT R224, R233, UR29, R224, 0x96, !PT ;  /* 0x0000001de9e07c12 */ /* 0x000fe2000f8e96e0 */
[----:B------:R-:W-:Y:S01]  /*3970*/  IMAD.WIDE.U32 R236, R225, -0x326172a9, RZ ;  /* 0xcd9e8d57e1ec7825 */ /* 0x000fe200078e00ff */
[----:B------:R-:W-:Y:S01]  /*3980*/  LOP3.LUT R225, R235, UR28, R230, 0x96, !PT ;  /* 0x0000001cebe17c12 */ /* 0x000fe2000f8e96e6 */
[-C--:B------:R-:W-:Y:S04]  /*3990*/  HMMA.16816.F32 R12, R120, R110.reuse, R12 ;  /* 0x0000006e780c723c */ /* 0x080fe8000000180c */
[----:B------:R-:W-:Y:S01]  /*39a0*/  LOP3.LUT R223, R223, R237, RZ, 0x3c, !PT ;  /* 0x000000eddfdf7212 */ /* 0x000fe200078e3cff */
[----:B------:R-:W-:Y:S01]  /*39b0*/  IMAD.WIDE.U32 R226, R225, -0x326172a9, RZ ;  /* 0xcd9e8d57e1e27825 */ /* 0x000fe200078e00ff */
[C---:B------:R-:W-:Y:S05]  /*39c0*/  HMMA.16816.F32 R16, R100.reuse, R110, R16 ;  /* 0x0000006e6410723c */ /* 0x040fea0000001810 */
[----:B------:R-:W-:Y:S01]  /*39d0*/  LOP3.LUT R236, R227, UR29, R236, 0x96, !PT ;  /* 0x0000001de3ec7c12 */ /* 0x000fe2000f8e96ec */
[----:B------:R-:W-:Y:S01]  /*39e0*/  IMAD.WIDE.U32 R228, R117, -0x326172a9, RZ ;  /* 0xcd9e8d5775e47825 */ /* 0x000fe200078e00ff */
[-C--:B---3--:R-:W-:Y:S04]  /*39f0*/  HMMA.16816.F32 R20, R100, R112.reuse, R20 ;  /* 0x000000706414723c */ /* 0x088fe80000001814 */
[----:B------:R-:W-:Y:S01]  /*3a00*/  LOP3.LUT R117, R229, UR31, R232, 0x96, !PT ;  /* 0x0000001fe5757c12 */ /* 0x000fe2000f8e96e8 */
[----:B------:R-:W-:Y:S01]  /*3a10*/  IMAD.WIDE.U32 R230, R223, -0x2daee0ad, RZ ;  /* 0xd2511f53dfe67825 */ /* 0x000fe200078e00ff */
[C---:B------:R-:W-:Y:S05]  /*3a20*/  HMMA.16816.F32 R24, R120.reuse, R112, R24 ;  /* 0x000000707818723c */ /* 0x040fea0000001818 */
[----:B------:R-:W-:Y:S01]  /*3a30*/  LOP3.LUT R234, R231, UR30, R234, 0x96, !PT ;  /* 0x0000001ee7ea7c12 */ /* 0x000fe2000f8e96ea */
[----:B------:R-:W-:Y:S01]  /*3a40*/  IMAD.WIDE.U32 R224, R224, -0x2daee0ad, RZ ;  /* 0xd2511f53e0e07825 */ /* 0x000fe200078e00ff */
[-C--:B------:R-:W-:Y:S04]  /*3a50*/  HMMA.16816.F32 R28, R120, R114.reuse, R28 ;  /* 0x00000072781c723c */ /* 0x080fe8000000181c */
[----:B------:R-:W-:Y:S01]  /*3a60*/  LOP3.LUT R116, R225, UR32, R116, 0x96, !PT ;  /* 0x00000020e1747c12 */ /* 0x000fe2000f8e9674 */
[----:B------:R-:W-:Y:S01]  /*3a70*/  IMAD.WIDE.U32 R118, R117, -0x2daee0ad, RZ ;  /* 0xd2511f5375767825 */ /* 0x000fe200078e00ff */
[----:B------:R-:W-:Y:S01]  /*3a80*/  HMMA.16816.F32 R32, R100, R114, R32 ;  /* 0x000000726420723c */ /* 0x000fe20000001820 */
[----:B------:R-:W-:Y:S04]  /*3a90*/  LDSM.16.M88.4 R100, [R167] ;  /* 0x00000000a764783b */ /* 0x000fe80000000200 */
[----:B------:R-:W-:Y:S01]  /*3aa0*/  LOP3.LUT R104, R119, UR34, R224, 0x96, !PT ;  /* 0x0000002277687c12 */ /* 0x000fe2000f8e96e0 */
[----:B------:R-:W-:Y:S05]  /*3ab0*/  IMAD.WIDE.U32 R234, R234, -0x326172a9, RZ ;  /* 0xcd9e8d57eaea7825 */ /* 0x000fea00078e00ff */
[----:B------:R-:W-:Y:S01]  /*3ac0*/  LOP3.LUT R227, R235, UR31, R226, 0x96, !PT ;  /* 0x0000001febe37c12 */ /* 0x000fe2000f8e96e2 */
[----:B------:R-:W-:Y:S04]  /*3ad0*/  IMAD.WIDE.U32 R116, R116, -0x326172a9, RZ ;  /* 0xcd9e8d5774747825 */ /* 0x000fe800078e00ff */
[----:B------:R-:W-:Y:S01]  /*3ae0*/  IMAD.WIDE.U32 R236, R236, -0x2daee0ad, RZ ;  /* 0xd2511f53ecec7825 */ /* 0x000fe200078e00ff */
[----:B------:R-:W-:Y:S03]  /*3af0*/  LOP3.LUT R228, R117, UR33, R228, 0x96, !PT ;  /* 0x0000002175e47c12 */ /* 0x000fe6000f8e96e4 */
[----:B------:R-:W-:Y:S01]  /*3b00*/  IMAD.WIDE.U32 R108, R227, -0x2daee0ad, RZ ;  /* 0xd2511f53e36c7825 */ /* 0x000fe200078e00ff */
[----:B------:R-:W-:Y:S03]  /*3b10*/  LOP3.LUT R106, R237, UR32, R230, 0x96, !PT ;  /* 0x00000020ed6a7c12 */ /* 0x000fe6000f8e96e6 */
[----:B------:R-:W-:Y:S04]  /*3b20*/  IMAD.WIDE.U32 R228, R228, -0x2daee0ad, RZ ;  /* 0xd2511f53e4e47825 */ /* 0x000fe800078e00ff */
[----:B------:R-:W-:Y:S01]  /*3b30*/  IMAD.WIDE.U32 R106, R106, -0x326172a9, RZ ;  /* 0xcd9e8d576a6a7825 */ /* 0x000fe200078e00ff */
[----:B------:R-:W-:Y:S02]  /*3b40*/  LOP3.LUT R237, R229, UR36, R118, 0x96, !PT ;  /* 0x00000024e5ed7c12 */ /* 0x000fe4000f8e9676 */
[----:B------:R-:W-:Y:S01]  /*3b50*/  LOP3.LUT R245, R228, 0xffff, RZ, 0xc0, !PT ;  /* 0x0000ffffe4f57812 */ /* 0x000fe200078ec0ff */
[----:B------:R-:W-:Y:S01]  /*3b60*/  IMAD.MOV.U32 R224, RZ, RZ, R193 ;  /* 0x000000ffffe07224 */ /* 0x000fe200078e00c1 */
[----:B------:R-:W-:Y:S01]  /*3b70*/  LOP3.LUT R234, R107, UR33, R234, 0x96, !PT ;  /* 0x000000216bea7c12 */ /* 0x000fe2000f8e96ea */
[----:B------:R-:W-:Y:S01]  /*3b80*/  IMAD.WIDE.U32 R230, R104, -0x326172a9, RZ ;  /* 0xcd9e8d5768e67825 */ /* 0x000fe200078e00ff */
[----:B------:R-:W-:Y:S02]  /*3b90*/  LOP3.LUT R242, R228, 0xff, RZ, 0xc0, !PT ;  /* 0x000000ffe4f27812 */ /* 0x000fe400078ec0ff */
[----:B------:R-:W-:Y:S01]  /*3ba0*/  LOP3.LUT R104, R109, UR34, R236, 0x96, !PT ;  /* 0x000000226d687c12 */ /* 0x000fe2000f8e96ec */
[----:B------:R-:W-:Y:S01]  /*3bb0*/  IMAD R118, R208, 0x40, R190 ;  /* 0x00000040d0767824 */ /* 0x000fe200078e02be */
[----:B------:R-:W-:Y:S01]  /*3bc0*/  LEA R226, P0, R175, R224, 0x2 ;  /* 0x000000e0afe27211 */ /* 0x000fe200078010ff */
[----:B------:R-:W-:Y:S01]  /*3bd0*/  IMAD.MOV.U32 R225, RZ, RZ, R192 ;  /* 0x000000ffffe17224 */ /* 0x000fe200078e00c0 */
[----:B------:R-:W-:Y:S01]  /*3be0*/  SHF.R.U32.HI R245, RZ, 0x8, R245 ;  /* 0x00000008fff57819 */ /* 0x000fe200000116f5 */
[----:B------:R-:W-:Y:S01]  /*3bf0*/  IMAD.WIDE.U32 R104, R104, -0x326172a9, RZ ;  /* 0xcd9e8d5768687825 */ /* 0x000fe200078e00ff */
[----:B------:R-:W-:Y:S02]  /*3c00*/  LOP3.LUT R236, R230, 0xffff, RZ, 0xc0, !PT ;  /* 0x0000ffffe6ec7812 */ /* 0x000fe400078ec0ff */
[----:B------:R-:W-:Y:S01]  /*3c10*/  LOP3.LUT R245, R245, 0xffff, RZ, 0xc0, !PT ;  /* 0x0000fffff5f57812 */ /* 0x000fe200078ec0ff */
[C---:B------:R-:W-:Y:S01]  /*3c20*/  VIADD R250, R118.reuse, 0xffffffff ;  /* 0xffffffff76fa7836 */ /* 0x040fe20000000000 */
[----:B------:R-:W-:Y:S01]  /*3c30*/  LEA.HI.X.SX32 R227, R175, R225, 0x2, P0 ;  /* 0x000000e1afe37211 */ /* 0x000fe200000f16ff */
[----:B------:R-:W-:Y:S01]  /*3c40*/  VIADD R243, R118, 0x8 ;  /* 0x0000000876f37836 */ /* 0x000fe20000000000 */
[----:B------:R-:W-:Y:S01]  /*3c50*/  LOP3.LUT R229, R105, UR35, R106, 0x96, !PT ;  /* 0x0000002369e57c12 */ /* 0x000fe2000f8e966a */
[----:B------:R-:W-:Y:S01]  /*3c60*/  IMAD.WIDE.U32 R110, R234, -0x2daee0ad, RZ ;  /* 0xd2511f53ea6e7825 */ /* 0x000fe200078e00ff */
[----:B------:R-:W-:Y:S01]  /*3c70*/  LOP3.LUT R225, R231, UR35, R116, 0x96, !PT ;  /* 0x00000023e7e17c12 */ /* 0x000fe2000f8e9674 */
[----:B------:R-:W2:Y:S01]  /*3c80*/  LDG.E R120, desc[UR38][R226.64+0x20] ;  /* 0x00002026e2787981 */ /* 0x000ea2000c1e1900 */
[----:B------:R-:W-:Y:S01]  /*3c90*/  LOP3.LUT R233, R104, 0xff, RZ, 0xc0, !PT ;  /* 0x000000ff68e97812 */ /* 0x000fe200078ec0ff */
[----:B------:R-:W-:Y:S01]  /*3ca0*/  VIADD R240, R118, 0x7 ;  /* 0x0000000776f07836 */ /* 0x000fe20000000000 */
[----:B------:R-:W-:Y:S01]  /*3cb0*/  ISETP.GE.AND P4, PT, R250, RZ, PT ;  /* 0x000000fffa00720c */ /* 0x000fe20003f86270 */
[----:B------:R-:W-:Y:S01]  /*3cc0*/  VIADD R121, R118, 0x28 ;  /* 0x0000002876797836 */ /* 0x000fe20000000000 */
[----:B------:R-:W-:Y:S01]  /*3cd0*/  LOP3.LUT R231, R104, 0xffff, RZ, 0xc0, !PT ;  /* 0x0000ffff68e77812 */ /* 0x000fe200078ec0ff */
[C---:B------:R-:W-:Y:S01]  /*3ce0*/  VIADD R122, R118.reuse, 0x20 ;  /* 0x00000020767a7836 */ /* 0x040fe20000000000 */
[----:B------:R-:W-:Y:S01]  /*3cf0*/  ISETP.GE.AND P1, PT, R243, RZ, PT ;  /* 0x000000fff300720c */ /* 0x000fe20003f26270 */
[C---:B------:R-:W-:Y:S01]  /*3d00*/  VIADD R123, R118.reuse, 0x27 ;  /* 0x00000027767b7836 */ /* 0x040fe20000000000 */
[--C-:B------:R-:W-:Y:S01]  /*3d10*/  SHF.R.U32.HI R232, RZ, 0x18, R104.reuse ;  /* 0x00000018ffe87819 */ /* 0x100fe20000011668 */
[----:B------:R-:W-:Y:S01]  /*3d20*/  VIADD R168, R118, 0x1f ;  /* 0x0000001f76a87836 */ /* 0x000fe20000000000 */
[----:B------:R-:W-:Y:S01]  /*3d30*/  ISETP.GE.AND P0, PT, R240, RZ, PT ;  /* 0x000000fff000720c */ /* 0x000fe20003f06270 */
[C---:B------:R-:W-:Y:S01]  /*3d40*/  VIADD R223, R118.reuse, 0x17 ;  /* 0x0000001776df7836 */ /* 0x040fe20000000000 */
[----:B------:R-:W-:Y:S01]  /*3d50*/  SHF.R.U32.HI R234, RZ, 0x10, R104 ;  /* 0x00000010ffea7819 */ /* 0x000fe20000011668 */
[C---:B------:R-:W-:Y:S01]  /*3d60*/  VIADD R224, R118.reuse, 0xfffffff8 ;  /* 0xfffffff876e07836 */ /* 0x040fe20000000000 */
[----:B------:R-:W-:Y:S01]  /*3d70*/  ISETP.GE.AND P5, PT, R121, RZ, PT ;  /* 0x000000ff7900720c */ /* 0x000fe20003fa6270 */
[----:B------:R-:W1:Y:S01]  /*3d80*/  LDSM.16.M88.4 R104, [R3+0x6000] ;  /* 0x006000000368783b */ /* 0x000e620000000200 */
[----:B------:R-:W-:Y:S01]  /*3d90*/  LOP3.LUT R247, R111, UR36, R108, 0x96, !PT ;  /* 0x000000246ff77c12 */ /* 0x000fe2000f8e966c */
[----:B------:R-:W-:Y:S01]  /*3da0*/  VIADD R249, R118, 0xfffffff0 ;  /* 0xfffffff076f97836 */ /* 0x000fe20000000000 */
[----:B------:R-:W-:Y:S01]  /*3db0*/  ISETP.GE.AND P6, PT, R122, RZ, PT ;  /* 0x000000ff7a00720c */ /* 0x000fe20003fc6270 */
[----:B------:R-:W-:Y:S01]  /*3dc0*/  VIADD R246, R118, 0xffffffef ;  /* 0xffffffef76f67836 */ /* 0x000fe20000000000 */
[----:B------:R-:W-:Y:S01]  /*3dd0*/  LOP3.LUT R252, R110, 0xff, RZ, 0xc0, !PT ;  /* 0x000000ff6efc7812 */ /* 0x000fe200078ec0ff */
[C---:B------:R-:W-:Y:S01]  /*3de0*/  VIADD R244, R118.reuse, 0x10 ;  /* 0x0000001076f47836 */ /* 0x040fe20000000000 */
[C---:B------:R-:W-:Y:S01]  /*3df0*/  @!P4 IADD3 R250, -R118.reuse, 0x1, RZ ;  /* 0x0000000176fac810 */ /* 0x040fe20007ffe1ff */
[C---:B------:R-:W-:Y:S01]  /*3e00*/  VIADD R239, R118.reuse, 0xf ;  /* 0x0000000f76ef7836 */ /* 0x040fe20000000000 */
[--C-:B------:R-:W-:Y:S01]  /*3e10*/  SHF.R.U32.HI R113, RZ, 0x18, R110.reuse ;  /* 0x00000018ff717819 */ /* 0x100fe2000001166e */
[C---:B------:R-:W-:Y:S01]  /*3e20*/  VIADD R115, R118.reuse, 0xffffffe8 ;  /* 0xffffffe876737836 */ /* 0x040fe20000000000 */
[C---:B------:R-:W-:Y:S01]  /*3e30*/  @!P1 IADD3 R243, -R118.reuse, -0x8, RZ ;  /* 0xfffffff876f39810 */ /* 0x040fe20007ffe1ff */
[----:B------:R-:W-:Y:S01]  /*3e40*/  VIADD R114, R118, 0xffffffe7 ;  /* 0xffffffe776727836 */ /* 0x000fe20000000000 */
[----:B------:R-:W-:Y:S02]  /*3e50*/  SHF.R.U32.HI R251, RZ, 0x10, R110 ;  /* 0x00000010fffb7819 */ /* 0x000fe4000001166e */
[----:B------:R-:W-:Y:S02]  /*3e60*/  ISETP.GE.AND P4, PT, R123, RZ, PT ;  /* 0x000000ff7b00720c */ /* 0x000fe40003f86270 */
[----:B------:R-:W-:Y:S02]  /*3e70*/  LOP3.LUT R112, R110, 0xffff, RZ, 0xc0, !PT ;  /* 0x0000ffff6e707812 */ /* 0x000fe400078ec0ff */
[----:B------:R-:W-:Y:S01]  /*3e80*/  ISETP.GE.AND P1, PT, R168, RZ, PT ;  /* 0x000000ffa800720c */ /* 0x000fe20003f26270 */
[----:B------:R3:W4:Y:S01]  /*3e90*/  LDSM.16.M88.4 R108, [R167+0x1000] ;  /* 0x00100000a76c783b */ /* 0x0007220000000200 */
[----:B------:R-:W-:Y:S02]  /*3ea0*/  I2FP.F32.S32 R250, R250 ;  /* 0x000000fa00fa7245 */ /* 0x000fe40000201400 */
[----:B------:R-:W-:Y:S02]  /*3eb0*/  LOP3.LUT R117, R230, 0xff, RZ, 0xc0, !PT ;  /* 0x000000ffe6757812 */ /* 0x000fe400078ec0ff */
[----:B------:R-:W-:Y:S02]  /*3ec0*/  I2FP.F32.S32 R243, R243 ;  /* 0x000000f300f37245 */ /* 0x000fe40000201400 */
[--C-:B------:R-:W-:Y:S02]  /*3ed0*/  SHF.R.U32.HI R235, RZ, 0x10, R230.reuse ;  /* 0x00000010ffeb7819 */ /* 0x100fe400000116e6 */
[----:B------:R-:W-:Y:S02]  /*3ee0*/  SHF.R.U32.HI R231, RZ, 0x8, R231 ;  /* 0x00000008ffe77819 */ /* 0x000fe400000116e7 */
[----:B------:R-:W-:Y:S01]  /*3ef0*/  SHF.R.U32.HI R238, RZ, 0x18, R230 ;  /* 0x00000018ffee7819 */ /* 0x000fe200000116e6 */
[C---:B------:R-:W-:Y:S01]  /*3f00*/  VIADD R230, R118.reuse, 0x18 ;  /* 0x0000001876e67836 */ /* 0x040fe20000000000 */
[----:B------:R-:W-:Y:S02]  /*3f10*/  LOP3.LUT R231, R231, 0xffff, RZ, 0xc0, !PT ;  /* 0x0000ffffe7e77812 */ /* 0x000fe400078ec0ff */
[C---:B------:R-:W-:Y:S02]  /*3f20*/  @!P0 IADD3 R240, -R118.reuse, -0x7, RZ ;  /* 0xfffffff976f08810 */ /* 0x040fe40007ffe1ff */
[----:B------:R-:W-:Y:S02]  /*3f30*/  LOP3.LUT R251, R251, 0xff, RZ, 0xc0, !PT ;  /* 0x000000fffbfb7812 */ /* 0x000fe400078ec0ff */
[--C-:B------:R-:W-:Y:S01]  /*3f40*/  SHF.R.U32.HI R241, RZ, 0x18, R228.reuse ;  /* 0x00000018fff17819 */ /* 0x100fe200000116e4 */
[-C--:B-1----:R-:W-:Y:S03]  /*3f50*/  HMMA.16816.F32 R4, R100, R104.reuse, R4 ;  /* 0x000000686404723c */ /* 0x082fe60000001804 */
[----:B------:R-:W-:Y:S01]  /*3f60*/  I2FP.F32.S32 R240, R240 ;  /* 0x000000f000f07245 */ /* 0x000fe20000201400 */
[----:B---3--:R-:W-:Y:S01]  /*3f70*/  FMUL.FTZ R167, R203, 1.4426950216293334961 ;  /* 0x3fb8aa3bcba77820 */ /* 0x008fe20000410000 */
[----:B------:R-:W-:Y:S01]  /*3f80*/  SHF.R.U32.HI R116, RZ, 0x10, R228 ;  /* 0x00000010ff747819 */ /* 0x000fe200000116e4 */
[----:B------:R-:W-:Y:S01]  /*3f90*/  VIADD R228, R118, 0xfffffff7 ;  /* 0xfffffff776e47836 */ /* 0x000fe20000000000 */
[----:B------:R-:W-:Y:S04]  /*3fa0*/  ISETP.GE.AND P0, PT, R230, RZ, PT ;  /* 0x000000ffe600720c */ /* 0x000fe80003f06270 */
[----:B------:R-:W-:Y:S02]  /*3fb0*/  LOP3.LUT R116, R116, 0xff, RZ, 0xc0, !PT ;  /* 0x000000ff74747812 */ /* 0x000fe400078ec0ff */
[C---:B------:R-:W-:Y:S02]  /*3fc0*/  @!P5 IADD3 R121, -R118.reuse, -0x28, RZ ;  /* 0xffffffd87679d810 */ /* 0x040fe40007ffe1ff */
[----:B------:R-:W-:Y:S02]  /*3fd0*/  @!P6 IADD3 R122, -R118, -0x20, RZ ;  /* 0xffffffe0767ae810 */ /* 0x000fe40007ffe1ff */
[----:B------:R-:W-:Y:S02]  /*3fe0*/  ISETP.GE.AND P5, PT, R223, RZ, PT ;  /* 0x000000ffdf00720c */ /* 0x000fe40003fa6270 */
[----:B------:R-:W-:Y:S01]  /*3ff0*/  ISETP.GE.AND P6, PT, R224, RZ, PT ;  /* 0x000000ffe000720c */ /* 0x000fe20003fc6270 */
[C---:B----4-:R-:W-:Y:S04]  /*4000*/  HMMA.16816.F32 R8, R108.reuse, R104, R8 ;  /* 0x000000686c08723c */ /* 0x050fe80000001808 */
[----:B------:R-:W-:Y:S01]  /*4010*/  @!P4 IADD3 R123, -R118, -0x27, RZ ;  /* 0xffffffd9767bc810 */ /* 0x000fe20007ffe1ff */
[-C--:B------:R-:W-:Y:S01]  /*4020*/  FFMA.FTZ R5, R250, -R202.reuse, R5 ;  /* 0x800000cafa057223 */ /* 0x080fe20000010005 */
[----:B------:R-:W-:Y:S01]  /*4030*/  @!P1 IADD3 R168, -R118, -0x1f, RZ ;  /* 0xffffffe176a89810 */ /* 0x000fe20007ffe1ff */
[-C--:B------:R-:W-:Y:S03]  /*4040*/  HMMA.16816.F32 R12, R108, R106.reuse, R12 ;  /* 0x0000006a6c0c723c */ /* 0x080fe6000000180c */
[----:B------:R-:W-:Y:S01]  /*4050*/  ISETP.GE.AND P4, PT, R228, RZ, PT ;  /* 0x000000ffe400720c */ /* 0x000fe20003f86270 */
[----:B------:R-:W-:Y:S01]  /*4060*/  FMUL.FTZ R105, R206, 1.4426950216293334961 ;  /* 0x3fb8aa3bce697820 */ /* 0x000fe20000410000 */
[----:B------:R-:W-:Y:S01]  /*4070*/  ISETP.GE.AND P1, PT, R249, RZ, PT ;  /* 0x000000fff900720c */ /* 0x000fe20003f26270 */
[C---:B------:R-:W-:Y:S05]  /*4080*/  HMMA.16816.F32 R16, R100.reuse, R106, R16 ;  /* 0x0000006a6410723c */ /* 0x040fea0000001810 */
[----:B------:R-:W-:Y:S01]  /*4090*/  @!P0 IADD3 R230, -R118, -0x18, RZ ;  /* 0xffffffe876e68810 */ /* 0x000fe20007ffe1ff */
[-C--:B------:R-:W-:Y:S01]  /*40a0*/  FFMA.FTZ R6, R243, -R202.reuse, R6 ;  /* 0x800000caf3067223 */ /* 0x080fe20000010006 */
[----:B------:R-:W-:Y:S01]  /*40b0*/  SHF.R.U32.HI R107, RZ, 0x10, R225 ;  /* 0x00000010ff6b7819 */ /* 0x000fe200000116e1 */
[-C--:B------:R-:W-:Y:S01]  /*40c0*/  FFMA.FTZ R7, R240, -R202.reuse, R7 ;  /* 0x800000caf0077223 */ /* 0x080fe20000010007 */
[----:B------:R-:W-:Y:S02]  /*40d0*/  ISETP.GE.AND P0, PT, R246, RZ, PT ;  /* 0x000000fff600720c */ /* 0x000fe40003f06270 */
[----:B------:R-:W-:Y:S02]  /*40e0*/  LOP3.LUT R107, R107, 0xff, RZ, 0xc0, !PT ;  /* 0x000000ff6b6b7812 */ /* 0x000fe400078ec0ff */
[C---:B------:R-:W-:Y:S02]  /*40f0*/  @!P5 IADD3 R223, -R118.reuse, -0x17, RZ ;  /* 0xffffffe976dfd810 */ /* 0x040fe40007ffe1ff */
[----:B------:R-:W-:Y:S02]  /*4100*/  I2FP.F32.S32 R106, R123 ;  /* 0x0000007b006a7245 */ /* 0x000fe40000201400 */
[----:B------:R-:W-:Y:S02]  /*4110*/  @!P6 IADD3 R224, -R118, 0x8, RZ ;  /* 0x0000000876e0e810 */ /* 0x000fe40007ffe1ff */
[----:B------:R-:W-:Y:S01]  /*4120*/  ISETP.GE.AND P5, PT, R244, RZ, PT ;  /* 0x000000fff400720c */ /* 0x000fe20003fa6270 */
[----:B------:R-:W-:Y:S01]  /*4130*/  FFMA.FTZ R11, R106, -R202, R11 ;  /* 0x800000ca6a0b7223 */ /* 0x000fe2000001000b */
[----:B------:R-:W-:Y:S02]  /*4140*/  I2FP.F32.S32 R106, R230 ;  /* 0x000000e6006a7245 */ /* 0x000fe40000201400 */
[----:B------:R-:W-:Y:S01]  /*4150*/  ISETP.GE.AND P6, PT, R239, RZ, PT ;  /* 0x000000ffef00720c */ /* 0x000fe20003fc6270 */
[-C--:B------:R-:W-:Y:S01]  /*4160*/  FFMA.FTZ R19, R250, -R202.reuse, R19 ;  /* 0x800000cafa137223 */ /* 0x080fe20000010013 */
[----:B------:R-:W-:Y:S01]  /*4170*/  @!P4 IADD3 R228, -R118, 0x9, RZ ;  /* 0x0000000976e4c810 */ /* 0x000fe20007ffe1ff */
[----:B------:R-:W-:Y:S01]  /*4180*/  FFMA.FTZ R12, R106, -R202, R12 ;  /* 0x800000ca6a0c7223 */ /* 0x000fe2000001000c */
[----:B------:R-:W-:Y:S02]  /*4190*/  @!P1 IADD3 R249, -R118, 0x10, RZ ;  /* 0x0000001076f99810 */ /* 0x000fe40007ffe1ff */
[----:B------:R-:W-:Y:S02]  /*41a0*/  ISETP.GE.AND P4, PT, R115, RZ, PT ;  /* 0x000000ff7300720c */ /* 0x000fe40003f86270 */
[----:B------:R-:W-:Y:S02]  /*41b0*/  I2FP.F32.S32 R249, R249 ;  /* 0x000000f900f97245 */ /* 0x000fe40000201400 */
[----:B------:R-:W-:Y:S02]  /*41c0*/  ISETP.GE.AND P1, PT, R114, RZ, PT ;  /* 0x000000ff7200720c */ /* 0x000fe40003f26270 */
[C---:B------:R-:W-:Y:S02]  /*41d0*/  @!P0 IADD3 R246, -R118.reuse, 0x11, RZ ;  /* 0x0000001176f68810 */ /* 0x040fe40007ffe1ff */
[----:B------:R-:W-:Y:S02]  /*41e0*/  ISETP.LE.U32.AND P0, PT, R117, UR16, PT ;  /* 0x0000001075007c0c */ /* 0x000fe4000bf03070 */
[----:B------:R-:W-:Y:S02]  /*41f0*/  I2FP.F32.S32 R246, R246 ;  /* 0x000000f600f67245 */ /* 0x000fe40000201400 */
[C---:B------:R-:W-:Y:S02]  /*4200*/  LOP3.LUT R117, R225.reuse, 0xff, RZ, 0xc0, !PT ;  /* 0x000000ffe1757812 */ /* 0x040fe400078ec0ff */
[----:B------:R-:W-:Y:S02]  /*4210*/  SHF.R.U32.HI R119, RZ, 0x18, R225 ;  /* 0x00000018ff777819 */ /* 0x000fe400000116e1 */
[----:B------:R-:W-:Y:S02]  /*4220*/  LOP3.LUT R225, R225, 0xffff, RZ, 0xc0, !PT ;  /* 0x0000ffffe1e17812 */ /* 0x000fe400078ec0ff */
[C---:B------:R-:W-:Y:S02]  /*4230*/  @!P5 IADD3 R244, -R118.reuse, -0x10, RZ ;  /* 0xfffffff076f4d810 */ /* 0x040fe40007ffe1ff */
[C---:B------:R-:W-:Y:S02]  /*4240*/  @!P6 IADD3 R239, -R118.reuse, -0xf, RZ ;  /* 0xfffffff176efe810 */ /* 0x040fe40007ffe1ff */
[----:B------:R-:W-:Y:S02]  /*4250*/  I2FP.F32.S32 R244, R244 ;  /* 0x000000f400f47245 */ /* 0x000fe40000201400 */
[----:B------:R-:W-:Y:S02]  /*4260*/  ISETP.LE.U32.AND P5, PT, R117, UR16, PT ;  /* 0x0000001075007c0c */ /* 0x000fe4000bfa3070 */
[----:B------:R-:W-:Y:S01]  /*4270*/  ISETP.LE.U32.AND P6, PT, R119, UR16, PT ;  /* 0x0000001077007c0c */ /* 0x000fe2000bfc3070 */
[----:B------:R-:W3:Y:S01]  /*4280*/  LDG.E R117, desc[UR38][R226.64] ;  /* 0x00000026e2757981 */ /* 0x000ee2000c1e1900 */
[C---:B------:R-:W-:Y:S02]  /*4290*/  @!P4 IADD3 R115, -R118.reuse, 0x18, RZ ;  /* 0x000000187673c810 */ /* 0x040fe40007ffe1ff */
[----:B------:R-:W-:Y:S01]  /*42a0*/  FSETP.NEU.FTZ.AND P4, PT, R205, -INF , PT ;  /* 0xff800000cd00780b */ /* 0x000fe20003f9d000 */
[----:B------:R-:W5:Y:S01]  /*42b0*/  LDG.E R119, desc[UR38][R226.64+0x80] ;  /* 0x00008026e2777981 */ /* 0x000f62000c1e1900 */
[----:B------:R-:W-:Y:S02]  /*42c0*/  @!P1 IADD3 R114, -R118, 0x19, RZ ;  /* 0x0000001976729810 */ /* 0x000fe40007ffe1ff */
[----:B------:R-:W-:Y:S02]  /*42d0*/  FSEL R248, R248, RZ, P4 ;  /* 0x000000fff8f87208 */ /* 0x000fe40002000000 */
[----:B------:R-:W-:Y:S02]  /*42e0*/  IABS R104, R118 ;  /* 0x0000007600687213 */ /* 0x000fe40000000000 */
[----:B------:R-:W-:Y:S01]  /*42f0*/  FSETP.NEU.FTZ.AND P1, PT, R206, -INF , PT ;  /* 0xff800000ce00780b */ /* 0x000fe20003f3d000 */
[----:B------:R1:W5:Y:S01]  /*4300*/  LDG.E R118, desc[UR38][R226.64+0xa0] ;  /* 0x0000a026e2767981 */ /* 0x000362000c1e1900 */
[----:B------:R-:W-:Y:S01]  /*4310*/  I2FP.F32.S32 R174, R104 ;  /* 0x0000006800ae7245 */ /* 0x000fe20000201400 */
[----:B------:R-:W-:Y:S01]  /*4320*/  FMUL.FTZ R104, R204, 1.4426950216293334961 ;  /* 0x3fb8aa3bcc687820 */ /* 0x000fe20000410000 */
[----:B------:R-:W-:Y:S02]  /*4330*/  FSETP.NEU.FTZ.AND P4, PT, R203, -INF , PT ;  /* 0xff800000cb00780b */ /* 0x000fe40003f9d000 */
[----:B------:R-:W-:Y:S01]  /*4340*/  FSEL R105, R105, RZ, P1 ;  /* 0x000000ff69697208 */ /* 0x000fe20000800000 */
[CC--:B------:R-:W-:Y:S01]  /*4350*/  FFMA.FTZ R4, R174.reuse, -R202.reuse, R4 ;  /* 0x800000caae047223 */ /* 0x0c0fe20000010004 */
[----:B------:R-:W-:Y:S01]  /*4360*/  FSEL R167, R167, RZ, P4 ;  /* 0x000000ffa7a77208 */ /* 0x000fe20002000000 */
[----:B------:R-:W-:Y:S01]  /*4370*/  FFMA.FTZ R18, R174, -R202, R18 ;  /* 0x800000caae127223 */ /* 0x000fe20000010012 */
[----:B------:R-:W-:Y:S01]  /*4380*/  FSETP.NEU.FTZ.AND P1, PT, R204, -INF , PT ;  /* 0xff800000cc00780b */ /* 0x000fe20003f3d000 */
[----:B------:R-:W4:Y:S01]  /*4390*/  S2R R174, SR_CTAID.Y ;  /* 0x0000000000ae7919 */ /* 0x000f220000002600 */
[-C--:B------:R-:W-:Y:S02]  /*43a0*/  @P2 ISETP.GE.AND P4, PT, R191, R209.reuse, PT ;  /* 0x000000d1bf00220c */ /* 0x080fe40003f86270 */
[----:B------:R-:W-:Y:S02]  /*43b0*/  FSEL R104, R104, RZ, P1 ;  /* 0x000000ff68687208 */ /* 0x000fe40000800000 */
[----:B------:R-:W-:Y:S02]  /*43c0*/  @P2 FSEL R4, R4, -INF , !P4 ;  /* 0xff80000004042808 */ /* 0x000fe40006000000 */
[----:B------:R-:W-:Y:S02]  /*43d0*/  @P2 ISETP.GE.AND P1, PT, R194, R209, PT ;  /* 0x000000d1c200220c */ /* 0x000fe40003f26270 */
[----:B------:R-:W-:Y:S02]  /*43e0*/  @P2 FSEL R6, R6, -INF , !P4 ;  /* 0xff80000006062808 */ /* 0x000fe40006000000 */
[----:B------:R-:W-:Y:S02]  /*43f0*/  @P2 FSEL R5, R5, -INF , !P1 ;  /* 0xff80000005052808 */ /* 0x000fe40004800000 */
[----:B------:R-:W-:Y:S01]  /*4400*/  @P2 FSEL R7, R7, -INF , !P1 ;  /* 0xff80000007072808 */ /* 0x000fe20004800000 */
[--C-:B------:R-:W-:Y:S01]  /*4410*/  FFMA.FTZ R6, R6, UR15, -R105.reuse ;  /* 0x0000000f06067c23 */ /* 0x100fe20008010869 */
[----:B------:R-:W-:Y:S01]  /*4420*/  @P2 FSEL R11, R11, -INF , !P1 ;  /* 0xff8000000b0b2808 */ /* 0x000fe20004800000 */
[--C-:B-1----:R-:W-:Y:S01]  /*4430*/  FFMA.FTZ R226, R4, UR15, -R248.reuse ;  /* 0x0000000f04e27c23 */ /* 0x102fe200080108f8 */
[----:B------:R-:W-:Y:S01]  /*4440*/  I2FP.F32.S32 R4, R121 ;  /* 0x0000007900047245 */ /* 0x000fe20000201400 */
[----:B------:R-:W-:Y:S01]  /*4450*/  FFMA.FTZ R5, R5, UR15, -R248 ;  /* 0x0000000f05057c23 */ /* 0x000fe200080108f8 */
[----:B------:R-:W-:Y:S01]  /*4460*/  I2FP.F32.S32 R115, R115 ;  /* 0x0000007300737245 */ /* 0x000fe20000201400 */
[----:B------:R-:W-:Y:S01]  /*4470*/  FFMA.FTZ R7, R7, UR15, -R105 ;  /* 0x0000000f07077c23 */ /* 0x000fe20008010869 */
[----:B------:R-:W-:Y:S01]  /*4480*/  I2FP.F32.S32 R114, R114 ;  /* 0x0000007200727245 */ /* 0x000fe20000201400 */
[----:B------:R-:W-:Y:S01]  /*4490*/  FFMA.FTZ R10, R4, -R202, R10 ;  /* 0x800000ca040a7223 */ /* 0x000fe2000001000a */
[----:B------:R-:W-:Y:S01]  /*44a0*/  I2FP.F32.S32 R4, R122 ;  /* 0x0000007a00047245 */ /* 0x000fe20000201400 */
[----:B------:R-:W1:Y:S01]  /*44b0*/  MUFU.EX2 R123, R6 ;  /* 0x00000006007b7308 */ /* 0x000e620000000800 */
[----:B------:R-:W-:Y:S02]  /*44c0*/  FFMA.FTZ R11, R11, UR15, -R104 ;  /* 0x0000000f0b0b7c23 */ /* 0x000fe40008010868 */
[----:B------:R-:W-:Y:S01]  /*44d0*/  @P2 FSEL R10, R10, -INF , !P4 ;  /* 0xff8000000a0a2808 */ /* 0x000fe20006000000 */
[CC--:B------:R-:W-:Y:S01]  /*44e0*/  FFMA.FTZ R8, R4.reuse, -R202.reuse, R8 ;  /* 0x800000ca04087223 */ /* 0x0c0fe20000010008 */
[-C--:B------:R-:W-:Y:S05]  /*44f0*/  FFMA.FTZ R14, R4, -R202.reuse, R14 ;  /* 0x800000ca040e7223 */ /* 0x080fea000001000e */
[----:B------:R4:W-:Y:S01]  /*4500*/  MUFU.EX2 R122, R5 ;  /* 0x00000005007a7308 */ /* 0x0009e20000000800 */
[----:B------:R-:W-:Y:S02]  /*4510*/  @P2 FSEL R8, R8, -INF , !P4 ;  /* 0xff80000008082808 */ /* 0x000fe40006000000 */
[----:B------:R-:W-:Y:S02]  /*4520*/  ISETP.LE.U32.AND P4, PT, R107, UR16, PT ;  /* 0x000000106b007c0c */ /* 0x000fe4000bf83070 */
[----:B------:R-:W-:Y:S01]  /*4530*/  I2FP.F32.S32 R107, R223 ;  /* 0x000000df006b7245 */ /* 0x000fe20000201400 */
[----:B------:R-:W-:Y:S04]  /*4540*/  FFMA.FTZ R8, R8, UR15, -R167 ;  /* 0x0000000f08087c23 */ /* 0x000fe800080108a7 */
[----:B------:R4:W4:Y:S01]  /*4550*/  MUFU.EX2 R121, R226 ;  /* 0x000000e200797308 */ /* 0x0009220000000800 */
[----:B------:R-:W-:Y:S05]  /*4560*/  FFMA.FTZ R13, R107, -R202, R13 ;  /* 0x800000ca6b0d7223 */ /* 0x000fea000001000d */
[----:B-1----:R-:W-:Y:S01]  /*4570*/  @!P4 FADD.FTZ R123, -R123, -RZ ;  /* 0x800000ff7b7bc221 */ /* 0x002fe20000010100 */
[----:B----4-:R-:W-:Y:S03]  /*4580*/  I2FP.F32.S32 R5, R168 ;  /* 0x000000a800057245 */ /* 0x010fe60000201400 */
[----:B------:R1:W-:Y:S02]  /*4590*/  MUFU.EX2 R223, R8 ;  /* 0x0000000800df7308 */ /* 0x0003e40000000800 */
[CC--:B------:R-:W-:Y:S01]  /*45a0*/  FFMA.FTZ R9, R5.reuse, -R202.reuse, R9 ;  /* 0x800000ca05097223 */ /* 0x0c0fe20000010009 */
[----:B------:R-:W-:Y:S01]  /*45b0*/  FFMA.FTZ R15, R5, -R202, R15 ;  /* 0x800000ca050f7223 */ /* 0x000fe2000001000f */
[----:B------:R-:W-:Y:S01]  /*45c0*/  FFMA.FTZ R226, R10, UR15, -R104 ;  /* 0x0000000f0ae27c23 */ /* 0x000fe20008010868 */
[----:B------:R-:W-:Y:S05]  /*45d0*/  SHF.R.U32.HI R10, RZ, 0x8, R225 ;  /* 0x00000008ff0a7819 */ /* 0x000fea00000116e1 */
[----:B------:R4:W4:Y:S01]  /*45e0*/  MUFU.EX2 R168, R7 ;  /* 0x0000000700a87308 */ /* 0x0009220000000800 */
[----:B------:R-:W-:Y:S01]  /*45f0*/  @P2 FSEL R9, R9, -INF , !P1 ;  /* 0xff80000009092808 */ /* 0x000fe20004800000 */
[----:B------:R-:W-:Y:S01]  /*4600*/  @!P5 FADD.FTZ R121, -R121, -RZ ;  /* 0x800000ff7979d221 */ /* 0x000fe20000010100 */
[-C--:B------:R-:W-:Y:S02]  /*4610*/  @P2 ISETP.GE.AND P1, PT, R195, R209.reuse, PT ;  /* 0x000000d1c300220c */ /* 0x080fe40003f26270 */
[----:B------:R-:W-:Y:S01]  /*4620*/  LOP3.LUT R10, R10, 0xffff, RZ, 0xc0, !PT ;  /* 0x0000ffff0a0a7812 */ /* 0x000fe200078ec0ff */
[--C-:B------:R-:W-:Y:S01]  /*4630*/  FFMA.FTZ R9, R9, UR15, -R167.reuse ;  /* 0x0000000f09097c23 */ /* 0x100fe200080108a7 */
[----:B------:R-:W-:Y:S03]  /*4640*/  @P2 FSEL R12, R12, -INF , !P1 ;  /* 0xff8000000c0c2808 */ /* 0x000fe60004800000 */
[----:B------:R-:W-:Y:S01]  /*4650*/  MUFU.EX2 R225, R226 ;  /* 0x000000e200e17308 */ /* 0x000fe20000000800 */
[----:B-1----:R-:W-:Y:S02]  /*4660*/  I2FP.F32.S32 R8, R224 ;  /* 0x000000e000087245 */ /* 0x002fe40000201400 */
[----:B------:R-:W-:Y:S01]  /*4670*/  @P2 FSEL R14, R14, -INF , !P1 ;  /* 0xff8000000e0e2808 */ /* 0x000fe20004800000 */
[----:B------:R-:W-:Y:S01]  /*4680*/  FFMA.FTZ R227, R12, UR15, -R167 ;  /* 0x0000000f0ce37c23 */ /* 0x000fe200080108a7 */
[----:B------:R-:W-:Y:S01]  /*4690*/  @P2 FSEL R18, R18, -INF , !P1 ;  /* 0xff80000012122808 */ /* 0x000fe20004800000 */
[----:B------:R-:W-:Y:S01]  /*46a0*/  FFMA.FTZ R16, R8, -R202, R16 ;  /* 0x800000ca08107223 */ /* 0x000fe20000010010 */
[----:B------:R-:W-:Y:S03]  /*46b0*/  LOP3.LUT R12, R229, 0xff, RZ, 0xc0, !PT ;  /* 0x000000ffe50c7812 */ /* 0x000fe600078ec0ff */
[----:B------:R1:W-:Y:S01]  /*46c0*/  MUFU.EX2 R224, R9 ;  /* 0x0000000900e07308 */ /* 0x0003e20000000800 */
[----:B----4-:R-:W4:Y:S01]  /*46d0*/  LDSM.16.M88.4 R4, [R3+0x6800] ;  /* 0x006800000304783b */ /* 0x010f220000000200 */
[----:B------:R-:W-:Y:S01]  /*46e0*/  @!P6 FADD.FTZ R168, -R168, -RZ ;  /* 0x800000ffa8a8e221 */ /* 0x000fe20000010100 */
[----:B------:R-:W-:Y:S01]  /*46f0*/  @P2 FSEL R16, R16, -INF , !P1 ;  /* 0xff80000010102808 */ /* 0x000fe20004800000 */
[----:B------:R-:W-:Y:S01]  /*4700*/  FFMA.FTZ R14, R14, UR15, -R104 ;  /* 0x0000000f0e0e7c23 */ /* 0x000fe20008010868 */
[----:B------:R-:W-:Y:S01]  /*4710*/  @P2 ISETP.GE.AND P1, PT, R196, R209, PT ;  /* 0x000000d1c400220c */ /* 0x000fe20003f26270 */
[----:B------:R-:W-:Y:S01]  /*4720*/  FFMA.FTZ R18, R18, UR15, -R105 ;  /* 0x0000000f12127c23 */ /* 0x000fe20008010869 */
[----:B------:R-:W-:Y:S01]  /*4730*/  ISETP.LE.U32.AND P5, PT, R12, UR16, PT ;  /* 0x000000100c007c0c */ /* 0x000fe2000bfa3070 */
[----:B------:R-:W-:Y:S01]  /*4740*/  FFMA.FTZ R16, R16, UR15, -R248 ;  /* 0x0000000f10107c23 */ /* 0x000fe200080108f8 */
[----:B------:R-:W-:Y:S01]  /*4750*/  @P2 FSEL R13, R13, -INF , !P1 ;  /* 0xff8000000d0d2808 */ /* 0x000fe20004800000 */
[----:B------:R4:W-:Y:S01]  /*4760*/  MUFU.EX2 R226, R11 ;  /* 0x0000000b00e27308 */ /* 0x0009e20000000800 */
[----:B------:R-:W-:Y:S02]  /*4770*/  @P2 FSEL R15, R15, -INF , !P1 ;  /* 0xff8000000f0f2808 */ /* 0x000fe40004800000 */
[----:B------:R-:W-:Y:S01]  /*4780*/  @P2 FSEL R19, R19, -INF , !P1 ;  /* 0xff80000013132808 */ /* 0x000fe20004800000 */
[----:B------:R-:W-:Y:S01]  /*4790*/  FFMA.FTZ R13, R13, UR15, -R167 ;  /* 0x0000000f0d0d7c23 */ /* 0x000fe200080108a7 */
[----:B------:R-:W-:Y:S01]  /*47a0*/  ISETP.LE.U32.AND P6, PT, R233, UR16, PT ;  /* 0x00000010e9007c0c */ /* 0x000fe2000bfc3070 */
[----:B------:R-:W-:Y:S01]  /*47b0*/  FFMA.FTZ R15, R15, UR15, -R104 ;  /* 0x0000000f0f0f7c23 */ /* 0x000fe20008010868 */
[----:B-1----:R-:W-:Y:S01]  /*47c0*/  I2FP.F32.S32 R9, R228 ;  /* 0x000000e400097245 */ /* 0x002fe20000201400 */
[----:B------:R-:W-:Y:S02]  /*47d0*/  FFMA.FTZ R19, R19, UR15, -R105 ;  /* 0x0000000f13137c23 */ /* 0x000fe40008010869 */
[----:B------:R-:W-:Y:S01]  /*47e0*/  MUFU.EX2 R228, R13 ;  /* 0x0000000d00e47308 */ /* 0x000fe20000000800 */
[----:B------:R-:W-:Y:S01]  /*47f0*/  @!P5 FADD.FTZ R223, -R223, -RZ ;  /* 0x800000ffdfdfd221 */ /* 0x000fe20000010100 */
[----:B------:R-:W-:Y:S01]  /*4800*/  ISETP.LE.U32.AND P5, PT, R232, UR16, PT ;  /* 0x00000010e8007c0c */ /* 0x000fe2000bfa3070 */
[-C--:B------:R-:W-:Y:S05]  /*4810*/  FFMA.FTZ R17, R9, -R202.reuse, R17 ;  /* 0x800000ca09117223 */ /* 0x080fea0000010011 */
[----:B------:R-:W-:Y:S02]  /*4820*/  @P2 FSEL R17, R17, -INF , !P1 ;  /* 0xff80000011112808 */ /* 0x000fe40004800000 */
[----:B------:R-:W1:Y:S01]  /*4830*/  MUFU.EX2 R227, R227 ;  /* 0x000000e300e37308 */ /* 0x000e620000000800 */
[----:B------:R-:W-:Y:S02]  /*4840*/  ISETP.LE.U32.AND P1, PT, R10, UR16, PT ;  /* 0x000000100a007c0c */ /* 0x000fe4000bf23070 */
[----:B------:R-:W-:Y:S01]  /*4850*/  LOP3.LUT R10, R229, 0xffff, RZ, 0xc0, !PT ;  /* 0x0000ffffe50a7812 */ /* 0x000fe200078ec0ff */
[----:B------:R-:W-:Y:S01]  /*4860*/  FFMA.FTZ R17, R17, UR15, -R248 ;  /* 0x0000000f11117c23 */ /* 0x000fe200080108f8 */
[--C-:B----4-:R-:W-:Y:S02]  /*4870*/  SHF.R.U32.HI R11, RZ, 0x10, R229.reuse ;  /* 0x00000010ff0b7819 */ /* 0x110fe400000116e5 */
[----:B------:R-:W-:Y:S03]  /*4880*/  SHF.R.U32.HI R10, RZ, 0x8, R10 ;  /* 0x00000008ff0a7819 */ /* 0x000fe6000001160a */
[----:B------:R-:W-:Y:S01]  /*4890*/  MUFU.EX2 R230, R14 ;  /* 0x0000000e00e67308 */ /* 0x000fe20000000800 */
[----:B------:R-:W-:Y:S02]  /*48a0*/  LOP3.LUT R11, R11, 0xff, RZ, 0xc0, !PT ;  /* 0x000000ff0b0b7812 */ /* 0x000fe400078ec0ff */
[----:B------:R-:W-:Y:S01]  /*48b0*/  LOP3.LUT R10, R10, 0xffff, RZ, 0xc0, !PT ;  /* 0x0000ffff0a0a7812 */ /* 0x000fe200078ec0ff */
[-C--:B------:R-:W-:Y:S03]  /*48c0*/  HMMA.16816.F32 R20, R100, R4.reuse, R20 ;  /* 0x000000046414723c */ /* 0x080fe60000001814 */
[----:B------:R-:W-:Y:S01]  /*48d0*/  ISETP.LE.U32.AND P4, PT, R11, UR16, PT ;  /* 0x000000100b007c0c */ /* 0x000fe2000bf83070 */
[----:B------:R-:W-:Y:S01]  /*48e0*/  @!P1 FADD.FTZ R122, -R122, -RZ ;  /* 0x800000ff7a7a9221 */ /* 0x000fe20000010100 */
[----:B------:R-:W-:Y:S01]  /*48f0*/  ISETP.LE.U32.AND P1, PT, R10, UR16, PT ;  /* 0x000000100a007c0c */ /* 0x000fe2000bf23070 */
[C---:B------:R-:W-:Y:S01]  /*4900*/  HMMA.16816.F32 R24, R108.reuse, R4, R24 ;  /* 0x000000046c18723c */ /* 0x040fe20000001818 */
[----:B------:R-:W-:Y:S04]  /*4910*/  MUFU.EX2 R233, R18 ;  /* 0x0000001200e97308 */ /* 0x000fe80000000800 */
[----:B-1----:R-:W-:Y:S01]  /*4920*/  @!P6 FADD.FTZ R227, -R227, -RZ ;  /* 0x800000ffe3e3e221 */ /* 0x002fe20000010100 */
[----:B------:R-:W-:Y:S01]  /*4930*/  ISETP.LE.U32.AND P6, PT, R238, UR16, PT ;  /* 0x00000010ee007c0c */ /* 0x000fe2000bfc3070 */
[-C--:B------:R-:W-:Y:S04]  /*4940*/  HMMA.16816.F32 R28, R108, R6.reuse, R28 ;  /* 0x000000066c1c723c */ /* 0x080fe8000000181c */
[----:B------:R-:W-:Y:S01]  /*4950*/  MUFU.EX2 R232, R17 ;  /* 0x0000001100e87308 */ /* 0x000fe20000000800 */
[----:B------:R-:W-:Y:S01]  /*4960*/  SHF.R.U32.HI R4, RZ, 0x18, R229 ;  /* 0x00000018ff047819 */ /* 0x000fe200000116e5 */
[----:B------:R-:W-:Y:S01]  /*4970*/  @!P1 FADD.FTZ R224, -R224, -RZ ;  /* 0x800000ffe0e09221 */ /* 0x000fe20000010100 */
[----:B------:R-:W-:Y:S01]  /*4980*/  LOP3.LUT R5, R234, 0xff, RZ, 0xc0, !PT ;  /* 0x000000ffea057812 */ /* 0x000fe200078ec0ff */
[----:B------:R-:W-:Y:S06]  /*4990*/  HMMA.16816.F32 R32, R100, R6, R32 ;  /* 0x000000066420723c */ /* 0x000fec0000001820 */
[----:B------:R-:W1:Y:S01]  /*49a0*/  MUFU.EX2 R229, R15 ;  /* 0x0000000f00e57308 */ /* 0x000e620000000800 */
[----:B------:R-:W-:Y:S01]  /*49b0*/  ISETP.LE.U32.AND P1, PT, R4, UR16, PT ;  /* 0x0000001004007c0c */ /* 0x000fe2000bf23070 */
[----:B------:R-:W-:Y:S03]  /*49c0*/  @!P4 FADD.FTZ R225, -R225, -RZ ;  /* 0x800000ffe1e1c221 */ /* 0x000fe60000010100 */
[----:B------:R-:W-:Y:S01]  /*49d0*/  I2FP.F32.S32 R4, R239 ;  /* 0x000000ef00047245 */ /* 0x000fe20000201400 */
[-C--:B------:R-:W-:Y:S01]  /*49e0*/  FFMA.FTZ R22, R8, -R202.reuse, R22 ;  /* 0x800000ca08167223 */ /* 0x080fe20000010016 */
[----:B------:R-:W-:Y:S02]  /*49f0*/  ISETP.LE.U32.AND P4, PT, R231, UR16, PT ;  /* 0x00000010e7007c0c */ /* 0x000fe4000bf83070 */
[----:B------:R-:W-:Y:S01]  /*4a00*/  LOP3.LUT R8, R237, 0xff, RZ, 0xc0, !PT ;  /* 0x000000ffed087812 */ /* 0x000fe200078ec0ff */
[-C--:B------:R-:W-:Y:S01]  /*4a10*/  FFMA.FTZ R26, R106, -R202.reuse, R26 ;  /* 0x800000ca6a1a7223 */ /* 0x080fe2000001001a */
[----:B------:R-:W-:Y:S01]  /*4a20*/  SHF.R.U32.HI R6, RZ, 0x18, R237 ;  /* 0x00000018ff067819 */ /* 0x000fe200000116ed */
[-C--:B------:R-:W-:Y:S01]  /*4a30*/  FFMA.FTZ R20, R249, -R202.reuse, R20 ;  /* 0x800000caf9147223 */ /* 0x080fe20000010014 */
[----:B------:R-:W-:Y:S01]  /*4a40*/  F2FP.RELU.F16.F32.PACK_AB R7, R224, R223 ;  /* 0x000000dfe007723e */ /* 0x000fe200000008ff */
[-C--:B------:R-:W-:Y:S01]  /*4a50*/  FFMA.FTZ R24, R244, -R202.reuse, R24 ;  /* 0x800000caf4187223 */ /* 0x080fe20000010018 */
[----:B------:R-:W-:Y:S01]  /*4a60*/  @!P1 FADD.FTZ R226, -R226, -RZ ;  /* 0x800000ffe2e29221 */ /* 0x000fe20000010100 */
[-C--:B------:R-:W-:Y:S01]  /*4a70*/  @P2 ISETP.GE.AND P1, PT, R197, R209.reuse, PT ;  /* 0x000000d1c500220c */ /* 0x080fe20003f26270 */
[-C--:B------:R-:W-:Y:S01]  /*4a80*/  FFMA.FTZ R27, R107, -R202.reuse, R27 ;  /* 0x800000ca6b1b7223 */ /* 0x080fe2000001001b */
[-C--:B------:R-:W-:Y:S01]  /*4a90*/  FFMA.FTZ R21, R246, -R202.reuse, R21 ;  /* 0x800000caf6157223 */ /* 0x080fe20000010015 */
[-C--:B------:R-:W-:Y:S01]  /*4aa0*/  FFMA.FTZ R23, R9, -R202.reuse, R23 ;  /* 0x800000ca09177223 */ /* 0x080fe20000010017 */
[----:B------:R-:W-:Y:S01]  /*4ab0*/  @P2 FSEL R20, R20, -INF , !P1 ;  /* 0xff80000014142808 */ /* 0x000fe20004800000 */
[-C--:B------:R-:W-:Y:S01]  /*4ac0*/  FFMA.FTZ R25, R4, -R202.reuse, R25 ;  /* 0x800000ca04197223 */ /* 0x080fe20000010019 */
[----:B------:R-:W-:Y:S01]  /*4ad0*/  @P2 FSEL R22, R22, -INF , !P1 ;  /* 0xff80000016162808 */ /* 0x000fe20004800000 */
[----:B------:R-:W-:Y:S01]  /*4ae0*/  @!P4 FADD.FTZ R228, -R228, -RZ ;  /* 0x800000ffe4e4c221 */ /* 0x000fe20000010100 */
[----:B------:R-:W-:Y:S01]  /*4af0*/  @P2 FSEL R24, R24, -INF , !P1 ;  /* 0xff80000018182808 */ /* 0x000fe20004800000 */
[----:B------:R-:W4:Y:S01]  /*4b00*/  MUFU.EX2 R234, R19 ;  /* 0x0000001300ea7308 */ /* 0x000f220000000800 */
[----:B------:R-:W-:Y:S01]  /*4b10*/  @P2 FSEL R26, R26, -INF , !P1 ;  /* 0xff8000001a1a2808 */ /* 0x000fe20004800000 */
[----:B-1----:R-:W-:Y:S01]  /*4b20*/  @!P5 FADD.FTZ R229, -R229, -RZ ;  /* 0x800000ffe5e5d221 */ /* 0x002fe20000010100 */
[-C--:B------:R-:W-:Y:S01]  /*4b30*/  @P2 ISETP.GE.AND P1, PT, R198, R209.reuse, PT ;  /* 0x000000d1c600220c */ /* 0x080fe20003f26270 */
[----:B------:R-:W-:Y:S01]  /*4b40*/  FFMA.FTZ R20, R20, UR15, -R248 ;  /* 0x0000000f14147c23 */ /* 0x000fe200080108f8 */
[-C--:B------:R-:W-:Y:S01]  /*4b50*/  FFMA.FTZ R32, R115, -R202.reuse, R32 ;  /* 0x800000ca73207223 */ /* 0x080fe20000010020 */
[-C--:B------:R-:W-:Y:S01]  /*4b60*/  FFMA.FTZ R28, R243, -R202.reuse, R28 ;  /* 0x800000caf31c7223 */ /* 0x080fe2000001001c */
[----:B------:R-:W-:Y:S01]  /*4b70*/  @P2 FSEL R21, R21, -INF , !P1 ;  /* 0xff80000015152808 */ /* 0x000fe20004800000 */
[-C--:B------:R-:W-:Y:S01]  /*4b80*/  FFMA.FTZ R30, R244, -R202.reuse, R30 ;  /* 0x800000caf41e7223 */ /* 0x080fe2000001001e */
[----:B------:R-:W-:Y:S01]  /*4b90*/  @P2 FSEL R23, R23, -INF , !P1 ;  /* 0xff80000017172808 */ /* 0x000fe20004800000 */
[-C--:B------:R-:W-:Y:S01]  /*4ba0*/  FFMA.FTZ R34, R249, -R202.reuse, R34 ;  /* 0x800000caf9227223 */ /* 0x080fe20000010022 */
[----:B------:R-:W-:Y:S01]  /*4bb0*/  @P2 FSEL R25, R25, -INF , !P1 ;  /* 0xff80000019192808 */ /* 0x000fe20004800000 */
[----:B------:R-:W-:Y:S01]  /*4bc0*/  FFMA.FTZ R21, R21, UR15, -R248 ;  /* 0x0000000f15157c23 */ /* 0x000fe200080108f8 */
[----:B------:R-:W-:Y:S01]  /*4bd0*/  @P2 FSEL R27, R27, -INF , !P1 ;  /* 0xff8000001b1b2808 */ /* 0x000fe20004800000 */
[-C--:B------:R-:W-:Y:S01]  /*4be0*/  FFMA.FTZ R31, R4, -R202.reuse, R31 ;  /* 0x800000ca041f7223 */ /* 0x080fe2000001001f */
[----:B------:R-:W-:Y:S01]  /*4bf0*/  ISETP.LE.U32.AND P1, PT, R5, UR16, PT ;  /* 0x0000001005007c0c */ /* 0x000fe2000bf23070 */
[-C--:B------:R-:W-:Y:S01]  /*4c00*/  FFMA.FTZ R33, R114, -R202.reuse, R33 ;  /* 0x800000ca72217223 */ /* 0x080fe20000010021 */
[----:B------:R-:W-:Y:S01]  /*4c10*/  LOP3.LUT R5, R235, 0xff, RZ, 0xc0, !PT ;  /* 0x000000ffeb057812 */ /* 0x000fe200078ec0ff */
[----:B----4-:R-:W-:Y:S01]  /*4c20*/  @!P6 FADD.FTZ R234, -R234, -RZ ;  /* 0x800000ffeaeae221 */ /* 0x010fe20000010100 */
[----:B------:R-:W1:Y:S01]  /*4c30*/  MUFU.EX2 R235, R20 ;  /* 0x0000001400eb7308 */ /* 0x000e620000000800 */
[-C--:B------:R-:W-:Y:S01]  /*4c40*/  @P2 ISETP.GE.AND P6, PT, R199, R209.reuse, PT ;  /* 0x000000d1c700220c */ /* 0x080fe20003fc6270 */
[-C--:B------:R-:W-:Y:S01]  /*4c50*/  FFMA.FTZ R29, R240, -R202.reuse, R29 ;  /* 0x800000caf01d7223 */ /* 0x080fe2000001001d */
[----:B------:R-:W-:Y:S01]  /*4c60*/  ISETP.LE.U32.AND P4, PT, R5, UR16, PT ;  /* 0x0000001005007c0c */ /* 0x000fe2000bf83070 */
[----:B------:R-:W-:Y:S01]  /*4c70*/  FFMA.FTZ R35, R246, -R202, R35 ;  /* 0x800000caf6237223 */ /* 0x000fe20000010023 */
[----:B------:R-:W-:Y:S01]  /*4c80*/  SHF.R.U32.HI R5, RZ, 0x8, R236 ;  /* 0x00000008ff057819 */ /* 0x000fe200000116ec */
[----:B------:R-:W-:Y:S01]  /*4c90*/  FFMA.FTZ R27, R27, UR15, -R104 ;  /* 0x0000000f1b1b7c23 */ /* 0x000fe20008010868 */
[----:B------:R-:W-:Y:S03]  /*4ca0*/  LOP3.LUT R4, R247, 0xffff, RZ, 0xc0, !PT ;  /* 0x0000fffff7047812 */ /* 0x000fe600078ec0ff */
[----:B------:R-:W-:Y:S01]  /*4cb0*/  MUFU.EX2 R236, R21 ;  /* 0x0000001500ec7308 */ /* 0x000fe20000000800 */
[----:B------:R-:W-:Y:S01]  /*4cc0*/  LOP3.LUT R5, R5, 0xffff, RZ, 0xc0, !PT ;  /* 0x0000ffff05057812 */ /* 0x000fe200078ec0ff */
[----:B------:R-:W-:Y:S01]  /*4cd0*/  @!P1 FADD.FTZ R230, -R230, -RZ ;  /* 0x800000ffe6e69221 */ /* 0x000fe20000010100 */
[----:B------:R-:W-:Y:S01]  /*4ce0*/  ISETP.LE.U32.AND P1, PT, R8, UR16, PT ;  /* 0x0000001008007c0c */ /* 0x000fe2000bf23070 */
[--C-:B------:R-:W-:Y:S01]  /*4cf0*/  FFMA.FTZ R22, R22, UR15, -R105.reuse ;  /* 0x0000000f16167c23 */ /* 0x100fe20008010869 */
[----:B------:R-:W-:Y:S01]  /*4d00*/  ISETP.LE.U32.AND P5, PT, R5, UR16, PT ;  /* 0x0000001005007c0c */ /* 0x000fe2000bfa3070 */
[----:B------:R-:W-:Y:S01]  /*4d10*/  FFMA.FTZ R23, R23, UR15, -R105 ;  /* 0x0000000f17177c23 */ /* 0x000fe20008010869 */
[----:B------:R-:W-:Y:S01]  /*4d20*/  LOP3.LUT R5, R237, 0xffff, RZ, 0xc0, !PT ;  /* 0x0000ffffed057812 */ /* 0x000fe200078ec0ff */
[----:B------:R-:W-:Y:S01]  /*4d30*/  @!P4 FADD.FTZ R233, -R233, -RZ ;  /* 0x800000ffe9e9c221 */ /* 0x000fe20000010100 */
[----:B------:R-:W-:Y:S01]  /*4d40*/  @P2 FSEL R28, R28, -INF , !P6 ;  /* 0xff8000001c1c2808 */ /* 0x000fe20007000000 */
[----:B------:R-:W4:Y:S01]  /*4d50*/  MUFU.EX2 R231, R16 ;  /* 0x0000001000e77308 */ /* 0x000f220000000800 */
[----:B------:R-:W-:Y:S01]  /*4d60*/  SHF.R.U32.HI R5, RZ, 0x8, R5 ;  /* 0x00000008ff057819 */ /* 0x000fe20000011605 */
[--C-:B------:R-:W-:Y:S01]  /*4d70*/  FFMA.FTZ R25, R25, UR15, -R167.reuse ;  /* 0x0000000f19197c23 */ /* 0x100fe200080108a7 */
[----:B------:R-:W-:Y:S01]  /*4d80*/  @P2 FSEL R30, R30, -INF , !P6 ;  /* 0xff8000001e1e2808 */ /* 0x000fe20007000000 */
[----:B------:R-:W-:Y:S01]  /*4d90*/  FFMA.FTZ R24, R24, UR15, -R167 ;  /* 0x0000000f18187c23 */ /* 0x000fe200080108a7 */
[----:B------:R-:W-:Y:S01]  /*4da0*/  LOP3.LUT R5, R5, 0xffff, RZ, 0xc0, !PT ;  /* 0x0000ffff05057812 */ /* 0x000fe200078ec0ff */
[----:B-1----:R-:W-:Y:S01]  /*4db0*/  @!P1 FADD.FTZ R235, -R235, -RZ ;  /* 0x800000ffebeb9221 */ /* 0x002fe20000010100 */
[----:B------:R-:W-:Y:S03]  /*4dc0*/  @P2 FSEL R32, R32, -INF , !P6 ;  /* 0xff80000020202808 */ /* 0x000fe60007000000 */
[----:B------:R-:W1:Y:S01]  /*4dd0*/  MUFU.EX2 R243, R27 ;  /* 0x0000001b00f37308 */ /* 0x000e620000000800 */
[----:B------:R-:W-:Y:S01]  /*4de0*/  ISETP.LE.U32.AND P4, PT, R5, UR16, PT ;  /* 0x0000001005007c0c */ /* 0x000fe2000bf83070 */
[----:B------:R-:W-:Y:S01]  /*4df0*/  @!P5 FADD.FTZ R232, -R232, -RZ ;  /* 0x800000ffe8e8d221 */ /* 0x000fe20000010100 */
[----:B------:R-:W-:Y:S01]  /*4e00*/  @P2 FSEL R34, R34, -INF , !P6 ;  /* 0xff80000022222808 */ /* 0x000fe20007000000 */
[----:B------:R-:W-:Y:S01]  /*4e10*/  FFMA.FTZ R32, R32, UR15, -R248 ;  /* 0x0000000f20207c23 */ /* 0x000fe200080108f8 */
[----:B------:R-:W-:Y:S01]  /*4e20*/  @P2 ISETP.GE.AND P6, PT, R200, R209, PT ;  /* 0x000000d1c800220c */ /* 0x000fe20003fc6270 */
[----:B------:R-:W-:Y:S01]  /*4e30*/  FFMA.FTZ R26, R26, UR15, -R104 ;  /* 0x0000000f1a1a7c23 */ /* 0x000fe20008010868 */
[----:B------:R-:W-:Y:S03]  /*4e40*/  LOP3.LUT R5, R247, 0xff, RZ, 0xc0, !PT ;  /* 0x000000fff7057812 */ /* 0x000fe600078ec0ff */
[----:B------:R-:W-:Y:S01]  /*4e50*/  MUFU.EX2 R239, R22 ;  /* 0x0000001600ef7308 */ /* 0x000fe20000000800 */
[----:B------:R-:W-:Y:S01]  /*4e60*/  SHF.R.U32.HI R4, RZ, 0x8, R4 ;  /* 0x00000008ff047819 */ /* 0x000fe20000011604 */
[----:B----4-:R-:W-:Y:S01]  /*4e70*/  @!P0 FADD.FTZ R231, -R231, -RZ ;  /* 0x800000ffe7e78221 */ /* 0x010fe20000010100 */
[----:B------:R-:W-:Y:S01]  /*4e80*/  @P2 FSEL R29, R29, -INF , !P6 ;  /* 0xff8000001d1d2808 */ /* 0x000fe20007000000 */
[----:B------:R-:W-:Y:S01]  /*4e90*/  FFMA.FTZ R34, R34, UR15, -R105 ;  /* 0x0000000f22227c23 */ /* 0x000fe20008010869 */
[----:B------:R-:W-:Y:S01]  /*4ea0*/  @P2 FSEL R31, R31, -INF , !P6 ;  /* 0xff8000001f1f2808 */ /* 0x000fe20007000000 */
[----:B------:R-:W-:Y:S01]  /*4eb0*/  @!P4 FADD.FTZ R236, -R236, -RZ ;  /* 0x800000ffececc221 */ /* 0x000fe20000010100 */
[----:B------:R-:W-:Y:S03]  /*4ec0*/  @P2 FSEL R33, R33, -INF , !P6 ;  /* 0xff80000021212808 */ /* 0x000fe60007000000 */
[----:B------:R-:W4:Y:S01]  /*4ed0*/  MUFU.EX2 R238, R23 ;  /* 0x0000001700ee7308 */ /* 0x000f220000000800 */
[----:B------:R-:W-:Y:S01]  /*4ee0*/  @P2 FSEL R35, R35, -INF , !P6 ;  /* 0xff80000023232808 */ /* 0x000fe20007000000 */
[----:B------:R-:W-:Y:S01]  /*4ef0*/  FFMA.FTZ R28, R28, UR15, -R167 ;  /* 0x0000000f1c1c7c23 */ /* 0x000fe200080108a7 */
[----:B------:R-:W-:Y:S01]  /*4f00*/  ISETP.LE.U32.AND P6, PT, R5, UR16, PT ;  /* 0x0000001005007c0c */ /* 0x000fe2000bfc3070 */
[----:B------:R-:W-:Y:S01]  /*4f10*/  FFMA.FTZ R248, R33, UR15, -R248 ;  /* 0x0000000f21f87c23 */ /* 0x000fe200080108f8 */
[----:B------:R-:W-:Y:S01]  /*4f20*/  LOP3.LUT R5, R4, 0xffff, RZ, 0xc0, !PT ;  /* 0x0000ffff04057812 */ /* 0x000fe200078ec0ff */
[----:B------:R-:W-:Y:S01]  /*4f30*/  FFMA.FTZ R105, R35, UR15, -R105 ;  /* 0x0000000f23697c23 */ /* 0x000fe20008010869 */
[--C-:B------:R-:W-:Y:S03]  /*4f40*/  SHF.R.U32.HI R4, RZ, 0x10, R247.reuse ;  /* 0x00000010ff047819 */ /* 0x100fe600000116f7 */
[----:B------:R-:W-:Y:S01]  /*4f50*/  MUFU.EX2 R249, R248 ;  /* 0x000000f800f97308 */ /* 0x000fe20000000800 */
[----:B------:R-:W-:Y:S01]  /*4f60*/  SHF.R.U32.HI R247, RZ, 0x18, R247 ;  /* 0x00000018fff77819 */ /* 0x000fe200000116f7 */
[--C-:B------:R-:W-:Y:S01]  /*4f70*/  FFMA.FTZ R30, R30, UR15, -R104.reuse ;  /* 0x0000000f1e1e7c23 */ /* 0x100fe20008010868 */
[----:B------:R-:W-:Y:S01]  /*4f80*/  SHF.R.U32.HI R237, RZ, 0x10, R237 ;  /* 0x00000010ffed7819 */ /* 0x000fe200000116ed */
[----:B------:R-:W-:Y:S01]  /*4f90*/  FFMA.FTZ R167, R29, UR15, -R167 ;  /* 0x0000000f1da77c23 */ /* 0x000fe200080108a7 */
[----:B------:R-:W-:Y:S01]  /*4fa0*/  ISETP.LE.U32.AND P1, PT, R5, UR16, PT ;  /* 0x0000001005007c0c */ /* 0x000fe2000bf23070 */
[----:B------:R-:W-:Y:S01]  /*4fb0*/  FFMA.FTZ R104, R31, UR15, -R104 ;  /* 0x0000000f1f687c23 */ /* 0x000fe20008010868 */
[----:B------:R-:W-:Y:S03]  /*4fc0*/  F2FP.RELU.F16.F32.PACK_AB R5, R168, R123 ;  /* 0x0000007ba805723e */ /* 0x000fe600000008ff */
[----:B------:R-:W-:Y:S01]  /*4fd0*/  MUFU.EX2 R248, R34 ;  /* 0x0000002200f87308 */ /* 0x000fe20000000800 */
[----:B------:R-:W-:Y:S02]  /*4fe0*/  ISETP.LE.U32.AND P4, PT, R247, UR16, PT ;  /* 0x00000010f7007c0c */ /* 0x000fe4000bf83070 */
[----:B------:R-:W-:Y:S01]  /*4ff0*/  LOP3.LUT R237, R237, 0xff, RZ, 0xc0, !PT ;  /* 0x000000ffeded7812 */ /* 0x000fe200078ec0ff */
[----:B------:R2:W-:Y:S01]  /*5000*/  STS [R181+0xe400], R5 ;  /* 0x00e40005b5007388 */ /* 0x0005e20000000800 */
[----:B------:R-:W-:Y:S02]  /*5010*/  ISETP.LE.U32.AND P0, PT, R6, UR16, PT ;  /* 0x0000001006007c0c */ /* 0x000fe4000bf03070 */
[----:B------:R-:W-:Y:S03]  /*5020*/  ISETP.LE.U32.AND P5, PT, R237, UR16, PT ;  /* 0x00000010ed007c0c */ /* 0x000fe6000bfa3070 */
[----:B------:R-:W3:Y:S01]  /*5030*/  MUFU.EX2 R240, R25 ;  /* 0x0000001900f07308 */ /* 0x000ee20000000800 */
[----:B------:R-:W-:Y:S02]  /*5040*/  F2FP.RELU.F16.F32.PACK_AB R6, R122, R121 ;  /* 0x000000797a06723e */ /* 0x000fe400000008ff */
[----:B------:R-:W-:Y:S02]  /*5050*/  LOP3.LUT R4, R4, 0xff, RZ, 0xc0, !PT ;  /* 0x000000ff04047812 */ /* 0x000fe400078ec0ff */
[----:B------:R-:W-:Y:S01]  /*5060*/  F2FP.RELU.F16.F32.PACK_AB R8, R228, R227 ;  /* 0x000000e3e408723e */ /* 0x000fe200000008ff */
[----:B------:R2:W-:Y:S01]  /*5070*/  STS [R181+0xe000], R6 ;  /* 0x00e00006b5007388 */ /* 0x0005e20000000800 */
[----:B-1----:R-:W-:Y:S01]  /*5080*/  @!P4 FADD.FTZ R243, -R243, -RZ ;  /* 0x800000fff3f3c221 */ /* 0x002fe20000010100 */
[----:B------:R-:W-:Y:S02]  /*5090*/  ISETP.LE.U32.AND P4, PT, R116, UR16, PT ;  /* 0x0000001074007c0c */ /* 0x000fe4000bf83070 */
[----:B------:R-:W1:Y:S01]  /*50a0*/  MUFU.EX2 R250, R32 ;  /* 0x0000002000fa7308 */ /* 0x000e620000000800 */
[----:B----4-:R-:W-:Y:S01]  /*50b0*/  @!P0 FADD.FTZ R238, -R238, -RZ ;  /* 0x800000ffeeee8221 */ /* 0x010fe20000010100 */
[----:B------:R-:W-:Y:S01]  /*50c0*/  ISETP.LE.U32.AND P0, PT, R242, UR16, PT ;  /* 0x00000010f2007c0c */ /* 0x000fe2000bf03070 */
[----:B------:R-:W-:Y:S01]  /*50d0*/  @!P5 FADD.FTZ R239, -R239, -RZ ;  /* 0x800000ffefefd221 */ /* 0x000fe20000010100 */
[----:B------:R-:W-:Y:S01]  /*50e0*/  ISETP.LE.U32.AND P5, PT, R4, UR16, PT ;  /* 0x0000001004007c0c */ /* 0x000fe2000bfa3070 */
[----:B------:R-:W-:Y:S01]  /*50f0*/  IMAD.U32 R116, RZ, RZ, UR6 ;  /* 0x00000006ff747e24 */ /* 0x000fe2000f8e00ff */
[----:B------:R-:W-:Y:S01]  /*5100*/  SHF.R.U32.HI R4, RZ, 0x8, R112 ;  /* 0x00000008ff047819 */ /* 0x000fe20000011670 */
[----:B---3--:R-:W-:Y:S01]  /*5110*/  @!P1 FADD.FTZ R240, -R240, -RZ ;  /* 0x800000fff0f09221 */ /* 0x008fe20000010100 */
[----:B------:R-:W-:Y:S02]  /*5120*/  ISETP.LE.U32.AND P1, PT, R245, UR16, PT ;  /* 0x00000010f5007c0c */ /* 0x000fe4000bf23070 */
[----:B------:R-:W3:Y:S01]  /*5130*/  MUFU.EX2 R237, R24 ;  /* 0x0000001800ed7308 */ /* 0x000ee20000000800 */
[----:B------:R-:W-:Y:S01]  /*5140*/  LOP3.LUT R4, R4, 0xffff, RZ, 0xc0, !PT ;  /* 0x0000ffff04047812 */ /* 0x000fe200078ec0ff */
[----:B------:R-:W-:Y:S01]  /*5150*/  @!P4 FADD.FTZ R248, -R248, -RZ ;  /* 0x800000fff8f8c221 */ /* 0x000fe20000010100 */
[----:B--2---:R-:W-:Y:S02]  /*5160*/  F2FP.RELU.F16.F32.PACK_AB R5, R232, R231 ;  /* 0x000000e7e805723e */ /* 0x004fe400000008ff */
[----:B------:R-:W-:Y:S02]  /*5170*/  ISETP.LE.U32.AND P4, PT, R4, UR16, PT ;  /* 0x0000001004007c0c */ /* 0x000fe4000bf83070 */
[----:B------:R-:W-:Y:S01]  /*5180*/  F2FP.RELU.F16.F32.PACK_AB R4, R234, R233 ;  /* 0x000000e9ea04723e */ /* 0x000fe200000008ff */
[----:B------:R2:W-:Y:S02]  /*5190*/  STS [R186+0xe000], R5 ;  /* 0x00e00005ba007388 */ /* 0x0005e40000000800 */
[----:B------:R-:W4:Y:S01]  /*51a0*/  MUFU.EX2 R244, R26 ;  /* 0x0000001a00f47308 */ /* 0x000f220000000800 */
[----:B-1----:R-:W-:Y:S01]  /*51b0*/  @!P0 FADD.FTZ R250, -R250, -RZ ;  /* 0x800000fffafa8221 */ /* 0x002fe20000010100 */
[----:B------:R-:W-:Y:S01]  /*51c0*/  ISETP.LE.U32.AND P0, PT, R113, UR16, PT ;  /* 0x0000001071007c0c */ /* 0x000fe2000bf03070 */
[----:B------:R1:W-:Y:S01]  /*51d0*/  STS [R186+0xe400], R4 ;  /* 0x00e40004ba007388 */ /* 0x0003e20000000800 */
[----:B------:R-:W-:Y:S01]  /*51e0*/  F2FP.RELU.F16.F32.PACK_AB R6, R226, R225 ;  /* 0x000000e1e206723e */ /* 0x000fe200000008ff */
[----:B------:R-:W-:Y:S01]  /*51f0*/  @!P1 FADD.FTZ R249, -R249, -RZ ;  /* 0x800000fff9f99221 */ /* 0x000fe20000010100 */
[----:B------:R-:W-:Y:S01]  /*5200*/  ISETP.LE.U32.AND P1, PT, R251, UR16, PT ;  /* 0x00000010fb007c0c */ /* 0x000fe2000bf23070 */
[----:B------:R1:W-:Y:S03]  /*5210*/  STS [R181+0xf000], R7 ;  /* 0x00f00007b5007388 */ /* 0x0003e60000000800 */
[----:B------:R-:W1:Y:S01]  /*5220*/  MUFU.EX2 R247, R105 ;  /* 0x0000006900f77308 */ /* 0x000e620000000800 */
[----:B---3--:R-:W-:Y:S01]  /*5230*/  @!P6 FADD.FTZ R237, -R237, -RZ ;  /* 0x800000ffedede221 */ /* 0x008fe20000010100 */
[----:B------:R-:W-:Y:S01]  /*5240*/  ISETP.LE.U32.AND P6, PT, R241, UR16, PT ;  /* 0x00000010f1007c0c */ /* 0x000fe2000bfc3070 */
[----:B------:R3:W-:Y:S01]  /*5250*/  STS [R181+0xf400], R6 ;  /* 0x00f40006b5007388 */ /* 0x0007e20000000800 */
[----:B------:R-:W-:Y:S03]  /*5260*/  IADD3 R113, R0, 0x4000, R116 ;  /* 0x0000400000717810 */ /* 0x000fe60007ffe074 */
[----:B------:R3:W-:Y:S03]  /*5270*/  STS [R186+0xf000], R8 ;  /* 0x00f00008ba007388 */ /* 0x0007e60000000800 */
[----:B------:R-:W3:Y:S01]  /*5280*/  MUFU.EX2 R246, R28 ;  /* 0x0000001c00f67308 */ /* 0x000ee20000000800 */
[----:B----4-:R-:W-:Y:S01]  /*5290*/  @!P5 FADD.FTZ R244, -R244, -RZ ;  /* 0x800000fff4f4d221 */ /* 0x010fe20000010100 */
[----:B------:R-:W-:Y:S01]  /*52a0*/  ISETP.LE.U32.AND P5, PT, R252, UR16, PT ;  /* 0x00000010fc007c0c */ /* 0x000fe2000bfa3070 */
[----:B------:R-:W-:Y:S01]  /*52b0*/  IMAD.IADD R112, R113, 0x1, R159 ;  /* 0x0000000171707824 */ /* 0x000fe200078e029f */
[----:B--2---:R-:W-:Y:S06]  /*52c0*/  F2FP.RELU.F16.F32.PACK_AB R5, R238, R239 ;  /* 0x000000efee05723e */ /* 0x004fec00000008ff */
[----:B------:R-:W2:Y:S01]  /*52d0*/  MUFU.EX2 R242, R30 ;  /* 0x0000001e00f27308 */ /* 0x000ea20000000800 */
[----:B-1----:R-:W-:Y:S01]  /*52e0*/  @!P6 FADD.FTZ R247, -R247, -RZ ;  /* 0x800000fff7f7e221 */ /* 0x002fe20000010100 */
[----:B------:R-:W-:Y:S02]  /*52f0*/  FSETP.GE.FTZ.AND P6, PT, R231, RZ, PT ;  /* 0x000000ffe700720b */ /* 0x000fe40003fd6000 */
[----:B------:R-:W-:Y:S02]  /*5300*/  F2FP.RELU.F16.F32.PACK_AB R4, R249, R250 ;  /* 0x000000faf904723e */ /* 0x000fe400000008ff */
[----:B------:R-:W-:Y:S04]  /*5310*/  F2FP.RELU.F16.F32.PACK_AB R7, R229, R230 ;  /* 0x000000e6e507723e */ /* 0x000fe800000008ff */
[----:B------:R-:W1:Y:S01]  /*5320*/  MUFU.EX2 R241, R104 ;  /* 0x0000006800f17308 */ /* 0x000e620000000800 */
[----:B---3--:R-:W-:Y:S01]  /*5330*/  @!P5 FADD.FTZ R246, -R246, -RZ ;  /* 0x800000fff6f6d221 */ /* 0x008fe20000010100 */
[----:B------:R-:W-:Y:S02]  /*5340*/  FSETP.GE.FTZ.AND P5, PT, R232, RZ, PT ;  /* 0x000000ffe800720b */ /* 0x000fe40003fb6000 */
[----:B------:R-:W-:Y:S01]  /*5350*/  F2FP.RELU.F16.F32.PACK_AB R6, R236, R235 ;  /* 0x000000ebec06723e */ /* 0x000fe200000008ff */
[----:B------:R3:W-:Y:S01]  /*5360*/  STS [R186+0xf400], R7 ;  /* 0x00f40007ba007388 */ /* 0x0007e20000000800 */
[----:B------:R-:W-:Y:S04]  /*5370*/  F2FP.RELU.F16.F32.PACK_AB R8, R240, R237 ;  /* 0x000000edf008723e */ /* 0x000fe800000008ff */
[----:B------:R-:W4:Y:S01]  /*5380*/  MUFU.EX2 R245, R167 ;  /* 0x000000a700f57308 */ /* 0x000f220000000800 */
[----:B------:R3:W-:Y:S01]  /*5390*/  STS [R185+0xe000], R6 ;  /* 0x00e00006b9007388 */ /* 0x0007e20000000800 */
[----:B--2---:R-:W-:Y:S01]  /*53a0*/  @!P1 FADD.FTZ R242, -R242, -RZ ;  /* 0x800000fff2f29221 */ /* 0x004fe20000010100 */
[----:B------:R-:W-:Y:S02]  /*53b0*/  FSETP.GE.FTZ.AND P1, PT, R236, RZ, PT ;  /* 0x000000ffec00720b */ /* 0x000fe40003f36000 */
[----:B------:R2:W-:Y:S04]  /*53c0*/  STS [R185+0xe400], R5 ;  /* 0x00e40005b9007388 */ /* 0x0005e80000000800 */
[----:B------:R2:W-:Y:S01]  /*53d0*/  STS [R188+0xe000], R4 ;  /* 0x00e00004bc007388 */ /* 0x0005e20000000800 */
[----:B-1----:R-:W-:Y:S01]  /*53e0*/  @!P0 FADD.FTZ R241, -R241, -RZ ;  /* 0x800000fff1f18221 */ /* 0x002fe20000010100 */
[----:B------:R-:W-:Y:S01]  /*53f0*/  FSETP.GE.FTZ.AND P0, PT, R121, RZ, PT ;  /* 0x000000ff7900720b */ /* 0x000fe20003f16000 */
[----:B----4-:R-:W-:Y:S01]  /*5400*/  @!P4 FADD.FTZ R245, -R245, -RZ ;  /* 0x800000fff5f5c221 */ /* 0x010fe20000010100 */
[----:B------:R-:W-:Y:S02]  /*5410*/  SEL R167, R189, 0xffffffc0, !P3 ;  /* 0xffffffc0bda77807 */ /* 0x000fe40005800000 */
[----:B------:R-:W-:Y:S02]  /*5420*/  FSETP.GE.FTZ.AND P4, PT, R235, RZ, PT ;  /* 0x000000ffeb00720b */ /* 0x000fe40003f96000 */
[----:B---3--:R-:W-:Y:S01]  /*5430*/  F2FP.RELU.F16.F32.PACK_AB R7, R243, R244 ;  /* 0x000000f4f307723e */ /* 0x008fe200000008ff */
[----:B------:R-:W-:Y:S01]  /*5440*/  IMAD.IADD R113, R113, 0x1, R167 ;  /* 0x0000000171717824 */ /* 0x000fe200078e02a7 */
[----:B------:R-:W-:Y:S02]  /*5450*/  F2FP.RELU.F16.F32.PACK_AB R6, R247, R248 ;  /* 0x000000f8f706723e */ /* 0x000fe400000008ff */
[----:B--2---:R-:W-:Y:S03]  /*5460*/  F2FP.RELU.F16.F32.PACK_AB R5, R245, R246 ;  /* 0x000000f6f505723e */ /* 0x004fe600000008ff */
[----:B------:R-:W-:Y:S01]  /*5470*/  STS [R188+0xe400], R6 ;  /* 0x00e40006bc007388 */ /* 0x000fe20000000800 */
[----:B------:R-:W-:Y:S03]  /*5480*/  F2FP.RELU.F16.F32.PACK_AB R4, R241, R242 ;  /* 0x000000f2f104723e */ /* 0x000fe600000008ff */
[----:B------:R-:W-:Y:S04]  /*5490*/  STS [R185+0xf000], R8 ;  /* 0x00f00008b9007388 */ /* 0x000fe80000000800 */
[----:B------:R-:W-:Y:S04]  /*54a0*/  STS [R185+0xf400], R7 ;  /* 0x00f40007b9007388 */ /* 0x000fe80000000800 */
[----:B------:R-:W-:Y:S04]  /*54b0*/  STS [R188+0xf000], R5 ;  /* 0x00f00005bc007388 */ /* 0x000fe80000000800 */
        /* <DEDUP_REMOVED lines=13> */
[-C--:B------:R-:W-:Y:S06]  /*5590*/  HMMA.16816.F32 R28, R28, R130.reuse, RZ ;  /* 0x000000821c1c723c */ /* 0x080fec00000018ff */
[----:B------:R-:W-:Y:S06]  /*55a0*/  HMMA.16816.F32 R32, R32, R130, RZ ;  /* 0x000000822020723c */ /* 0x000fec00000018ff */
[-C--:B---3--:R-:W-:Y:S06]  /*55b0*/  HMMA.16816.F32 R4, R100, R132.reuse, R4 ;  /* 0x000000846404723c */ /* 0x088fec0000001804 */
        /* <DEDUP_REMOVED lines=8> */
[----:B------:R-:W2:Y:S03]  /*5640*/  LDSM.16.M88.4 R100, [R112] ;  /* 0x000000007064783b */ /* 0x000ea60000000200 */
[-C--:B------:R-:W-:Y:S05]  /*5650*/  HMMA.16816.F32 R4, R108, R140.reuse, R4 ;  /* 0x0000008c6c04723c */ /* 0x080fea0000001804 */
[----:B------:R-:W3:Y:S01]  /*5660*/  LDSM.16.M88.4 R112, [R112+0x1000] ;  /* 0x001000007070783b */ /* 0x000ee20000000200 */
        /* <DEDUP_REMOVED lines=8> */
[C---:B---3--:R-:W-:Y:S06]  /*56f0*/  HMMA.16816.F32 R8, R112.reuse, R148, R8 ;  /* 0x000000947008723c */ /* 0x048fec0000001808 */
[-C--:B------:R-:W-:Y:S06]  /*5700*/  HMMA.16816.F32 R12, R112, R150.reuse, R12 ;  /* 0x00000096700c723c */ /* 0x080fec000000180c */
[C---:B------:R-:W-:Y:S06]  /*5710*/  HMMA.16816.F32 R16, R100.reuse, R150, R16 ;  /* 0x000000966410723c */ /* 0x040fec0000001810 */
[-C--:B------:R-:W-:Y:S05]  /*5720*/  HMMA.16816.F32 R20, R100, R152.reuse, R20 ;  /* 0x000000986414723c */ /* 0x080fea0000001814 */
[C---:B------:R-:W-:Y:S01]  /*5730*/  FADD.FTZ R4, -R117.reuse, R4 ;  /* 0x0000000475047221 */ /* 0x040fe20000010100 */
[C---:B------:R-:W-:Y:S05]  /*5740*/  HMMA.16816.F32 R24, R112.reuse, R152, R24 ;  /* 0x000000987018723c */ /* 0x040fea0000001818 */
[-C--:B------:R-:W-:Y:S01]  /*5750*/  FSEL R4, R4, R117.reuse, P0 ;  /* 0x0000007504047208 */ /* 0x080fe20000000000 */
[-C--:B------:R-:W-:Y:S03]  /*5760*/  HMMA.16816.F32 R28, R112, R154.reuse, R28 ;  /* 0x0000009a701c723c */ /* 0x080fe6000000181c */
[----:B------:R-:W-:Y:S02]  /*5770*/  FSETP.GE.FTZ.AND P0, PT, R122, RZ, PT ;  /* 0x000000ff7a00720b */ /* 0x000fe40003f16000 */
[----:B------:R-:W-:Y:S01]  /*5780*/  FADD.FTZ R5, -R117, R5 ;  /* 0x0000000575057221 */ /* 0x000fe20000010100 */
[----:B------:R-:W-:Y:S05]  /*5790*/  HMMA.16816.F32 R32, R100, R154, R32 ;  /* 0x0000009a6420723c */ /* 0x000fea0000001820 */
[-C--:B------:R-:W-:Y:S01]  /*57a0*/  FSEL R5, R5, R117.reuse, P0 ;  /* 0x0000007505057208 */ /* 0x080fe20000000000 */
[----:B------:R-:W-:Y:S01]  /*57b0*/  IMAD.SHL.U32 R112, R165, 0x2, RZ ;  /* 0x00000002a5707824 */ /* 0x000fe200078e00ff */
[----:B------:R-:W-:Y:S01]  /*57c0*/  FSETP.GE.FTZ.AND P0, PT, R249, RZ, PT ;  /* 0x000000fff900720b */ /* 0x000fe20003f16000 */
[C---:B------:R-:W-:Y:S03]  /*57d0*/  FADD.FTZ R16, -R117.reuse, R16 ;  /* 0x0000001075107221 */ /* 0x040fe60000010100 */
[----:B------:R-:W-:Y:S01]  /*57e0*/  IADD3 R112, R112, 0x4000, R116 ;  /* 0x0000400070707810 */ /* 0x000fe20007ffe074 */
[C---:B------:R-:W-:Y:S01]  /*57f0*/  FADD.FTZ R20, -R117.reuse, R20 ;  /* 0x0000001475147221 */ /* 0x040fe20000010100 */
[-C--:B------:R-:W-:Y:S01]  /*5800*/  FSEL R16, R16, R117.reuse, P6 ;  /* 0x0000007510107208 */ /* 0x080fe20003000000 */
[C---:B------:R-:W-:Y:S01]  /*5810*/  FADD.FTZ R21, -R117.reuse, R21 ;  /* 0x0000001575157221 */ /* 0x040fe20000010100 */
[----:B------:R-:W-:Y:S01]  /*5820*/  ISETP.GE.AND P6, PT, R208, 0x1, PT ;  /* 0x00000001d000780c */ /* 0x000fe20003fc6270 */
[----:B------:R-:W-:Y:S01]  /*5830*/  FADD.FTZ R17, -R117, R17 ;  /* 0x0000001175117221 */ /* 0x000fe20000010100 */
[-C--:B------:R-:W-:Y:S01]  /*5840*/  FSEL R20, R20, R117.reuse, P4 ;  /* 0x0000007514147208 */ /* 0x080fe20002000000 */
[----:B------:R-:W-:Y:S01]  /*5850*/  FMUL.FTZ R4, R121, R4 ;  /* 0x0000000479047220 */ /* 0x000fe20000410000 */
[----:B------:R-:W-:Y:S01]  /*5860*/  FSEL R21, R21, R117, P1 ;  /* 0x0000007515157208 */ /* 0x000fe20000800000 */
[----:B------:R-:W-:Y:S01]  /*5870*/  FMUL.FTZ R5, R122, R5 ;  /* 0x000000057a057220 */ /* 0x000fe20000410000 */
[----:B------:R-:W-:Y:S01]  /*5880*/  FSEL R17, R17, R117, P5 ;  /* 0x0000007511117208 */ /* 0x000fe20002800000 */
[----:B------:R-:W-:Y:S01]  /*5890*/  FMUL.FTZ R20, R235, R20 ;  /* 0x00000014eb147220 */ /* 0x000fe20000410000 */
[----:B------:R-:W-:Y:S01]  /*58a0*/  FSETP.GE.FTZ.AND P1, PT, R250, RZ, PT ;  /* 0x000000fffa00720b */ /* 0x000fe20003f36000 */
[----:B------:R-:W-:Y:S01]  /*58b0*/  FADD.FTZ R32, -R117, R32 ;  /* 0x0000002075207221 */ /* 0x000fe20000010100 */
[----:B------:R-:W-:Y:S01]  /*58c0*/  F2FP.F16.F32.PACK_AB R4, R5, R4 ;  /* 0x000000040504723e */ /* 0x000fe200000000ff */
[----:B------:R-:W-:Y:S01]  /*58d0*/  FMUL.FTZ R21, R236, R21 ;  /* 0x00000015ec157220 */ /* 0x000fe20000410000 */
[----:B------:R-:W-:Y:S01]  /*58e0*/  FMUL.FTZ R16, R231, R16 ;  /* 0x00000010e7107220 */ /* 0x000fe20000410000 */
[----:B------:R-:W-:Y:S01]  /*58f0*/  FMUL.FTZ R17, R232, R17 ;  /* 0x00000011e8117220 */ /* 0x000fe20000410000 */
[----:B------:R-:W-:Y:S01]  /*5900*/  FSEL R32, R32, R117, P1 ;  /* 0x0000007520207208 */ /* 0x000fe20000800000 */
[----:B------:R-:W-:Y:S01]  /*5910*/  @P0 FADD.FTZ R117, -R117, R33 ;  /* 0x0000002175750221 */ /* 0x000fe20000010100 */
[----:B------:R-:W-:Y:S01]  /*5920*/  FSETP.GE.FTZ.AND P1, PT, R123, RZ, PT ;  /* 0x000000ff7b00720b */ /* 0x000fe20003f36000 */
[----:B------:R-:W-:Y:S01]  /*5930*/  FADD.FTZ R6, -R120, R6 ;  /* 0x0000000678067221 */ /* 0x000fe20000010100 */
[----:B------:R-:W-:Y:S01]  /*5940*/  FSETP.GE.FTZ.AND P0, PT, R168, RZ, PT ;  /* 0x000000ffa800720b */ /* 0x000fe20003f16000 */
[----:B------:R-:W-:Y:S01]  /*5950*/  FADD.FTZ R7, -R120, R7 ;  /* 0x0000000778077221 */ /* 0x000fe20000010100 */
[----:B------:R-:W-:Y:S01]  /*5960*/  F2FP.F16.F32.PACK_AB R20, R21, R20 ;  /* 0x000000141514723e */ /* 0x000fe200000000ff */
[----:B------:R-:W-:Y:S01]  /*5970*/  FMUL.FTZ R250, R250, R32 ;  /* 0x00000020fafa7220 */ /* 0x000fe20000410000 */
[----:B------:R-:W-:Y:S01]  /*5980*/  F2FP.F16.F32.PACK_AB R16, R17, R16 ;  /* 0x000000101110723e */ /* 0x000fe200000000ff */
[----:B------:R-:W-:Y:S01]  /*5990*/  FMUL.FTZ R117, R249, R117 ;  /* 0x00000075f9757220 */ /* 0x000fe20000410000 */
[-C--:B------:R-:W-:Y:S02]  /*59a0*/  FSEL R32, R6, R120.reuse, P1 ;  /* 0x0000007806207208 */ /* 0x080fe40000800000 */
[----:B------:R-:W-:Y:S01]  /*59b0*/  FSEL R21, R7, R120, P0 ;  /* 0x0000007807157208 */ /* 0x000fe20000000000 */
        /* <DEDUP_REMOVED lines=33> */
.L_x_1242:
[C---:B------:R-:W-:Y:S01]  /*5bd0*/  FADD.FTZ R18, -R120.reuse, R18 ;  /* 0x0000001278127221 */ /* 0x040fe20000010100 */
[----:B------:R-:W-:Y:S01]  /*5be0*/  FSETP.GE.FTZ.AND P0, PT, R233, RZ, PT ;  /* 0x000000ffe900720b */ /* 0x000fe20003f16000 */
[----:B------:R1:W-:Y:S01]  /*5bf0*/  STS [R181+0xa000], R4 ;  /* 0x00a00004b5007388 */ /* 0x0003e20000000800 */
[----:B------:R-:W-:Y:S01]  /*5c00*/  FADD.FTZ R23, -R120, R23 ;  /* 0x0000001778177221 */ /* 0x000fe20000010100 */
[----:B------:R-:W-:Y:S01]  /*5c10*/  FSETP.GE.FTZ.AND P1, PT, R238, RZ, PT ;  /* 0x000000ffee00720b */ /* 0x000fe20003f36000 */
[----:B------:R-:W-:Y:S01]  /*5c20*/  FADD.FTZ R19, -R120, R19 ;  /* 0x0000001378137221 */ /* 0x000fe20000010100 */
[-C--:B------:R-:W-:Y:S01]  /*5c30*/  FSEL R18, R18, R120.reuse, P0 ;  /* 0x0000007812127208 */ /* 0x080fe20000000000 */
[C---:B------:R-:W-:Y:S01]  /*5c40*/  FADD.FTZ R22, -R120.reuse, R22 ;  /* 0x0000001678167221 */ /* 0x040fe20000010100 */
[----:B------:R-:W-:Y:S01]  /*5c50*/  FSETP.GE.FTZ.AND P0, PT, R247, RZ, PT ;  /* 0x000000fff700720b */ /* 0x000fe20003f16000 */
[----:B------:R-:W-:Y:S01]  /*5c60*/  FADD.FTZ R34, -R120, R34 ;  /* 0x0000002278227221 */ /* 0x000fe20000010100 */
[-C--:B------:R-:W-:Y:S01]  /*5c70*/  FSEL R23, R23, R120.reuse, P1 ;  /* 0x0000007817177208 */ /* 0x080fe20000800000 */
[C---:B-----5:R-:W-:Y:S01]  /*5c80*/  FADD.FTZ R12, -R119.reuse, R12 ;  /* 0x0000000c770c7221 */ /* 0x060fe20000010100 */
[----:B------:R-:W-:Y:S01]  /*5c90*/  FSETP.GE.FTZ.AND P5, PT, R234, RZ, PT ;  /* 0x000000ffea00720b */ /* 0x000fe20003fb6000 */
[----:B------:R-:W-:Y:S01]  /*5ca0*/  FADD.FTZ R9, -R119, R9 ;  /* 0x0000000977097221 */ /* 0x000fe20000010100 */
[----:B------:R-:W-:Y:S01]  /*5cb0*/  FSETP.GE.FTZ.AND P4, PT, R239, RZ, PT ;  /* 0x000000ffef00720b */ /* 0x000fe20003f96000 */
[C---:B------:R-:W-:Y:S01]  /*5cc0*/  FADD.FTZ R8, -R119.reuse, R8 ;  /* 0x0000000877087221 */ /* 0x040fe20000010100 */
[----:B------:R-:W-:Y:S01]  /*5cd0*/  FSETP.GE.FTZ.AND P1, PT, R248, RZ, PT ;  /* 0x000000fff800720b */ /* 0x000fe20003f36000 */
[----:B------:R-:W-:Y:S01]  /*5ce0*/  FADD.FTZ R24, -R119, R24 ;  /* 0x0000001877187221 */ /* 0x000fe20000010100 */
[-C--:B------:R-:W-:Y:S01]  /*5cf0*/  FSEL R19, R19, R120.reuse, P5 ;  /* 0x0000007813137208 */ /* 0x080fe20002800000 */
[C---:B------:R-:W-:Y:S01]  /*5d00*/  FADD.FTZ R25, -R119.reuse, R25 ;  /* 0x0000001977197221 */ /* 0x040fe20000010100 */
[-C--:B------:R-:W-:Y:S01]  /*5d10*/  FSEL R22, R22, R120.reuse, P4 ;  /* 0x0000007816167208 */ /* 0x080fe20002000000 */
[----:B------:R-:W-:Y:S01]  /*5d20*/  FADD.FTZ R28, -R119, R28 ;  /* 0x0000001c771c7221 */ /* 0x000fe20000010100 */
[----:B------:R-:W-:Y:S01]  /*5d30*/  FSEL R34, R34, R120, P1 ;  /* 0x0000007822227208 */ /* 0x000fe20000800000 */
[----:B------:R-:W-:Y:S01]  /*5d40*/  @P0 FADD.FTZ R120, -R120, R35 ;  /* 0x0000002378780221 */ /* 0x000fe20000010100 */
[----:B------:R-:W-:Y:S01]  /*5d50*/  FSETP.GE.FTZ.AND P0, PT, R227, RZ, PT ;  /* 0x000000ffe300720b */ /* 0x000fe20003f16000 */
[----:B------:R-:W-:Y:S01]  /*5d60*/  FADD.FTZ R10, -R118, R10 ;  /* 0x0000000a760a7221 */ /* 0x000fe20000010100 */
[----:B------:R-:W-:Y:S01]  /*5d70*/  FSETP.GE.FTZ.AND P1, PT, R224, RZ, PT ;  /* 0x000000ffe000720b */ /* 0x000fe20003f36000 */
[----:B-1----:R-:W-:Y:S01]  /*5d80*/  FADD.FTZ R4, -R119, R13 ;  /* 0x0000000d77047221 */ /* 0x002fe20000010100 */
[-C--:B------:R-:W-:Y:S01]  /*5d90*/  FSEL R12, R12, R119.reuse, P0 ;  /* 0x000000770c0c7208 */ /* 0x080fe20000000000 */
[----:B------:R-:W-:Y:S01]  /*5da0*/  FADD.FTZ R11, -R118, R11 ;  /* 0x0000000b760b7221 */ /* 0x000fe20000010100 */
[----:B------:R-:W-:Y:S01]  /*5db0*/  FSETP.GE.FTZ.AND P0, PT, R245, RZ, PT ;  /* 0x000000fff500720b */ /* 0x000fe20003f16000 */
[----:B------:R-:W-:Y:S01]  /*5dc0*/  FMUL.FTZ R32, R123, R32 ;  /* 0x000000207b207220 */ /* 0x000fe20000410000 */
[----:B------:R-:W-:Y:S01]  /*5dd0*/  FSEL R9, R9, R119, P1 ;  /* 0x0000007709097208 */ /* 0x000fe20000800000 */
[----:B------:R-:W-:Y:S01]  /*5de0*/  FMUL.FTZ R21, R168, R21 ;  /* 0x00000015a8157220 */ /* 0x000fe20000410000 */
[----:B------:R-:W-:Y:S01]  /*5df0*/  FSETP.GE.FTZ.AND P4, PT, R223, RZ, PT ;  /* 0x000000ffdf00720b */ /* 0x000fe20003f96000 */
[----:B------:R-:W-:Y:S01]  /*5e00*/  FADD.FTZ R14, -R118, R14 ;  /* 0x0000000e760e7221 */ /* 0x000fe20000010100 */
[----:B------:R-:W-:Y:S01]  /*5e10*/  FSETP.GE.FTZ.AND P1, PT, R228, RZ, PT ;  /* 0x000000ffe400720b */ /* 0x000fe20003f36000 */
        /* <DEDUP_REMOVED lines=11> */
[-C--:B------:R-:W-:Y:S01]  /*5ed0*/  FSEL R24, R24, R119.reuse, P5 ;  /* 0x0000007718187208 */ /* 0x080fe20002800000 */
[----:B------:R-:W-:Y:S01]  /*5ee0*/  FMUL.FTZ R4, R228, R4 ;  /* 0x00000004e4047220 */ /* 0x000fe20000410000 */
[-C--:B------:R-:W-:Y:S01]  /*5ef0*/  FSEL R25, R25, R119.reuse, P4 ;  /* 0x0000007719197208 */ /* 0x080fe20002000000 */
[----:B------:R-:W-:Y:S01]  /*5f00*/  FADD.FTZ R26, -R118, R26 ;  /* 0x0000001a761a7221 */ /* 0x000fe20000010100 */
[----:B------:R-:W-:Y:S01]  /*5f10*/  FSEL R28, R28, R119, P1 ;  /* 0x000000771c1c7208 */ /* 0x000fe20000800000 */
[----:B------:R-:W-:Y:S01]  /*5f20*/  @P0 FADD.FTZ R119, -R119, R29 ;  /* 0x0000001d77770221 */ /* 0x000fe20000010100 */
[----:B------:R-:W-:Y:S01]  /*5f30*/  FSETP.GE.FTZ.AND P1, PT, R225, RZ, PT ;  /* 0x000000ffe100720b */ /* 0x000fe20003f36000 */
[----:B------:R-:W-:Y:S01]  /*5f40*/  FADD.FTZ R27, -R118, R27 ;  /* 0x0000001b761b7221 */ /* 0x000fe20000010100 */
[----:B------:R-:W-:Y:S01]  /*5f50*/  FSETP.GE.FTZ.AND P0, PT, R226, RZ, PT ;  /* 0x000000ffe200720b */ /* 0x000fe20003f16000 */
[----:B------:R-:W-:Y:S01]  /*5f60*/  FMUL.FTZ R23, R238, R23 ;  /* 0x00000017ee177220 */ /* 0x000fe20000410000 */
[----:B------:R-:W-:Y:S01]  /*5f70*/  FSEL R10, R10, R118, P1 ;  /* 0x000000760a0a7208 */ /* 0x000fe20000800000 */
[----:B------:R-:W-:Y:S01]  /*5f80*/  FMUL.FTZ R22, R239, R22 ;  /* 0x00000016ef167220 */ /* 0x000fe20000410000 */
[----:B------:R-:W-:Y:S01]  /*5f90*/  FSEL R11, R11, R118, P0 ;  /* 0x000000760b0b7208 */ /* 0x000fe20000000000 */
[----:B------:R-:W-:Y:S01]  /*5fa0*/  FADD.FTZ R30, -R118, R30 ;  /* 0x0000001e761e7221 */ /* 0x000fe20000010100 */
[----:B------:R-:W-:Y:S01]  /*5fb0*/  FSETP.GE.FTZ.AND P4, PT, R230, RZ, PT ;  /* 0x000000ffe600720b */ /* 0x000fe20003f96000 */
[----:B------:R-:W-:Y:S01]  /*5fc0*/  FMUL.FTZ R10, R225, R10 ;  /* 0x0000000ae10a7220 */ /* 0x000fe20000410000 */
[----:B------:R-:W-:Y:S01]  /*5fd0*/  FSETP.GE.FTZ.AND P1, PT, R229, RZ, PT ;  /* 0x000000ffe500720b */ /* 0x000fe20003f36000 */
[----:B------:R-:W-:Y:S01]  /*5fe0*/  FMUL.FTZ R11, R226, R11 ;  /* 0x0000000be20b7220 */ /* 0x000fe20000410000 */
[----:B------:R-:W-:Y:S01]  /*5ff0*/  F2FP.F16.F32.PACK_AB R21, R21, R32 ;  /* 0x000000201515723e */ /* 0x000fe200000000ff */
[----:B------:R-:W-:Y:S01]  /*6000*/  FMUL.FTZ R34, R248, R34 ;  /* 0x00000022f8227220 */ /* 0x000fe20000410000 */
[----:B------:R-:W-:Y:S01]  /*6010*/  FSEL R14, R14, R118, P4 ;  /* 0x000000760e0e7208 */ /* 0x000fe20002000000 */
[----:B------:R-:W-:Y:S01]  /*6020*/  FMUL.FTZ R120, R247, R120 ;  /* 0x00000078f7787220 */ /* 0x000fe20000410000 */
[----:B------:R-:W-:Y:S01]  /*6030*/  FSEL R15, R15, R118, P1 ;  /* 0x000000760f0f7208 */ /* 0x000fe20000800000 */
[----:B------:R-:W-:Y:S01]  /*6040*/  STS [R181+0xa400], R21 ;  /* 0x00a40015b5007388 */ /* 0x000fe20000000800 */
[----:B------:R-:W-:Y:S01]  /*6050*/  F2FP.F16.F32.PACK_AB R18, R19, R18 ;  /* 0x000000121312723e */ /* 0x000fe200000000ff */
[----:B------:R-:W-:Y:S01]  /*6060*/  FMUL.FTZ R14, R230, R14 ;  /* 0x0000000ee60e7220 */ /* 0x000fe20000410000 */
[----:B------:R-:W-:Y:S01]  /*6070*/  FSETP.GE.FTZ.AND P0, PT, R241, RZ, PT ;  /* 0x000000fff100720b */ /* 0x000fe20003f16000 */
[----:B------:R-:W-:Y:S01]  /*6080*/  FMUL.FTZ R15, R229, R15 ;  /* 0x0000000fe50f7220 */ /* 0x000fe20000410000 */
[----:B------:R-:W-:Y:S01]  /*6090*/  F2FP.F16.F32.PACK_AB R8, R9, R8 ;  /* 0x000000080908723e */ /* 0x000fe200000000ff */
[----:B------:R-:W-:Y:S01]  /*60a0*/  STS [R186+0xa000], R16 ;  /* 0x00a00010ba007388 */ /* 0x000fe20000000800 */
[----:B------:R-:W-:Y:S01]  /*60b0*/  F2FP.F16.F32.PACK_AB R10, R11, R10 ;  /* 0x0000000a0b0a723e */ /* 0x000fe200000000ff */
[----:B------:R-:W-:Y:S01]  /*60c0*/  FMUL.FTZ R25, R240, R25 ;  /* 0x00000019f0197220 */ /* 0x000fe20000410000 */
[----:B------:R-:W-:Y:S01]  /*60d0*/  FSETP.GE.FTZ.AND P5, PT, R244, RZ, PT ;  /* 0x000000fff400720b */ /* 0x000fe20003fb6000 */
[----:B------:R-:W-:Y:S01]  /*60e0*/  STS [R186+0xa400], R18 ;  /* 0x00a40012ba007388 */ /* 0x000fe20000000800 */
[----:B------:R-:W-:Y:S01]  /*60f0*/  FSETP.GE.FTZ.AND P4, PT, R243, RZ, PT ;  /* 0x000000fff300720b */ /* 0x000fe20003f96000 */
[----:B------:R-:W-:Y:S01]  /*6100*/  FMUL.FTZ R24, R237, R24 ;  /* 0x00000018ed187220 */ /* 0x000fe20000410000 */
[----:B------:R-:W-:Y:S01]  /*6110*/  F2FP.F16.F32.PACK_AB R4, R4, R12 ;  /* 0x0000000c0404723e */ /* 0x000fe200000000ff */
[----:B------:R-:W-:Y:S01]  /*6120*/  STS [R181+0xb000], R8 ;  /* 0x00b00008b5007388 */ /* 0x000fe20000000800 */
[----:B------:R-:W-:Y:S01]  /*6130*/  F2FP.F16.F32.PACK_AB R14, R15, R14 ;  /* 0x0000000e0f0e723e */ /* 0x000fe200000000ff */
[----:B------:R-:W-:Y:S01]  /*6140*/  FMUL.FTZ R28, R246, R28 ;  /* 0x0000001cf61c7220 */ /* 0x000fe20000410000 */
[-C--:B------:R-:W-:Y:S01]  /*6150*/  FSEL R26, R26, R118.reuse, P5 ;  /* 0x000000761a1a7208 */ /* 0x080fe20002800000 */
[----:B------:R-:W-:Y:S01]  /*6160*/  STS [R181+0xb400], R10 ;  /* 0x00b4000ab5007388 */ /* 0x000fe20000000800 */
[----:B------:R-:W-:Y:S01]  /*6170*/  FSEL R27, R27, R118, P4 ;  /* 0x000000761b1b7208 */ /* 0x000fe20002000000 */
[----:B------:R-:W-:Y:S01]  /*6180*/  FMUL.FTZ R119, R245, R119 ;  /* 0x00000077f5777220 */ /* 0x000fe20000410000 */
[----:B------:R-:W-:Y:S01]  /*6190*/  FSETP.GE.FTZ.AND P1, PT, R242, RZ, PT ;  /* 0x000000fff200720b */ /* 0x000fe20003f36000 */
[----:B------:R-:W-:Y:S01]  /*61a0*/  STS [R186+0xb000], R4 ;  /* 0x00b00004ba007388 */ /* 0x000fe20000000800 */
[----:B------:R-:W-:Y:S01]  /*61b0*/  F2FP.F16.F32.PACK_AB R22, R23, R22 ;  /* 0x000000161716723e */ /* 0x000fe200000000ff */
        /* <DEDUP_REMOVED lines=11> */
[----:B------:R-:W-:Y:S01]  /*6270*/  F2FP.F16.F32.PACK_AB R24, R25, R24 ;  /* 0x000000181918723e */ /* 0x000fe200000000ff */
[C---:B---3--:R-:W-:Y:S01]  /*6280*/  VIADD R100, R112.reuse, 0x40 ;  /* 0x0000004070647836 */ /* 0x048fe20000000000 */
[----:B------:R-:W-:Y:S01]  /*6290*/  F2FP.F16.F32.PACK_AB R26, R27, R26 ;  /* 0x0000001a1b1a723e */ /* 0x000fe200000000ff */
[----:B------:R-:W-:Y:S01]  /*62a0*/  STS [R188+0xa000], R117 ;  /* 0x00a00075bc007388 */ /* 0x000fe20000000800 */
[----:B------:R-:W-:Y:S01]  /*62b0*/  F2FP.F16.F32.PACK_AB R28, R119, R28 ;  /* 0x0000001c771c723e */ /* 0x000fe200000000ff */
[----:B------:R-:W-:Y:S01]  /*62c0*/  @P3 VIADD R100, R112, 0xffffffc0 ;  /* 0xffffffc070643836 */ /* 0x000fe20000000000 */
[----:B------:R-:W-:Y:S01]  /*62d0*/  F2FP.F16.F32.PACK_AB R30, R118, R30 ;  /* 0x0000001e761e723e */ /* 0x000fe200000000ff */
[----:B------:R-:W-:Y:S01]  /*62e0*/  STS [R188+0xa400], R34 ;  /* 0x00a40022bc007388 */ /* 0x000fe20000000800 */
[----:B------:R-:W-:Y:S01]  /*62f0*/  IMAD.MOV.U32 R223, RZ, RZ, R222 ;  /* 0x000000ffffdf7224 */ /* 0x000fe200078e00de */
[----:B------:R-:W-:Y:S01]  /*6300*/  LEA R116, R176, UR6, 0x1 ;  /* 0x00000006b0747c11 */ /* 0x000fe2000f8e08ff */
[----:B------:R-:W-:Y:S01]  /*6310*/  IMAD.MOV.U32 R222, RZ, RZ, R213 ;  /* 0x000000ffffde7224 */ /* 0x000fe200078e00d5 */
        /* <DEDUP_REMOVED lines=77> */
.L_x_1243:
[----:B------:R-:W-:Y:S01]  /*67f0*/  LDSM.16.M88.4 R16, [R164] ;  /* 0x00000000a410783b */ /* 0x000fe20000000200 */
[--C-:B------:R-:W-:Y:S02]  /*6800*/  IMAD.IADD R113, R162, 0x1, R167.reuse ;  /* 0x00000001a2717824 */ /* 0x100fe400078e02a7 */
[----:B------:R-:W-:Y:S01]  /*6810*/  IMAD.IADD R115, R164, 0x1, R167 ;  /* 0x00000001a4737824 */ /* 0x000fe200078e02a7 */
[----:B------:R-:W2:Y:S01]  /*6820*/  LDSM.16.MT88.4 R8, [R112+0x2000] ;  /* 0x002000007008783b */ /* 0x000ea20000004200 */
[----:B------:R-:W-:Y:S02]  /*6830*/  IMAD.IADD R114, R167, 0x1, R2 ;  /* 0x00000001a7727824 */ /* 0x000fe400078e0202 */
[----:B------:R-:W-:Y:S01]  /*6840*/  IMAD.U32 R213, RZ, RZ, UR17 ;  /* 0x00000011ffd57e24 */ /* 0x000fe2000f8e00ff */
[----:B------:R-:W1:Y:S04]  /*6850*/  LDSM.16.MT88.4 R20, [R113] ;  /* 0x000000007114783b */ /* 0x000e680000004200 */
[----:B------:R-:W-:Y:S01]  /*6860*/  LDSM.16.M88.4 R24, [R2] ;  /* 0x000000000218783b */ /* 0x000fe20000000200 */
[----:B------:R-:W-:Y:S03]  /*6870*/  LEA R213, P0, R213, R222, 0x2 ;  /* 0x000000ded5d57211 */ /* 0x000fe600078010ff */
        /* <DEDUP_REMOVED lines=44> */
[C---:B----4-:R-:W-:Y:S06]  /*6b40*/  HMMA.16816.F32 R4, R28.reuse, R104, R4 ;  /* 0x000000681c04723c */ /* 0x050fec0000001804 */
[C---:B------:R-:W-:Y:S05]  /*6b50*/  HMMA.16816.F32 R8, R28.reuse, R106, R8 ;  /* 0x0000006a1c08723c */ /* 0x040fea0000001808 */
[----:B------:R-:W-:Y:S01]  /*6b60*/  IMAD.IADD R104, R167, 0x1, R161 ;  /* 0x00000001a7687824 */ /* 0x000fe200078e02a1 */
[C---:B-1----:R-:W-:Y:S06]  /*6b70*/  HMMA.16816.F32 R12, R28.reuse, R20, R12 ;  /* 0x000000141c0c723c */ /* 0x042fec000000180c */
[----:B------:R-:W-:Y:S01]  /*6b80*/  HMMA.16816.F32 R16, R28, R22, R16 ;  /* 0x000000161c10723c */ /* 0x000fe20000001810 */
[----:B------:R-:W-:Y:S04]  /*6b90*/  IMAD.U32 R21, RZ, RZ, UR17 ;  /* 0x00000011ff157e24 */ /* 0x000fe8000f8e00ff */
[----:B------:R-:W-:Y:S01]  /*6ba0*/  @P6 VIADD R20, R175, 0xffffffc0 ;  /* 0xffffffc0af146836 */ /* 0x000fe20000000000 */
[C---:B--2---:R-:W-:Y:S05]  /*6bb0*/  HMMA.16816.F32 R4, R32.reuse, R108, R4 ;  /* 0x0000006c2004723c */ /* 0x044fea0000001804 */
[----:B------:R-:W-:Y:S01]  /*6bc0*/  @P6 IMAD.WIDE R22, R20, 0x4, R218 ;  /* 0x0000000414166825 */ /* 0x000fe200078e02da */
[C---:B------:R-:W-:Y:S04]  /*6bd0*/  HMMA.16816.F32 R8, R32.reuse, R110, R8 ;  /* 0x0000006e2008723c */ /* 0x040fe80000001808 */
[----:B------:R-:W5:Y:S01]  /*6be0*/  @P6 LDG.E R205, desc[UR38][R22.64] ;  /* 0x0000002616cd6981 */ /* 0x000f62000c1e1900 */
[----:B------:R-:W-:Y:S01]  /*6bf0*/  IMAD.MOV.U32 R28, RZ, RZ, R213 ;  /* 0x000000ffff1c7224 */ /* 0x000fe200078e00d5 */
[C---:B---3--:R-:W-:Y:S01]  /*6c00*/  HMMA.16816.F32 R12, R32.reuse, R24, R12 ;  /* 0x00000018200c723c */ /* 0x048fe2000000180c */
[----:B------:R-:W-:Y:S01]  /*6c10*/  IMAD.U32 R20, RZ, RZ, UR24 ;  /* 0x00000018ff147e24 */ /* 0x000fe2000f8e00ff */
[----:B------:R-:W5:Y:S03]  /*6c20*/  @P6 LDG.E R206, desc[UR38][R22.64+0x20] ;  /* 0x0000202616ce6981 */ /* 0x000f66000c1e1900 */
[----:B------:R-:W-:Y:S01]  /*6c30*/  LEA.HI.X.SX32 R222, R21, R223, 0x2, P0 ;  /* 0x000000df15de7211 */ /* 0x000fe200000f16ff */
[----:B------:R-:W-:Y:S01]  /*6c40*/  HMMA.16816.F32 R16, R32, R26, R16 ;  /* 0x0000001a2010723c */ /* 0x000fe20000001810 */
[----:B------:R-:W5:Y:S01]  /*6c50*/  @P6 LDG.E R203, desc[UR38][R22.64+0x80] ;  /* 0x0000802616cb6981 */ /* 0x000f62000c1e1900 */
[----:B------:R-:W-:Y:S03]  /*6c60*/  IMAD.U32 R24, RZ, RZ, UR24 ;  /* 0x00000018ff187e24 */ /* 0x000fe6000f8e00ff */
[----:B------:R1:W5:Y:S01]  /*6c70*/  @P6 LDG.E R204, desc[UR38][R22.64+0xa0] ;  /* 0x0000a02616cc6981 */ /* 0x000362000c1e1900 */
[----:B------:R-:W-:Y:S01]  /*6c80*/  IMAD.MOV.U32 R29, RZ, RZ, R222 ;  /* 0x000000ffff1d7224 */ /* 0x000fe200078e00de */
[-C--:B------:R-:W-:Y:S01]  /*6c90*/  LEA R30, P4, R20, R28.reuse, 0x2 ;  /* 0x0000001c141e7211 */ /* 0x080fe200078810ff */
[----:B------:R-:W-:Y:S01]  /*6ca0*/  IMAD.U32 R21, RZ, RZ, UR23 ;  /* 0x00000017ff157e24 */ /* 0x000fe2000f8e00ff */
[----:B------:R-:W-:Y:S02]  /*6cb0*/  LDSM.16.MT88.4 R32, [R163+0xc800] ;  /* 0x00c80000a320783b */ /* 0x000fe40000004200 */
[-C--:B------:R-:W-:Y:S01]  /*6cc0*/  LEA.HI.X.SX32 R31, R24, R29.reuse, 0x2, P4 ;  /* 0x0000001d181f7211 */ /* 0x080fe200020f16ff */
[----:B------:R-:W-:Y:S01]  /*6cd0*/  IMAD.U32 R20, RZ, RZ, UR22 ;  /* 0x00000016ff147e24 */ /* 0x000fe2000f8e00ff */
[----:B------:R2:W-:Y:S04]  /*6ce0*/  REDG.E.ADD.F32.FTZ.RN.STRONG.GPU desc[UR38][R28.64], R4 ;  /* 0x000000041c0079a6 */ /* 0x0005e8000c10f3a6 */
[----:B------:R3:W-:Y:S01]  /*6cf0*/  REDG.E.ADD.F32.FTZ.RN.STRONG.GPU desc[UR38][R30.64], R5 ;  /* 0x000000051e0079a6 */ /* 0x0007e2000c10f3a6 */
[----:B-1----:R-:W-:Y:S01]  /*6d00*/  IMAD.U32 R23, RZ, RZ, UR23 ;  /* 0x00000017ff177e24 */ /* 0x002fe2000f8e00ff */
[----:B------:R-:W-:Y:S04]  /*6d10*/  MOV R22, UR22 ;  /* 0x0000001600167c02 */ /* 0x000fe80008000f00 */
[-C--:B------:R-:W-:Y:S02]  /*6d20*/  LEA R100, P1, R23, R28.reuse, 0x2 ;  /* 0x0000001c17647211 */ /* 0x080fe400078210ff */
[-C--:B------:R-:W-:Y:S02]  /*6d30*/  LEA R22, P0, R22, R28.reuse, 0x2 ;  /* 0x0000001c16167211 */ /* 0x080fe400078010ff */
[-C--:B------:R-:W-:Y:S01]  /*6d40*/  LEA.HI.X.SX32 R101, R21, R29.reuse, 0x2, P1 ;  /* 0x0000001d15657211 */ /* 0x080fe200008f16ff */
[----:B--2---:R-:W-:Y:S01]  /*6d50*/  IMAD.U32 R4, RZ, RZ, UR21 ;  /* 0x00000015ff047e24 */ /* 0x004fe2000f8e00ff */
[-C--:B------:R-:W-:Y:S01]  /*6d60*/  LEA.HI.X.SX32 R23, R20, R29.reuse, 0x2, P0 ;  /* 0x0000001d14177211 */ /* 0x080fe200000f16ff */
[----:B------:R-:W-:Y:S01]  /*6d70*/  IMAD.U32 R21, RZ, RZ, UR21 ;  /* 0x00000015ff157e24 */ /* 0x000fe2000f8e00ff */
[----:B------:R-:W-:Y:S01]  /*6d80*/  MOV R20, UR20 ;  /* 0x0000001400147c02 */ /* 0x000fe20008000f00 */
[----:B------:R1:W-:Y:S01]  /*6d90*/  REDG.E.ADD.F32.FTZ.RN.STRONG.GPU desc[UR38][R100.64], R6 ;  /* 0x00000006640079a6 */ /* 0x0003e2000c10f3a6 */
[----:B---3--:R-:W-:Y:S02]  /*6da0*/  IMAD.U32 R5, RZ, RZ, UR18 ;  /* 0x00000012ff057e24 */ /* 0x008fe4000f8e00ff */
[-C--:B------:R-:W-:Y:S01]  /*6db0*/  LEA R20, P4, R20, R28.reuse, 0x2 ;  /* 0x0000001c14147211 */ /* 0x080fe200078810ff */
[----:B------:R2:W-:Y:S04]  /*6dc0*/  REDG.E.ADD.F32.FTZ.RN.STRONG.GPU desc[UR38][R22.64], R7 ;  /* 0x00000007160079a6 */ /* 0x0005e8000c10f3a6 */
[----:B------:R-:W-:Y:S01]  /*6dd0*/  LDSM.16.MT88.4 R100, [R163+0xd000] ;  /* 0x00d00000a364783b */ /* 0x000fe20000004200 */
[----:B-1----:R-:W-:Y:S01]  /*6de0*/  IMAD.U32 R6, RZ, RZ, UR19 ;  /* 0x00000013ff067e24 */ /* 0x002fe2000f8e00ff */
[-C--:B--2---:R-:W-:Y:S01]  /*6df0*/  LEA R22, P0, R4, R28.reuse, 0x2 ;  /* 0x0000001c04167211 */ /* 0x084fe200078010ff */
[----:B------:R-:W-:Y:S03]  /*6e00*/  IMAD.U32 R7, RZ, RZ, UR20 ;  /* 0x00000014ff077e24 */ /* 0x000fe6000f8e00ff */
[-C--:B------:R-:W-:Y:S01]  /*6e10*/  LEA R24, P1, R6, R28.reuse, 0x2 ;  /* 0x0000001c06187211 */ /* 0x080fe200078210ff */
[----:B------:R-:W-:Y:S01]  /*6e20*/  IMAD.U32 R4, RZ, RZ, UR19 ;  /* 0x00000013ff047e24 */ /* 0x000fe2000f8e00ff */
[-C--:B------:R-:W-:Y:S01]  /*6e30*/  LEA.HI.X.SX32 R23, R21, R29.reuse, 0x2, P0 ;  /* 0x0000001d15177211 */ /* 0x080fe200000f16ff */
[----:B------:R-:W-:Y:S01]  /*6e40*/  IMAD.U32 R6, RZ, RZ, UR18 ;  /* 0x00000012ff067e24 */ /* 0x000fe2000f8e00ff */
[-C--:B------:R-:W-:Y:S01]  /*6e50*/  LEA.HI.X.SX32 R21, R7, R29.reuse, 0x2, P4 ;  /* 0x0000001d07157211 */ /* 0x080fe200020f16ff */
[----:B------:R-:W-:Y:S01]  /*6e60*/  IMAD.U32 R7, RZ, RZ, UR9 ;  /* 0x00000009ff077e24 */ /* 0x000fe2000f8e00ff */
[-C--:B------:R-:W-:Y:S01]  /*6e70*/  LEA.HI.X.SX32 R25, R4, R29.reuse, 0x2, P1 ;  /* 0x0000001d04197211 */ /* 0x080fe200008f16ff */
[----:B------:R1:W-:Y:S01]  /*6e80*/  REDG.E.ADD.F32.FTZ.RN.STRONG.GPU desc[UR38][R22.64], R8 ;  /* 0x00000008160079a6 */ /* 0x0003e2000c10f3a6 */
[-C--:B------:R-:W-:Y:S01]  /*6e90*/  LEA R26, P0, R5, R28.reuse, 0x2 ;  /* 0x0000001c051a7211 */ /* 0x080fe200078010ff */
[----:B------:R-:W-:Y:S01]  /*6ea0*/  IMAD.U32 R5, RZ, RZ, UR8 ;  /* 0x00000008ff057e24 */ /* 0x000fe2000f8e00ff */
[----:B------:R-:W-:Y:S01]  /*6eb0*/  MOV R4, UR13 ;  /* 0x0000000d00047c02 */ /* 0x000fe20008000f00 */
[----:B------:R2:W-:Y:S01]  /*6ec0*/  REDG.E.ADD.F32.FTZ.RN.STRONG.GPU desc[UR38][R20.64], R9 ;  /* 0x00000009140079a6 */ /* 0x0005e2000c10f3a6 */
[-C--:B------:R-:W-:Y:S02]  /*6ed0*/  LEA.HI.X.SX32 R27, R6, R29.reuse, 0x2, P0 ;  /* 0x0000001d061b7211 */ /* 0x080fe400000f16ff */
[----:B------:R-:W-:Y:S01]  /*6ee0*/  MOV R6, UR8 ;  /* 0x0000000800067c02 */ /* 0x000fe20008000f00 */
[----:B------:R3:W-:Y:S04]  /*6ef0*/  REDG.E.ADD.F32.FTZ.RN.STRONG.GPU desc[UR38][R24.64], R10 ;  /* 0x0000000a180079a6 */ /* 0x0007e8000c10f3a6 */
[----:B------:R4:W-:Y:S04]  /*6f00*/  REDG.E.ADD.F32.FTZ.RN.STRONG.GPU desc[UR38][R26.64], R11 ;  /* 0x0000000b1a0079a6 */ /* 0x0009e8000c10f3a6 */
[----:B------:R-:W-:Y:S04]  /*6f10*/  REDG.E.ADD.F32.FTZ.RN.STRONG.GPU desc[UR38][R28.64+0x80], R12 ;  /* 0x0000800c1c0079a6 */ /* 0x000fe8000c10f3a6 */
[----:B------:R-:W-:Y:S01]  /*6f20*/  REDG.E.ADD.F32.FTZ.RN.STRONG.GPU desc[UR38][R30.64+0x80], R13 ;  /* 0x0000800d1e0079a6 */ /* 0x000fe2000c10f3a6 */
        /* <DEDUP_REMOVED lines=10> */
[----:B----4-:R-:W-:Y:S01]  /*6fd0*/  IMAD.U32 R11, RZ, RZ, UR11 ;  /* 0x0000000bff0b7e24 */ /* 0x010fe2000f8e00ff */
[-C--:B------:R-:W-:Y:S01]  /*6fe0*/  LEA.HI.X.SX32 R23, R21, R29.reuse, 0x2, P0 ;  /* 0x0000001d15177211 */ /* 0x080fe200000f16ff */
[----:B------:R-:W-:Y:S01]  /*6ff0*/  IMAD.U32 R9, RZ, RZ, UR10 ;  /* 0x0000000aff097e24 */ /* 0x000fe2000f8e00ff */
[-C--:B------:R-:W-:Y:S01]  /*7000*/  LEA R10, P4, R10, R28.reuse, 0x2 ;  /* 0x0000001c0a0a7211 */ /* 0x080fe200078810ff */
[----:B------:R-:W-:Y:S01]  /*7010*/  REDG.E.ADD.F32.FTZ.RN.STRONG.GPU desc[UR38][R24.64], R14 ;  /* 0x0000000e180079a6 */ /* 0x000fe2000c10f3a6 */
[-C--:B------:R-:W-:Y:S02]  /*7020*/  LEA.HI.X.SX32 R21, R11, R29.reuse, 0x2, P5 ;  /* 0x0000001d0b157211 */ /* 0x080fe400028f16ff */
[-C--:B------:R-:W-:Y:S01]  /*7030*/  LEA R8, P1, R8, R28.reuse, 0x2 ;  /* 0x0000001c08087211 */ /* 0x080fe200078210ff */
[----:B------:R-:W-:Y:S01]  /*7040*/  REDG.E.ADD.F32.FTZ.RN.STRONG.GPU desc[UR38][R22.64], R15 ;  /* 0x0000000f160079a6 */ /* 0x000fe2000c10f3a6 */
[-C--:B------:R-:W-:Y:S02]  /*7050*/  LEA.HI.X.SX32 R11, R9, R29.reuse, 0x2, P4 ;  /* 0x0000001d090b7211 */ /* 0x080fe400020f16ff */
[----:B------:R-:W-:Y:S01]  /*7060*/  LEA R6, P0, R6, R28, 0x2 ;  /* 0x0000001c06067211 */ /* 0x000fe200078010ff */
[----:B------:R-:W-:Y:S01]  /*7070*/  REDG.E.ADD.F32.FTZ.RN.STRONG.GPU desc[UR38][R20.64], R16 ;  /* 0x00000010140079a6 */ /* 0x000fe2000c10f3a6 */
[-C--:B------:R-:W-:Y:S02]  /*7080*/  LEA.HI.X.SX32 R9, R7, R29.reuse, 0x2, P1 ;  /* 0x0000001d07097211 */ /* 0x080fe400008f16ff */
[----:B------:R-:W-:Y:S01]  /*7090*/  LEA.HI.X.SX32 R7, R5, R29, 0x2, P0 ;  /* 0x0000001d05077211 */ /* 0x000fe200000f16ff */
[----:B------:R-:W-:Y:S01]  /*70a0*/  REDG.E.ADD.F32.FTZ.RN.STRONG.GPU desc[UR38][R10.64], R17 ;  /* 0x000000110a0079a6 */ /* 0x000fe2000c10f3a6 */
[----:B------:R-:W-:Y:S02]  /*70b0*/  ISETP.GT.AND P5, PT, R208, RZ, PT ;  /* 0x000000ffd000720c */ /* 0x000fe40003fa4270 */
[----:B------:R-:W-:Y:S01]  /*70c0*/  @P6 IADD3 R193, P1, R193, -0x100, RZ ;  /* 0xffffff00c1c16810 */ /* 0x000fe20007f3e0ff */
[----:B------:R-:W-:Y:S03]  /*70d0*/  REDG.E.ADD.F32.FTZ.RN.STRONG.GPU desc[UR38][R8.64], R18 ;  /* 0x00000012080079a6 */ /* 0x000fe6000c10f3a6 */
[----:B------:R-:W-:Y:S01]  /*70e0*/  @P6 IADD3.X R192, R192, -0x1, RZ, P1, !PT ;  /* 0xffffffffc0c06810 */ /* 0x000fe20000ffe4ff */
[----:B------:R-:W-:Y:S04]  /*70f0*/  REDG.E.ADD.F32.FTZ.RN.STRONG.GPU desc[UR38][R6.64], R19 ;  /* 0x00000013060079a6 */ /* 0x000fe8000c10f3a6 */
[----:B------:R-:W-:Y:S04]  /*7100*/  LDSM.16.MT88.4 R4, [R163+0xa000] ;  /* 0x00a00000a304783b */ /* 0x000fe80000004200 */
[----:B------:R-:W1:Y:S04]  /*7110*/  LDSM.16.MT88.4 R8, [R161] ;  /* 0x00000000a108783b */ /* 0x000e680000004200 */
[----:B------:R-:W2:Y:S04]  /*7120*/  LDSM.16.MT88.4 R20, [R163+0xc000] ;  /* 0x00c00000a314783b */ /* 0x000ea80000004200 */
[----:B------:R-:W3:Y:S04]  /*7130*/  LDSM.16.MT88.4 R24, [R104] ;  /* 0x000000006818783b */ /* 0x000ee80000004200 */
[----:B------:R-:W-:Y:S04]  /*7140*/  LDSM.16.MT88.4 R28, [R163+0xa800] ;  /* 0x00a80000a31c783b */ /* 0x000fe80000004200 */
        /* <DEDUP_REMOVED lines=34> */
[----:B------:R-:W-:Y:S02]  /*7370*/  ISETP.NE.U32.AND P0, PT, R4, 0x1, PT ;  /* 0x000000010400780c */ /* 0x000fe40003f05070 */
[-C--:B---3--:R-:W-:Y:S05]  /*7380*/  HMMA.16816.F32 R68, R12, R24.reuse, R68 ;  /* 0x000000180c44723c */ /* 0x088fea0000001844 */
[----:B------:R-:W-:Y:S01]  /*7390*/  VIADD R6, R161, 0xffffe000 ;  /* 0xffffe000a1067836 */ /* 0x000fe20000000000 */
[C---:B----4-:R-:W-:Y:S05]  /*73a0*/  HMMA.16816.F32 R72, R32.reuse, R24, R72 ;  /* 0x000000182048723c */ /* 0x050fea0000001848 */
[----:B------:R-:W-:Y:S01]  /*73b0*/  @P6 IADD3 R5, P4, R218, -0x100, RZ ;  /* 0xffffff00da056810 */ /* 0x000fe20007f9e0ff */
[-C--:B------:R-:W-:Y:S05]  /*73c0*/  HMMA.16816.F32 R76, R32, R26.reuse, R76 ;  /* 0x0000001a204c723c */ /* 0x080fea000000184c */
[----:B------:R-:W-:Y:S01]  /*73d0*/  @P6 IADD3.X R4, R219, -0x1, RZ, P4, !PT ;  /* 0xffffffffdb046810 */ /* 0x000fe200027fe4ff */
[C---:B------:R-:W-:Y:S05]  /*73e0*/  HMMA.16816.F32 R80, R12.reuse, R26, R80 ;  /* 0x0000001a0c50723c */ /* 0x040fea0000001850 */
[----:B------:R-:W-:Y:S01]  /*73f0*/  @P0 VIADD R6, R161, 0x2000 ;  /* 0x00002000a1060836 */ /* 0x000fe20000000000 */
[-C--:B------:R-:W-:Y:S05]  /*7400*/  HMMA.16816.F32 R84, R12, R16.reuse, R84 ;  /* 0x000000100c54723c */ /* 0x080fea0000001854 */
[----:B------:R-:W-:Y:S01]  /*7410*/  IADD3 R208, R208, -0x1, RZ ;  /* 0xffffffffd0d07810 */ /* 0x000fe20007ffe0ff */
[C---:B------:R-:W-:Y:S05]  /*7420*/  HMMA.16816.F32 R88, R32.reuse, R16, R88 ;  /* 0x000000102058723c */ /* 0x040fea0000001858 */
[----:B------:R-:W-:Y:S01]  /*7430*/  IMAD.MOV.U32 R161, RZ, RZ, R6 ;  /* 0x000000ffffa17224 */ /* 0x000fe200078e0006 */
[-C--:B------:R-:W-:Y:S05]  /*7440*/  HMMA.16816.F32 R92, R32, R18.reuse, R92 ;  /* 0x00000012205c723c */ /* 0x080fea000000185c */
[----:B------:R-:W-:Y:S01]  /*7450*/  @P6 IMAD.MOV.U32 R218, RZ, RZ, R5 ;  /* 0x000000ffffda6224 */ /* 0x000fe200078e0005 */
[----:B------:R-:W-:Y:S05]  /*7460*/  HMMA.16816.F32 R96, R12, R18, R96 ;  /* 0x000000120c60723c */ /* 0x000fea0000001860 */
[----:B------:R-:W-:Y:S01]  /*7470*/  @P6 IMAD.MOV.U32 R219, RZ, RZ, R4 ;  /* 0x000000ffffdb6224 */ /* 0x000fe200078e0004 */
[----:B------:R-:W-:Y:S07]  /*7480*/  @!UPT UIADD3 URZ, URZ, URZ, URZ ;  /* 0x0000003f3f3ff290 */ /* 0x000fee000fffe03f */
        /* <DEDUP_REMOVED lines=130> */
[----:B---3--:R-:W-:Y:S01]  /*7cb0*/  @P0 IMAD R0, R211, R5, RZ ;  /* 0x00000005d3000224 */ /* 0x008fe200078e02ff */
[----:B------:R-:W-:Y:S01]  /*7cc0*/  @P0 IADD3 R24, R9, R24, RZ ;  /* 0x0000001809180210 */ /* 0x000fe20007ffe0ff */
[----:B------:R-:W-:Y:S01]  /*7cd0*/  @P0 IMAD.WIDE.U32 R30, R211, R4, RZ ;  /* 0x00000004d31e0225 */ /* 0x000fe200078e00ff */
[----:B------:R1:W-:Y:S01]  /*7ce0*/  STS [R180+0x6400], R42 ;  /* 0x0064002ab4007388 */ /* 0x0003e20000000800 */
[----:B------:R-:W-:-:S03]  /*7cf0*/  @P0 MOV R25, R8 ;  /* 0x0000000800190202 */ /* 0x000fc60000000f00 */
        /* <DEDUP_REMOVED lines=25> */
.L_x_1245:
        /* <DEDUP_REMOVED lines=13> */
.L_x_1246:
        /* <DEDUP_REMOVED lines=11> */
[----:B------:R-:W-:Y:S01]  /*8010*/  ULDC.64 UR8, c[0x0][0x468] ;  /* 0x00011a0000087ab9 */ /* 0x000fe20000000a00 */
[----:B------:R-:W-:Y:S01]  /*8020*/  IADD3 R25, R171, 0x40, RZ ;  /* 0x00000040ab197810 */ /* 0x000fe20007ffe0ff */
[----:B------:R-:W-:Y:S01]  /*8030*/  IMAD R26, R2, R7, R26 ;  /* 0x00000007021a7224 */ /* 0x000fe200078e021a */
[----:B------:R-:W-:-:S02]  /*8040*/  SHF.R.S32.HI R28, RZ, 0x1f, R178 ;  /* 0x0000001fff1c7819 */ /* 0x000fc400000114b2 */
[----:B------:R-:W-:Y:S02]  /*8050*/  ISETP.GE.OR P2, PT, R25, R209, P4 ;  /* 0x000000d11900720c */ /* 0x000fe40002746670 */
[----:B------:R-:W-:Y:S01]  /*8060*/  IADD3.X R37, R24, R29, R26, P0, !PT ;  /* 0x0000001d18257210 */ /* 0x000fe200007fe41a */
[C---:B------:R-:W-:Y:S01]  /*8070*/  VIADD R26, R171.reuse, 0x20 ;  /* 0x00000020ab1a7836 */ /* 0x040fe20000000000 */
[----:B------:R-:W-:Y:S01]  /*8080*/  SHF.R.S32.HI R29, RZ, 0x1f, R171 ;  /* 0x0000001fff1d7819 */ /* 0x000fe200000114ab */
[C---:B------:R-:W-:Y:S01]  /*8090*/  VIADD R24, R171.reuse, 0x60 ;  /* 0x00000060ab187836 */ /* 0x040fe20000000000 */
[----:B------:R1:W2:Y:S02]  /*80a0*/  LDS.128 R20, [R116+0x7000] ;  /* 0x0070000074147984 */ /* 0x0002a40000000c00 */
[-C--:B------:R-:W-:Y:S01]  /*80b0*/  ISETP.GE.OR P3, PT, R26, R209.reuse, P4 ;  /* 0x000000d11a00720c */ /* 0x080fe20002766670 */
[----:B------:R-:W-:Y:S01]  /*80c0*/  IMAD R32, R28, UR8, RZ ;  /* 0x000000081c207c24 */ /* 0x000fe2000f8e02ff */
[-C--:B------:R-:W-:Y:S01]  /*80d0*/  ISETP.GE.OR P1, PT, R24, R209.reuse, P4 ;  /* 0x000000d11800720c */ /* 0x080fe20002726670 */
[----:B------:R1:W3:Y:S01]  /*80e0*/  LDS.128 R16, [R116+0xb000] ;  /* 0x00b0000074107984 */ /* 0x0002e20000000c00 */
[----:B------:R-:W-:Y:S01]  /*80f0*/  ISETP.GE.OR P4, PT, R171, R209, P4 ;  /* 0x000000d1ab00720c */ /* 0x000fe20002786670 */
[----:B------:R-:W-:-:S02]  /*8100*/  IMAD R32, R178, UR9, R32 ;  /* 0x00000009b2207c24 */ /* 0x000fc4000f8e0220 */
[----:B------:R1:W4:Y:S01]  /*8110*/  LDS.128 R12, [R116+0xc000] ;  /* 0x00c00000740c7984 */ /* 0x0003220000000c00 */
[----:B------:R-:W-:-:S03]  /*8120*/  IMAD.WIDE.U32 R36, R178, UR8, R36 ;  /* 0x00000008b2247c25 */ /* 0x000fc6000f8e0024 */
[----:B------:R1:W1:Y:S02]  /*8130*/  LDS.128 R8, [R116+0xd000] ;  /* 0x00d0000074087984 */ /* 0x0002640000000c00 */
[----:B------:R-:W-:-:S04]  /*8140*/  IADD3 R32, R37, R32, RZ ;  /* 0x0000002025207210 */ /* 0x000fc80007ffe0ff */
        /* <DEDUP_REMOVED lines=12> */
.L_x_1248:
[----:B------:R-:W-:Y:S05]  /*8210*/  BSYNC B0 ;  /* 0x0000000000007941 */ /* 0x000fea0003800000 */
.L_x_1247:
        /* <DEDUP_REMOVED lines=14> */
.L_x_1250:
[----:B------:R-:W-:Y:S05]  /*8300*/  BSYNC B0 ;  /* 0x0000000000007941 */ /* 0x000fea0003800000 */
.L_x_1249:
        /* <DEDUP_REMOVED lines=15> */
.L_x_1252:
[----:B------:R-:W-:Y:S05]  /*8400*/  BSYNC B0 ;  /* 0x0000000000007941 */ /* 0x000fea0003800000 */
.L_x_1251:
        /* <DEDUP_REMOVED lines=15> */
.L_x_1254:
[----:B------:R-:W-:Y:S05]  /*8500*/  BSYNC B0 ;  /* 0x0000000000007941 */ /* 0x000fea0003800000 */
.L_x_1253:
        /* <DEDUP_REMOVED lines=23> */
.L_x_1256:
[----:B------:R-:W-:Y:S05]  /*8680*/  BSYNC B0 ;  /* 0x0000000000007941 */ /* 0x000fea0003800000 */
.L_x_1255:
[----:B------:R-:W-:Y:S04]  /*8690*/  BSSY B0, `(.L_x_1257) ;  /* 0x000000e000007945 */ /* 0x000fe80003800000 */
[----:B------:R-:W-:Y:S05]  /*86a0*/  @P3 BRA `(.L_x_1258) ;  /* 0x0000000000303947 */ /* 0x000fea0003800000 */
[----:B------:R-:W-:Y:S01]  /*86b0*/  IADD3 R6, P0, R171, 0x20, RZ ;  /* 0x00000020ab067810 */ /* 0x000fe20007f1e0ff */
[----:B--2---:R-:W-:Y:S01]  /*86c0*/  IMAD.MOV.U32 R22, RZ, RZ, R20 ;  /* 0x000000ffff167224 */ /* 0x004fe200078e0014 */
        /* <DEDUP_REMOVED lines=9> */
[----:B---3--:R2:W-:Y:S02]  /*8760*/  STG.E.128 desc[UR38][R6.64], R16 ;  /* 0x0000001006007986 */ /* 0x0085e4000c101d26 */
.L_x_1258:
[----:B------:R-:W-:Y:S05]  /*8770*/  BSYNC B0 ;  /* 0x0000000000007941 */ /* 0x000fea0003800000 */
.L_x_1257:
[----:B------:R-:W-:Y:S04]  /*8780*/  BSSY B0, `(.L_x_1259) ;  /* 0x000000e000007945 */ /* 0x000fe80003800000 */
[----:B------:R-:W-:Y:S05]  /*8790*/  @P2 BRA `(.L_x_1260) ;  /* 0x0000000000302947 */ /* 0x000fea0003800000 */
[----:B--2---:R-:W-:Y:S01]  /*87a0*/  IADD3 R6, P0, R171, 0x40, RZ ;  /* 0x00000040ab067810 */ /* 0x004fe20007f1e0ff */
[----:B---3--:R-:W-:Y:S01]  /*87b0*/  IMAD.MOV.U32 R16, RZ, RZ, R20 ;  /* 0x000000ffff107224 */ /* 0x008fe200078e0014 */
        /* <DEDUP_REMOVED lines=9> */
[----:B----4-:R2:W-:Y:S02]  /*8850*/  STG.E.128 desc[UR38][R6.64], R12 ;  /* 0x0000000c06007986 */ /* 0x0105e4000c101d26 */
.L_x_1260:
[----:B------:R-:W-:Y:S05]  /*8860*/  BSYNC B0 ;  /* 0x0000000000007941 */ /* 0x000fea0003800000 */
.L_x_1259:
[----:B------:R-:W-:Y:S05]  /*8870*/  @P1 BRA `(.L_x_1261) ;  /* 0x0000000c00201947 */ /* 0x000fea0003800000 */
[----:B------:R-:W-:Y:S01]  /*8880*/  IADD3 R2, P0, R171, 0x60, RZ ;  /* 0x00000060ab027810 */ /* 0x000fe20007f1e0ff */
[----:B--2---:R-:W-:Y:S01]  /*8890*/  IMAD.MOV.U32 R6, RZ, RZ, R20 ;  /* 0x000000ffff067224 */ /* 0x004fe200078e0014 */
        /* <DEDUP_REMOVED lines=11> */
.L_x_1217:
[----:B------:R-:W-:Y:S02]  /*8950*/  ISETP.NE.AND P0, PT, R211, -0x1, PT ;  /* 0xffffffffd300780c */ /* 0x000fe40003f05270 */
[----:B------:R-:W-:Y:S02]  /*8960*/  SHF.L.U32 R2, R177, 0x7, RZ ;  /* 0x00000007b1027819 */ /* 0x000fe400000006ff */
[----:B------:R-:W-:Y:S02]  /*8970*/  SHF.R.S32.HI R10, RZ, 0x1f, R174 ;  /* 0x0000001fff0a7819 */ /* 0x000fe400000114ae */
        /* <DEDUP_REMOVED lines=11> */
[----:B------:R-:W-:Y:S01]  /*8a30*/  @P0 IMAD.IADD R13, R15, 0x1, R13 ;  /* 0x000000010f0d0824 */ /* 0x000fe200078e020d */
        /* <DEDUP_REMOVED lines=13> */
.L_x_1262:
        /* <DEDUP_REMOVED lines=13> */
.L_x_1263:
[-C--:B------:R-:W-:Y:S01]  /*8be0*/  IMAD R9, R0, R6.reuse, RZ ;  /* 0x0000000600097224 */ /* 0x080fe200078e02ff */
[----:B------:R-:W-:Y:S01]  /*8bf0*/  ULDC UR8, c[0x0][0x2d0] ;  /* 0x0000b40000087ab9 */ /* 0x000fe20000000800 */
[----:B------:R-:W-:Y:S01]  /*8c00*/  IMAD.WIDE.U32 R16, R2, R6, R172 ;  /* 0x0000000602107225 */ /* 0x000fe200078e00ac */
[----:B------:R-:W-:Y:S01]  /*8c10*/  ISETP.GE.AND P4, PT, R172, UR8, PT ;  /* 0x00000008ac007c0c */ /* 0x000fe2000bf86270 */
[----:B------:R-:W-:Y:S01]  /*8c20*/  ULDC.64 UR8, c[0x0][0x468] ;  /* 0x00011a0000087ab9 */ /* 0x000fe20000000a00 */
[----:B------:R-:W-:Y:S01]  /*8c30*/  SHF.R.S32.HI R8, RZ, 0x1f, R178 ;  /* 0x0000001fff087819 */ /* 0x000fe200000114b2 */
[----:B------:R-:W-:Y:S01]  /*8c40*/  IMAD R9, R2, R7, R9 ;  /* 0x0000000702097224 */ /* 0x000fe200078e0209 */
[----:B------:R-:W-:Y:S01]  /*8c50*/  IADD3 R16, P0, R14, R16, RZ ;  /* 0x000000100e107210 */ /* 0x000fe20007f1e0ff */
[----:B------:R-:W-:Y:S01]  /*8c60*/  IMAD R209, R177, -0x80, R209 ;  /* 0xffffff80b1d17824 */ /* 0x000fe200078e02d1 */
[----:B------:R-:W-:Y:S01]  /*8c70*/  BSSY B0, `(.L_x_1264) ;  /* 0x0000019000007945 */ /* 0x000fe20003800000 */
[----:B------:R-:W-:Y:S01]  /*8c80*/  VIADD R10, R171, 0x40 ;  /* 0x00000040ab0a7836 */ /* 0x000fe20000000000 */
[----:B------:R-:W-:Y:S01]  /*8c90*/  IADD3.X R17, R13, R17, R9, P0, !PT ;  /* 0x000000110d117210 */ /* 0x000fe200007fe409 */
[C---:B------:R-:W-:Y:S01]  /*8ca0*/  VIADD R13, R171.reuse, 0x20 ;  /* 0x00000020ab0d7836 */ /* 0x040fe20000000000 */
[----:B------:R-:W-:Y:S01]  /*8cb0*/  IADD3 R9, R171, 0x60, RZ ;  /* 0x00000060ab097810 */ /* 0x000fe20007ffe0ff */
        /* <DEDUP_REMOVED lines=8> */
[----:B------:R-:W-:-:S10]  /*8d40*/  IMAD.IADD R14, R14, 0x1, R17 ;  /* 0x000000010e0e7824 */ /* 0x000fd400078e0211 */
        /* <DEDUP_REMOVED lines=11> */
.L_x_1265:
[----:B------:R-:W-:Y:S05]  /*8e00*/  BSYNC B0 ;  /* 0x0000000000007941 */ /* 0x000fea0003800000 */
.L_x_1264:
        /* <DEDUP_REMOVED lines=14> */
.L_x_1267:
[----:B------:R-:W-:Y:S05]  /*8ef0*/  BSYNC B0 ;  /* 0x0000000000007941 */ /* 0x000fea0003800000 */
.L_x_1266:
        /* <DEDUP_REMOVED lines=14> */
.L_x_1269:
[----:B------:R-:W-:Y:S05]  /*8fe0*/  BSYNC B0 ;  /* 0x0000000000007941 */ /* 0x000fea0003800000 */
.L_x_1268:
        /* <DEDUP_REMOVED lines=13> */
[----:B------:R4:W-:Y:S02]  /*90c0*/  STG.E.128 desc[UR38][R6.64], RZ ;  /* 0x000000ff06007986 */ /* 0x0009e4000c101d26 */
.L_x_1271:
[----:B------:R-:W-:Y:S05]  /*90d0*/  BSYNC B0 ;  /* 0x0000000000007941 */ /* 0x000fea0003800000 */
.L_x_1270:
        /* <DEDUP_REMOVED lines=22> */
.L_x_1273:
[----:B------:R-:W-:Y:S05]  /*9240*/  BSYNC B0 ;  /* 0x0000000000007941 */ /* 0x000fea0003800000 */
.L_x_1272:
        /* <DEDUP_REMOVED lines=14> */
.L_x_1275:
[----:B------:R-:W-:Y:S05]  /*9330*/  BSYNC B0 ;  /* 0x0000000000007941 */ /* 0x000fea0003800000 */
.L_x_1274:
        /* <DEDUP_REMOVED lines=14> */
.L_x_1277:
[----:B------:R-:W-:Y:S05]  /*9420*/  BSYNC B0 ;  /* 0x0000000000007941 */ /* 0x000fea0003800000 */
.L_x_1276:
        /* <DEDUP_REMOVED lines=13> */
.L_x_1261:
[----:B------:R-:W-:Y:S05]  /*9500*/  BSYNC B1 ;  /* 0x0000000000017941 */ /* 0x000fea0003800000 */
.L_x_1212:
[----:B------:R-:W3:Y:S02]  /*9510*/  LDC R0, c[0x0][0xc] ;  /* 0x00000300ff007b82 */ /* 0x000ee40000000800 */
[----:B---3--:R-:W-:-:S04]  /*9520*/  IADD3 R177, R0, R177, RZ ;  /* 0x000000b100b17210 */ /* 0x008fc80007ffe0ff */
[----:B------:R-:W-:-:S13]  /*9530*/  ISETP.GE.AND P0, PT, R177, UR7, PT ;  /* 0x00000007b1007c0c */ /* 0x000fda000bf06270 */
[----:B------:R-:W-:Y:S05]  /*9540*/  @P0 BRA `(.L_x_1278) ;  /* 0x0000000000040947 */ /* 0x000fea0003800000 */
[----:B------:R-:W-:Y:S05]  /*9550*/  BRA `(.L_x_1279) ;  /* 0xffffff7000e47947 */ /* 0x000fea000383ffff */
.L_x_1278:
[----:B------:R-:W-:Y:S05]  /*9560*/  EXIT ;  /* 0x000000000000794d */ /* 0x000fea0003800000 */
.L_x_1280:
        /* <DEDUP_REMOVED lines=9> */
.L_x_2478:


//--------------------- .text._ZN5flash44flash_bwd_dq_dk_dv_loop_seqk_parallel_kernelI23Flash_bwd_kernel_traitsILi64ELi64ELi128ELi8ELi2ELi4ELi4ELb1ELb0EN7cutlass6half_tE19Flash_kernel_traitsILi64ELi64ELi128ELi8ES3_EELb0ELb0ELb0ELb1ELb0ELb0ELb1EEEvNS_16Flash_bwd_paramsE --------------------------
	.section	.text._ZN5flash44flash_bwd_dq_dk_dv_loop_seqk_parallel_kernelI23Flash_bwd_kernel_traitsILi64ELi64ELi128ELi8ELi2ELi4ELi4ELb1ELb0EN7cutlass6half_tE19Flash_kernel_traitsILi64ELi64ELi128ELi8ES3_EELb0ELb0ELb0ELb1ELb0ELb0ELb1EEEvNS_16Flash_bwd_paramsE,"ax",@progbits
	.align	128
        .global         _ZN5flash44flash_bwd_dq_dk_dv_loop_seqk_parallel_kernelI23Flash_bwd_kernel_traitsILi64ELi64ELi128ELi8ELi2ELi4ELi4ELb1ELb0EN7cutlass6half_tE19Flash_kernel_traitsILi64ELi64ELi128ELi8ES3_EELb0ELb0ELb0ELb1ELb0ELb0ELb1EEEvNS_16Flash_bwd_paramsE
        .type           _ZN5flash44flash_bwd_dq_dk_dv_loop_seqk_parallel_kernelI23Flash_bwd_kernel_traitsILi64ELi64ELi128ELi8ELi2ELi4ELi4ELb1ELb0EN7cutlass6half_tE19Flash_kernel_traitsILi64ELi64ELi128ELi8ES3_EELb0ELb0ELb0ELb1ELb0ELb0ELb1EEEvNS_16Flash_bwd_paramsE,@function
        .size           _ZN5flash44flash_bwd_dq_dk_dv_loop_seqk_parallel_kernelI23Flash_bwd_kernel_traitsILi64ELi64ELi128ELi8ELi2ELi4ELi4ELb1ELb0EN7cutlass6half_tE19Flash_kernel_traitsILi64ELi64ELi128ELi8ES3_EELb0ELb0ELb0ELb1ELb0ELb0ELb1EEEvNS_16Flash_bwd_paramsE,(.L_x_2479 - _ZN5flash44flash_bwd_dq_dk_dv_loop_seqk_parallel_kernelI23Flash_bwd_kernel_traitsILi64ELi64ELi128ELi8ELi2ELi4ELi4ELb1ELb0EN7cutlass6half_tE19Flash_kernel_traitsILi64ELi64ELi128ELi8ES3_EELb0ELb0ELb0ELb1ELb0ELb0ELb1EEEvNS_16Flash_bwd_paramsE)
        .other          _ZN5flash44flash_bwd_dq_dk_dv_loop_seqk_parallel_kernelI23Flash_bwd_kernel_traitsILi64ELi64ELi128ELi8ELi2ELi4ELi4ELb1ELb0EN7cutlass6half_tE19Flash_kernel_traitsILi64ELi64ELi128ELi8ES3_EELb0ELb0ELb0ELb1ELb0ELb0ELb1EEEvNS_16Flash_bwd_paramsE,@"STO_CUDA_ENTRY STV_DEFAULT"
_ZN5flash44flash_bwd_dq_dk_dv_loop_seqk_parallel_kernelI23Flash_bwd_kernel_traitsILi64ELi64ELi128ELi8ELi2ELi4ELi4ELb1ELb0EN7cutlass6half_tE19Flash_kernel_traitsILi64ELi64ELi128ELi8ES3_EELb0ELb0ELb0ELb1ELb0ELb0ELb1EEEvNS_16Flash_bwd_paramsE:
.text._ZN5flash44flash_bwd_dq_dk_dv_loop_seqk_parallel_kernelI23Flash_bwd_kernel_traitsILi64ELi64ELi128ELi8ELi2ELi4ELi4ELb1ELb0EN7cutlass6half_tE19Flash_kernel_traitsILi64ELi64ELi128ELi8ES3_EELb0ELb0ELb0ELb1ELb0ELb0ELb1EEEvNS_16Flash_bwd_paramsE:
        /* <DEDUP_REMOVED lines=17> */
[----:B------:R-:W4:Y:S01]  /*0110*/  S2UR UR54, SR_CTAID.Z ;  /* 0x00000000003679c3 */ /* 0x000f220000002700 */
[----:B--2---:R-:W-:-:S04]  /*0120*/  ULEA UR4, UR4, UR5, 0x18 ;  /* 0x0000000504047291 */ /* 0x004fc8000f8ec03f */
[----:B------:R-:W-:Y:S01]  /*0130*/  UIADD3 UR7, UR4, 0x6000, URZ ;  /* 0x0000600004077890 */ /* 0x000fe2000fffe03f */
[----:B-1----:R-:W-:Y:S01]  /*0140*/  SHF.R.S32.HI R17, RZ, 0x1f, R18 ;  /* 0x0000001fff117819 */ /* 0x002fe20000011412 */
[----:B------:R-:W-:Y:S01]  /*0150*/  IMAD.SHL.U32 R244, R18, 0x2, RZ ;  /* 0x0000000212f47824 */ /* 0x000fe200078e00ff */
[----:B---3--:R-:W-:Y:S02]  /*0160*/  USHF.L.U32 UR5, UR48, 0x7, URZ ;  /* 0x0000000730057899 */ /* 0x008fe4000800063f */
[CC--:B------:R-:W-:Y:S01]  /*0170*/  LEA.HI R4, R17.reuse, R18.reuse, RZ, 0x5 ;  /* 0x0000001211047211 */ /* 0x0c0fe200078f28ff */
[----:B------:R-:W-:Y:S01]  /*0180*/  USHF.R.S32.HI UR6, URZ, 0x1f, UR48 ;  /* 0x0000001f3f067899 */ /* 0x000fe20008011430 */
[----:B------:R-:W-:Y:S02]  /*0190*/  LEA.HI R8, R17, R18, RZ, 0x4 ;  /* 0x0000001211087211 */ /* 0x000fe400078f20ff */
[--C-:B------:R-:W-:Y:S01]  /*01a0*/  SHF.R.S32.HI R6, RZ, 0x5, R4.reuse ;  /* 0x00000005ff067819 */ /* 0x100fe20000011404 */
[----:B----4-:R-:W-:Y:S01]  /*01b0*/  USHF.R.S32.HI UR61, URZ, 0x1f, UR54 ;  /* 0x0000001f3f3d7899 */ /* 0x010fe20008011436 */
[----:B------:R-:W-:-:S02]  /*01c0*/  SHF.R.S32.HI R0, RZ, 0x1f, R4 ;  /* 0x0000001fff007819 */ /* 0x000fc40000011404 */
        /* <DEDUP_REMOVED lines=61> */
[----:B------:R-:W-:Y:S01]  /*05a0*/  IMAD.SHL.U32 R4, R0, 0x8, RZ ;  /* 0x0000000800047824 */ /* 0x000fe200078e00ff */
        /* <DEDUP_REMOVED lines=11> */
[----:B------:R-:W-:Y:S01]  /*0660*/  LOP3.LUT R0, R2, R3, R0, 0x1e, !PT ;  /* 0x0000000302007212 */ /* 0x000fe200078e1e00 */
[----:B------:R-:W-:Y:S01]  /*0670*/  IMAD.SHL.U32 R3, R15, 0x40, RZ ;  /* 0x000000400f037824 */ /* 0x000fe200078e00ff */
[----:B------:R-:W-:Y:S01]  /*0680*/  LOP3.LUT R6, R5, R2, RZ, 0x3c, !PT ;  /* 0x0000000205067212 */ /* 0x000fe200078e3cff */
[----:B------:R-:W-:Y:S01]  /*0690*/  IMAD R2, R174, 0x400, R8 ;  /* 0x00000400ae027824 */ /* 0x000fe200078e0208 */
[----:B------:R-:W-:Y:S02]  /*06a0*/  LOP3.LUT R5, R11, R12, R10, 0xf6, !PT ;  /* 0x0000000c0b057212 */ /* 0x000fe400078ef60a */
[----:B------:R-:W-:Y:S01]  /*06b0*/  LOP3.LUT R3, R3, 0x1c0, RZ, 0xc0, !PT ;  /* 0x000001c003037812 */ /* 0x000fe200078ec0ff */
[----:B------:R-:W-:-:S02]  /*06c0*/  IMAD.IADD R8, R2, 0x1, R0 ;  /* 0x0000000102087824 */ /* 0x000fc400078e0200 */
[----:B------:R-:W-:Y:S01]  /*06d0*/  IMAD.SHL.U32 R0, R14, 0x8, RZ ;  /* 0x000000080e007824 */ /* 0x000fe200078e00ff */
[----:B------:R-:W-:Y:S01]  /*06e0*/  SHF.R.U32.HI R2, RZ, 0x3, R3 ;  /* 0x00000003ff027819 */ /* 0x000fe20000011603 */
[----:B------:R-:W-:Y:S01]  /*06f0*/  IMAD.IADD R196, R6, 0x1, R7 ;  /* 0x0000000106c47824 */ /* 0x000fe200078e0207 */
[----:B------:R-:W-:Y:S01]  /*0700*/  LEA R248, R8, UR7, 0x1 ;  /* 0x0000000708f87c11 */ /* 0x000fe2000f8e08ff */
[----:B------:R-:W-:Y:S01]  /*0710*/  IMAD.SHL.U32 R6, R13, 0x40, RZ ;  /* 0x000000400d067824 */ /* 0x000fe200078e00ff */
[----:B------:R-:W-:Y:S02]  /*0720*/  LOP3.LUT R7, R3, 0x8, R0, 0xf8, !PT ;  /* 0x0000000803077812 */ /* 0x000fe400078ef800 */
        /* <DEDUP_REMOVED lines=36> */
[----:B------:R-:W-:Y:S02]  /*0970*/  IMAD.IADD R251, R4, 0x1, R248 ;  /* 0x0000000104fb7824 */ /* 0x000fe400078e02f8 */
[----:B------:R-:W-:Y:S02]  /*0980*/  IMAD.IADD R194, R194, 0x1, R195 ;  /* 0x00000001c2c27824 */ /* 0x000fe400078e02c3 */
[----:B------:R-:W-:-:S07]  /*0990*/  IMAD.IADD R250, R4, 0x1, R249 ;  /* 0x0000000104fa7824 */ /* 0x000fce00078e02f9 */
.L_x_1349:
        /* <DEDUP_REMOVED lines=67> */
.L_x_1281:
        /* <DEDUP_REMOVED lines=18> */
[----:B------:R-:W-:Y:S01]  /*0ef0*/  ULDC.U8 UR20, c[0x0][0x3d8] ;  /* 0x0000f60000147ab9 */ /* 0x000fe20000000000 */
[----:B------:R-:W-:Y:S01]  /*0f00*/  ULDC.64 UR28, c[0x0][0x240] ;  /* 0x00009000001c7ab9 */ /* 0x000fe20000000a00 */
[----:B------:R-:W-:Y:S01]  /*0f10*/  UISETP.NE.AND UP3, UPT, UR20, URZ, UPT ;  /* 0x0000003f1400728c */ /* 0x000fe2000bf65270 */
[----:B------:R-:W-:Y:S01]  /*0f20*/  PLOP3.LUT P0, PT, PT, PT, UP0, 0x80, 0x0 ;  /* 0x000000000000781c */ /* 0x000fe20003f0f008 */
[----:B------:R-:W-:Y:S02]  /*0f30*/  USEL UR38, UR9, URZ, UP2 ;  /* 0x0000003f09267287 */ /* 0x000fe40009000000 */
[----:B------:R-:W-:Y:S01]  /*0f40*/  UIMAD.WIDE.U32 UR16, UR6, UR28, URZ ;  /* 0x0000001c061072a5 */ /* 0x000fe2000f8e003f */
[----:B-1----:R-:W-:Y:S01]  /*0f50*/  IABS R6, R7 ;  /* 0x0000000700067213 */ /* 0x002fe20000000000 */
[----:B------:R-:W-:-:S02]  /*0f60*/  UIMAD UR23, UR6, UR29, URZ ;  /* 0x0000001d061772a4 */ /* 0x000fc4000f8e023f */
[----:B------:R-:W-:Y:S01]  /*0f70*/  @UP0 UIADD3 UR9, UR31, UR34, URZ ;  /* 0x000000221f090290 */ /* 0x000fe2000fffe03f */
[----:B------:R-:W1:Y:S01]  /*0f80*/  I2F.RP R4, R6 ;  /* 0x0000000600047306 */ /* 0x000e620000209400 */
[----:B------:R-:W-:Y:S01]  /*0f90*/  @UP0 ULDC.64 UR20, c[0x0][0x248] ;  /* 0x0000920000140ab9 */ /* 0x000fe20000000a00 */
[----:B------:R-:W-:Y:S02]  /*0fa0*/  UIADD3 UR50, UR19, UR24, URZ ;  /* 0x0000001813327290 */ /* 0x000fe4000fffe03f */
[----:B--2---:R-:W-:Y:S01]  /*0fb0*/  UIMAD.WIDE.U32 UR42, UR7, UR14, URZ ;  /* 0x0000000e072a72a5 */ /* 0x004fe2000f8e003f */
[----:B------:R-:W-:Y:S01]  /*0fc0*/  ULDC UR56, c[0x0][0x2d4] ;  /* 0x0000b50000387ab9 */ /* 0x000fe20000000800 */
[----:B------:R-:W-:Y:S02]  /*0fd0*/  USEL UR53, UR18, UR16, !UP1 ;  /* 0x0000001012357287 */ /* 0x000fe4000c800000 */
[----:B------:R-:W-:Y:S02]  /*0fe0*/  UIMAD UR45, UR7, UR15, UR43 ;  /* 0x0000000f072d72a4 */ /* 0x000fe4000f8e022b */
[----:B------:R-:W-:-:S02]  /*0ff0*/  @!UP1 UIMAD UR7, UR55, UR12, URZ ;  /* 0x0000000c370792a4 */ /* 0x000fc4000f8e023f */
[----:B------:R-:W-:Y:S01]  /*1000*/  @UP1 UIADD3 UR50, UR17, UR23, URZ ;  /* 0x0000001711321290 */ /* 0x000fe2000fffe03f */
[----:B-1----:R-:W1:Y:S01]  /*1010*/  MUFU.RCP R4, R4 ;  /* 0x0000000400047308 */ /* 0x002e620000001000 */
[----:B------:R-:W-:Y:S02]  /*1020*/  @!UP1 UIMAD UR44, UR48, UR13, UR7 ;  /* 0x0000000d302c92a4 */ /* 0x000fe4000f8e0207 */
[----:B------:R-:W-:Y:S02]  /*1030*/  UIADD3 UR7, UR30, 0x3f, URZ ;  /* 0x0000003f1e077890 */ /* 0x000fe4000fffe03f */
[----:B------:R-:W-:Y:S02]  /*1040*/  @UP0 UIMAD.WIDE.U32 UR16, UR9, UR20, URZ ;  /* 0x00000014091002a5 */ /* 0x000fe4000f8e003f */
[----:B------:R-:W-:Y:S02]  /*1050*/  USHF.R.S32.HI UR22, URZ, 0x1f, UR7 ;  /* 0x0000001f3f167899 */ /* 0x000fe40008011407 */
[----:B------:R-:W-:Y:S01]  /*1060*/  USHF.R.S32.HI UR26, URZ, 0x1f, UR56 ;  /* 0x0000001f3f1a7899 */ /* 0x000fe20008011438 */
[----:B------:R-:W-:Y:S01]  /*1070*/  @UP1 ULDC.64 UR14, c[0x0][0x420] ;  /* 0x00010800000e1ab9 */ /* 0x000fe20000000a00 */
[----:B------:R-:W-:Y:S01]  /*1080*/  ULDC UR46, c[0x0][0x2c4] ;  /* 0x0000b100002e7ab9 */ /* 0x000fe20000000800 */
[----:B------:R-:W-:-:S02]  /*1090*/  ULEA.HI UR47, UR22, UR7, URZ, 0x6 ;  /* 0x00000007162f7291 */ /* 0x000fc4000f8f303f */
[----:B------:R-:W-:Y:S01]  /*10a0*/  @UP1 UIMAD.WIDE.U32 UR40, UR6, UR14, URZ ;  /* 0x0000000e062812a5 */ /* 0x000fe2000f8e003f */
[----:B-1----:R-:W-:Y:S01]  /*10b0*/  VIADD R4, R4, 0xffffffe ;  /* 0x0ffffffe04047836 */ /* 0x002fe20000000000 */
[----:B------:R-:W-:Y:S02]  /*10c0*/  @UP0 UIMAD UR9, UR9, UR21, URZ ;  /* 0x00000015090902a4 */ /* 0x000fe4000f8e023f */
[----:B------:R-:W-:Y:S01]  /*10d0*/  @UP3 UIMAD UR22, UR48, UR46, URZ ;  /* 0x0000002e301632a4 */ /* 0x000fe2000f8e023f */
[----:B------:R-:W1:Y:S01]  /*10e0*/  F2I.FTZ.U32.TRUNC.NTZ R5, R4 ;  /* 0x0000000400057305 */ /* 0x000e62000021f000 */
[----:B------:R-:W-:Y:S01]  /*10f0*/  UIMAD UR23, UR26, UR48, URZ ;  /* 0x000000301a1772a4 */ /* 0x000fe2000f8e023f */
[----:B------:R-:W-:Y:S01]  /*1100*/  ULDC UR59, c[0x0][0x2dc] ;  /* 0x0000b700003b7ab9 */ /* 0x000fe20000000800 */
[----:B------:R-:W-:Y:S01]  /*1110*/  ULDC UR58, c[0x0][0x270] ;  /* 0x00009c00003a7ab9 */ /* 0x000fe20000000800 */
[----:B------:R-:W-:Y:S01]  /*1120*/  @UP0 UMOV UR35, UR16 ;  /* 0x0000001000230c82 */ /* 0x000fe20008000000 */
[----:B------:R-:W-:-:S02]  /*1130*/  @UP1 UIMAD UR51, UR6, UR15, UR41 ;  /* 0x0000000f063312a4 */ /* 0x000fc4000f8e0229 */
[----:B------:R-:W-:Y:S02]  /*1140*/  @!UP1 UIMAD.WIDE.U32 UR36, UR48, UR12, URZ ;  /* 0x0000000c302492a5 */ /* 0x000fe4000f8e003f */
[----:B------:R-:W-:Y:S02]  /*1150*/  @UP0 UIADD3 UR39, UR17, UR9, URZ ;  /* 0x0000000911270290 */ /* 0x000fe4000fffe03f */
[----:B------:R-:W-:Y:S02]  /*1160*/  @UP3 USEL UR16, UR22, UR6, !UP1 ;  /* 0x0000000616103287 */ /* 0x000fe4000c800000 */
[----:B------:R-:W-:Y:S01]  /*1170*/  UIMAD.WIDE UR12, UR59, UR58, URZ ;  /* 0x0000003a3b0c72a5 */ /* 0x000fe2000f8e023f */
[----:B-1----:R-:W-:Y:S01]  /*1180*/  IADD3 R0, RZ, -R5, RZ ;  /* 0x80000005ff007210 */ /* 0x002fe20007ffe0ff */
[----:B------:R-:W-:Y:S01]  /*1190*/  IMAD.MOV.U32 R4, RZ, RZ, RZ ;  /* 0x000000ffff047224 */ /* 0x000fe200078e00ff */
[----:B------:R-:W-:Y:S02]  /*11a0*/  UIMAD.WIDE.U32 UR14, UR48, UR56, URZ ;  /* 0x00000038300e72a5 */ /* 0x000fe4000f8e003f */
[----:B------:R-:W-:Y:S01]  /*11b0*/  UIMAD UR9, UR55, UR56, UR23 ;  /* 0x00000038370972a4 */ /* 0x000fe2000f8e0217 */
[----:B------:R-:W-:Y:S01]  /*11c0*/  IMAD R0, R0, R6, RZ ;  /* 0x0000000600007224 */ /* 0x000fe200078e02ff */
[----:B------:R-:W-:Y:S01]  /*11d0*/  @UP3 ULDC UR7, c[0x0][0x2e4] ;  /* 0x0000b90000073ab9 */ /* 0x000fe20000000800 */
[----:B------:R-:W-:-:S02]  /*11e0*/  UIMAD UR24, UR13, UR14, URZ ;  /* 0x0000000e0d1872a4 */ /* 0x000fc4000f8e023f */
[----:B------:R-:W-:Y:S01]  /*11f0*/  IMAD.HI.U32 R0, R5, R0, R4 ;  /* 0x0000000005007227 */ /* 0x000fe200078e0004 */
[----:B------:R-:W-:Y:S02]  /*1200*/  @UP3 UIMAD UR26, UR54, UR7, UR16 ;  /* 0x00000007361a32a4 */ /* 0x000fe4000f8e0210 */
[----:B------:R-:W-:Y:S02]  /*1210*/  @!UP3 UIMAD UR7, UR48, UR58, UR54 ;  /* 0x0000003a3007b2a4 */ /* 0x000fe4000f8e0236 */
[----:B------:R-:W-:Y:S01]  /*1220*/  UIADD3 UR9, UR15, UR9, URZ ;  /* 0x000000090f097290 */ /* 0x000fe2000fffe03f */
[----:B------:R-:W-:Y:S01]  /*1230*/  IMAD.HI.U32 R0, R0, R2, RZ ;  /* 0x0000000200007227 */ /* 0x000fe200078e00ff */
[----:B------:R-:W-:Y:S02]  /*1240*/  UIMAD.WIDE.U32 UR16, UR12, UR14, URZ ;  /* 0x0000000e0c1072a5 */ /* 0x000fe4000f8e003f */
[----:B------:R-:W-:Y:S02]  /*1250*/  UIMAD.WIDE.U32 UR14, UR12, UR6, URZ ;  /* 0x000000060c0e72a5 */ /* 0x000fe4000f8e003f */
[----:B------:R-:W-:Y:S01]  /*1260*/  IADD3 R4, -R0, RZ, RZ ;  /* 0x000000ff00047210 */ /* 0x000fe20007ffe1ff */
[----:B------:R-:W-:-:S02]  /*1270*/  @!UP3 UIMAD UR26, UR7, UR46, URZ ;  /* 0x0000002e071ab2a4 */ /* 0x000fc4000f8e023f */
[----:B------:R-:W-:Y:S02]  /*1280*/  UIMAD UR9, UR12, UR9, UR24 ;  /* 0x000000090c0972a4 */ /* 0x000fe4000f8e0218 */
[C---:B------:R-:W-:Y:S01]  /*1290*/  IMAD R2, R6.reuse, R4, R2 ;  /* 0x0000000406027224 */ /* 0x040fe200078e0202 */
[----:B------:R-:W-:Y:S02]  /*12a0*/  UIMAD UR7, UR13, UR6, URZ ;  /* 0x000000060d0772a4 */ /* 0x000fe4000f8e023f */
[----:B------:R-:W-:Y:S02]  /*12b0*/  USEL UR52, UR16, UR14, !UP1 ;  /* 0x0000000e10347287 */ /* 0x000fe4000c800000 */
[----:B------:R-:W-:Y:S01]  /*12c0*/  ISETP.GT.U32.AND P1, PT, R6, R2, PT ;  /* 0x000000020600720c */ /* 0x000fe20003f24070 */
[----:B------:R-:W-:Y:S02]  /*12d0*/  ULOP3.LUT UR16, UR47, 0xffffffc0, URZ, 0xc0, !UPT ;  /* 0xffffffc02f107892 */ /* 0x000fe4000f8ec03f */
[----:B------:R-:W-:-:S02]  /*12e0*/  @UP0 UIADD3 UR25, UR31, UR34, URZ ;  /* 0x000000221f190290 */ /* 0x000fc4000fffe03f */
[----:B------:R-:W-:Y:S02]  /*12f0*/  UIADD3 UR49, UR17, UR9, URZ ;  /* 0x0000000911317290 */ /* 0x000fe4000fffe03f */
[----:B------:R-:W-:Y:S01]  /*1300*/  USHF.L.U64.HI UR32, UR48, 0x7, UR55 ;  /* 0x0000000730207899 */ /* 0x000fe20008010237 */
[----:B------:R-:W-:Y:S01]  /*1310*/  @UP0 ULDC.64 UR18, c[0x0][0x250] ;  /* 0x0000940000120ab9 */ /* 0x000fe20000000a00 */
[----:B------:R-:W-:Y:S02]  /*1320*/  @UP1 UIADD3 UR49, UR15, UR7, URZ ;  /* 0x000000070f311290 */ /* 0x000fe4000fffe03f */
[----:B------:R-:W-:Y:S02]  /*1330*/  UIADD3 UR7, UR16, -0x40, URZ ;  /* 0xffffffc010077890 */ /* 0x000fe4000fffe03f */
[----:B------:R-:W-:Y:S01]  /*1340*/  @!P1 IMAD.IADD R2, R2, 0x1, -R6 ;  /* 0x0000000102029824 */ /* 0x000fe200078e0a06 */
[----:B------:R-:W-:Y:S02]  /*1350*/  @UP0 UIMAD.WIDE.U32 UR14, UR25, UR18, URZ ;  /* 0x00000012190e02a5 */ /* 0x000fe4000f8e003f */
[----:B------:R-:W-:-:S02]  /*1360*/  USEL UR16, UR32, URZ, UP2 ;  /* 0x0000003f20107287 */ /* 0x000fc40009000000 */
[----:B------:R-:W-:Y:S01]  /*1370*/  @UP0 UIMAD UR9, UR25, UR19, URZ ;  /* 0x00000013190902a4 */ /* 0x000fe2000f8e023f */
[----:B------:R-:W-:Y:S01]  /*1380*/  ISETP.GE.U32.AND P2, PT, R2, R6, PT ;  /* 0x000000060200720c */ /* 0x000fe20003f46070 */
[----:B------:R-:W-:Y:S01]  /*1390*/  USHF.R.S32.HI UR23, URZ, 0x1f, UR7 ;  /* 0x0000001f3f177899 */ /* 0x000fe20008011407 */
[----:B------:R-:W-:Y:S01]  /*13a0*/  LOP3.LUT R2, R7, UR54, RZ, 0x3c, !PT ;  /* 0x0000003607027c12 */ /* 0x000fe2000f8e3cff */
[----:B------:R-:W-:Y:S02]  /*13b0*/  UIADD3 UR22, UP2, UR7, UR38, URZ ;  /* 0x0000002607167290 */ /* 0x000fe4000ff5e03f */
[----:B------:R-:W-:Y:S02]  /*13c0*/  @!UP1 UIADD3 UR51, UR37, UR44, URZ ;  /* 0x0000002c25339290 */ /* 0x000fe4000fffe03f */
[----:B------:R-:W-:Y:S02]  /*13d0*/  @UP0 UIADD3 UR46, UR15, UR9, URZ ;  /* 0x000000090f2e0290 */ /* 0x000fe4000fffe03f */
        /* <DEDUP_REMOVED lines=15> */
.L_x_1283:
        /* <DEDUP_REMOVED lines=13> */
.L_x_1284:
        /* <DEDUP_REMOVED lines=30> */
.L_x_1285:
[----:B------:R-:W-:-:S04]  /*1780*/  UIMAD UR6, UR48, UR58, UR54 ;  /* 0x0000003a300672a4 */ /* 0x000fc8000f8e0236 */
[----:B------:R-:W-:-:S12]  /*1790*/  UIMAD UR6, UR6, UR56, URZ ;  /* 0x00000038060672a4 */ /* 0x000fd8000f8e023f */
.L_x_1286:
[----:B------:R-:W1:Y:S01]  /*17a0*/  S2R R17, SR_TID.X ;  /* 0x0000000000117919 */ /* 0x000e620000002100 */
[----:B------:R-:W2:Y:S01]  /*17b0*/  LDC.64 R14, c[0x0][0x420] ;  /* 0x00010800ff0e7b82 */ /* 0x000ea20000000a00 */
[--C-:B------:R-:W-:Y:S01]  /*17c0*/  SHF.R.S32.HI R247, RZ, 0x1f, R184.reuse ;  /* 0x0000001ffff77819 */ /* 0x100fe200000114b8 */
[----:B------:R-:W-:Y:S01]  /*17d0*/  IMAD.MOV.U32 R246, RZ, RZ, R184 ;  /* 0x000000fffff67224 */ /* 0x000fe200078e00b8 */
[----:B------:R-:W-:Y:S01]  /*17e0*/  IADD3 R4, P0, R184, UR9, RZ ;  /* 0x00000009b8047c10 */ /* 0x000fe2000ff1e0ff */
[----:B------:R-:W-:Y:S01]  /*17f0*/  ULDC.64 UR12, c[0x0][0x428] ;  /* 0x00010a00000c7ab9 */ /* 0x000fe20000000a00 */
[----:B------:R-:W-:Y:S01]  /*1800*/  UIADD3 UR38, UR7, UR6, URZ ;  /* 0x0000000607267290 */ /* 0x000fe2000fffe03f */
[----:B------:R-:W-:Y:S01]  /*1810*/  BSSY B1, `(.L_x_1282) ;  /* 0x00007db000017945 */ /* 0x000fe20003800000 */
[----:B------:R-:W-:Y:S01]  /*1820*/  IADD3.X R5, R247, UR51, RZ, P0, !PT ;  /* 0x00000033f7057c10 */ /* 0x000fe200087fe4ff */
[----:B------:R-:W-:Y:S02]  /*1830*/  UIMAD UR6, UR61, UR12, URZ ;  /* 0x0000000c3d0672a4 */ /* 0x000fe4000f8e023f */
[----:B------:R-:W-:-:S02]  /*1840*/  UIADD3 UR15, UR7, UR26, URZ ;  /* 0x0000001a070f7290 */ /* 0x000fc4000fffe03f */
[----:B------:R-:W-:Y:S02]  /*1850*/  UIMAD UR13, UR54, UR13, UR6 ;  /* 0x0000000d360d72a4 */ /* 0x000fe4000f8e0206 */
[----:B------:R-:W-:Y:S02]  /*1860*/  UIMAD UR26, UR59, UR58, URZ ;  /* 0x0000003a3b1a72a4 */ /* 0x000fe4000f8e023f */
[----:B------:R-:W-:Y:S02]  /*1870*/  UISETP.GE.AND UP3, UPT, UR30, 0x1, UPT ;  /* 0x000000011e00788c */ /* 0x000fe4000bf66270 */
[----:B------:R-:W-:Y:S01]  /*1880*/  USHF.L.U32 UR25, UR26, 0x6, URZ ;  /* 0x000000061a197899 */ /* 0x000fe2000800063f */
[----:B------:R-:W-:Y:S01]  /*1890*/  ULDC.64 UR36, c[0x0][0x210] ;  /* 0x0000840000247ab9 */ /* 0x000fe20000000a00 */
[----:B------:R-:W-:Y:S02]  /*18a0*/  ULDC.64 UR58, c[0x0][0x2b0] ;  /* 0x0000ac00003a7ab9 */ /* 0x000fe40000000a00 */
[----:B------:R-:W-:Y:S01]  /*18b0*/  UIADD3 UR14, UP2, UP1, UR14, UR25, UR16 ;  /* 0x000000190e0e7290 */ /* 0x000fe2000f95e010 */
[----:B--2---:R-:W-:-:S02]  /*18c0*/  IMAD R6, R14, UR23, RZ ;  /* 0x000000170e067c24 */ /* 0x004fc4000f8e02ff */
[----:B------:R-:W-:Y:S01]  /*18d0*/  ULDC.64 UR16, c[0x0][0x400] ;  /* 0x0001000000107ab9 */ /* 0x000fe20000000a00 */
[----:B------:R-:W-:Y:S01]  /*18e0*/  IMAD.WIDE.U32 R4, R14, UR7, R4 ;  /* 0x000000070e047c25 */ /* 0x000fe2000f8e0004 */
[----:B------:R-:W-:-:S03]  /*18f0*/  ULEA.HI.SX32 UR32, UR47, 0xffffffff, 0x1a ;  /* 0xffffffff2f207891 */ /* 0x000fc6000f8fd23f */
[----:B------:R-:W-:Y:S01]  /*1900*/  IMAD R9, R15, UR7, R6 ;  /* 0x000000070f097c24 */ /* 0x000fe2000f8e0206 */
[----:B-1----:R-:W-:-:S03]  /*1910*/  SHF.R.S32.HI R18, RZ, 0x1f, R17 ;  /* 0x0000001fff127819 */ /* 0x002fc60000011411 */
[----:B------:R-:W-:Y:S01]  /*1920*/  IMAD.IADD R5, R5, 0x1, R9 ;  /* 0x0000000105057824 */ /* 0x000fe200078e0209 */
[CC--:B------:R-:W-:Y:S02]  /*1930*/  LEA.HI R2, R18.reuse, R17.reuse, RZ, 0x3 ;  /* 0x0000001112027211 */ /* 0x0c0fe400078f18ff */
[----:B------:R-:W-:Y:S02]  /*1940*/  LEA.HI R11, R18, R17, RZ, 0x5 ;  /* 0x00000011120b7211 */ /* 0x000fe400078f28ff */
[----:B------:R-:W-:-:S04]  /*1950*/  SHF.R.S32.HI R2, RZ, 0x3, R2 ;  /* 0x00000003ff027819 */ /* 0x000fc80000011402 */
[----:B------:R-:W-:Y:S02]  /*1960*/  SHF.R.S32.HI R16, RZ, 0x1f, R2 ;  /* 0x0000001fff107819 */ /* 0x000fe40000011402 */
[----:B------:R-:W-:Y:S01]  /*1970*/  IADD3 R0, P1, R2, UR7, RZ ;  /* 0x0000000702007c10 */ /* 0x000fe2000ff3e0ff */
[----:B------:R-:W-:Y:S02]  /*1980*/  ULDC.64 UR6, c[0x0][0x258] ;  /* 0x0000960000067ab9 */ /* 0x000fe40000000a00 */
[----:B------:R-:W-:Y:S01]  /*1990*/  UIMAD UR9, UR61, UR6, URZ ;  /* 0x000000063d0972a4 */ /* 0x000fe2000f8e023f */
[----:B------:R-:W-:Y:S01]  /*19a0*/  IADD3.X R7, R16, UR23, RZ, P1, !PT ;  /* 0x0000001710077c10 */ /* 0x000fe20008ffe4ff */
[----:B------:R-:W-:Y:S02]  /*19b0*/  ULDC.64 UR22, c[0x0][0x3e0] ;  /* 0x0000f80000167ab9 */ /* 0x000fe40000000a00 */
[----:B------:R-:W-:Y:S02]  /*19c0*/  UIMAD UR9, UR54, UR7, UR9 ;  /* 0x00000007360972a4 */ /* 0x000fe4000f8e0209 */
[----:B------:R-:W-:Y:S01]  /*19d0*/  IMAD R10, R7, UR28, RZ ;  /* 0x0000001c070a7c24 */ /* 0x000fe2000f8e02ff */
[----:B------:R-:W-:Y:S01]  /*19e0*/  USHF.R.S32.HI UR7, URZ, 0x1f, UR25 ;  /* 0x0000001f3f077899 */ /* 0x000fe20008011419 */
[----:B------:R-:W-:-:S03]  /*19f0*/  IMAD.WIDE.U32 R6, R0, UR28, R246 ;  /* 0x0000001c00067c25 */ /* 0x000fc6000f8e00f6 */
[----:B------:R-:W-:Y:S01]  /*1a00*/  UIADD3.X UR7, UR41, UR7, UR43, UP2, UP1 ;  /* 0x0000000729077290 */ /* 0x000fe200097e242b */
[----:B------:R-:W-:Y:S01]  /*1a10*/  IMAD R10, R0, UR29, R10 ;  /* 0x0000001d000a7c24 */ /* 0x000fe2000f8e020a */
[----:B------:R-:W-:Y:S01]  /*1a20*/  IADD3 R8, P0, R6, UR53, RZ ;  /* 0x0000003506087c10 */ /* 0x000fe2000ff1e0ff */
[----:B------:R-:W-:Y:S02]  /*1a30*/  IMAD.U32 R0, RZ, RZ, UR12 ;  /* 0x0000000cff007e24 */ /* 0x000fe4000f8e00ff */
[----:B------:R-:W-:Y:S01]  /*1a40*/  IMAD R6, R16, R14, RZ ;  /* 0x0000000e10067224 */ /* 0x000fe200078e02ff */
[----:B------:R-:W-:Y:S01]  /*1a50*/  IADD3.X R9, R7, UR50, R10, P0, !PT ;  /* 0x0000003207097c10 */ /* 0x000fe200087fe40a */
[----:B------:R-:W-:Y:S01]  /*1a60*/  IMAD.WIDE.U32 R4, R0, UR54, R4 ;  /* 0x0000003600047c25 */ /* 0x000fe2000f8e0004 */
[----:B------:R-:W-:Y:S02]  /*1a70*/  LOP3.LUT R0, R11, 0xffffffe0, RZ, 0xc0, !PT ;  /* 0xffffffe00b007812 */ /* 0x000fe400078ec0ff */
[----:B------:R-:W-:Y:S01]  /*1a80*/  SHF.R.S32.HI R11, RZ, 0x5, R11 ;  /* 0x00000005ff0b7819 */ /* 0x000fe2000001140b */
[----:B------:R-:W-:Y:S01]  /*1a90*/  VIADD R5, R5, UR13 ;  /* 0x0000000d05057c36 */ /* 0x000fe20008000000 */
[----:B------:R-:W-:Y:S01]  /*1aa0*/  UIMAD.WIDE UR12, UR15, 0x4, UR58 ;  /* 0x000000040f0c78a5 */ /* 0x000fe2000f8e023a */
[----:B------:R-:W-:-:S02]  /*1ab0*/  IMAD.IADD R10, R17, 0x1, -R0 ;  /* 0x00000001110a7824 */ /* 0x000fc400078e0a00 */
[C---:B------:R-:W-:Y:S01]  /*1ac0*/  IMAD R0, R2.reuse, R15, R6 ;  /* 0x0000000f02007224 */ /* 0x040fe200078e0206 */
[----:B------:R-:W-:Y:S01]  /*1ad0*/  ULDC.64 UR58, c[0x0][0x478] ;  /* 0x00011e00003a7ab9 */ /* 0x000fe20000000a00 */
[----:B------:R-:W-:-:S04]  /*1ae0*/  IMAD.WIDE.U32 R6, R2, R14, R4 ;  /* 0x0000000e02067225 */ /* 0x000fc800078e0004 */
[----:B------:R-:W-:Y:S01]  /*1af0*/  IMAD.IADD R0, R7, 0x1, R0 ;  /* 0x0000000107007824 */ /* 0x000fe200078e0200 */
[C---:B------:R-:W-:Y:S01]  /*1b00*/  LEA R198, P0, R6.reuse, UR22, 0x1 ;  /* 0x0000001606c67c11 */ /* 0x040fe2000f8008ff */
[----:B------:R-:W-:Y:S01]  /*1b10*/  IMAD.U32 R4, RZ, RZ, UR6 ;  /* 0x00000006ff047e24 */ /* 0x000fe2000f8e00ff */
[----:B------:R-:W-:Y:S01]  /*1b20*/  UIADD3 UR6, UP2, UP1, UR42, UR14, UR52 ;  /* 0x0000000e2a067290 */ /* 0x000fe2000f95e034 */
[----:B------:R-:W-:Y:S01]  /*1b30*/  IMAD R10, R11, UR26, R10 ;  /* 0x0000001a0b0a7c24 */ /* 0x000fe2000f8e020a */
[----:B------:R-:W-:Y:S01]  /*1b40*/  LEA.HI.X R199, R6, UR23, R0, 0x1, P0 ;  /* 0x0000001706c77c11 */ /* 0x000fe200080f0c00 */
[----:B------:R-:W-:Y:S01]  /*1b50*/  IMAD.WIDE.U32 R4, R4, UR54, R8 ;  /* 0x0000003604047c25 */ /* 0x000fe2000f8e0008 */
[----:B------:R-:W-:Y:S01]  /*1b60*/  PLOP3.LUT P0, PT, PT, PT, UP3, 0x80, 0x0 ;  /* 0x000000000000781c */ /* 0x000fe20003f0f038 */
[----:B------:R-:W-:Y:S01]  /*1b70*/  UIADD3.X UR7, UR45, UR7, UR49, UP2, UP1 ;  /* 0x000000072d077290 */ /* 0x000fe200097e2431 */
[----:B------:R-:W-:Y:S01]  /*1b80*/  IADD3 R0, P2, R10, UR6, RZ ;  /* 0x000000060a007c10 */ /* 0x000fe2000ff5e0ff */
[----:B------:R-:W-:Y:S01]  /*1b90*/  VIADD R5, R5, UR9 ;  /* 0x0000000905057c36 */ /* 0x000fe20008000000 */
[----:B------:R-:W-:Y:S01]  /*1ba0*/  LEA R200, P3, R4, UR36, 0x1 ;  /* 0x0000002404c87c11 */ /* 0x000fe2000f8608ff */
[----:B------:R-:W-:Y:S01]  /*1bb0*/  UIMAD.WIDE UR22, UR38, 0x4, UR58 ;  /* 0x00000004261678a5 */ /* 0x000fe2000f8e023a */
[----:B------:R-:W-:-:S02]  /*1bc0*/  LEA R205, P1, R0, UR16, 0x2 ;  /* 0x0000001000cd7c11 */ /* 0x000fc4000f8210ff */
        /* <DEDUP_REMOVED lines=17> */
[----:B------:R-:W-:Y:S01]  /*1ce0*/  UMOV UR15, UR12 ;  /* 0x0000000c000f7c82 */ /* 0x000fe20008000000 */
[----:B------:R-:W-:Y:S01]  /*1cf0*/  BSSY B0, `(.L_x_1288) ;  /* 0x000002c000007945 */ /* 0x000fe20003800000 */
        /* <DEDUP_REMOVED lines=10> */
[----:B------:R-:W-:Y:S01]  /*1da0*/  ISETP.GE.AND P3, PT, R6, UR7, PT ;  /* 0x0000000706007c0c */ /* 0x000fe2000bf66270 */
[----:B------:R-:W-:Y:S01]  /*1db0*/  IMAD R10, R12, UR17, R0 ;  /* 0x000000110c0a7c24 */ /* 0x000fe2000f8e0200 */
[C---:B------:R-:W-:Y:S01]  /*1dc0*/  LEA R0, R243.reuse, UR4, 0x1 ;  /* 0x00000004f3007c11 */ /* 0x040fe2000f8e08ff */
[----:B------:R-:W-:Y:S01]  /*1dd0*/  UIADD3 UR12, UR9, -UR14, URZ ;  /* 0x8000000e090c7290 */ /* 0x000fe2000fffe03f */
[----:B------:R-:W-:Y:S01]  /*1de0*/  ISETP.GE.AND P5, PT, R6, UR6, PT ;  /* 0x0000000606007c0c */ /* 0x000fe2000bfa6270 */
[----:B------:R-:W-:Y:S01]  /*1df0*/  VIADD R6, R243, 0x1000 ;  /* 0x00001000f3067836 */ /* 0x000fe20000000000 */
[----:B------:R-:W-:Y:S01]  /*1e00*/  UMOV UR14, UR13 ;  /* 0x0000000d000e7c82 */ /* 0x000fe20008000000 */
[----:B------:R-:W-:Y:S01]  /*1e10*/  UISETP.NE.AND UP1, UPT, UR12, 0x1, UPT ;  /* 0x000000010c00788c */ /* 0x000fe2000bf25270 */
[----:B------:R-:W-:Y:S01]  /*1e20*/  IMAD.WIDE.U32 R4, R12, UR16, R4 ;  /* 0x000000100c047c25 */ /* 0x000fe2000f8e0004 */
[----:B------:R-:W-:Y:S01]  /*1e30*/  UMOV UR17, UR22 ;  /* 0x0000001600117c82 */ /* 0x000fe20008000000 */
[----:B------:R-:W-:Y:S01]  /*1e40*/  UMOV UR16, UR23 ;  /* 0x0000001700107c82 */ /* 0x000fe20008000000 */
[----:B------:R1:W-:Y:S01]  /*1e50*/  @P0 STS.128 [R0+0xa000], RZ ;  /* 0x00a000ff00000388 */ /* 0x0003e20000000c00 */
[----:B------:R-:W-:Y:S01]  /*1e60*/  IMAD.IADD R10, R5, 0x1, R10 ;  /* 0x00000001050a7824 */ /* 0x000fe200078e020a */
[----:B------:R-:W-:-:S04]  /*1e70*/  PLOP3.LUT P4, PT, PT, PT, UP1, 0x40, 0x0 ;  /* 0x000000000000781c */ /* 0x000fc80003f8e818 */
        /* <DEDUP_REMOVED lines=19> */
.L_x_1289:
[----:B------:R-:W-:Y:S05]  /*1fb0*/  BSYNC B0 ;  /* 0x0000000000007941 */ /* 0x000fea0003800000 */
.L_x_1288:
        /* <DEDUP_REMOVED lines=22> */
.L_x_1291:
[----:B------:R-:W-:Y:S05]  /*2120*/  BSYNC B0 ;  /* 0x0000000000007941 */ /* 0x000fea0003800000 */
.L_x_1290:
        /* <DEDUP_REMOVED lines=22> */
.L_x_1293:
[----:B------:R-:W-:Y:S05]  /*2290*/  BSYNC B0 ;  /* 0x0000000000007941 */ /* 0x000fea0003800000 */
.L_x_1292:
        /* <DEDUP_REMOVED lines=22> */
.L_x_1295:
[----:B------:R-:W-:Y:S05]  /*2400*/  BSYNC B0 ;  /* 0x0000000000007941 */ /* 0x000fea0003800000 */
.L_x_1294:
[----:B------:R-:W0:Y:S01]  /*2410*/  LDGDEPBAR ;  /* 0x00000000000079af */ /* 0x000e220000000000 */
[----:B------:R-:W-:Y:S01]  /*2420*/  BSSY B0, `(.L_x_1296) ;  /* 0x000000c000007945 */ /* 0x000fe20003800000 */
[----:B------:R-:W-:Y:S02]  /*2430*/  LEA R183, R183, UR4, 0x1 ;  /* 0x00000004b7b77c11 */ /* 0x000fe4000f8e08ff */
        /* <DEDUP_REMOVED lines=10> */
.L_x_1297:
[----:B------:R-:W-:Y:S05]  /*24e0*/  BSYNC B0 ;  /* 0x0000000000007941 */ /* 0x000fea0003800000 */
.L_x_1296:
        /* <DEDUP_REMOVED lines=13> */
.L_x_1299:
[----:B------:R-:W-:Y:S05]  /*25c0*/  BSYNC B0 ;  /* 0x0000000000007941 */ /* 0x000fea0003800000 */
.L_x_1298:
[----:B------:R1:W-:Y:S01]  /*25d0*/  @P6 STS [R183], RZ ;  /* 0x000000ffb7006388 */ /* 0x0003e20000000800 */
[----:B------:R-:W-:Y:S01]  /*25e0*/  BSSY B0, `(.L_x_1300) ;  /* 0x0000011000007945 */ /* 0x000fe20003800000 */
[----:B------:R-:W-:Y:S02]  /*25f0*/  MOV R6, UR20 ;  /* 0x0000001400067c02 */ /* 0x000fe40008000f00 */
        /* <DEDUP_REMOVED lines=15> */
.L_x_1301:
[----:B------:R-:W-:Y:S05]  /*26f0*/  BSYNC B0 ;  /* 0x0000000000007941 */ /* 0x000fea0003800000 */
.L_x_1300:
        /* <DEDUP_REMOVED lines=21> */
.L_x_1303:
[----:B------:R-:W-:Y:S05]  /*2850*/  BSYNC B0 ;  /* 0x0000000000007941 */ /* 0x000fea0003800000 */
.L_x_1302:
[----:B------:R-:W-:Y:S01]  /*2860*/  UIMAD UR7, UR24, UR20, URZ ;  /* 0x00000014180772a4 */ /* 0x000fe2000f8e023f */
[----:B------:R1:W-:Y:S01]  /*2870*/  @P0 STS.128 [R0+0x6000], RZ ;  /* 0x006000ff00000388 */ /* 0x0003e20000000c00 */
[----:B---3--:R-:W-:Y:S01]  /*2880*/  IMAD.WIDE.U32 R4, R6, UR27, R246 ;  /* 0x0000001b06047c25 */ /* 0x008fe2000f8e00f6 */
[----:B------:R-:W-:Y:S01]  /*2890*/  ULDC.64 UR12, c[0x0][0x260] ;  /* 0x00009800000c7ab9 */ /* 0x000fe20000000a00 */
[----:B------:R-:W-:Y:S01]  /*28a0*/  UIMAD UR7, UR27, UR21, UR7 ;  /* 0x000000151b0772a4 */ /* 0x000fe2000f8e0207 */
[----:B------:R-:W-:Y:S01]  /*28b0*/  BSSY B0, `(.L_x_1304) ;  /* 0x0000022000007945 */ /* 0x000fe20003800000 */
[----:B------:R-:W-:Y:S01]  /*28c0*/  VIADD R6, R245, 0x8 ;  /* 0x00000008f5067836 */ /* 0x000fe20000000000 */
[----:B------:R-:W-:Y:S01]  /*28d0*/  IADD3 R4, P4, R4, UR35, RZ ;  /* 0x0000002304047c10 */ /* 0x000fe2000ff9e0ff */
[----:B------:R-:W-:Y:S02]  /*28e0*/  IMAD R10, R13, UR12, RZ ;  /* 0x0000000c0d0a7c24 */ /* 0x000fe4000f8e02ff */
[----:B------:R-:W-:Y:S01]  /*28f0*/  IMAD.U32 R7, RZ, RZ, UR7 ;  /* 0x00000007ff077e24 */ /* 0x000fe2000f8e00ff */
[----:B------:R-:W-:Y:S01]  /*2900*/  ISETP.GE.AND P6, PT, R6, UR6, PT ;  /* 0x0000000606007c0c */ /* 0x000fe2000bfc6270 */
[----:B------:R-:W-:Y:S01]  /*2910*/  IMAD R10, R12, UR13, R10 ;  /* 0x0000000d0c0a7c24 */ /* 0x000fe2000f8e020a */
[C---:B------:R-:W-:Y:S01]  /*2920*/  IADD3 R6, R245.reuse, 0x20, RZ ;  /* 0x00000020f5067810 */ /* 0x040fe20007ffe0ff */
[----:B------:R-:W-:Y:S01]  /*2930*/  VIADD R11, R245, 0x28 ;  /* 0x00000028f50b7836 */ /* 0x000fe20000000000 */
[----:B------:R-:W-:-:S02]  /*2940*/  IADD3.X R5, R5, UR39, R7, P4, !PT ;  /* 0x0000002705057c10 */ /* 0x000fc4000a7fe407 */
[----:B------:R-:W-:Y:S02]  /*2950*/  ISETP.GE.AND P4, PT, R245, UR6, PT ;  /* 0x00000006f5007c0c */ /* 0x000fe4000bf86270 */
[----:B------:R-:W-:Y:S01]  /*2960*/  ISETP.GE.AND P5, PT, R6, UR6, PT ;  /* 0x0000000606007c0c */ /* 0x000fe2000bfa6270 */
[----:B------:R-:W-:Y:S01]  /*2970*/  IMAD.WIDE.U32 R4, R12, UR12, R4 ;  /* 0x0000000c0c047c25 */ /* 0x000fe2000f8e0004 */
[----:B------:R-:W-:Y:S02]  /*2980*/  P2R R12, PR, RZ, 0x10 ;  /* 0x00000010ff0c7803 */ /* 0x000fe40000000000 */
[----:B------:R-:W-:Y:S02]  /*2990*/  ISETP.GE.AND P4, PT, R11, UR6, PT ;  /* 0x000000060b007c0c */ /* 0x000fe4000bf86270 */
[----:B------:R-:W-:Y:S01]  /*29a0*/  IADD3 R10, R5, R10, RZ ;  /* 0x0000000a050a7210 */ /* 0x000fe20007ffe0ff */
[----:B-1----:R-:W-:Y:S10]  /*29b0*/  @P0 BRA `(.L_x_1305) ;  /* 0x0000000000440947 */ /* 0x002ff40003800000 */
        /* <DEDUP_REMOVED lines=17> */
.L_x_1305:
[----:B------:R-:W-:Y:S05]  /*2ad0*/  BSYNC B0 ;  /* 0x0000000000007941 */ /* 0x000fea0003800000 */
.L_x_1304:
        /* <DEDUP_REMOVED lines=22> */
.L_x_1307:
[----:B------:R-:W-:Y:S05]  /*2c40*/  BSYNC B0 ;  /* 0x0000000000007941 */ /* 0x000fea0003800000 */
.L_x_1306:
        /* <DEDUP_REMOVED lines=22> */
.L_x_1309:
[----:B------:R-:W-:Y:S05]  /*2db0*/  BSYNC B0 ;  /* 0x0000000000007941 */ /* 0x000fea0003800000 */
.L_x_1308:
        /* <DEDUP_REMOVED lines=22> */
.L_x_1311:
[----:B------:R-:W-:Y:S05]  /*2f20*/  BSYNC B0 ;  /* 0x0000000000007941 */ /* 0x000fea0003800000 */
.L_x_1310:
[----:B------:R-:W0:Y:S01]  /*2f30*/  LDGDEPBAR ;  /* 0x00000000000079af */ /* 0x000e220000000000 */
[----:B------:R-:W-:Y:S01]  /*2f40*/  ULDC.64 UR12, c[0x0][0x3c8] ;  /* 0x0000f200000c7ab9 */ /* 0x000fe20000000a00 */
[----:B-1----:R-:W-:Y:S01]  /*2f50*/  IMAD.SHL.U32 R4, R245, 0x4, RZ ;  /* 0x00000004f5047824 */ /* 0x002fe200078e00ff */
[----:B------:R-:W-:Y:S01]  /*2f60*/  UISETP.NE.U32.AND UP0, UPT, UR12, URZ, UPT ;  /* 0x0000003f0c00728c */ /* 0x000fe2000bf05070 */
[----:B------:R-:W-:Y:S01]  /*2f70*/  ISETP.NE.AND P3, PT, R12, RZ, PT ;  /* 0x000000ff0c00720c */ /* 0x000fe20003f65270 */
[----:B------:R-:W-:Y:S01]  /*2f80*/  IMAD.MOV.U32 R234, RZ, RZ, 0x7f800000 ;  /* 0x7f800000ffea7424 */ /* 0x000fe200078e00ff */
[----:B---3--:R-:W-:Y:S01]  /*2f90*/  SHF.R.S32.HI R8, RZ, 0x1f, R245 ;  /* 0x0000001fff087819 */ /* 0x008fe200000114f5 */
[----:B------:R-:W-:Y:S01]  /*2fa0*/  UISETP.NE.AND.EX UP0, UPT, UR13, URZ, UPT, UP0 ;  /* 0x0000003f0d00728c */ /* 0x000fe2000bf05300 */
[----:B------:R-:W-:Y:S01]  /*2fb0*/  IADD3 R4, P1, R4, UR15, RZ ;  /* 0x0000000f04047c10 */ /* 0x000fe2000ff3e0ff */
[----:B------:R-:W-:Y:S01]  /*2fc0*/  IMAD.MOV.U32 R235, RZ, RZ, 0x7f800000 ;  /* 0x7f800000ffeb7424 */ /* 0x000fe200078e00ff */
[----:B--2-4-:R-:W-:Y:S01]  /*2fd0*/  SHF.R.S32.HI R0, RZ, 0x1f, R11 ;  /* 0x0000001fff007819 */ /* 0x014fe2000001140b */
[----:B------:R-:W-:Y:S01]  /*2fe0*/  IMAD.MOV.U32 R236, RZ, RZ, 0x7f800000 ;  /* 0x7f800000ffec7424 */ /* 0x000fe200078e00ff */
[----:B------:R-:W-:Y:S01]  /*2ff0*/  @!P4 LEA R6, P0, R11, UR15, 0x2 ;  /* 0x0000000f0b06cc11 */ /* 0x000fe2000f8010ff */
[----:B------:R-:W-:Y:S01]  /*3000*/  IMAD.MOV.U32 R233, RZ, RZ, 0x7f800000 ;  /* 0x7f800000ffe97424 */ /* 0x000fe200078e00ff */
[----:B------:R-:W-:Y:S01]  /*3010*/  SHF.L.U64.HI R2, R245, 0x2, R8 ;  /* 0x00000002f5027819 */ /* 0x000fe20000010208 */
[----:B------:R-:W-:Y:S01]  /*3020*/  ULDC UR32, c[0x0][0x2d0] ;  /* 0x0000b40000207ab9 */ /* 0x000fe20000000800 */
[----:B------:R-:W-:-:S02]  /*3030*/  @!P4 LEA.HI.X R7, R11, UR14, R0, 0x2, P0 ;  /* 0x0000000e0b07cc11 */ /* 0x000fc400080f1400 */
[----:B------:R-:W-:Y:S01]  /*3040*/  IADD3.X R5, R2, UR14, RZ, P1, !PT ;  /* 0x0000000e02057c10 */ /* 0x000fe20008ffe4ff */
[----:B------:R-:W-:Y:S01]  /*3050*/  @UP0 ULDC.64 UR18, c[0x0][0x3d0] ;  /* 0x0000f40000120ab9 */ /* 0x000fe20000000a00 */
[----:B------:R-:W-:Y:S01]  /*3060*/  @UP0 UMOV UR6, UR54 ;  /* 0x0000003600060c82 */ /* 0x000fe20008000000 */
[----:B------:R-:W5:Y:S01]  /*3070*/  @!P4 LDG.E R234, desc[UR10][R6.64] ;  /* 0x0000000a06eac981 */ /* 0x000f62000c1e1900 */
[----:B------:R-:W-:Y:S01]  /*3080*/  @UP0 UIMAD UR20, UR55, UR18, URZ ;  /* 0x00000012371402a4 */ /* 0x000fe2000f8e023f */
[----:B------:R-:W-:Y:S01]  /*3090*/  PLOP3.LUT P2, PT, PT, PT, UP0, 0x80, 0x0 ;  /* 0x000000000000781c */ /* 0x000fe20003f4f008 */
[----:B------:R-:W-:-:S04]  /*30a0*/  DEPBAR.LE SB0, 0x1 ;  /* 0x000080400000791a */ /* 0x000fc80000000000 */
[----:B------:R-:W5:Y:S01]  /*30b0*/  @!P3 LDG.E R235, desc[UR10][R4.64] ;  /* 0x0000000a04ebb981 */ /* 0x000f62000c1e1900 */
[----:B------:R-:W-:Y:S01]  /*30c0*/  @UP0 UMOV UR7, UR61 ;  /* 0x0000003d00070c82 */ /* 0x000fe20008000000 */
[----:B------:R-:W-:Y:S02]  /*30d0*/  @UP0 UIMAD UR19, UR48, UR19, UR20 ;  /* 0x00000013301302a4 */ /* 0x000fe4000f8e0214 */
[----:B------:R-:W5:Y:S01]  /*30e0*/  @!P6 LDG.E R236, desc[UR10][R4.64+0x20] ;  /* 0x0000200a04ece981 */ /* 0x000f62000c1e1900 */
[----:B------:R-:W-:-:S03]  /*30f0*/  @UP0 UIMAD.WIDE.U32 UR6, UR48, UR18, UR6 ;  /* 0x00000012300602a5 */ /* 0x000fc6000f8e0006 */
[----:B------:R1:W5:Y:S01]  /*3100*/  @!P5 LDG.E R233, desc[UR10][R4.64+0x80] ;  /* 0x0000800a04e9d981 */ /* 0x000362000c1e1900 */
[----:B------:R-:W-:Y:S02]  /*3110*/  @UP0 ULEA UR12, UP2, UR6, UR12, 0x2 ;  /* 0x0000000c060c0291 */ /* 0x000fe4000f84103f */
[----:B------:R-:W-:Y:S01]  /*3120*/  @UP0 UIADD3 UR7, UR7, UR19, URZ ;  /* 0x0000001307070290 */ /* 0x000fe2000fffe03f */
[----:B------:R-:W-:Y:S03]  /*3130*/  BAR.SYNC.DEFER_BLOCKING 0x0 ;  /* 0x0000000000007b1d */ /* 0x000fe60000010000 */
[----:B------:R-:W-:Y:S01]  /*3140*/  @UP0 ULEA.HI.X UR13, UR6, UR13, UR7, 0x2, UP2 ;  /* 0x0000000d060d0291 */ /* 0x000fe200090f1407 */
[----:B------:R-:W-:Y:S02]  /*3150*/  LEA.HI R0, R18, R17, RZ, 0x4 ;  /* 0x0000001112007211 */ /* 0x000fe400078f20ff */
[----:B------:R-:W-:Y:S01]  /*3160*/  LEA R144, R182, UR4, 0x1 ;  /* 0x00000004b6907c11 */ /* 0x000fe2000f8e08ff */
[----:B------:R-:W-:-:S02]  /*3170*/  @UP0 ULDC UR6, c[0x0][0x2e8] ;  /* 0x0000ba0000060ab9 */ /* 0x000fc40000000800 */
[----:B-1----:R-:W-:Y:S02]  /*3180*/  IMAD.U32 R5, RZ, RZ, UR13 ;  /* 0x0000000dff057e24 */ /* 0x002fe4000f8e00ff */
[----:B------:R-:W-:Y:S01]  /*3190*/  IMAD.U32 R4, RZ, RZ, UR12 ;  /* 0x0000000cff047e24 */ /* 0x000fe2000f8e00ff */
[----:B------:R-:W-:Y:S01]  /*31a0*/  LOP3.LUT R0, R0, 0xfffffff0, RZ, 0xc0, !PT ;  /* 0xfffffff000007812 */ /* 0x000fe200078ec0ff */
[----:B------:R1:W2:Y:S04]  /*31b0*/  LDSM.16.M88.4 R140, [R144+0xa000] ;  /* 0x00a00000908c783b */ /* 0x0002a80000000200 */
[----:B------:R3:W4:Y:S01]  /*31c0*/  @P2 LDG.E R5, desc[UR10][R4.64] ;  /* 0x0000000a04052981 */ /* 0x000722000c1e1900 */
[----:B------:R-:W-:-:S03]  /*31d0*/  IMAD.IADD R0, R17, 0x1, -R0 ;  /* 0x0000000111007824 */ /* 0x000fc600078e0a00 */
[----:B------:R-:W1:Y:S02]  /*31e0*/  LDSM.16.M88.4 R144, [R144+0xa800] ;  /* 0x00a800009090783b */ /* 0x000e640000000200 */
[----:B------:R-:W-:Y:S02]  /*31f0*/  SHF.R.S32.HI R2, RZ, 0x1f, R0 ;  /* 0x0000001fff027819 */ /* 0x000fe40000011400 */
[----:B------:R1:W1:Y:S04]  /*3200*/  LDSM.16.M88.4 R148, [R178] ;  /* 0x00000000b294783b */ /* 0x0002680000000200 */
[----:B------:R1:W1:Y:S04]  /*3210*/  LDSM.16.M88.4 R152, [R178+0x800] ;  /* 0x00080000b298783b */ /* 0x0002680000000200 */
[----:B------:R1:W1:Y:S04]  /*3220*/  LDSM.16.M88.4 R156, [R176] ;  /* 0x00000000b09c783b */ /* 0x0002680000000200 */
[----:B------:R1:W1:Y:S04]  /*3230*/  LDSM.16.M88.4 R160, [R176+0x800] ;  /* 0x00080000b0a0783b */ /* 0x0002680000000200 */
[----:B------:R1:W1:Y:S01]  /*3240*/  LDSM.16.M88.4 R164, [R177] ;  /* 0x00000000b1a4783b */ /* 0x0002620000000200 */
[----:B---3--:R-:W4:Y:S03]  /*3250*/  @P2 MUFU.RCP R4, UR6 ;  /* 0x0000000600042d08 */ /* 0x008f260008001000 */
[----:B------:R3:W1:Y:S01]  /*3260*/  LDSM.16.M88.4 R168, [R177+0x800] ;  /* 0x00080000b1a8783b */ /* 0x0006620000000200 */
[----:B------:R-:W-:-:S04]  /*3270*/  LEA.HI R2, R2, R0, RZ, 0x3 ;  /* 0x0000000002027211 */ /* 0x000fc800078f18ff */
[----:B------:R-:W-:Y:S01]  /*3280*/  LOP3.LUT R2, R2, 0xfffffff8, RZ, 0xc0, !PT ;  /* 0xfffffff802027812 */ /* 0x000fe200078ec0ff */
[----:B------:R-:W-:-:S04]  /*3290*/  USHF.L.U32 UR24, UR26, 0x4, URZ ;  /* 0x000000041a187899 */ /* 0x000fc8000800063f */
[----:B------:R-:W-:Y:S01]  /*32a0*/  IMAD.IADD R0, R0, 0x1, -R2 ;  /* 0x0000000100007824 */ /* 0x000fe200078e0a02 */
[----:B------:R-:W-:Y:S02]  /*32b0*/  USHF.L.U32 UR18, UR26, 0x3, URZ ;  /* 0x000000031a127899 */ /* 0x000fe4000800063f */
[----:B------:R-:W-:Y:S01]  /*32c0*/  UIADD3 UR23, UR24, 0x20, URZ ;  /* 0x0000002018177890 */ /* 0x000fe2000fffe03f */
[----:B------:R-:W-:-:S03]  /*32d0*/  IMAD.MOV.U32 R179, RZ, RZ, 0x20 ;  /* 0x00000020ffb37424 */ /* 0x000fc600078e00ff */
[----:B------:R-:W-:Y:S01]  /*32e0*/  UIADD3 UR22, UR18, UR23, URZ ;  /* 0x0000001712167290 */ /* 0x000fe2000fffe03f */
[C---:B------:R-:W-:Y:S01]  /*32f0*/  LOP3.LUT P0, RZ, R0.reuse, 0x2, RZ, 0xc0, !PT ;  /* 0x0000000200ff7812 */ /* 0x040fe2000780c0ff */
[----:B------:R-:W-:Y:S01]  /*3300*/  VIADD R172, R181, 0x1000 ;  /* 0x00001000b5ac7836 */ /* 0x000fe20000000000 */
[----:B------:R-:W-:Y:S01]  /*3310*/  LOP3.LUT P1, RZ, R0, 0x4, RZ, 0xc0, !PT ;  /* 0x0000000400ff7812 */ /* 0x000fe2000782c0ff */
[----:B------:R-:W-:Y:S01]  /*3320*/  VIADD R173, R180, 0x1000 ;  /* 0x00001000b4ad7836 */ /* 0x000fe20000000000 */
[----:B------:R-:W-:Y:S01]  /*3330*/  UIADD3 UR21, UR18, UR22, URZ ;  /* 0x0000001612157290 */ /* 0x000fe2000fffe03f */
[----:B------:R-:W-:Y:S01]  /*3340*/  VIADD R0, R245, 0xffffffc0 ;  /* 0xffffffc0f5007836 */ /* 0x000fe20000000000 */
[----:B------:R-:W-:Y:S01]  /*3350*/  PLOP3.LUT P3, PT, PT, PT, UP1, 0x40, 0x0 ;  /* 0x000000000000781c */ /* 0x000fe20003f6e818 */
[----:B------:R-:W-:Y:S01]  /*3360*/  IMAD.MOV.U32 R128, RZ, RZ, 0x40 ;  /* 0x00000040ff807424 */ /* 0x000fe200078e00ff */
[----:B------:R-:W-:Y:S01]  /*3370*/  UIADD3 UR20, UR18, UR21, URZ ;  /* 0x0000001512147290 */ /* 0x000fe2000fffe03f */
[----:B------:R-:W-:Y:S01]  /*3380*/  SEL R179, R179, 0xffffffe0, !P0 ;  /* 0xffffffe0b3b37807 */ /* 0x000fe20004000000 */
[----:B------:R-:W-:Y:S01]  /*3390*/  UIADD3 UR7, UR27, 0x80, URZ ;  /* 0x000000801b077890 */ /* 0x000fe2000fffe03f */
[----:B------:R-:W-:Y:S01]  /*33a0*/  SEL R172, R172, R181, P3 ;  /* 0x000000b5acac7207 */ /* 0x000fe20001800000 */
[----:B------:R-:W-:Y:S01]  /*33b0*/  UIADD3 UR19, UR18, UR20, URZ ;  /* 0x0000001412137290 */ /* 0x000fe2000fffe03f */
[----:B------:R-:W-:Y:S01]  /*33c0*/  IMAD.SHL.U32 R242, R245, 0x4, RZ ;  /* 0x00000004f5f27824 */ /* 0x000fe200078e00ff */
        /* <DEDUP_REMOVED lines=32> */
[----:B------:R-:W-:Y:S01]  /*35d0*/  SHF.L.U64.HI R241, R245, 0x2, R8 ;  /* 0x00000002f5f17819 */ /* 0x000fe20000010208 */
[----:B------:R-:W-:Y:S01]  /*35e0*/  IMAD.SHL.U32 R239, R0, 0x4, RZ ;  /* 0x0000000400ef7824 */ /* 0x000fe200078e00ff */
[----:B------:R-:W-:Y:S01]  /*35f0*/  LEA R172, R172, UR4, 0x1 ;  /* 0x00000004acac7c11 */ /* 0x000fe2000f8e08ff */
[----:B------:R-:W-:Y:S01]  /*3600*/  IMAD.MOV.U32 R218, RZ, RZ, R183 ;  /* 0x000000ffffda7224 */ /* 0x000fe200078e00b7 */
[----:B------:R-:W-:Y:S01]  /*3610*/  SEL R128, R128, 0xffffffc0, !P1 ;  /* 0xffffffc080807807 */ /* 0x000fe20004800000 */
[----:B------:R-:W-:Y:S01]  /*3620*/  IMAD.IADD R175, R174, 0x1, R179 ;  /* 0x00000001aeaf7824 */ /* 0x000fe200078e02b3 */
[----:B------:R-:W-:Y:S01]  /*3630*/  UMOV UR6, URZ ;  /* 0x0000003f00067c82 */ /* 0x000fe20008000000 */
[----:B------:R-:W-:Y:S01]  /*3640*/  IMAD R237, RZ, RZ, -UR25 ;  /* 0x80000019ffed7e24 */ /* 0x000fe2000f8e02ff */
[----:B------:R-:W-:-:S02]  /*3650*/  USHF.L.U32 UR29, UR26, 0x5, URZ ;  /* 0x000000051a1d7899 */ /* 0x000fc4000800063f */
[----:B------:R-:W-:Y:S02]  /*3660*/  UIMAD UR28, UR26, 0x28, URZ ;  /* 0x000000281a1c78a4 */ /* 0x000fe4000f8e023f */
[----:B------:R-:W-:Y:S02]  /*3670*/  UIMAD UR27, UR26, 0x30, URZ ;  /* 0x000000301a1b78a4 */ /* 0x000fe4000f8e023f */
[----:B------:R-:W-:Y:S01]  /*3680*/  UIADD3 UR25, UR18, UR19, URZ ;  /* 0x0000001312197290 */ /* 0x000fe2000fffe03f */
[----:B----4-:R-:W-:-:S05]  /*3690*/  @P2 FMUL.FTZ R2, R5, R4 ;  /* 0x0000000405022220 */ /* 0x010fca0000410000 */
[----:B------:R-:W-:Y:S01]  /*36a0*/  @P2 R2UR UR12, R2 ;  /* 0x00000000020c22ca */ /* 0x000fe200000e0000 */
[----:B------:R-:W-:Y:S01]  /*36b0*/  IMAD.U32 R2, RZ, RZ, UR33 ;  /* 0x00000021ff027e24 */ /* 0x000fe2000f8e00ff */
[----:B------:R-:W-:-:S03]  /*36c0*/  PLOP3.LUT P2, PT, PT, PT, UP1, 0x40, 0x0 ;  /* 0x000000000000781c */ /* 0x000fc60003f4e818 */
[----:B------:R-:W-:Y:S01]  /*36d0*/  IMAD R4, R2, 0x80, R244 ;  /* 0x0000008002047824 */ /* 0x000fe200078e02f4 */
[----:B------:R-:W-:Y:S02]  /*36e0*/  SHF.R.S32.HI R2, RZ, 0x1f, R0 ;  /* 0x0000001fff027819 */ /* 0x000fe40000011400 */
[----:B------:R-:W-:Y:S02]  /*36f0*/  SEL R173, R173, R180, P2 ;  /* 0x000000b4adad7207 */ /* 0x000fe40001000000 */
[----:B------:R-:W-:Y:S02]  /*3700*/  IADD3 R4, R245, -UR30, -R4 ;  /* 0x8000001ef5047c10 */ /* 0x000fe4000fffe804 */
[----:B------:R-:W-:Y:S02]  /*3710*/  SHF.L.U64.HI R240, R0, 0x2, R2 ;  /* 0x0000000200f07819 */ /* 0x000fe40000010202 */
[----:B------:R-:W-:Y:S01]  /*3720*/  LEA R173, R173, UR4, 0x1 ;  /* 0x00000004adad7c11 */ /* 0x000fe2000f8e08ff */
[----:B------:R-:W-:Y:S01]  /*3730*/  VIADD R238, R4, UR8 ;  /* 0x0000000804ee7c36 */ /* 0x000fe20008000000 */
[----:B------:R-:W-:-:S02]  /*3740*/  UIMAD UR30, UR26, 0x18, URZ ;  /* 0x000000181a1e78a4 */ /* 0x000fc4000f8e023f */
[----:B------:R-:W-:Y:S01]  /*3750*/  UISETP.GE.AND UP1, UPT, UR7, UR8, UPT ;  /* 0x000000080700728c */ /* 0x000fe2000bf26270 */
[----:B------:R-:W-:Y:S01]  /*3760*/  @UP0 UMOV UR6, UR12 ;  /* 0x0000000c00060c82 */ /* 0x000fe20008000000 */
[----:B------:R-:W-:Y:S01]  /*3770*/  UIMAD UR26, UR26, 0x38, URZ ;  /* 0x000000381a1a78a4 */ /* 0x000fe2000f8e023f */
[----:B------:R-:W-:Y:S01]  /*3780*/  ULDC UR7, c[0x0][0x39c] ;  /* 0x0000e70000077ab9 */ /* 0x000fe20000000800 */
[----:B-123--:R-:W-:-:S10]  /*3790*/  ULDC UR12, c[0x0][0x2ec] ;  /* 0x0000bb00000c7ab9 */ /* 0x00efd40000000800 */
.L_x_1314:
[----:B------:R-:W0:Y:S01]  /*37a0*/  LDGDEPBAR ;  /* 0x00000000000079af */ /* 0x000e220000000000 */
[----:B------:R-:W-:Y:S01]  /*37b0*/  LEA R100, R182, UR4, 0x1 ;  /* 0x00000004b6647c11 */ /* 0x000fe2000f8e08ff */
[C---:B------:R-:W-:Y:S01]  /*37c0*/  IMAD.IADD R2, R173.reuse, 0x1, R128 ;  /* 0x00000001ad027824 */ /* 0x040fe200078e0280 */
[----:B------:R-:W-:Y:S01]  /*37d0*/  IADD3 R0, R173, R179, RZ ;  /* 0x000000b3ad007210 */ /* 0x000fe20007ffe0ff */
[----:B------:R-:W-:Y:S01]  /*37e0*/  UISETP.GE.AND UP0, UPT, UR9, 0x1, UPT ;  /* 0x000000010900788c */ /* 0x000fe2000bf06270 */
[----:B------:R-:W-:Y:S02]  /*37f0*/  PLOP3.LUT P0, PT, PT, PT, UP1, 0x80, 0x0 ;  /* 0x000000000000781c */ /* 0x000fe40003f0f018 */
[----:B------:R-:W-:Y:S02]  /*3800*/  PLOP3.LUT P6, PT, PT, PT, UP1, 0x80, 0x0 ;  /* 0x000000000000781c */ /* 0x000fe40003fcf018 */
[----:B-----5:R-:W-:Y:S02]  /*3810*/  FSETP.NEU.FTZ.AND P3, PT, R235, -INF , PT ;  /* 0xff800000eb00780b */ /* 0x020fe40003f7d000 */
[----:B------:R-:W-:Y:S02]  /*3820*/  PLOP3.LUT P5, PT, PT, PT, UP1, 0x80, 0x0 ;  /* 0x000000000000781c */ /* 0x000fe40003faf018 */
        /* <DEDUP_REMOVED lines=29> */
[----:B------:R-:W-:Y:S05]  /*3a00*/  IMAD.MOV.U32 R109, RZ, RZ, 0x40 ;  /* 0x00000040ff6d7424 */ /* 0x000fea00078e00ff */
        /* <DEDUP_REMOVED lines=28> */
[----:B------:R-:W-:Y:S01]  /*3bd0*/  MUFU.TANH R220, R5 ;  /* 0x0000000500dc7308 */ /* 0x000fe20000002400 */
[----:B------:R-:W-:Y:S01]  /*3be0*/  FMUL.FTZ R15, R15, UR7 ;  /* 0x000000070f0f7c20 */ /* 0x000fe20008410000 */
[----:B------:R-:W-:Y:S01]  /*3bf0*/  FMUL.FTZ R14, R14, UR7 ;  /* 0x000000070e0e7c20 */ /* 0x000fe20008410000 */
[----:B------:R-:W-:Y:S01]  /*3c00*/  FMUL.FTZ R12, R12, UR7 ;  /* 0x000000070c0c7c20 */ /* 0x000fe20008410000 */
[----:B------:R-:W-:Y:S01]  /*3c10*/  FMUL.FTZ R13, R13, UR7 ;  /* 0x000000070d0d7c20 */ /* 0x000fe20008410000 */
[----:B------:R-:W-:Y:S01]  /*3c20*/  FMUL.FTZ R18, R18, UR7 ;  /* 0x0000000712127c20 */ /* 0x000fe20008410000 */
[----:B------:R-:W-:Y:S04]  /*3c30*/  FMUL.FTZ R16, R16, UR7 ;  /* 0x0000000710107c20 */ /* 0x000fe80008410000 */
[----:B------:R-:W2:Y:S01]  /*3c40*/  MUFU.TANH R228, R6 ;  /* 0x0000000600e47308 */ /* 0x000ea20000002400 */
[----:B------:R-:W-:Y:S01]  /*3c50*/  FMUL.FTZ R17, R17, UR7 ;  /* 0x0000000711117c20 */ /* 0x000fe20008410000 */
[----:B------:R-:W-:Y:S08]  /*3c60*/  FMUL.FTZ R19, R19, UR7 ;  /* 0x0000000713137c20 */ /* 0x000ff00008410000 */
[----:B------:R3:W4:Y:S10]  /*3c70*/  MUFU.TANH R227, R7 ;  /* 0x0000000700e37308 */ /* 0x0007340000002400 */
[----:B------:R1:W-:Y:S10]  /*3c80*/  MUFU.TANH R188, R9 ;  /* 0x0000000900bc7308 */ /* 0x0003f40000002400 */
[----:B------:R2:W-:Y:S01]  /*3c90*/  MUFU.TANH R189, R8 ;  /* 0x0000000800bd7308 */ /* 0x0005e20000002400 */
[----:B---3--:R-:W3:Y:S09]  /*3ca0*/  LDSM.16.M88.4 R4, [R177+-0x3800] ;  /* 0xffc80000b104783b */ /* 0x008ef20000000200 */
[----:B------:R4:W-:Y:S01]  /*3cb0*/  MUFU.TANH R190, R15 ;  /* 0x0000000f00be7308 */ /* 0x0009e20000002400 */
[----:B-1----:R-:W-:Y:S05]  /*3cc0*/  IMAD.U32 R9, RZ, RZ, UR33 ;  /* 0x00000021ff097e24 */ /* 0x002fea000f8e00ff */
[----:B------:R-:W-:Y:S04]  /*3cd0*/  LEA R9, R9, R244, 0x7 ;  /* 0x000000f409097211 */ /* 0x000fe800078e38ff */
[----:B------:R1:W1:Y:S01]  /*3ce0*/  MUFU.TANH R193, R10 ;  /* 0x0000000a00c17308 */ /* 0x0002620000002400 */
[----:B--2---:R-:W-:Y:S01]  /*3cf0*/  FMUL.FTZ R8, R235, 1.4426950216293334961 ;  /* 0x3fb8aa3beb087820 */ /* 0x004fe20000410000 */
[C---:B------:R-:W-:Y:S01]  /*3d00*/  @P5 ISETP.GE.AND P5, PT, R9.reuse, UR8, PT ;  /* 0x0000000809005c0c */ /* 0x040fe2000bfa6270 */
[----:B------:R-:W-:Y:S03]  /*3d10*/  @P0 VIADD R0, R9, 0x1 ;  /* 0x0000000109000836 */ /* 0x000fe60000000000 */
[----:B------:R-:W-:Y:S04]  /*3d20*/  FSEL R8, R8, RZ, P3 ;  /* 0x000000ff08087208 */ /* 0x000fe80001800000 */
[----:B------:R-:W-:Y:S01]  /*3d30*/  MUFU.TANH R215, R16 ;  /* 0x0000001000d77308 */ /* 0x000fe20000002400 */
[----:B------:R-:W-:Y:S02]  /*3d40*/  @P6 ISETP.GE.AND P6, PT, R0, UR8, PT ;  /* 0x0000000800006c0c */ /* 0x000fe4000bfc6270 */
[----:B------:R-:W-:Y:S07]  /*3d50*/  MOV R0, UR9 ;  /* 0x0000000900007c02 */ /* 0x000fee0008000f00 */
[----:B------:R-:W2:Y:S01]  /*3d60*/  MUFU.TANH R191, R14 ;  /* 0x0000000e00bf7308 */ /* 0x000ea20000002400 */
[----:B------:R-:W-:Y:S05]  /*3d70*/  IMAD R0, R0, 0x40, R238 ;  /* 0x0000004000007824 */ /* 0x000fea00078e02ee */
[----:B----4-:R-:W-:Y:S04]  /*3d80*/  IABS R15, R0 ;  /* 0x00000000000f7213 */ /* 0x010fe80000000000 */
[----:B------:R4:W2:Y:S01]  /*3d90*/  MUFU.TANH R192, R11 ;  /* 0x0000000b00c07308 */ /* 0x0008a20000002400 */
[-C--:B---3--:R-:W-:Y:S03]  /*3da0*/  HMMA.16816.F32 R20, R132, R4.reuse, R20 ;  /* 0x000000048414723c */ /* 0x088fe60000001814 */
[----:B------:R-:W-:Y:S02]  /*3db0*/  I2FP.F32.S32 R15, R15 ;  /* 0x0000000f000f7245 */ /* 0x000fe40000201400 */
[----:B-1----:R-:W-:Y:S01]  /*3dc0*/  IADD3 R10, R0, -0x1, RZ ;  /* 0xffffffff000a7810 */ /* 0x002fe20007ffe0ff */
[C---:B------:R-:W-:Y:S03]  /*3dd0*/  HMMA.16816.F32 R24, R104.reuse, R4, R24 ;  /* 0x000000046818723c */ /* 0x040fe60000001818 */
[----:B------:R-:W1:Y:S01]  /*3de0*/  MUFU.TANH R187, R12 ;  /* 0x0000000c00bb7308 */ /* 0x000e620000002400 */
[----:B------:R-:W-:Y:S01]  /*3df0*/  ISETP.GE.AND P0, PT, R10, RZ, PT ;  /* 0x000000ff0a00720c */ /* 0x000fe20003f06270 */
[----:B------:R-:W-:Y:S01]  /*3e00*/  FFMA.FTZ R2, R15, -UR6, R221 ;  /* 0x800000060f027c23 */ /* 0x000fe200080100dd */
[-C--:B------:R-:W-:Y:S07]  /*3e10*/  HMMA.16816.F32 R28, R104, R6.reuse, R28 ;  /* 0x00000006681c723c */ /* 0x080fee000000181c */
[----:B------:R3:W-:Y:S01]  /*3e20*/  MUFU.TANH R214, R17 ;  /* 0x0000001100d67308 */ /* 0x0007e20000002400 */
[C---:B------:R-:W-:Y:S03]  /*3e30*/  VIADD R5, R0.reuse, 0x8 ;  /* 0x0000000800057836 */ /* 0x040fe60000000000 */
[C---:B------:R-:W-:Y:S01]  /*3e40*/  IADD3 R4, R0.reuse, 0x7, RZ ;  /* 0x0000000700047810 */ /* 0x040fe20007ffe0ff */
[----:B----4-:R-:W-:Y:S01]  /*3e50*/  VIADD R11, R0, 0x28 ;  /* 0x00000028000b7836 */ /* 0x010fe20000000000 */
[----:B------:R-:W-:Y:S01]  /*3e60*/  @P2 FSEL R2, R2, -INF , !P5 ;  /* 0xff80000002022808 */ /* 0x000fe20006800000 */
[----:B------:R-:W-:Y:S01]  /*3e70*/  HMMA.16816.F32 R32, R132, R6, R32 ;  /* 0x000000068420723c */ /* 0x000fe20000001820 */
[----:B------:R-:W-:Y:S02]  /*3e80*/  PLOP3.LUT P2, PT, PT, PT, UP1, 0x80, 0x0 ;  /* 0x000000000000781c */ /* 0x000fe40003f4f018 */
[----:B------:R-:W4:Y:S01]  /*3e90*/  MUFU.TANH R186, R13 ;  /* 0x0000000d00ba7308 */ /* 0x000f220000002400 */
[----:B------:R-:W-:Y:S01]  /*3ea0*/  FMUL.FTZ R21, R21, UR7 ;  /* 0x0000000715157c20 */ /* 0x000fe20008410000 */
[----:B------:R-:W-:Y:S01]  /*3eb0*/  FFMA.FTZ R2, R2, UR12, -R8 ;  /* 0x0000000c02027c23 */ /* 0x000fe20008010808 */
[----:B------:R-:W-:Y:S01]  /*3ec0*/  FMUL.FTZ R22, R22, UR7 ;  /* 0x0000000716167c20 */ /* 0x000fe20008410000 */
[----:B------:R-:W-:Y:S01]  /*3ed0*/  FMUL.FTZ R23, R23, UR7 ;  /* 0x0000000717177c20 */ /* 0x000fe20008410000 */
[----:B------:R-:W-:Y:S01]  /*3ee0*/  FMUL.FTZ R20, R20, UR7 ;  /* 0x0000000714147c20 */ /* 0x000fe20008410000 */
[----:B------:R-:W-:Y:S04]  /*3ef0*/  ISETP.GE.AND P4, PT, R5, RZ, PT ;  /* 0x000000ff0500720c */ /* 0x000fe80003f86270 */
[----:B------:R2:W-:Y:S01]  /*3f00*/  MUFU.TANH R213, R21 ;  /* 0x0000001500d57308 */ /* 0x0005e20000002400 */
[----:B------:R-:W-:Y:S01]  /*3f10*/  ISETP.GE.AND P3, PT, R4, RZ, PT ;  /* 0x000000ff0400720c */ /* 0x000fe20003f66270 */
[----:B------:R-:W-:Y:S01]  /*3f20*/  FMUL.FTZ R24, R24, UR7 ;  /* 0x0000000718187c20 */ /* 0x000fe20008410000 */
[----:B------:R-:W-:Y:S01]  /*3f30*/  FMUL.FTZ R25, R25, UR7 ;  /* 0x0000000719197c20 */ /* 0x000fe20008410000 */
[----:B------:R-:W-:Y:S01]  /*3f40*/  FMUL.FTZ R26, R26, UR7 ;  /* 0x000000071a1a7c20 */ /* 0x000fe20008410000 */
[----:B------:R-:W-:Y:S01]  /*3f50*/  FMUL.FTZ R28, R28, UR7 ;  /* 0x000000071c1c7c20 */ /* 0x000fe20008410000 */
[----:B------:R-:W-:Y:S01]  /*3f60*/  FMUL.FTZ R29, R29, UR7 ;  /* 0x000000071d1d7c20 */ /* 0x000fe20008410000 */
[----:B------:R-:W-:Y:S03]  /*3f70*/  FMUL.FTZ R30, R30, UR7 ;  /* 0x000000071e1e7c20 */ /* 0x000fe60008410000 */
[----:B------:R1:W-:Y:S01]  /*3f80*/  MUFU.TANH R212, R20 ;  /* 0x0000001400d47308 */ /* 0x0003e20000002400 */
[----:B------:R-:W-:Y:S01]  /*3f90*/  FMUL.FTZ R31, R31, UR7 ;  /* 0x000000071f1f7c20 */ /* 0x000fe20008410000 */
[----:B------:R-:W-:Y:S01]  /*3fa0*/  FMUL.FTZ R27, R27, UR7 ;  /* 0x000000071b1b7c20 */ /* 0x000fe20008410000 */
[----:B------:R-:W-:Y:S01]  /*3fb0*/  @!P0 IADD3 R10, -R0, 0x1, RZ ;  /* 0x00000001000a8810 */ /* 0x000fe20007ffe1ff */
[----:B---3--:R-:W-:Y:S01]  /*3fc0*/  FMUL.FTZ R17, R234, 1.4426950216293334961 ;  /* 0x3fb8aa3bea117820 */ /* 0x008fe20000410000 */
[----:B------:R-:W-:Y:S01]  /*3fd0*/  @!P4 IADD3 R5, -R0, -0x8, RZ ;  /* 0xfffffff80005c810 */ /* 0x000fe20007ffe1ff */
[----:B------:R-:W-:Y:S01]  /*3fe0*/  FMUL.FTZ R32, R32, UR7 ;  /* 0x0000000720207c20 */ /* 0x000fe20008410000 */
[----:B------:R-:W-:Y:S03]  /*3ff0*/  @!P3 IADD3 R4, -R0, -0x7, RZ ;  /* 0xfffffff90004b810 */ /* 0x000fe60007ffe1ff */
[----:B------:R3:W-:Y:S01]  /*4000*/  MUFU.EX2 R230, R2 ;  /* 0x0000000200e67308 */ /* 0x0007e20000000800 */
[----:B------:R-:W-:Y:S01]  /*4010*/  PLOP3.LUT P3, PT, PT, PT, UP1, 0x80, 0x0 ;  /* 0x000000000000781c */ /* 0x000fe20003f6f018 */
[----:B------:R-:W-:Y:S01]  /*4020*/  FMUL.FTZ R33, R33, UR7 ;  /* 0x0000000721217c20 */ /* 0x000fe20008410000 */
[----:B--2---:R-:W-:Y:S01]  /*4030*/  I2FP.F32.S32 R21, R5 ;  /* 0x0000000500157245 */ /* 0x004fe20000201400 */
[C---:B------:R-:W-:Y:S01]  /*4040*/  FMUL.FTZ R5, R236.reuse, 1.4426950216293334961 ;  /* 0x3fb8aa3bec057820 */ /* 0x040fe20000410000 */
[----:B------:R-:W-:Y:S01]  /*4050*/  FSETP.NEU.FTZ.AND P4, PT, R236, -INF , PT ;  /* 0xff800000ec00780b */ /* 0x000fe20003f9d000 */
[----:B------:R-:W-:Y:S01]  /*4060*/  FMUL.FTZ R34, R34, UR7 ;  /* 0x0000000722227c20 */ /* 0x000fe20008410000 */
[----:B------:R-:W-:Y:S03]  /*4070*/  PLOP3.LUT P0, PT, PT, PT, UP1, 0x80, 0x0 ;  /* 0x000000000000781c */ /* 0x000fe60003f0f018 */
[----:B------:R-:W2:Y:S01]  /*4080*/  MUFU.TANH R226, R18 ;  /* 0x0000001200e27308 */ /* 0x000ea20000002400 */
[----:B-1----:R-:W-:Y:S01]  /*4090*/  I2FP.F32.S32 R20, R4 ;  /* 0x0000000400147245 */ /* 0x002fe20000201400 */
[----:B------:R-:W-:Y:S01]  /*40a0*/  FFMA.FTZ R4, R21, -UR6, R228 ;  /* 0x8000000615047c23 */ /* 0x000fe200080100e4 */
[----:B------:R-:W-:Y:S01]  /*40b0*/  FSEL R5, R5, RZ, P4 ;  /* 0x000000ff05057208 */ /* 0x000fe20002000000 */
[----:B------:R-:W-:Y:S01]  /*40c0*/  VIADD R7, R0, 0xfffffff8 ;  /* 0xfffffff800077836 */ /* 0x000fe20000000000 */
[----:B------:R-:W-:Y:S01]  /*40d0*/  I2FP.F32.S32 R16, R10 ;  /* 0x0000000a00107245 */ /* 0x000fe20000201400 */
[----:B------:R-:W-:Y:S01]  /*40e0*/  FMUL.FTZ R35, R35, UR7 ;  /* 0x0000000723237c20 */ /* 0x000fe20008410000 */
[----:B------:R-:W-:Y:S03]  /*40f0*/  @P3 FSEL R4, R4, -INF , !P5 ;  /* 0xff80000004043808 */ /* 0x000fe60006800000 */
[----:B------:R-:W1:Y:S01]  /*4100*/  MUFU.TANH R225, R19 ;  /* 0x0000001300e17308 */ /* 0x000e620000002400 */
[----:B---3--:R-:W-:Y:S01]  /*4110*/  FFMA.FTZ R2, R20, -UR6, R227 ;  /* 0x8000000614027c23 */ /* 0x008fe200080100e3 */
[----:B------:R-:W-:Y:S01]  /*4120*/  FFMA.FTZ R10, R16, -UR6, R220 ;  /* 0x80000006100a7c23 */ /* 0x000fe200080100dc */
[----:B------:R-:W-:Y:S01]  /*4130*/  FSETP.NEU.FTZ.AND P3, PT, R233, -INF , PT ;  /* 0xff800000e900780b */ /* 0x000fe20003f7d000 */
[--C-:B------:R-:W-:Y:S01]  /*4140*/  FFMA.FTZ R4, R4, UR12, -R5.reuse ;  /* 0x0000000c04047c23 */ /* 0x100fe20008010805 */
[----:B------:R-:W-:Y:S02]  /*4150*/  IADD3 R12, R0, 0x1f, RZ ;  /* 0x0000001f000c7810 */ /* 0x000fe40007ffe0ff */
[----:B------:R-:W-:Y:S03]  /*4160*/  @P2 FSEL R2, R2, -INF , !P6 ;  /* 0xff80000002022808 */ /* 0x000fe60007000000 */
[----:B------:R3:W-:Y:S01]  /*4170*/  MUFU.EX2 R231, R4 ;  /* 0x0000000400e77308 */ /* 0x0007e20000000800 */
[----:B------:R-:W-:Y:S02]  /*4180*/  @P0 FSEL R10, R10, -INF , !P6 ;  /* 0xff8000000a0a0808 */ /* 0x000fe40007000000 */
[----:B------:R-:W-:Y:S02]  /*4190*/  ISETP.GE.AND P4, PT, R11, RZ, PT ;  /* 0x000000ff0b00720c */ /* 0x000fe40003f86270 */
[----:B------:R-:W-:Y:S01]  /*41a0*/  ISETP.GE.AND P0, PT, R12, RZ, PT ;  /* 0x000000ff0c00720c */ /* 0x000fe20003f06270 */
[----:B------:R-:W-:Y:S04]  /*41b0*/  FFMA.FTZ R10, R10, UR12, -R8 ;  /* 0x0000000c0a0a7c23 */ /* 0x000fe80008010808 */
[----:B------:R-:W1:Y:S10]  /*41c0*/  MUFU.TANH R224, R22 ;  /* 0x0000001600e07308 */ /* 0x000e740000002400 */
[----:B------:R4:W-:Y:S01]  /*41d0*/  MUFU.EX2 R229, R10 ;  /* 0x0000000a00e57308 */ /* 0x0009e20000000800 */
[----:B---3--:R-:W-:Y:S01]  /*41e0*/  FFMA.FTZ R4, R2, UR12, -R5 ;  /* 0x0000000c02047c23 */ /* 0x008fe20008010805 */
[C---:B------:R-:W-:Y:S01]  /*41f0*/  VIADD R2, R0.reuse, 0x20 ;  /* 0x0000002000027836 */ /* 0x040fe20000000000 */
[----:B------:R-:W-:Y:S02]  /*4200*/  @!P4 IADD3 R11, -R0, -0x28, RZ ;  /* 0xffffffd8000bc810 */ /* 0x000fe40007ffe1ff */
[----:B------:R-:W-:Y:S02]  /*4210*/  FSETP.NEU.FTZ.AND P4, PT, R234, -INF , PT ;  /* 0xff800000ea00780b */ /* 0x000fe40003f9d000 */
[----:B------:R-:W-:Y:S03]  /*4220*/  ISETP.GE.AND P2, PT, R2, RZ, PT ;  /* 0x000000ff0200720c */ /* 0x000fe60003f46270 */
[----:B------:R3:W-:Y:S01]  /*4230*/  MUFU.EX2 R232, R4 ;  /* 0x0000000400e87308 */ /* 0x0007e20000000800 */
[----:B------:R-:W-:Y:S02]  /*4240*/  I2FP.F32.S32 R11, R11 ;  /* 0x0000000b000b7245 */ /* 0x000fe40000201400 */
[C---:B------:R-:W-:Y:S02]  /*4250*/  @!P0 IADD3 R12, -R0.reuse, -0x1f, RZ ;  /* 0xffffffe1000c8810 */ /* 0x040fe40007ffe1ff */
[----:B------:R-:W-:Y:S01]  /*4260*/  PLOP3.LUT P0, PT, PT, PT, UP1, 0x80, 0x0 ;  /* 0x000000000000781c */ /* 0x000fe20003f0f018 */
[----:B------:R-:W-:Y:S01]  /*4270*/  FFMA.FTZ R11, R11, -UR6, R193 ;  /* 0x800000060b0b7c23 */ /* 0x000fe200080100c1 */
[----:B------:R-:W-:Y:S03]  /*4280*/  I2FP.F32.S32 R13, R12 ;  /* 0x0000000c000d7245 */ /* 0x000fe60000201400 */
[----:B------:R-:W1:Y:S01]  /*4290*/  MUFU.TANH R223, R23 ;  /* 0x0000001700df7308 */ /* 0x000e620000002400 */
[C---:B----4-:R-:W-:Y:S02]  /*42a0*/  IADD3 R10, R0.reuse, 0x27, RZ ;  /* 0x00000027000a7810 */ /* 0x050fe40007ffe0ff */
[----:B------:R-:W-:Y:S01]  /*42b0*/  @!P2 IADD3 R2, -R0, -0x20, RZ ;  /* 0xffffffe00002a810 */ /* 0x000fe20007ffe1ff */
[----:B------:R-:W-:Y:S01]  /*42c0*/  FFMA.FTZ R12, R13, -UR6, R188 ;  /* 0x800000060d0c7c23 */ /* 0x000fe200080100bc */
[----:B------:R-:W-:Y:S05]  /*42d0*/  PLOP3.LUT P2, PT, PT, PT, UP1, 0x80, 0x0 ;  /* 0x000000000000781c */ /* 0x000fea0003f4f018 */
[----:B------:R-:W4:Y:S01]  /*42e0*/  MUFU.TANH R136, R24 ;  /* 0x0000001800887308 */ /* 0x000f220000002400 */
[----:B------:R-:W-:Y:S01]  /*42f0*/  I2FP.F32.S32 R14, R2 ;  /* 0x00000002000e7245 */ /* 0x000fe20000201400 */
[----:B---3--:R-:W-:Y:S01]  /*4300*/  FMUL.FTZ R4, R233, 1.4426950216293334961 ;  /* 0x3fb8aa3be9047820 */ /* 0x008fe20000410000 */
[----:B------:R-:W-:Y:S02]  /*4310*/  @P0 FSEL R12, R12, -INF , !P6 ;  /* 0xff8000000c0c0808 */ /* 0x000fe40007000000 */
[----:B------:R-:W-:Y:S01]  /*4320*/  PLOP3.LUT P0, PT, PT, PT, UP1, 0x80, 0x0 ;  /* 0x000000000000781c */ /* 0x000fe20003f0f018 */
[----:B------:R-:W-:Y:S01]  /*4330*/  FFMA.FTZ R2, R14, -UR6, R189 ;  /* 0x800000060e027c23 */ /* 0x000fe200080100bd */
[----:B------:R-:W-:Y:S03]  /*4340*/  FSEL R4, R4, RZ, P3 ;  /* 0x000000ff04047208 */ /* 0x000fe60001800000 */
[----:B------:R-:W3:Y:S01]  /*4350*/  MUFU.TANH R129, R25 ;  /* 0x0000001900817308 */ /* 0x000ee20000002400 */
[----:B------:R-:W-:Y:S01]  /*4360*/  ISETP.GE.AND P3, PT, R10, RZ, PT ;  /* 0x000000ff0a00720c */ /* 0x000fe20003f66270 */
[----:B------:R-:W-:Y:S01]  /*4370*/  FFMA.FTZ R6, R14, -UR6, R191 ;  /* 0x800000060e067c23 */ /* 0x000fe200080100bf */
[----:B------:R-:W-:Y:S01]  /*4380*/  @P2 FSEL R2, R2, -INF , !P5 ;  /* 0xff80000002022808 */ /* 0x000fe20006800000 */
[--C-:B------:R-:W-:Y:S01]  /*4390*/  FFMA.FTZ R12, R12, UR12, -R4.reuse ;  /* 0x0000000c0c0c7c23 */ /* 0x100fe20008010804 */
[----:B------:R-:W-:Y:S05]  /*43a0*/  PLOP3.LUT P2, PT, PT, PT, UP1, 0x80, 0x0 ;  /* 0x000000000000781c */ /* 0x000fea0003f4f018 */
[----:B------:R2:W-:Y:S01]  /*43b0*/  MUFU.EX2 R122, R12 ;  /* 0x0000000c007a7308 */ /* 0x0005e20000000800 */
[----:B------:R-:W-:Y:S03]  /*43c0*/  FFMA.FTZ R2, R2, UR12, -R4 ;  /* 0x0000000c02027c23 */ /* 0x000fe60008010804 */
[----:B------:R-:W-:Y:S06]  /*43d0*/  @!P3 IADD3 R10, -R0, -0x27, RZ ;  /* 0xffffffd9000ab810 */ /* 0x000fec0007ffe1ff */
[----:B------:R1:W-:Y:S01]  /*43e0*/  MUFU.EX2 R123, R2 ;  /* 0x00000002007b7308 */ /* 0x0003e20000000800 */
[----:B------:R-:W-:Y:S02]  /*43f0*/  PLOP3.LUT P3, PT, PT, PT, UP1, 0x80, 0x0 ;  /* 0x000000000000781c */ /* 0x000fe40003f6f018 */
[----:B------:R-:W-:Y:S07]  /*4400*/  I2FP.F32.S32 R10, R10 ;  /* 0x0000000a000a7245 */ /* 0x000fee0000201400 */
[----:B------:R-:W3:Y:S01]  /*4410*/  MUFU.TANH R185, R26 ;  /* 0x0000001a00b97308 */ /* 0x000ee20000002400 */
[----:B------:R-:W-:Y:S01]  /*4420*/  FFMA.FTZ R10, R10, -UR6, R192 ;  /* 0x800000060a0a7c23 */ /* 0x000fe200080100c0 */
[----:B--2---:R-:W-:Y:S01]  /*4430*/  @P0 VIADD R12, R9, 0x8 ;  /* 0x00000008090c0836 */ /* 0x004fe20000000000 */
[----:B------:R-:W-:Y:S02]  /*4440*/  PLOP3.LUT P0, PT, PT, PT, UP1, 0x80, 0x0 ;  /* 0x000000000000781c */ /* 0x000fe40003f0f018 */
[----:B------:R-:W-:Y:S05]  /*4450*/  @P3 FSEL R11, R11, -INF , !P5 ;  /* 0xff8000000b0b3808 */ /* 0x000fea0006800000 */
[----:B------:R-:W2:Y:S01]  /*4460*/  MUFU.TANH R139, R27 ;  /* 0x0000001b008b7308 */ /* 0x000ea20000002400 */
[----:B-1----:R-:W-:Y:S02]  /*4470*/  FSEL R2, R17, RZ, P4 ;  /* 0x000000ff11027208 */ /* 0x002fe40002000000 */
[----:B------:R-:W-:Y:S02]  /*4480*/  @P2 FSEL R10, R10, -INF , !P6 ;  /* 0xff8000000a0a2808 */ /* 0x000fe40007000000 */
[----:B------:R-:W-:Y:S01]  /*4490*/  PLOP3.LUT P3, PT, PT, PT, UP1, 0x80, 0x0 ;  /* 0x000000000000781c */ /* 0x000fe20003f6f018 */
[--C-:B------:R-:W-:Y:S01]  /*44a0*/  FFMA.FTZ R11, R11, UR12, -R2.reuse ;  /* 0x0000000c0b0b7c23 */ /* 0x100fe20008010802 */
[----:B------:R-:W-:Y:S03]  /*44b0*/  PLOP3.LUT P4, PT, PT, PT, UP1, 0x80, 0x0 ;  /* 0x000000000000781c */ /* 0x000fe60003f8f018 */
[----:B------:R-:W1:Y:S01]  /*44c0*/  MUFU.TANH R127, R28 ;  /* 0x0000001c007f7308 */ /* 0x000e620000002400 */
[----:B------:R-:W-:Y:S09]  /*44d0*/  PLOP3.LUT P5, PT, PT, PT, UP1, 0x80, 0x0 ;  /* 0x000000000000781c */ /* 0x000ff20003faf018 */
[----:B------:R4:W-:Y:S01]  /*44e0*/  MUFU.EX2 R131, R11 ;  /* 0x0000000b00837308 */ /* 0x0009e20000000800 */
[----:B------:R-:W-:Y:S02]  /*44f0*/  @P3 ISETP.GE.AND P3, PT, R12, UR8, PT ;  /* 0x000000080c003c0c */ /* 0x000fe4000bf66270 */
[----:B------:R-:W-:Y:S02]  /*4500*/  @P4 IADD3 R12, R9, 0x9, RZ ;  /* 0x00000009090c4810 */ /* 0x000fe40007ffe0ff */
[----:B------:R-:W-:Y:S05]  /*4510*/  PLOP3.LUT P4, PT, PT, PT, UP1, 0x80, 0x0 ;  /* 0x000000000000781c */ /* 0x000fea0003f8f018 */
[----:B------:R-:W-:Y:S01]  /*4520*/  MUFU.TANH R126, R29 ;  /* 0x0000001d007e7308 */ /* 0x000fe20000002400 */
[----:B------:R-:W-:Y:S01]  /*4530*/  @P5 ISETP.GE.AND P5, PT, R12, UR8, PT ;  /* 0x000000080c005c0c */ /* 0x000fe2000bfa6270 */
[----:B------:R-:W-:Y:S08]  /*4540*/  VIADD R12, R0, 0xfffffff0 ;  /* 0xfffffff0000c7836 */ /* 0x000ff00000000000 */
[----:B------:R-:W1:Y:S01]  /*4550*/  MUFU.TANH R132, R32 ;  /* 0x0000002000847308 */ /* 0x000e620000002400 */
[----:B----4-:R-:W-:Y:S01]  /*4560*/  FFMA.FTZ R11, R10, UR12, -R2 ;  /* 0x0000000c0a0b7c23 */ /* 0x010fe20008010802 */
[----:B------:R-:W-:Y:S05]  /*4570*/  VIADD R10, R0, 0x18 ;  /* 0x00000018000a7836 */ /* 0x000fea0000000000 */
[----:B------:R-:W-:Y:S03]  /*4580*/  ISETP.GE.AND P2, PT, R10, RZ, PT ;  /* 0x000000ff0a00720c */ /* 0x000fe60003f46270 */
[----:B------:R-:W4:Y:S10]  /*4590*/  MUFU.TANH R133, R33 ;  /* 0x0000002100857308 */ /* 0x000f340000002400 */
[----:B------:R-:W-:Y:S01]  /*45a0*/  MUFU.TANH R203, R34 ;  /* 0x0000002200cb7308 */ /* 0x000fe20000002400 */
[----:B------:R-:W-:Y:S02]  /*45b0*/  @!P2 IADD3 R10, -R0, -0x18, RZ ;  /* 0xffffffe8000aa810 */ /* 0x000fe40007ffe1ff */
[----:B------:R-:W-:Y:S02]  /*45c0*/  PLOP3.LUT P2, PT, PT, PT, UP1, 0x80, 0x0 ;  /* 0x000000000000781c */ /* 0x000fe40003f4f018 */
[----:B------:R-:W-:Y:S05]  /*45d0*/  I2FP.F32.S32 R18, R10 ;  /* 0x0000000a00127245 */ /* 0x000fea0000201400 */
[----:B------:R3:W-:Y:S01]  /*45e0*/  MUFU.EX2 R130, R11 ;  /* 0x0000000b00827308 */ /* 0x0007e20000000800 */
[----:B------:R-:W-:Y:S09]  /*45f0*/  FFMA.FTZ R10, R18, -UR6, R187 ;  /* 0x80000006120a7c23 */ /* 0x000ff200080100bb */
[----:B------:R-:W4:Y:S01]  /*4600*/  MUFU.TANH R202, R35 ;  /* 0x0000002300ca7308 */ /* 0x000f220000002400 */
[----:B------:R-:W-:Y:S02]  /*4610*/  @P2 FSEL R10, R10, -INF , !P3 ;  /* 0xff8000000a0a2808 */ /* 0x000fe40005800000 */
[----:B------:R-:W-:Y:S03]  /*4620*/  PLOP3.LUT P2, PT, PT, PT, UP1, 0x80, 0x0 ;  /* 0x000000000000781c */ /* 0x000fe60003f4f018 */
[----:B------:R-:W-:Y:S04]  /*4630*/  FFMA.FTZ R10, R10, UR12, -R4 ;  /* 0x0000000c0a0a7c23 */ /* 0x000fe80008010804 */
[----:B------:R-:W-:Y:S01]  /*4640*/  MUFU.TANH R138, R30 ;  /* 0x0000001e008a7308 */ /* 0x000fe20000002400 */
[----:B---3--:R-:W-:Y:S04]  /*4650*/  IADD3 R11, R0, 0x17, RZ ;  /* 0x00000017000b7810 */ /* 0x008fe80007ffe0ff */
[----:B------:R-:W-:Y:S05]  /*4660*/  ISETP.GE.AND P6, PT, R11, RZ, PT ;  /* 0x000000ff0b00720c */ /* 0x000fea0003fc6270 */
[----:B------:R-:W-:Y:S01]  /*4670*/  MUFU.TANH R137, R31 ;  /* 0x0000001f00897308 */ /* 0x000fe20000002400 */
[----:B------:R-:W-:Y:S02]  /*4680*/  @P2 FSEL R6, R6, -INF , !P3 ;  /* 0xff80000006062808 */ /* 0x000fe40005800000 */
[----:B------:R-:W-:Y:S03]  /*4690*/  ISETP.GE.AND P2, PT, R7, RZ, PT ;  /* 0x000000ff0700720c */ /* 0x000fe60003f46270 */
[----:B------:R-:W-:Y:S04]  /*46a0*/  FFMA.FTZ R6, R6, UR12, -R2 ;  /* 0x0000000c06067c23 */ /* 0x000fe80008010802 */
[----:B------:R3:W-:Y:S01]  /*46b0*/  MUFU.EX2 R119, R10 ;  /* 0x0000000a00777308 */ /* 0x0007e20000000800 */
[C---:B------:R-:W-:Y:S02]  /*46c0*/  @!P6 IADD3 R11, -R0.reuse, -0x17, RZ ;  /* 0xffffffe9000be810 */ /* 0x040fe40007ffe1ff */
[----:B------:R-:W-:Y:S02]  /*46d0*/  PLOP3.LUT P6, PT, PT, PT, UP1, 0x80, 0x0 ;  /* 0x000000000000781c */ /* 0x000fe40003fcf018 */
[----:B------:R-:W-:Y:S02]  /*46e0*/  I2FP.F32.S32 R17, R11 ;  /* 0x0000000b00117245 */ /* 0x000fe40000201400 */
[----:B------:R-:W-:Y:S03]  /*46f0*/  @!P2 IADD3 R7, -R0, 0x8, RZ ;  /* 0x000000080007a810 */ /* 0x000fe60007ffe1ff */
[----:B------:R2:W-:Y:S01]  /*4700*/  MUFU.EX2 R125, R6 ;  /* 0x00000006007d7308 */ /* 0x0005e20000000800 */
[----:B------:R-:W-:Y:S01]  /*4710*/  PLOP3.LUT P2, PT, PT, PT, UP1, 0x80, 0x0 ;  /* 0x000000000000781c */ /* 0x000fe20003f4f018 */
[----:B------:R-:W-:Y:S01]  /*4720*/  FFMA.FTZ R11, R17, -UR6, R186 ;  /* 0x80000006110b7c23 */ /* 0x000fe200080100ba */
[----:B------:R-:W-:Y:S01]  /*4730*/  I2FP.F32.S32 R14, R7 ;  /* 0x00000007000e7245 */ /* 0x000fe20000201400 */
[----:B------:R-:W-:Y:S03]  /*4740*/  FFMA.FTZ R7, R15, -UR6, R226 ;  /* 0x800000060f077c23 */ /* 0x000fe600080100e2 */
[----:B------:R-:W-:Y:S01]  /*4750*/  @P0 FSEL R11, R11, -INF , !P5 ;  /* 0xff8000000b0b0808 */ /* 0x000fe20006800000 */
[----:B---3--:R-:W-:Y:S01]  /*4760*/  FFMA.FTZ R10, R13, -UR6, R190 ;  /* 0x800000060d0a7c23 */ /* 0x008fe200080100be */
[----:B------:R-:W-:Y:S02]  /*4770*/  @P6 IADD3 R19, R9, 0x10, RZ ;  /* 0x0000001009136810 */ /* 0x000fe40007ffe0ff */
[----:B------:R-:W-:Y:S01]  /*4780*/  PLOP3.LUT P6, PT, PT, PT, UP1, 0x80, 0x0 ;  /* 0x000000000000781c */ /* 0x000fe20003fcf018 */
[----:B------:R-:W-:Y:S01]  /*4790*/  FFMA.FTZ R11, R11, UR12, -R4 ;  /* 0x0000000c0b0b7c23 */ /* 0x000fe20008010804 */
[----:B------:R-:W-:Y:S02]  /*47a0*/  @P4 FSEL R10, R10, -INF , !P5 ;  /* 0xff8000000a0a4808 */ /* 0x000fe40006800000 */
[----:B------:R-:W-:Y:S01]  /*47b0*/  PLOP3.LUT P4, PT, PT, PT, UP1, 0x80, 0x0 ;  /* 0x000000000000781c */ /* 0x000fe20003f8f018 */
[----:B------:R3:W-:Y:S01]  /*47c0*/  MUFU.EX2 R118, R11 ;  /* 0x0000000b00767308 */ /* 0x0007e20000000800 */
[----:B--2---:R-:W-:Y:S01]  /*47d0*/  IADD3 R6, R0, -0x9, RZ ;  /* 0xfffffff700067810 */ /* 0x004fe20007ffe0ff */
[----:B------:R-:W-:Y:S01]  /*47e0*/  FFMA.FTZ R10, R10, UR12, -R2 ;  /* 0x0000000c0a0a7c23 */ /* 0x000fe20008010802 */
[----:B------:R-:W-:Y:S02]  /*47f0*/  @P2 FSEL R7, R7, -INF , !P3 ;  /* 0xff80000007072808 */ /* 0x000fe40005800000 */
[----:B------:R-:W-:Y:S02]  /*4800*/  ISETP.GE.AND P0, PT, R6, RZ, PT ;  /* 0x000000ff0600720c */ /* 0x000fe40003f06270 */
[----:B------:R-:W-:Y:S03]  /*4810*/  PLOP3.LUT P2, PT, PT, PT, UP1, 0x80, 0x0 ;  /* 0x000000000000781c */ /* 0x000fe60003f4f018 */
[----:B------:R2:W-:Y:S01]  /*4820*/  MUFU.EX2 R124, R10 ;  /* 0x0000000a007c7308 */ /* 0x0005e20000000800 */
[----:B------:R-:W-:Y:S01]  /*4830*/  @P6 ISETP.GE.AND P6, PT, R19, UR8, PT ;  /* 0x0000000813006c0c */ /* 0x000fe2000bfc6270 */
[----:B------:R-:W-:Y:S08]  /*4840*/  FFMA.FTZ R7, R7, UR12, -R5 ;  /* 0x0000000c07077c23 */ /* 0x000ff00008010805 */
[----:B------:R-:W-:Y:S01]  /*4850*/  MUFU.EX2 R222, R7 ;  /* 0x0000000700de7308 */ /* 0x000fe20000000800 */
[C---:B---3--:R-:W-:Y:S01]  /*4860*/  VIADD R11, R0.reuse, 0xffffffef ;  /* 0xffffffef000b7836 */ /* 0x048fe20000000000 */
[----:B------:R-:W-:Y:S02]  /*4870*/  @!P0 IADD3 R6, -R0, 0x9, RZ ;  /* 0x0000000900068810 */ /* 0x000fe40007ffe1ff */
[----:B------:R-:W-:Y:S02]  /*4880*/  PLOP3.LUT P0, PT, PT, PT, UP1, 0x80, 0x0 ;  /* 0x000000000000781c */ /* 0x000fe40003f0f018 */
[----:B------:R-:W-:Y:S01]  /*4890*/  I2FP.F32.S32 R13, R6 ;  /* 0x00000006000d7245 */ /* 0x000fe20000201400 */
[----:B------:R-:W-:Y:S01]  /*48a0*/  FFMA.FTZ R6, R14, -UR6, R215 ;  /* 0x800000060e067c23 */ /* 0x000fe200080100d7 */
[----:B------:R-:W-:Y:S03]  /*48b0*/  @P2 IADD3 R19, R9, 0x11, RZ ;  /* 0x0000001109132810 */ /* 0x000fe60007ffe0ff */
[----:B--2---:R-:W-:Y:S01]  /*48c0*/  FFMA.FTZ R10, R13, -UR6, R214 ;  /* 0x800000060d0a7c23 */ /* 0x004fe200080100d6 */
[----:B------:R-:W-:Y:S02]  /*48d0*/  @P4 FSEL R6, R6, -INF , !P3 ;  /* 0xff80000006064808 */ /* 0x000fe40005800000 */
[----:B------:R-:W-:Y:S02]  /*48e0*/  ISETP.GE.AND P4, PT, R12, RZ, PT ;  /* 0x000000ff0c00720c */ /* 0x000fe40003f86270 */
[----:B------:R-:W-:Y:S01]  /*48f0*/  ISETP.GE.AND P3, PT, R11, RZ, PT ;  /* 0x000000ff0b00720c */ /* 0x000fe20003f66270 */
[--C-:B------:R-:W-:Y:S01]  /*4900*/  FFMA.FTZ R6, R6, UR12, -R8.reuse ;  /* 0x0000000c06067c23 */ /* 0x100fe20008010808 */
[----:B------:R-:W-:Y:S02]  /*4910*/  @P0 FSEL R10, R10, -INF , !P5 ;  /* 0xff8000000a0a0808 */ /* 0x000fe40006800000 */
[----:B------:R-:W-:Y:S01]  /*4920*/  PLOP3.LUT P0, PT, PT, PT, UP1, 0x80, 0x0 ;  /* 0x000000000000781c */ /* 0x000fe20003f0f018 */
[----:B------:R2:W-:Y:S02]  /*4930*/  MUFU.EX2 R211, R6 ;  /* 0x0000000600d37308 */ /* 0x0005e40000000800 */
[----:B------:R-:W-:Y:S04]  /*4940*/  FFMA.FTZ R10, R10, UR12, -R8 ;  /* 0x0000000c0a0a7c23 */ /* 0x000fe80008010808 */
[C---:B------:R-:W-:Y:S02]  /*4950*/  @!P4 IADD3 R12, -R0.reuse, 0x10, RZ ;  /* 0x00000010000cc810 */ /* 0x040fe40007ffe1ff */
[----:B------:R-:W-:Y:S02]  /*4960*/  @!P3 IADD3 R11, -R0, 0x11, RZ ;  /* 0x00000011000bb810 */ /* 0x000fe40007ffe1ff */
[----:B------:R3:W-:Y:S01]  /*4970*/  MUFU.EX2 R209, R10 ;  /* 0x0000000a00d17308 */ /* 0x0007e20000000800 */
[----:B------:R-:W-:Y:S02]  /*4980*/  PLOP3.LUT P4, PT, PT, PT, UP1, 0x80, 0x0 ;  /* 0x000000000000781c */ /* 0x000fe40003f8f018 */
[----:B------:R-:W-:Y:S02]  /*4990*/  I2FP.F32.S32 R15, R11 ;  /* 0x0000000b000f7245 */ /* 0x000fe40000201400 */
[----:B------:R-:W-:Y:S01]  /*49a0*/  PLOP3.LUT P3, PT, PT, PT, UP1, 0x80, 0x0 ;  /* 0x000000000000781c */ /* 0x000fe20003f6f018 */
[----:B--2---:R-:W-:Y:S01]  /*49b0*/  FFMA.FTZ R6, R16, -UR6, R225 ;  /* 0x8000000610067c23 */ /* 0x004fe200080100e1 */
[----:B------:R-:W-:Y:S02]  /*49c0*/  I2FP.F32.S32 R16, R12 ;  /* 0x0000000c00107245 */ /* 0x000fe40000201400 */
[----:B------:R-:W-:Y:S02]  /*49d0*/  IADD3 R12, R0, 0x10, RZ ;  /* 0x00000010000c7810 */ /* 0x000fe40007ffe0ff */
[----:B------:R-:W-:Y:S01]  /*49e0*/  @P0 FSEL R6, R6, -INF , !P5 ;  /* 0xff80000006060808 */ /* 0x000fe20006800000 */
[----:B------:R-:W-:Y:S01]  /*49f0*/  FFMA.FTZ R7, R16, -UR6, R212 ;  /* 0x8000000610077c23 */ /* 0x000fe200080100d4 */
[----:B------:R-:W-:Y:S02]  /*4a00*/  PLOP3.LUT P5, PT, PT, PT, UP1, 0x80, 0x0 ;  /* 0x000000000000781c */ /* 0x000fe40003faf018 */
[----:B------:R-:W-:Y:S01]  /*4a10*/  PLOP3.LUT P0, PT, PT, PT, UP1, 0x80, 0x0 ;  /* 0x000000000000781c */ /* 0x000fe20003f0f018 */
[----:B------:R-:W-:Y:S01]  /*4a20*/  FFMA.FTZ R6, R6, UR12, -R5 ;  /* 0x0000000c06067c23 */ /* 0x000fe20008010805 */
[----:B------:R-:W-:Y:S01]  /*4a30*/  @P4 FSEL R7, R7, -INF , !P6 ;  /* 0xff80000007074808 */ /* 0x000fe20007000000 */
[----:B---3--:R-:W-:Y:S01]  /*4a40*/  VIADD R10, R0, 0xf ;  /* 0x0000000f000a7836 */ /* 0x008fe20000000000 */
[----:B------:R-:W-:Y:S01]  /*4a50*/  ISETP.GE.AND P2, PT, R12, RZ, PT ;  /* 0x000000ff0c00720c */ /* 0x000fe20003f46270 */
[----:B------:R2:W3:Y:S02]  /*4a60*/  MUFU.EX2 R219, R6 ;  /* 0x0000000600db7308 */ /* 0x0004e40000000800 */
[----:B------:R-:W-:Y:S01]  /*4a70*/  FFMA.FTZ R7, R7, UR12, -R8 ;  /* 0x0000000c07077c23 */ /* 0x000fe20008010808 */
[----:B------:R-:W-:Y:S03]  /*4a80*/  ISETP.GE.AND P4, PT, R10, RZ, PT ;  /* 0x000000ff0a00720c */ /* 0x000fe60003f86270 */
[----:B------:R-:W-:Y:S04]  /*4a90*/  @P5 ISETP.GE.AND P5, PT, R19, UR8, PT ;  /* 0x0000000813005c0c */ /* 0x000fe8000bfa6270 */
[----:B------:R1:W-:Y:S02]  /*4aa0*/  MUFU.EX2 R206, R7 ;  /* 0x0000000700ce7308 */ /* 0x0003e40000000800 */
[C---:B------:R-:W-:Y:S02]  /*4ab0*/  @!P2 IADD3 R12, -R0.reuse, -0x10, RZ ;  /* 0xfffffff0000ca810 */ /* 0x040fe40007ffe1ff */
[----:B------:R-:W-:Y:S02]  /*4ac0*/  PLOP3.LUT P2, PT, PT, PT, UP1, 0x80, 0x0 ;  /* 0x000000000000781c */ /* 0x000fe40003f4f018 */
[----:B------:R-:W-:Y:S01]  /*4ad0*/  @!P4 IADD3 R10, -R0, -0xf, RZ ;  /* 0xfffffff1000ac810 */ /* 0x000fe20007ffe1ff */
[----:B--2---:R-:W-:Y:S01]  /*4ae0*/  FFMA.FTZ R6, R15, -UR6, R213 ;  /* 0x800000060f067c23 */ /* 0x004fe200080100d5 */
[----:B------:R-:W-:Y:S02]  /*4af0*/  I2FP.F32.S32 R12, R12 ;  /* 0x0000000c000c7245 */ /* 0x000fe40000201400 */
[----:B------:R-:W-:Y:S02]  /*4b00*/  I2FP.F32.S32 R11, R10 ;  /* 0x0000000a000b7245 */ /* 0x000fe40000201400 */
[----:B------:R-:W-:Y:S02]  /*4b10*/  @P0 FSEL R6, R6, -INF , !P5 ;  /* 0xff80000006060808 */ /* 0x000fe40006800000 */
[----:B------:R-:W-:Y:S01]  /*4b20*/  PLOP3.LUT P0, PT, PT, PT, UP1, 0x80, 0x0 ;  /* 0x000000000000781c */ /* 0x000fe20003f0f018 */
[----:B-1----:R-:W-:Y:S01]  /*4b30*/  FFMA.FTZ R7, R14, -UR6, R224 ;  /* 0x800000060e077c23 */ /* 0x002fe200080100e0 */
[----:B------:R-:W-:Y:S01]  /*4b40*/  PLOP3.LUT P4, PT, PT, PT, UP1, 0x80, 0x0 ;  /* 0x000000000000781c */ /* 0x000fe20003f8f018 */
[----:B------:R-:W-:Y:S01]  /*4b50*/  FFMA.FTZ R6, R6, UR12, -R8 ;  /* 0x0000000c06067c23 */ /* 0x000fe20008010808 */
[----:B------:R-:W-:Y:S02]  /*4b60*/  IADD3 R10, R0, -0x19, RZ ;  /* 0xffffffe7000a7810 */ /* 0x000fe40007ffe0ff */
[----:B------:R-:W-:Y:S01]  /*4b70*/  @P3 FSEL R7, R7, -INF , !P6 ;  /* 0xff80000007073808 */ /* 0x000fe20007000000 */
[----:B------:R1:W-:Y:S01]  /*4b80*/  MUFU.EX2 R207, R6 ;  /* 0x0000000600cf7308 */ /* 0x0003e20000000800 */
[----:B------:R-:W-:Y:S03]  /*4b90*/  PLOP3.LUT P3, PT, PT, PT, UP1, 0x80, 0x0 ;  /* 0x000000000000781c */ /* 0x000fe60003f6f018 */
[----:B------:R-:W-:Y:S06]  /*4ba0*/  FFMA.FTZ R7, R7, UR12, -R5 ;  /* 0x0000000c07077c23 */ /* 0x000fec0008010805 */
[----:B------:R2:W-:Y:S01]  /*4bb0*/  MUFU.EX2 R217, R7 ;  /* 0x0000000700d97308 */ /* 0x0005e20000000800 */
[----:B-1----:R-:W-:Y:S01]  /*4bc0*/  FFMA.FTZ R6, R13, -UR6, R223 ;  /* 0x800000060d067c23 */ /* 0x002fe200080100df */
[----:B------:R-:W-:Y:S02]  /*4bd0*/  @P2 IADD3 R13, R9, 0x18, RZ ;  /* 0x00000018090d2810 */ /* 0x000fe40007ffe0ff */
[----:B------:R-:W-:Y:S02]  /*4be0*/  PLOP3.LUT P2, PT, PT, PT, UP1, 0x80, 0x0 ;  /* 0x000000000000781c */ /* 0x000fe40003f4f018 */
[----:B------:R-:W-:Y:S02]  /*4bf0*/  @P0 FSEL R6, R6, -INF , !P5 ;  /* 0xff80000006060808 */ /* 0x000fe40006800000 */
[----:B------:R-:W-:Y:S01]  /*4c00*/  PLOP3.LUT P0, PT, PT, PT, UP1, 0x80, 0x0 ;  /* 0x000000000000781c */ /* 0x000fe20003f0f018 */
[----:B--2---:R-:W-:Y:S01]  /*4c10*/  FFMA.FTZ R7, R12, -UR6, R136 ;  /* 0x800000060c077c23 */ /* 0x004fe20008010088 */
[----:B------:R-:W-:Y:S01]  /*4c20*/  @P4 ISETP.GE.AND P4, PT, R13, UR8, PT ;  /* 0x000000080d004c0c */ /* 0x000fe2000bf86270 */
[----:B------:R-:W-:Y:S03]  /*4c30*/  FFMA.FTZ R6, R6, UR12, -R5 ;  /* 0x0000000c06067c23 */ /* 0x000fe60008010805 */
[----:B------:R-:W-:Y:S01]  /*4c40*/  @P3 FSEL R7, R7, -INF , !P6 ;  /* 0xff80000007073808 */ /* 0x000fe20007000000 */
[----:B------:R1:W-:Y:S01]  /*4c50*/  MUFU.EX2 R216, R6 ;  /* 0x0000000600d87308 */ /* 0x0003e20000000800 */
[----:B------:R-:W-:Y:S02]  /*4c60*/  PLOP3.LUT P3, PT, PT, PT, UP1, 0x80, 0x0 ;  /* 0x000000000000781c */ /* 0x000fe40003f6f018 */
[----:B------:R-:W-:Y:S01]  /*4c70*/  @P2 IADD3 R13, R9, 0x19, RZ ;  /* 0x00000019090d2810 */ /* 0x000fe20007ffe0ff */
[--C-:B------:R-:W-:Y:S01]  /*4c80*/  FFMA.FTZ R7, R7, UR12, -R4.reuse ;  /* 0x0000000c07077c23 */ /* 0x100fe20008010804 */
[----:B------:R-:W-:Y:S01]  /*4c90*/  VIADD R9, R0, 0xffffffe8 ;  /* 0xffffffe800097836 */ /* 0x000fe20000000000 */
[----:B------:R-:W-:Y:S04]  /*4ca0*/  PLOP3.LUT P2, PT, PT, PT, UP1, 0x80, 0x0 ;  /* 0x000000000000781c */ /* 0x000fe80003f4f018 */
[----:B------:R2:W-:Y:S01]  /*4cb0*/  MUFU.EX2 R115, R7 ;  /* 0x0000000700737308 */ /* 0x0005e20000000800 */
[----:B-1----:R-:W-:Y:S05]  /*4cc0*/  FFMA.FTZ R6, R11, -UR6, R129 ;  /* 0x800000060b067c23 */ /* 0x002fea0008010081 */
[----:B------:R-:W-:Y:S02]  /*4cd0*/  @P0 FSEL R6, R6, -INF , !P5 ;  /* 0xff80000006060808 */ /* 0x000fe40006800000 */
[----:B------:R-:W-:Y:S01]  /*4ce0*/  PLOP3.LUT P0, PT, PT, PT, UP1, 0x80, 0x0 ;  /* 0x000000000000781c */ /* 0x000fe20003f0f018 */
[----:B--2---:R-:W-:Y:S02]  /*4cf0*/  FFMA.FTZ R7, R18, -UR6, R185 ;  /* 0x8000000612077c23 */ /* 0x004fe400080100b9 */
[----:B------:R-:W-:Y:S03]  /*4d00*/  FFMA.FTZ R6, R6, UR12, -R4 ;  /* 0x0000000c06067c23 */ /* 0x000fe60008010804 */
[----:B------:R-:W-:Y:S01]  /*4d10*/  @P3 FSEL R7, R7, -INF , !P6 ;  /* 0xff80000007073808 */ /* 0x000fe20007000000 */
[----:B------:R1:W-:Y:S01]  /*4d20*/  MUFU.EX2 R114, R6 ;  /* 0x0000000600727308 */ /* 0x0003e20000000800 */
[----:B------:R-:W-:Y:S02]  /*4d30*/  PLOP3.LUT P3, PT, PT, PT, UP1, 0x80, 0x0 ;  /* 0x000000000000781c */ /* 0x000fe40003f6f018 */
[----:B------:R-:W-:Y:S01]  /*4d40*/  ISETP.GE.AND P6, PT, R9, RZ, PT ;  /* 0x000000ff0900720c */ /* 0x000fe20003fc6270 */
[--C-:B------:R-:W-:Y:S06]  /*4d50*/  FFMA.FTZ R7, R7, UR12, -R2.reuse ;  /* 0x0000000c07077c23 */ /* 0x100fec0008010802 */
[----:B------:R2:W-:Y:S04]  /*4d60*/  MUFU.EX2 R121, R7 ;  /* 0x0000000700797308 */ /* 0x0005e80000000800 */
[----:B------:R-:W-:Y:S02]  /*4d70*/  @P3 ISETP.GE.AND P3, PT, R13, UR8, PT ;  /* 0x000000080d003c0c */ /* 0x000fe4000bf66270 */
[----:B------:R-:W-:Y:S01]  /*4d80*/  @!P6 IADD3 R9, -R0, 0x18, RZ ;  /* 0x000000180009e810 */ /* 0x000fe20007ffe1ff */
[----:B-1----:R-:W-:Y:S05]  /*4d90*/  FFMA.FTZ R6, R17, -UR6, R139 ;  /* 0x8000000611067c23 */ /* 0x002fea000801008b */
[----:B------:R-:W-:Y:S02]  /*4da0*/  @P0 FSEL R6, R6, -INF , !P5 ;  /* 0xff80000006060808 */ /* 0x000fe40006800000 */
[----:B------:R-:W-:Y:S01]  /*4db0*/  PLOP3.LUT P0, PT, PT, PT, UP1, 0x80, 0x0 ;  /* 0x000000000000781c */ /* 0x000fe20003f0f018 */
[----:B--2---:R-:W-:Y:S01]  /*4dc0*/  FFMA.FTZ R7, R21, -UR6, R127 ;  /* 0x8000000615077c23 */ /* 0x004fe2000801007f */
[----:B------:R-:W-:Y:S01]  /*4dd0*/  ISETP.GE.AND P5, PT, R10, RZ, PT ;  /* 0x000000ff0a00720c */ /* 0x000fe20003fa6270 */
[----:B------:R-:W-:Y:S03]  /*4de0*/  FFMA.FTZ R6, R6, UR12, -R2 ;  /* 0x0000000c06067c23 */ /* 0x000fe60008010802 */
[----:B------:R-:W-:Y:S01]  /*4df0*/  @P2 FSEL R7, R7, -INF , !P4 ;  /* 0xff80000007072808 */ /* 0x000fe20006000000 */
[----:B------:R1:W-:Y:S01]  /*4e00*/  MUFU.EX2 R120, R6 ;  /* 0x0000000600787308 */ /* 0x0003e20000000800 */
[----:B------:R-:W-:Y:S03]  /*4e10*/  PLOP3.LUT P2, PT, PT, PT, UP1, 0x80, 0x0 ;  /* 0x000000000000781c */ /* 0x000fe60003f4f018 */
[----:B------:R-:W-:Y:S01]  /*4e20*/  FFMA.FTZ R13, R7, UR12, -R4 ;  /* 0x0000000c070d7c23 */ /* 0x000fe20008010804 */
[----:B------:R-:W-:Y:S03]  /*4e30*/  I2FP.F32.S32 R7, R9 ;  /* 0x0000000900077245 */ /* 0x000fe60000201400 */
[----:B------:R-:W-:Y:S02]  /*4e40*/  @!P5 IADD3 R10, -R0, 0x19, RZ ;  /* 0x00000019000ad810 */ /* 0x000fe40007ffe1ff */
[----:B------:R-:W-:Y:S01]  /*4e50*/  MUFU.EX2 R113, R13 ;  /* 0x0000000d00717308 */ /* 0x000fe20000000800 */
[----:B------:R-:W-:Y:S01]  /*4e60*/  FFMA.FTZ R7, R7, -UR6, R132 ;  /* 0x8000000607077c23 */ /* 0x000fe20008010084 */
[----:B------:R-:W-:Y:S02]  /*4e70*/  PLOP3.LUT P5, PT, PT, PT, UP1, 0x80, 0x0 ;  /* 0x000000000000781c */ /* 0x000fe40003faf018 */
[----:B------:R-:W-:Y:S02]  /*4e80*/  I2FP.F32.S32 R0, R10 ;  /* 0x0000000a00007245 */ /* 0x000fe40000201400 */
[----:B------:R-:W-:Y:S01]  /*4e90*/  @P2 FSEL R7, R7, -INF , !P4 ;  /* 0xff80000007072808 */ /* 0x000fe20006000000 */
[----:B-1----:R-:W-:Y:S01]  /*4ea0*/  FFMA.FTZ R6, R20, -UR6, R126 ;  /* 0x8000000614067c23 */ /* 0x002fe2000801007e */
[----:B------:R-:W-:Y:S01]  /*4eb0*/  PLOP3.LUT P2, PT, PT, PT, UP1, 0x80, 0x0 ;  /* 0x000000000000781c */ /* 0x000fe20003f4f018 */
[----:B----4-:R-:W-:Y:S02]  /*4ec0*/  FFMA.FTZ R0, R0, -UR6, R133 ;  /* 0x8000000600007c23 */ /* 0x010fe40008010085 */
[----:B------:R-:W-:Y:S01]  /*4ed0*/  FFMA.FTZ R7, R7, UR12, -R8 ;  /* 0x0000000c07077c23 */ /* 0x000fe20008010808 */
[----:B------:R-:W-:Y:S02]  /*4ee0*/  @P0 FSEL R6, R6, -INF , !P3 ;  /* 0xff80000006060808 */ /* 0x000fe40005800000 */
[----:B------:R-:W-:Y:S01]  /*4ef0*/  PLOP3.LUT P0, PT, PT, PT, UP1, 0x80, 0x0 ;  /* 0x000000000000781c */ /* 0x000fe20003f0f018 */
[----:B------:R-:W-:Y:S02]  /*4f00*/  MUFU.EX2 R135, R7 ;  /* 0x0000000700877308 */ /* 0x000fe40000000800 */
[----:B------:R-:W-:Y:S01]  /*4f10*/  FFMA.FTZ R4, R6, UR12, -R4 ;  /* 0x0000000c06047c23 */ /* 0x000fe20008010804 */
[----:B------:R-:W-:Y:S07]  /*4f20*/  F2FP.F16.F32.PACK_AB R6, R229, R230 ;  /* 0x000000e6e506723e */ /* 0x000fee00000000ff */
[----:B------:R1:W-:Y:S01]  /*4f30*/  MUFU.EX2 R112, R4 ;  /* 0x0000000400707308 */ /* 0x0003e20000000800 */
[----:B------:R3:W-:Y:S01]  /*4f40*/  STS [R196+0xe000], R6 ;  /* 0x00e00006c4007388 */ /* 0x0007e20000000800 */
[----:B------:R-:W-:Y:S02]  /*4f50*/  @P0 FSEL R0, R0, -INF , !P3 ;  /* 0xff80000000000808 */ /* 0x000fe40005800000 */
[----:B------:R-:W-:Y:S03]  /*4f60*/  PLOP3.LUT P0, PT, PT, PT, UP1, 0x80, 0x0 ;  /* 0x000000000000781c */ /* 0x000fe60003f0f018 */
[----:B------:R-:W-:Y:S01]  /*4f70*/  FFMA.FTZ R8, R0, UR12, -R8 ;  /* 0x0000000c00087c23 */ /* 0x000fe20008010808 */
[----:B------:R-:W-:Y:S03]  /*4f80*/  FFMA.FTZ R0, R15, -UR6, R202 ;  /* 0x800000060f007c23 */ /* 0x000fe600080100ca */
[----:B------:R-:W2:Y:S01]  /*4f90*/  MUFU.EX2 R134, R8 ;  /* 0x0000000800867308 */ /* 0x000ea20000000800 */
[----:B-1----:R-:W-:Y:S05]  /*4fa0*/  FFMA.FTZ R4, R16, -UR6, R203 ;  /* 0x8000000610047c23 */ /* 0x002fea00080100cb */
[----:B------:R-:W-:Y:S02]  /*4fb0*/  @P0 FSEL R0, R0, -INF , !P3 ;  /* 0xff80000000000808 */ /* 0x000fe40005800000 */
[----:B------:R-:W-:Y:S02]  /*4fc0*/  IADD3 R110, P0, R242, UR17, RZ ;  /* 0x00000011f26e7c10 */ /* 0x000fe4000ff1e0ff */
[----:B------:R-:W-:Y:S02]  /*4fd0*/  @P2 FSEL R4, R4, -INF , !P4 ;  /* 0xff80000004042808 */ /* 0x000fe40006000000 */
[----:B------:R-:W-:Y:S02]  /*4fe0*/  PLOP3.LUT P2, PT, PT, PT, UP1, 0x80, 0x0 ;  /* 0x000000000000781c */ /* 0x000fe40003f4f018 */
[----:B---3--:R-:W-:Y:S01]  /*4ff0*/  F2FP.F16.F32.PACK_AB R6, R219, R222 ;  /* 0x000000dedb06723e */ /* 0x008fe200000000ff */
[--C-:B------:R-:W-:Y:S01]  /*5000*/  FFMA.FTZ R4, R4, UR12, -R5.reuse ;  /* 0x0000000c04047c23 */ /* 0x100fe20008010805 */
[----:B------:R-:W-:Y:S01]  /*5010*/  FFMA.FTZ R5, R0, UR12, -R5 ;  /* 0x0000000c00057c23 */ /* 0x000fe20008010805 */
[----:B------:R-:W-:Y:S01]  /*5020*/  FFMA.FTZ R0, R11, -UR6, R137 ;  /* 0x800000060b007c23 */ /* 0x000fe20008010089 */
[----:B------:R-:W-:Y:S01]  /*5030*/  IADD3.X R111, R241, UR16, RZ, P0, !PT ;  /* 0x00000010f16f7c10 */ /* 0x000fe200087fe4ff */
[----:B------:R1:W-:Y:S04]  /*5040*/  MUFU.EX2 R210, R4 ;  /* 0x0000000400d27308 */ /* 0x0003e80000000800 */
[----:B------:R-:W3:Y:S02]  /*5050*/  LDG.E R109, desc[UR10][R110.64] ;  /* 0x0000000a6e6d7981 */ /* 0x000ee4000c1e1900 */
[----:B------:R-:W-:Y:S04]  /*5060*/  @P2 FSEL R0, R0, -INF , !P3 ;  /* 0xff80000000002808 */ /* 0x000fe80005800000 */
[----:B------:R4:W2:Y:S01]  /*5070*/  MUFU.EX2 R208, R5 ;  /* 0x0000000500d07308 */ /* 0x0008a20000000800 */
[----:B------:R-:W3:Y:S01]  /*5080*/  LDG.E R108, desc[UR10][R110.64+0x20] ;  /* 0x0000200a6e6c7981 */ /* 0x000ee2000c1e1900 */
[----:B------:R-:W-:Y:S01]  /*5090*/  PLOP3.LUT P2, PT, PT, PT, UP0, 0x80, 0x0 ;  /* 0x000000000000781c */ /* 0x000fe20003f4f008 */
[----:B-1----:R-:W-:Y:S05]  /*50a0*/  FFMA.FTZ R4, R12, -UR6, R138 ;  /* 0x800000060c047c23 */ /* 0x002fea000801008a */
[----:B------:R-:W-:Y:S02]  /*50b0*/  @P5 FSEL R4, R4, -INF , !P4 ;  /* 0xff80000004045808 */ /* 0x000fe40006000000 */
[----:B----4-:R-:W-:Y:S03]  /*50c0*/  F2FP.F16.F32.PACK_AB R5, R232, R231 ;  /* 0x000000e7e805723e */ /* 0x010fe600000000ff */
[--C-:B------:R-:W-:Y:S01]  /*50d0*/  FFMA.FTZ R7, R4, UR12, -R2.reuse ;  /* 0x0000000c04077c23 */ /* 0x100fe20008010802 */
[----:B------:R-:W-:Y:S01]  /*50e0*/  F2FP.F16.F32.PACK_AB R4, R209, R211 ;  /* 0x000000d3d104723e */ /* 0x000fe200000000ff */
[----:B------:R-:W-:Y:S01]  /*50f0*/  FFMA.FTZ R2, R0, UR12, -R2 ;  /* 0x0000000c00027c23 */ /* 0x000fe20008010802 */
[----:B------:R1:W-:Y:S01]  /*5100*/  STS [R196+0xe400], R5 ;  /* 0x00e40005c4007388 */ /* 0x0003e20000000800 */
[----:B------:R-:W-:Y:S01]  /*5110*/  F2FP.F16.F32.PACK_AB R0, R118, R119 ;  /* 0x000000777600723e */ /* 0x000fe200000000ff */
[----:B------:R-:W-:Y:S02]  /*5120*/  MUFU.EX2 R117, R7 ;  /* 0x0000000700757308 */ /* 0x000fe40000000800 */
[----:B------:R4:W-:Y:S04]  /*5130*/  STS [R197+0xe000], R4 ;  /* 0x00e00004c5007388 */ /* 0x0009e80000000800 */
[----:B------:R4:W-:Y:S04]  /*5140*/  STS [R197+0xe400], R6 ;  /* 0x00e40006c5007388 */ /* 0x0009e80000000800 */
[----:B------:R2:W4:Y:S01]  /*5150*/  MUFU.EX2 R116, R2 ;  /* 0x0000000200747308 */ /* 0x0005220000000800 */
[----:B-1----:R-:W-:Y:S02]  /*5160*/  F2FP.F16.F32.PACK_AB R5, R122, R123 ;  /* 0x0000007b7a05723e */ /* 0x002fe400000000ff */
[----:B--2---:R-:W-:Y:S02]  /*5170*/  F2FP.F16.F32.PACK_AB R2, R134, R135 ;  /* 0x000000878602723e */ /* 0x004fe400000000ff */
[----:B----4-:R-:W-:Y:S01]  /*5180*/  F2FP.F16.F32.PACK_AB R4, R130, R131 ;  /* 0x000000838204723e */ /* 0x010fe200000000ff */
[----:B------:R1:W-:Y:S01]  /*5190*/  STS [R196+0xf000], R5 ;  /* 0x00f00005c4007388 */ /* 0x0003e20000000800 */
[----:B------:R-:W-:Y:S03]  /*51a0*/  F2FP.F16.F32.PACK_AB R6, R124, R125 ;  /* 0x0000007d7c06723e */ /* 0x000fe600000000ff */
[----:B------:R2:W-:Y:S04]  /*51b0*/  STS [R196+0xf400], R4 ;  /* 0x00f40004c4007388 */ /* 0x0005e80000000800 */
        /* <DEDUP_REMOVED lines=9> */
[----:B------:R4:W-:Y:S04]  /*5250*/  STS [R194+0xe400], R0 ;  /* 0x00e40000c2007388 */ /* 0x0009e80000000800 */
[----:B------:R-:W-:Y:S01]  /*5260*/  STS [R195+0xf000], R6 ;  /* 0x00f00006c3007388 */ /* 0x000fe20000000800 */
[----:B-1----:R-:W-:Y:S02]  /*5270*/  F2FP.F16.F32.PACK_AB R5, R120, R121 ;  /* 0x000000797805723e */ /* 0x002fe400000000ff */
[----:B--2---:R-:W-:Y:S03]  /*5280*/  F2FP.F16.F32.PACK_AB R4, R112, R113 ;  /* 0x000000717004723e */ /* 0x004fe600000000ff */
[----:B------:R-:W-:Y:S01]  /*5290*/  STS [R195+0xf400], R5 ;  /* 0x00f40005c3007388 */ /* 0x000fe20000000800 */
[----:B----4-:R-:W-:Y:S03]  /*52a0*/  F2FP.F16.F32.PACK_AB R2, R116, R117 ;  /* 0x000000757402723e */ /* 0x010fe600000000ff */
[----:B------:R-:W-:Y:S01]  /*52b0*/  STS [R194+0xf000], R4 ;  /* 0x00f00004c2007388 */ /* 0x000fe20000000800 */
[----:B------:R-:W-:Y:S03]  /*52c0*/  LEA R0, R180, UR4, 0x1 ;  /* 0x00000004b4007c11 */ /* 0x000fe6000f8e08ff */
[----:B------:R1:W-:Y:S04]  /*52d0*/  STS [R194+0xf400], R2 ;  /* 0x00f40002c2007388 */ /* 0x0003e80000000800 */
[----:B------:R-:W2:Y:S08]  /*52e0*/  LDSM.16.M88.4 R32, [R0+0x4000] ;  /* 0x004000000020783b */ /* 0x000eb00000000200 */
[----:B------:R4:W2:Y:S01]  /*52f0*/  LDSM.16.M88.4 R28, [R0+0x5000] ;  /* 0x00500000001c783b */ /* 0x0008a20000000200 */
[-C--:B-1----:R-:W-:Y:S07]  /*5300*/  IADD3 R2, R179, R0.reuse, RZ ;  /* 0x00000000b3027210 */ /* 0x082fee0007ffe0ff */
[----:B------:R-:W1:Y:S01]  /*5310*/  LDSM.16.M88.4 R100, [R2+0x4000] ;  /* 0x004000000264783b */ /* 0x000e620000000200 */
[C---:B----4-:R-:W-:Y:S07]  /*5320*/  IADD3 R0, R128.reuse, R0, RZ ;  /* 0x0000000080007210 */ /* 0x050fee0007ffe0ff */
[----:B------:R-:W4:Y:S01]  /*5330*/  LDSM.16.M88.4 R104, [R2+0x5000] ;  /* 0x005000000268783b */ /* 0x000f220000000200 */
[-C--:B--2---:R-:W-:Y:S06]  /*5340*/  HMMA.16816.F32 R4, R32, R140.reuse, RZ ;  /* 0x0000008c2004723c */ /* 0x084fec00000018ff */
[C---:B------:R-:W-:Y:S06]  /*5350*/  HMMA.16816.F32 R8, R28.reuse, R140, RZ ;  /* 0x0000008c1c08723c */ /* 0x040fec00000018ff */
        /* <DEDUP_REMOVED lines=13> */
[----:B------:R-:W1:Y:S05]  /*5430*/  LDSM.16.M88.4 R104, [R0+0x4000] ;  /* 0x004000000068783b */ /* 0x000e6a0000000200 */
[----:B------:R-:W-:Y:S03]  /*5440*/  HMMA.16816.F32 R32, R100, R154, R32 ;  /* 0x0000009a6420723c */ /* 0x000fe60000001820 */
[----:B------:R2:W4:Y:S02]  /*5450*/  LDSM.16.M88.4 R100, [R0+0x5000] ;  /* 0x005000000064783b */ /* 0x0005240000000200 */
[----:B--2---:R-:W-:Y:S06]  /*5460*/  IADD3 R0, R128, R2, RZ ;  /* 0x0000000280007210 */ /* 0x004fec0007ffe0ff */
[----:B------:R2:W5:Y:S01]  /*5470*/  LDG.E R2, desc[UR10][R110.64+0x80] ;  /* 0x0000800a6e027981 */ /* 0x000562000c1e1900 */
        /* <DEDUP_REMOVED lines=9> */
[----:B------:R4:W3:Y:S08]  /*5510*/  LDSM.16.M88.4 R104, [R0+0x5000] ;  /* 0x005000000068783b */ /* 0x0008f00000000200 */
[----:B----4-:R2:W5:Y:S01]  /*5520*/  LDG.E R0, desc[UR10][R110.64+0xa0] ;  /* 0x0000a00a6e007981 */ /* 0x010562000c1e1900 */
[-C--:B-1----:R-:W-:Y:S06]  /*5530*/  HMMA.16816.F32 R4, R100, R164.reuse, R4 ;  /* 0x000000a46404723c */ /* 0x082fec0000001804 */
        /* <DEDUP_REMOVED lines=12> */
[----:B------:R-:W-:Y:S03]  /*5600*/  FFMA.FTZ R4, -R220, R220, 1 ;  /* 0x3f800000dc047423 */ /* 0x000fe600000101dc */
[----:B------:R-:W-:Y:S01]  /*5610*/  FMUL.FTZ R104, R230, R104 ;  /* 0x00000068e6687220 */ /* 0x000fe20000410000 */
        /* <DEDUP_REMOVED lines=8> */
[----:B------:R-:W-:Y:S01]  /*56a0*/  FADD.FTZ R21, -R109, R21 ;  /* 0x000000156d157221 */ /* 0x000fe20000010100 */
[C---:B------:R-:W-:Y:S01]  /*56b0*/  FADD.FTZ R18, -R108.reuse, R18 ;  /* 0x000000126c127221 */ /* 0x040fe20000010100 */
[----:B------:R-:W-:Y:S01]  /*56c0*/  FADD.FTZ R22, -R108, R22 ;  /* 0x000000166c167221 */ /* 0x000fe20000010100 */
[----:B------:R-:W-:Y:S01]  /*56d0*/  F2FP.F16.F32.PACK_AB R16, R4, R5 ;  /* 0x000000050410723e */ /* 0x000fe200000000ff */
        /* <DEDUP_REMOVED lines=9> */
[----:B------:R-:W-:Y:S01]  /*5770*/  FFMA.FTZ R21, -R132, R132, 1 ;  /* 0x3f80000084157423 */ /* 0x000fe20000010184 */
[----:B------:R-:W-:Y:S01]  /*5780*/  FMUL.FTZ R17, R17, R5 ;  /* 0x0000000511117220 */ /* 0x000fe20000410000 */
[----:B------:R-:W-:Y:S01]  /*5790*/  FFMA.FTZ R5, -R213, R213, 1 ;  /* 0x3f800000d5057423 */ /* 0x000fe200000101d5 */
[----:B------:R-:W-:Y:S01]  /*57a0*/  FMUL.FTZ R4, R4, R100 ;  /* 0x0000006404047220 */ /* 0x000fe20000410000 */
[----:B------:R-:W-:Y:S01]  /*57b0*/  FADD.FTZ R100, -R109, R32 ;  /* 0x000000206d647221 */ /* 0x000fe20000010100 */
[----:B------:R-:W-:Y:S01]  /*57c0*/  FMUL.FTZ R20, R20, UR7 ;  /* 0x0000000714147c20 */ /* 0x000fe20008410000 */
        /* <DEDUP_REMOVED lines=9> */
[----:B------:R-:W-:Y:S01]  /*5860*/  FMUL.FTZ R21, R21, R5 ;  /* 0x0000000515157220 */ /* 0x000fe20000410000 */
[----:B------:R-:W-:Y:S01]  /*5870*/  FFMA.FTZ R33, -R227, R227, 1 ;  /* 0x3f800000e3217423 */ /* 0x000fe200000101e3 */
[----:B------:R-:W-:Y:S01]  /*5880*/  FFMA.FTZ R5, -R133, R133, 1 ;  /* 0x3f80000085057423 */ /* 0x000fe20000010185 */
[----:B------:R-:W-:Y:S01]  /*5890*/  FMUL.FTZ R6, R6, UR7 ;  /* 0x0000000706067c20 */ /* 0x000fe20008410000 */
[----:B------:R-:W-:Y:S01]  /*58a0*/  FMUL.FTZ R100, R232, R7 ;  /* 0x00000007e8647220 */ /* 0x000fe20000410000 */
[----:B------:R-:W-:Y:S01]  /*58b0*/  FMUL.FTZ R33, R33, UR7 ;  /* 0x0000000721217c20 */ /* 0x000fe20008410000 */
[----:B------:R-:W-:Y:S01]  /*58c0*/  FMUL.FTZ R5, R5, UR7 ;  /* 0x0000000705057c20 */ /* 0x000fe20008410000 */
[----:B------:R-:W-:Y:S01]  /*58d0*/  F2FP.F16.F32.PACK_AB R7, R4, R17 ;  /* 0x000000110407723e */ /* 0x000fe200000000ff */
[----:B------:R-:W-:Y:S01]  /*58e0*/  FMUL.FTZ R4, R6, R101 ;  /* 0x0000006506047220 */ /* 0x000fe20000410000 */
[----:B------:R-:W-:Y:S01]  /*58f0*/  FMUL.FTZ R6, R33, R100 ;  /* 0x0000006421067220 */ /* 0x000fe20000410000 */
[----:B------:R-:W-:Y:S01]  /*5900*/  FMUL.FTZ R5, R5, R102 ;  /* 0x0000006605057220 */ /* 0x000fe20000410000 */
[----:B------:R-:W-:Y:S01]  /*5910*/  FADD.FTZ R23, -R108, R23 ;  /* 0x000000176c177221 */ /* 0x000fe20000010100 */
[----:B------:R-:W-:Y:S01]  /*5920*/  FFMA.FTZ R17, -R225, R225, 1 ;  /* 0x3f800000e1117423 */ /* 0x000fe200000101e1 */
[----:B------:R-:W-:Y:S01]  /*5930*/  F2FP.F16.F32.PACK_AB R32, R32, R20 ;  /* 0x000000142020723e */ /* 0x000fe200000000ff */
[----:B------:R-:W-:Y:S01]  /*5940*/  FMUL.FTZ R33, R217, R22 ;  /* 0x00000016d9217220 */ /* 0x000fe20000410000 */
[----:B------:R-:W-:Y:S01]  /*5950*/  F2FP.F16.F32.PACK_AB R6, R6, R4 ;  /* 0x000000040606723e */ /* 0x000fe200000000ff */
[----:B------:R-:W-:Y:S01]  /*5960*/  FMUL.FTZ R4, R222, R18 ;  /* 0x00000012de047220 */ /* 0x000fe20000410000 */
[----:B------:R-:W-:Y:S01]  /*5970*/  F2FP.F16.F32.PACK_AB R21, R5, R21 ;  /* 0x000000150515723e */ /* 0x000fe200000000ff */
[----:B------:R-:W-:Y:S01]  /*5980*/  FADD.FTZ R5, -R108, R19 ;  /* 0x000000136c057221 */ /* 0x000fe20000010100 */
[----:B------:R-:W-:Y:S01]  /*5990*/  FFMA.FTZ R18, -R226, R226, 1 ;  /* 0x3f800000e2127423 */ /* 0x000fe200000101e2 */
[----:B------:R-:W-:Y:S01]  /*59a0*/  FMUL.FTZ R100, R216, R23 ;  /* 0x00000017d8647220 */ /* 0x000fe20000410000 */
[----:B------:R-:W-:Y:S01]  /*59b0*/  FMUL.FTZ R17, R17, UR7 ;  /* 0x0000000711117c20 */ /* 0x000fe20008410000 */
[----:B------:R-:W-:Y:S01]  /*59c0*/  FMUL.FTZ R5, R219, R5 ;  /* 0x00000005db057220 */ /* 0x000fe20000410000 */
        /* <DEDUP_REMOVED lines=19> */
[----:B--2---:R-:W-:Y:S06]  /*5b00*/  @!P2 BRA `(.L_x_1312) ;  /* 0x000000000084a947 */ /* 0x004fec0003800000 */
        /* <DEDUP_REMOVED lines=13> */
[----:B-1----:R-:W-:Y:S05]  /*5be0*/  IMAD.U32 R4, R34, -0x40, RZ ;  /* 0xffffffc022047824 */ /* 0x002fea00078e00ff */
        /* <DEDUP_REMOVED lines=19> */
.L_x_1312:
[----:B------:R1:W-:Y:S01]  /*5d20*/  STS [R196+0xa000], R16 ;  /* 0x00a00010c4007388 */ /* 0x0003e20000000800 */
[C---:B-----5:R-:W-:Y:S01]  /*5d30*/  FADD.FTZ R9, -R2.reuse, R9 ;  /* 0x0000000902097221 */ /* 0x060fe20000010100 */
[C---:B------:R-:W-:Y:S01]  /*5d40*/  FADD.FTZ R8, -R2.reuse, R8 ;  /* 0x0000000802087221 */ /* 0x040fe20000010100 */
[----:B---3--:R-:W-:Y:S01]  /*5d50*/  FADD.FTZ R5, -R2, R13 ;  /* 0x0000000d02057221 */ /* 0x008fe20000010100 */
[----:B------:R2:W-:Y:S01]  /*5d60*/  STS [R196+0xa400], R6 ;  /* 0x00a40006c4007388 */ /* 0x0005e20000000800 */
[----:B------:R-:W-:Y:S01]  /*5d70*/  F2FP.F16.F32.PACK_AB R4, R17, R18 ;  /* 0x000000121104723e */ /* 0x000fe200000000ff */
[----:B------:R-:W-:Y:S01]  /*5d80*/  FMUL.FTZ R13, R122, R9 ;  /* 0x000000097a0d7220 */ /* 0x000fe20000410000 */
[----:B------:R-:W-:Y:S01]  /*5d90*/  FMUL.FTZ R18, R123, R8 ;  /* 0x000000087b127220 */ /* 0x000fe20000410000 */
[----:B------:R3:W-:Y:S01]  /*5da0*/  STS [R197+0xa000], R7 ;  /* 0x00a00007c5007388 */ /* 0x0007e20000000800 */
[----:B------:R-:W-:Y:S01]  /*5db0*/  FFMA.FTZ R9, -R189, R189, 1 ;  /* 0x3f800000bd097423 */ /* 0x000fe200000101bd */
[----:B------:R-:W-:Y:S01]  /*5dc0*/  FFMA.FTZ R8, -R188, R188, 1 ;  /* 0x3f800000bc087423 */ /* 0x000fe200000101bc */
[----:B------:R-:W-:Y:S01]  /*5dd0*/  FADD.FTZ R12, -R2, R12 ;  /* 0x0000000c020c7221 */ /* 0x000fe20000010100 */
[----:B------:R4:W-:Y:S01]  /*5de0*/  STS [R197+0xa400], R4 ;  /* 0x00a40004c5007388 */ /* 0x0009e20000000800 */
[----:B------:R-:W-:Y:S01]  /*5df0*/  FMUL.FTZ R9, R9, UR7 ;  /* 0x0000000709097c20 */ /* 0x000fe20008410000 */
[----:B------:R-:W-:Y:S01]  /*5e00*/  FMUL.FTZ R8, R8, UR7 ;  /* 0x0000000708087c20 */ /* 0x000fe20008410000 */
[----:B------:R-:W-:Y:S01]  /*5e10*/  FMUL.FTZ R12, R119, R12 ;  /* 0x0000000c770c7220 */ /* 0x000fe20000410000 */
[----:B------:R-:W-:Y:S01]  /*5e20*/  FMUL.FTZ R5, R118, R5 ;  /* 0x0000000576057220 */ /* 0x000fe20000410000 */
[C---:B------:R-:W-:Y:S01]  /*5e30*/  FADD.FTZ R24, -R2.reuse, R24 ;  /* 0x0000001802187221 */ /* 0x040fe20000010100 */
[C---:B------:R-:W-:Y:S01]  /*5e40*/  FADD.FTZ R25, -R2.reuse, R25 ;  /* 0x0000001902197221 */ /* 0x040fe20000010100 */
[C---:B------:R-:W-:Y:S01]  /*5e50*/  FADD.FTZ R28, -R2.reuse, R28 ;  /* 0x0000001c021c7221 */ /* 0x040fe20000010100 */
[----:B------:R-:W-:Y:S01]  /*5e60*/  FADD.FTZ R2, -R2, R29 ;  /* 0x0000001d02027221 */ /* 0x000fe20000010100 */
[----:B------:R-:W-:Y:S01]  /*5e70*/  FMUL.FTZ R24, R115, R24 ;  /* 0x0000001873187220 */ /* 0x000fe20000410000 */
[----:B------:R-:W-:Y:S01]  /*5e80*/  FMUL.FTZ R25, R114, R25 ;  /* 0x0000001972197220 */ /* 0x000fe20000410000 */
[----:B------:R-:W-:Y:S01]  /*5e90*/  FADD.FTZ R11, -R0, R11 ;  /* 0x0000000b000b7221 */ /* 0x000fe20000010100 */
[----:B------:R-:W-:Y:S01]  /*5ea0*/  FMUL.FTZ R2, R112, R2 ;  /* 0x0000000270027220 */ /* 0x000fe20000410000 */
[----:B-1----:R-:W-:Y:S01]  /*5eb0*/  F2FP.F16.F32.PACK_AB R16, R19, R20 ;  /* 0x000000141310723e */ /* 0x002fe200000000ff */
[----:B------:R-:W-:Y:S01]  /*5ec0*/  FMUL.FTZ R19, R9, R18 ;  /* 0x0000001209137220 */ /* 0x000fe20000410000 */
[----:B------:R-:W-:Y:S01]  /*5ed0*/  FMUL.FTZ R18, R8, R13 ;  /* 0x0000000d08127220 */ /* 0x000fe20000410000 */
[----:B------:R-:W-:Y:S01]  /*5ee0*/  FFMA.FTZ R8, -R136, R136, 1 ;  /* 0x3f80000088087423 */ /* 0x000fe20000010188 */
[----:B--2---:R-:W-:Y:S01]  /*5ef0*/  FFMA.FTZ R6, -R186, R186, 1 ;  /* 0x3f800000ba067423 */ /* 0x004fe200000101ba */
[----:B------:R-:W-:Y:S01]  /*5f00*/  FADD.FTZ R10, -R0, R10 ;  /* 0x0000000a000a7221 */ /* 0x000fe20000010100 */
[----:B------:R-:W-:Y:S01]  /*5f10*/  FMUL.FTZ R28, R113, R28 ;  /* 0x0000001c711c7220 */ /* 0x000fe20000410000 */
[----:B------:R-:W-:Y:S01]  /*5f20*/  FMUL.FTZ R8, R8, UR7 ;  /* 0x0000000708087c20 */ /* 0x000fe20008410000 */
[----:B---3--:R-:W-:Y:S01]  /*5f30*/  FFMA.FTZ R7, -R187, R187, 1 ;  /* 0x3f800000bb077423 */ /* 0x008fe200000101bb */
[----:B------:R-:W-:Y:S01]  /*5f40*/  FMUL.FTZ R6, R6, UR7 ;  /* 0x0000000706067c20 */ /* 0x000fe20008410000 */
[----:B------:R-:W-:Y:S01]  /*5f50*/  FADD.FTZ R14, -R0, R14 ;  /* 0x0000000e000e7221 */ /* 0x000fe20000010100 */
[----:B------:R-:W-:Y:S01]  /*5f60*/  FMUL.FTZ R24, R8, R24 ;  /* 0x0000001808187220 */ /* 0x000fe20000410000 */
[----:B------:R-:W-:Y:S01]  /*5f70*/  FMUL.FTZ R7, R7, UR7 ;  /* 0x0000000707077c20 */ /* 0x000fe20008410000 */
[C---:B----4-:R-:W-:Y:S01]  /*5f80*/  FADD.FTZ R4, -R0.reuse, R15 ;  /* 0x0000000f00047221 */ /* 0x050fe20000010100 */
[C---:B------:R-:W-:Y:S01]  /*5f90*/  FADD.FTZ R26, -R0.reuse, R26 ;  /* 0x0000001a001a7221 */ /* 0x040fe20000010100 */
[----:B------:R-:W-:Y:S01]  /*5fa0*/  FADD.FTZ R27, -R0, R27 ;  /* 0x0000001b001b7221 */ /* 0x000fe20000010100 */
[----:B------:R-:W-:Y:S01]  /*5fb0*/  FMUL.FTZ R13, R7, R12 ;  /* 0x0000000c070d7220 */ /* 0x000fe20000410000 */
[----:B------:R-:W-:Y:S01]  /*5fc0*/  FMUL.FTZ R12, R6, R5 ;  /* 0x00000005060c7220 */ /* 0x000fe20000410000 */
[----:B------:R-:W-:Y:S01]  /*5fd0*/  FFMA.FTZ R5, -R126, R126, 1 ;  /* 0x3f8000007e057423 */ /* 0x000fe2000001017e */
[----:B------:R-:W-:Y:S01]  /*5fe0*/  FFMA.FTZ R7, -R129, R129, 1 ;  /* 0x3f80000081077423 */ /* 0x000fe20000010181 */
[----:B------:R-:W-:Y:S01]  /*5ff0*/  FFMA.FTZ R6, -R127, R127, 1 ;  /* 0x3f8000007f067423 */ /* 0x000fe2000001017f */
[----:B------:R-:W-:Y:S01]  /*6000*/  FMUL.FTZ R4, R124, R4 ;  /* 0x000000047c047220 */ /* 0x000fe20000410000 */
[----:B------:R-:W-:Y:S01]  /*6010*/  FMUL.FTZ R5, R5, UR7 ;  /* 0x0000000705057c20 */ /* 0x000fe20008410000 */
[----:B------:R-:W-:Y:S01]  /*6020*/  FMUL.FTZ R7, R7, UR7 ;  /* 0x0000000707077c20 */ /* 0x000fe20008410000 */
[----:B------:R-:W-:Y:S01]  /*6030*/  FMUL.FTZ R6, R6, UR7 ;  /* 0x0000000706067c20 */ /* 0x000fe20008410000 */
[----:B------:R-:W-:Y:S01]  /*6040*/  FADD.FTZ R30, -R0, R30 ;  /* 0x0000001e001e7221 */ /* 0x000fe20000010100 */
[----:B------:R-:W-:Y:S01]  /*6050*/  FMUL.FTZ R8, R5, R2 ;  /* 0x0000000205087220 */ /* 0x000fe20000410000 */
[----:B------:R-:W-:Y:S01]  /*6060*/  F2FP.F16.F32.PACK_AB R2, R18, R19 ;  /* 0x000000131202723e */ /* 0x000fe200000000ff */
[----:B------:R-:W-:Y:S01]  /*6070*/  FMUL.FTZ R9, R7, R25 ;  /* 0x0000001907097220 */ /* 0x000fe20000410000 */
[----:B------:R-:W-:Y:S01]  /*6080*/  F2FP.F16.F32.PACK_AB R7, R12, R13 ;  /* 0x0000000d0c07723e */ /* 0x000fe200000000ff */
[----:B------:R-:W-:Y:S01]  /*6090*/  FMUL.FTZ R12, R130, R11 ;  /* 0x0000000b820c7220 */ /* 0x000fe20000410000 */
[----:B------:R-:W-:Y:S01]  /*60a0*/  FFMA.FTZ R11, -R193, R193, 1 ;  /* 0x3f800000c10b7423 */ /* 0x000fe200000101c1 */
[----:B------:R1:W-:Y:S01]  /*60b0*/  STS [R196+0xb000], R2 ;  /* 0x00b00002c4007388 */ /* 0x0003e20000000800 */
[----:B------:R-:W-:Y:S01]  /*60c0*/  FFMA.FTZ R5, -R190, R190, 1 ;  /* 0x3f800000be057423 */ /* 0x000fe200000101be */
[----:B------:R-:W-:Y:S01]  /*60d0*/  FMUL.FTZ R13, R131, R10 ;  /* 0x0000000a830d7220 */ /* 0x000fe20000410000 */
[----:B------:R-:W-:Y:S01]  /*60e0*/  FMUL.FTZ R11, R11, UR7 ;  /* 0x000000070b0b7c20 */ /* 0x000fe20008410000 */
[----:B------:R-:W-:Y:S01]  /*60f0*/  FFMA.FTZ R10, -R192, R192, 1 ;  /* 0x3f800000c00a7423 */ /* 0x000fe200000101c0 */
[----:B------:R-:W-:Y:S01]  /*6100*/  FMUL.FTZ R5, R5, UR7 ;  /* 0x0000000705057c20 */ /* 0x000fe20008410000 */
[----:B------:R-:W-:Y:S01]  /*6110*/  FMUL.FTZ R28, R6, R28 ;  /* 0x0000001c061c7220 */ /* 0x000fe20000410000 */
[----:B------:R-:W-:Y:S01]  /*6120*/  FMUL.FTZ R13, R11, R13 ;  /* 0x0000000d0b0d7220 */ /* 0x000fe20000410000 */
[----:B------:R-:W-:Y:S01]  /*6130*/  FADD.FTZ R0, -R0, R31 ;  /* 0x0000001f00007221 */ /* 0x000fe20000010100 */
[----:B------:R-:W-:Y:S01]  /*6140*/  FMUL.FTZ R11, R5, R4 ;  /* 0x00000004050b7220 */ /* 0x000fe20000410000 */
[----:B------:R-:W-:Y:S01]  /*6150*/  FMUL.FTZ R10, R10, UR7 ;  /* 0x000000070a0a7c20 */ /* 0x000fe20008410000 */
[----:B------:R-:W-:Y:S01]  /*6160*/  FFMA.FTZ R6, -R191, R191, 1 ;  /* 0x3f800000bf067423 */ /* 0x000fe200000101bf */
[----:B------:R-:W-:Y:S01]  /*6170*/  FFMA.FTZ R4, -R137, R137, 1 ;  /* 0x3f80000089047423 */ /* 0x000fe20000010189 */
[----:B------:R-:W-:Y:S01]  /*6180*/  FMUL.FTZ R14, R125, R14 ;  /* 0x0000000e7d0e7220 */ /* 0x000fe20000410000 */
[----:B------:R-:W-:Y:S01]  /*6190*/  FMUL.FTZ R12, R10, R12 ;  /* 0x0000000c0a0c7220 */ /* 0x000fe20000410000 */
[----:B------:R-:W-:Y:S01]  /*61a0*/  FMUL.FTZ R6, R6, UR7 ;  /* 0x0000000706067c20 */ /* 0x000fe20008410000 */
[----:B------:R-:W-:Y:S01]  /*61b0*/  FMUL.FTZ R4, R4, UR7 ;  /* 0x0000000704047c20 */ /* 0x000fe20008410000 */
[----:B------:R-:W-:Y:S01]  /*61c0*/  FMUL.FTZ R0, R116, R0 ;  /* 0x0000000074007220 */ /* 0x000fe20000410000 */
[----:B------:R-:W-:Y:S01]  /*61d0*/  FFMA.FTZ R10, -R185, R185, 1 ;  /* 0x3f800000b90a7423 */ /* 0x000fe200000101b9 */
[----:B------:R-:W-:Y:S01]  /*61e0*/  FMUL.FTZ R14, R6, R14 ;  /* 0x0000000e060e7220 */ /* 0x000fe20000410000 */
[----:B------:R-:W-:Y:S01]  /*61f0*/  FFMA.FTZ R6, -R139, R139, 1 ;  /* 0x3f8000008b067423 */ /* 0x000fe2000001018b */
[----:B------:R-:W-:Y:S01]  /*6200*/  FMUL.FTZ R0, R4, R0 ;  /* 0x0000000004007220 */ /* 0x000fe20000410000 */
[----:B------:R-:W-:Y:S01]  /*6210*/  F2FP.F16.F32.PACK_AB R4, R12, R13 ;  /* 0x0000000d0c04723e */ /* 0x000fe200000000ff */
[----:B------:R-:W-:Y:S01]  /*6220*/  FMUL.FTZ R27, R120, R27 ;  /* 0x0000001b781b7220 */ /* 0x000fe20000410000 */
[----:B------:R-:W-:Y:S01]  /*6230*/  FMUL.FTZ R10, R10, UR7 ;  /* 0x000000070a0a7c20 */ /* 0x000fe20008410000 */
[----:B-1----:R-:W-:Y:S01]  /*6240*/  F2FP.F16.F32.PACK_AB R2, R11, R14 ;  /* 0x0000000e0b02723e */ /* 0x002fe200000000ff */
[----:B------:R-:W-:Y:S01]  /*6250*/  FMUL.FTZ R26, R121, R26 ;  /* 0x0000001a791a7220 */ /* 0x000fe20000410000 */
[----:B------:R-:W-:Y:S01]  /*6260*/  STS [R196+0xb400], R4 ;  /* 0x00b40004c4007388 */ /* 0x000fe20000000800 */
[----:B------:R-:W-:Y:S01]  /*6270*/  FMUL.FTZ R6, R6, UR7 ;  /* 0x0000000706067c20 */ /* 0x000fe20008410000 */
[----:B------:R-:W-:Y:S01]  /*6280*/  FFMA.FTZ R5, -R138, R138, 1 ;  /* 0x3f8000008a057423 */ /* 0x000fe2000001018a */
[----:B------:R-:W-:Y:S01]  /*6290*/  FMUL.FTZ R30, R117, R30 ;  /* 0x0000001e751e7220 */ /* 0x000fe20000410000 */
[----:B------:R-:W-:Y:S01]  /*62a0*/  STS [R197+0xb000], R7 ;  /* 0x00b00007c5007388 */ /* 0x000fe20000000800 */
[----:B------:R-:W-:Y:S01]  /*62b0*/  FMUL.FTZ R26, R10, R26 ;  /* 0x0000001a0a1a7220 */ /* 0x000fe20000410000 */
[----:B------:R-:W-:Y:S01]  /*62c0*/  FMUL.FTZ R6, R6, R27 ;  /* 0x0000001b06067220 */ /* 0x000fe20000410000 */
[----:B------:R-:W-:Y:S01]  /*62d0*/  FMUL.FTZ R5, R5, UR7 ;  /* 0x0000000705057c20 */ /* 0x000fe20008410000 */
[----:B------:R1:W-:Y:S01]  /*62e0*/  STS [R197+0xb400], R2 ;  /* 0x00b40002c5007388 */ /* 0x0003e20000000800 */
[----:B------:R-:W-:Y:S02]  /*62f0*/  F2FP.F16.F32.PACK_AB R17, R22, R23 ;  /* 0x000000171611723e */ /* 0x000fe400000000ff */
[----:B------:R-:W-:Y:S01]  /*6300*/  FMUL.FTZ R5, R5, R30 ;  /* 0x0000001e05057220 */ /* 0x000fe20000410000 */
[----:B------:R-:W-:Y:S01]  /*6310*/  STS [R195+0xa000], R32 ;  /* 0x00a00020c3007388 */ /* 0x000fe20000000800 */
[----:B------:R-:W-:Y:S02]  /*6320*/  F2FP.F16.F32.PACK_AB R9, R9, R24 ;  /* 0x000000180909723e */ /* 0x000fe400000000ff */
[----:B------:R-:W-:Y:S01]  /*6330*/  F2FP.F16.F32.PACK_AB R6, R6, R26 ;  /* 0x0000001a0606723e */ /* 0x000fe200000000ff */
[----:B------:R-:W-:Y:S01]  /*6340*/  STS [R195+0xa400], R16 ;  /* 0x00a40010c3007388 */ /* 0x000fe20000000800 */
[----:B------:R-:W-:Y:S02]  /*6350*/  F2FP.F16.F32.PACK_AB R8, R8, R28 ;  /* 0x0000001c0808723e */ /* 0x000fe400000000ff */
[----:B------:R-:W-:Y:S01]  /*6360*/  F2FP.F16.F32.PACK_AB R5, R0, R5 ;  /* 0x000000050005723e */ /* 0x000fe200000000ff */
[----:B------:R-:W-:Y:S01]  /*6370*/  STS [R194+0xa000], R21 ;  /* 0x00a00015c2007388 */ /* 0x000fe20000000800 */
[----:B------:R-:W-:Y:S02]  /*6380*/  SHF.L.U32 R100, R181, 0x1, RZ ;  /* 0x00000001b5647819 */ /* 0x000fe400000006ff */
[----:B------:R-:W-:Y:S01]  /*6390*/  MOV R0, UR4 ;  /* 0x0000000400007c02 */ /* 0x000fe20008000f00 */
[----:B------:R-:W-:Y:S01]  /*63a0*/  STS [R194+0xa400], R17 ;  /* 0x00a40011c2007388 */ /* 0x000fe20000000800 */
[----:B------:R-:W-:Y:S02]  /*63b0*/  LEA R114, R243, UR4, 0x1 ;  /* 0x00000004f3727c11 */ /* 0x000fe4000f8e08ff */
[----:B------:R-:W-:Y:S01]  /*63c0*/  IADD3 R0, R100, 0x4000, R0 ;  /* 0x0000400064007810 */ /* 0x000fe20007ffe000 */
[----:B------:R-:W-:Y:S01]  /*63d0*/  STS [R195+0xb000], R9 ;  /* 0x00b00009c3007388 */ /* 0x000fe20000000800 */
[----:B------:R-:W-:Y:S02]  /*63e0*/  MOV R116, R205 ;  /* 0x000000cd00747202 */ /* 0x000fe40000000f00 */
[----:B------:R-:W-:Y:S01]  /*63f0*/  MOV R117, R204 ;  /* 0x000000cc00757202 */ /* 0x000fe20000000f00 */
        /* <DEDUP_REMOVED lines=80> */
.L_x_1313:
        /* <DEDUP_REMOVED lines=324> */
.L_x_1315:
        /* <DEDUP_REMOVED lines=23> */
.L_x_1316:
        /* <DEDUP_REMOVED lines=48> */
.L_x_1318:
[----:B------:R-:W-:Y:S05]  /*81b0*/  BSYNC B0 ;  /* 0x0000000000007941 */ /* 0x000fea0003800000 */
.L_x_1317:
        /* <DEDUP_REMOVED lines=14> */
.L_x_1320:
[----:B------:R-:W-:Y:S05]  /*82a0*/  BSYNC B0 ;  /* 0x0000000000007941 */ /* 0x000fea0003800000 */
.L_x_1319:
        /* <DEDUP_REMOVED lines=15> */
.L_x_1322:
[----:B------:R-:W-:Y:S05]  /*83a0*/  BSYNC B0 ;  /* 0x0000000000007941 */ /* 0x000fea0003800000 */
.L_x_1321:
        /* <DEDUP_REMOVED lines=15> */
.L_x_1324:
[----:B------:R-:W-:Y:S05]  /*84a0*/  BSYNC B0 ;  /* 0x0000000000007941 */ /* 0x000fea0003800000 */
.L_x_1323:
        /* <DEDUP_REMOVED lines=8> */
[----:B------:R-:W-:Y:S01]  /*8530*/  IADD3 R4, P0, R4, UR18, RZ ;  /* 0x0000001204047c10 */ /* 0x000fe2000ff1e0ff */
[----:B------:R-:W-:-:S03]  /*8540*/  UIMAD UR8, UR8, UR6, URZ ;  /* 0x00000006080872a4 */ /* 0x000fc6000f8e023f */
[----:B------:R-:W-:Y:S01]  /*8550*/  IMAD.U32 R2, RZ, RZ, UR9 ;  /* 0x00000009ff027e24 */ /* 0x000fe2000f8e00ff */
[----:B------:R-:W-:-:S04]  /*8560*/  UIMAD UR7, UR54, UR7, UR8 ;  /* 0x00000007360772a4 */ /* 0x000fc8000f8e0208 */
[----:B------:R-:W-:Y:S02]  /*8570*/  IADD3.X R5, R5, UR19, R2, P0, !PT ;  /* 0x0000001305057c10 */ /* 0x000fe400087fe402 */
        /* <DEDUP_REMOVED lines=14> */
.L_x_1326:
[----:B------:R-:W-:Y:S05]  /*8660*/  BSYNC B0 ;  /* 0x0000000000007941 */ /* 0x000fea0003800000 */
.L_x_1325:
        /* <DEDUP_REMOVED lines=14> */
.L_x_1328:
[----:B------:R-:W-:Y:S05]  /*8750*/  BSYNC B0 ;  /* 0x0000000000007941 */ /* 0x000fea0003800000 */
.L_x_1327:
        /* <DEDUP_REMOVED lines=14> */
.L_x_1330:
[----:B------:R-:W-:Y:S05]  /*8840*/  BSYNC B0 ;  /* 0x0000000000007941 */ /* 0x000fea0003800000 */
.L_x_1329:
        /* <DEDUP_REMOVED lines=14> */
.L_x_1287:
        /* <DEDUP_REMOVED lines=26> */
.L_x_1332:
        /* <DEDUP_REMOVED lines=23> */
.L_x_1333:
        /* <DEDUP_REMOVED lines=36> */
.L_x_1335:
[----:B------:R-:W-:Y:S05]  /*8e80*/  BSYNC B0 ;  /* 0x0000000000007941 */ /* 0x000fea0003800000 */
.L_x_1334:
        /* <DEDUP_REMOVED lines=14> */
.L_x_1337:
[----:B------:R-:W-:Y:S05]  /*8f70*/  BSYNC B0 ;  /* 0x0000000000007941 */ /* 0x000fea0003800000 */
.L_x_1336:
        /* <DEDUP_REMOVED lines=14> */
.L_x_1339:
[----:B------:R-:W-:Y:S05]  /*9060*/  BSYNC B0 ;  /* 0x0000000000007941 */ /* 0x000fea0003800000 */
.L_x_1338:
        /* <DEDUP_REMOVED lines=14> */
.L_x_1341:
[----:B------:R-:W-:Y:S05]  /*9150*/  BSYNC B0 ;  /* 0x0000000000007941 */ /* 0x000fea0003800000 */
.L_x_1340:
        /* <DEDUP_REMOVED lines=26> */
.L_x_1343:
[----:B------:R-:W-:Y:S05]  /*9300*/  BSYNC B0 ;  /* 0x0000000000007941 */ /* 0x000fea0003800000 */
.L_x_1342:
        /* <DEDUP_REMOVED lines=14> */
.L_x_1345:
[----:B------:R-:W-:Y:S05]  /*93f0*/  BSYNC B0 ;  /* 0x0000000000007941 */ /* 0x000fea0003800000 */
.L_x_1344:
        /* <DEDUP_REMOVED lines=14> */
.L_x_1347:
[----:B------:R-:W-:Y:S05]  /*94e0*/  BSYNC B0 ;  /* 0x0000000000007941 */ /* 0x000fea0003800000 */
.L_x_1346:
        /* <DEDUP_REMOVED lines=13> */
.L_x_1331:
[----:B------:R-:W-:Y:S05]  /*95c0*/  BSYNC B1 ;  /* 0x0000000000017941 */ /* 0x000fea0003800000 */
.L_x_1282:
[----:B------:R-:W-:Y:S02]  /*95d0*/  ULDC UR6, c[0x0][0xc] ;  /* 0x0000030000067ab9 */ /* 0x000fe40000000800 */
[----:B------:R-:W-:-:S04]  /*95e0*/  UIADD3 UR33, UR6, UR33, URZ ;  /* 0x0000002106217290 */ /* 0x000fc8000fffe03f */
[----:B------:R-:W-:-:S06]  /*95f0*/  UISETP.GE.AND UP0, UPT, UR33, UR60, UPT ;  /* 0x0000003c2100728c */ /* 0x000fcc000bf06270 */
[----:B------:R-:W-:-:S13]  /*9600*/  PLOP3.LUT P0, PT, PT, PT, UP0, 0x80, 0x0 ;  /* 0x000000000000781c */ /* 0x000fda0003f0f008 */
[----:B------:R-:W-:Y:S05]  /*9610*/  @P0 BRA `(.L_x_1348) ;  /* 0x0000000000040947 */ /* 0x000fea0003800000 */
[----:B------:R-:W-:Y:S05]  /*9620*/  BRA `(.L_x_1349) ;  /* 0xffffff7000dc7947 */ /* 0x000fea000383ffff */
.L_x_1348:
[----:B------:R-:W-:Y:S05]  /*9630*/  EXIT ;  /* 0x000000000000794d */ /* 0x000fea0003800000 */
.L_x_1350:
        /* <DEDUP_REMOVED lines=12> */
.L_x_2479:


//--------------------- .text._ZN5flash44flash_bwd_dq_dk_dv_loop_seqk_parallel_kernelI23Flash_bwd_kernel_traitsILi64ELi64ELi128ELi8ELi2ELi4ELi4ELb1ELb0EN7cutlass6half_tE19Flash_kernel_traitsILi64ELi64ELi128ELi8ES3_EELb1ELb0ELb1ELb0ELb0ELb1ELb0EEEvNS_16Flash_bwd_paramsE --------------------------
	.section	.text._ZN5flash44flash_bwd_dq_dk_dv_loop_seqk_parallel_kernelI23Flash_bwd_kernel_traitsILi64ELi64ELi128ELi8ELi2ELi4ELi4ELb1ELb0EN7cutlass6half_tE19Flash_kernel_traitsILi64ELi64ELi128ELi8ES3_EELb1ELb0ELb1ELb0ELb0ELb1ELb0EEEvNS_16Flash_bwd_paramsE,"ax",@progbits
	.align	128
        .global         _ZN5flash44flash_bwd_dq_dk_dv_loop_seqk_parallel_kernelI23Flash_bwd_kernel_traitsILi64ELi64ELi128ELi8ELi2ELi4ELi4ELb1ELb0EN7cutlass6half_tE19Flash_kernel_traitsILi64ELi64ELi128ELi8ES3_EELb1ELb0ELb1ELb0ELb0ELb1ELb0EEEvNS_16Flash_bwd_paramsE
        .type           _ZN5flash44flash_bwd_dq_dk_dv_loop_seqk_parallel_kernelI23Flash_bwd_kernel_traitsILi64ELi64ELi128ELi8ELi2ELi4ELi4ELb1ELb0EN7cutlass6half_tE19Flash_kernel_traitsILi64ELi64ELi128ELi8ES3_EELb1ELb0ELb1ELb0ELb0ELb1ELb0EEEvNS_16Flash_bwd_paramsE,@function
        .size           _ZN5flash44flash_bwd_dq_dk_dv_loop_seqk_parallel_kernelI23Flash_bwd_kernel_traitsILi64ELi64ELi128ELi8ELi2ELi4ELi4ELb1ELb0EN7cutlass6half_tE19Flash_kernel_traitsILi64ELi64ELi128ELi8ES3_EELb1ELb0ELb1ELb0ELb0ELb1ELb0EEEvNS_16Flash_bwd_paramsE,(.L_x_2480 - _ZN5flash44flash_bwd_dq_dk_dv_loop_seqk_parallel_kernelI23Flash_bwd_kernel_traitsILi64ELi64ELi128ELi8ELi2ELi4ELi4ELb1ELb0EN7cutlass6half_tE19Flash_kernel_traitsILi64ELi64ELi128ELi8ES3_EELb1ELb0ELb1ELb0ELb0ELb1ELb0EEEvNS_16Flash_bwd_paramsE)
        .other          _ZN5flash44flash_bwd_dq_dk_dv_loop_seqk_parallel_kernelI23Flash_bwd_kernel_traitsILi64ELi64ELi128ELi8ELi2ELi4ELi4ELb1ELb0EN7cutlass6half_tE19Flash_kernel_traitsILi64ELi64ELi128ELi8ES3_EELb1ELb0ELb1ELb0ELb0ELb1ELb0EEEvNS_16Flash_bwd_paramsE,@"STO_CUDA_ENTRY STV_DEFAULT"
_ZN5flash44flash_bwd_dq_dk_dv_loop_seqk_parallel_kernelI23Flash_bwd_kernel_traitsILi64ELi64ELi128ELi8ELi2ELi4ELi4ELb1ELb0EN7cutlass6half_tE19Flash_kernel_traitsILi64ELi64ELi128ELi8ES3_EELb1ELb0ELb1ELb0ELb0ELb1ELb0EEEvNS_16Flash_bwd_paramsE:
.text._ZN5flash44flash_bwd_dq_dk_dv_loop_seqk_parallel_kernelI23Flash_bwd_kernel_traitsILi64ELi64ELi128ELi8ELi2ELi4ELi4ELb1ELb0EN7cutlass6half_tE19Flash_kernel_traitsILi64ELi64ELi128ELi8ES3_EELb1ELb0ELb1ELb0ELb0ELb1ELb0EEEvNS_16Flash_bwd_paramsE:
        /* <DEDUP_REMOVED lines=20> */
[----:B------:R-:W-:Y:S02]  /*0140*/  LEA.HI R8, R191, R10, RZ, 0x2 ;  /* 0x0000000abf087211 */ /* 0x000fe400078f10ff */
[----:B--2---:R-:W-:Y:S02]  /*0150*/  LEA R173, R173, R0, 0x18 ;  /* 0x00000000adad7211 */ /* 0x004fe400078ec0ff */
[--C-:B------:R-:W-:Y:S02]  /*0160*/  SHF.R.S32.HI R3, RZ, 0x5, R180.reuse ;  /* 0x00000005ff037819 */ /* 0x100fe400000114b4 */
[----:B------:R-:W-:Y:S01]  /*0170*/  SHF.R.S32.HI R0, RZ, 0x1f, R180 ;  /* 0x0000001fff007819 */ /* 0x000fe200000114b4 */
[----:B------:R-:W-:Y:S01]  /*0180*/  VIADD R172, R173, 0xa000 ;  /* 0x0000a000adac7836 */ /* 0x000fe20000000000 */
[-C--:B------:R-:W-:Y:S01]  /*0190*/  LEA.HI R9, R191, R10.reuse, RZ, 0x3 ;  /* 0x0000000abf097211 */ /* 0x080fe200078f18ff */
[----:B------:R-:W-:Y:S01]  /*01a0*/  VIADD R169, R173, 0x6000 ;  /* 0x00006000ada97836 */ /* 0x000fe20000000000 */
[----:B------:R-:W-:-:S02]  /*01b0*/  LEA.HI R174, R191, R10, RZ, 0x4 ;  /* 0x0000000abfae7211 */ /* 0x000fc400078f20ff */
[----:B------:R-:W-:Y:S02]  /*01c0*/  LOP3.LUT R5, R8, 0x7ffffffc, RZ, 0xc0, !PT ;  /* 0x7ffffffc08057812 */ /* 0x000fe400078ec0ff */
[--C-:B------:R-:W-:Y:S02]  /*01d0*/  SHF.R.S32.HI R11, RZ, 0x2, R8.reuse ;  /* 0x00000002ff0b7819 */ /* 0x100fe40000011408 */
[----:B------:R-:W-:Y:S01]  /*01e0*/  LOP3.LUT R4, R180, 0xffffffe0, RZ, 0xc0, !PT ;  /* 0xffffffe0b4047812 */ /* 0x000fe200078ec0ff */
[----:B------:R-:W-:Y:S01]  /*01f0*/  IMAD.IADD R5, R10, 0x1, -R5 ;  /* 0x000000010a057824 */ /* 0x000fe200078e0a05 */
[----:B------:R-:W-:Y:S02]  /*0200*/  SHF.R.S32.HI R8, RZ, 0x1f, R8 ;  /* 0x0000001fff087819 */ /* 0x000fe40000011408 */
[-C--:B------:R-:W-:Y:S01]  /*0210*/  LEA.HI R180, R180, R3.reuse, RZ, 0x1 ;  /* 0x00000003b4b47211 */ /* 0x080fe200078f08ff */
[----:B------:R-:W-:Y:S01]  /*0220*/  IMAD.IADD R4, R10, 0x1, -R4 ;  /* 0x000000010a047824 */ /* 0x000fe200078e0a04 */
[----:B------:R-:W-:Y:S01]  /*0230*/  LEA.HI R0, R0, R3, RZ, 0x2 ;  /* 0x0000000300007211 */ /* 0x000fe200078f10ff */
[----:B------:R-:W-:Y:S01]  /*0240*/  IMAD.SHL.U32 R5, R5, 0x2, RZ ;  /* 0x0000000205057824 */ /* 0x000fe200078e00ff */
[----:B------:R-:W-:-:S02]  /*0250*/  LOP3.LUT R2, R9, 0xfffffff8, RZ, 0xc0, !PT ;  /* 0xfffffff809027812 */ /* 0x000fc400078ec0ff */
[----:B------:R-:W-:Y:S02]  /*0260*/  LOP3.LUT R6, R174, 0xfffffff0, RZ, 0xc0, !PT ;  /* 0xfffffff0ae067812 */ /* 0x000fe400078ec0ff */
[----:B------:R-:W-:Y:S01]  /*0270*/  SHF.R.S32.HI R7, RZ, 0x4, R174 ;  /* 0x00000004ff077819 */ /* 0x000fe200000114ae */
[----:B------:R-:W-:Y:S01]  /*0280*/  IMAD.IADD R2, R10, 0x1, -R2 ;  /* 0x000000010a027824 */ /* 0x000fe200078e0a02 */
[----:B------:R-:W-:Y:S02]  /*0290*/  LEA.HI R8, R8, R11, RZ, 0x3 ;  /* 0x0000000b08087211 */ /* 0x000fe400078f18ff */
[----:B------:R-:W-:Y:S01]  /*02a0*/  SHF.R.S32.HI R182, RZ, 0x3, R9 ;  /* 0x00000003ffb67819 */ /* 0x000fe20000011409 */
[----:B------:R-:W-:Y:S01]  /*02b0*/  IMAD.SHL.U32 R184, R2, 0x8, RZ ;  /* 0x0000000802b87824 */ /* 0x000fe200078e00ff */
[----:B------:R-:W-:Y:S02]  /*02c0*/  LOP3.LUT R180, R180, 0xfffffffe, RZ, 0xc0, !PT ;  /* 0xfffffffeb4b47812 */ /* 0x000fe400078ec0ff */
[----:B------:R-:W-:-:S02]  /*02d0*/  LOP3.LUT R0, R0, 0xfffffffc, RZ, 0xc0, !PT ;  /* 0xfffffffc00007812 */ /* 0x000fc400078ec0ff */
[-C--:B------:R-:W-:Y:S01]  /*02e0*/  LEA.HI R181, R191, R10.reuse, RZ, 0x6 ;  /* 0x0000000abfb57211 */ /* 0x080fe200078f30ff */
[----:B------:R-:W-:Y:S01]  /*02f0*/  IMAD.IADD R180, R3, 0x1, -R180 ;  /* 0x0000000103b47824 */ /* 0x000fe200078e0ab4 */
[----:B------:R-:W-:Y:S01]  /*0300*/  LEA.HI R191, R191, R10, RZ, 0x7 ;  /* 0x0000000abfbf7211 */ /* 0x000fe200078f38ff */
[----:B------:R-:W-:Y:S01]  /*0310*/  IMAD.IADD R10, R10, 0x1, -R6 ;  /* 0x000000010a0a7824 */ /* 0x000fe200078e0a06 */
[----:B------:R-:W-:Y:S01]  /*0320*/  LEA.HI R174, R174, R7, RZ, 0x1 ;  /* 0x00000007aeae7211 */ /* 0x000fe200078f08ff */
[----:B------:R-:W-:Y:S01]  /*0330*/  IMAD.SHL.U32 R6, R182, 0x40, RZ ;  /* 0x00000040b6067824 */ /* 0x000fe200078e00ff */
[----:B------:R-:W-:Y:S01]  /*0340*/  LOP3.LUT R8, R8, 0xfffffff8, RZ, 0xc0, !PT ;  /* 0xfffffff808087812 */ /* 0x000fe200078ec0ff */
[----:B------:R-:W-:Y:S01]  /*0350*/  IMAD.IADD R0, R3, 0x1, -R0 ;  /* 0x0000000103007824 */ /* 0x000fe200078e0a00 */
[----:B------:R-:W-:Y:S02]  /*0360*/  SHF.R.S32.HI R3, RZ, 0x1f, R4 ;  /* 0x0000001fff037819 */ /* 0x000fe40000011404 */
[----:B------:R-:W-:Y:S01]  /*0370*/  LOP3.LUT R174, R174, 0xfffffffe, RZ, 0xc0, !PT ;  /* 0xfffffffeaeae7812 */ /* 0x000fe200078ec0ff */
[----:B------:R-:W-:Y:S01]  /*0380*/  IMAD.IADD R8, R11, 0x1, -R8 ;  /* 0x000000010b087824 */ /* 0x000fe200078e0a08 */
[----:B------:R-:W-:Y:S01]  /*0390*/  LOP3.LUT P4, RZ, R2, 0x2, RZ, 0xc0, !PT ;  /* 0x0000000202ff7812 */ /* 0x000fe2000788c0ff */
[----:B------:R-:W-:Y:S01]  /*03a0*/  IMAD.SHL.U32 R171, R0, 0x10, RZ ;  /* 0x0000001000ab7824 */ /* 0x000fe200078e00ff */
[C---:B------:R-:W-:Y:S01]  /*03b0*/  LOP3.LUT P3, RZ, R2.reuse, 0x4, RZ, 0xc0, !PT ;  /* 0x0000000402ff7812 */ /* 0x040fe2000786c0ff */
[----:B------:R-:W-:Y:S01]  /*03c0*/  IMAD.SHL.U32 R2, R2, 0x40, RZ ;  /* 0x0000004002027824 */ /* 0x000fe200078e00ff */
[----:B------:R-:W-:Y:S01]  /*03d0*/  LOP3.LUT R6, R6, 0x1c0, RZ, 0xc0, !PT ;  /* 0x000001c006067812 */ /* 0x000fe200078ec0ff */
[----:B------:R-:W-:Y:S01]  /*03e0*/  IMAD.IADD R174, R7, 0x1, -R174 ;  /* 0x0000000107ae7824 */ /* 0x000fe200078e0aae */
[----:B------:R-:W-:-:S02]  /*03f0*/  LEA.HI R3, R3, R4, RZ, 0x2 ;  /* 0x0000000403037211 */ /* 0x000fc400078f10ff */
[----:B------:R-:W-:Y:S01]  /*0400*/  SHF.R.S32.HI R4, RZ, 0x1f, R10 ;  /* 0x0000001fff047819 */ /* 0x000fe2000001140a */
[----:B------:R-:W-:Y:S01]  /*0410*/  IMAD.SHL.U32 R177, R174, 0x10, RZ ;  /* 0x00000010aeb17824 */ /* 0x000fe200078e00ff */
[----:B------:R-:W-:Y:S02]  /*0420*/  SHF.R.U32.HI R188, RZ, 0x3, R6 ;  /* 0x00000003ffbc7819 */ /* 0x000fe40000011606 */
[----:B------:R-:W-:Y:S02]  /*0430*/  LOP3.LUT R7, R8, 0x1, RZ, 0xc0, !PT ;  /* 0x0000000108077812 */ /* 0x000fe400078ec0ff */
[----:B------:R-:W-:Y:S02]  /*0440*/  LOP3.LUT R6, R6, 0x38, R184, 0xf8, !PT ;  /* 0x0000003806067812 */ /* 0x000fe400078ef8b8 */
[----:B------:R-:W-:Y:S02]  /*0450*/  LOP3.LUT R2, R2, 0x1c0, RZ, 0xc0, !PT ;  /* 0x000001c002027812 */ /* 0x000fe400078ec0ff */
[----:B------:R-:W-:-:S02]  /*0460*/  LEA.HI R4, R4, R10, RZ, 0x3 ;  /* 0x0000000a04047211 */ /* 0x000fc400078f18ff */
[----:B------:R-:W-:Y:S01]  /*0470*/  ISETP.NE.U32.AND P0, PT, R7, 0x1, PT ;  /* 0x000000010700780c */ /* 0x000fe20003f05070 */
[----:B------:R-:W-:Y:S01]  /*0480*/  IMAD.SHL.U32 R7, R174, 0x200, RZ ;  /* 0x00000200ae077824 */ /* 0x000fe200078e00ff */
[----:B------:R-:W-:Y:S01]  /*0490*/  LOP3.LUT R188, R6, R188, RZ, 0x3c, !PT ;  /* 0x000000bc06bc7212 */ /* 0x000fe200078e3cff */
[----:B------:R-:W-:Y:S01]  /*04a0*/  IMAD.SHL.U32 R174, R174, 0x8, RZ ;  /* 0x00000008aeae7824 */ /* 0x000fe200078e00ff */
[----:B------:R-:W-:Y:S02]  /*04b0*/  LOP3.LUT R171, R2, 0x30, R171, 0xf8, !PT ;  /* 0x0000003002ab7812 */ /* 0x000fe400078ef8ab */
[C---:B------:R-:W-:Y:S01]  /*04c0*/  LOP3.LUT R6, R4.reuse, 0xfffffff8, RZ, 0xc0, !PT ;  /* 0xfffffff804067812 */ /* 0x040fe200078ec0ff */
[----:B------:R-:W-:Y:S01]  /*04d0*/  IMAD.SHL.U32 R4, R4, 0x40, RZ ;  /* 0x0000004004047824 */ /* 0x000fe200078e00ff */
[----:B------:R-:W-:Y:S02]  /*04e0*/  SHF.R.S32.HI R191, RZ, 0x7, R191 ;  /* 0x00000007ffbf7819 */ /* 0x000fe400000114bf */
[----:B------:R-:W-:Y:S01]  /*04f0*/  LOP3.LUT R165, R2, 0x8, R9, 0xf8, !PT ;  /* 0x0000000802a57812 */ /* 0x000fe200078ef809 */
[----:B------:R-:W-:Y:S01]  /*0500*/  IMAD.IADD R6, R10, 0x1, -R6 ;  /* 0x000000010a067824 */ /* 0x000fe200078e0a06 */
[C---:B------:R-:W-:Y:S01]  /*0510*/  R2P PR, R8.reuse, 0x6 ;  /* 0x0000000608007804 */ /* 0x040fe20000000000 */
[----:B------:R-:W-:Y:S01]  /*0520*/  IMAD.SHL.U32 R8, R8, 0x40, RZ ;  /* 0x0000004008087824 */ /* 0x000fe200078e00ff */
[----:B------:R-:W-:Y:S01]  /*0530*/  SHF.R.S32.HI R181, RZ, 0x6, R181 ;  /* 0x00000006ffb57819 */ /* 0x000fe200000114b5 */
[----:B------:R-:W-:Y:S01]  /*0540*/  IMAD.SHL.U32 R190, R191, 0x8, RZ ;  /* 0x00000008bfbe7824 */ /* 0x000fe200078e00ff */
[----:B------:R-:W-:Y:S01]  /*0550*/  SHF.R.U32.HI R2, RZ, 0x3, R2 ;  /* 0x00000003ff027819 */ /* 0x000fe20000011602 */
[----:B------:R-:W-:Y:S01]  /*0560*/  IMAD.SHL.U32 R6, R6, 0x40, RZ ;  /* 0x0000004006067824 */ /* 0x000fe200078e00ff */
[----:B------:R-:W-:Y:S01]  /*0570*/  LOP3.LUT R171, R171, 0x8, R9, 0xf8, !PT ;  /* 0x00000008abab7812 */ /* 0x000fe200078ef809 */
[----:B------:R-:W-:Y:S01]  /*0580*/  IMAD R9, R181, 0x800, R7 ;  /* 0x00000800b5097824 */ /* 0x000fe200078e0207 */
[----:B------:R-:W-:Y:S01]  /*0590*/  LOP3.LUT R165, R165, R2, RZ, 0x3c, !PT ;  /* 0x00000002a5a57212 */ /* 0x000fe200078e3cff */
[--C-:B------:R-:W-:Y:S01]  /*05a0*/  IMAD R191, R191, 0x1000, R5.reuse ;  /* 0x00001000bfbf7824 */ /* 0x100fe200078e0205 */
[----:B------:R-:W-:Y:S01]  /*05b0*/  LOP3.LUT R171, R7, R171, R2, 0xf6, !PT ;  /* 0x000000ab07ab7212 */ /* 0x000fe200078ef602 */
[----:B------:R-:W-:Y:S01]  /*05c0*/  IMAD.SHL.U32 R2, R181, 0x20, RZ ;  /* 0x00000020b5027824 */ /* 0x000fe200078e00ff */
[----:B------:R-:W-:Y:S01]  /*05d0*/  LOP3.LUT R8, R8, 0x1c0, RZ, 0xc0, !PT ;  /* 0x000001c008087812 */ /* 0x000fe200078ec0ff */
[----:B------:R-:W-:Y:S01]  /*05e0*/  IMAD R5, R0, 0x400, R5 ;  /* 0x0000040000057824 */ /* 0x000fe200078e0205 */
[----:B------:R-:W-:Y:S01]  /*05f0*/  LOP3.LUT R190, R190, 0x8, RZ, 0xc0, !PT ;  /* 0x00000008bebe7812 */ /* 0x000fe200078ec0ff */
[----:B------:R-:W-:Y:S01]  /*0600*/  IMAD R191, R180, 0x400, R191 ;  /* 0x00000400b4bf7824 */ /* 0x000fe200078e02bf */
[----:B------:R-:W-:Y:S01]  /*0610*/  SHF.R.U32.HI R7, RZ, 0x3, R8 ;  /* 0x00000003ff077819 */ /* 0x000fe20000011608 */
[----:B------:R-:W-:Y:S01]  /*0620*/  IMAD.IADD R165, R9, 0x1, R165 ;  /* 0x0000000109a57824 */ /* 0x000fe200078e02a5 */
[----:B------:R-:W-:Y:S01]  /*0630*/  LOP3.LUT R2, R8, 0x20, R2, 0xf8, !PT ;  /* 0x0000002008027812 */ /* 0x000fe200078ef802 */
[----:B------:R-:W-:Y:S01]  /*0640*/  IMAD R188, R181, 0x200, R188 ;  /* 0x00000200b5bc7824 */ /* 0x000fe200078e02bc */
[----:B------:R-:W-:Y:S01]  /*0650*/  LOP3.LUT R6, R6, 0x1c0, RZ, 0xc0, !PT ;  /* 0x000001c006067812 */ /* 0x000fe200078ec0ff */
[----:B------:R-:W-:Y:S01]  /*0660*/  IMAD R165, R165, 0x2, R173 ;  /* 0x00000002a5a57824 */ /* 0x000fe200078e02ad */
[----:B------:R-:W-:Y:S01]  /*0670*/  LOP3.LUT R177, R190, 0x10, R177, 0xf8, !PT ;  /* 0x00000010beb17812 */ /* 0x000fe200078ef8b1 */
[----:B------:R-:W-:Y:S01]  /*0680*/  IMAD R171, R171, 0x2, R173 ;  /* 0x00000002abab7824 */ /* 0x000fe200078e02ad */
[----:B------:R-:W-:-:S02]  /*0690*/  LOP3.LUT R190, R7, R8, R190, 0x1e, !PT ;  /* 0x0000000807be7212 */ /* 0x000fc400078e1ebe */
[----:B------:R-:W-:Y:S02]  /*06a0*/  LOP3.LUT R7, R2, R7, RZ, 0x3c, !PT ;  /* 0x0000000702077212 */ /* 0x000fe400078e3cff */
[----:B------:R-:W-:Y:S01]  /*06b0*/  LOP3.LUT R4, R4, 0xfffffe00, RZ, 0xc0, !PT ;  /* 0xfffffe0004047812 */ /* 0x000fe200078ec0ff */
[----:B------:R-:W-:Y:S01]  /*06c0*/  IMAD.IADD R190, R5, 0x1, R190 ;  /* 0x0000000105be7824 */ /* 0x000fe200078e02be */
[----:B------:R-:W-:Y:S01]  /*06d0*/  LOP3.LUT R174, R6, 0x8, R174, 0xf8, !PT ;  /* 0x0000000806ae7812 */ /* 0x000fe200078ef8ae */
[----:B------:R-:W-:Y:S01]  /*06e0*/  IMAD.IADD R191, R7, 0x1, R191 ;  /* 0x0000000107bf7824 */ /* 0x000fe200078e02bf */
[----:B------:R-:W-:Y:S01]  /*06f0*/  SHF.R.U32.HI R2, RZ, 0x3, R6 ;  /* 0x00000003ff027819 */ /* 0x000fe20000011606 */
[----:B------:R-:W-:Y:S01]  /*0700*/  IMAD R0, R0, 0x400, R4 ;  /* 0x0000040000007824 */ /* 0x000fe200078e0204 */
[----:B------:R-:W-:Y:S01]  /*0710*/  SHF.R.S32.HI R187, RZ, 0x2, R3 ;  /* 0x00000002ffbb7819 */ /* 0x000fe20000011403 */
[----:B------:R-:W-:Y:S01]  /*0720*/  IMAD R190, R190, 0x2, R169 ;  /* 0x00000002bebe7824 */ /* 0x000fe200078e02a9 */
[----:B------:R-:W-:Y:S01]  /*0730*/  LOP3.LUT R174, R174, R2, RZ, 0x3c, !PT ;  /* 0x00000002aeae7212 */ /* 0x000fe200078e3cff */
[----:B------:R-:W-:Y:S01]  /*0740*/  IMAD R191, R191, 0x2, R173 ;  /* 0x00000002bfbf7824 */ /* 0x000fe200078e02ad */
[----:B------:R-:W-:Y:S01]  /*0750*/  LOP3.LUT R177, R2, R177, R6, 0x1e, !PT ;  /* 0x000000b102b17212 */ /* 0x000fe200078e1e06 */
[----:B------:R-:W-:Y:S01]  /*0760*/  IMAD R2, R180, 0x400, R4 ;  /* 0x00000400b4027824 */ /* 0x000fe200078e0204 */
[----:B------:R-:W-:Y:S01]  /*0770*/  SEL R195, R195, 0x10, !P0 ;  /* 0x00000010c3c37807 */ /* 0x000fe20004000000 */
[----:B------:R-:W-:Y:S01]  /*0780*/  IMAD.IADD R0, R174, 0x1, R0 ;  /* 0x00000001ae007824 */ /* 0x000fe200078e0200 */
[----:B------:R-:W-:Y:S01]  /*0790*/  LOP3.LUT R177, R177, R4, RZ, 0xfc, !PT ;  /* 0x00000004b1b17212 */ /* 0x000fe200078efcff */
[----:B------:R-:W-:Y:S01]  /*07a0*/  IMAD.IADD R174, R2, 0x1, R174 ;  /* 0x0000000102ae7824 */ /* 0x000fe200078e02ae */
[----:B------:R-:W-:Y:S01]  /*07b0*/  SEL R2, R206, 0xffffffe0, !P4 ;  /* 0xffffffe0ce027807 */ /* 0x000fe20006000000 */
[----:B------:R-:W-:Y:S01]  /*07c0*/  IMAD R172, R0, 0x2, R172 ;  /* 0x0000000200ac7824 */ /* 0x000fe200078e02ac */
[----:B------:R-:W-:Y:S01]  /*07d0*/  SEL R206, R206, 0xffffffe0, !P1 ;  /* 0xffffffe0cece7807 */ /* 0x000fe20004800000 */
[----:B------:R-:W-:-:S02]  /*07e0*/  IMAD.MOV.U32 R0, RZ, RZ, 0x40 ;  /* 0x00000040ff007424 */ /* 0x000fc400078e00ff */
[----:B------:R-:W-:Y:S02]  /*07f0*/  VIADD R192, R190, 0x40 ;  /* 0x00000040bec07836 */ /* 0x000fe40000000000 */
[----:B------:R-:W-:Y:S01]  /*0800*/  IMAD.SHL.U32 R170, R177, 0x2, RZ ;  /* 0x00000002b1aa7824 */ /* 0x000fe200078e00ff */
[----:B------:R-:W-:Y:S01]  /*0810*/  SEL R3, R0, 0xffffffc0, !P3 ;  /* 0xffffffc000037807 */ /* 0x000fe20005800000 */
[----:B------:R-:W-:Y:S02]  /*0820*/  IMAD.IADD R196, R191, 0x1, R206 ;  /* 0x00000001bfc47824 */ /* 0x000fe400078e02ce */
[----:B------:R-:W-:Y:S02]  /*0830*/  @P2 VIADD R192, R190, 0xffffffc0 ;  /* 0xffffffc0bec02836 */ /* 0x000fe40000000000 */
[--C-:B------:R-:W-:Y:S02]  /*0840*/  IMAD.IADD R3, R3, 0x1, R165.reuse ;  /* 0x0000000103037824 */ /* 0x100fe400078e02a5 */
[----:B------:R-:W-:-:S02]  /*0850*/  IMAD.IADD R164, R2, 0x1, R165 ;  /* 0x0000000102a47824 */ /* 0x000fc400078e02a5 */
[----:B------:R-:W-:Y:S02]  /*0860*/  VIADD R193, R190, 0x420 ;  /* 0x00000420bec17836 */ /* 0x000fe40000000000 */
[----:B------:R-:W-:Y:S02]  /*0870*/  IMAD.IADD R197, R191, 0x1, R195 ;  /* 0x00000001bfc57824 */ /* 0x000fe400078e02c3 */
[----:B------:R-:W-:Y:S02]  /*0880*/  IMAD.IADD R194, R206, 0x1, R190 ;  /* 0x00000001cec27824 */ /* 0x000fe400078e02be */
[----:B------:R-:W-:Y:S01]  /*0890*/  IMAD.IADD R169, R169, 0x1, R170 ;  /* 0x00000001a9a97824 */ /* 0x000fe200078e02aa */
[----:B------:R-:W-:Y:S01]  /*08a0*/  IADD3 R170, R170, 0x4000, R173 ;  /* 0x00004000aaaa7810 */ /* 0x000fe20007ffe0ad */
[----:B------:R-:W-:Y:S02]  /*08b0*/  IMAD R187, R180, 0x10, R187 ;  /* 0x00000010b4bb7824 */ /* 0x000fe400078e02bb */
[----:B------:R-:W-:-:S02]  /*08c0*/  IMAD.IADD R2, R2, 0x1, R3 ;  /* 0x0000000102027824 */ /* 0x000fc400078e0203 */
[----:B------:R-:W-:Y:S02]  /*08d0*/  @P1 VIADD R193, R190, 0x3e0 ;  /* 0x000003e0bec11836 */ /* 0x000fe40000000000 */
[----:B------:R-:W-:Y:S02]  /*08e0*/  IMAD.IADD R195, R195, 0x1, R196 ;  /* 0x00000001c3c37824 */ /* 0x000fe400078e02c4 */
[----:B---34-:R-:W-:-:S07]  /*08f0*/  IMAD.IADD R206, R206, 0x1, R192 ;  /* 0x00000001cece7824 */ /* 0x018fce00078e02c0 */
.L_x_1397:
[----:B-1----:R-:W1:Y:S01]  /*0900*/  LDC.64 R6, c[0x0][0x2f0] ;  /* 0x0000bc00ff067b82 */ /* 0x002e620000000a00 */
[C---:B--2---:R-:W-:Y:S01]  /*0910*/  IMAD.SHL.U32 R8, R186.reuse, 0x4, RZ ;  /* 0x00000004ba087824 */ /* 0x044fe200078e00ff */
[----:B----4-:R-:W-:Y:S01]  /*0920*/  SHF.R.S32.HI R14, RZ, 0x1f, R186 ;  /* 0x0000001fff0e7819 */ /* 0x010fe200000114ba */
        /* <DEDUP_REMOVED lines=44> */
.L_x_1351:
[----:B------:R-:W-:Y:S01]  /*0bf0*/  IMAD.SHL.U32 R204, R189, 0x80, RZ ;  /* 0x00000080bdcc7824 */ /* 0x000fe200078e00ff */
[----:B-----5:R-:W-:-:S04]  /*0c00*/  @!P2 IADD3 R225, R0, R4, -R226 ;  /* 0x0000000400e1a210 */ /* 0x020fc80007ffe8e2 */
[----:B------:R-:W-:-:S13]  /*0c10*/  ISETP.GT.AND P0, PT, R225, R204, PT ;  /* 0x000000cce100720c */ /* 0x000fda0003f04270 */
[----:B------:R-:W-:Y:S05]  /*0c20*/  @!P0 BRA `(.L_x_1352) ;  /* 0x0000007c008c8947 */ /* 0x000fea0003800000 */
[----:B------:R-:W3:Y:S01]  /*0c30*/  LDC R6, c[0x0][0x278] ;  /* 0x00009e00ff067b82 */ /* 0x000ee20000000800 */
[----:B------:R-:W-:Y:S01]  /*0c40*/  IABS R0, R183 ;  /* 0x000000b700007213 */ /* 0x000fe20000000000 */
[----:B-1----:R-:W-:Y:S01]  /*0c50*/  VIADD R10, R227, 0x3f ;  /* 0x0000003fe30a7836 */ /* 0x002fe20000000000 */
[----:B------:R-:W-:Y:S01]  /*0c60*/  ISETP.NE.AND P0, PT, R228, -0x1, PT ;  /* 0xffffffffe400780c */ /* 0x000fe20003f05270 */
[----:B------:R-:W1:Y:S01]  /*0c70*/  S2R R24, SR_CTAID.X ;  /* 0x0000000000187919 */ /* 0x000e620000002500 */
[----:B------:R-:W-:Y:S02]  /*0c80*/  ISETP.NE.AND P1, PT, R13, -0x1, PT ;  /* 0xffffffff0d00780c */ /* 0x000fe40003f25270 */
[----:B------:R-:W-:Y:S01]  /*0c90*/  SHF.L.U32 R34, R186, 0x7, RZ ;  /* 0x00000007ba227819 */ /* 0x000fe200000006ff */
[----:B------:R-:W4:Y:S03]  /*0ca0*/  LDC.64 R4, c[0x0][0x228] ;  /* 0x00008a00ff047b82 */ /* 0x000f260000000a00 */
[----:B------:R-:W-:-:S05]  /*0cb0*/  SEL R34, R34, RZ, P5 ;  /* 0x000000ff22227207 */ /* 0x000fca0002800000 */
[----:B------:R-:W5:Y:S01]  /*0cc0*/  LDC R15, c[0x0][0x394] ;  /* 0x0000e500ff0f7b82 */ /* 0x000f620000000800 */
[----:B------:R-:W-:Y:S01]  /*0cd0*/  @P0 IMAD.IADD R32, R226, 0x1, R228 ;  /* 0x00000001e2200824 */ /* 0x000fe200078e02e4 */
[----:B---3--:R-:W-:-:S06]  /*0ce0*/  IABS R7, R6 ;  /* 0x0000000600077213 */ /* 0x008fcc0000000000 */
[----:B------:R-:W3:Y:S01]  /*0cf0*/  LDC.64 R18, c[0x0][0x240] ;  /* 0x00009000ff127b82 */ /* 0x000ee20000000a00 */
[----:B--2---:R-:W2:Y:S01]  /*0d00*/  I2F.RP R8, R7 ;  /* 0x0000000700087306 */ /* 0x004ea20000209400 */
[----:B----4-:R-:W-:-:S06]  /*0d10*/  IMAD R29, R14, R4, RZ ;  /* 0x000000040e1d7224 */ /* 0x010fcc00078e02ff */
[----:B------:R-:W4:Y:S01]  /*0d20*/  LDC R12, c[0x0][0x2d4] ;  /* 0x0000b500ff0c7b82 */ /* 0x000f220000000800 */
[----:B------:R-:W-:-:S04]  /*0d30*/  IMAD.WIDE.U32 R30, R186, R4, RZ ;  /* 0x00000004ba1e7225 */ /* 0x000fc800078e00ff */
[----:B------:R-:W-:-:S03]  /*0d40*/  IMAD R29, R186, R5, R29 ;  /* 0x00000005ba1d7224 */ /* 0x000fc600078e021d */
[----:B------:R-:W1:Y:S01]  /*0d50*/  LDC.U8 R4, c[0x0][0x3d8] ;  /* 0x0000f600ff047b82 */ /* 0x000e620000000000 */
[----:B--2---:R-:W2:Y:S01]  /*0d60*/  MUFU.RCP R8, R8 ;  /* 0x0000000800087308 */ /* 0x004ea20000001000 */
[----:B------:R-:W-:-:S06]  /*0d70*/  IADD3 R29, R31, R29, RZ ;  /* 0x0000001d1f1d7210 */ /* 0x000fcc0007ffe0ff */
[----:B------:R-:W3:Y:S08]  /*0d80*/  LDC R211, c[0x0][0x2dc] ;  /* 0x0000b700ffd37b82 */ /* 0x000ef00000000800 */
[----:B------:R-:W3:Y:S01]  /*0d90*/  @P0 LDC.64 R16, c[0x0][0x250] ;  /* 0x00009400ff100b82 */ /* 0x000ee20000000a00 */
[----:B----4-:R-:W-:Y:S01]  /*0da0*/  SHF.R.S32.HI R5, RZ, 0x1f, R12 ;  /* 0x0000001fff057819 */ /* 0x010fe2000001140c */
[----:B------:R-:W-:Y:S01]  /*0db0*/  IMAD.WIDE.U32 R26, R186, R12, RZ ;  /* 0x0000000cba1a7225 */ /* 0x000fe200078e00ff */
[----:B--2---:R-:W-:-:S03]  /*0dc0*/  IADD3 R8, R8, 0xffffffe, RZ ;  /* 0x0ffffffe08087810 */ /* 0x004fc60007ffe0ff */
[----:B------:R-:W-:Y:S01]  /*0dd0*/  IMAD R5, R5, R186, RZ ;  /* 0x000000ba05057224 */ /* 0x000fe200078e02ff */
[----:B------:R-:W2:Y:S01]  /*0de0*/  F2I.FTZ.U32.TRUNC.NTZ R9, R8 ;  /* 0x0000000800097305 */ /* 0x000ea2000021f000 */
[----:B-1----:R-:W-:Y:S01]  /*0df0*/  ISETP.NE.AND P3, PT, R4, RZ, PT ;  /* 0x000000ff0400720c */ /* 0x002fe20003f65270 */
[----:B------:R-:W1:Y:S01]  /*0e00*/  LDC R25, c[0x0][0x2c4] ;  /* 0x0000b100ff197b82 */ /* 0x000e620000000800 */
[----:B------:R-:W-:-:S05]  /*0e10*/  IMAD R5, R14, R12, R5 ;  /* 0x0000000c0e057224 */ /* 0x000fca00078e0205 */
[----:B------:R-:W-:-:S06]  /*0e20*/  IADD3 R5, R27, R5, RZ ;  /* 0x000000051b057210 */ /* 0x000fcc0007ffe0ff */
[----:B------:R-:W4:Y:S01]  /*0e30*/  @P3 LDC R31, c[0x0][0x2e4] ;  /* 0x0000b900ff1f3b82 */ /* 0x000f220000000800 */
[----:B--2---:R-:W-:Y:S01]  /*0e40*/  IMAD.MOV R22, RZ, RZ, -R9 ;  /* 0x000000ffff167224 */ /* 0x004fe200078e0a09 */
[----:B------:R-:W-:-:S03]  /*0e50*/  MOV R8, RZ ;  /* 0x000000ff00087202 */ /* 0x000fc60000000f00 */
[----:B------:R-:W-:-:S04]  /*0e60*/  IMAD R22, R22, R7, RZ ;  /* 0x0000000716167224 */ /* 0x000fc800078e02ff */
[----:B------:R-:W-:Y:S01]  /*0e70*/  IMAD.HI.U32 R22, R9, R22, R8 ;  /* 0x0000001609167227 */ /* 0x000fe200078e0008 */
[----:B------:R-:W-:-:S04]  /*0e80*/  SHF.R.S32.HI R9, RZ, 0x1f, R10 ;  /* 0x0000001fff097819 */ /* 0x000fc8000001140a */
[----:B------:R-:W-:Y:S01]  /*0e90*/  LEA.HI R9, R9, R10, RZ, 0x6 ;  /* 0x0000000a09097211 */ /* 0x000fe200078f30ff */
[----:B------:R-:W-:Y:S01]  /*0ea0*/  IMAD.HI.U32 R22, R22, R0, RZ ;  /* 0x0000000016167227 */ /* 0x000fe200078e00ff */
[----:B------:R-:W-:Y:S02]  /*0eb0*/  IADD3 R10, R227, 0x80, R204 ;  /* 0x00000080e30a7810 */ /* 0x000fe40007ffe0cc */
[----:B------:R-:W-:Y:S02]  /*0ec0*/  SHF.R.S32.HI R9, RZ, 0x6, R9 ;  /* 0x00000006ff097819 */ /* 0x000fe40000011409 */
[----:B------:R-:W-:Y:S02]  /*0ed0*/  IADD3 R8, -R22, RZ, RZ ;  /* 0x000000ff16087210 */ /* 0x000fe40007ffe1ff */
[----:B-----5:R-:W-:Y:S01]  /*0ee0*/  IADD3 R15, R10, R15, -R225 ;  /* 0x0000000f0a0f7210 */ /* 0x020fe20007ffe8e1 */
[----:B---3--:R-:W-:-:S04]  /*0ef0*/  IMAD.WIDE.U32 R10, R13, R18, RZ ;  /* 0x000000120d0a7225 */ /* 0x008fc800078e00ff */
[----:B------:R-:W-:Y:S01]  /*0f00*/  IMAD R8, R7, R8, R0 ;  /* 0x0000000807087224 */ /* 0x000fe200078e0200 */
[----:B------:R-:W-:Y:S01]  /*0f10*/  SEL R30, R30, R10, !P1 ;  /* 0x0000000a1e1e7207 */ /* 0x000fe20004800000 */
[----:B------:R-:W-:Y:S01]  /*0f20*/  VIADD R15, R15, 0x3f ;  /* 0x0000003f0f0f7836 */ /* 0x000fe20000000000 */
[----:B------:R-:W2:Y:S02]  /*0f30*/  LDC R0, c[0x0][0x270] ;  /* 0x00009c00ff007b82 */ /* 0x000ea40000000800 */
[----:B------:R-:W-:Y:S02]  /*0f40*/  ISETP.GT.U32.AND P4, PT, R7, R8, PT ;  /* 0x000000080700720c */ /* 0x000fe40003f84070 */
[----:B------:R-:W-:-:S04]  /*0f50*/  SHF.R.S32.HI R224, RZ, 0x1f, R15 ;  /* 0x0000001fffe07819 */ /* 0x000fc8000001140f */
[----:B------:R-:W-:Y:S01]  /*0f60*/  LEA.HI R224, R224, R15, RZ, 0x6 ;  /* 0x0000000fe0e07211 */ /* 0x000fe200078f30ff */
[C---:B------:R-:W-:Y:S02]  /*0f70*/  @P0 IMAD R15, R32.reuse, R17, RZ ;  /* 0x00000011200f0224 */ /* 0x040fe400078e02ff */
[----:B------:R-:W-:Y:S01]  /*0f80*/  @P0 IMAD.WIDE.U32 R32, R32, R16, RZ ;  /* 0x0000001020200225 */ /* 0x000fe200078e00ff */
[----:B------:R-:W-:-:S03]  /*0f90*/  SHF.R.S32.HI R224, RZ, 0x6, R224 ;  /* 0x00000006ffe07819 */ /* 0x000fc600000114e0 */
[----:B------:R-:W-:Y:S01]  /*0fa0*/  @!P4 IMAD.IADD R8, R8, 0x1, -R7 ;  /* 0x000000010808c824 */ /* 0x000fe200078e0a07 */
[----:B------:R-:W-:Y:S02]  /*0fb0*/  VIMNMX R224, R9, R224, PT ;  /* 0x000000e009e07248 */ /* 0x000fe40003fe0100 */
[----:B------:R-:W-:Y:S02]  /*0fc0*/  @!P4 IADD3 R22, R22, 0x1, RZ ;  /* 0x000000011616c810 */ /* 0x000fe40007ffe0ff */
[----:B------:R-:W-:Y:S01]  /*0fd0*/  ISETP.GE.U32.AND P6, PT, R8, R7, PT ;  /* 0x000000070800720c */ /* 0x000fe20003fc6070 */
[----:B------:R-:W-:Y:S01]  /*0fe0*/  IMAD R8, R13, R19, RZ ;  /* 0x000000130d087224 */ /* 0x000fe200078e02ff */
[----:B------:R-:W-:Y:S02]  /*0ff0*/  LOP3.LUT R7, R183, R6, RZ, 0x3c, !PT ;  /* 0x00000006b7077212 */ /* 0x000fe400078e3cff */
[----:B------:R-:W-:Y:S01]  /*1000*/  ISETP.NE.AND P4, PT, R6, RZ, PT ;  /* 0x000000ff0600720c */ /* 0x000fe20003f85270 */
[----:B------:R-:W-:Y:S01]  /*1010*/  @P1 IMAD.IADD R29, R11, 0x1, R8 ;  /* 0x000000010b1d1824 */ /* 0x000fe200078e0208 */
[----:B------:R-:W-:Y:S01]  /*1020*/  ISETP.GE.AND P2, PT, R7, RZ, PT ;  /* 0x000000ff0700720c */ /* 0x000fe20003f46270 */
[----:B------:R-:W3:Y:S01]  /*1030*/  @!P1 LDC.64 R8, c[0x0][0x418] ;  /* 0x00010600ff089b82 */ /* 0x000ee20000000a00 */
[----:B--2---:R-:W-:Y:S01]  /*1040*/  IMAD.WIDE R38, R211, R0, RZ ;  /* 0x00000000d3267225 */ /* 0x004fe200078e02ff */
[----:B------:R-:W-:-:S02]  /*1050*/  @P0 IADD3 R15, R33, R15, RZ ;  /* 0x0000000f210f0210 */ /* 0x000fc40007ffe0ff */
[----:B------:R-:W-:Y:S01]  /*1060*/  @P0 MOV R23, R32 ;  /* 0x0000002000170202 */ /* 0x000fe20000000f00 */
[CC--:B------:R-:W-:Y:S01]  /*1070*/  IMAD R28, R39.reuse, R26.reuse, RZ ;  /* 0x0000001a271c7224 */ /* 0x0c0fe200078e02ff */
[----:B------:R-:W-:Y:S01]  /*1080*/  @P6 IADD3 R22, R22, 0x1, RZ ;  /* 0x0000000116166810 */ /* 0x000fe20007ffe0ff */
[C---:B------:R-:W-:Y:S01]  /*1090*/  IMAD.WIDE.U32 R26, R38.reuse, R26, RZ ;  /* 0x0000001a261a7225 */ /* 0x040fe200078e00ff */
[----:B------:R-:W2:Y:S03]  /*10a0*/  @P1 LDC.64 R10, c[0x0][0x420] ;  /* 0x00010800ff0a1b82 */ /* 0x000ea60000000a00 */
[C---:B------:R-:W-:Y:S02]  /*10b0*/  IMAD R28, R38.reuse, R5, R28 ;  /* 0x00000005261c7224 */ /* 0x040fe400078e021c */
[----:B------:R-:W-:Y:S01]  /*10c0*/  @!P2 IMAD.MOV R22, RZ, RZ, -R22 ;  /* 0x000000ffff16a224 */ /* 0x000fe200078e0a16 */
[----:B------:R-:W-:Y:S01]  /*10d0*/  @!P4 LOP3.LUT R22, RZ, R6, RZ, 0x33, !PT ;  /* 0x00000006ff16c212 */ /* 0x000fe200078e33ff */
[-C--:B------:R-:W-:Y:S01]  /*10e0*/  IMAD R4, R39, R13.reuse, RZ ;  /* 0x0000000d27047224 */ /* 0x080fe200078e02ff */
[----:B------:R-:W5:Y:S01]  /*10f0*/  LDC.64 R6, c[0x0][0x488] ;  /* 0x00012200ff067b82 */ /* 0x000f620000000a00 */
[----:B------:R-:W-:-:S04]  /*1100*/  IMAD.WIDE.U32 R20, R38, R13, RZ ;  /* 0x0000000d26147225 */ /* 0x000fc800078e00ff */
[----:B------:R-:W-:Y:S01]  /*1110*/  IMAD.IADD R28, R27, 0x1, R28 ;  /* 0x000000011b1c7824 */ /* 0x000fe200078e021c */
[----:B------:R-:W-:Y:S01]  /*1120*/  SEL R20, R26, R20, !P1 ;  /* 0x000000141a147207 */ /* 0x000fe20004800000 */
[----:B------:R-:W-:Y:S01]  /*1130*/  @P1 IMAD.IADD R28, R21, 0x1, R4 ;  /* 0x00000001151c1824 */ /* 0x000fe200078e0204 */
[----:B------:R-:W5:Y:S01]  /*1140*/  LDC.U8 R26, c[0x0][0x480] ;  /* 0x00012000ff1a7b82 */ /* 0x000f620000000000 */
[-C--:B---3--:R-:W-:Y:S01]  /*1150*/  @!P1 IMAD R33, R14, R8.reuse, RZ ;  /* 0x000000080e219224 */ /* 0x088fe200078e02ff */
[C---:B------:R-:W-:Y:S01]  /*1160*/  SHF.L.U64.HI R21, R186.reuse, 0x7, R14 ;  /* 0x00000007ba157819 */ /* 0x040fe2000001020e */
[----:B------:R-:W-:Y:S01]  /*1170*/  @!P1 IMAD.WIDE.U32 R40, R186, R8, RZ ;  /* 0x00000008ba289225 */ /* 0x000fe200078e00ff */
[----:B------:R-:W-:Y:S02]  /*1180*/  LEA R27, R224, 0xffffffc0, 0x6 ;  /* 0xffffffc0e01b7811 */ /* 0x000fe400078e30ff */
[----:B------:R-:W-:Y:S01]  /*1190*/  SEL R21, R21, RZ, P5 ;  /* 0x000000ff15157207 */ /* 0x000fe20002800000 */
[C---:B------:R-:W-:Y:S01]  /*11a0*/  @!P1 IMAD R9, R186.reuse, R9, R33 ;  /* 0x00000009ba099224 */ /* 0x040fe200078e0221 */
[----:B------:R-:W3:Y:S01]  /*11b0*/  @P0 LDC.64 R4, c[0x0][0x248] ;  /* 0x00009200ff040b82 */ /* 0x000ee20000000a00 */
[----:B-1----:R-:W-:Y:S01]  /*11c0*/  @P3 IMAD R33, R186, R25, RZ ;  /* 0x00000019ba213224 */ /* 0x002fe200078e02ff */
[----:B------:R-:W-:Y:S01]  /*11d0*/  IADD3 R34, P2, R27, R34, RZ ;  /* 0x000000221b227210 */ /* 0x000fe20007f5e0ff */
[----:B--2---:R-:W-:Y:S01]  /*11e0*/  @P1 IMAD.WIDE.U32 R36, R13, R10, RZ ;  /* 0x0000000a0d241225 */ /* 0x004fe200078e00ff */
[----:B------:R-:W-:-:S02]  /*11f0*/  SHF.R.S32.HI R32, RZ, 0x1f, R27 ;  /* 0x0000001fff207819 */ /* 0x000fc4000001141b */
[----:B------:R-:W-:Y:S01]  /*1200*/  @P3 SEL R8, R33, R13, !P1 ;  /* 0x0000000d21083207 */ /* 0x000fe20004800000 */
[----:B------:R-:W-:Y:S01]  /*1210*/  @P1 IMAD R11, R13, R11, R37 ;  /* 0x0000000b0d0b1224 */ /* 0x000fe200078e0225 */
[----:B------:R-:W-:Y:S01]  /*1220*/  @P1 MOV R33, R36 ;  /* 0x0000002400211202 */ /* 0x000fe20000000f00 */
[----:B------:R-:W-:Y:S01]  /*1230*/  @!P1 IMAD.IADD R11, R41, 0x1, R9 ;  /* 0x00000001290b9824 */ /* 0x000fe200078e0209 */
[----:B------:R-:W-:Y:S01]  /*1240*/  @!P1 MOV R33, R40 ;  /* 0x0000002800219202 */ /* 0x000fe20000000f00 */
[----:B------:R-:W-:Y:S02]  /*1250*/  IMAD.X R10, R32, 0x1, R21, P2 ;  /* 0x00000001200a7824 */ /* 0x000fe400010e0615 */
[----:B----4-:R-:W-:Y:S02]  /*1260*/  @P3 IMAD R9, R183, R31, R8 ;  /* 0x0000001fb7093224 */ /* 0x010fe400078e0208 */
[----:B------:R-:W-:Y:S01]  /*1270*/  IMAD R21, R39, R34, RZ ;  /* 0x0000002227157224 */ /* 0x000fe200078e02ff */
[----:B-----5:R-:W-:Y:S01]  /*1280*/  ISETP.NE.AND P2, PT, R26, RZ, PT ;  /* 0x000000ff1a00720c */ /* 0x020fe20003f45270 */
[----:B------:R-:W-:-:S02]  /*1290*/  @!P3 IMAD R8, R186, R0, R183 ;  /* 0x00000000ba08b224 */ /* 0x000fc400078e02b7 */
[----:B------:R-:W-:-:S04]  /*12a0*/  IMAD.WIDE.U32 R36, R24, R6, RZ ;  /* 0x0000000618247225 */ /* 0x000fc800078e00ff */
[----:B------:R-:W-:Y:S01]  /*12b0*/  @P0 IMAD.IADD R6, R226, 0x1, R228 ;  /* 0x00000001e2060824 */ /* 0x000fe200078e02e4 */
[----:B------:R-:W-:Y:S01]  /*12c0*/  SEL R36, R36, RZ, P2 ;  /* 0x000000ff24247207 */ /* 0x000fe20001000000 */
[----:B------:R-:W-:-:S04]  /*12d0*/  IMAD.WIDE.U32 R34, R38, R34, RZ ;  /* 0x0000002226227225 */ /* 0x000fc800078e00ff */
[----:B------:R-:W-:Y:S01]  /*12e0*/  IMAD R21, R38, R10, R21 ;  /* 0x0000000a26157224 */ /* 0x000fe200078e0215 */
[----:B------:R-:W-:Y:S01]  /*12f0*/  SHF.R.S32.HI R10, RZ, 0x1f, R183 ;  /* 0x0000001fff0a7819 */ /* 0x000fe200000114b7 */
[----:B------:R-:W-:Y:S02]  /*1300*/  @!P3 IMAD R9, R8, R25, RZ ;  /* 0x000000190809b224 */ /* 0x000fe400078e02ff */
[----:B------:R-:W-:Y:S01]  /*1310*/  IMAD R7, R24, R7, R37 ;  /* 0x0000000718077224 */ /* 0x000fe200078e0225 */
[----:B------:R-:W-:Y:S01]  /*1320*/  SHF.R.S32.HI R24, RZ, 0x1f, R204 ;  /* 0x0000001fff187819 */ /* 0x000fe200000114cc */
[----:B------:R-:W-:Y:S02]  /*1330*/  IMAD R38, R183, R211, RZ ;  /* 0x000000d3b7267224 */ /* 0x000fe400078e02ff */
[C---:B---3--:R-:W-:Y:S01]  /*1340*/  @P0 IMAD R25, R6.reuse, R5, RZ ;  /* 0x0000000506190224 */ /* 0x048fe200078e02ff */
[----:B------:R-:W-:Y:S01]  /*1350*/  SEL R8, R7, RZ, P2 ;  /* 0x000000ff07087207 */ /* 0x000fe20001000000 */
[----:B------:R-:W-:Y:S01]  /*1360*/  @P0 IMAD.WIDE.U32 R40, R6, R4, RZ ;  /* 0x0000000406280225 */ /* 0x000fe200078e00ff */
[----:B------:R-:W-:-:S04]  /*1370*/  SHF.R.S32.HI R37, RZ, 0x1f, R38 ;  /* 0x0000001fff257819 */ /* 0x000fc80000011426 */
        /* <DEDUP_REMOVED lines=15> */
.L_x_1353:
        /* <DEDUP_REMOVED lines=13> */
.L_x_1354:
        /* <DEDUP_REMOVED lines=10> */
.L_x_1355:
[----:B------:R-:W-:-:S04]  /*15e0*/  IMAD R7, R186, R0, R183 ;  /* 0x00000000ba077224 */ /* 0x000fc800078e02b7 */
[----:B------:R-:W-:-:S07]  /*15f0*/  IMAD R7, R7, R12, RZ ;  /* 0x0000000c07077224 */ /* 0x000fce00078e02ff */
.L_x_1356:
[----:B------:R-:W1:Y:S01]  /*1600*/  LDC.64 R12, c[0x0][0x420] ;  /* 0x00010800ff0c7b82 */ /* 0x000e620000000a00 */
[----:B------:R-:W-:Y:S01]  /*1610*/  IMAD R211, R211, R0, RZ ;  /* 0x00000000d3d37224 */ /* 0x000fe200078e02ff */
[----:B------:R-:W2:Y:S01]  /*1620*/  S2R R21, SR_TID.X ;  /* 0x0000000000157919 */ /* 0x000ea20000002100 */
[----:B------:R-:W-:Y:S01]  /*1630*/  IADD3 R40, P1, R184, R33, RZ ;  /* 0x00000021b8287210 */ /* 0x000fe20007f3e0ff */
[----:B------:R-:W-:Y:S01]  /*1640*/  IMAD.IADD R7, R27, 0x1, R7 ;  /* 0x000000011b077824 */ /* 0x000fe200078e0207 */
[----:B------:R-:W-:Y:S01]  /*1650*/  SHF.R.S32.HI R185, RZ, 0x1f, R184 ;  /* 0x0000001fffb97819 */ /* 0x000fe200000114b8 */
[----:B------:R-:W-:Y:S01]  /*1660*/  IMAD.SHL.U32 R207, R211, 0x40, RZ ;  /* 0x00000040d3cf7824 */ /* 0x000fe200078e00ff */
[----:B------:R-:W-:Y:S01]  /*1670*/  ULDC UR12, c[0x0][0x398] ;  /* 0x0000e600000c7ab9 */ /* 0x000fe20000000800 */
[----:B------:R-:W-:Y:S01]  /*1680*/  IMAD.IADD R9, R27, 0x1, R9 ;  /* 0x000000011b097824 */ /* 0x000fe200078e0209 */
[----:B------:R-:W-:Y:S01]  /*1690*/  ULDC.64 UR4, c[0x0][0x428] ;  /* 0x00010a0000047ab9 */ /* 0x000fe20000000a00 */
[----:B------:R-:W-:Y:S01]  /*16a0*/  IMAD.X R41, R185, 0x1, R11, P1 ;  /* 0x00000001b9297824 */ /* 0x000fe200008e060b */
[----:B------:R-:W-:Y:S01]  /*16b0*/  IADD3 R34, P3, P1, R34, R207, R38 ;  /* 0x000000cf22227210 */ /* 0x000fe2000797e026 */
[----:B------:R-:W-:Y:S01]  /*16c0*/  IMAD R33, R10, UR4, RZ ;  /* 0x000000040a217c24 */ /* 0x000fe2000f8e02ff */
[----:B------:R-:W-:Y:S01]  /*16d0*/  SHF.R.S32.HI R11, RZ, 0x1f, R207 ;  /* 0x0000001fff0b7819 */ /* 0x000fe200000114cf */
[----:B------:R-:W3:Y:S01]  /*16e0*/  LDC.64 R236, c[0x0][0x2b0] ;  /* 0x0000ac00ffec7b82 */ /* 0x000ee20000000a00 */
[----:B------:R-:W-:Y:S01]  /*16f0*/  IADD3 R38, -R225, R227, R204 ;  /* 0x000000e3e1267210 */ /* 0x000fe20007ffe1cc */
[----:B------:R-:W-:Y:S01]  /*1700*/  IMAD R33, R183, UR5, R33 ;  /* 0x00000005b7217c24 */ /* 0x000fe2000f8e0221 */
[----:B------:R-:W-:Y:S01]  /*1710*/  IADD3.X R6, R6, R11, R37, P3, P1 ;  /* 0x0000000b06067210 */ /* 0x000fe20001fe2425 */
[----:B------:R-:W-:Y:S01]  /*1720*/  ULDC.64 UR8, c[0x0][0x210] ;  /* 0x0000840000087ab9 */ /* 0x000fe20000000a00 */
[----:B------:R-:W-:Y:S01]  /*1730*/  IADD3 R11, P4, R182, R27, RZ ;  /* 0x0000001bb60b7210 */ /* 0x000fe20007f9e0ff */
[----:B------:R-:W-:Y:S01]  /*1740*/  ULDC.64 UR6, c[0x0][0x3e0] ;  /* 0x0000f80000067ab9 */ /* 0x000fe20000000a00 */
[----:B------:R-:W-:Y:S01]  /*1750*/  IADD3 R36, P3, P1, R36, R34, R20 ;  /* 0x0000002224247210 */ /* 0x000fe2000797e014 */
[----:B------:R-:W-:Y:S01]  /*1760*/  BSSY B1, `(.L_x_1352) ;  /* 0x000072f000017945 */ /* 0x000fe20003800000 */
[----:B------:R-:W-:Y:S01]  /*1770*/  IADD3 R38, R38, -UR12, RZ ;  /* 0x8000000c26267c10 */ /* 0x000fe2000fffe0ff */
[----:B-1----:R-:W-:Y:S01]  /*1780*/  IMAD R35, R32, R12, RZ ;  /* 0x0000000c20237224 */ /* 0x002fe200078e02ff */
[----:B------:R-:W-:Y:S01]  /*1790*/  IADD3.X R6, R8, R6, R28, P3, P1 ;  /* 0x0000000608067210 */ /* 0x000fe20001fe241c */
[----:B------:R-:W-:-:S04]  /*17a0*/  IMAD.WIDE.U32 R40, R27, R12, R40 ;  /* 0x0000000c1b287225 */ /* 0x000fc800078e0028 */
[----:B------:R-:W-:Y:S01]  /*17b0*/  IMAD R35, R27, R13, R35 ;  /* 0x0000000d1b237224 */ /* 0x000fe200078e0223 */
[----:B------:R-:W-:Y:S01]  /*17c0*/  SHF.R.S32.HI R27, RZ, 0x1f, R182 ;  /* 0x0000001fff1b7819 */ /* 0x000fe200000114b6 */
[----:B------:R-:W-:Y:S01]  /*17d0*/  IMAD.WIDE.U32 R42, R11, R18, R184 ;  /* 0x000000120b2a7225 */ /* 0x000fe200078e00b8 */
[----:B------:R-:W-:Y:S02]  /*17e0*/  MOV R34, R40 ;  /* 0x0000002800227202 */ /* 0x000fe40000000f00 */
[----:B--2---:R-:W-:Y:S01]  /*17f0*/  SHF.R.S32.HI R20, RZ, 0x1f, R21 ;  /* 0x0000001fff147819 */ /* 0x004fe20000011415 */
[----:B------:R-:W-:Y:S02]  /*1800*/  IMAD.X R37, R27, 0x1, R32, P4 ;  /* 0x000000011b257824 */ /* 0x000fe400020e0620 */
[----:B------:R-:W-:Y:S01]  /*1810*/  IMAD.IADD R35, R41, 0x1, R35 ;  /* 0x0000000129237824 */ /* 0x000fe200078e0223 */
[----:B------:R-:W-:Y:S01]  /*1820*/  LEA.HI R32, R20, R21, RZ, 0x5 ;  /* 0x0000001514207211 */ /* 0x000fe200078f28ff */
[----:B------:R-:W-:Y:S01]  /*1830*/  IMAD R37, R37, R18, RZ ;  /* 0x0000001225257224 */ /* 0x000fe200078e02ff */
[----:B------:R-:W1:Y:S01]  /*1840*/  LDC.64 R40, c[0x0][0x478] ;  /* 0x00011e00ff287b82 */ /* 0x000e620000000a00 */
[----:B------:R-:W-:Y:S01]  /*1850*/  IMAD.WIDE.U32 R34, R183, UR4, R34 ;  /* 0x00000004b7227c25 */ /* 0x000fe2000f8e0022 */
[----:B------:R-:W-:Y:S01]  /*1860*/  ULDC.64 UR4, c[0x0][0x258] ;  /* 0x0000960000047ab9 */ /* 0x000fe20000000a00 */
[----:B------:R-:W-:-:S02]  /*1870*/  LOP3.LUT R210, R32, 0xffffffe0, RZ, 0xc0, !PT ;  /* 0xffffffe020d27812 */ /* 0x000fc400078ec0ff */
[----:B------:R-:W-:Y:S01]  /*1880*/  IMAD R37, R11, R19, R37 ;  /* 0x000000130b257224 */ /* 0x000fe200078e0225 */
[----:B------:R-:W-:Y:S01]  /*1890*/  SHF.R.S32.HI R11, RZ, 0x1f, R38 ;  /* 0x0000001fff0b7819 */ /* 0x000fe20000011426 */
[----:B------:R-:W-:Y:S01]  /*18a0*/  IMAD R8, R10, UR4, RZ ;  /* 0x000000040a087c24 */ /* 0x000fe2000f8e02ff */
[----:B------:R-:W-:Y:S01]  /*18b0*/  SHF.R.S32.HI R32, RZ, 0x5, R32 ;  /* 0x00000005ff207819 */ /* 0x000fe20000011420 */
[----:B------:R-:W-:Y:S01]  /*18c0*/  IMAD.IADD R210, R21, 0x1, -R210 ;  /* 0x0000000115d27824 */ /* 0x000fe200078e0ad2 */
[----:B------:R-:W-:Y:S01]  /*18d0*/  LEA.HI R11, R11, R38, RZ, 0x6 ;  /* 0x000000260b0b7211 */ /* 0x000fe200078f30ff */
[----:B------:R-:W-:Y:S01]  /*18e0*/  IMAD R8, R183, UR5, R8 ;  /* 0x00000005b7087c24 */ /* 0x000fe2000f8e0208 */
[----:B------:R-:W-:Y:S01]  /*18f0*/  IADD3 R38, P4, R30, R42, RZ ;  /* 0x0000002a1e267210 */ /* 0x000fe20007f9e0ff */
[----:B------:R-:W-:Y:S01]  /*1900*/  IMAD R32, R32, R211, R210 ;  /* 0x000000d320207224 */ /* 0x000fe200078e02d2 */
[----:B------:R-:W-:Y:S01]  /*1910*/  SHF.R.S32.HI R11, RZ, 0x6, R11 ;  /* 0x00000006ff0b7819 */ /* 0x000fe2000001140b */
[----:B------:R-:W-:Y:S01]  /*1920*/  IMAD.IADD R35, R35, 0x1, R33 ;  /* 0x0000000123237824 */ /* 0x000fe200078e0221 */
[----:B------:R-:W-:Y:S01]  /*1930*/  IADD3.X R39, R29, R43, R37, P4, !PT ;  /* 0x0000002b1d277210 */ /* 0x000fe200027fe425 */
[----:B---3--:R-:W-:Y:S01]  /*1940*/  IMAD.WIDE R236, R9, 0x4, R236 ;  /* 0x0000000409ec7825 */ /* 0x008fe200078e02ec */
[----:B------:R-:W-:-:S02]  /*1950*/  VIMNMX R205, RZ, R11, !PT ;  /* 0x0000000bffcd7248 */ /* 0x000fc40007fe0100 */
[C---:B------:R-:W-:Y:S01]  /*1960*/  IADD3 R36, P1, R32.reuse, R36, RZ ;  /* 0x0000002420247210 */ /* 0x040fe20007f3e0ff */
[----:B------:R-:W-:Y:S01]  /*1970*/  IMAD.WIDE.U32 R38, R183, UR4, R38 ;  /* 0x00000004b7267c25 */ /* 0x000fe2000f8e0026 */
[----:B------:R-:W-:Y:S02]  /*1980*/  ULDC.64 UR4, c[0x0][0x400] ;  /* 0x0001000000047ab9 */ /* 0x000fe40000000a00 */
[----:B------:R-:W-:Y:S01]  /*1990*/  LEA.HI.X.SX32 R6, R32, R6, 0x1, P1 ;  /* 0x0000000620067211 */ /* 0x000fe200008f0eff */
[----:B-1----:R-:W-:Y:S01]  /*19a0*/  IMAD.WIDE R40, R7, 0x4, R40 ;  /* 0x0000000407287825 */ /* 0x002fe200078e0228 */
[----:B------:R-:W-:Y:S02]  /*19b0*/  IADD3 R8, R39, R8, RZ ;  /* 0x0000000827087210 */ /* 0x000fe40007ffe0ff */
[----:B------:R-:W-:Y:S01]  /*19c0*/  LEA R234, P4, R38, UR8, 0x1 ;  /* 0x0000000826ea7c11 */ /* 0x000fe2000f8808ff */
[-C--:B------:R-:W-:Y:S01]  /*19d0*/  IMAD R7, R27, R12.reuse, RZ ;  /* 0x0000000c1b077224 */ /* 0x080fe200078e02ff */
[----:B------:R-:W-:Y:S01]  /*19e0*/  LEA R231, P1, R36, UR4, 0x2 ;  /* 0x0000000424e77c11 */ /* 0x000fe2000f8210ff */
[----:B------:R-:W-:Y:S01]  /*19f0*/  IMAD.WIDE.U32 R34, R182, R12, R34 ;  /* 0x0000000cb6227225 */ /* 0x000fe200078e0022 */
[----:B------:R-:W-:-:S02]  /*1a00*/  LEA.HI.X R235, R38, UR9, R8, 0x1, P4 ;  /* 0x0000000926eb7c11 */ /* 0x000fc4000a0f0c08 */
[----:B------:R-:W-:Y:S01]  /*1a10*/  ISETP.GT.AND P4, PT, R224, R205, PT ;  /* 0x000000cde000720c */ /* 0x000fe20003f84270 */
[----:B------:R-:W-:Y:S01]  /*1a20*/  IMAD R7, R182, R13, R7 ;  /* 0x0000000db6077224 */ /* 0x000fe200078e0207 */
[----:B------:R-:W-:Y:S01]  /*1a30*/  LEA R232, P3, R34, UR6, 0x1 ;  /* 0x0000000622e87c11 */ /* 0x000fe2000f8608ff */
[----:B------:R-:W-:Y:S01]  /*1a40*/  IMAD.MOV.U32 R209, RZ, RZ, R40 ;  /* 0x000000ffffd17224 */ /* 0x000fe200078e0028 */
[----:B------:R-:W-:Y:S01]  /*1a50*/  LEA.HI.X R238, R36, UR5, R6, 0x2, P1 ;  /* 0x0000000524ee7c11 */ /* 0x000fe200088f1406 */
[----:B------:R-:W-:Y:S01]  /*1a60*/  IMAD.IADD R7, R35, 0x1, R7 ;  /* 0x0000000123077824 */ /* 0x000fe200078e0207 */
[----:B------:R-:W-:Y:S01]  /*1a70*/  MOV R208, R41 ;  /* 0x0000002900d07202 */ /* 0x000fe20000000f00 */
[----:B------:R-:W-:-:S03]  /*1a80*/  VIADD R224, R224, 0xffffffff ;  /* 0xffffffffe0e07836 */ /* 0x000fc60000000000 */
[----:B------:R-:W-:-:S03]  /*1a90*/  LEA.HI.X R233, R34, UR7, R7, 0x1, P3 ;  /* 0x0000000722e97c11 */ /* 0x000fc600098f0c07 */
[----:B------:R-:W-:Y:S05]  /*1aa0*/  @P4 BRA `(.L_x_1357) ;  /* 0x0000000800d04947 */ /* 0x000fea0003800000 */
[----:B------:R-:W1:Y:S01]  /*1ab0*/  @P0 LDC.64 R4, c[0x0][0x458] ;  /* 0x00011600ff040b82 */ /* 0x000e620000000a00 */
[CC--:B------:R-:W-:Y:S01]  /*1ac0*/  @P0 IADD3 R16, R226.reuse, R228.reuse, RZ ;  /* 0x000000e4e2100210 */ /* 0x0c0fe20007ffe0ff */
[----:B------:R-:W-:Y:S01]  /*1ad0*/  IMAD R225, R189, -0x80, R225 ;  /* 0xffffff80bde17824 */ /* 0x000fe200078e02e1 */
        /* <DEDUP_REMOVED lines=24> */
.L_x_1358:
        /* <DEDUP_REMOVED lines=13> */
.L_x_1359:
[-C--:B------:R-:W-:Y:S01]  /*1d30*/  IMAD R8, R24, R6.reuse, RZ ;  /* 0x0000000618087224 */ /* 0x080fe200078e02ff */
[-C--:B------:R-:W-:Y:S01]  /*1d40*/  ISETP.GE.AND P3, PT, R182, R225.reuse, PT ;  /* 0x000000e1b600720c */ /* 0x080fe20003f66270 */
[----:B------:R-:W-:Y:S01]  /*1d50*/  IMAD.WIDE.U32 R16, R204, R6, R184 ;  /* 0x00000006cc107225 */ /* 0x000fe200078e00b8 */
[----:B------:R-:W-:Y:S01]  /*1d60*/  ISETP.GE.AND P2, PT, R0, R225, PT ;  /* 0x000000e10000720c */ /* 0x000fe20003f46270 */
[----:B------:R-:W-:Y:S01]  /*1d70*/  ULDC.64 UR4, c[0x0][0x468] ;  /* 0x00011a0000047ab9 */ /* 0x000fe20000000a00 */
[----:B------:R-:W-:Y:S01]  /*1d80*/  IADD3 R0, R182, 0x60, RZ ;  /* 0x00000060b6007810 */ /* 0x000fe20007ffe0ff */
[----:B------:R-:W-:Y:S01]  /*1d90*/  IMAD R8, R204, R7, R8 ;  /* 0x00000007cc087224 */ /* 0x000fe200078e0208 */
[----:B------:R-:W-:Y:S01]  /*1da0*/  IADD3 R14, P0, R15, R16, RZ ;  /* 0x000000100f0e7210 */ /* 0x000fe20007f1e0ff */
[----:B------:R-:W-:Y:S01]  /*1db0*/  BSSY B0, `(.L_x_1360) ;  /* 0x0000014000007945 */ /* 0x000fe20003800000 */
[----:B------:R-:W-:Y:S02]  /*1dc0*/  IADD3 R9, R182, 0x40, RZ ;  /* 0x00000040b6097810 */ /* 0x000fe40007ffe0ff */
[----:B------:R-:W-:Y:S01]  /*1dd0*/  IADD3.X R15, R13, R17, R8, P0, !PT ;  /* 0x000000110d0f7210 */ /* 0x000fe200007fe408 */
[----:B------:R-:W-:Y:S01]  /*1de0*/  IMAD R8, R10, UR4, RZ ;  /* 0x000000040a087c24 */ /* 0x000fe2000f8e02ff */
[----:B------:R-:W-:-:S02]  /*1df0*/  ISETP.GE.AND P0, PT, R0, R225, PT ;  /* 0x000000e10000720c */ /* 0x000fc40003f06270 */
[----:B------:R-:W-:Y:S01]  /*1e00*/  ISETP.GE.AND P1, PT, R9, R225, PT ;  /* 0x000000e10900720c */ /* 0x000fe20003f26270 */
        /* <DEDUP_REMOVED lines=14> */
.L_x_1361:
[----:B------:R-:W-:Y:S05]  /*1ef0*/  BSYNC B0 ;  /* 0x0000000000007941 */ /* 0x000fea0003800000 */
.L_x_1360:
        /* <DEDUP_REMOVED lines=14> */
.L_x_1363:
[----:B------:R-:W-:Y:S05]  /*1fe0*/  BSYNC B0 ;  /* 0x0000000000007941 */ /* 0x000fea0003800000 */
.L_x_1362:
        /* <DEDUP_REMOVED lines=14> */
.L_x_1365:
[----:B------:R-:W-:Y:S05]  /*20d0*/  BSYNC B0 ;  /* 0x0000000000007941 */ /* 0x000fea0003800000 */
.L_x_1364:
        /* <DEDUP_REMOVED lines=13> */
.L_x_1367:
[----:B------:R-:W-:Y:S05]  /*21b0*/  BSYNC B0 ;  /* 0x0000000000007941 */ /* 0x000fea0003800000 */
.L_x_1366:
        /* <DEDUP_REMOVED lines=22> */
.L_x_1369:
[----:B------:R-:W-:Y:S05]  /*2320*/  BSYNC B0 ;  /* 0x0000000000007941 */ /* 0x000fea0003800000 */
.L_x_1368:
        /* <DEDUP_REMOVED lines=14> */
.L_x_1371:
[----:B------:R-:W-:Y:S05]  /*2410*/  BSYNC B0 ;  /* 0x0000000000007941 */ /* 0x000fea0003800000 */
.L_x_1370:
        /* <DEDUP_REMOVED lines=14> */
.L_x_1373:
[----:B------:R-:W-:Y:S05]  /*2500*/  BSYNC B0 ;  /* 0x0000000000007941 */ /* 0x000fea0003800000 */
.L_x_1372:
        /* <DEDUP_REMOVED lines=14> */
.L_x_1357:
[----:B------:R-:W-:Y:S01]  /*25f0*/  IMAD R9, R189, -0x80, R225 ;  /* 0xffffff80bd097824 */ /* 0x000fe200078e02e1 */
[----:B------:R-:W-:Y:S01]  /*2600*/  ULDC.64 UR4, c[0x0][0x268] ;  /* 0x00009a0000047ab9 */ /* 0x000fe20000000a00 */
[C---:B------:R-:W-:Y:S01]  /*2610*/  VIADD R6, R182.reuse, 0x20 ;  /* 0x00000020b6067836 */ /* 0x040fe20000000000 */
[----:B------:R-:W1:Y:S01]  /*2620*/  LDC.64 R178, c[0x0][0x3b8] ;  /* 0x0000ee00ffb27b82 */ /* 0x000e620000000a00 */
[C---:B------:R-:W-:Y:S01]  /*2630*/  VIADD R7, R182.reuse, 0x40 ;  /* 0x00000040b6077836 */ /* 0x040fe20000000000 */
[-C--:B------:R-:W-:Y:S01]  /*2640*/  ISETP.GE.AND P6, PT, R182, R9.reuse, PT ;  /* 0x00000009b600720c */ /* 0x080fe20003fc6270 */
[-C--:B------:R-:W-:Y:S01]  /*2650*/  IMAD R10, R24, R16.reuse, RZ ;  /* 0x00000010180a7224 */ /* 0x080fe200078e02ff */
[-C--:B------:R-:W-:Y:S01]  /*2660*/  ISETP.GE.AND P5, PT, R6, R9.reuse, PT ;  /* 0x000000090600720c */ /* 0x080fe20003fa6270 */
        /* <DEDUP_REMOVED lines=9> */
[----:B------:R-:W-:Y:S01]  /*2700*/  IMAD R7, R31, UR4, RZ ;  /* 0x000000041f077c24 */ /* 0x000fe2000f8e02ff */
[----:B------:R-:W2:Y:S01]  /*2710*/  @!P6 LDC.64 R14, c[0x0][0x220] ;  /* 0x00008800ff0eeb82 */ /* 0x000ea20000000a00 */
[----:B------:R-:W-:Y:S01]  /*2720*/  @!P5 IADD3 R28, P0, R182, 0x20, RZ ;  /* 0x00000020b61cd810 */ /* 0x000fe20007f1e0ff */
[----:B------:R-:W-:Y:S01]  /*2730*/  @!P6 IMAD R34, R27, R16, RZ ;  /* 0x000000101b22e224 */ /* 0x000fe200078e02ff */
[----:B------:R-:W-:Y:S01]  /*2740*/  ISETP.GE.AND P1, PT, R6, R23, PT ;  /* 0x000000170600720c */ /* 0x000fe20003f26270 */
[----:B------:R-:W-:-:S02]  /*2750*/  IMAD R6, R22, UR5, R7 ;  /* 0x0000000516067c24 */ /* 0x000fc4000f8e0207 */
[----:B------:R-:W-:Y:S02]  /*2760*/  IMAD.SHL.U32 R19, R19, 0x40, RZ ;  /* 0x0000004013137824 */ /* 0x000fe400078e00ff */
[----:B------:R-:W-:Y:S01]  /*2770*/  VIADD R223, R188, 0x1000 ;  /* 0x00001000bcdf7836 */ /* 0x000fe20000000000 */
[----:B------:R-:W3:Y:S01]  /*2780*/  @!P5 LDC.64 R10, c[0x0][0x220] ;  /* 0x00008800ff0adb82 */ /* 0x000ee20000000a00 */
[----:B------:R-:W-:Y:S01]  /*2790*/  IMAD.WIDE.U32 R36, R22, UR4, R36 ;  /* 0x0000000416247c25 */ /* 0x000fe2000f8e0024 */
[----:B------:R-:W-:-:S03]  /*27a0*/  ULDC.64 UR4, c[0x0][0x260] ;  /* 0x0000980000047ab9 */ /* 0x000fc60000000a00 */
[----:B------:R-:W-:Y:S01]  /*27b0*/  IMAD.MOV.U32 R221, RZ, RZ, 0x7f800000 ;  /* 0x7f800000ffdd7424 */ /* 0x000fe200078e00ff */
[----:B------:R-:W-:Y:S01]  /*27c0*/  @!P5 MOV R40, R36 ;  /* 0x000000240028d202 */ /* 0x000fe20000000f00 */
[--C-:B------:R-:W-:Y:S01]  /*27d0*/  @!P5 IMAD.X R33, RZ, RZ, R27.reuse, P0 ;  /* 0x000000ffff21d224 */ /* 0x100fe200000e061b */
[----:B------:R-:W4:Y:S01]  /*27e0*/  @!P4 LDC.64 R8, c[0x0][0x220] ;  /* 0x00008800ff08cb82 */ /* 0x000f220000000a00 */
[C---:B------:R-:W-:Y:S01]  /*27f0*/  @!P4 IADD3 R30, P0, R182.reuse, 0x40, RZ ;  /* 0x00000040b61ec810 */ /* 0x040fe20007f1e0ff */
[----:B------:R-:W-:Y:S02]  /*2800*/  IMAD.IADD R37, R37, 0x1, R6 ;  /* 0x0000000125257824 */ /* 0x000fe400078e0206 */
[----:B------:R-:W-:Y:S02]  /*2810*/  IMAD.MOV.U32 R222, RZ, RZ, 0x7f800000 ;  /* 0x7f800000ffde7424 */ /* 0x000fe400078e00ff */
[----:B------:R-:W-:Y:S02]  /*2820*/  IMAD.MOV.U32 R219, RZ, RZ, 0x7f800000 ;  /* 0x7f800000ffdb7424 */ /* 0x000fe400078e00ff */
[----:B------:R-:W-:Y:S01]  /*2830*/  IMAD.MOV.U32 R220, RZ, RZ, 0x7f800000 ;  /* 0x7f800000ffdc7424 */ /* 0x000fe200078e00ff */
[----:B------:R-:W1:Y:S01]  /*2840*/  @!P3 LDC.64 R6, c[0x0][0x220] ;  /* 0x00008800ff06bb82 */ /* 0x000e620000000a00 */
[----:B------:R-:W-:Y:S01]  /*2850*/  @!P4 IMAD.X R32, RZ, RZ, R27, P0 ;  /* 0x000000ffff20c224 */ /* 0x000fe200000e061b */
[----:B------:R-:W-:Y:S01]  /*2860*/  @!P3 IADD3 R29, P0, R182, 0x60, RZ ;  /* 0x00000060b61db810 */ /* 0x000fe20007f1e0ff */
[----:B------:R-:W-:-:S05]  /*2870*/  @!P5 IMAD R33, R33, R16, RZ ;  /* 0x000000102121d224 */ /* 0x000fca00078e02ff */
[----:B------:R-:W-:Y:S01]  /*2880*/  @P2 BAR.SYNC.DEFER_BLOCKING 0x0 ;  /* 0x0000000000002b1d */ /* 0x000fe20000010000 */
[--C-:B------:R-:W-:Y:S02]  /*2890*/  @!P5 IMAD.MOV.U32 R41, RZ, RZ, R37.reuse ;  /* 0x000000ffff29d224 */ /* 0x100fe400078e0025 */
[C---:B------:R-:W-:Y:S02]  /*28a0*/  @!P6 IMAD R34, R182.reuse, R17, R34 ;  /* 0x00000011b622e224 */ /* 0x040fe400078e0222 */
[----:B------:R-:W-:Y:S01]  /*28b0*/  @!P6 IMAD.WIDE.U32 R38, R182, R16, R36 ;  /* 0x00000010b626e225 */ /* 0x000fe200078e0024 */
[C---:B------:R-:W-:Y:S02]  /*28c0*/  SHF.L.U32 R216, R211.reuse, 0x4, RZ ;  /* 0x00000004d3d87819 */ /* 0x040fe400000006ff */
[----:B------:R-:W1:Y:S01]  /*28d0*/  LDC R218, c[0x0][0x394] ;  /* 0x0000e500ffda7b82 */ /* 0x000e620000000800 */
[----:B------:R-:W-:-:S07]  /*28e0*/  IMAD.SHL.U32 R217, R211, 0x8, RZ ;  /* 0x00000008d3d97824 */ /* 0x000fce00078e00ff */
[----:B------:R-:W1:Y:S01]  /*28f0*/  LDC R203, c[0x0][0x394] ;  /* 0x0000e500ffcb7b82 */ /* 0x000e620000000800 */
[C---:B------:R-:W-:Y:S01]  /*2900*/  @!P5 IMAD R33, R28.reuse, R17, R33 ;  /* 0x000000111c21d224 */ /* 0x040fe200078e0221 */
[----:B------:R-:W-:Y:S01]  /*2910*/  SHF.R.S32.HI R230, RZ, 0x1f, R210 ;  /* 0x0000001fffe67819 */ /* 0x000fe200000114d2 */
[----:B------:R-:W-:-:S04]  /*2920*/  @!P5 IMAD.WIDE.U32 R40, R28, R16, R40 ;  /* 0x000000101c28d225 */ /* 0x000fc800078e0028 */
[----:B------:R-:W-:Y:S01]  /*2930*/  VIADD R167, R177, 0x1000 ;  /* 0x00001000b1a77836 */ /* 0x000fe20000000000 */
[----:B------:R-:W-:Y:S01]  /*2940*/  @!P5 IADD3 R33, R41, R33, RZ ;  /* 0x000000212921d210 */ /* 0x000fe20007ffe0ff */
[----:B------:R-:W-:Y:S01]  /*2950*/  @!P3 IMAD.X R28, RZ, RZ, R27, P0 ;  /* 0x000000ffff1cb224 */ /* 0x000fe200000e061b */
[----:B--2---:R-:W-:Y:S01]  /*2960*/  @!P6 LEA R14, P0, R38, R14, 0x1 ;  /* 0x0000000e260ee211 */ /* 0x004fe200078008ff */
[----:B------:R-:W-:Y:S02]  /*2970*/  @!P6 IMAD.IADD R34, R39, 0x1, R34 ;  /* 0x000000012722e824 */ /* 0x000fe400078e0222 */
[----:B------:R-:W-:Y:S02]  /*2980*/  IMAD.MOV.U32 R166, RZ, RZ, 0x20 ;  /* 0x00000020ffa67424 */ /* 0x000fe400078e00ff */
[----:B------:R-:W-:Y:S01]  /*2990*/  VIADD R168, R174, 0x1000 ;  /* 0x00001000aea87836 */ /* 0x000fe20000000000 */
[----:B------:R-:W-:Y:S01]  /*29a0*/  @!P6 LEA.HI.X R15, R38, R15, R34, 0x1, P0 ;  /* 0x0000000f260fe211 */ /* 0x000fe200000f0c22 */
[----:B------:R-:W-:Y:S01]  /*29b0*/  @!P4 IMAD R32, R32, R16, RZ ;  /* 0x000000102020c224 */ /* 0x000fe200078e02ff */
[----:B---3--:R-:W-:Y:S01]  /*29c0*/  @!P5 LEA R10, P0, R40, R10, 0x1 ;  /* 0x0000000a280ad211 */ /* 0x008fe200078008ff */
[----:B------:R-:W-:-:S02]  /*29d0*/  @!P4 IMAD.MOV.U32 R42, RZ, RZ, R36 ;  /* 0x000000ffff2ac224 */ /* 0x000fc400078e0024 */
[----:B------:R-:W-:Y:S01]  /*29e0*/  IMAD.MOV.U32 R175, RZ, RZ, 0x40 ;  /* 0x00000040ffaf7424 */ /* 0x000fe200078e00ff */
[----:B------:R-:W-:Y:S01]  /*29f0*/  @!P5 LEA.HI.X R11, R40, R11, R33, 0x1, P0 ;  /* 0x0000000b280bd211 */ /* 0x000fe200000f0c21 */
[----:B------:R-:W-:Y:S01]  /*2a00*/  @!P4 IMAD.MOV.U32 R43, RZ, RZ, R37 ;  /* 0x000000ffff2bc224 */ /* 0x000fe200078e0025 */
[----:B------:R-:W-:Y:S01]  /*2a10*/  CS2R R94, SRZ ;  /* 0x00000000005e7805 */ /* 0x000fe2000001ff00 */
[CC--:B------:R-:W-:Y:S01]  /*2a20*/  @!P4 IMAD R32, R30.reuse, R17.reuse, R32 ;  /* 0x000000111e20c224 */ /* 0x0c0fe200078e0220 */
[----:B------:R-:W-:Y:S01]  /*2a30*/  CS2R R92, SRZ ;  /* 0x00000000005c7805 */ /* 0x000fe2000001ff00 */
[-C--:B------:R-:W-:Y:S01]  /*2a40*/  @!P4 IMAD.WIDE.U32 R42, R30, R16.reuse, R42 ;  /* 0x000000101e2ac225 */ /* 0x080fe200078e002a */
[----:B------:R-:W-:Y:S02]  /*2a50*/  CS2R R98, SRZ ;  /* 0x0000000000627805 */ /* 0x000fe4000001ff00 */
[----:B------:R-:W-:Y:S02]  /*2a60*/  CS2R R96, SRZ ;  /* 0x0000000000607805 */ /* 0x000fe4000001ff00 */
[----:B------:R-:W-:Y:S01]  /*2a70*/  CS2R R90, SRZ ;  /* 0x00000000005a7805 */ /* 0x000fe2000001ff00 */
[----:B------:R-:W-:Y:S01]  /*2a80*/  @!P3 IMAD R28, R28, R16, RZ ;  /* 0x000000101c1cb224 */ /* 0x000fe200078e02ff */
[C---:B----4-:R-:W-:Y:S01]  /*2a90*/  @!P4 LEA R8, P0, R42.reuse, R8, 0x1 ;  /* 0x000000082a08c211 */ /* 0x050fe200078008ff */
        /* <DEDUP_REMOVED lines=9> */
[----:B-1----:R-:W-:Y:S01]  /*2b30*/  @!P3 LEA R32, P0, R16, R6, 0x1 ;  /* 0x000000061020b211 */ /* 0x002fe200078008ff */
[----:B------:R-:W-:Y:S01]  /*2b40*/  IMAD.WIDE.U32 R34, R12, 0x40, RZ ;  /* 0x000000400c227825 */ /* 0x000fe200078e00ff */
[----:B------:R-:W-:Y:S02]  /*2b50*/  CS2R R76, SRZ ;  /* 0x00000000004c7805 */ /* 0x000fe4000001ff00 */
[----:B------:R-:W-:Y:S02]  /*2b60*/  CS2R R82, SRZ ;  /* 0x0000000000527805 */ /* 0x000fe4000001ff00 */
[----:B------:R-:W-:Y:S01]  /*2b70*/  @!P3 LEA.HI.X R33, R16, R7, R28, 0x1, P0 ;  /* 0x000000071021b211 */ /* 0x000fe200000f0c1c */
[----:B------:R-:W-:Y:S01]  /*2b80*/  IMAD.WIDE.U32 R28, R18, 0x40, RZ ;  /* 0x00000040121c7825 */ /* 0x000fe200078e00ff */
[----:B------:R-:W-:-:S02]  /*2b90*/  @!P1 IADD3 R6, P0, R232, R34, RZ ;  /* 0x00000022e8069210 */ /* 0x000fc40007f1e0ff */
[----:B------:R-:W-:Y:S02]  /*2ba0*/  CS2R R80, SRZ ;  /* 0x0000000000507805 */ /* 0x000fe4000001ff00 */
[----:B------:R-:W-:Y:S01]  /*2bb0*/  CS2R R74, SRZ ;  /* 0x00000000004a7805 */ /* 0x000fe2000001ff00 */
[----:B------:R-:W-:Y:S01]  /*2bc0*/  IMAD.WIDE.U32 R16, R204, R4, R184 ;  /* 0x00000004cc107225 */ /* 0x000fe200078e00b8 */
[----:B------:R-:W-:Y:S02]  /*2bd0*/  @!P1 IADD3.X R7, R233, R35, R13, P0, !PT ;  /* 0x00000023e9079210 */ /* 0x000fe400007fe40d */
[----:B------:R-:W-:Y:S02]  /*2be0*/  CS2R R72, SRZ ;  /* 0x0000000000487805 */ /* 0x000fe4000001ff00 */
[----:B------:R-:W-:Y:S01]  /*2bf0*/  @!P1 IADD3 R28, P0, R234, R28, RZ ;  /* 0x0000001cea1c9210 */ /* 0x000fe20007f1e0ff */
[----:B------:R-:W-:Y:S01]  /*2c00*/  IMAD R12, R24, R4, RZ ;  /* 0x00000004180c7224 */ /* 0x000fe200078e02ff */
[----:B------:R-:W-:Y:S01]  /*2c10*/  LEA.HI R13, R224, R224, RZ, 0x1 ;  /* 0x000000e0e00d7211 */ /* 0x000fe200078f08ff */
[----:B------:R-:W-:Y:S01]  /*2c20*/  IMAD R36, R31, UR4, RZ ;  /* 0x000000041f247c24 */ /* 0x000fe2000f8e02ff */
[----:B------:R-:W-:Y:S01]  /*2c30*/  @!P1 IADD3.X R29, R235, R29, R19, P0, !PT ;  /* 0x0000001deb1d9210 */ /* 0x000fe200007fe413 */
[----:B------:R-:W-:Y:S01]  /*2c40*/  IMAD R12, R204, R5, R12 ;  /* 0x00000005cc0c7224 */ /* 0x000fe200078e020c */
[----:B------:R-:W-:Y:S01]  /*2c50*/  IADD3 R34, P0, R26, R16, RZ ;  /* 0x000000101a227210 */ /* 0x000fe20007f1e0ff */
[-C--:B------:R-:W-:Y:S01]  /*2c60*/  @!P6 IMAD R24, R27, R4.reuse, RZ ;  /* 0x000000041b18e224 */ /* 0x080fe200078e02ff */
[----:B------:R-:W-:Y:S01]  /*2c70*/  CS2R R70, SRZ ;  /* 0x0000000000467805 */ /* 0x000fe2000001ff00 */
[----:B------:R-:W-:Y:S01]  /*2c80*/  IMAD R36, R22, UR5, R36 ;  /* 0x0000000516247c24 */ /* 0x000fe2000f8e0224 */
[----:B------:R-:W-:Y:S01]  /*2c90*/  IADD3.X R35, R25, R17, R12, P0, !PT ;  /* 0x0000001119237210 */ /* 0x000fe200007fe40c */
[----:B------:R-:W-:Y:S01]  /*2ca0*/  IMAD R25, R188, 0x2, R173 ;  /* 0x00000002bc197824 */ /* 0x000fe200078e02ad */
[----:B------:R-:W-:Y:S01]  /*2cb0*/  LOP3.LUT R12, R13, 0xfffffffe, RZ, 0xc0, !PT ;  /* 0xfffffffe0d0c7812 */ /* 0x000fe200078ec0ff */
[C---:B------:R-:W-:Y:S01]  /*2cc0*/  @!P6 IMAD R24, R182.reuse, R5, R24 ;  /* 0x00000005b618e224 */ /* 0x040fe200078e0218 */
[C---:B------:R-:W-:Y:S01]  /*2cd0*/  @!P4 IADD3 R16, P0, R182.reuse, 0x40, RZ ;  /* 0x00000040b610c810 */ /* 0x040fe20007f1e0ff */
[C---:B------:R-:W-:Y:S01]  /*2ce0*/  IMAD R215, R211.reuse, 0x18, RZ ;  /* 0x00000018d3d77824 */ /* 0x040fe200078e02ff */
[----:B------:R-:W-:Y:S01]  /*2cf0*/  @!P5 IADD3 R17, P2, R182, 0x20, RZ ;  /* 0x00000020b611d810 */ /* 0x000fe20007f5e0ff */
[----:B------:R-:W-:Y:S01]  /*2d00*/  IMAD.IADD R12, R224, 0x1, -R12 ;  /* 0x00000001e00c7824 */ /* 0x000fe200078e0a0c */
[----:B------:R1:W-:Y:S01]  /*2d10*/  @P6 STS.128 [R25+0xa000], RZ ;  /* 0x00a000ff19006388 */ /* 0x0003e20000000c00 */
[--C-:B------:R-:W-:Y:S01]  /*2d20*/  @!P4 IMAD.X R19, RZ, RZ, R27.reuse, P0 ;  /* 0x000000ffff13c224 */ /* 0x100fe200000e061b */
[----:B------:R-:W-:Y:S01]  /*2d30*/  @!P3 IADD3 R18, P0, R182, 0x60, RZ ;  /* 0x00000060b612b810 */ /* 0x000fe20007f1e0ff */
[----:B------:R-:W-:Y:S01]  /*2d40*/  IMAD.SHL.U32 R214, R211, 0x20, RZ ;  /* 0x00000020d3d67824 */ /* 0x000fe200078e00ff */
[----:B------:R-:W-:Y:S01]  /*2d50*/  @!P5 IADD3.X R13, RZ, R27, RZ, P2, !PT ;  /* 0x0000001bff0dd210 */ /* 0x000fe200017fe4ff */
[----:B------:R-:W-:Y:S01]  /*2d60*/  @!P4 IMAD R19, R19, R4, RZ ;  /* 0x000000041313c224 */ /* 0x000fe200078e02ff */
[----:B------:R-:W-:Y:S01]  /*2d70*/  ISETP.NE.AND P2, PT, R12, 0x1, PT ;  /* 0x000000010c00780c */ /* 0x000fe20003f45270 */
[----:B------:R-:W-:Y:S01]  /*2d80*/  @!P3 IMAD.X R12, RZ, RZ, R27, P0 ;  /* 0x000000ffff0cb224 */ /* 0x000fe200000e061b */
[----:B------:R-:W-:Y:S01]  /*2d90*/  ISETP.GE.AND P0, PT, R182, R23, PT ;  /* 0x00000017b600720c */ /* 0x000fe20003f06270 */
[----:B------:R-:W-:Y:S01]  /*2da0*/  IMAD.WIDE.U32 R26, R22, UR4, R34 ;  /* 0x00000004161a7c25 */ /* 0x000fe2000f8e0022 */
[----:B------:R-:W-:Y:S01]  /*2db0*/  @!PT LDS RZ, [RZ] ;  /* 0x00000000fffff984 */ /* 0x000fe20000000800 */
[----:B------:R-:W-:Y:S01]  /*2dc0*/  @!PT LDS RZ, [RZ] ;  /* 0x00000000fffff984 */ /* 0x000fe20000000800 */
[----:B------:R-:W-:Y:S01]  /*2dd0*/  @!PT LDS RZ, [RZ] ;  /* 0x00000000fffff984 */ /* 0x000fe20000000800 */
[----:B------:R-:W-:Y:S01]  /*2de0*/  @!P6 LDGSTS.E.BYPASS.LTC128B.128 [R25+0xa000], desc[UR14][R14.64] ;  /* 0x0a0000000e19efae */ /* 0x000fe2000b901d4e */
[----:B------:R-:W-:-:S02]  /*2df0*/  SEL R223, R223, R188, !P2 ;  /* 0x000000bcdfdf7207 */ /* 0x000fc40005000000 */
[----:B------:R-:W-:Y:S01]  /*2e00*/  CS2R R68, SRZ ;  /* 0x0000000000447805 */ /* 0x000fe2000001ff00 */
[-C--:B------:R-:W-:Y:S01]  /*2e10*/  @!P5 IMAD R22, R13, R4.reuse, RZ ;  /* 0x000000040d16d224 */ /* 0x080fe200078e02ff */
[----:B------:R1:W-:Y:S01]  /*2e20*/  @P5 STS.128 [R25+0xb000], RZ ;  /* 0x00b000ff19005388 */ /* 0x0003e20000000c00 */
[----:B------:R-:W-:Y:S01]  /*2e30*/  @!P3 IMAD R12, R12, R4, RZ ;  /* 0x000000040c0cb224 */ /* 0x000fe200078e02ff */
[----:B------:R-:W-:Y:S01]  /*2e40*/  LEA R223, R223, R173, 0x1 ;  /* 0x000000addfdf7211 */ /* 0x000fe200078e08ff */
[-C--:B------:R-:W-:Y:S01]  /*2e50*/  @!P5 IMAD R22, R17, R5.reuse, R22 ;  /* 0x000000051116d224 */ /* 0x080fe200078e0216 */
[----:B------:R-:W-:Y:S01]  /*2e60*/  @!PT LDS RZ, [RZ] ;  /* 0x00000000fffff984 */ /* 0x000fe20000000800 */
[----:B------:R-:W-:Y:S01]  /*2e70*/  @!PT LDS RZ, [RZ] ;  /* 0x00000000fffff984 */ /* 0x000fe20000000800 */
[----:B------:R-:W-:Y:S01]  /*2e80*/  @!PT LDS RZ, [RZ] ;  /* 0x00000000fffff984 */ /* 0x000fe20000000800 */
[----:B------:R2:W-:Y:S01]  /*2e90*/  @!P5 LDGSTS.E.BYPASS.LTC128B.128 [R25+0xb000], desc[UR14][R10.64] ;  /* 0x0b0000000a19dfae */ /* 0x0005e2000b901d4e */
[-C--:B------:R-:W-:Y:S01]  /*2ea0*/  @!P4 IMAD R19, R16, R5.reuse, R19 ;  /* 0x000000051013c224 */ /* 0x080fe200078e0213 */
[----:B------:R-:W-:Y:S01]  /*2eb0*/  @!P5 MOV R34, R26 ;  /* 0x0000001a0022d202 */ /* 0x000fe20000000f00 */
[----:B------:R-:W-:Y:S01]  /*2ec0*/  @!P3 IMAD R5, R18, R5, R12 ;  /* 0x000000051205b224 */ /* 0x000fe200078e020c */
[----:B------:R1:W-:Y:S01]  /*2ed0*/  @P4 STS.128 [R25+0xc000], RZ ;  /* 0x00c000ff19004388 */ /* 0x0003e20000000c00 */
[----:B------:R-:W3:Y:S01]  /*2ee0*/  @!P6 LDC.64 R12, c[0x0][0x218] ;  /* 0x00008600ff0ceb82 */ /* 0x000ee20000000a00 */
[----:B------:R-:W-:Y:S01]  /*2ef0*/  IMAD.IADD R37, R27, 0x1, R36 ;  /* 0x000000011b257824 */ /* 0x000fe200078e0224 */
[----:B------:R-:W-:Y:S01]  /*2f00*/  IADD3 R202, R216, 0x20, RZ ;  /* 0x00000020d8ca7810 */ /* 0x000fe20007ffe0ff */
[----:B------:R-:W-:Y:S01]  /*2f10*/  @!PT LDS RZ, [RZ] ;  /* 0x00000000fffff984 */ /* 0x000fe20000000800 */
[----:B------:R-:W-:Y:S01]  /*2f20*/  @!PT LDS RZ, [RZ] ;  /* 0x00000000fffff984 */ /* 0x000fe20000000800 */
[----:B------:R-:W-:Y:S01]  /*2f30*/  @!PT LDS RZ, [RZ] ;  /* 0x00000000fffff984 */ /* 0x000fe20000000800 */
[----:B------:R4:W-:Y:S01]  /*2f40*/  @!P4 LDGSTS.E.BYPASS.LTC128B.128 [R25+0xc000], desc[UR14][R8.64] ;  /* 0x0c0000000819cfae */ /* 0x0009e2000b901d4e */
[----:B------:R-:W-:Y:S01]  /*2f50*/  @!P6 IMAD.MOV.U32 R36, RZ, RZ, R26 ;  /* 0x000000ffff24e224 */ /* 0x000fe200078e001a */
[----:B------:R-:W-:Y:S01]  /*2f60*/  CS2R R62, SRZ ;  /* 0x00000000003e7805 */ /* 0x000fe2000001ff00 */
        /* <DEDUP_REMOVED lines=9> */
[----:B------:R-:W-:Y:S01]  /*3000*/  @!P6 IMAD.WIDE.U32 R36, R182, R4, R36 ;  /* 0x00000004b624e225 */ /* 0x000fe200078e0024 */
[----:B------:R-:W-:-:S02]  /*3010*/  CS2R R66, SRZ ;  /* 0x0000000000427805 */ /* 0x000fc4000001ff00 */
[----:B------:R-:W-:Y:S01]  /*3020*/  CS2R R64, SRZ ;  /* 0x0000000000407805 */ /* 0x000fe2000001ff00 */
[----:B------:R-:W0:Y:S01]  /*3030*/  LDGDEPBAR ;  /* 0x00000000000079af */ /* 0x000e220000000000 */
[----:B------:R-:W-:Y:S01]  /*3040*/  @!P4 IMAD.MOV.U32 R30, RZ, RZ, R26 ;  /* 0x000000ffff1ec224 */ /* 0x000fe200078e001a */
[----:B------:R-:W-:Y:S01]  /*3050*/  CS2R R58, SRZ ;  /* 0x00000000003a7805 */ /* 0x000fe2000001ff00 */
[----:B------:R-:W-:Y:S01]  /*3060*/  @!P6 IMAD.IADD R24, R37, 0x1, R24 ;  /* 0x000000012518e824 */ /* 0x000fe200078e0218 */
[----:B------:R1:W-:Y:S01]  /*3070*/  @P0 STS.128 [R25+0x4000], RZ ;  /* 0x004000ff19000388 */ /* 0x0003e20000000c00 */
[-C--:B------:R-:W-:Y:S01]  /*3080*/  @!P5 IMAD.WIDE.U32 R34, R17, R4.reuse, R34 ;  /* 0x000000041122d225 */ /* 0x080fe200078e0022 */
[----:B------:R-:W-:Y:S01]  /*3090*/  CS2R R56, SRZ ;  /* 0x0000000000387805 */ /* 0x000fe2000001ff00 */
[----:B--2---:R-:W2:Y:S01]  /*30a0*/  @!P5 LDC.64 R10, c[0x0][0x218] ;  /* 0x00008600ff0adb82 */ /* 0x004ea20000000a00 */
[----:B------:R-:W-:Y:S01]  /*30b0*/  @!PT LDS RZ, [RZ] ;  /* 0x00000000fffff984 */ /* 0x000fe20000000800 */
[----:B------:R-:W-:Y:S01]  /*30c0*/  @!PT LDS RZ, [RZ] ;  /* 0x00000000fffff984 */ /* 0x000fe20000000800 */
[----:B------:R-:W-:Y:S01]  /*30d0*/  @!PT LDS RZ, [RZ] ;  /* 0x00000000fffff984 */ /* 0x000fe20000000800 */
[----:B------:R-:W-:Y:S01]  /*30e0*/  @!P0 LDGSTS.E.BYPASS.LTC128B.128 [R25+0x4000], desc[UR14][R232.64] ;  /* 0x04000000e8198fae */ /* 0x000fe2000b901d4e */
[----:B------:R-:W-:Y:S01]  /*30f0*/  @!P4 IMAD.WIDE.U32 R30, R16, R4, R30 ;  /* 0x00000004101ec225 */ /* 0x000fe200078e001e */
[----:B------:R-:W-:-:S02]  /*3100*/  CS2R R54, SRZ ;  /* 0x0000000000367805 */ /* 0x000fc4000001ff00 */
[----:B------:R-:W-:Y:S01]  /*3110*/  CS2R R52, SRZ ;  /* 0x0000000000347805 */ /* 0x000fe2000001ff00 */
[----:B------:R1:W-:Y:S01]  /*3120*/  @P1 STS.128 [R25+0x5000], RZ ;  /* 0x005000ff19001388 */ /* 0x0003e20000000c00 */
[----:B------:R-:W-:Y:S01]  /*3130*/  @!P5 IMAD.IADD R22, R35, 0x1, R22 ;  /* 0x000000012316d824 */ /* 0x000fe200078e0216 */
[----:B------:R-:W-:Y:S01]  /*3140*/  CS2R R46, SRZ ;  /* 0x00000000002e7805 */ /* 0x000fe2000001ff00 */
[----:B----4-:R-:W4:Y:S01]  /*3150*/  @!P4 LDC.64 R8, c[0x0][0x218] ;  /* 0x00008600ff08cb82 */ /* 0x010f220000000a00 */
[----:B------:R-:W-:Y:S01]  /*3160*/  @!PT LDS RZ, [RZ] ;  /* 0x00000000fffff984 */ /* 0x000fe20000000800 */
[----:B------:R-:W-:Y:S01]  /*3170*/  @!PT LDS RZ, [RZ] ;  /* 0x00000000fffff984 */ /* 0x000fe20000000800 */
[----:B------:R-:W-:Y:S01]  /*3180*/  @!PT LDS RZ, [RZ] ;  /* 0x00000000fffff984 */ /* 0x000fe20000000800 */
[----:B------:R1:W-:Y:S01]  /*3190*/  @!P1 LDGSTS.E.BYPASS.LTC128B.128 [R25+0x5000], desc[UR14][R6.64] ;  /* 0x0500000006199fae */ /* 0x0003e2000b901d4e */
[----:B------:R-:W-:Y:S01]  /*31a0*/  @!P3 IMAD.WIDE.U32 R26, R18, R4, R26 ;  /* 0x00000004121ab225 */ /* 0x000fe200078e001a */
[----:B------:R-:W-:Y:S02]  /*31b0*/  IADD3 R4, R187, 0x28, RZ ;  /* 0x00000028bb047810 */ /* 0x000fe40007ffe0ff */
[----:B------:R-:W-:Y:S01]  /*31c0*/  CS2R R44, SRZ ;  /* 0x00000000002c7805 */ /* 0x000fe2000001ff00 */
[----:B------:R1:W-:Y:S01]  /*31d0*/  @P0 STS [R223], RZ ;  /* 0x000000ffdf000388 */ /* 0x0003e20000000800 */
[----:B------:R-:W-:Y:S01]  /*31e0*/  @!P4 IMAD.IADD R19, R31, 0x1, R19 ;  /* 0x000000011f13c824 */ /* 0x000fe200078e0213 */
[----:B------:R-:W-:Y:S01]  /*31f0*/  CS2R R50, SRZ ;  /* 0x0000000000327805 */ /* 0x000fe2000001ff00 */
[----:B------:R-:W-:Y:S01]  /*3200*/  @!P3 IMAD.IADD R5, R27, 0x1, R5 ;  /* 0x000000011b05b824 */ /* 0x000fe200078e0205 */
[----:B------:R2:W-:Y:S01]  /*3210*/  @P0 STS [R223+0x4], RZ ;  /* 0x000004ffdf000388 */ /* 0x0005e20000000800 */
[----:B------:R-:W-:Y:S01]  /*3220*/  IMAD.IADD R204, R204, 0x1, R227 ;  /* 0x00000001cccc7824 */ /* 0x000fe200078e02e3 */
[----:B------:R-:W-:Y:S01]  /*3230*/  SEL R167, R167, R177, !P2 ;  /* 0x000000b1a7a77207 */ /* 0x000fe20005000000 */
[C---:B------:R-:W-:Y:S01]  /*3240*/  IMAD R213, R211.reuse, 0x28, RZ ;  /* 0x00000028d3d57824 */ /* 0x040fe200078e02ff */
[----:B------:R2:W-:Y:S01]  /*3250*/  @P0 STS [R223+0x8], RZ ;  /* 0x000008ffdf000388 */ /* 0x0005e20000000800 */
[----:B------:R-:W-:Y:S01]  /*3260*/  SEL R168, R168, R174, !P2 ;  /* 0x000000aea8a87207 */ /* 0x000fe20005000000 */
[----:B------:R-:W-:Y:S01]  /*3270*/  IMAD R212, R211, 0x30, RZ ;  /* 0x00000030d3d47824 */ /* 0x000fe200078e02ff */
[----:B------:R-:W-:Y:S01]  /*3280*/  CS2R R48, SRZ ;  /* 0x0000000000307805 */ /* 0x000fe2000001ff00 */
[----:B------:R4:W-:Y:S01]  /*3290*/  @P0 STS [R223+0xc], RZ ;  /* 0x00000cffdf000388 */ /* 0x0009e20000000800 */
[----:B------:R-:W-:Y:S01]  /*32a0*/  IMAD.MOV R207, RZ, RZ, -R207 ;  /* 0x000000ffffcf7224 */ /* 0x000fe200078e0acf */
[----:B------:R-:W-:-:S02]  /*32b0*/  CS2R R42, SRZ ;  /* 0x00000000002a7805 */ /* 0x000fc4000001ff00 */
[----:B------:R-:W-:Y:S01]  /*32c0*/  CS2R R40, SRZ ;  /* 0x0000000000287805 */ /* 0x000fe2000001ff00 */
[----:B------:R-:W-:Y:S01]  /*32d0*/  @!PT LDS RZ, [RZ] ;  /* 0x00000000fffff984 */ /* 0x000fe20000000800 */
[----:B------:R-:W-:Y:S01]  /*32e0*/  @!PT LDS RZ, [RZ] ;  /* 0x00000000fffff984 */ /* 0x000fe20000000800 */
[----:B------:R-:W-:Y:S01]  /*32f0*/  @!PT LDS RZ, [RZ] ;  /* 0x00000000fffff984 */ /* 0x000fe20000000800 */
[----:B------:R-:W-:Y:S01]  /*3300*/  @!P0 LDGSTS.E.BYPASS.LTC128B.128 [R223], desc[UR14][R234.64] ;  /* 0x00000000eadf8fae */ /* 0x000fe2000b901d4e */
[C---:B---3--:R-:W-:Y:S02]  /*3310*/  @!P6 LEA R12, P0, R36.reuse, R12, 0x1 ;  /* 0x0000000c240ce211 */ /* 0x048fe400078008ff */
[----:B------:R-:W-:Y:S01]  /*3320*/  CS2R R38, SRZ ;  /* 0x0000000000267805 */ /* 0x000fe2000001ff00 */
[----:B------:R-:W-:Y:S01]  /*3330*/  ULDC UR4, c[0x0][0x398] ;  /* 0x0000e60000047ab9 */ /* 0x000fe20000000800 */
[----:B------:R3:W-:Y:S01]  /*3340*/  @P1 STS [R223+0x1000], RZ ;  /* 0x001000ffdf001388 */ /* 0x0007e20000000800 */
[----:B------:R-:W-:Y:S01]  /*3350*/  @!P6 LEA.HI.X R13, R36, R13, R24, 0x1, P0 ;  /* 0x0000000d240de211 */ /* 0x000fe200000f0c18 */
[----:B------:R-:W-:Y:S01]  /*3360*/  ULDC.U8 UR6, c[0x0][0x388] ;  /* 0x0000e20000067ab9 */ /* 0x000fe20000000000 */
[----:B-1----:R-:W1:Y:S01]  /*3370*/  @!P3 LDC.64 R6, c[0x0][0x218] ;  /* 0x00008600ff06bb82 */ /* 0x002e620000000a00 */
[----:B--2---:R-:W-:Y:S01]  /*3380*/  @!P5 LEA R10, P0, R34, R10, 0x1 ;  /* 0x0000000a220ad211 */ /* 0x004fe200078008ff */
[----:B------:R3:W-:Y:S01]  /*3390*/  @P1 STS [R223+0x1004], RZ ;  /* 0x001004ffdf001388 */ /* 0x0007e20000000800 */
[----:B------:R-:W-:-:S02]  /*33a0*/  ULDC UR5, c[0x0][0x2ec] ;  /* 0x0000bb0000057ab9 */ /* 0x000fc40000000800 */
[----:B------:R-:W-:Y:S01]  /*33b0*/  @!P5 LEA.HI.X R11, R34, R11, R22, 0x1, P0 ;  /* 0x0000000b220bd211 */ /* 0x000fe200000f0c16 */
[----:B------:R3:W-:Y:S04]  /*33c0*/  @P1 STS [R223+0x1008], RZ ;  /* 0x001008ffdf001388 */ /* 0x0007e80000000800 */
[----:B------:R3:W-:Y:S04]  /*33d0*/  @P1 STS [R223+0x100c], RZ ;  /* 0x00100cffdf001388 */ /* 0x0007e80000000800 */
[----:B------:R-:W-:Y:S01]  /*33e0*/  @!PT LDS RZ, [RZ] ;  /* 0x00000000fffff984 */ /* 0x000fe20000000800 */
[----:B------:R-:W-:Y:S01]  /*33f0*/  @!PT LDS RZ, [RZ] ;  /* 0x00000000fffff984 */ /* 0x000fe20000000800 */
[----:B------:R-:W-:Y:S01]  /*3400*/  @!PT LDS RZ, [RZ] ;  /* 0x00000000fffff984 */ /* 0x000fe20000000800 */
[----:B------:R-:W-:Y:S01]  /*3410*/  @!P1 LDGSTS.E.BYPASS.LTC128B.128 [R223+0x1000], desc[UR14][R28.64] ;  /* 0x010000001cdf9fae */ /* 0x000fe2000b901d4e */
[----:B----4-:R-:W-:-:S03]  /*3420*/  @!P4 LEA R8, P1, R30, R8, 0x1 ;  /* 0x000000081e08c211 */ /* 0x010fc600078208ff */
[----:B------:R3:W-:Y:S01]  /*3430*/  @P6 STS.128 [R25+0x6000], RZ ;  /* 0x006000ff19006388 */ /* 0x0007e20000000c00 */
[----:B------:R-:W-:-:S03]  /*3440*/  @!P4 LEA.HI.X R9, R30, R9, R19, 0x1, P1 ;  /* 0x000000091e09c211 */ /* 0x000fc600008f0c13 */
[----:B------:R-:W-:Y:S01]  /*3450*/  @!PT LDS RZ, [RZ] ;  /* 0x00000000fffff984 */ /* 0x000fe20000000800 */
[----:B------:R-:W-:Y:S01]  /*3460*/  @!PT LDS RZ, [RZ] ;  /* 0x00000000fffff984 */ /* 0x000fe20000000800 */
[----:B------:R-:W-:Y:S01]  /*3470*/  @!PT LDS RZ, [RZ] ;  /* 0x00000000fffff984 */ /* 0x000fe20000000800 */
[----:B------:R-:W-:Y:S01]  /*3480*/  @!P6 LDGSTS.E.BYPASS.LTC128B.128 [R25+0x6000], desc[UR14][R12.64] ;  /* 0x060000000c19efae */ /* 0x000fe2000b901d4e */
[----:B-1----:R-:W-:-:S03]  /*3490*/  @!P3 LEA R6, P0, R26, R6, 0x1 ;  /* 0x000000061a06b211 */ /* 0x002fc600078008ff */
[----:B------:R3:W-:Y:S01]  /*34a0*/  @P5 STS.128 [R25+0x7000], RZ ;  /* 0x007000ff19005388 */ /* 0x0007e20000000c00 */
[----:B------:R-:W-:Y:S01]  /*34b0*/  @!P3 LEA.HI.X R7, R26, R7, R5, 0x1, P0 ;  /* 0x000000071a07b211 */ /* 0x000fe200000f0c05 */
[----:B------:R-:W-:Y:S02]  /*34c0*/  VIADD R5, R187, 0x8 ;  /* 0x00000008bb057836 */ /* 0x000fe40000000000 */
        /* <DEDUP_REMOVED lines=17> */
[----:B------:R-:W-:Y:S02]  /*35e0*/  @!P0 IMAD.WIDE R4, R4, 0x4, R236 ;  /* 0x0000000404048825 */ /* 0x000fe400078e02ec */
[----:B------:R-:W0:Y:S04]  /*35f0*/  LDGDEPBAR ;  /* 0x00000000000079af */ /* 0x000e280000000000 */
[----:B------:R2:W5:Y:S01]  /*3600*/  @!P0 LDG.E R220, desc[UR14][R4.64] ;  /* 0x0000000e04dc8981 */ /* 0x000562000c1e1900 */
[----:B-1----:R-:W-:Y:S01]  /*3610*/  VIADD R6, R187, 0x20 ;  /* 0x00000020bb067836 */ /* 0x002fe20000000000 */
[----:B------:R-:W-:-:S04]  /*3620*/  DEPBAR.LE SB0, 0x1 ;  /* 0x000080400000791a */ /* 0x000fc80000000000 */
[----:B------:R-:W-:Y:S01]  /*3630*/  ISETP.GE.AND P1, PT, R6, R23, PT ;  /* 0x000000170600720c */ /* 0x000fe20003f26270 */
[----:B------:R-:W-:-:S05]  /*3640*/  IMAD.WIDE R6, R187, 0x4, R236 ;  /* 0x00000004bb067825 */ /* 0x000fca00078e02ec */
[----:B------:R3:W5:Y:S04]  /*3650*/  @!P4 LDG.E R221, desc[UR14][R6.64] ;  /* 0x0000000e06ddc981 */ /* 0x000768000c1e1900 */
[----:B------:R3:W5:Y:S04]  /*3660*/  @!P3 LDG.E R222, desc[UR14][R6.64+0x20] ;  /* 0x0000200e06deb981 */ /* 0x000768000c1e1900 */
[----:B------:R3:W5:Y:S01]  /*3670*/  @!P1 LDG.E R219, desc[UR14][R6.64+0x80] ;  /* 0x0000800e06db9981 */ /* 0x000762000c1e1900 */
[----:B------:R-:W-:Y:S06]  /*3680*/  BAR.SYNC.DEFER_BLOCKING 0x0 ;  /* 0x0000000000007b1d */ /* 0x000fec0000010000 */
[----:B------:R-:W4:Y:S01]  /*3690*/  LDG.E.64 R6, desc[UR14][R178.64+0x8] ;  /* 0x0000080eb2067981 */ /* 0x000f22000c1e1b00 */
[----:B--2---:R-:W-:-:S03]  /*36a0*/  LEA.HI R4, R20, R21, RZ, 0x4 ;  /* 0x0000001514047211 */ /* 0x004fc600078f20ff */
[----:B------:R3:W1:Y:S04]  /*36b0*/  LDSM.16.M88.4 R132, [R165+0xa000] ;  /* 0x00a00000a584783b */ /* 0x0006680000000200 */
[----:B------:R3:W2:Y:S04]  /*36c0*/  LDSM.16.M88.4 R136, [R165+0xa800] ;  /* 0x00a80000a588783b */ /* 0x0006a80000000200 */
[----:B------:R3:W1:Y:S04]  /*36d0*/  LDSM.16.M88.4 R140, [R164+0xa000] ;  /* 0x00a00000a48c783b */ /* 0x0006680000000200 */
[----:B------:R3:W1:Y:S04]  /*36e0*/  LDSM.16.M88.4 R144, [R164+0xa800] ;  /* 0x00a80000a490783b */ /* 0x0006680000000200 */
[----:B------:R3:W1:Y:S04]  /*36f0*/  LDSM.16.M88.4 R148, [R3+0xa000] ;  /* 0x00a000000394783b */ /* 0x0006680000000200 */
[----:B------:R3:W1:Y:S04]  /*3700*/  LDSM.16.M88.4 R152, [R3+0xa800] ;  /* 0x00a800000398783b */ /* 0x0006680000000200 */
[----:B------:R-:W3:Y:S01]  /*3710*/  LDG.E.64 R178, desc[UR14][R178.64] ;  /* 0x0000000eb2b27981 */ /* 0x000ee2000c1e1b00 */
[----:B------:R-:W-:-:S03]  /*3720*/  LOP3.LUT R4, R4, 0xfffffff0, RZ, 0xc0, !PT ;  /* 0xfffffff004047812 */ /* 0x000fc600078ec0ff */
[----:B------:R1:W1:Y:S04]  /*3730*/  LDSM.16.M88.4 R156, [R2+0xa000] ;  /* 0x00a00000029c783b */ /* 0x0002680000000200 */
[----:B------:R1:W1:Y:S01]  /*3740*/  LDSM.16.M88.4 R160, [R2+0xa800] ;  /* 0x00a8000002a0783b */ /* 0x0002620000000200 */
[----:B------:R-:W-:-:S04]  /*3750*/  IADD3 R21, -R4, R21, RZ ;  /* 0x0000001504157210 */ /* 0x000fc80007ffe1ff */
[----:B------:R-:W-:Y:S01]  /*3760*/  SHF.R.S32.HI R4, RZ, 0x1f, R21 ;  /* 0x0000001fff047819 */ /* 0x000fe20000011415 */
[----:B------:R-:W-:-:S03]  /*3770*/  IMAD R5, R186, R0, R183 ;  /* 0x00000000ba057224 */ /* 0x000fc600078e02b7 */
[----:B------:R-:W-:Y:S01]  /*3780*/  LEA.HI R4, R4, R21, RZ, 0x3 ;  /* 0x0000001504047211 */ /* 0x000fe200078f18ff */
[----:B------:R-:W-:-:S03]  /*3790*/  IMAD.IADD R201, R217, 0x1, R202 ;  /* 0x00000001d9c97824 */ /* 0x000fc600078e02ca */
[----:B------:R-:W-:Y:S01]  /*37a0*/  LOP3.LUT R0, R4, 0xfffffff8, RZ, 0xc0, !PT ;  /* 0xfffffff804007812 */ /* 0x000fe200078ec0ff */
[----:B------:R-:W-:Y:S02]  /*37b0*/  IMAD.SHL.U32 R4, R5, 0x20, RZ ;  /* 0x0000002005047824 */ /* 0x000fe400078e00ff */
[----:B------:R-:W-:Y:S02]  /*37c0*/  IMAD.IADD R200, R217, 0x1, R201 ;  /* 0x00000001d9c87824 */ /* 0x000fe400078e02c9 */
[----:B------:R-:W-:Y:S02]  /*37d0*/  IMAD.IADD R0, R21, 0x1, -R0 ;  /* 0x0000000115007824 */ /* 0x000fe400078e0a00 */
[----:B------:R-:W-:-:S03]  /*37e0*/  IMAD.IADD R199, R217, 0x1, R200 ;  /* 0x00000001d9c77824 */ /* 0x000fc600078e02c8 */
[----:B------:R-:W-:Y:S01]  /*37f0*/  LOP3.LUT P0, RZ, R0, 0x2, RZ, 0xc0, !PT ;  /* 0x0000000200ff7812 */ /* 0x000fe2000780c0ff */
[----:B------:R-:W-:Y:S01]  /*3800*/  IMAD.IADD R198, R217, 0x1, R199 ;  /* 0x00000001d9c67824 */ /* 0x000fe200078e02c7 */
[----:B------:R-:W-:Y:S02]  /*3810*/  IADD3 R204, -R225, 0x80, R204 ;  /* 0x00000080e1cc7810 */ /* 0x000fe40007ffe1cc */
[----:B------:R-:W-:Y:S02]  /*3820*/  SEL R166, R166, 0xffffffe0, !P0 ;  /* 0xffffffe0a6a67807 */ /* 0x000fe40004000000 */
[----:B------:R-:W-:Y:S01]  /*3830*/  LOP3.LUT P1, RZ, R0, 0x4, RZ, 0xc0, !PT ;  /* 0x0000000400ff7812 */ /* 0x000fe2000782c0ff */
[----:B------:R-:W-:Y:S01]  /*3840*/  IMAD R211, R211, 0x38, RZ ;  /* 0x00000038d3d37824 */ /* 0x000fe200078e02ff */
[----:B------:R-:W-:Y:S01]  /*3850*/  CS2R R36, SRZ ;  /* 0x0000000000247805 */ /* 0x000fe2000001ff00 */
[----:B------:R-:W-:Y:S01]  /*3860*/  VIADD R204, R204, -UR12 ;  /* 0x8000000ccccc7c36 */ /* 0x000fe20008000000 */
[----:B------:R-:W-:Y:S01]  /*3870*/  LEA R168, R168, R173, 0x1 ;  /* 0x000000ada8a87211 */ /* 0x000fe200078e08ff */
[----:B------:R-:W-:Y:S01]  /*3880*/  IMAD R167, R167, 0x2, R173 ;  /* 0x00000002a7a77824 */ /* 0x000fe200078e02ad */
[----:B------:R-:W-:Y:S01]  /*3890*/  SEL R175, R175, 0xffffffc0, !P1 ;  /* 0xffffffc0afaf7807 */ /* 0x000fe20004800000 */
[----:B------:R-:W-:-:S02]  /*38a0*/  IMAD.IADD R229, R217, 0x1, R198 ;  /* 0x00000001d9e57824 */ /* 0x000fc400078e02c6 */
[----:B------:R-:W-:Y:S01]  /*38b0*/  IMAD.IADD R0, R172, 0x1, R166 ;  /* 0x00000001ac007824 */ /* 0x000fe200078e02a6 */
[----:B----4-:R-:W-:Y:S02]  /*38c0*/  IADD3 R210, P4, P3, R4, R6, R210 ;  /* 0x0000000604d27210 */ /* 0x010fe40007b9e0d2 */
[----:B------:R-:W-:-:S04]  /*38d0*/  SHF.R.S32.HI R4, RZ, 0x1f, R4 ;  /* 0x0000001fff047819 */ /* 0x000fc80000011404 */
[----:B------:R-:W-:-:S04]  /*38e0*/  IADD3.X R230, R4, R7, R230, P4, P3 ;  /* 0x0000000704e67210 */ /* 0x000fc800027e64e6 */
[----:B-123--:R-:W-:-:S07]  /*38f0*/  LOP3.LUT R230, R230, R178, RZ, 0x3c, !PT ;  /* 0x000000b2e6e67212 */ /* 0x00efce00078e3cff */
.L_x_1379:
        /* <DEDUP_REMOVED lines=78> */
.L_x_1375:
[--C-:B------:R-:W-:Y:S01]  /*3de0*/  IADD3 R114, R225, 0x1, -R227.reuse ;  /* 0x00000001e1727810 */ /* 0x100fe20007ffe8e3 */
[----:B------:R-:W1:Y:S01]  /*3df0*/  S2R R101, SR_TID.X ;  /* 0x0000000000657919 */ /* 0x000e620000002100 */
[-C--:B------:R-:W-:Y:S01]  /*3e00*/  IADD3 R115, -R100, R225.reuse, -R227 ;  /* 0x000000e164737210 */ /* 0x080fe20007ffe9e3 */
        /* <DEDUP_REMOVED lines=11> */
[-C--:B------:R-:W-:Y:S02]  /*3ec0*/  VIADDMNMX R115, R115, R108.reuse, RZ, !PT ;  /* 0x0000006c73737246 */ /* 0x080fe400078001ff */
[C-C-:B------:R-:W-:Y:S02]  /*3ed0*/  IADD3 R103, R114.reuse, 0x20, R108.reuse ;  /* 0x0000002072677810 */ /* 0x140fe40007ffe06c */
[-C--:B------:R-:W-:Y:S02]  /*3ee0*/  VIMNMX R105, R105, R225.reuse, PT ;  /* 0x000000e169697248 */ /* 0x080fe40003fe0100 */
[-C--:B------:R-:W-:Y:S01]  /*3ef0*/  VIMNMX R103, R103, R225.reuse, PT ;  /* 0x000000e167677248 */ /* 0x080fe20003fe0100 */
        /* <DEDUP_REMOVED lines=109> */
.L_x_1376:
[C---:B------:R-:W-:Y:S01]  /*45d0*/  FSETP.NEU.FTZ.AND P0, PT, R221.reuse, -INF , PT ;  /* 0xff800000dd00780b */ /* 0x040fe20003f1d000 */
[----:B------:R-:W-:Y:S01]  /*45e0*/  FMUL.FTZ R100, R221, 1.4426950216293334961 ;  /* 0x3fb8aa3bdd647820 */ /* 0x000fe20000410000 */
[C---:B------:R-:W-:Y:S01]  /*45f0*/  FSETP.NEU.FTZ.AND P2, PT, R219.reuse, -INF , PT ;  /* 0xff800000db00780b */ /* 0x040fe20003f5d000 */
[----:B------:R-:W-:Y:S01]  /*4600*/  FMUL.FTZ R101, R222, 1.4426950216293334961 ;  /* 0x3fb8aa3bde657820 */ /* 0x000fe20000410000 */
[----:B------:R-:W-:Y:S01]  /*4610*/  FMUL.FTZ R102, R219, 1.4426950216293334961 ;  /* 0x3fb8aa3bdb667820 */ /* 0x000fe20000410000 */
[----:B------:R-:W-:Y:S01]  /*4620*/  IMAD.MOV.U32 R175, RZ, RZ, 0x40 ;  /* 0x00000040ffaf7424 */ /* 0x000fe200078e00ff */
[----:B------:R-:W-:Y:S02]  /*4630*/  FSEL R100, R100, RZ, P0 ;  /* 0x000000ff64647208 */ /* 0x000fe40000000000 */
[----:B------:R-:W-:Y:S02]  /*4640*/  FSETP.NEU.FTZ.AND P0, PT, R222, -INF , PT ;  /* 0xff800000de00780b */ /* 0x000fe40003f1d000 */
[----:B------:R-:W-:Y:S01]  /*4650*/  SEL R175, R175, 0xffffffc0, !P1 ;  /* 0xffffffc0afaf7807 */ /* 0x000fe20004800000 */
[--C-:B------:R-:W-:Y:S01]  /*4660*/  FFMA.FTZ R33, R33, UR5, -R100.reuse ;  /* 0x0000000521217c23 */ /* 0x100fe20008010864 */
[----:B------:R-:W-:Y:S01]  /*4670*/  FSEL R101, R101, RZ, P0 ;  /* 0x000000ff65657208 */ /* 0x000fe20000000000 */
[--C-:B------:R-:W-:Y:S01]  /*4680*/  FFMA.FTZ R16, R16, UR5, -R100.reuse ;  /* 0x0000000510107c23 */ /* 0x100fe20008010864 */
[----:B------:R-:W-:Y:S01]  /*4690*/  FSETP.NEU.FTZ.AND P0, PT, R220, -INF , PT ;  /* 0xff800000dc00780b */ /* 0x000fe20003f1d000 */
[--C-:B------:R-:W-:Y:S01]  /*46a0*/  FFMA.FTZ R20, R20, UR5, -R100.reuse ;  /* 0x0000000514147c23 */ /* 0x100fe20008010864 */
[--C-:B------:R-:W-:Y:S01]  /*46b0*/  FFMA.FTZ R32, R32, UR5, -R100.reuse ;  /* 0x0000000520207c23 */ /* 0x100fe20008010864 */
        /* <DEDUP_REMOVED lines=28> */
[----:B------:R-:W-:Y:S01]  /*4880*/  FFMA.FTZ R5, R5, UR5, -R100 ;  /* 0x0000000505057c23 */ /* 0x000fe20008010864 */
[----:B------:R-:W-:Y:S02]  /*4890*/  VIADD R102, R178, 0x9e3779b9 ;  /* 0x9e3779b9b2667836 */ /* 0x000fe40000000000 */
        /* <DEDUP_REMOVED lines=10> */
[----:B------:R1:W-:Y:S01]  /*4940*/  MUFU.EX2 R249, R4 ;  /* 0x0000000400f97308 */ /* 0x0003e20000000800 */
[----:B------:R-:W-:Y:S01]  /*4950*/  IMAD.WIDE.U32 R104, R104, -0x2daee0ad, RZ ;  /* 0xd2511f5368687825 */ /* 0x000fe200078e00ff */
[----:B------:R-:W-:Y:S02]  /*4960*/  LOP3.LUT R19, R29, R230, RZ, 0x3c, !PT ;  /* 0x000000e61d137212 */ /* 0x000fe400078e3cff */
[----:B------:R-:W-:Y:S01]  /*4970*/  LOP3.LUT R102, R101, R28, R102, 0x96, !PT ;  /* 0x0000001c65667212 */ /* 0x000fe200078e9666 */
[----:B--2---:R-:W-:Y:S05]  /*4980*/  VIADD R7, R178, 0x3c6ef372 ;  /* 0x3c6ef372b2077836 */ /* 0x004fea0000000000 */
[----:B------:R-:W-:Y:S01]  /*4990*/  MUFU.EX2 R130, R18 ;  /* 0x0000001200827308 */ /* 0x000fe20000000800 */
[----:B------:R-:W-:Y:S04]  /*49a0*/  IMAD.WIDE.U32 R108, R20, -0x2daee0ad, RZ ;  /* 0xd2511f53146c7825 */ /* 0x000fe800078e00ff */
[----:B---3--:R-:W-:Y:S01]  /*49b0*/  FMUL.FTZ R32, R220, 1.4426950216293334961 ;  /* 0x3fb8aa3bdc207820 */ /* 0x008fe20000410000 */
[----:B------:R-:W-:Y:S04]  /*49c0*/  IMAD.WIDE.U32 R106, R19, -0x2daee0ad, RZ ;  /* 0xd2511f53136a7825 */ /* 0x000fe800078e00ff */
[----:B------:R-:W-:Y:S01]  /*49d0*/  FSEL R32, R32, RZ, P0 ;  /* 0x000000ff20207208 */ /* 0x000fe20000000000 */
[----:B------:R2:W-:Y:S01]  /*49e0*/  MUFU.EX2 R238, R12 ;  /* 0x0000000c00ee7308 */ /* 0x0005e20000000800 */
[----:B-1----:R-:W-:Y:S01]  /*49f0*/  LOP3.LUT R4, R100, R7, RZ, 0x3c, !PT ;  /* 0x0000000764047212 */ /* 0x002fe200078e3cff */
[----:B------:R-:W-:Y:S01]  /*4a00*/  VIADD R28, R179, 0x76cf5d0a ;  /* 0x76cf5d0ab31c7836 */ /* 0x000fe20000000000 */
[----:B------:R-:W-:Y:S01]  /*4a10*/  LOP3.LUT R7, R16, R109, RZ, 0x3c, !PT ;  /* 0x0000006d10077212 */ /* 0x000fe200078e3cff */
[----:B------:R-:W-:Y:S01]  /*4a20*/  IMAD.WIDE.U32 R102, R102, -0x2daee0ad, RZ ;  /* 0xd2511f5366667825 */ /* 0x000fe200078e00ff */
[----:B------:R-:W-:Y:S02]  /*4a30*/  LOP3.LUT R16, R16, R107, RZ, 0x3c, !PT ;  /* 0x0000006b10107212 */ /* 0x000fe400078e3cff */
[--C-:B------:R-:W-:Y:S03]  /*4a40*/  LOP3.LUT R108, R105, R108, R28.reuse, 0x96, !PT ;  /* 0x0000006c696c7212 */ /* 0x100fe600078e961c */
[----:B------:R-:W-:Y:S01]  /*4a50*/  MUFU.EX2 R120, R34 ;  /* 0x0000002200787308 */ /* 0x000fe20000000800 */
[----:B------:R-:W-:Y:S01]  /*4a60*/  LOP3.LUT R28, R103, R106, R28, 0x96, !PT ;  /* 0x0000006a671c7212 */ /* 0x000fe200078e961c */
[----:B------:R-:W-:Y:S04]  /*4a70*/  IMAD.WIDE.U32 R106, R7, -0x326172a9, RZ ;  /* 0xcd9e8d57076a7825 */ /* 0x000fe800078e00ff */
[--C-:B------:R-:W-:Y:S01]  /*4a80*/  FFMA.FTZ R15, R15, UR5, -R32.reuse ;  /* 0x000000050f0f7c23 */ /* 0x100fe20008010820 */
[--C-:B------:R-:W-:Y:S01]  /*4a90*/  FFMA.FTZ R31, R31, UR5, -R32.reuse ;  /* 0x000000051f1f7c23 */ /* 0x100fe20008010820 */
[----:B------:R-:W-:Y:S01]  /*4aa0*/  IMAD.WIDE.U32 R100, R16, -0x326172a9, RZ ;  /* 0xcd9e8d5710647825 */ /* 0x000fe200078e00ff */
[----:B------:R-:W-:Y:S01]  /*4ab0*/  LOP3.LUT R7, R4, R107, RZ, 0x3c, !PT ;  /* 0x0000006b04077212 */ /* 0x000fe200078e3cff */
[----:B------:R-:W-:Y:S02]  /*4ac0*/  MUFU.EX2 R126, R35 ;  /* 0x00000023007e7308 */ /* 0x000fe40000000800 */
[--C-:B------:R-:W-:Y:S01]  /*4ad0*/  FFMA.FTZ R11, R11, UR5, -R32.reuse ;  /* 0x000000050b0b7c23 */ /* 0x100fe20008010820 */
[----:B------:R-:W-:Y:S01]  /*4ae0*/  IMAD.WIDE.U32 R108, R108, -0x326172a9, RZ ;  /* 0xcd9e8d576c6c7825 */ /* 0x000fe200078e00ff */
[----:B--2---:R-:W-:Y:S03]  /*4af0*/  LOP3.LUT R12, R4, R101, RZ, 0x3c, !PT ;  /* 0x00000065040c7212 */ /* 0x004fe600078e3cff */
        /* <DEDUP_REMOVED lines=10> */
[----:B------:R-:W-:Y:S01]  /*4ba0*/  MUFU.EX2 R121, R22 ;  /* 0x0000001600797308 */ /* 0x000fe20000000800 */
[----:B------:R-:W-:Y:S04]  /*4bb0*/  IMAD.WIDE.U32 R122, R12, -0x2daee0ad, RZ ;  /* 0xd2511f530c7a7825 */ /* 0x000fe800078e00ff */
[----:B------:R-:W-:Y:S01]  /*4bc0*/  FFMA.FTZ R26, R26, UR5, -R32 ;  /* 0x000000051a1a7c23 */ /* 0x000fe20008010820 */
[--C-:B------:R-:W-:Y:S01]  /*4bd0*/  LOP3.LUT R12, R125, R104, R4.reuse, 0x96, !PT ;  /* 0x000000687d0c7212 */ /* 0x100fe200078e9604 */
[----:B------:R-:W-:Y:S01]  /*4be0*/  IMAD.WIDE.U32 R106, R106, -0x2daee0ad, RZ ;  /* 0xd2511f536a6a7825 */ /* 0x000fe200078e00ff */
[----:B------:R-:W-:Y:S02]  /*4bf0*/  LOP3.LUT R4, R123, R102, R4, 0x96, !PT ;  /* 0x000000667b047212 */ /* 0x000fe400078e9604 */
[----:B------:R1:W-:Y:S01]  /*4c00*/  MUFU.EX2 R176, R15 ;  /* 0x0000000f00b07308 */ /* 0x0003e20000000800 */
[----:B------:R-:W-:Y:S02]  /*4c10*/  VIADD R100, R179, 0xed9eba14 ;  /* 0xed9eba14b3647836 */ /* 0x000fe40000000000 */
[----:B------:R-:W-:Y:S01]  /*4c20*/  FFMA.FTZ R32, R30, UR5, -R32 ;  /* 0x000000051e207c23 */ /* 0x000fe20008010820 */
[----:B------:R-:W-:Y:S03]  /*4c30*/  IMAD.WIDE.U32 R18, R18, -0x2daee0ad, RZ ;  /* 0xd2511f5312127825 */ /* 0x000fe600078e00ff */
[--C-:B------:R-:W-:Y:S01]  /*4c40*/  LOP3.LUT R102, R107, R124, R100.reuse, 0x96, !PT ;  /* 0x0000007c6b667212 */ /* 0x100fe200078e9664 */
[----:B------:R-:W-:Y:S01]  /*4c50*/  VIADD R104, R178, 0x1715609d ;  /* 0x1715609db2687836 */ /* 0x000fe20000000000 */
[----:B------:R-:W-:Y:S01]  /*4c60*/  LOP3.LUT R100, R19, R122, R100, 0x96, !PT ;  /* 0x0000007a13647212 */ /* 0x000fe200078e9664 */
[----:B------:R-:W-:Y:S01]  /*4c70*/  IMAD.WIDE.U32 R122, R12, -0x326172a9, RZ ;  /* 0xcd9e8d570c7a7825 */ /* 0x000fe200078e00ff */
[----:B------:R2:W-:Y:S03]  /*4c80*/  MUFU.EX2 R243, R11 ;  /* 0x0000000b00f37308 */ /* 0x0005e60000000800 */
[----:B------:R-:W-:Y:S02]  /*4c90*/  VIADD R7, R178, 0x78dde6e4 ;  /* 0x78dde6e4b2077836 */ /* 0x000fe40000000000 */
[----:B------:R-:W-:Y:S03]  /*4ca0*/  IMAD.WIDE.U32 R102, R102, -0x326172a9, RZ ;  /* 0xcd9e8d5766667825 */ /* 0x000fe600078e00ff */
[--C-:B-1----:R-:W-:Y:S01]  /*4cb0*/  LOP3.LUT R15, R123, R108, R7.reuse, 0x96, !PT ;  /* 0x0000006c7b0f7212 */ /* 0x102fe200078e9607 */
[----:B------:R-:W-:Y:S01]  /*4cc0*/  IMAD.WIDE.U32 R100, R100, -0x326172a9, RZ ;  /* 0xcd9e8d5764647825 */ /* 0x000fe200078e00ff */
[--C-:B------:R-:W-:Y:S01]  /*4cd0*/  LOP3.LUT R12, R103, R122, R104.reuse, 0x96, !PT ;  /* 0x0000007a670c7212 */ /* 0x100fe200078e9668 */
[----:B------:R-:W1:Y:S02]  /*4ce0*/  MUFU.EX2 R111, R111 ;  /* 0x0000006f006f7308 */ /* 0x000e640000000800 */
[----:B------:R-:W-:Y:S04]  /*4cf0*/  IMAD.WIDE.U32 R22, R4, -0x326172a9, RZ ;  /* 0xcd9e8d5704167825 */ /* 0x000fe800078e00ff */
[----:B------:R-:W-:Y:S01]  /*4d00*/  IMAD.WIDE.U32 R108, R12, -0x2daee0ad, RZ ;  /* 0xd2511f530c6c7825 */ /* 0x000fe200078e00ff */
[----:B------:R-:W-:Y:S03]  /*4d10*/  LOP3.LUT R7, R23, R28, R7, 0x96, !PT ;  /* 0x0000001c17077212 */ /* 0x000fe600078e9607 */
[----:B------:R-:W-:Y:S01]  /*4d20*/  MUFU.EX2 R122, R33 ;  /* 0x00000021007a7308 */ /* 0x000fe20000000800 */
[----:B------:R-:W-:Y:S01]  /*4d30*/  LOP3.LUT R104, R101, R22, R104, 0x96, !PT ;  /* 0x0000001665687212 */ /* 0x000fe200078e9668 */
[----:B------:R-:W-:Y:S01]  /*4d40*/  VIADD R28, R179, 0xa9066899 ;  /* 0xa9066899b31c7836 */ /* 0x000fe20000000000 */
[----:B------:R-:W-:Y:S01]  /*4d50*/  SHF.R.U32.HI R20, RZ, 0x18, R108 ;  /* 0x00000018ff147819 */ /* 0x000fe2000001166c */
[----:B------:R-:W-:Y:S01]  /*4d60*/  IMAD.WIDE.U32 R22, R15, -0x2daee0ad, RZ ;  /* 0xd2511f530f167825 */ /* 0x000fe200078e00ff */
[----:B------:R-:W-:Y:S02]  /*4d70*/  LOP3.LUT R16, R108, 0xffff, RZ, 0xc0, !PT ;  /* 0x0000ffff6c107812 */ /* 0x000fe400078ec0ff */
[----:B------:R-:W-:Y:S01]  /*4d80*/  ISETP.LE.U32.AND P3, PT, R20, UR6, PT ;  /* 0x0000000614007c0c */ /* 0x000fe2000bf63070 */
[----:B------:R-:W-:Y:S01]  /*4d90*/  VIADD R4, R179, 0x646e171e ;  /* 0x646e171eb3047836 */ /* 0x000fe20000000000 */
[----:B------:R-:W-:Y:S01]  /*4da0*/  LOP3.LUT R23, R23, R106, R28, 0x96, !PT ;  /* 0x0000006a17177212 */ /* 0x000fe200078e961c */
[----:B------:R-:W-:Y:S01]  /*4db0*/  IMAD.WIDE.U32 R124, R7, -0x2daee0ad, RZ ;  /* 0xd2511f53077c7825 */ /* 0x000fe200078e00ff */
[----:B------:R-:W-:Y:S01]  /*4dc0*/  SHF.R.U32.HI R16, RZ, 0x8, R16 ;  /* 0x00000008ff107819 */ /* 0x000fe20000011610 */
[----:B------:R-:W-:Y:S01]  /*4dd0*/  MUFU.EX2 R123, R32 ;  /* 0x00000020007b7308 */ /* 0x000fe20000000800 */
[----:B------:R-:W-:Y:S01]  /*4de0*/  LOP3.LUT R12, R109, R22, R4, 0x96, !PT ;  /* 0x000000166d0c7212 */ /* 0x000fe200078e9604 */
[----:B------:R-:W-:Y:S01]  /*4df0*/  IMAD.WIDE.U32 R104, R104, -0x2daee0ad, RZ ;  /* 0xd2511f5368687825 */ /* 0x000fe200078e00ff */
[----:B------:R-:W-:Y:S02]  /*4e00*/  LOP3.LUT R28, R125, R18, R28, 0x96, !PT ;  /* 0x000000127d1c7212 */ /* 0x000fe400078e961c */
[----:B------:R-:W-:Y:S01]  /*4e10*/  LOP3.LUT R22, R108, 0xff, RZ, 0xc0, !PT ;  /* 0x000000ff6c167812 */ /* 0x000fe200078ec0ff */
[----:B------:R-:W-:Y:S01]  /*4e20*/  IMAD.WIDE.U32 R30, R23, -0x326172a9, RZ ;  /* 0xcd9e8d57171e7825 */ /* 0x000fe200078e00ff */
[----:B------:R-:W-:Y:S03]  /*4e30*/  SHF.R.U32.HI R18, RZ, 0x18, R104 ;  /* 0x00000018ff127819 */ /* 0x000fe60000011668 */
[----:B------:R3:W-:Y:S01]  /*4e40*/  MUFU.EX2 R247, R8 ;  /* 0x0000000800f77308 */ /* 0x0007e20000000800 */
[----:B------:R-:W-:Y:S01]  /*4e50*/  ISETP.LE.U32.AND P4, PT, R22, UR6, PT ;  /* 0x0000000616007c0c */ /* 0x000fe2000bf83070 */
[----:B------:R-:W-:Y:S01]  /*4e60*/  IMAD.WIDE.U32 R28, R28, -0x326172a9, RZ ;  /* 0xcd9e8d571c1c7825 */ /* 0x000fe200078e00ff */
[----:B------:R-:W-:Y:S02]  /*4e70*/  ISETP.LE.U32.AND P0, PT, R18, UR6, PT ;  /* 0x0000000612007c0c */ /* 0x000fe4000bf03070 */
[----:B------:R-:W-:Y:S01]  /*4e80*/  SHF.R.U32.HI R20, RZ, 0x18, R30 ;  /* 0x00000018ff147819 */ /* 0x000fe2000001161e */
[----:B------:R-:W-:Y:S01]  /*4e90*/  VIADD R23, R178, 0xb54cda56 ;  /* 0xb54cda56b2177836 */ /* 0x000fe20000000000 */
[----:B------:R-:W-:Y:S03]  /*4ea0*/  LOP3.LUT R22, R30, 0xff, RZ, 0xc0, !PT ;  /* 0x000000ff1e167812 */ /* 0x000fe600078ec0ff */
[----:B------:R-:W4:Y:S01]  /*4eb0*/  MUFU.EX2 R115, R115 ;  /* 0x0000007300737308 */ /* 0x000f220000000800 */
[----:B------:R-:W-:Y:S01]  /*4ec0*/  ISETP.LE.U32.AND P5, PT, R20, UR6, PT ;  /* 0x0000000614007c0c */ /* 0x000fe2000bfa3070 */
[----:B------:R-:W-:Y:S01]  /*4ed0*/  IMAD.SHL.U32 R109, R174, 0x2, RZ ;  /* 0x00000002ae6d7824 */ /* 0x000fe200078e00ff */
[----:B------:R-:W-:Y:S02]  /*4ee0*/  LOP3.LUT R4, R105, R124, R4, 0x96, !PT ;  /* 0x0000007c69047212 */ /* 0x000fe400078e9604 */
[----:B------:R-:W-:Y:S02]  /*4ef0*/  LOP3.LUT R15, R104, 0xff, RZ, 0xc0, !PT ;  /* 0x000000ff680f7812 */ /* 0x000fe400078ec0ff */
[----:B--2---:R-:W-:Y:S03]  /*4f00*/  SHF.R.U32.HI R11, RZ, 0x18, R12 ;  /* 0x00000018ff0b7819 */ /* 0x004fe6000001160c */
[----:B------:R-:W-:Y:S01]  /*4f10*/  MUFU.EX2 R250, R6 ;  /* 0x0000000600fa7308 */ /* 0x000fe20000000800 */
[----:B------:R-:W-:Y:S02]  /*4f20*/  ISETP.LE.U32.AND P6, PT, R22, UR6, PT ;  /* 0x0000000616007c0c */ /* 0x000fe4000bfc3070 */
[----:B------:R-:W-:Y:S02]  /*4f30*/  ISETP.LE.U32.AND P2, PT, R15, UR6, PT ;  /* 0x000000060f007c0c */ /* 0x000fe4000bf43070 */
[----:B------:R-:W-:Y:S02]  /*4f40*/  LOP3.LUT R20, R12, 0xff, RZ, 0xc0, !PT ;  /* 0x000000ff0c147812 */ /* 0x000fe400078ec0ff */
[----:B------:R-:W-:Y:S03]  /*4f50*/  LOP3.LUT R22, R4, 0xff, RZ, 0xc0, !PT ;  /* 0x000000ff04167812 */ /* 0x000fe600078ec0ff */
[----:B------:R2:W-:Y:S01]  /*4f60*/  MUFU.EX2 R131, R17 ;  /* 0x0000001100837308 */ /* 0x0005e20000000800 */
[--C-:B------:R-:W-:Y:S02]  /*4f70*/  LOP3.LUT R15, R31, R102, R23.reuse, 0x96, !PT ;  /* 0x000000661f0f7212 */ /* 0x100fe400078e9617 */
[----:B------:R-:W-:Y:S02]  /*4f80*/  SHF.R.U32.HI R18, RZ, 0x10, R30 ;  /* 0x00000010ff127819 */ /* 0x000fe4000001161e */
[----:B---3--:R-:W-:Y:S02]  /*4f90*/  LOP3.LUT R8, R29, R100, R23, 0x96, !PT ;  /* 0x000000641d087212 */ /* 0x008fe400078e9617 */
[----:B------:R-:W-:Y:S03]  /*4fa0*/  LOP3.LUT R18, R18, 0xff, RZ, 0xc0, !PT ;  /* 0x000000ff12127812 */ /* 0x000fe600078ec0ff */
[----:B------:R3:W-:Y:S01]  /*4fb0*/  MUFU.EX2 R251, R5 ;  /* 0x0000000500fb7308 */ /* 0x0007e20000000800 */
[----:B------:R-:W-:Y:S02]  /*4fc0*/  SHF.R.U32.HI R23, RZ, 0x18, R15 ;  /* 0x00000018ff177819 */ /* 0x000fe4000001160f */
[----:B------:R-:W-:Y:S02]  /*4fd0*/  LOP3.LUT R16, R16, 0xffff, RZ, 0xc0, !PT ;  /* 0x0000ffff10107812 */ /* 0x000fe400078ec0ff */
[----:B------:R-:W-:Y:S02]  /*4fe0*/  SHF.R.U32.HI R19, RZ, 0x10, R108 ;  /* 0x00000010ff137819 */ /* 0x000fe4000001166c */
[----:B------:R-:W-:Y:S03]  /*4ff0*/  SHF.R.U32.HI R7, RZ, 0x10, R104 ;  /* 0x00000010ff077819 */ /* 0x000fe60000011668 */
[----:B------:R1:W-:Y:S01]  /*5000*/  MUFU.EX2 R244, R10 ;  /* 0x0000000a00f47308 */ /* 0x0003e20000000800 */
[----:B------:R-:W-:Y:S02]  /*5010*/  LOP3.LUT R19, R19, 0xff, RZ, 0xc0, !PT ;  /* 0x000000ff13137812 */ /* 0x000fe400078ec0ff */
[----:B--2---:R-:W-:Y:S02]  /*5020*/  LOP3.LUT R17, R30, 0xffff, RZ, 0xc0, !PT ;  /* 0x0000ffff1e117812 */ /* 0x004fe400078ec0ff */
[----:B------:R-:W-:Y:S02]  /*5030*/  LOP3.LUT R7, R7, 0xff, RZ, 0xc0, !PT ;  /* 0x000000ff07077812 */ /* 0x000fe400078ec0ff */
[----:B------:R-:W-:Y:S03]  /*5040*/  SHF.R.U32.HI R17, RZ, 0x8, R17 ;  /* 0x00000008ff117819 */ /* 0x000fe60000011611 */
[----:B------:R2:W-:Y:S01]  /*5050*/  MUFU.EX2 R231, R14 ;  /* 0x0000000e00e77308 */ /* 0x0005e20000000800 */
[----:B---3--:R-:W-:Y:S02]  /*5060*/  SHF.R.U32.HI R5, RZ, 0x10, R15 ;  /* 0x00000010ff057819 */ /* 0x008fe4000001160f */
[----:B------:R-:W-:Y:S02]  /*5070*/  LOP3.LUT R17, R17, 0xffff, RZ, 0xc0, !PT ;  /* 0x0000ffff11117812 */ /* 0x000fe400078ec0ff */
[----:B------:R-:W-:Y:S02]  /*5080*/  LOP3.LUT R5, R5, 0xff, RZ, 0xc0, !PT ;  /* 0x000000ff05057812 */ /* 0x000fe400078ec0ff */
[----:B------:R-:W-:Y:S03]  /*5090*/  LOP3.LUT R6, R104, 0xffff, RZ, 0xc0, !PT ;  /* 0x0000ffff68067812 */ /* 0x000fe600078ec0ff */
[----:B------:R-:W-:Y:S01]  /*50a0*/  MUFU.EX2 R246, R9 ;  /* 0x0000000900f67308 */ /* 0x000fe20000000800 */
[----:B-1----:R-:W-:Y:S02]  /*50b0*/  SHF.R.U32.HI R10, RZ, 0x18, R4 ;  /* 0x00000018ff0a7819 */ /* 0x002fe40000011604 */
[----:B------:R-:W-:Y:S04]  /*50c0*/  SHF.R.U32.HI R6, RZ, 0x8, R6 ;  /* 0x00000008ff067819 */ /* 0x000fe80000011606 */
[----:B------:R-:W-:Y:S03]  /*50d0*/  LOP3.LUT R6, R6, 0xffff, RZ, 0xc0, !PT ;  /* 0x0000ffff06067812 */ /* 0x000fe600078ec0ff */
[----:B------:R-:W-:Y:S01]  /*50e0*/  MUFU.EX2 R129, R21 ;  /* 0x0000001500817308 */ /* 0x000fe20000000800 */
[----:B--2---:R-:W-:Y:S04]  /*50f0*/  SHF.R.U32.HI R14, RZ, 0x10, R28 ;  /* 0x00000010ff0e7819 */ /* 0x004fe8000001161c */
[----:B------:R-:W-:Y:S05]  /*5100*/  LOP3.LUT R14, R14, 0xff, RZ, 0xc0, !PT ;  /* 0x000000ff0e0e7812 */ /* 0x000fea00078ec0ff */
[----:B------:R-:W-:Y:S10]  /*5110*/  MUFU.EX2 R245, R13 ;  /* 0x0000000d00f57308 */ /* 0x000ff40000000800 */
[----:B------:R-:W1:Y:S10]  /*5120*/  MUFU.EX2 R128, R24 ;  /* 0x0000001800807308 */ /* 0x000e740000000800 */
[----:B------:R-:W2:Y:S10]  /*5130*/  MUFU.EX2 R124, R27 ;  /* 0x0000001b007c7308 */ /* 0x000eb40000000800 */
[----:B------:R-:W-:Y:S10]  /*5140*/  MUFU.EX2 R127, R25 ;  /* 0x00000019007f7308 */ /* 0x000ff40000000800 */
[----:B------:R-:W3:Y:S01]  /*5150*/  MUFU.EX2 R125, R26 ;  /* 0x0000001a007d7308 */ /* 0x000ee20000000800 */
[----:B------:R-:W-:Y:S01]  /*5160*/  @!P3 FADD.FTZ R111, -R111, -RZ ;  /* 0x800000ff6f6fb221 */ /* 0x000fe20000010100 */
[----:B------:R-:W-:Y:S01]  /*5170*/  ISETP.LE.U32.AND P3, PT, R11, UR6, PT ;  /* 0x000000060b007c0c */ /* 0x000fe2000bf63070 */
[----:B------:R-:W-:Y:S01]  /*5180*/  @!P4 FADD.FTZ R110, -R110, -RZ ;  /* 0x800000ff6e6ec221 */ /* 0x000fe20000010100 */
[----:B------:R-:W-:Y:S01]  /*5190*/  ISETP.LE.U32.AND P4, PT, R20, UR6, PT ;  /* 0x0000000614007c0c */ /* 0x000fe2000bf83070 */
[----:B------:R-:W-:Y:S01]  /*51a0*/  @!P0 FADD.FTZ R113, -R113, -RZ ;  /* 0x800000ff71718221 */ /* 0x000fe20000010100 */
[----:B------:R-:W-:Y:S01]  /*51b0*/  ISETP.LE.U32.AND P0, PT, R22, UR6, PT ;  /* 0x0000000616007c0c */ /* 0x000fe2000bf03070 */
[----:B----4-:R-:W-:Y:S01]  /*51c0*/  @!P5 FADD.FTZ R115, -R115, -RZ ;  /* 0x800000ff7373d221 */ /* 0x010fe20000010100 */
[----:B------:R-:W-:Y:S01]  /*51d0*/  LOP3.LUT R22, R15, 0xff, RZ, 0xc0, !PT ;  /* 0x000000ff0f167812 */ /* 0x000fe200078ec0ff */
[----:B------:R-:W-:Y:S01]  /*51e0*/  @!P6 FADD.FTZ R114, -R114, -RZ ;  /* 0x800000ff7272e221 */ /* 0x000fe20000010100 */
[----:B------:R-:W-:Y:S01]  /*51f0*/  LOP3.LUT R20, R28, 0xff, RZ, 0xc0, !PT ;  /* 0x000000ff1c147812 */ /* 0x000fe200078ec0ff */
[----:B------:R-:W-:Y:S01]  /*5200*/  @!P2 FADD.FTZ R112, -R112, -RZ ;  /* 0x800000ff7070a221 */ /* 0x000fe20000010100 */
[----:B------:R-:W-:Y:S02]  /*5210*/  ISETP.LE.U32.AND P5, PT, R22, UR6, PT ;  /* 0x0000000616007c0c */ /* 0x000fe4000bfa3070 */
[----:B------:R-:W-:Y:S01]  /*5220*/  ISETP.LE.U32.AND P6, PT, R23, UR6, PT ;  /* 0x0000000617007c0c */ /* 0x000fe2000bfc3070 */
[----:B------:R-:W-:Y:S01]  /*5230*/  @!P3 FADD.FTZ R119, -R119, -RZ ;  /* 0x800000ff7777b221 */ /* 0x000fe20000010100 */
[----:B------:R-:W-:Y:S01]  /*5240*/  ISETP.LE.U32.AND P3, PT, R20, UR6, PT ;  /* 0x0000000614007c0c */ /* 0x000fe2000bf63070 */
[----:B------:R-:W-:Y:S01]  /*5250*/  @!P4 FADD.FTZ R118, -R118, -RZ ;  /* 0x800000ff7676c221 */ /* 0x000fe20000010100 */
[----:B------:R-:W-:Y:S01]  /*5260*/  ISETP.LE.U32.AND P4, PT, R18, UR6, PT ;  /* 0x0000000612007c0c */ /* 0x000fe2000bf83070 */
[----:B-1----:R-:W-:Y:S01]  /*5270*/  @!P0 FADD.FTZ R128, -R128, -RZ ;  /* 0x800000ff80808221 */ /* 0x002fe20000010100 */
[----:B------:R-:W-:Y:S02]  /*5280*/  SHF.R.U32.HI R18, RZ, 0x10, R12 ;  /* 0x00000010ff127819 */ /* 0x000fe4000001160c */
[----:B------:R-:W-:Y:S02]  /*5290*/  ISETP.LE.U32.AND P2, PT, R19, UR6, PT ;  /* 0x0000000613007c0c */ /* 0x000fe4000bf43070 */
[----:B------:R-:W-:Y:S01]  /*52a0*/  LOP3.LUT R18, R18, 0xff, RZ, 0xc0, !PT ;  /* 0x000000ff12127812 */ /* 0x000fe200078ec0ff */
[----:B------:R-:W-:Y:S01]  /*52b0*/  @!P5 FADD.FTZ R249, -R249, -RZ ;  /* 0x800000fff9f9d221 */ /* 0x000fe20000010100 */
[----:B------:R-:W-:Y:S01]  /*52c0*/  ISETP.LE.U32.AND P5, PT, R16, UR6, PT ;  /* 0x0000000610007c0c */ /* 0x000fe2000bfa3070 */
[----:B------:R-:W-:Y:S01]  /*52d0*/  @!P6 FADD.FTZ R248, -R248, -RZ ;  /* 0x800000fff8f8e221 */ /* 0x000fe20000010100 */
[----:B------:R-:W-:Y:S01]  /*52e0*/  ISETP.LE.U32.AND P6, PT, R18, UR6, PT ;  /* 0x0000000612007c0c */ /* 0x000fe2000bfc3070 */
[----:B------:R-:W-:Y:S01]  /*52f0*/  @!P3 FADD.FTZ R238, -R238, -RZ ;  /* 0x800000ffeeeeb221 */ /* 0x000fe20000010100 */
[----:B------:R-:W-:Y:S01]  /*5300*/  ISETP.LE.U32.AND P3, PT, R5, UR6, PT ;  /* 0x0000000605007c0c */ /* 0x000fe2000bf63070 */
[----:B------:R-:W-:Y:S01]  /*5310*/  @!P4 FADD.FTZ R130, -R130, -RZ ;  /* 0x800000ff8282c221 */ /* 0x000fe20000010100 */
[----:B------:R-:W-:Y:S02]  /*5320*/  ISETP.LE.U32.AND P4, PT, R10, UR6, PT ;  /* 0x000000060a007c0c */ /* 0x000fe4000bf83070 */
[----:B------:R-:W-:Y:S01]  /*5330*/  SHF.R.U32.HI R10, RZ, 0x18, R8 ;  /* 0x00000018ff0a7819 */ /* 0x000fe20000011608 */
[----:B------:R-:W-:Y:S01]  /*5340*/  @!P2 FADD.FTZ R120, -R120, -RZ ;  /* 0x800000ff7878a221 */ /* 0x000fe20000010100 */
[----:B------:R-:W-:Y:S02]  /*5350*/  LOP3.LUT R15, R15, 0xffff, RZ, 0xc0, !PT ;  /* 0x0000ffff0f0f7812 */ /* 0x000fe400078ec0ff */
[----:B------:R-:W-:Y:S01]  /*5360*/  SHF.R.U32.HI R19, RZ, 0x18, R28 ;  /* 0x00000018ff137819 */ /* 0x000fe2000001161c */
[----:B------:R-:W-:Y:S01]  /*5370*/  @!P5 FADD.FTZ R122, -R122, -RZ ;  /* 0x800000ff7a7ad221 */ /* 0x000fe20000010100 */
[----:B------:R-:W-:Y:S01]  /*5380*/  ISETP.LE.U32.AND P5, PT, R10, UR6, PT ;  /* 0x000000060a007c0c */ /* 0x000fe2000bfa3070 */
[----:B------:R-:W-:Y:S01]  /*5390*/  @!P6 FADD.FTZ R121, -R121, -RZ ;  /* 0x800000ff7979e221 */ /* 0x000fe20000010100 */
[----:B------:R-:W-:Y:S01]  /*53a0*/  SHF.R.U32.HI R15, RZ, 0x8, R15 ;  /* 0x00000008ff0f7819 */ /* 0x000fe2000001160f */
[----:B------:R-:W-:Y:S01]  /*53b0*/  @!P3 FADD.FTZ R250, -R250, -RZ ;  /* 0x800000fffafab221 */ /* 0x000fe20000010100 */
[----:B------:R-:W-:Y:S01]  /*53c0*/  ISETP.LE.U32.AND P3, PT, R14, UR6, PT ;  /* 0x000000060e007c0c */ /* 0x000fe2000bf63070 */
[----:B--2---:R-:W-:Y:S01]  /*53d0*/  @!P4 FADD.FTZ R124, -R124, -RZ ;  /* 0x800000ff7c7cc221 */ /* 0x004fe20000010100 */
[C---:B------:R-:W-:Y:S02]  /*53e0*/  LOP3.LUT R5, R8.reuse, 0xff, RZ, 0xc0, !PT ;  /* 0x000000ff08057812 */ /* 0x040fe400078ec0ff */
[----:B------:R-:W-:Y:S02]  /*53f0*/  LOP3.LUT R15, R15, 0xffff, RZ, 0xc0, !PT ;  /* 0x0000ffff0f0f7812 */ /* 0x000fe400078ec0ff */
[----:B------:R-:W-:Y:S02]  /*5400*/  ISETP.LE.U32.AND P2, PT, R19, UR6, PT ;  /* 0x0000000613007c0c */ /* 0x000fe4000bf43070 */
[----:B------:R-:W-:Y:S01]  /*5410*/  ISETP.LE.U32.AND P6, PT, R5, UR6, PT ;  /* 0x0000000605007c0c */ /* 0x000fe2000bfc3070 */
[----:B------:R-:W-:Y:S01]  /*5420*/  @!P5 FADD.FTZ R243, -R243, -RZ ;  /* 0x800000fff3f3d221 */ /* 0x000fe20000010100 */
[----:B------:R-:W-:Y:S02]  /*5430*/  SHF.R.U32.HI R5, RZ, 0x10, R8 ;  /* 0x00000010ff057819 */ /* 0x000fe40000011608 */
[----:B------:R-:W-:Y:S01]  /*5440*/  ISETP.LE.U32.AND P5, PT, R15, UR6, PT ;  /* 0x000000060f007c0c */ /* 0x000fe2000bfa3070 */
[----:B------:R-:W-:Y:S01]  /*5450*/  @!P3 FADD.FTZ R231, -R231, -RZ ;  /* 0x800000ffe7e7b221 */ /* 0x000fe20000010100 */
[----:B------:R-:W-:Y:S02]  /*5460*/  LOP3.LUT R5, R5, 0xff, RZ, 0xc0, !PT ;  /* 0x000000ff05057812 */ /* 0x000fe400078ec0ff */
[----:B------:R-:W-:Y:S02]  /*5470*/  LOP3.LUT R8, R8, 0xffff, RZ, 0xc0, !PT ;  /* 0x0000ffff08087812 */ /* 0x000fe400078ec0ff */
[----:B------:R-:W-:Y:S01]  /*5480*/  ISETP.LE.U32.AND P3, PT, R5, UR6, PT ;  /* 0x0000000605007c0c */ /* 0x000fe2000bf63070 */
[----:B------:R-:W-:Y:S01]  /*5490*/  @!P2 FADD.FTZ R176, -R176, -RZ ;  /* 0x800000ffb0b0a221 */ /* 0x000fe20000010100 */
[----:B------:R-:W-:Y:S01]  /*54a0*/  SHF.R.U32.HI R8, RZ, 0x8, R8 ;  /* 0x00000008ff087819 */ /* 0x000fe20000011608 */
[----:B------:R-:W-:Y:S01]  /*54b0*/  @!P6 FADD.FTZ R247, -R247, -RZ ;  /* 0x800000fff7f7e221 */ /* 0x000fe20000010100 */
[----:B------:R-:W-:Y:S02]  /*54c0*/  ISETP.LE.U32.AND P2, PT, R17, UR6, PT ;  /* 0x0000000611007c0c */ /* 0x000fe4000bf43070 */
[----:B------:R-:W-:Y:S01]  /*54d0*/  LOP3.LUT R8, R8, 0xffff, RZ, 0xc0, !PT ;  /* 0x0000ffff08087812 */ /* 0x000fe200078ec0ff */
[----:B------:R-:W-:Y:S01]  /*54e0*/  @!P5 FADD.FTZ R251, -R251, -RZ ;  /* 0x800000fffbfbd221 */ /* 0x000fe20000010100 */
[----:B------:R-:W-:Y:S02]  /*54f0*/  SHF.R.U32.HI R5, RZ, 0x10, R4 ;  /* 0x00000010ff057819 */ /* 0x000fe40000011604 */
[----:B------:R-:W-:Y:S02]  /*5500*/  LOP3.LUT R12, R12, 0xffff, RZ, 0xc0, !PT ;  /* 0x0000ffff0c0c7812 */ /* 0x000fe400078ec0ff */
[----:B------:R-:W-:Y:S01]  /*5510*/  ISETP.LE.U32.AND P5, PT, R8, UR6, PT ;  /* 0x0000000608007c0c */ /* 0x000fe2000bfa3070 */
[----:B------:R-:W-:Y:S01]  /*5520*/  @!P3 FADD.FTZ R244, -R244, -RZ ;  /* 0x800000fff4f4b221 */ /* 0x000fe20000010100 */
[----:B------:R-:W-:Y:S02]  /*5530*/  LOP3.LUT R4, R4, 0xffff, RZ, 0xc0, !PT ;  /* 0x0000ffff04047812 */ /* 0x000fe400078ec0ff */
[----:B------:R-:W-:Y:S01]  /*5540*/  LOP3.LUT R5, R5, 0xff, RZ, 0xc0, !PT ;  /* 0x000000ff05057812 */ /* 0x000fe200078ec0ff */
[----:B------:R-:W-:Y:S01]  /*5550*/  @!P2 FADD.FTZ R131, -R131, -RZ ;  /* 0x800000ff8383a221 */ /* 0x000fe20000010100 */
[----:B------:R-:W-:Y:S02]  /*5560*/  SHF.R.U32.HI R12, RZ, 0x8, R12 ;  /* 0x00000008ff0c7819 */ /* 0x000fe4000001160c */
[----:B------:R-:W-:Y:S02]  /*5570*/  SHF.R.U32.HI R4, RZ, 0x8, R4 ;  /* 0x00000008ff047819 */ /* 0x000fe40000011604 */
[----:B------:R-:W-:Y:S02]  /*5580*/  ISETP.LE.U32.AND P3, PT, R5, UR6, PT ;  /* 0x0000000605007c0c */ /* 0x000fe4000bf63070 */
[----:B------:R-:W-:Y:S01]  /*5590*/  F2FP.RELU.F16.F32.PACK_AB R5, R248, R250 ;  /* 0x000000faf805723e */ /* 0x000fe200000008ff */
[----:B------:R-:W-:Y:S01]  /*55a0*/  @!P5 FADD.FTZ R246, -R246, -RZ ;  /* 0x800000fff6f6d221 */ /* 0x000fe20000010100 */
[----:B------:R-:W-:Y:S02]  /*55b0*/  LOP3.LUT R12, R12, 0xffff, RZ, 0xc0, !PT ;  /* 0x0000ffff0c0c7812 */ /* 0x000fe400078ec0ff */
[----:B------:R-:W-:Y:S01]  /*55c0*/  ISETP.LE.U32.AND P6, PT, R7, UR6, PT ;  /* 0x0000000607007c0c */ /* 0x000fe2000bfc3070 */
[----:B------:R1:W-:Y:S01]  /*55d0*/  STS [R191+0xe400], R5 ;  /* 0x00e40005bf007388 */ /* 0x0003e20000000800 */
[----:B------:R-:W-:Y:S02]  /*55e0*/  LOP3.LUT R4, R4, 0xffff, RZ, 0xc0, !PT ;  /* 0x0000ffff04047812 */ /* 0x000fe400078ec0ff */
[----:B------:R-:W-:Y:S02]  /*55f0*/  F2FP.RELU.F16.F32.PACK_AB R7, R251, R249 ;  /* 0x000000f9fb07723e */ /* 0x000fe400000008ff */
[----:B------:R-:W-:Y:S01]  /*5600*/  ISETP.LE.U32.AND P2, PT, R12, UR6, PT ;  /* 0x000000060c007c0c */ /* 0x000fe2000bf43070 */
[----:B---3--:R-:W-:Y:S01]  /*5610*/  @!P3 FADD.FTZ R125, -R125, -RZ ;  /* 0x800000ff7d7db221 */ /* 0x008fe20000010100 */
[----:B------:R-:W-:Y:S01]  /*5620*/  LOP3.LUT R11, R28, 0xffff, RZ, 0xc0, !PT ;  /* 0x0000ffff1c0b7812 */ /* 0x000fe200078ec0ff */
[----:B------:R2:W-:Y:S01]  /*5630*/  STS [R191+0xe000], R7 ;  /* 0x00e00007bf007388 */ /* 0x0005e20000000800 */
[----:B------:R-:W-:Y:S01]  /*5640*/  ISETP.LE.U32.AND P5, PT, R4, UR6, PT ;  /* 0x0000000604007c0c */ /* 0x000fe2000bfa3070 */
[----:B------:R-:W-:Y:S01]  /*5650*/  IMAD.IADD R28, R173, 0x1, R109 ;  /* 0x00000001ad1c7824 */ /* 0x000fe200078e026d */
[----:B------:R-:W-:Y:S01]  /*5660*/  F2FP.RELU.F16.F32.PACK_AB R4, R131, R114 ;  /* 0x000000728304723e */ /* 0x000fe200000008ff */
[----:B------:R-:W-:Y:S01]  /*5670*/  @!P6 FADD.FTZ R123, -R123, -RZ ;  /* 0x800000ff7b7be221 */ /* 0x000fe20000010100 */
[----:B------:R-:W-:Y:S02]  /*5680*/  SHF.R.U32.HI R11, RZ, 0x8, R11 ;  /* 0x00000008ff0b7819 */ /* 0x000fe4000001160b */
[----:B------:R-:W-:Y:S01]  /*5690*/  F2FP.RELU.F16.F32.PACK_AB R8, R176, R231 ;  /* 0x000000e7b008723e */ /* 0x000fe200000008ff */
[----:B------:R3:W-:Y:S01]  /*56a0*/  STS [R197+0xe000], R4 ;  /* 0x00e00004c5007388 */ /* 0x0007e20000000800 */
[----:B------:R-:W-:Y:S01]  /*56b0*/  LOP3.LUT R11, R11, 0xffff, RZ, 0xc0, !PT ;  /* 0x0000ffff0b0b7812 */ /* 0x000fe200078ec0ff */
[----:B------:R-:W-:Y:S01]  /*56c0*/  @!P2 FADD.FTZ R129, -R129, -RZ ;  /* 0x800000ff8181a221 */ /* 0x000fe20000010100 */
[----:B------:R-:W-:Y:S02]  /*56d0*/  IADD3 R109, R109, 0x4000, R173 ;  /* 0x000040006d6d7810 */ /* 0x000fe40007ffe0ad */
[----:B------:R-:W-:Y:S01]  /*56e0*/  ISETP.LE.U32.AND P2, PT, R11, UR6, PT ;  /* 0x000000060b007c0c */ /* 0x000fe2000bf43070 */
[----:B------:R-:W-:Y:S01]  /*56f0*/  @!P5 FADD.FTZ R127, -R127, -RZ ;  /* 0x800000ff7f7fd221 */ /* 0x000fe20000010100 */
[----:B------:R-:W-:Y:S01]  /*5700*/  FSETP.GE.FTZ.AND P0, PT, R248, RZ, PT ;  /* 0x000000fff800720b */ /* 0x000fe20003f16000 */
[----:B------:R-:W-:Y:S01]  /*5710*/  IMAD.IADD R108, R109, 0x1, R166 ;  /* 0x000000016d6c7824 */ /* 0x000fe200078e02a6 */
[----:B-1----:R-:W-:Y:S02]  /*5720*/  F2FP.RELU.F16.F32.PACK_AB R5, R115, R130 ;  /* 0x000000827305723e */ /* 0x002fe400000008ff */
[----:B------:R-:W-:Y:S02]  /*5730*/  FSETP.GE.FTZ.AND P3, PT, R251, RZ, PT ;  /* 0x000000fffb00720b */ /* 0x000fe40003f76000 */
[----:B------:R-:W-:Y:S01]  /*5740*/  FSETP.GE.FTZ.AND P4, PT, R249, RZ, PT ;  /* 0x000000fff900720b */ /* 0x000fe20003f96000 */
[----:B------:R1:W-:Y:S01]  /*5750*/  STS [R197+0xe400], R5 ;  /* 0x00e40005c5007388 */ /* 0x0003e20000000800 */
[----:B------:R-:W-:Y:S02]  /*5760*/  FSETP.GE.FTZ.AND P5, PT, R122, RZ, PT ;  /* 0x000000ff7a00720b */ /* 0x000fe40003fb6000 */
[----:B--2---:R-:W-:Y:S01]  /*5770*/  F2FP.RELU.F16.F32.PACK_AB R7, R246, R247 ;  /* 0x000000f7f607723e */ /* 0x004fe200000008ff */
[----:B------:R-:W-:Y:S01]  /*5780*/  @!P2 FADD.FTZ R245, -R245, -RZ ;  /* 0x800000fff5f5a221 */ /* 0x000fe20000010100 */
[----:B------:R-:W-:Y:S02]  /*5790*/  ISETP.LE.U32.AND P2, PT, R6, UR6, PT ;  /* 0x0000000606007c0c */ /* 0x000fe4000bf43070 */
[----:B------:R-:W-:Y:S01]  /*57a0*/  F2FP.RELU.F16.F32.PACK_AB R6, R243, R244 ;  /* 0x000000f4f306723e */ /* 0x000fe200000008ff */
[----:B------:R2:W-:Y:S01]  /*57b0*/  STS [R191+0xf000], R7 ;  /* 0x00f00007bf007388 */ /* 0x0005e20000000800 */
[----:B------:R-:W-:Y:S02]  /*57c0*/  ISETP.GT.AND P6, PT, R224, R205, PT ;  /* 0x000000cde000720c */ /* 0x000fe40003fc4270 */
[----:B---3--:R-:W-:Y:S01]  /*57d0*/  F2FP.RELU.F16.F32.PACK_AB R4, R245, R238 ;  /* 0x000000eef504723e */ /* 0x008fe200000008ff */
[----:B------:R3:W-:Y:S04]  /*57e0*/  STS [R191+0xf400], R6 ;  /* 0x00f40006bf007388 */ /* 0x0007e80000000800 */
[----:B------:R4:W-:Y:S02]  /*57f0*/  STS [R197+0xf000], R4 ;  /* 0x00f00004c5007388 */ /* 0x0009e40000000800 */
[----:B------:R-:W-:Y:S01]  /*5800*/  @!P2 FADD.FTZ R126, -R126, -RZ ;  /* 0x800000ff7e7ea221 */ /* 0x000fe20000010100 */
[----:B------:R-:W-:Y:S01]  /*5810*/  FSETP.GE.FTZ.AND P2, PT, R250, RZ, PT ;  /* 0x000000fffa00720b */ /* 0x000fe20003f56000 */
[----:B------:R-:W-:Y:S01]  /*5820*/  STS [R197+0xf400], R8 ;  /* 0x00f40008c5007388 */ /* 0x000fe20000000800 */
[----:B-1----:R-:W-:Y:S02]  /*5830*/  F2FP.RELU.F16.F32.PACK_AB R5, R122, R110 ;  /* 0x0000006e7a05723e */ /* 0x002fe400000008ff */
[----:B--2---:R-:W-:Y:S02]  /*5840*/  F2FP.RELU.F16.F32.PACK_AB R7, R129, R118 ;  /* 0x000000768107723e */ /* 0x004fe400000008ff */
[----:B---3--:R-:W-:Y:S03]  /*5850*/  F2FP.RELU.F16.F32.PACK_AB R6, R119, R121 ;  /* 0x000000797706723e */ /* 0x008fe600000008ff */
[----:B------:R1:W-:Y:S01]  /*5860*/  STS [R196+0xe000], R7 ;  /* 0x00e00007c4007388 */ /* 0x0003e20000000800 */
[----:B----4-:R-:W-:Y:S03]  /*5870*/  F2FP.RELU.F16.F32.PACK_AB R4, R111, R120 ;  /* 0x000000786f04723e */ /* 0x010fe600000008ff */
[----:B------:R2:W-:Y:S04]  /*5880*/  STS [R196+0xe400], R6 ;  /* 0x00e40006c4007388 */ /* 0x0005e80000000800 */
[----:B------:R3:W-:Y:S04]  /*5890*/  STS [R195+0xe000], R5 ;  /* 0x00e00005c3007388 */ /* 0x0007e80000000800 */
[----:B------:R4:W-:Y:S01]  /*58a0*/  STS [R195+0xe400], R4 ;  /* 0x00e40004c3007388 */ /* 0x0009e20000000800 */
[----:B-1----:R-:W-:Y:S02]  /*58b0*/  F2FP.RELU.F16.F32.PACK_AB R7, R127, R128 ;  /* 0x000000807f07723e */ /* 0x002fe400000008ff */
[----:B--2---:R-:W-:Y:S03]  /*58c0*/  F2FP.RELU.F16.F32.PACK_AB R6, R124, R125 ;  /* 0x0000007d7c06723e */ /* 0x004fe600000008ff */
[----:B------:R-:W-:Y:S01]  /*58d0*/  STS [R196+0xf000], R7 ;  /* 0x00f00007c4007388 */ /* 0x000fe20000000800 */
[----:B---3--:R-:W-:Y:S03]  /*58e0*/  F2FP.RELU.F16.F32.PACK_AB R5, R126, R112 ;  /* 0x000000707e05723e */ /* 0x008fe600000008ff */
[----:B------:R-:W-:Y:S01]  /*58f0*/  STS [R196+0xf400], R6 ;  /* 0x00f40006c4007388 */ /* 0x000fe20000000800 */
[----:B----4-:R-:W-:Y:S03]  /*5900*/  F2FP.RELU.F16.F32.PACK_AB R4, R113, R123 ;  /* 0x0000007b7104723e */ /* 0x010fe600000008ff */
[----:B------:R-:W-:Y:S04]  /*5910*/  STS [R195+0xf000], R5 ;  /* 0x00f00005c3007388 */ /* 0x000fe80000000800 */
[----:B------:R-:W-:Y:S04]  /*5920*/  STS [R195+0xf400], R4 ;  /* 0x00f40004c3007388 */ /* 0x000fe80000000800 */
[----:B------:R-:W1:Y:S08]  /*5930*/  LDSM.16.M88.4 R32, [R28+0x4000] ;  /* 0x004000001c20783b */ /* 0x000e700000000200 */
[----:B------:R-:W2:Y:S08]  /*5940*/  LDSM.16.M88.4 R28, [R28+0x5000] ;  /* 0x005000001c1c783b */ /* 0x000eb00000000200 */
[----:B------:R-:W3:Y:S08]  /*5950*/  LDSM.16.M88.4 R100, [R108] ;  /* 0x000000006c64783b */ /* 0x000ef00000000200 */
[----:B------:R4:W3:Y:S01]  /*5960*/  LDSM.16.M88.4 R104, [R108+0x1000] ;  /* 0x001000006c68783b */ /* 0x0008e20000000200 */
        /* <DEDUP_REMOVED lines=29> */
[----:B------:R-:W2:Y:S03]  /*5b40*/  LDSM.16.M88.4 R100, [R108+0x1000] ;  /* 0x001000006c64783b */ /* 0x000ea60000000200 */
[-C--:B-1----:R-:W-:Y:S06]  /*5b50*/  HMMA.16816.F32 R4, R104, R156.reuse, R4 ;  /* 0x0000009c6804723c */ /* 0x082fec0000001804 */
[C---:B--2---:R-:W-:Y:S06]  /*5b60*/  HMMA.16816.F32 R8, R100.reuse, R156, R8 ;  /* 0x0000009c6408723c */ /* 0x044fec0000001808 */
        /* <DEDUP_REMOVED lines=13> */
[----:B------:R-:W-:Y:S01]  /*5c40*/  FADD.FTZ R15, -R239, R15 ;  /* 0x0000000fef0f7221 */ /* 0x000fe20000010100 */
        /* <DEDUP_REMOVED lines=12> */
[C---:B------:R-:W-:Y:S01]  /*5d10*/  FADD.FTZ R4, -R242.reuse, R4 ;  /* 0x00000004f2047221 */ /* 0x040fe20000010100 */
        /* <DEDUP_REMOVED lines=19> */
[C---:B------:R-:W-:Y:S01]  /*5e50*/  FADD.FTZ R27, -R239.reuse, R27 ;  /* 0x0000001bef1b7221 */ /* 0x040fe20000010100 */
[-C--:B------:R-:W-:Y:S01]  /*5e60*/  FSEL R4, R4, R242.reuse, P4 ;  /* 0x000000f204047208 */ /* 0x080fe20002000000 */
[----:B------:R-:W-:Y:S01]  /*5e70*/  FADD.FTZ R26, -R239, R26 ;  /* 0x0000001aef1a7221 */ /* 0x000fe20000010100 */
[----:B------:R-:W-:Y:S01]  /*5e80*/  FSETP.GE.FTZ.AND P4, PT, R247, RZ, PT ;  /* 0x000000fff700720b */ /* 0x000fe20003f96000 */
[C---:B------:R-:W-:Y:S01]  /*5e90*/  FADD.FTZ R16, -R242.reuse, R16 ;  /* 0x00000010f2107221 */ /* 0x040fe20000010100 */
        /* <DEDUP_REMOVED lines=90> */
[----:B------:R-:W-:Y:S04]  /*6440*/  LOP3.LUT R11, R224, 0x1, RZ, 0xc0, !PT ;  /* 0x00000001e00b7812 */ /* 0x000fe800078ec0ff */
[----:B------:R-:W-:Y:S03]  /*6450*/  ISETP.NE.U32.AND P2, PT, R11, 0x1, PT ;  /* 0x000000010b00780c */ /* 0x000fe60003f45070 */
[----:B------:R-:W2:Y:S01]  /*6460*/  LDC R4, c[0x0][0x244] ;  /* 0x00009100ff047b82 */ /* 0x000ea20000000800 */
[C---:B-1----:R-:W-:Y:S05]  /*6470*/  IMAD.U32 R8, R7.reuse, -0x40, RZ ;  /* 0xffffffc007087824 */ /* 0x042fea00078e00ff */
[C---:B------:R-:W-:Y:S04]  /*6480*/  LEA R234, P0, R8.reuse, R234, 0x1 ;  /* 0x000000ea08ea7211 */ /* 0x040fe800078008ff */
[----:B------:R-:W-:Y:S01]  /*6490*/  LEA.HI.X.SX32 R235, R8, R235, 0x1, P0 ;  /* 0x000000eb08eb7211 */ /* 0x000fe200000f0eff */
[----:B------:R-:W-:Y:S01]  /*64a0*/  IMAD.MOV.U32 R8, RZ, RZ, -0x2000 ;  /* 0xffffe000ff087424 */ /* 0x000fe200078e00ff */
[C---:B------:R-:W-:Y:S04]  /*64b0*/  LEA R100, P0, R7.reuse, R234, 0x6 ;  /* 0x000000ea07647211 */ /* 0x040fe800078030ff */
        /* <DEDUP_REMOVED lines=10> */
.L_x_1377:
[----:B------:R-:W-:Y:S01]  /*6560*/  STS [R191+0xa000], R5 ;  /* 0x00a00005bf007388 */ /* 0x000fe20000000800 */
[----:B------:R-:W-:Y:S01]  /*6570*/  F2FP.F16.F32.PACK_AB R32, R122, R32 ;  /* 0x000000207a20723e */ /* 0x000fe200000000ff */
[C---:B-1----:R-:W-:Y:S01]  /*6580*/  VIADD R100, R170.reuse, 0x40 ;  /* 0x00000040aa647836 */ /* 0x042fe20000000000 */
[----:B------:R-:W-:Y:S01]  /*6590*/  F2FP.F16.F32.PACK_AB R34, R111, R34 ;  /* 0x000000226f22723e */ /* 0x000fe200000000ff */
[----:B------:R-:W-:Y:S01]  /*65a0*/  STS [R191+0xa400], R6 ;  /* 0x00a40006bf007388 */ /* 0x000fe20000000800 */
[----:B------:R-:W-:Y:S01]  /*65b0*/  @P1 IADD3 R100, R170, -0x40, RZ ;  /* 0xffffffc0aa641810 */ /* 0x000fe20007ffe0ff */
[----:B------:R-:W-:Y:S02]  /*65c0*/  IMAD R115, R188, 0x2, R173 ;  /* 0x00000002bc737824 */ /* 0x000fe400078e02ad */
        /* <DEDUP_REMOVED lines=80> */
.L_x_1378:
        /* <DEDUP_REMOVED lines=64> */
[----:B------:R-:W5:Y:S02]  /*6ed0*/  @P6 LDG.E R221, desc[UR14][R20.64] ;  /* 0x0000000e14dd6981 */ /* 0x000f64000c1e1900 */
[C---:B---3--:R-:W-:Y:S02]  /*6ee0*/  HMMA.16816.F32 R12, R32.reuse, R24, R12 ;  /* 0x00000018200c723c */ /* 0x048fe4000000180c */
[----:B------:R-:W5:Y:S04]  /*6ef0*/  @P6 LDG.E R222, desc[UR14][R20.64+0x20] ;  /* 0x0000200e14de6981 */ /* 0x000f68000c1e1900 */
[----:B------:R-:W-:Y:S01]  /*6f00*/  HMMA.16816.F32 R16, R32, R26, R16 ;  /* 0x0000001a2010723c */ /* 0x000fe20000001810 */
[----:B------:R-:W5:Y:S04]  /*6f10*/  @P6 LDG.E R219, desc[UR14][R20.64+0x80] ;  /* 0x0000800e14db6981 */ /* 0x000f68000c1e1900 */
[----:B------:R-:W-:Y:S01]  /*6f20*/  IMAD.MOV.U32 R24, RZ, RZ, R231 ;  /* 0x000000ffff187224 */ /* 0x000fe200078e00e7 */
[----:B------:R1:W5:Y:S01]  /*6f30*/  @P6 LDG.E R220, desc[UR14][R20.64+0xa0] ;  /* 0x0000a00e14dc6981 */ /* 0x000362000c1e1900 */
[----:B------:R-:W-:Y:S03]  /*6f40*/  IMAD.MOV.U32 R25, RZ, RZ, R238 ;  /* 0x000000ffff197224 */ /* 0x000fe600078e00ee */
[----:B------:R-:W-:Y:S01]  /*6f50*/  LDSM.16.MT88.4 R32, [R171+0xc800] ;  /* 0x00c80000ab20783b */ /* 0x000fe20000004200 */
[CC--:B------:R-:W-:Y:S03]  /*6f60*/  LEA R22, P2, R217.reuse, R24.reuse, 0x2 ;  /* 0x00000018d9167211 */ /* 0x0c0fe600078410ff */
[----:B------:R2:W-:Y:S01]  /*6f70*/  REDG.E.ADD.F32.FTZ.RN.STRONG.GPU desc[UR14][R24.64], R4 ;  /* 0x00000004180079a6 */ /* 0x0005e2000c10f38e */
[-C--:B------:R-:W-:Y:S05]  /*6f80*/  LEA.HI.X.SX32 R23, R217, R25.reuse, 0x2, P2 ;  /* 0x00000019d9177211 */ /* 0x080fea00010f16ff */
[----:B------:R3:W-:Y:S01]  /*6f90*/  REDG.E.ADD.F32.FTZ.RN.STRONG.GPU desc[UR14][R22.64], R5 ;  /* 0x00000005160079a6 */ /* 0x0007e2000c10f38e */
[CC--:B-1----:R-:W-:Y:S04]  /*6fa0*/  LEA R20, P0, R216.reuse, R24.reuse, 0x2 ;  /* 0x00000018d8147211 */ /* 0x0c2fe800078010ff */
[-C--:B------:R-:W-:Y:S02]  /*6fb0*/  LEA.HI.X.SX32 R21, R216, R25.reuse, 0x2, P0 ;  /* 0x00000019d8157211 */ /* 0x080fe400000f16ff */
[CC--:B------:R-:W-:Y:S03]  /*6fc0*/  LEA R26, P0, R214.reuse, R24.reuse, 0x2 ;  /* 0x00000018d61a7211 */ /* 0x0c0fe600078010ff */
[----:B------:R1:W-:Y:S01]  /*6fd0*/  REDG.E.ADD.F32.FTZ.RN.STRONG.GPU desc[UR14][R20.64], R6 ;  /* 0x00000006140079a6 */ /* 0x0003e2000c10f38e */
[CC--:B--2---:R-:W-:Y:S02]  /*6fe0*/  LEA R4, P2, R215.reuse, R24.reuse, 0x2 ;  /* 0x00000018d7047211 */ /* 0x0c4fe400078410ff */
[-C--:B------:R-:W-:Y:S02]  /*6ff0*/  LEA.HI.X.SX32 R27, R214, R25.reuse, 0x2, P0 ;  /* 0x00000019d61b7211 */ /* 0x080fe400000f16ff */
[-C--:B---3--:R-:W-:Y:S05]  /*7000*/  LEA.HI.X.SX32 R5, R215, R25.reuse, 0x2, P2 ;  /* 0x00000019d7057211 */ /* 0x088fea00010f16ff */
[----:B------:R2:W-:Y:S04]  /*7010*/  REDG.E.ADD.F32.FTZ.RN.STRONG.GPU desc[UR14][R4.64], R7 ;  /* 0x00000007040079a6 */ /* 0x0005e8000c10f38e */
[----:B------:R3:W-:Y:S01]  /*7020*/  REDG.E.ADD.F32.FTZ.RN.STRONG.GPU desc[UR14][R26.64], R8 ;  /* 0x000000081a0079a6 */ /* 0x0007e2000c10f38e */
[CC--:B-1----:R-:W-:Y:S02]  /*7030*/  LEA R20, P3, R213.reuse, R24.reuse, 0x2 ;  /* 0x00000018d5147211 */ /* 0x0c2fe400078610ff */
[CC--:B------:R-:W-:Y:S02]  /*7040*/  LEA R6, P2, R212.reuse, R24.reuse, 0x2 ;  /* 0x00000018d4067211 */ /* 0x0c0fe400078410ff */
[-C--:B------:R-:W-:Y:S05]  /*7050*/  LEA.HI.X.SX32 R21, R213, R25.reuse, 0x2, P3 ;  /* 0x00000019d5157211 */ /* 0x080fea00018f16ff */
[----:B------:R1:W-:Y:S01]  /*7060*/  REDG.E.ADD.F32.FTZ.RN.STRONG.GPU desc[UR14][R20.64], R9 ;  /* 0x00000009140079a6 */ /* 0x0003e2000c10f38e */
[-C--:B--2---:R-:W-:Y:S02]  /*7070*/  LEA.HI.X.SX32 R7, R212, R25.reuse, 0x2, P2 ;  /* 0x00000019d4077211 */ /* 0x084fe400010f16ff */
[-C--:B------:R-:W-:Y:S02]  /*7080*/  LEA R4, P0, R211, R24.reuse, 0x2 ;  /* 0x00000018d3047211 */ /* 0x080fe400078010ff */
[-C--:B---3--:R-:W-:Y:S01]  /*7090*/  LEA R26, P5, R201, R24.reuse, 0x2 ;  /* 0x00000018c91a7211 */ /* 0x088fe200078a10ff */
[----:B------:R2:W-:Y:S01]  /*70a0*/  REDG.E.ADD.F32.FTZ.RN.STRONG.GPU desc[UR14][R6.64], R10 ;  /* 0x0000000a060079a6 */ /* 0x0005e2000c10f38e */
[-C--:B------:R-:W-:Y:S02]  /*70b0*/  LEA.HI.X.SX32 R5, R211, R25.reuse, 0x2, P0 ;  /* 0x00000019d3057211 */ /* 0x080fe400000f16ff */
[-C--:B------:R-:W-:Y:S02]  /*70c0*/  LEA.HI.X.SX32 R27, R201, R25.reuse, 0x2, P5 ;  /* 0x00000019c91b7211 */ /* 0x080fe400028f16ff */
[-C--:B------:R-:W-:Y:S01]  /*70d0*/  LEA R8, P2, R198, R24.reuse, 0x2 ;  /* 0x00000018c6087211 */ /* 0x080fe200078410ff */
[----:B------:R3:W-:Y:S04]  /*70e0*/  REDG.E.ADD.F32.FTZ.RN.STRONG.GPU desc[UR14][R4.64], R11 ;  /* 0x0000000b040079a6 */ /* 0x0007e8000c10f38e */
[----:B------:R-:W-:Y:S04]  /*70f0*/  REDG.E.ADD.F32.FTZ.RN.STRONG.GPU desc[UR14][R24.64+0x80], R12 ;  /* 0x0000800c180079a6 */ /* 0x000fe8000c10f38e */
[----:B------:R-:W-:Y:S01]  /*7100*/  REDG.E.ADD.F32.FTZ.RN.STRONG.GPU desc[UR14][R22.64+0x80], R13 ;  /* 0x0000800d160079a6 */ /* 0x000fe2000c10f38e */
[-C--:B-1----:R-:W-:Y:S02]  /*7110*/  LEA R20, P4, R200, R24.reuse, 0x2 ;  /* 0x00000018c8147211 */ /* 0x082fe400078810ff */
[-C--:B------:R-:W-:Y:S02]  /*7120*/  LEA.HI.X.SX32 R9, R198, R25.reuse, 0x2, P2 ;  /* 0x00000019c6097211 */ /* 0x080fe400010f16ff */
[----:B------:R-:W-:Y:S02]  /*7130*/  LEA.HI.X.SX32 R21, R200, R25, 0x2, P4 ;  /* 0x00000019c8157211 */ /* 0x000fe400020f16ff */
[----:B------:R-:W-:Y:S02]  /*7140*/  ISETP.GT.AND P4, PT, R224, R205, PT ;  /* 0x000000cde000720c */ /* 0x000fe40003f84270 */
[CC--:B--2---:R-:W-:Y:S02]  /*7150*/  LEA R6, P0, R202.reuse, R24.reuse, 0x2 ;  /* 0x00000018ca067211 */ /* 0x0c4fe400078010ff */
[CC--:B------:R-:W-:Y:S02]  /*7160*/  LEA R10, P3, R199.reuse, R24.reuse, 0x2 ;  /* 0x00000018c70a7211 */ /* 0x0c0fe400078610ff */
[-C--:B------:R-:W-:Y:S02]  /*7170*/  LEA.HI.X.SX32 R7, R202, R25.reuse, 0x2, P0 ;  /* 0x00000019ca077211 */ /* 0x080fe400000f16ff */
[-C--:B---3--:R-:W-:Y:S02]  /*7180*/  LEA.HI.X.SX32 R11, R199, R25.reuse, 0x2, P3 ;  /* 0x00000019c70b7211 */ /* 0x088fe400018f16ff */
[----:B------:R-:W-:Y:S01]  /*7190*/  LEA R4, P0, R229, R24, 0x2 ;  /* 0x00000018e5047211 */ /* 0x000fe200078010ff */
[----:B------:R-:W-:Y:S01]  /*71a0*/  REDG.E.ADD.F32.FTZ.RN.STRONG.GPU desc[UR14][R6.64], R14 ;  /* 0x0000000e060079a6 */ /* 0x000fe2000c10f38e */
[----:B------:R-:W-:Y:S02]  /*71b0*/  @P6 IADD3 R209, P2, R209, -0x100, RZ ;  /* 0xffffff00d1d16810 */ /* 0x000fe40007f5e0ff */
[----:B------:R-:W-:Y:S01]  /*71c0*/  LEA.HI.X.SX32 R5, R229, R25, 0x2, P0 ;  /* 0x00000019e5057211 */ /* 0x000fe200000f16ff */
[----:B------:R-:W-:Y:S01]  /*71d0*/  REDG.E.ADD.F32.FTZ.RN.STRONG.GPU desc[UR14][R26.64], R15 ;  /* 0x0000000f1a0079a6 */ /* 0x000fe2000c10f38e */
[----:B------:R-:W-:Y:S03]  /*71e0*/  @P6 IADD3.X R208, R208, -0x1, RZ, P2, !PT ;  /* 0xffffffffd0d06810 */ /* 0x000fe600017fe4ff */
[----:B------:R-:W-:Y:S04]  /*71f0*/  REDG.E.ADD.F32.FTZ.RN.STRONG.GPU desc[UR14][R20.64], R16 ;  /* 0x00000010140079a6 */ /* 0x000fe8000c10f38e */
        /* <DEDUP_REMOVED lines=158> */
[----:B------:R-:W-:Y:S01]  /*7be0*/  F2FP.F16.F32.PACK_AB R40, R41, R40 ;  /* 0x000000282928723e */ /* 0x000fe200000000ff */
[----:B------:R-:W-:Y:S01]  /*7bf0*/  FMUL.FTZ R12, R60, UR5 ;  /* 0x000000053c0c7c20 */ /* 0x000fe20008410000 */
[----:B------:R-:W-:Y:S01]  /*7c00*/  F2FP.F16.F32.PACK_AB R42, R43, R42 ;  /* 0x0000002a2b2a723e */ /* 0x000fe200000000ff */
[----:B------:R1:W-:Y:S01]  /*7c10*/  STS [R206+0x400], R98 ;  /* 0x00040062ce007388 */ /* 0x0003e20000000800 */
[----:B------:R-:W-:Y:S01]  /*7c20*/  F2FP.F16.F32.PACK_AB R44, R45, R44 ;  /* 0x0000002c2d2c723e */ /* 0x000fe200000000ff */
[----:B------:R-:W-:Y:S01]  /*7c30*/  FMUL.FTZ R61, R61, UR5 ;  /* 0x000000053d3d7c20 */ /* 0x000fe20008410000 */
[----:B------:R-:W3:Y:S01]  /*7c40*/  @P0 LDC.64 R4, c[0x0][0x458] ;  /* 0x00011600ff040b82 */ /* 0x000ee20000000a00 */
        /* <DEDUP_REMOVED lines=18> */
[----:B--2---:R-:W-:Y:S01]  /*7d70*/  @P0 IMAD R24, R8, R7, RZ ;  /* 0x0000000708180224 */ /* 0x004fe200078e02ff */
[----:B------:R-:W-:Y:S01]  /*7d80*/  F2FP.F16.F32.PACK_AB R11, R63, R11 ;  /* 0x0000000b3f0b723e */ /* 0x000fe200000000ff */
[----:B---3--:R-:W-:Y:S01]  /*7d90*/  @P0 IMAD R0, R30, R5, RZ ;  /* 0x000000051e000224 */ /* 0x008fe200078e02ff */
[----:B------:R1:W-:Y:S01]  /*7da0*/  STS [R194+0x4000], R48 ;  /* 0x00400030c2007388 */ /* 0x0003e20000000800 */
[----:B------:R-:W-:-:S03]  /*7db0*/  @P0 IMAD.WIDE.U32 R8, R8, R6, RZ ;  /* 0x0000000608080225 */ /* 0x000fc600078e00ff */
[----:B------:R1:W-:Y:S01]  /*7dc0*/  STS [R193+0x4000], R50 ;  /* 0x00400032c1007388 */ /* 0x0003e20000000800 */
[----:B------:R-:W-:Y:S01]  /*7dd0*/  @P0 IMAD.WIDE.U32 R30, R30, R4, RZ ;  /* 0x000000041e1e0225 */ /* 0x000fe200078e00ff */
[----:B------:R-:W-:Y:S02]  /*7de0*/  @P0 IADD3 R24, R9, R24, RZ ;  /* 0x0000001809180210 */ /* 0x000fe40007ffe0ff */
[----:B------:R1:W-:Y:S01]  /*7df0*/  STS [R190+0x6000], R40 ;  /* 0x00600028be007388 */ /* 0x0003e20000000800 */
[----:B------:R-:W-:Y:S02]  /*7e00*/  @P0 MOV R25, R8 ;  /* 0x0000000800190202 */ /* 0x000fe40000000f00 */
[----:B------:R-:W-:Y:S01]  /*7e10*/  @P0 IADD3 R0, R31, R0, RZ ;  /* 0x000000001f000210 */ /* 0x000fe20007ffe0ff */
        /* <DEDUP_REMOVED lines=23> */
.L_x_1380:
        /* <DEDUP_REMOVED lines=13> */
.L_x_1381:
[----:B------:R2:W-:Y:S01]  /*8060*/  STS [R206+0x6000], R12 ;  /* 0x0060000cce007388 */ /* 0x0005e20000000800 */
[C---:B------:R-:W-:Y:S01]  /*8070*/  IMAD.SHL.U32 R32, R189.reuse, 0x80, RZ ;  /* 0x00000080bd207824 */ /* 0x040fe200078e00ff */
[----:B------:R-:W-:Y:S01]  /*8080*/  SHF.R.S32.HI R37, RZ, 0x1f, R184 ;  /* 0x0000001fff257819 */ /* 0x000fe200000114b8 */
[----:B------:R-:W-:Y:S01]  /*8090*/  IMAD R225, R189, -0x80, R225 ;  /* 0xffffff80bde17824 */ /* 0x000fe200078e02e1 */
[----:B------:R2:W-:Y:S01]  /*80a0*/  STS [R206+0x6400], R11 ;  /* 0x0064000bce007388 */ /* 0x0005e20000000800 */
[----:B-1----:R-:W-:Y:S01]  /*80b0*/  MOV R36, R184 ;  /* 0x000000b800247202 */ /* 0x002fe20000000f00 */
        /* <DEDUP_REMOVED lines=13> */
[----:B------:R-:W-:Y:S01]  /*8190*/  BSSY B0, `(.L_x_1382) ;  /* 0x0000019000007945 */ /* 0x000fe20003800000 */
[----:B------:R-:W-:Y:S01]  /*81a0*/  IMAD R33, R28, UR4, RZ ;  /* 0x000000041c217c24 */ /* 0x000fe2000f8e02ff */
[----:B------:R-:W-:Y:S02]  /*81b0*/  ISETP.GE.AND P2, PT, R27, R225, PT ;  /* 0x000000e11b00720c */ /* 0x000fe40003f46270 */
[----:B------:R-:W-:Y:S01]  /*81c0*/  IADD3.X R39, R24, R35, R26, P0, !PT ;  /* 0x0000002318277210 */ /* 0x000fe200007fe41a */
[----:B------:R-:W-:Y:S01]  /*81d0*/  IMAD R33, R183, UR5, R33 ;  /* 0x00000005b7217c24 */ /* 0x000fe2000f8e0221 */
[----:B------:R-:W-:-:S02]  /*81e0*/  ISETP.GE.AND P1, PT, R25, R225, PT ;  /* 0x000000e11900720c */ /* 0x000fc40003f26270 */
[----:B------:R-:W-:Y:S01]  /*81f0*/  SHF.R.S32.HI R29, RZ, 0x1f, R182 ;  /* 0x0000001fff1d7819 */ /* 0x000fe200000114b6 */
        /* <DEDUP_REMOVED lines=18> */
.L_x_1383:
[----:B------:R-:W-:Y:S05]  /*8320*/  BSYNC B0 ;  /* 0x0000000000007941 */ /* 0x000fea0003800000 */
.L_x_1382:
        /* <DEDUP_REMOVED lines=14> */
.L_x_1385:
[----:B------:R-:W-:Y:S05]  /*8410*/  BSYNC B0 ;  /* 0x0000000000007941 */ /* 0x000fea0003800000 */
.L_x_1384:
        /* <DEDUP_REMOVED lines=15> */
.L_x_1387:
[----:B------:R-:W-:Y:S05]  /*8510*/  BSYNC B0 ;  /* 0x0000000000007941 */ /* 0x000fea0003800000 */
.L_x_1386:
        /* <DEDUP_REMOVED lines=15> */
.L_x_1389:
[----:B------:R-:W-:Y:S05]  /*8610*/  BSYNC B0 ;  /* 0x0000000000007941 */ /* 0x000fea0003800000 */
.L_x_1388:
[----:B-1----:R1:W1:Y:S01]  /*8620*/  LDS.128 R20, [R115+0xa000] ;  /* 0x00a0000073147984 */ /* 0x0022620000000c00 */
[-C--:B------:R-:W-:Y:S01]  /*8630*/  IMAD.WIDE.U32 R36, R32, R4.reuse, R36 ;  /* 0x0000000420247225 */ /* 0x080fe200078e0024 */
[----:B------:R-:W-:Y:S01]  /*8640*/  ULDC.64 UR4, c[0x0][0x470] ;  /* 0x00011c0000047ab9 */ /* 0x000fe20000000a00 */
[----:B------:R-:W-:Y:S02]  /*8650*/  BSSY B0, `(.L_x_1390) ;  /* 0x0000014000007945 */ /* 0x000fe40003800000 */
[----:B------:R-:W-:Y:S01]  /*8660*/  IMAD R31, R31, R4, RZ ;  /* 0x000000041f1f7224 */ /* 0x000fe200078e02ff */
[----:B--2---:R-:W-:Y:S01]  /*8670*/  IADD3 R24, P0, R30, R36, RZ ;  /* 0x000000241e187210 */ /* 0x004fe20007f1e0ff */
        /* <DEDUP_REMOVED lines=17> */
.L_x_1391:
[----:B------:R-:W-:Y:S05]  /*8790*/  BSYNC B0 ;  /* 0x0000000000007941 */ /* 0x000fea0003800000 */
.L_x_1390:
[----:B------:R-:W-:Y:S04]  /*87a0*/  BSSY B0, `(.L_x_1392) ;  /* 0x000000e000007945 */ /* 0x000fe80003800000 */
[----:B------:R-:W-:Y:S05]  /*87b0*/  @P3 BRA `(.L_x_1393) ;  /* 0x0000000000303947 */ /* 0x000fea0003800000 */
[----:B------:R-:W-:Y:S01]  /*87c0*/  IADD3 R7, P0, R182, 0x20, RZ ;  /* 0x00000020b6077810 */ /* 0x000fe20007f1e0ff */
[----:B-12---:R-:W-:Y:S01]  /*87d0*/  IMAD.MOV.U32 R20, RZ, RZ, R24 ;  /* 0x000000ffff147224 */ /* 0x006fe200078e0018 */
        /* <DEDUP_REMOVED lines=10> */
.L_x_1393:
[----:B------:R-:W-:Y:S05]  /*8880*/  BSYNC B0 ;  /* 0x0000000000007941 */ /* 0x000fea0003800000 */
.L_x_1392:
        /* <DEDUP_REMOVED lines=14> */
.L_x_1395:
[----:B------:R-:W-:Y:S05]  /*8970*/  BSYNC B0 ;  /* 0x0000000000007941 */ /* 0x000fea0003800000 */
.L_x_1394:
[----:B------:R-:W-:Y:S05]  /*8980*/  @P1 BRA `(.L_x_1374) ;  /* 0x0000000000301947 */ /* 0x000fea0003800000 */
[----:B------:R-:W-:Y:S01]  /*8990*/  IADD3 R0, P0, R182, 0x60, RZ ;  /* 0x00000060b6007810 */ /* 0x000fe20007f1e0ff */
[----:B-1--4-:R-:W-:Y:S01]  /*89a0*/  IMAD.MOV.U32 R12, RZ, RZ, R24 ;  /* 0x000000ffff0c7224 */ /* 0x012fe200078e0018 */
        /* <DEDUP_REMOVED lines=10> */
.L_x_1374:
[----:B------:R-:W-:Y:S05]  /*8a50*/  BSYNC B1 ;  /* 0x0000000000017941 */ /* 0x000fea0003800000 */
.L_x_1352:
[----:B------:R-:W3:Y:S02]  /*8a60*/  LDC R0, c[0x0][0xc] ;  /* 0x00000300ff007b82 */ /* 0x000ee40000000800 */
[----:B---3--:R-:W-:-:S04]  /*8a70*/  IADD3 R189, R0, R189, RZ ;  /* 0x000000bd00bd7210 */ /* 0x008fc80007ffe0ff */
[----:B------:R-:W-:-:S13]  /*8a80*/  ISETP.GE.AND P0, PT, R189, UR13, PT ;  /* 0x0000000dbd007c0c */ /* 0x000fda000bf06270 */
[----:B------:R-:W-:Y:S05]  /*8a90*/  @P0 BRA `(.L_x_1396) ;  /* 0x0000000000040947 */ /* 0x000fea0003800000 */
[----:B------:R-:W-:Y:S05]  /*8aa0*/  BRA `(.L_x_1397) ;  /* 0xffffff7c00947947 */ /* 0x000fea000383ffff */
.L_x_1396:
[----:B------:R-:W-:Y:S05]  /*8ab0*/  EXIT ;  /* 0x000000000000794d */ /* 0x000fea0003800000 */
.L_x_1398:
        /* <DEDUP_REMOVED lines=12> */
.L_x_2480:


//--------------------- .text._ZN5flash44flash_bwd_dq_dk_dv_loop_seqk_parallel_kernelI23Flash_bwd_kernel_traitsILi64ELi64ELi128ELi8ELi2ELi4ELi4ELb1ELb0EN7cutlass6half_tE19Flash_kernel_traitsILi64ELi64ELi128ELi8ES3_EELb0ELb0ELb1ELb0ELb0ELb1ELb1EEEvNS_16Flash_bwd_paramsE --------------------------
	.section	.text._ZN5flash44flash_bwd_dq_dk_dv_loop_seqk_parallel_kernelI23Flash_bwd_kernel_traitsILi64ELi64ELi128ELi8ELi2ELi4ELi4ELb1ELb0EN7cutlass6half_tE19Flash_kernel_traitsILi64ELi64ELi128ELi8ES3_EELb0ELb0ELb1ELb0ELb0ELb1ELb1EEEvNS_16Flash_bwd_paramsE,"ax",@progbits
	.align	128
        .global         _ZN5flash44flash_bwd_dq_dk_dv_loop_seqk_parallel_kernelI23Flash_bwd_kernel_traitsILi64ELi64ELi128ELi8ELi2ELi4ELi4ELb1ELb0EN7cutlass6half_tE19Flash_kernel_traitsILi64ELi64ELi128ELi8ES3_EELb0ELb0ELb1ELb0ELb0ELb1ELb1EEEvNS_16Flash_bwd_paramsE
        .type           _ZN5flash44flash_bwd_dq_dk_dv_loop_seqk_parallel_kernelI23Flash_bwd_kernel_traitsILi64ELi64ELi128ELi8ELi2ELi4ELi4ELb1ELb0EN7cutlass6half_tE19Flash_kernel_traitsILi64ELi64ELi128ELi8ES3_EELb0ELb0ELb1ELb0ELb0ELb1ELb1EEEvNS_16Flash_bwd_paramsE,@function
        .size           _ZN5flash44flash_bwd_dq_dk_dv_loop_seqk_parallel_kernelI23Flash_bwd_kernel_traitsILi64ELi64ELi128ELi8ELi2ELi4ELi4ELb1ELb0EN7cutlass6half_tE19Flash_kernel_traitsILi64ELi64ELi128ELi8ES3_EELb0ELb0ELb1ELb0ELb0ELb1ELb1EEEvNS_16Flash_bwd_paramsE,(.L_x_2481 - _ZN5flash44flash_bwd_dq_dk_dv_loop_seqk_parallel_kernelI23Flash_bwd_kernel_traitsILi64ELi64ELi128ELi8ELi2ELi4ELi4ELb1ELb0EN7cutlass6half_tE19Flash_kernel_traitsILi64ELi64ELi128ELi8ES3_EELb0ELb0ELb1ELb0ELb0ELb1ELb1EEEvNS_16Flash_bwd_paramsE)
        .other          _ZN5flash44flash_bwd_dq_dk_dv_loop_seqk_parallel_kernelI23Flash_bwd_kernel_traitsILi64ELi64ELi128ELi8ELi2ELi4ELi4ELb1ELb0EN7cutlass6half_tE19Flash_kernel_traitsILi64ELi64ELi128ELi8ES3_EELb0ELb0ELb1ELb0ELb0ELb1ELb1EEEvNS_16Flash_bwd_paramsE,@"STO_CUDA_ENTRY STV_DEFAULT"
_ZN5flash44flash_bwd_dq_dk_dv_loop_seqk_parallel_kernelI23Flash_bwd_kernel_traitsILi64ELi64ELi128ELi8ELi2ELi4ELi4ELb1ELb0EN7cutlass6half_tE19Flash_kernel_traitsILi64ELi64ELi128ELi8ES3_EELb0ELb0ELb1ELb0ELb0ELb1ELb1EEEvNS_16Flash_bwd_paramsE:
.text._ZN5flash44flash_bwd_dq_dk_dv_loop_seqk_parallel_kernelI23Flash_bwd_kernel_traitsILi64ELi64ELi128ELi8ELi2ELi4ELi4ELb1ELb0EN7cutlass6half_tE19Flash_kernel_traitsILi64ELi64ELi128ELi8ES3_EELb0ELb0ELb1ELb0ELb0ELb1ELb1EEEvNS_16Flash_bwd_paramsE:
        /* <DEDUP_REMOVED lines=31> */
[-C--:B------:R-:W-:Y:S02]  /*01f0*/  LEA.HI R2, R4, R6.reuse, RZ, 0x1 ;  /* 0x0000000604027211 */ /* 0x080fe400078f08ff */
[----:B------:R-:W-:-:S02]  /*0200*/  LEA.HI R0, R0, R6, RZ, 0x2 ;  /* 0x0000000600007211 */ /* 0x000fc400078f10ff */
[----:B------:R-:W-:Y:S02]  /*0210*/  SHF.R.S32.HI R7, RZ, 0x4, R8 ;  /* 0x00000004ff077819 */ /* 0x000fe40000011408 */
[----:B------:R-:W-:Y:S02]  /*0220*/  LEA.HI R20, R17, R16, RZ, 0x2 ;  /* 0x0000001011147211 */ /* 0x000fe400078f10ff */
[----:B------:R-:W-:Y:S02]  /*0230*/  LOP3.LUT R2, R2, 0xfffffffe, RZ, 0xc0, !PT ;  /* 0xfffffffe02027812 */ /* 0x000fe400078ec0ff */
[----:B------:R-:W-:Y:S02]  /*0240*/  LOP3.LUT R0, R0, 0xfffffffc, RZ, 0xc0, !PT ;  /* 0xfffffffc00007812 */ /* 0x000fe400078ec0ff */
[----:B------:R-:W-:Y:S01]  /*0250*/  LEA.HI R5, R8, R7, RZ, 0x1 ;  /* 0x0000000708057211 */ /* 0x000fe200078f08ff */
[C---:B------:R-:W-:Y:S01]  /*0260*/  IMAD.IADD R15, R6.reuse, 0x1, -R2 ;  /* 0x00000001060f7824 */ /* 0x040fe200078e0a02 */
[----:B------:R-:W-:Y:S01]  /*0270*/  SHF.R.S32.HI R11, RZ, 0x2, R20 ;  /* 0x00000002ff0b7819 */ /* 0x000fe20000011414 */
[----:B------:R-:W-:Y:S01]  /*0280*/  IMAD.IADD R174, R6, 0x1, -R0 ;  /* 0x0000000106ae7824 */ /* 0x000fe200078e0a00 */
[----:B------:R-:W-:-:S02]  /*0290*/  SHF.R.S32.HI R3, RZ, 0x1f, R20 ;  /* 0x0000001fff037819 */ /* 0x000fc40000011414 */
[----:B------:R-:W-:Y:S02]  /*02a0*/  LOP3.LUT R0, R5, 0xfffffffe, RZ, 0xc0, !PT ;  /* 0xfffffffe05007812 */ /* 0x000fe400078ec0ff */
[----:B------:R-:W-:Y:S02]  /*02b0*/  LOP3.LUT R2, R4, 0xffffffe0, RZ, 0xc0, !PT ;  /* 0xffffffe004027812 */ /* 0x000fe400078ec0ff */
[----:B------:R-:W-:Y:S01]  /*02c0*/  LEA.HI R19, R17, R16, RZ, 0x3 ;  /* 0x0000001011137211 */ /* 0x000fe200078f18ff */
[----:B------:R-:W-:Y:S01]  /*02d0*/  IMAD.IADD R12, R7, 0x1, -R0 ;  /* 0x00000001070c7824 */ /* 0x000fe200078e0a00 */
[----:B------:R-:W-:Y:S01]  /*02e0*/  LEA.HI R3, R3, R11, RZ, 0x3 ;  /* 0x0000000b03037211 */ /* 0x000fe200078f18ff */
[----:B------:R-:W-:Y:S01]  /*02f0*/  IMAD.IADD R2, R16, 0x1, -R2 ;  /* 0x0000000110027824 */ /* 0x000fe200078e0a02 */
[----:B------:R-:W-:Y:S02]  /*0300*/  SHF.R.S32.HI R5, RZ, 0x3, R19 ;  /* 0x00000003ff057819 */ /* 0x000fe40000011413 */
[----:B------:R-:W-:-:S02]  /*0310*/  LOP3.LUT R3, R3, 0xfffffff8, RZ, 0xc0, !PT ;  /* 0xfffffff803037812 */ /* 0x000fc400078ec0ff */
[----:B------:R-:W-:Y:S01]  /*0320*/  LOP3.LUT R0, R19, 0xfffffff8, RZ, 0xc0, !PT ;  /* 0xfffffff813007812 */ /* 0x000fe200078ec0ff */
[----:B------:R-:W-:Y:S01]  /*0330*/  IMAD.SHL.U32 R5, R5, 0x40, RZ ;  /* 0x0000004005057824 */ /* 0x000fe200078e00ff */
[----:B------:R-:W-:Y:S01]  /*0340*/  SHF.R.S32.HI R4, RZ, 0x1f, R2 ;  /* 0x0000001fff047819 */ /* 0x000fe20000011402 */
[----:B------:R-:W-:Y:S01]  /*0350*/  IMAD.IADD R11, R11, 0x1, -R3 ;  /* 0x000000010b0b7824 */ /* 0x000fe200078e0a03 */
[----:B------:R-:W-:Y:S01]  /*0360*/  LOP3.LUT R3, R8, 0xfffffff0, RZ, 0xc0, !PT ;  /* 0xfffffff008037812 */ /* 0x000fe200078ec0ff */
[----:B------:R-:W-:Y:S01]  /*0370*/  IMAD.IADD R0, R16, 0x1, -R0 ;  /* 0x0000000110007824 */ /* 0x000fe200078e0a00 */
[----:B------:R-:W-:Y:S02]  /*0380*/  LEA.HI R18, R4, R2, RZ, 0x2 ;  /* 0x0000000204127211 */ /* 0x000fe400078f10ff */
[----:B------:R-:W-:Y:S01]  /*0390*/  LOP3.LUT R2, R5, 0x1c0, RZ, 0xc0, !PT ;  /* 0x000001c005027812 */ /* 0x000fe200078ec0ff */
[C---:B------:R-:W-:Y:S01]  /*03a0*/  IMAD.SHL.U32 R244, R0.reuse, 0x8, RZ ;  /* 0x0000000800f47824 */ /* 0x040fe200078e00ff */
[----:B------:R-:W-:Y:S01]  /*03b0*/  LOP3.LUT P4, RZ, R0, 0x2, RZ, 0xc0, !PT ;  /* 0x0000000200ff7812 */ /* 0x000fe2000788c0ff */
[----:B------:R-:W-:Y:S01]  /*03c0*/  IMAD.IADD R4, R16, 0x1, -R3 ;  /* 0x0000000110047824 */ /* 0x000fe200078e0a03 */
[C---:B------:R-:W-:Y:S01]  /*03d0*/  LOP3.LUT P3, RZ, R0.reuse, 0x4, RZ, 0xc0, !PT ;  /* 0x0000000400ff7812 */ /* 0x040fe2000786c0ff */
[----:B------:R-:W-:Y:S01]  /*03e0*/  IMAD.SHL.U32 R0, R0, 0x40, RZ ;  /* 0x0000004000007824 */ /* 0x000fe200078e00ff */
[----:B------:R-:W-:-:S02]  /*03f0*/  SHF.R.U32.HI R3, RZ, 0x3, R2 ;  /* 0x00000003ff037819 */ /* 0x000fc40000011602 */
[----:B------:R-:W-:Y:S02]  /*0400*/  LOP3.LUT R2, R2, 0x38, R244, 0xf8, !PT ;  /* 0x0000003802027812 */ /* 0x000fe400078ef8f4 */
[----:B------:R-:W-:Y:S02]  /*0410*/  SHF.R.S32.HI R5, RZ, 0x1f, R4 ;  /* 0x0000001fff057819 */ /* 0x000fe40000011404 */
[----:B------:R-:W-:Y:S02]  /*0420*/  LEA.HI R7, R17, R16, RZ, 0x6 ;  /* 0x0000001011077211 */ /* 0x000fe400078f30ff */
[----:B------:R-:W-:Y:S02]  /*0430*/  LOP3.LUT R0, R0, 0x1c0, RZ, 0xc0, !PT ;  /* 0x000001c000007812 */ /* 0x000fe400078ec0ff */
[----:B------:R-:W-:Y:S01]  /*0440*/  LOP3.LUT R241, R2, R3, RZ, 0x3c, !PT ;  /* 0x0000000302f17212 */ /* 0x000fe200078e3cff */
[----:B------:R-:W-:Y:S01]  /*0450*/  IMAD.SHL.U32 R2, R174, 0x10, RZ ;  /* 0x00000010ae027824 */ /* 0x000fe200078e00ff */
[----:B------:R-:W-:Y:S01]  /*0460*/  LEA.HI R13, R5, R4, RZ, 0x3 ;  /* 0x00000004050d7211 */ /* 0x000fe200078f18ff */
[----:B------:R-:W-:Y:S01]  /*0470*/  IMAD.SHL.U32 R3, R12, 0x200, RZ ;  /* 0x000002000c037824 */ /* 0x000fe200078e00ff */
[----:B------:R-:W-:-:S02]  /*0480*/  SHF.R.S32.HI R7, RZ, 0x6, R7 ;  /* 0x00000006ff077819 */ /* 0x000fc40000011407 */
[C---:B------:R-:W-:Y:S02]  /*0490*/  LOP3.LUT R8, R0.reuse, 0x8, R19, 0xf8, !PT ;  /* 0x0000000800087812 */ /* 0x040fe400078ef813 */
[----:B------:R-:W-:Y:S01]  /*04a0*/  SHF.R.U32.HI R5, RZ, 0x3, R0 ;  /* 0x00000003ff057819 */ /* 0x000fe20000011600 */
[C---:B------:R-:W-:Y:S01]  /*04b0*/  IMAD R241, R7.reuse, 0x200, R241 ;  /* 0x0000020007f17824 */ /* 0x040fe200078e02f1 */
[----:B------:R-:W-:Y:S01]  /*04c0*/  LOP3.LUT R10, R0, 0x30, R2, 0xf8, !PT ;  /* 0x00000030000a7812 */ /* 0x000fe200078ef802 */
[----:B------:R-:W-:Y:S01]  /*04d0*/  IMAD R2, R7, 0x800, R3 ;  /* 0x0000080007027824 */ /* 0x000fe200078e0203 */
[----:B------:R-:W-:Y:S02]  /*04e0*/  LOP3.LUT R9, R13, 0xfffffff8, RZ, 0xc0, !PT ;  /* 0xfffffff80d097812 */ /* 0x000fe400078ec0ff */
[----:B------:R-:W-:Y:S02]  /*04f0*/  LOP3.LUT R0, R8, R5, RZ, 0x3c, !PT ;  /* 0x0000000508007212 */ /* 0x000fe400078e3cff */
[----:B------:R-:W-:Y:S01]  /*0500*/  LOP3.LUT R6, R11, 0x1, RZ, 0xc0, !PT ;  /* 0x000000010b067812 */ /* 0x000fe200078ec0ff */
[----:B------:R-:W-:Y:S01]  /*0510*/  IMAD.IADD R14, R4, 0x1, -R9 ;  /* 0x00000001040e7824 */ /* 0x000fe200078e0a09 */
[----:B------:R-:W-:Y:S01]  /*0520*/  LEA.HI R8, R17, R16, RZ, 0x7 ;  /* 0x0000001011087211 */ /* 0x000fe200078f38ff */
[----:B------:R-:W-:Y:S01]  /*0530*/  IMAD.IADD R182, R2, 0x1, R0 ;  /* 0x0000000102b67824 */ /* 0x000fe200078e0200 */
[----:B------:R-:W-:Y:S01]  /*0540*/  ISETP.NE.U32.AND P0, PT, R6, 0x1, PT ;  /* 0x000000010600780c */ /* 0x000fe20003f05070 */
[----:B------:R-:W-:Y:S01]  /*0550*/  IMAD.SHL.U32 R0, R11, 0x40, RZ ;  /* 0x000000400b007824 */ /* 0x000fe200078e00ff */
[----:B------:R-:W-:-:S02]  /*0560*/  LOP3.LUT R4, R10, 0x8, R19, 0xf8, !PT ;  /* 0x000000080a047812 */ /* 0x000fc400078ef813 */
[----:B------:R-:W-:Y:S02]  /*0570*/  LOP3.LUT R6, R20, 0x7ffffffc, RZ, 0xc0, !PT ;  /* 0x7ffffffc14067812 */ /* 0x000fe400078ec0ff */
[----:B------:R-:W-:Y:S02]  /*0580*/  SHF.R.S32.HI R2, RZ, 0x7, R8 ;  /* 0x00000007ff027819 */ /* 0x000fe40000011408 */
[----:B------:R-:W-:Y:S01]  /*0590*/  LOP3.LUT R5, R3, R4, R5, 0xf6, !PT ;  /* 0x0000000403057212 */ /* 0x000fe200078ef605 */
[----:B------:R-:W-:Y:S01]  /*05a0*/  IMAD.IADD R6, R16, 0x1, -R6 ;  /* 0x0000000110067824 */ /* 0x000fe200078e0a06 */
[----:B------:R-:W-:Y:S01]  /*05b0*/  LOP3.LUT R0, R0, 0x1c0, RZ, 0xc0, !PT ;  /* 0x000001c000007812 */ /* 0x000fe200078ec0ff */
[----:B------:R-:W-:Y:S01]  /*05c0*/  IMAD.SHL.U32 R3, R2, 0x8, RZ ;  /* 0x0000000802037824 */ /* 0x000fe200078e00ff */
[----:B------:R-:W-:Y:S01]  /*05d0*/  R2P PR, R11, 0x6 ;  /* 0x000000060b007804 */ /* 0x000fe20000000000 */
[----:B------:R-:W-:Y:S01]  /*05e0*/  IMAD.SHL.U32 R4, R7, 0x20, RZ ;  /* 0x0000002007047824 */ /* 0x000fe200078e00ff */
[----:B------:R-:W-:Y:S01]  /*05f0*/  SEL R195, R195, 0x10, !P0 ;  /* 0x00000010c3c37807 */ /* 0x000fe20004000000 */
[----:B------:R-:W-:Y:S01]  /*0600*/  IMAD.SHL.U32 R8, R6, 0x2, RZ ;  /* 0x0000000206087824 */ /* 0x000fe200078e00ff */
[----:B------:R-:W-:Y:S01]  /*0610*/  LOP3.LUT R3, R3, 0x8, RZ, 0xc0, !PT ;  /* 0x0000000803037812 */ /* 0x000fe200078ec0ff */
[----:B------:R-:W-:Y:S01]  /*0620*/  IMAD.SHL.U32 R7, R12, 0x10, RZ ;  /* 0x000000100c077824 */ /* 0x000fe200078e00ff */
[----:B------:R-:W-:-:S02]  /*0630*/  SHF.R.U32.HI R6, RZ, 0x3, R0 ;  /* 0x00000003ff067819 */ /* 0x000fc40000011600 */
[----:B------:R-:W-:Y:S02]  /*0640*/  LOP3.LUT R243, R4, 0x6, R243, 0xf8, !PT ;  /* 0x0000000604f37812 */ /* 0x000fe400078ef8f3 */
[----:B------:R-:W-:Y:S02]  /*0650*/  LOP3.LUT R4, R0, 0x20, R4, 0xf8, !PT ;  /* 0x0000002000047812 */ /* 0x000fe400078ef804 */
[----:B------:R-:W-:Y:S01]  /*0660*/  LOP3.LUT R9, R6, R0, R3, 0x1e, !PT ;  /* 0x0000000006097212 */ /* 0x000fe200078e1e03 */
[----:B------:R-:W-:Y:S01]  /*0670*/  IMAD R0, R2, 0x1000, R8 ;  /* 0x0000100002007824 */ /* 0x000fe200078e0208 */
[----:B------:R-:W-:Y:S02]  /*0680*/  SHF.R.S32.HI R2, RZ, 0x2, R18 ;  /* 0x00000002ff027819 */ /* 0x000fe40000011412 */
[----:B------:R-:W-:Y:S01]  /*0690*/  LOP3.LUT R6, R4, R6, RZ, 0x3c, !PT ;  /* 0x0000000604067212 */ /* 0x000fe200078e3cff */
[----:B------:R-:W-:Y:S01]  /*06a0*/  IMAD R0, R15, 0x400, R0 ;  /* 0x000004000f007824 */ /* 0x000fe200078e0200 */
[----:B------:R-:W-:Y:S01]  /*06b0*/  LOP3.LUT R10, R3, 0x10, R7, 0xf8, !PT ;  /* 0x00000010030a7812 */ /* 0x000fe200078ef807 */
[----:B------:R-:W-:-:S02]  /*06c0*/  IMAD R237, R15, 0x10, R2 ;  /* 0x000000100fed7824 */ /* 0x000fc400078e0202 */
[----:B------:R-:W-:Y:S02]  /*06d0*/  IMAD.IADD R197, R6, 0x1, R0 ;  /* 0x0000000106c57824 */ /* 0x000fe400078e0200 */
[----:B------:R-:W-:Y:S02]  /*06e0*/  VIADD R0, R237, 0xffffffc0 ;  /* 0xffffffc0ed007836 */ /* 0x000fe40000000000 */
[----:B------:R-:W-:Y:S01]  /*06f0*/  IMAD.SHL.U32 R3, R14, 0x40, RZ ;  /* 0x000000400e037824 */ /* 0x000fe200078e00ff */
[----:B------:R-:W-:Y:S01]  /*0700*/  LEA R197, R197, UR4, 0x1 ;  /* 0x00000004c5c57c11 */ /* 0x000fe2000f8e08ff */
[----:B------:R-:W-:Y:S01]  /*0710*/  IMAD.SHL.U32 R7, R12, 0x8, RZ ;  /* 0x000000080c077824 */ /* 0x000fe200078e00ff */
[----:B------:R-:W-:Y:S01]  /*0720*/  SHF.R.S32.HI R2, RZ, 0x1f, R0 ;  /* 0x0000001fff027819 */ /* 0x000fe20000011400 */
[----:B------:R-:W-:Y:S01]  /*0730*/  IMAD R6, R174, 0x400, R8 ;  /* 0x00000400ae067824 */ /* 0x000fe200078e0208 */
[----:B------:R-:W-:Y:S01]  /*0740*/  LOP3.LUT R3, R3, 0x1c0, RZ, 0xc0, !PT ;  /* 0x000001c003037812 */ /* 0x000fe200078ec0ff */
[----:B------:R-:W-:Y:S01]  /*0750*/  IMAD.IADD R198, R197, 0x1, R195 ;  /* 0x00000001c5c67824 */ /* 0x000fe200078e02c3 */
[----:B------:R-:W-:Y:S01]  /*0760*/  SHF.L.U64.HI R242, R0, 0x2, R2 ;  /* 0x0000000200f27819 */ /* 0x000fe20000010202 */
[----:B------:R-:W-:Y:S01]  /*0770*/  IMAD.SHL.U32 R0, R13, 0x40, RZ ;  /* 0x000000400d007824 */ /* 0x000fe200078e00ff */
[----:B------:R-:W-:Y:S01]  /*0780*/  SHF.R.U32.HI R4, RZ, 0x3, R3 ;  /* 0x00000003ff047819 */ /* 0x000fe20000011603 */
[----:B------:R-:W-:Y:S01]  /*0790*/  IMAD.IADD R6, R6, 0x1, R9 ;  /* 0x0000000106067824 */ /* 0x000fe200078e0209 */
[----:B------:R-:W-:-:S02]  /*07a0*/  LOP3.LUT R2, R3, 0x8, R7, 0xf8, !PT ;  /* 0x0000000803027812 */ /* 0x000fc400078ef807 */
[----:B------:R-:W-:Y:S02]  /*07b0*/  LOP3.LUT R0, R0, 0xfffffe00, RZ, 0xc0, !PT ;  /* 0xfffffe0000007812 */ /* 0x000fe400078ec0ff */
[----:B------:R-:W-:Y:S02]  /*07c0*/  LOP3.LUT R3, R4, R10, R3, 0x1e, !PT ;  /* 0x0000000a04037212 */ /* 0x000fe400078e1e03 */
[----:B------:R-:W-:Y:S01]  /*07d0*/  LOP3.LUT R2, R2, R4, RZ, 0x3c, !PT ;  /* 0x0000000402027212 */ /* 0x000fe200078e3cff */
[--C-:B------:R-:W-:Y:S01]  /*07e0*/  IMAD R4, R15, 0x400, R0.reuse ;  /* 0x000004000f047824 */ /* 0x100fe200078e0200 */
[----:B------:R-:W-:Y:S01]  /*07f0*/  LOP3.LUT R180, R3, R0, RZ, 0xfc, !PT ;  /* 0x0000000003b47212 */ /* 0x000fe200078efcff */
        /* <DEDUP_REMOVED lines=8> */
[----:B------:R-:W-:Y:S01]  /*0880*/  IMAD.U32 R0, RZ, RZ, UR5 ;  /* 0x00000005ff007e24 */ /* 0x000fe2000f8e00ff */
[----:B------:R-:W-:Y:S01]  /*0890*/  UIADD3 UR5, UR4, 0x6000, URZ ;  /* 0x0000600004057890 */ /* 0x000fe2000fffe03f */
[----:B------:R-:W-:Y:S02]  /*08a0*/  IMAD.MOV.U32 R4, RZ, RZ, 0x20 ;  /* 0x00000020ff047424 */ /* 0x000fe400078e00ff */
[----:B------:R-:W-:Y:S01]  /*08b0*/  IMAD.MOV.U32 R2, RZ, RZ, 0x40 ;  /* 0x00000040ff027424 */ /* 0x000fe200078e00ff */
[----:B------:R-:W-:Y:S01]  /*08c0*/  LEA R0, R182, UR6, 0x1 ;  /* 0x00000006b6007c11 */ /* 0x000fe2000f8e08ff */
[----:B------:R-:W-:Y:S01]  /*08d0*/  IMAD.SHL.U32 R183, R180, 0x2, RZ ;  /* 0x00000002b4b77824 */ /* 0x000fe200078e00ff */
[----:B------:R-:W-:-:S02]  /*08e0*/  SEL R177, R4, 0xffffffe0, !P4 ;  /* 0xffffffe004b17807 */ /* 0x000fc40006000000 */
[----:B------:R-:W-:Y:S01]  /*08f0*/  LEA R246, R6, UR5, 0x1 ;  /* 0x0000000506f67c11 */ /* 0x000fe2000f8e08ff */
[----:B------:R-:W-:Y:S01]  /*0900*/  VIADD R183, R183, UR5 ;  /* 0x00000005b7b77c36 */ /* 0x000fe20008000000 */
[----:B------:R-:W-:Y:S01]  /*0910*/  SEL R2, R2, 0xffffffc0, !P3 ;  /* 0xffffffc002027807 */ /* 0x000fe20005800000 */
[----:B------:R-:W-:Y:S01]  /*0920*/  IMAD.IADD R178, R0, 0x1, R177 ;  /* 0x0000000100b27824 */ /* 0x000fe200078e02b1 */
[----:B------:R-:W-:Y:S01]  /*0930*/  SEL R4, R4, 0xffffffe0, !P1 ;  /* 0xffffffe004047807 */ /* 0x000fe20004800000 */
[----:B------:R-:W-:Y:S01]  /*0940*/  VIADD R247, R246, 0x40 ;  /* 0x00000040f6f77836 */ /* 0x000fe20000000000 */
[----:B------:R-:W-:Y:S01]  /*0950*/  LEA R174, R174, UR6, 0x1 ;  /* 0x00000006aeae7c11 */ /* 0x000fe2000f8e08ff */
[----:B------:R-:W-:Y:S02]  /*0960*/  IMAD.IADD R176, R0, 0x1, R2 ;  /* 0x0000000100b07824 */ /* 0x000fe400078e0202 */
[----:B------:R-:W-:Y:S02]  /*0970*/  IMAD.IADD R196, R197, 0x1, R4 ;  /* 0x00000001c5c47824 */ /* 0x000fe400078e0204 */
[----:B------:R-:W-:-:S02]  /*0980*/  @P2 VIADD R247, R246, 0xffffffc0 ;  /* 0xffffffc0f6f72836 */ /* 0x000fc40000000000 */
[----:B------:R-:W-:Y:S02]  /*0990*/  VIADD R250, R246, 0x420 ;  /* 0x00000420f6fa7836 */ /* 0x000fe40000000000 */
[----:B------:R-:W-:Y:S02]  /*09a0*/  IMAD.IADD R177, R177, 0x1, R176 ;  /* 0x00000001b1b17824 */ /* 0x000fe400078e02b0 */
[----:B------:R-:W-:Y:S02]  /*09b0*/  IMAD.IADD R249, R4, 0x1, R246 ;  /* 0x0000000104f97824 */ /* 0x000fe400078e02f6 */
[----:B------:R-:W-:Y:S02]  /*09c0*/  @P1 VIADD R250, R246, 0x3e0 ;  /* 0x000003e0f6fa1836 */ /* 0x000fe40000000000 */
[----:B------:R-:W-:Y:S02]  /*09d0*/  IMAD.IADD R195, R195, 0x1, R196 ;  /* 0x00000001c3c37824 */ /* 0x000fe400078e02c4 */
[----:B------:R-:W-:-:S07]  /*09e0*/  IMAD.IADD R248, R4, 0x1, R247 ;  /* 0x0000000104f87824 */ /* 0x000fce00078e02f7 */
.L_x_1445:
        /* <DEDUP_REMOVED lines=23> */
[----:B------:R-:W-:Y:S02]  /*0b60*/  ULDC.64 UR6, c[0x0][0x2f8] ;  /* 0x0000be0000067ab9 */ /* 0x000fe40000000a00 */
[----:B------:R-:W-:Y:S01]  /*0b70*/  ULDC.U8 UR13, c[0x0][0x3c2] ;  /* 0x0000f080000d7ab9 */ /* 0x000fe20000000000 */
[----:B------:R-:W-:Y:S01]  /*0b80*/  IMAD.U32 R7, RZ, RZ, UR11 ;  /* 0x0000000bff077e24 */ /* 0x000fe2000f8e00ff */
[----:B------:R-:W-:Y:S01]  /*0b90*/  UISETP.NE.AND UP2, UPT, UR13, URZ, UPT ;  /* 0x0000003f0d00728c */ /* 0x000fe2000bf45270 */
[----:B------:R-:W-:Y:S01]  /*0ba0*/  PLOP3.LUT P3, PT, PT, PT, UP0, 0x80, 0x0 ;  /* 0x000000000000781c */ /* 0x000fe20003f6f008 */
[----:B------:R-:W-:Y:S02]  /*0bb0*/  UISETP.EQ.U32.AND UP4, UPT, UR6, URZ, UPT ;  /* 0x0000003f0600728c */ /* 0x000fe4000bf82070 */
[----:B--234-:R-:W2:Y:S02]  /*0bc0*/  @P1 LDG.E R8, desc[UR14][R6.64] ;  /* 0x0000000e06081981 */ /* 0x01cea4000c1e1900 */
[----:B------:R-:W-:-:S02]  /*0bd0*/  UISETP.EQ.OR.EX UP4, UPT, UR7, URZ, !UP2, UP4 ;  /* 0x0000003f0700728c */ /* 0x000fc4000d782740 */
[----:B------:R-:W-:-:S04]  /*0be0*/  UIADD3 UR8, UP1, UR17, UR6, URZ ;  /* 0x0000000611087290 */ /* 0x000fc8000ff3e03f */
[----:B------:R-:W-:Y:S01]  /*0bf0*/  PLOP3.LUT P2, PT, PT, PT, UP4, 0x80, 0x0 ;  /* 0x000000000000781c */ /* 0x000fe20003f4f048 */
[----:B------:R-:W-:Y:S01]  /*0c00*/  UIADD3.X UR5, UR5, UR7, URZ, UP1, !UPT ;  /* 0x0000000705057290 */ /* 0x000fe20008ffe43f */
[----:B------:R1:W3:Y:S02]  /*0c10*/  @P0 LDG.E R6, desc[UR14][R4.64] ;  /* 0x0000000e04060981 */ /* 0x0002e4000c1e1900 */
[----:B-1----:R-:W-:Y:S02]  /*0c20*/  IMAD.U32 R4, RZ, RZ, UR16 ;  /* 0x00000010ff047e24 */ /* 0x002fe4000f8e00ff */
[----:B------:R-:W-:-:S05]  /*0c30*/  IMAD.U32 R5, RZ, RZ, UR12 ;  /* 0x0000000cff057e24 */ /* 0x000fca000f8e00ff */
[----:B------:R-:W4:Y:S04]  /*0c40*/  @P3 LDG.E R7, desc[UR14][R4.64] ;  /* 0x0000000e04073981 */ /* 0x000f28000c1e1900 */
[----:B-----5:R1:W5:Y:S02]  /*0c50*/  @P3 LDG.E R0, desc[UR14][R4.64+0x4] ;  /* 0x0000040e04003981 */ /* 0x020364000c1e1900 */
[----:B-1----:R-:W-:Y:S01]  /*0c60*/  IMAD.U32 R4, RZ, RZ, UR8 ;  /* 0x00000008ff047e24 */ /* 0x002fe2000f8e00ff */
[----:B------:R-:W-:Y:S01]  /*0c70*/  UMOV UR36, URZ ;  /* 0x0000003f00247c82 */ /* 0x000fe20008000000 */
[----:B------:R-:W-:Y:S01]  /*0c80*/  IMAD.U32 R5, RZ, RZ, UR5 ;  /* 0x00000005ff057e24 */ /* 0x000fe2000f8e00ff */
[----:B------:R-:W-:-:S04]  /*0c90*/  @!UP3 ULDC.64 UR8, c[0x0][0x318] ;  /* 0x0000c6000008bab9 */ /* 0x000fc80000000a00 */
[----:B------:R-:W5:Y:S01]  /*0ca0*/  @!P2 LDG.E R2, desc[UR14][R4.64] ;  /* 0x0000000e0402a981 */ /* 0x000f62000c1e1900 */
[----:B------:R-:W-:Y:S01]  /*0cb0*/  @!UP3 UISETP.NE.U32.AND UP1, UPT, UR8, URZ, UPT ;  /* 0x0000003f0800b28c */ /* 0x000fe2000bf25070 */
[----:B------:R-:W-:Y:S01]  /*0cc0*/  UMOV UR5, 0xffffffff ;  /* 0xffffffff00057882 */ /* 0x000fe20000000000 */
[----:B------:R-:W-:Y:S02]  /*0cd0*/  UMOV UR38, 0xffffffff ;  /* 0xffffffff00267882 */ /* 0x000fe40000000000 */
[----:B------:R-:W-:Y:S02]  /*0ce0*/  @!UP3 UISETP.NE.AND.EX UP1, UPT, UR9, URZ, UPT, UP1 ;  /* 0x0000003f0900b28c */ /* 0x000fe4000bf25310 */
[----:B------:R-:W-:Y:S01]  /*0cf0*/  USHF.L.U32 UR20, UR21, 0x7, URZ ;  /* 0x0000000715147899 */ /* 0x000fe2000800063f */
[----:B--2---:R-:W-:Y:S02]  /*0d00*/  @P1 R2UR UR36, R8 ;  /* 0x00000000082412ca */ /* 0x004fe400000e0000 */
[----:B---3--:R-:W-:-:S02]  /*0d10*/  @P0 R2UR UR10, R6 ;  /* 0x00000000060a02ca */ /* 0x008fc400000e0000 */
[----:B------:R-:W-:Y:S01]  /*0d20*/  ISETP.NE.U32.AND P0, PT, RZ, UR6, PT ;  /* 0x00000006ff007c0c */ /* 0x000fe2000bf05070 */
[----:B------:R-:W-:Y:S02]  /*0d30*/  @!UP3 ULDC UR6, c[0x0][0x2cc] ;  /* 0x0000b3000006bab9 */ /* 0x000fe40000000800 */
[----:B------:R-:W-:Y:S01]  /*0d40*/  @!UP3 USEL UR8, UR6, URZ, UP1 ;  /* 0x0000003f0608b287 */ /* 0x000fe20008800000 */
[----:B------:R-:W-:Y:S01]  /*0d50*/  ISETP.NE.AND.EX P0, PT, RZ, UR7, PT, P0 ;  /* 0x00000007ff007c0c */ /* 0x000fe2000bf05300 */
[----:B------:R-:W-:-:S06]  /*0d60*/  ULDC UR7, c[0x0][0x2c8] ;  /* 0x0000b20000077ab9 */ /* 0x000fcc0000000800 */
        /* <DEDUP_REMOVED lines=11> */
.L_x_1399:
        /* <DEDUP_REMOVED lines=16> */
[----:B------:R-:W-:-:S02]  /*0f20*/  ULDC UR58, c[0x0][0x2d4] ;  /* 0x0000b500003a7ab9 */ /* 0x000fc40000000800 */
[----:B------:R-:W-:Y:S01]  /*0f30*/  @!UP2 ULDC.64 UR8, c[0x0][0x418] ;  /* 0x000106000008aab9 */ /* 0x000fe20000000a00 */
[----:B------:R-:W-:Y:S02]  /*0f40*/  USHF.R.S32.HI UR31, URZ, 0x1f, UR58 ;  /* 0x0000001f3f1f7899 */ /* 0x000fe4000801143a */
[----:B------:R-:W-:Y:S02]  /*0f50*/  @!UP2 UIMAD.WIDE.U32 UR32, UR45, UR8, URZ ;  /* 0x000000082d20a2a5 */ /* 0x000fe4000f8e003f */
[----:B------:R-:W-:Y:S01]  /*0f60*/  USHF.L.U32 UR13, UR45, 0x7, URZ ;  /* 0x000000072d0d7899 */ /* 0x000fe2000800063f */
[----:B------:R-:W-:Y:S01]  /*0f70*/  @UP1 ULDC.64 UR26, c[0x0][0x248] ;  /* 0x00009200001a1ab9 */ /* 0x000fe20000000a00 */
[----:B------:R-:W-:Y:S01]  /*0f80*/  ULDC.U8 UR39, c[0x0][0x3d8] ;  /* 0x0000f60000277ab9 */ /* 0x000fe20000000000 */
[----:B------:R-:W-:Y:S01]  /*0f90*/  UIADD3 UR49, UR19, UR22, URZ ;  /* 0x0000001613317290 */ /* 0x000fe2000fffe03f */
[----:B-1----:R-:W-:Y:S01]  /*0fa0*/  IABS R6, R7 ;  /* 0x0000000700067213 */ /* 0x002fe20000000000 */
[----:B------:R-:W-:Y:S01]  /*0fb0*/  UISETP.NE.AND UP3, UPT, UR39, URZ, UPT ;  /* 0x0000003f2700728c */ /* 0x000fe2000bf65270 */
[----:B------:R-:W-:Y:S01]  /*0fc0*/  ISETP.NE.AND P3, PT, R7, RZ, PT ;  /* 0x000000ff0700720c */ /* 0x000fe20003f65270 */
[----:B------:R-:W-:Y:S01]  /*0fd0*/  ULDC.64 UR40, c[0x0][0x240] ;  /* 0x0000900000287ab9 */ /* 0x000fe20000000a00 */
[----:B------:R-:W1:Y:S01]  /*0fe0*/  I2F.RP R4, R6 ;  /* 0x0000000600047306 */ /* 0x000e620000209400 */
[----:B------:R-:W-:Y:S01]  /*0ff0*/  ULDC UR43, c[0x0][0x2dc] ;  /* 0x0000b700002b7ab9 */ /* 0x000fe20000000800 */
[----:B------:R-:W-:Y:S01]  /*1000*/  ULDC UR61, c[0x0][0x270] ;  /* 0x00009c00003d7ab9 */ /* 0x000fe20000000800 */
[----:B------:R-:W-:-:S02]  /*1010*/  USEL UR30, UR13, URZ, UP0 ;  /* 0x0000003f0d1e7287 */ /* 0x000fc40008000000 */
[----:B--2---:R-:W-:Y:S02]  /*1020*/  UIMAD.WIDE.U32 UR28, UR7, UR10, URZ ;  /* 0x0000000a071c72a5 */ /* 0x004fe4000f8e003f */
[----:B------:R-:W-:Y:S02]  /*1030*/  UIMAD.WIDE.U32 UR16, UR5, UR40, URZ ;  /* 0x00000028051072a5 */ /* 0x000fe4000f8e003f */
[----:B------:R-:W-:Y:S02]  /*1040*/  UIMAD UR47, UR7, UR11, UR29 ;  /* 0x0000000b072f72a4 */ /* 0x000fe4000f8e021d */
[----:B------:R-:W-:Y:S01]  /*1050*/  @!UP2 UIMAD UR7, UR57, UR8, URZ ;  /* 0x000000083907a2a4 */ /* 0x000fe2000f8e023f */
[----:B------:R-:W-:Y:S01]  /*1060*/  @UP2 ULDC.64 UR10, c[0x0][0x420] ;  /* 0x00010800000a2ab9 */ /* 0x000fe20000000a00 */
[----:B------:R-:W-:Y:S01]  /*1070*/  UIADD3 UR8, UR12, 0x80, UR20 ;  /* 0x000000800c087890 */ /* 0x000fe2000fffe014 */
[----:B-1----:R-:W1:Y:S01]  /*1080*/  MUFU.RCP R4, R4 ;  /* 0x0000000400047308 */ /* 0x002e620000001000 */
[----:B------:R-:W-:-:S02]  /*1090*/  @!UP2 UIMAD UR24, UR45, UR9, UR7 ;  /* 0x000000092d18a2a4 */ /* 0x000fc4000f8e0207 */
[----:B------:R-:W-:Y:S02]  /*10a0*/  UIADD3 UR7, UR12, 0x3f, URZ ;  /* 0x0000003f0c077890 */ /* 0x000fe4000fffe03f */
[----:B------:R-:W-:Y:S02]  /*10b0*/  @UP2 UIMAD.WIDE.U32 UR34, UR5, UR10, URZ ;  /* 0x0000000a052222a5 */ /* 0x000fe4000f8e003f */
[----:B------:R-:W-:Y:S01]  /*10c0*/  USHF.R.S32.HI UR9, URZ, 0x1f, UR7 ;  /* 0x0000001f3f097899 */ /* 0x000fe20008011407 */
[----:B------:R-:W-:Y:S01]  /*10d0*/  ULDC UR10, c[0x0][0x394] ;  /* 0x0000e500000a7ab9 */ /* 0x000fe20000000800 */
[----:B------:R-:W-:Y:S02]  /*10e0*/  @UP2 UIMAD UR51, UR5, UR11, UR35 ;  /* 0x0000000b053322a4 */ /* 0x000fe4000f8e0223 */
[----:B------:R-:W-:Y:S02]  /*10f0*/  UIADD3 UR8, UR8, UR10, -UR6 ;  /* 0x0000000a08087290 */ /* 0x000fe4000fffe806 */
[----:B------:R-:W-:-:S02]  /*1100*/  @UP1 UIADD3 UR10, UR36, UR38, URZ ;  /* 0x00000026240a1290 */ /* 0x000fc4000fffe03f */
[----:B------:R-:W-:Y:S01]  /*1110*/  ULEA.HI UR29, UR9, UR7, URZ, 0x6 ;  /* 0x00000007091d7291 */ /* 0x000fe2000f8f303f */
[----:B-1----:R-:W-:Y:S01]  /*1120*/  VIADD R4, R4, 0xffffffe ;  /* 0x0ffffffe04047836 */ /* 0x002fe20000000000 */
[----:B------:R-:W-:Y:S02]  /*1130*/  UIADD3 UR7, UR8, 0x3f, URZ ;  /* 0x0000003f08077890 */ /* 0x000fe4000fffe03f */
[----:B------:R-:W-:Y:S01]  /*1140*/  @UP1 UIMAD.WIDE.U32 UR8, UR10, UR26, URZ ;  /* 0x0000001a0a0812a5 */ /* 0x000fe2000f8e003f */
[----:B------:R-:W1:Y:S01]  /*1150*/  F2I.FTZ.U32.TRUNC.NTZ R5, R4 ;  /* 0x0000000400057305 */ /* 0x000e62000021f000 */
[----:B------:R-:W-:Y:S01]  /*1160*/  @UP1 UIMAD UR10, UR10, UR27, URZ ;  /* 0x0000001b0a0a12a4 */ /* 0x000fe2000f8e023f */
[----:B------:R-:W-:Y:S01]  /*1170*/  ULDC.U8 UR11, c[0x0][0x480] ;  /* 0x00012000000b7ab9 */ /* 0x000fe20000000000 */
[----:B------:R-:W-:Y:S02]  /*1180*/  UIMAD UR13, UR5, UR41, URZ ;  /* 0x00000029050d72a4 */ /* 0x000fe4000f8e023f */
[----:B------:R-:W-:-:S02]  /*1190*/  @UP1 UIADD3 UR53, UR9, UR10, URZ ;  /* 0x0000000a09351290 */ /* 0x000fc4000fffe03f */
[----:B------:R-:W-:Y:S01]  /*11a0*/  USHF.R.S32.HI UR10, URZ, 0x1f, UR7 ;  /* 0x0000001f3f0a7899 */ /* 0x000fe20008011407 */
[----:B------:R-:W-:Y:S01]  /*11b0*/  @UP1 UMOV UR52, UR8 ;  /* 0x0000000800341c82 */ /* 0x000fe20008000000 */
[----:B------:R-:W-:Y:S02]  /*11c0*/  UISETP.NE.AND UP4, UPT, UR11, URZ, UPT ;  /* 0x0000003f0b00728c */ /* 0x000fe4000bf85270 */
[----:B------:R-:W-:Y:S01]  /*11d0*/  ULEA.HI UR19, UR10, UR7, URZ, 0x6 ;  /* 0x000000070a137291 */ /* 0x000fe2000f8f303f */
[----:B-1----:R-:W-:Y:S01]  /*11e0*/  IMAD.MOV R0, RZ, RZ, -R5 ;  /* 0x000000ffff007224 */ /* 0x002fe200078e0a05 */
[----:B------:R-:W-:Y:S01]  /*11f0*/  UIMAD UR7, UR31, UR45, URZ ;  /* 0x0000002d1f0772a4 */ /* 0x000fe2000f8e023f */
[----:B------:R-:W-:Y:S01]  /*1200*/  IMAD.MOV.U32 R4, RZ, RZ, RZ ;  /* 0x000000ffff047224 */ /* 0x000fe200078e00ff */
[----:B------:R-:W-:Y:S01]  /*1210*/  UIMAD.WIDE UR8, UR43, UR61, URZ ;  /* 0x0000003d2b0872a5 */ /* 0x000fe2000f8e023f */
[----:B------:R-:W-:Y:S01]  /*1220*/  IMAD R0, R0, R6, RZ ;  /* 0x0000000600007224 */ /* 0x000fe200078e02ff */
[----:B------:R-:W-:-:S02]  /*1230*/  UIMAD.WIDE.U32 UR10, UR45, UR58, URZ ;  /* 0x0000003a2d0a72a5 */ /* 0x000fc4000f8e003f */
[----:B------:R-:W-:Y:S01]  /*1240*/  UIMAD UR7, UR57, UR58, UR7 ;  /* 0x0000003a390772a4 */ /* 0x000fe2000f8e0207 */
[----:B------:R-:W-:Y:S01]  /*1250*/  IMAD.HI.U32 R0, R5, R0, R4 ;  /* 0x0000000005007227 */ /* 0x000fe200078e0004 */
[----:B------:R-:W-:Y:S02]  /*1260*/  USEL UR55, UR18, UR16, !UP2 ;  /* 0x0000001012377287 */ /* 0x000fe4000d000000 */
[----:B------:R-:W-:Y:S02]  /*1270*/  @UP2 UIADD3 UR49, UR17, UR13, URZ ;  /* 0x0000000d11312290 */ /* 0x000fe4000fffe03f */
[----:B------:R-:W-:Y:S01]  /*1280*/  USHF.L.U64.HI UR23, UR45, 0x7, UR57 ;  /* 0x000000072d177899 */ /* 0x000fe20008010239 */
[----:B------:R-:W-:Y:S01]  /*1290*/  IMAD.HI.U32 R0, R0, R2, RZ ;  /* 0x0000000200007227 */ /* 0x000fe200078e00ff */
[----:B------:R-:W-:Y:S02]  /*12a0*/  UIMAD.WIDE.U32 UR16, UR8, UR10, URZ ;  /* 0x0000000a081072a5 */ /* 0x000fe4000f8e003f */
[----:B------:R-:W-:-:S02]  /*12b0*/  UIMAD UR22, UR9, UR10, URZ ;  /* 0x0000000a091672a4 */ /* 0x000fc4000f8e023f */
[----:B------:R-:W-:Y:S01]  /*12c0*/  IADD3 R4, -R0, RZ, RZ ;  /* 0x000000ff00047210 */ /* 0x000fe20007ffe1ff */
[----:B------:R-:W-:Y:S01]  /*12d0*/  UIADD3 UR13, UR11, UR7, URZ ;  /* 0x000000070b0d7290 */ /* 0x000fe2000fffe03f */
[----:B------:R-:W-:Y:S01]  /*12e0*/  ULDC UR37, c[0x0][0x2c4] ;  /* 0x0000b10000257ab9 */ /* 0x000fe20000000800 */
[----:B------:R-:W-:Y:S02]  /*12f0*/  USHF.R.S32.HI UR10, URZ, 0x6, UR29 ;  /* 0x000000063f0a7899 */ /* 0x000fe4000801141d */
[C---:B------:R-:W-:Y:S01]  /*1300*/  IMAD R2, R6.reuse, R4, R2 ;  /* 0x0000000406027224 */ /* 0x040fe200078e0202 */
[----:B------:R-:W-:Y:S02]  /*1310*/  USHF.R.S32.HI UR7, URZ, 0x6, UR19 ;  /* 0x000000063f077899 */ /* 0x000fe40008011413 */
[----:B------:R-:W-:Y:S02]  /*1320*/  @UP3 UIMAD UR18, UR45, UR37, URZ ;  /* 0x000000252d1232a4 */ /* 0x000fe4000f8e023f */
[----:B------:R-:W-:Y:S01]  /*1330*/  ISETP.GT.U32.AND P1, PT, R6, R2, PT ;  /* 0x000000020600720c */ /* 0x000fe20003f24070 */
[----:B------:R-:W-:-:S02]  /*1340*/  USEL UR23, UR23, URZ, UP0 ;  /* 0x0000003f17177287 */ /* 0x000fc40008000000 */
[----:B------:R-:W-:Y:S02]  /*1350*/  UISETP.LT.AND UP0, UPT, UR10, UR7, UPT ;  /* 0x000000070a00728c */ /* 0x000fe4000bf01270 */
[----:B------:R-:W-:Y:S01]  /*1360*/  @UP3 USEL UR18, UR18, UR5, !UP2 ;  /* 0x0000000512123287 */ /* 0x000fe2000d000000 */
[----:B------:R-:W-:Y:S01]  /*1370*/  @UP3 ULDC UR11, c[0x0][0x2e4] ;  /* 0x0000b900000b3ab9 */ /* 0x000fe20000000800 */
[----:B------:R-:W-:Y:S02]  /*1380*/  USEL UR31, UR10, UR7, UP0 ;  /* 0x000000070a1f7287 */ /* 0x000fe40008000000 */
[----:B------:R-:W-:Y:S02]  /*1390*/  @UP3 UIMAD UR44, UR56, UR11, UR18 ;  /* 0x0000000b382c32a4 */ /* 0x000fe4000f8e0212 */
[----:B------:R-:W-:Y:S02]  /*13a0*/  UIMAD.WIDE.U32 UR10, UR8, UR5, URZ ;  /* 0x00000005080a72a5 */ /* 0x000fe4000f8e003f */
[----:B------:R-:W-:Y:S01]  /*13b0*/  @!P1 IMAD.IADD R2, R2, 0x1, -R6 ;  /* 0x0000000102029824 */ /* 0x000fe200078e0a06 */
[----:B------:R-:W-:Y:S01]  /*13c0*/  ULEA UR18, UR31, 0xffffffc0, 0x6 ;  /* 0xffffffc01f127891 */ /* 0x000fe2000f8e303f */
[----:B------:R-:W-:Y:S01]  /*13d0*/  @!P1 VIADD R0, R0, 0x1 ;  /* 0x0000000100009836 */ /* 0x000fe20000000000 */
[----:B------:R-:W-:Y:S01]  /*13e0*/  @!UP3 UIMAD UR19, UR45, UR61, UR56 ;  /* 0x0000003d2d13b2a4 */ /* 0x000fe2000f8e0238 */
[----:B------:R-:W-:Y:S01]  /*13f0*/  PLOP3.LUT P1, PT, PT, PT, UP1, 0x80, 0x0 ;  /* 0x000000000000781c */ /* 0x000fe20003f2f018 */
[----:B------:R-:W-:Y:S01]  /*1400*/  @!UP2 UIADD3 UR51, UR33, UR24, URZ ;  /* 0x000000182133a290 */ /* 0x000fe2000fffe03f */
[----:B------:R-:W-:Y:S01]  /*1410*/  ISETP.GE.U32.AND P0, PT, R2, R6, PT ;  /* 0x000000060200720c */ /* 0x000fe20003f06070 */
[----:B------:R-:W-:Y:S01]  /*1420*/  UIMAD UR13, UR8, UR13, UR22 ;  /* 0x0000000d080d72a4 */ /* 0x000fe2000f8e0216 */
[----:B------:R-:W-:Y:S01]  /*1430*/  LOP3.LUT R2, R7, UR56, RZ, 0x3c, !PT ;  /* 0x0000003807027c12 */ /* 0x000fe2000f8e3cff */
[----:B------:R-:W-:-:S02]  /*1440*/  USEL UR54, UR16, UR10, !UP2 ;  /* 0x0000000a10367287 */ /* 0x000fc4000d000000 */
[----:B------:R-:W-:Y:S01]  /*1450*/  USHF.R.S32.HI UR24, URZ, 0x1f, UR18 ;  /* 0x0000001f3f187899 */ /* 0x000fe20008011412 */
[----:B------:R-:W-:Y:S01]  /*1460*/  ISETP.GE.AND P2, PT, R2, RZ, PT ;  /* 0x000000ff0200720c */ /* 0x000fe20003f46270 */
[----:B------:R-:W-:Y:S02]  /*1470*/  UIADD3 UR7, UP0, UR18, UR30, URZ ;  /* 0x0000001e12077290 */ /* 0x000fe4000ff1e03f */
[----:B------:R-:W-:Y:S02]  /*1480*/  UIMAD UR10, UR9, UR5, URZ ;  /* 0x00000005090a72a4 */ /* 0x000fe4000f8e023f */
[----:B------:R-:W-:Y:S02]  /*1490*/  @!UP3 UIMAD UR44, UR19, UR37, URZ ;  /* 0x00000025132cb2a4 */ /* 0x000fe4000f8e023f */
[----:B------:R-:W-:Y:S01]  /*14a0*/  UIADD3 UR37, UR17, UR13, URZ ;  /* 0x0000000d11257290 */ /* 0x000fe2000fffe03f */
[----:B------:R-:W-:Y:S01]  /*14b0*/  @P0 IADD3 R0, R0, 0x1, RZ ;  /* 0x0000000100000810 */ /* 0x000fe20007ffe0ff */
[----:B------:R-:W-:Y:S01]  /*14c0*/  UIADD3.X UR13, UR24, UR23, URZ, UP0, !UPT ;  /* 0x00000017180d7290 */ /* 0x000fe200087fe43f */
[----:B------:R-:W-:Y:S01]  /*14d0*/  PLOP3.LUT P0, PT, PT, PT, UP3, 0x80, 0x0 ;  /* 0x000000000000781c */ /* 0x000fe20003f0f038 */
[----:B------:R-:W-:-:S02]  /*14e0*/  UIMAD UR9, UR9, UR7, URZ ;  /* 0x00000007090972a4 */ /* 0x000fc4000f8e023f */
[----:B------:R-:W-:Y:S01]  /*14f0*/  @UP1 UIADD3 UR25, UR36, UR38, URZ ;  /* 0x0000002624191290 */ /* 0x000fe2000fffe03f */
[----:B------:R-:W-:Y:S01]  /*1500*/  IMAD.MOV.U32 R12, RZ, RZ, R0 ;  /* 0x000000ffff0c7224 */ /* 0x000fe200078e0000 */
[----:B------:R-:W-:Y:S02]  /*1510*/  @UP2 UIADD3 UR37, UR11, UR10, URZ ;  /* 0x0000000a0b252290 */ /* 0x000fe4000fffe03f */
[----:B------:R-:W-:Y:S01]  /*1520*/  UIMAD.WIDE.U32 UR22, UR8, UR7, URZ ;  /* 0x00000007081672a5 */ /* 0x000fe2000f8e003f */
[----:B------:R-:W-:Y:S01]  /*1530*/  @UP1 ULDC.64 UR10, c[0x0][0x250] ;  /* 0x00009400000a1ab9 */ /* 0x000fe20000000a00 */
[----:B------:R-:W-:Y:S01]  /*1540*/  UIMAD UR7, UR8, UR13, UR9 ;  /* 0x0000000d080772a4 */ /* 0x000fe2000f8e0209 */
[----:B------:R-:W-:Y:S01]  /*1550*/  @!P2 IADD3 R12, -R12, RZ, RZ ;  /* 0x000000ff0c0ca210 */ /* 0x000fe20007ffe1ff */
[----:B------:R-:W-:Y:S01]  /*1560*/  @UP1 UIMAD.WIDE.U32 UR8, UR25, UR10, URZ ;  /* 0x0000000a190812a5 */ /* 0x000fe2000f8e003f */
[----:B------:R-:W-:Y:S01]  /*1570*/  @!P3 LOP3.LUT R12, RZ, R7, RZ, 0x33, !PT ;  /* 0x00000007ff0cb212 */ /* 0x000fe200078e33ff */
[----:B------:R-:W-:-:S02]  /*1580*/  UIMAD UR43, UR56, UR43, URZ ;  /* 0x0000002b382b72a4 */ /* 0x000fc4000f8e023f */
[----:B------:R-:W-:Y:S02]  /*1590*/  @UP1 UIMAD UR13, UR25, UR11, URZ ;  /* 0x0000000b190d12a4 */ /* 0x000fe4000f8e023f */
[----:B------:R-:W-:Y:S02]  /*15a0*/  USEL UR48, UR28, URZ, UP4 ;  /* 0x0000003f1c307287 */ /* 0x000fe4000a000000 */
[----:B------:R-:W-:Y:S02]  /*15b0*/  USHF.R.S32.HI UR42, URZ, 0x1f, UR20 ;  /* 0x0000001f3f2a7899 */ /* 0x000fe40008011414 */
[----:B------:R-:W-:Y:S02]  /*15c0*/  USHF.R.S32.HI UR50, URZ, 0x1f, UR43 ;  /* 0x0000001f3f327899 */ /* 0x000fe4000801142b */
[----:B------:R-:W-:Y:S02]  /*15d0*/  @UP1 UIADD3 UR39, UR9, UR13, URZ ;  /* 0x0000000d09271290 */ /* 0x000fe4000fffe03f */
[----:B------:R-:W-:-:S02]  /*15e0*/  USEL UR47, UR47, URZ, UP4 ;  /* 0x0000003f2f2f7287 */ /* 0x000fc4000a000000 */
        /* <DEDUP_REMOVED lines=15> */
.L_x_1401:
        /* <DEDUP_REMOVED lines=13> */
.L_x_1402:
        /* <DEDUP_REMOVED lines=11> */
.L_x_1403:
[----:B------:R-:W-:-:S04]  /*1860*/  UIMAD UR5, UR45, UR61, UR56 ;  /* 0x0000003d2d0572a4 */ /* 0x000fc8000f8e0238 */
[----:B------:R-:W-:-:S12]  /*1870*/  UIMAD UR5, UR5, UR58, URZ ;  /* 0x0000003a050572a4 */ /* 0x000fd8000f8e023f */
.L_x_1404:
[----:B------:R-:W1:Y:S01]  /*1880*/  S2R R38, SR_TID.X ;  /* 0x0000000000267919 */ /* 0x000e620000002100 */
[----:B------:R-:W-:Y:S01]  /*1890*/  ULDC UR8, c[0x0][0x2dc] ;  /* 0x0000b70000087ab9 */ /* 0x000fe20000000800 */
[----:B------:R-:W-:Y:S01]  /*18a0*/  IADD3 R4, P0, R244, UR7, RZ ;  /* 0x00000007f4047c10 */ /* 0x000fe2000ff1e0ff */
[----:B------:R-:W-:Y:S01]  /*18b0*/  UIMAD UR30, UR8, UR61, URZ ;  /* 0x0000003d081e72a4 */ /* 0x000fe2000f8e023f */
[----:B------:R-:W2:Y:S01]  /*18c0*/  LDC.64 R24, c[0x0][0x420] ;  /* 0x00010800ff187b82 */ /* 0x000ea20000000a00 */
[----:B------:R-:W-:Y:S01]  /*18d0*/  SHF.R.S32.HI R245, RZ, 0x1f, R244 ;  /* 0x0000001ffff57819 */ /* 0x000fe200000114f4 */
[----:B------:R-:W-:Y:S01]  /*18e0*/  UIADD3 UR25, UR18, UR5, URZ ;  /* 0x0000000512197290 */ /* 0x000fe2000fffe03f */
[----:B------:R-:W-:Y:S01]  /*18f0*/  BSSY B1, `(.L_x_1400) ;  /* 0x000072f000017945 */ /* 0x000fe20003800000 */
[----:B------:R-:W-:Y:S01]  /*1900*/  USHF.L.U32 UR29, UR30, 0x6, URZ ;  /* 0x000000061e1d7899 */ /* 0x000fe2000800063f */
[----:B------:R-:W-:Y:S01]  /*1910*/  IADD3.X R5, R245, UR51, RZ, P0, !PT ;  /* 0x00000033f5057c10 */ /* 0x000fe200087fe4ff */
[----:B------:R-:W-:-:S02]  /*1920*/  UIADD3 UR5, -UR6, UR12, UR20 ;  /* 0x0000000c06057290 */ /* 0x000fc4000fffe114 */
[----:B------:R-:W-:Y:S02]  /*1930*/  UIADD3 UR13, UP2, UP0, UR22, UR29, UR43 ;  /* 0x0000001d160d7290 */ /* 0x000fe4000f85e02b */
[----:B------:R-:W-:Y:S01]  /*1940*/  USHF.R.S32.HI UR7, URZ, 0x1f, UR29 ;  /* 0x0000001f3f077899 */ /* 0x000fe2000801141d */
[----:B------:R-:W-:Y:S01]  /*1950*/  ULDC UR58, c[0x0][0x398] ;  /* 0x0000e600003a7ab9 */ /* 0x000fe20000000800 */
[----:B------:R-:W-:Y:S02]  /*1960*/  ULDC.64 UR22, c[0x0][0x400] ;  /* 0x0001000000167ab9 */ /* 0x000fe40000000a00 */
[----:B------:R-:W-:Y:S02]  /*1970*/  UIADD3.X UR7, UR46, UR7, UR50, UP2, UP0 ;  /* 0x000000072e077290 */ /* 0x000fe400097e0432 */
[----:B------:R-:W-:Y:S02]  /*1980*/  UIADD3 UR13, UP2, UP0, UR48, UR13, UR54 ;  /* 0x0000000d300d7290 */ /* 0x000fe4000f85e036 */
[----:B------:R-:W-:-:S02]  /*1990*/  UIADD3 UR5, UR5, -UR58, URZ ;  /* 0x8000003a05057290 */ /* 0x000fc4000fffe03f */
[----:B------:R-:W-:Y:S02]  /*19a0*/  UIADD3.X UR7, UR47, UR7, UR37, UP2, UP0 ;  /* 0x000000072f077290 */ /* 0x000fe400097e0425 */
[----:B------:R-:W-:Y:S01]  /*19b0*/  USHF.R.S32.HI UR32, URZ, 0x1f, UR56 ;  /* 0x0000001f3f207899 */ /* 0x000fe20008011438 */
[----:B------:R-:W-:Y:S01]  /*19c0*/  ULDC.64 UR16, c[0x0][0x258] ;  /* 0x0000960000107ab9 */ /* 0x000fe20000000a00 */
[C---:B--2---:R-:W-:Y:S01]  /*19d0*/  IMAD R9, R24.reuse, UR24, RZ ;  /* 0x0000001818097c24 */ /* 0x044fe2000f8e02ff */
[----:B------:R-:W-:Y:S01]  /*19e0*/  ULDC.64 UR8, c[0x0][0x428] ;  /* 0x00010a0000087ab9 */ /* 0x000fe20000000a00 */
[----:B------:R-:W-:Y:S01]  /*19f0*/  IMAD.WIDE.U32 R4, R24, UR18, R4 ;  /* 0x0000001218047c25 */ /* 0x000fe2000f8e0004 */
[----:B-1----:R-:W-:Y:S01]  /*1a00*/  SHF.R.S32.HI R39, RZ, 0x1f, R38 ;  /* 0x0000001fff277819 */ /* 0x002fe20000011426 */
[----:B------:R-:W-:Y:S02]  /*1a10*/  UIMAD UR19, UR32, UR8, URZ ;  /* 0x00000008201372a4 */ /* 0x000fe4000f8e023f */
[----:B------:R-:W-:Y:S01]  /*1a20*/  IMAD R9, R25, UR18, R9 ;  /* 0x0000001219097c24 */ /* 0x000fe2000f8e0209 */
[CC--:B------:R-:W-:Y:S01]  /*1a30*/  LEA.HI R6, R39.reuse, R38.reuse, RZ, 0x5 ;  /* 0x0000002627067211 */ /* 0x0c0fe200078f28ff */
[----:B------:R-:W-:Y:S01]  /*1a40*/  UIMAD UR9, UR56, UR9, UR19 ;  /* 0x00000009380972a4 */ /* 0x000fe2000f8e0213 */
[----:B------:R-:W-:Y:S01]  /*1a50*/  LEA.HI R0, R39, R38, RZ, 0x3 ;  /* 0x0000002627007211 */ /* 0x000fe200078f18ff */
[----:B------:R-:W-:Y:S01]  /*1a60*/  IMAD.IADD R5, R5, 0x1, R9 ;  /* 0x0000000105057824 */ /* 0x000fe200078e0209 */
[----:B------:R-:W-:Y:S01]  /*1a70*/  LOP3.LUT R2, R6, 0xffffffe0, RZ, 0xc0, !PT ;  /* 0xffffffe006027812 */ /* 0x000fe200078ec0ff */
[----:B------:R-:W-:Y:S01]  /*1a80*/  ULDC.64 UR34, c[0x0][0x2b0] ;  /* 0x0000ac0000227ab9 */ /* 0x000fe20000000a00 */
[----:B------:R-:W-:-:S02]  /*1a90*/  SHF.R.S32.HI R0, RZ, 0x3, R0 ;  /* 0x00000003ff007819 */ /* 0x000fc40000011400 */
[----:B------:R-:W-:Y:S01]  /*1aa0*/  SHF.R.S32.HI R6, RZ, 0x5, R6 ;  /* 0x00000005ff067819 */ /* 0x000fe20000011406 */
[----:B------:R-:W-:Y:S01]  /*1ab0*/  IMAD.IADD R8, R38, 0x1, -R2 ;  /* 0x0000000126087824 */ /* 0x000fe200078e0a02 */
[----:B------:R-:W-:Y:S02]  /*1ac0*/  SHF.R.S32.HI R37, RZ, 0x1f, R0 ;  /* 0x0000001fff257819 */ /* 0x000fe40000011400 */
[----:B------:R-:W-:Y:S01]  /*1ad0*/  IADD3 R2, P2, R0, UR18, RZ ;  /* 0x0000001200027c10 */ /* 0x000fe2000ff5e0ff */
[----:B------:R-:W-:-:S03]  /*1ae0*/  IMAD R8, R6, UR30, R8 ;  /* 0x0000001e06087c24 */ /* 0x000fc6000f8e0208 */
[----:B------:R-:W-:-:S05]  /*1af0*/  IADD3.X R7, R37, UR24, RZ, P2, !PT ;  /* 0x0000001825077c10 */ /* 0x000fca00097fe4ff */
[----:B------:R-:W-:-:S04]  /*1b00*/  IMAD R7, R7, UR40, RZ ;  /* 0x0000002807077c24 */ /* 0x000fc8000f8e02ff */
[C---:B------:R-:W-:Y:S02]  /*1b10*/  IMAD R10, R2.reuse, UR41, R7 ;  /* 0x00000029020a7c24 */ /* 0x040fe4000f8e0207 */
[----:B------:R-:W-:Y:S01]  /*1b20*/  IMAD.WIDE.U32 R6, R2, UR40, R244 ;  /* 0x0000002802067c25 */ /* 0x000fe2000f8e00f4 */
[----:B------:R-:W-:Y:S01]  /*1b30*/  IADD3 R2, P0, R8, UR13, RZ ;  /* 0x0000000d08027c10 */ /* 0x000fe2000ff1e0ff */
[----:B------:R-:W-:-:S03]  /*1b40*/  UIMAD UR13, UR32, UR16, URZ ;  /* 0x00000010200d72a4 */ /* 0x000fc6000f8e023f */
[----:B------:R-:W-:Y:S01]  /*1b50*/  LEA.HI.X.SX32 R8, R8, UR7, 0x1, P0 ;  /* 0x0000000708087c11 */ /* 0x000fe200080f0eff */
[----:B------:R-:W-:Y:S01]  /*1b60*/  UIMAD UR13, UR56, UR17, UR13 ;  /* 0x00000011380d72a4 */ /* 0x000fe2000f8e020d */
[----:B------:R-:W-:Y:S01]  /*1b70*/  LEA R190, P0, R2, UR22, 0x2 ;  /* 0x0000001602be7c11 */ /* 0x000fe2000f8010ff */
[----:B------:R-:W-:Y:S01]  /*1b80*/  USHF.R.S32.HI UR22, URZ, 0x1f, UR5 ;  /* 0x0000001f3f167899 */ /* 0x000fe20008011405 */
[----:B------:R-:W-:Y:S01]  /*1b90*/  IADD3 R6, P2, R6, UR55, RZ ;  /* 0x0000003706067c10 */ /* 0x000fe2000ff5e0ff */
[----:B------:R-:W-:Y:S01]  /*1ba0*/  ULDC.64 UR32, c[0x0][0x478] ;  /* 0x00011e0000207ab9 */ /* 0x000fe20000000a00 */
[----:B------:R-:W-:Y:S01]  /*1bb0*/  LEA.HI.X R189, R2, UR23, R8, 0x2, P0 ;  /* 0x0000001702bd7c11 */ /* 0x000fe200080f1408 */
[----:B------:R-:W-:Y:S01]  /*1bc0*/  ULEA.HI UR22, UR22, UR5, URZ, 0x6 ;  /* 0x0000000516167291 */ /* 0x000fe2000f8f303f */
[----:B------:R-:W-:Y:S01]  /*1bd0*/  IADD3.X R7, R7, UR49, R10, P2, !PT ;  /* 0x0000003107077c10 */ /* 0x000fe200097fe40a */
[----:B------:R-:W-:Y:S01]  /*1be0*/  IMAD.U32 R8, RZ, RZ, UR16 ;  /* 0x00000010ff087e24 */ /* 0x000fe2000f8e00ff */
[----:B------:R-:W-:Y:S01]  /*1bf0*/  ULDC.64 UR16, c[0x0][0x210] ;  /* 0x0000840000107ab9 */ /* 0x000fe20000000a00 */
[----:B------:R-:W-:Y:S01]  /*1c00*/  USHF.R.S32.HI UR22, URZ, 0x6, UR22 ;  /* 0x000000063f167899 */ /* 0x000fe20008011416 */
[----:B------:R-:W-:Y:S01]  /*1c10*/  IMAD.U32 R2, RZ, RZ, UR8 ;  /* 0x00000008ff027e24 */ /* 0x000fe2000f8e00ff */
[----:B------:R-:W-:Y:S01]  /*1c20*/  UIADD3 UR8, UR18, UR44, URZ ;  /* 0x0000002c12087290 */ /* 0x000fe2000fffe03f */
[----:B------:R-:W-:Y:S01]  /*1c30*/  IMAD.WIDE.U32 R6, R8, UR56, R6 ;  /* 0x0000003808067c25 */ /* 0x000fe2000f8e0006 */
[----:B------:R-:W-:Y:S01]  /*1c40*/  UISETP.LT.AND UP0, UPT, URZ, UR22, UPT ;  /* 0x000000163f00728c */ /* 0x000fe2000bf01270 */
[----:B------:R-:W-:-:S02]  /*1c50*/  ULDC.64 UR18, c[0x0][0x3e0] ;  /* 0x0000f80000127ab9 */ /* 0x000fc40000000a00 */
[----:B------:R-:W-:Y:S01]  /*1c60*/  IMAD.WIDE.U32 R4, R2, UR56, R4 ;  /* 0x0000003802047c25 */ /* 0x000fe2000f8e0004 */
[----:B------:R-:W-:Y:S01]  /*1c70*/  USEL UR22, URZ, UR22, !UP0 ;  /* 0x000000163f167287 */ /* 0x000fe2000c000000 */
[C---:B------:R-:W-:Y:S01]  /*1c80*/  LEA R202, P0, R6.reuse, UR16, 0x1 ;  /* 0x0000001006ca7c11 */ /* 0x040fe2000f8008ff */
[----:B------:R-:W-:Y:S01]  /*1c90*/  UIMAD.WIDE UR24, UR25, 0x4, UR32 ;  /* 0x00000004191878a5 */ /* 0x000fe2000f8e0220 */
[----:B------:R-:W-:Y:S01]  /*1ca0*/  VIADD R7, R7, UR13 ;  /* 0x0000000d07077c36 */ /* 0x000fe20008000000 */
[----:B------:R-:W-:Y:S01]  /*1cb0*/  UISETP.GT.AND UP0, UPT, UR31, UR22, UPT ;  /* 0x000000161f00728c */ /* 0x000fe2000bf04270 */
[----:B------:R-:W-:Y:S01]  /*1cc0*/  VIADD R5, R5, UR9 ;  /* 0x0000000905057c36 */ /* 0x000fe20008000000 */
[----:B------:R-:W-:Y:S01]  /*1cd0*/  UIMAD.WIDE UR8, UR8, 0x4, UR34 ;  /* 0x00000004080878a5 */ /* 0x000fe2000f8e0222 */
[-C--:B------:R-:W-:Y:S01]  /*1ce0*/  IMAD R2, R37, R24.reuse, RZ ;  /* 0x0000001825027224 */ /* 0x080fe200078e02ff */
[----:B------:R-:W-:Y:S01]  /*1cf0*/  LEA.HI.X R203, R6, UR17, R7, 0x1, P0 ;  /* 0x0000001106cb7c11 */ /* 0x000fe200080f0c07 */
[----:B------:R-:W-:Y:S01]  /*1d00*/  IMAD.WIDE.U32 R4, R0, R24, R4 ;  /* 0x0000001800047225 */ /* 0x000fe200078e0004 */
[----:B------:R-:W-:Y:S01]  /*1d10*/  PLOP3.LUT P0, PT, PT, PT, UP0, 0x80, 0x0 ;  /* 0x000000000000781c */ /* 0x000fe20003f0f008 */
[----:B------:R-:W-:-:S02]  /*1d20*/  UIADD3 UR7, UR31, -0x1, URZ ;  /* 0xffffffff1f077890 */ /* 0x000fc4000fffe03f */
[----:B------:R-:W-:Y:S01]  /*1d30*/  IMAD R2, R0, R25, R2 ;  /* 0x0000001900027224 */ /* 0x000fe200078e0202 */
[----:B------:R-:W-:Y:S01]  /*1d40*/  LEA R200, P2, R4, UR18, 0x1 ;  /* 0x0000001204c87c11 */ /* 0x000fe2000f8408ff */
[----:B------:R-:W-:Y:S01]  /*1d50*/  UMOV UR17, UR8 ;  /* 0x0000000800117c82 */ /* 0x000fe20008000000 */
[----:B------:R-:W-:Y:S01]  /*1d60*/  UMOV UR16, UR9 ;  /* 0x0000000900107c82 */ /* 0x000fe20008000000 */
[----:B------:R-:W-:Y:S01]  /*1d70*/  IMAD.IADD R2, R5, 0x1, R2 ;  /* 0x0000000105027824 */ /* 0x000fe200078e0202 */
[----:B------:R-:W-:-:S04]  /*1d80*/  UMOV UR18, UR25 ;  /* 0x0000001900127c82 */ /* 0x000fc80008000000 */
[----:B------:R-:W-:Y:S01]  /*1d90*/  LEA.HI.X R201, R4, UR19, R2, 0x1, P2 ;  /* 0x0000001304c97c11 */ /* 0x000fe200090f0c02 */
[----:B------:R-:W-:Y:S01]  /*1da0*/  UMOV UR19, UR24 ;  /* 0x0000001800137c82 */ /* 0x000fe20008000000 */
        /* <DEDUP_REMOVED lines=20> */
.L_x_1406:
        /* <DEDUP_REMOVED lines=19> */
.L_x_1407:
        /* <DEDUP_REMOVED lines=34> */
.L_x_1409:
[----:B------:R-:W-:Y:S05]  /*2240*/  BSYNC B0 ;  /* 0x0000000000007941 */ /* 0x000fea0003800000 */
.L_x_1408:
        /* <DEDUP_REMOVED lines=14> */
.L_x_1411:
[----:B------:R-:W-:Y:S05]  /*2330*/  BSYNC B0 ;  /* 0x0000000000007941 */ /* 0x000fea0003800000 */
.L_x_1410:
        /* <DEDUP_REMOVED lines=14> */
.L_x_1413:
[----:B------:R-:W-:Y:S05]  /*2420*/  BSYNC B0 ;  /* 0x0000000000007941 */ /* 0x000fea0003800000 */
.L_x_1412:
        /* <DEDUP_REMOVED lines=14> */
.L_x_1415:
[----:B------:R-:W-:Y:S05]  /*2510*/  BSYNC B0 ;  /* 0x0000000000007941 */ /* 0x000fea0003800000 */
.L_x_1414:
[----:B------:R-:W-:Y:S01]  /*2520*/  UIMAD UR5, UR42, UR10, URZ ;  /* 0x0000000a2a0572a4 */ /* 0x000fe2000f8e023f */
[----:B----4-:R-:W-:Y:S01]  /*2530*/  IMAD.U32 R4, RZ, RZ, UR10 ;  /* 0x0000000aff047e24 */ /* 0x010fe2000f8e00ff */
        /* <DEDUP_REMOVED lines=24> */
.L_x_1417:
[----:B------:R-:W-:Y:S05]  /*26c0*/  BSYNC B0 ;  /* 0x0000000000007941 */ /* 0x000fea0003800000 */
.L_x_1416:
        /* <DEDUP_REMOVED lines=14> */
.L_x_1419:
[----:B------:R-:W-:Y:S05]  /*27b0*/  BSYNC B0 ;  /* 0x0000000000007941 */ /* 0x000fea0003800000 */
.L_x_1418:
        /* <DEDUP_REMOVED lines=14> */
.L_x_1421:
[----:B------:R-:W-:Y:S05]  /*28a0*/  BSYNC B0 ;  /* 0x0000000000007941 */ /* 0x000fea0003800000 */
.L_x_1420:
        /* <DEDUP_REMOVED lines=14> */
.L_x_1405:
[----:B------:R-:W-:Y:S01]  /*2990*/  UIMAD UR5, UR42, UR10, URZ ;  /* 0x0000000a2a0572a4 */ /* 0x000fe2000f8e023f */
[----:B------:R-:W-:Y:S01]  /*29a0*/  IMAD.U32 R4, RZ, RZ, UR10 ;  /* 0x0000000aff047e24 */ /* 0x000fe2000f8e00ff */
[----:B------:R-:W-:Y:S01]  /*29b0*/  UIMAD UR13, UR42, UR26, URZ ;  /* 0x0000001a2a0d72a4 */ /* 0x000fe2000f8e023f */
[C---:B------:R-:W-:Y:S01]  /*29c0*/  VIADD R8, R0.reuse, 0x40 ;  /* 0x0000004000087836 */ /* 0x040fe20000000000 */
[----:B------:R-:W-:Y:S01]  /*29d0*/  UIMAD UR8, UR20, UR11, UR5 ;  /* 0x0000000b140872a4 */ /* 0x000fe2000f8e0205 */
[C---:B------:R-:W-:Y:S01]  /*29e0*/  VIADD R7, R0.reuse, 0x60 ;  /* 0x0000006000077836 */ /* 0x040fe20000000000 */
[----:B------:R-:W-:Y:S01]  /*29f0*/  UIMAD UR5, UR21, -0x80, UR6 ;  /* 0xffffff80150578a4 */ /* 0x000fe2000f8e0206 */
[C---:B------:R-:W-:Y:S02]  /*2a00*/  VIADD R36, R0.reuse, 0x20 ;  /* 0x0000002000247836 */ /* 0x040fe40000000000 */
[----:B------:R-:W-:Y:S02]  /*2a10*/  IMAD.U32 R6, RZ, RZ, UR26 ;  /* 0x0000001aff067e24 */ /* 0x000fe4000f8e00ff */
[----:B------:R-:W-:Y:S01]  /*2a20*/  IMAD.SHL.U32 R25, R25, 0x40, RZ ;  /* 0x0000004019197824 */ /* 0x000fe200078e00ff */
[----:B------:R-:W-:Y:S01]  /*2a30*/  ISETP.GE.AND P5, PT, R0, UR5, PT ;  /* 0x0000000500007c0c */ /* 0x000fe2000bfa6270 */
[----:B------:R-:W-:Y:S01]  /*2a40*/  IMAD.WIDE.U32 R4, R4, UR20, R244 ;  /* 0x0000001404047c25 */ /* 0x000fe2000f8e00f4 */
[----:B------:R-:W-:-:S03]  /*2a50*/  ISETP.GE.AND P3, PT, R8, UR5, PT ;  /* 0x0000000508007c0c */ /* 0x000fc6000bf66270 */
[----:B------:R-:W-:Y:S01]  /*2a60*/  IMAD.MOV.U32 R234, RZ, RZ, 0x7f800000 ;  /* 0x7f800000ffea7424 */ /* 0x000fe200078e00ff */
[----:B------:R-:W-:Y:S01]  /*2a70*/  ISETP.GE.AND P2, PT, R7, UR5, PT ;  /* 0x0000000507007c0c */ /* 0x000fe2000bf46270 */
[----:B------:R-:W-:Y:S01]  /*2a80*/  IMAD.U32 R2, RZ, RZ, UR8 ;  /* 0x00000008ff027e24 */ /* 0x000fe2000f8e00ff */
[----:B------:R-:W-:Y:S01]  /*2a90*/  ISETP.GE.AND P4, PT, R36, UR5, PT ;  /* 0x0000000524007c0c */ /* 0x000fe2000bf86270 */
[----:B------:R-:W-:Y:S01]  /*2aa0*/  IMAD.WIDE.U32 R6, R6, UR20, R244 ;  /* 0x0000001406067c25 */ /* 0x000fe2000f8e00f4 */
[----:B------:R-:W-:Y:S01]  /*2ab0*/  IADD3 R4, P0, R4, UR28, RZ ;  /* 0x0000001c04047c10 */ /* 0x000fe2000ff1e0ff */
[----:B------:R-:W-:Y:S01]  /*2ac0*/  UIMAD UR5, UR20, UR27, UR13 ;  /* 0x0000001b140572a4 */ /* 0x000fe2000f8e020d */
[----:B------:R-:W-:Y:S02]  /*2ad0*/  ULDC.64 UR8, c[0x0][0x268] ;  /* 0x00009a0000087ab9 */ /* 0x000fe40000000a00 */
[----:B------:R-:W-:Y:S01]  /*2ae0*/  IADD3.X R5, R5, UR39, R2, P0, !PT ;  /* 0x0000002705057c10 */ /* 0x000fe200087fe402 */
[----:B------:R-:W1:Y:S01]  /*2af0*/  @!P5 LDC.64 R28, c[0x0][0x220] ;  /* 0x00008800ff1cdb82 */ /* 0x000e620000000a00 */
[----:B------:R-:W-:Y:S01]  /*2b00*/  IMAD R2, R27, UR8, RZ ;  /* 0x000000081b027c24 */ /* 0x000fe2000f8e02ff */
[----:B------:R-:W-:Y:S01]  /*2b10*/  IADD3 R16, P0, R6, UR52, RZ ;  /* 0x0000003406107c10 */ /* 0x000fe2000ff1e0ff */
[----:B------:R-:W-:Y:S01]  /*2b20*/  IMAD.U32 R6, RZ, RZ, UR5 ;  /* 0x00000005ff067e24 */ /* 0x000fe2000f8e00ff */
[----:B------:R-:W-:Y:S01]  /*2b30*/  UIMAD UR5, UR7, -0x40, UR12 ;  /* 0xffffffc0070578a4 */ /* 0x000fe2000f8e020c */
[----:B------:R-:W-:-:S02]  /*2b40*/  IMAD R2, R12, UR9, R2 ;  /* 0x000000090c027c24 */ /* 0x000fc4000f8e0202 */
[----:B------:R-:W-:Y:S01]  /*2b50*/  IMAD.MOV.U32 R235, RZ, RZ, 0x7f800000 ;  /* 0x7f800000ffeb7424 */ /* 0x000fe200078e00ff */
[----:B------:R-:W2:Y:S01]  /*2b60*/  @!P3 LDC.64 R32, c[0x0][0x220] ;  /* 0x00008800ff20bb82 */ /* 0x000ea20000000a00 */
[----:B------:R-:W-:Y:S01]  /*2b70*/  IMAD.WIDE.U32 R4, R12, UR8, R4 ;  /* 0x000000080c047c25 */ /* 0x000fe2000f8e0004 */
[----:B------:R-:W-:Y:S01]  /*2b80*/  IADD3.X R17, R7, UR53, R6, P0, !PT ;  /* 0x0000003507117c10 */ /* 0x000fe200087fe406 */
[----:B------:R-:W-:Y:S01]  /*2b90*/  ULDC.64 UR8, c[0x0][0x260] ;  /* 0x0000980000087ab9 */ /* 0x000fe20000000a00 */
[C---:B------:R-:W-:Y:S01]  /*2ba0*/  @!P4 IADD3 R6, P0, R0.reuse, 0x20, RZ ;  /* 0x000000200006c810 */ /* 0x040fe20007f1e0ff */
[----:B------:R-:W-:Y:S01]  /*2bb0*/  IMAD.IADD R5, R5, 0x1, R2 ;  /* 0x0000000105057824 */ /* 0x000fe200078e0202 */
[C---:B------:R-:W-:Y:S01]  /*2bc0*/  @!P3 IADD3 R2, P1, R0.reuse, 0x40, RZ ;  /* 0x000000400002b810 */ /* 0x040fe20007f3e0ff */
[----:B------:R-:W-:Y:S01]  /*2bd0*/  @!P5 IMAD R9, R37, UR10, RZ ;  /* 0x0000000a2509dc24 */ /* 0x000fe2000f8e02ff */
[----:B------:R-:W3:Y:S01]  /*2be0*/  @!P4 LDC.64 R30, c[0x0][0x220] ;  /* 0x00008800ff1ecb82 */ /* 0x000ee20000000a00 */
[--C-:B------:R-:W-:Y:S01]  /*2bf0*/  @!P4 IMAD.X R8, RZ, RZ, R37.reuse, P0 ;  /* 0x000000ffff08c224 */ /* 0x100fe200000e0625 */
[----:B------:R-:W-:Y:S01]  /*2c00*/  @!P2 IADD3 R10, P0, R0, 0x60, RZ ;  /* 0x00000060000aa810 */ /* 0x000fe20007f1e0ff */
[----:B------:R-:W-:-:S02]  /*2c10*/  @!P3 IMAD.X R7, RZ, RZ, R37, P1 ;  /* 0x000000ffff07b224 */ /* 0x000fc400008e0625 */
[----:B------:R-:W-:Y:S02]  /*2c20*/  IMAD.MOV.U32 R232, RZ, RZ, 0x7f800000 ;  /* 0x7f800000ffe87424 */ /* 0x000fe400078e00ff */
[----:B------:R-:W-:Y:S01]  /*2c30*/  IMAD.MOV.U32 R233, RZ, RZ, 0x7f800000 ;  /* 0x7f800000ffe97424 */ /* 0x000fe200078e00ff */
[----:B------:R-:W4:Y:S01]  /*2c40*/  @!P2 LDC.64 R34, c[0x0][0x220] ;  /* 0x00008800ff22ab82 */ /* 0x000f220000000a00 */
[----:B------:R-:W-:Y:S01]  /*2c50*/  @!P4 IMAD R11, R8, UR10, RZ ;  /* 0x0000000a080bcc24 */ /* 0x000fe2000f8e02ff */
[----:B------:R-:W-:Y:S01]  /*2c60*/  ULDC UR23, c[0x0][0x394] ;  /* 0x0000e50000177ab9 */ /* 0x000fe20000000800 */
[--C-:B------:R-:W-:Y:S01]  /*2c70*/  @!P4 IMAD.MOV.U32 R14, RZ, RZ, R4.reuse ;  /* 0x000000ffff0ec224 */ /* 0x100fe200078e0004 */
[----:B------:R-:W-:Y:S01]  /*2c80*/  UIMAD UR34, UR30, 0x18, URZ ;  /* 0x000000181e2278a4 */ /* 0x000fe2000f8e023f */
[----:B------:R-:W-:Y:S01]  /*2c90*/  @!P4 IMAD.MOV.U32 R15, RZ, RZ, R5 ;  /* 0x000000ffff0fc224 */ /* 0x000fe200078e0005 */
[----:B------:R-:W-:Y:S01]  /*2ca0*/  USHF.L.U32 UR33, UR30, 0x5, URZ ;  /* 0x000000051e217899 */ /* 0x000fe2000800063f */
[C---:B------:R-:W-:Y:S01]  /*2cb0*/  @!P5 IMAD R23, R0.reuse, UR11, R9 ;  /* 0x0000000b0017dc24 */ /* 0x040fe2000f8e0209 */
[----:B------:R-:W-:Y:S01]  /*2cc0*/  UIMAD UR32, UR30, 0x28, URZ ;  /* 0x000000281e2078a4 */ /* 0x000fe2000f8e023f */
[----:B------:R-:W-:Y:S01]  /*2cd0*/  @!P3 IMAD R22, R7, UR10, RZ ;  /* 0x0000000a0716bc24 */ /* 0x000fe2000f8e02ff */
[----:B------:R-:W-:Y:S01]  /*2ce0*/  UIMAD UR31, UR30, 0x30, URZ ;  /* 0x000000301e1f78a4 */ /* 0x000fe2000f8e023f */
[----:B------:R-:W-:Y:S01]  /*2cf0*/  @!P5 IMAD.WIDE.U32 R8, R0, UR10, R4 ;  /* 0x0000000a0008dc25 */ /* 0x000fe2000f8e0004 */
[----:B------:R-:W-:-:S03]  /*2d00*/  ULDC UR37, c[0x0][0x398] ;  /* 0x0000e60000257ab9 */ /* 0x000fc60000000800 */
[----:B------:R-:W-:Y:S02]  /*2d10*/  @!P3 IMAD.MOV.U32 R18, RZ, RZ, R4 ;  /* 0x000000ffff12b224 */ /* 0x000fe400078e0004 */
[----:B------:R-:W-:Y:S02]  /*2d20*/  @!P3 IMAD.MOV.U32 R19, RZ, RZ, R5 ;  /* 0x000000ffff13b224 */ /* 0x000fe400078e0005 */
[C---:B------:R-:W-:Y:S02]  /*2d30*/  @!P4 IMAD R26, R6.reuse, UR11, R11 ;  /* 0x0000000b061acc24 */ /* 0x040fe4000f8e020b */
[----:B------:R-:W-:-:S04]  /*2d40*/  @!P4 IMAD.WIDE.U32 R6, R6, UR10, R14 ;  /* 0x0000000a0606cc25 */ /* 0x000fc8000f8e000e */
[----:B------:R-:W-:Y:S02]  /*2d50*/  @!P2 IMAD.MOV.U32 R20, RZ, RZ, R4 ;  /* 0x000000ffff14a224 */ /* 0x000fe400078e0004 */
[----:B------:R-:W-:Y:S02]  /*2d60*/  @!P2 IMAD.MOV.U32 R21, RZ, RZ, R5 ;  /* 0x000000ffff15a224 */ /* 0x000fe400078e0005 */
[----:B------:R-:W-:Y:S02]  /*2d70*/  @!P2 IMAD.X R13, RZ, RZ, R37, P0 ;  /* 0x000000ffff0da224 */ /* 0x000fe400000e0625 */
[----:B------:R-:W-:Y:S01]  /*2d80*/  @!P3 IMAD R14, R2, UR11, R22 ;  /* 0x0000000b020ebc24 */ /* 0x000fe2000f8e0216 */
[----:B-1----:R-:W-:Y:S01]  /*2d90*/  @!P5 LEA R22, P0, R8, R28, 0x1 ;  /* 0x0000001c0816d211 */ /* 0x002fe200078008ff */
[----:B------:R-:W-:Y:S02]  /*2da0*/  @!P5 IMAD.IADD R9, R9, 0x1, R23 ;  /* 0x000000010909d824 */ /* 0x000fe400078e0217 */
[----:B------:R-:W-:-:S03]  /*2db0*/  @!P3 IMAD.WIDE.U32 R4, R2, UR10, R18 ;  /* 0x0000000a0204bc25 */ /* 0x000fc6000f8e0012 */
[----:B------:R-:W-:Y:S01]  /*2dc0*/  @!P5 LEA.HI.X R23, R8, R29, R9, 0x1, P0 ;  /* 0x0000001d0817d211 */ /* 0x000fe200000f0c09 */
[----:B------:R-:W-:Y:S01]  /*2dd0*/  @!P3 IMAD.IADD R5, R5, 0x1, R14 ;  /* 0x000000010505b824 */ /* 0x000fe200078e020e */
[C---:B--2---:R-:W-:Y:S01]  /*2de0*/  @!P3 LEA R18, P0, R4.reuse, R32, 0x1 ;  /* 0x000000200412b211 */ /* 0x044fe200078008ff */
[----:B------:R-:W-:Y:S02]  /*2df0*/  @!P2 IMAD R11, R13, UR10, RZ ;  /* 0x0000000a0d0bac24 */ /* 0x000fe4000f8e02ff */
[----:B------:R-:W-:Y:S01]  /*2e00*/  @!P4 IMAD.IADD R2, R7, 0x1, R26 ;  /* 0x000000010702c824 */ /* 0x000fe200078e021a */
[----:B------:R-:W-:Y:S01]  /*2e10*/  @!P3 LEA.HI.X R19, R4, R33, R5, 0x1, P0 ;  /* 0x000000210413b211 */ /* 0x000fe200000f0c05 */
[C---:B------:R-:W-:Y:S01]  /*2e20*/  @!P2 IMAD R13, R10.reuse, UR11, R11 ;  /* 0x0000000b0a0dac24 */ /* 0x040fe2000f8e020b */
[----:B------:R-:W-:Y:S01]  /*2e30*/  PLOP3.LUT P0, PT, PT, PT, UP4, 0x80, 0x0 ;  /* 0x000000000000781c */ /* 0x000fe20003f0f048 */
[----:B------:R-:W-:Y:S01]  /*2e40*/  @!P2 IMAD.WIDE.U32 R10, R10, UR10, R20 ;  /* 0x0000000a0a0aac25 */ /* 0x000fe2000f8e0014 */
[----:B---3--:R-:W-:Y:S01]  /*2e50*/  @!P4 LEA R20, P1, R6, R30, 0x1 ;  /* 0x0000001e0614c211 */ /* 0x008fe200078208ff */
[----:B------:R-:W-:-:S02]  /*2e60*/  USHF.L.U32 UR10, UR41, 0x6, URZ ;  /* 0x00000006290a7899 */ /* 0x000fc4000800063f */
[----:B------:R-:W-:Y:S01]  /*2e70*/  IMAD.WIDE.U32 R4, R12, UR8, R16 ;  /* 0x000000080c047c25 */ /* 0x000fe2000f8e0010 */
[----:B------:R-:W-:Y:S02]  /*2e80*/  @!P4 LEA.HI.X R21, R6, R31, R2, 0x1, P1 ;  /* 0x0000001f0615c211 */ /* 0x000fe400008f0c02 */
[----:B------:R-:W-:Y:S01]  /*2e90*/  LEA R144, R182, UR4, 0x1 ;  /* 0x00000004b6907c11 */ /* 0x000fe2000f8e08ff */
[----:B------:R-:W-:Y:S01]  /*2ea0*/  IMAD R2, R27, UR8, RZ ;  /* 0x000000081b027c24 */ /* 0x000fe2000f8e02ff */
[----:B------:R-:W-:Y:S01]  /*2eb0*/  ULEA.HI UR8, UR7, UR7, URZ, 0x1 ;  /* 0x0000000707087291 */ /* 0x000fe2000f8f083f */
[----:B------:R-:W-:Y:S01]  /*2ec0*/  ISETP.GE.AND P1, PT, R36, UR5, PT ;  /* 0x0000000524007c0c */ /* 0x000fe2000bf26270 */
[----:B------:R-:W-:Y:S01]  /*2ed0*/  IMAD.WIDE.U32 R8, R24, 0x40, RZ ;  /* 0x0000004018087825 */ /* 0x000fe200078e00ff */
[----:B------:R-:W-:Y:S01]  /*2ee0*/  @P0 BAR.SYNC.DEFER_BLOCKING 0x0 ;  /* 0x0000000000000b1d */ /* 0x000fe20000010000 */
[----:B------:R-:W-:Y:S01]  /*2ef0*/  ULOP3.LUT UR8, UR8, 0xfffffffe, URZ, 0xc0, !UPT ;  /* 0xfffffffe08087892 */ /* 0x000fe2000f8ec03f */
[----:B------:R-:W-:Y:S01]  /*2f00*/  @!P4 IADD3 R6, P0, R0, 0x20, RZ ;  /* 0x000000200006c810 */ /* 0x000fe20007f1e0ff */
[----:B------:R-:W-:Y:S01]  /*2f10*/  IMAD R7, R12, UR9, R2 ;  /* 0x000000090c077c24 */ /* 0x000fe2000f8e0202 */
[C---:B----4-:R-:W-:Y:S01]  /*2f20*/  @!P2 LEA R14, P6, R10.reuse, R34, 0x1 ;  /* 0x000000220a0ea211 */ /* 0x050fe200078c08ff */
[----:B------:R-:W-:Y:S01]  /*2f30*/  UIADD3 UR8, UR7, -UR8, URZ ;  /* 0x8000000807087290 */ /* 0x000fe2000fffe03f */
[----:B------:R-:W-:Y:S01]  /*2f40*/  @!P2 IMAD.IADD R2, R11, 0x1, R13 ;  /* 0x000000010b02a824 */ /* 0x000fe200078e020d */
[----:B------:R-:W-:Y:S01]  /*2f50*/  USHF.L.U32 UR28, UR30, 0x4, URZ ;  /* 0x000000041e1c7899 */ /* 0x000fe2000800063f */
[----:B------:R-:W-:Y:S01]  /*2f60*/  IMAD.IADD R5, R5, 0x1, R7 ;  /* 0x0000000105057824 */ /* 0x000fe200078e0207 */
[----:B------:R-:W-:Y:S01]  /*2f70*/  UISETP.NE.AND UP0, UPT, UR8, 0x1, UPT ;  /* 0x000000010800788c */ /* 0x000fe2000bf05270 */
[----:B------:R-:W-:Y:S01]  /*2f80*/  @!P4 IMAD.X R7, RZ, RZ, R37, P0 ;  /* 0x000000ffff07c224 */ /* 0x000fe200000e0625 */
[----:B------:R-:W-:Y:S01]  /*2f90*/  @!P2 LEA.HI.X R15, R10, R35, R2, 0x1, P6 ;  /* 0x000000230a0fa211 */ /* 0x000fe200030f0c02 */
[----:B------:R-:W-:Y:S01]  /*2fa0*/  @!P4 IMAD.MOV.U32 R10, RZ, RZ, R4 ;  /* 0x000000ffff0ac224 */ /* 0x000fe200078e0004 */
[----:B------:R-:W-:Y:S01]  /*2fb0*/  @!P1 IADD3 R8, P6, R200, R8, RZ ;  /* 0x00000008c8089210 */ /* 0x000fe20007fde0ff */
[----:B------:R-:W-:Y:S01]  /*2fc0*/  @!P4 IMAD R7, R7, UR26, RZ ;  /* 0x0000001a0707cc24 */ /* 0x000fe2000f8e02ff */
[----:B------:R-:W-:Y:S01]  /*2fd0*/  PLOP3.LUT P0, PT, PT, PT, UP0, 0x40, 0x0 ;  /* 0x000000000000781c */ /* 0x000fe20003f0e808 */
[----:B------:R-:W-:Y:S01]  /*2fe0*/  @!P4 IMAD.MOV.U32 R11, RZ, RZ, R5 ;  /* 0x000000ffff0bc224 */ /* 0x000fe200078e0005 */
[----:B------:R-:W-:Y:S01]  /*2ff0*/  @!P1 IADD3.X R9, R201, R9, R25, P6, !PT ;  /* 0x00000009c9099210 */ /* 0x000fe200037fe419 */
[----:B------:R-:W-:Y:S01]  /*3000*/  VIADD R12, R241, 0x1000 ;  /* 0x00001000f10c7836 */ /* 0x000fe20000000000 */
[----:B------:R-:W-:Y:S01]  /*3010*/  UIMAD.WIDE.U32 UR8, UR40, 0x40, URZ ;  /* 0x00000040280878a5 */ /* 0x000fe2000f8e003f */
[----:B------:R-:W-:-:S02]  /*3020*/  @!P4 IMAD R27, R6, UR27, R7 ;  /* 0x0000001b061bcc24 */ /* 0x000fc4000f8e0207 */
[----:B------:R-:W-:Y:S02]  /*3030*/  IMAD.MOV.U32 R179, RZ, RZ, 0x20 ;  /* 0x00000020ffb37424 */ /* 0x000fe400078e00ff */
[----:B------:R-:W-:Y:S02]  /*3040*/  VIADD R173, R181, 0x1000 ;  /* 0x00001000b5ad7836 */ /* 0x000fe40000000000 */
[----:B------:R-:W-:Y:S02]  /*3050*/  VIADD R172, R180, 0x1000 ;  /* 0x00001000b4ac7836 */ /* 0x000fe40000000000 */
[----:B------:R-:W-:Y:S01]  /*3060*/  IMAD.MOV.U32 R128, RZ, RZ, 0x40 ;  /* 0x00000040ff807424 */ /* 0x000fe200078e00ff */
[----:B------:R-:W-:Y:S01]  /*3070*/  UMOV UR13, UR23 ;  /* 0x00000017000d7c82 */ /* 0x000fe20008000000 */
[----:B------:R-:W-:Y:S01]  /*3080*/  VIADD R2, R237, 0x8 ;  /* 0x00000008ed027836 */ /* 0x000fe20000000000 */
[----:B------:R-:W-:Y:S01]  /*3090*/  CS2R R94, SRZ ;  /* 0x00000000005e7805 */ /* 0x000fe2000001ff00 */
[----:B------:R-:W-:Y:S01]  /*30a0*/  @!P4 IMAD.WIDE.U32 R6, R6, UR26, R10 ;  /* 0x0000001a0606cc25 */ /* 0x000fe2000f8e000a */
[----:B------:R-:W-:-:S02]  /*30b0*/  SEL R10, R12, R241, P0 ;  /* 0x000000f10c0a7207 */ /* 0x000fc40000000000 */
[----:B------:R-:W-:Y:S02]  /*30c0*/  CS2R R92, SRZ ;  /* 0x00000000005c7805 */ /* 0x000fe4000001ff00 */
[----:B------:R-:W-:Y:S01]  /*30d0*/  @!P3 IADD3 R12, P0, R0, 0x40, RZ ;  /* 0x00000040000cb810 */ /* 0x000fe20007f1e0ff */
[--C-:B------:R-:W-:Y:S01]  /*30e0*/  @!P3 IMAD.MOV.U32 R16, RZ, RZ, R4.reuse ;  /* 0x000000ffff10b224 */ /* 0x100fe200078e0004 */
[----:B------:R-:W-:Y:S01]  /*30f0*/  ISETP.GE.AND P6, PT, R2, UR5, PT ;  /* 0x0000000502007c0c */ /* 0x000fe2000bfc6270 */
[----:B------:R-:W-:Y:S01]  /*3100*/  @!P3 IMAD.MOV.U32 R17, RZ, RZ, R5 ;  /* 0x000000ffff11b224 */ /* 0x000fe200078e0005 */
[----:B------:R-:W-:Y:S01]  /*3110*/  LEA R2, R241, UR4, 0x1 ;  /* 0x00000004f1027c11 */ /* 0x000fe2000f8e08ff */
[----:B------:R-:W-:Y:S01]  /*3120*/  @!P3 IMAD.X R11, RZ, RZ, R37, P0 ;  /* 0x000000ffff0bb224 */ /* 0x000fe200000e0625 */
[----:B------:R-:W-:Y:S01]  /*3130*/  ISETP.GE.AND P0, PT, R0, UR5, PT ;  /* 0x0000000500007c0c */ /* 0x000fe2000bf06270 */
[--C-:B------:R-:W-:Y:S01]  /*3140*/  @!P2 IMAD.MOV.U32 R24, RZ, RZ, R4.reuse ;  /* 0x000000ffff18a224 */ /* 0x100fe200078e0004 */
[----:B------:R-:W-:Y:S01]  /*3150*/  LEA R209, R10, UR4, 0x1 ;  /* 0x000000040ad17c11 */ /* 0x000fe2000f8e08ff */
[----:B------:R-:W-:Y:S01]  /*3160*/  @P5 STS.128 [R2+0xa000], RZ ;  /* 0x00a000ff02005388 */ /* 0x000fe20000000c00 */
[----:B------:R-:W-:Y:S01]  /*3170*/  IMAD.U32 R10, RZ, RZ, UR10 ;  /* 0x0000000aff0a7e24 */ /* 0x000fe2000f8e00ff */
[----:B------:R-:W-:Y:S01]  /*3180*/  CS2R R98, SRZ ;  /* 0x0000000000627805 */ /* 0x000fe2000001ff00 */
[--C-:B------:R-:W-:Y:S01]  /*3190*/  @!P2 IMAD.MOV.U32 R25, RZ, RZ, R5.reuse ;  /* 0x000000ffff19a224 */ /* 0x100fe200078e0005 */
[----:B------:R-:W-:Y:S01]  /*31a0*/  @!PT LDS RZ, [RZ] ;  /* 0x00000000fffff984 */ /* 0x000fe20000000800 */
[----:B------:R-:W-:Y:S01]  /*31b0*/  @!PT LDS RZ, [RZ] ;  /* 0x00000000fffff984 */ /* 0x000fe20000000800 */
[----:B------:R-:W-:Y:S01]  /*31c0*/  @!PT LDS RZ, [RZ] ;  /* 0x00000000fffff984 */ /* 0x000fe20000000800 */
[----:B------:R1:W-:Y:S01]  /*31d0*/  @!P5 LDGSTS.E.BYPASS.LTC128B.128 [R2+0xa000], desc[UR14][R22.64] ;  /* 0x0a0000001602dfae */ /* 0x0003e2000b901d4e */
[----:B------:R-:W-:Y:S01]  /*31e0*/  @!P5 IMAD.WIDE.U32 R4, R0, UR26, R4 ;  /* 0x0000001a0004dc25 */ /* 0x000fe2000f8e0004 */
[----:B------:R-:W-:-:S02]  /*31f0*/  CS2R R96, SRZ ;  /* 0x0000000000607805 */ /* 0x000fc4000001ff00 */
[----:B------:R-:W-:Y:S01]  /*3200*/  CS2R R90, SRZ ;  /* 0x00000000005a7805 */ /* 0x000fe2000001ff00 */
[----:B------:R-:W-:Y:S01]  /*3210*/  @P4 STS.128 [R2+0xb000], RZ ;  /* 0x00b000ff02004388 */ /* 0x000fe20000000c00 */
[----:B------:R-:W-:Y:S01]  /*3220*/  @!P4 IMAD.IADD R7, R7, 0x1, R27 ;  /* 0x000000010707c824 */ /* 0x000fe200078e021b */
[----:B------:R-:W-:Y:S01]  /*3230*/  CS2R R88, SRZ ;  /* 0x0000000000587805 */ /* 0x000fe2000001ff00 */
[----:B------:R-:W-:Y:S01]  /*3240*/  IMAD.SHL.U32 R240, R237, 0x4, RZ ;  /* 0x00000004edf07824 */ /* 0x000fe200078e00ff */
[----:B------:R-:W-:Y:S01]  /*3250*/  @!PT LDS RZ, [RZ] ;  /* 0x00000000fffff984 */ /* 0x000fe20000000800 */
[----:B------:R-:W-:Y:S01]  /*3260*/  @!PT LDS RZ, [RZ] ;  /* 0x00000000fffff984 */ /* 0x000fe20000000800 */
[----:B------:R-:W-:Y:S01]  /*3270*/  @!PT LDS RZ, [RZ] ;  /* 0x00000000fffff984 */ /* 0x000fe20000000800 */
[----:B------:R2:W-:Y:S01]  /*3280*/  @!P4 LDGSTS.E.BYPASS.LTC128B.128 [R2+0xb000], desc[UR14][R20.64] ;  /* 0x0b0000001402cfae */ /* 0x0005e2000b901d4e */
[----:B------:R-:W-:Y:S02]  /*3290*/  CS2R R86, SRZ ;  /* 0x0000000000567805 */ /* 0x000fe4000001ff00 */
[----:B------:R-:W-:Y:S02]  /*32a0*/  CS2R R84, SRZ ;  /* 0x0000000000547805 */ /* 0x000fe4000001ff00 */
[----:B------:R-:W-:Y:S01]  /*32b0*/  CS2R R78, SRZ ;  /* 0x00000000004e7805 */ /* 0x000fe2000001ff00 */
[----:B------:R-:W-:Y:S01]  /*32c0*/  @P3 STS.128 [R2+0xc000], RZ ;  /* 0x00c000ff02003388 */ /* 0x000fe20000000c00 */
[----:B------:R-:W-:-:S02]  /*32d0*/  CS2R R76, SRZ ;  /* 0x00000000004c7805 */ /* 0x000fc4000001ff00 */
[----:B------:R-:W-:Y:S02]  /*32e0*/  CS2R R82, SRZ ;  /* 0x0000000000527805 */ /* 0x000fe4000001ff00 */
[----:B------:R-:W-:Y:S01]  /*32f0*/  CS2R R80, SRZ ;  /* 0x0000000000507805 */ /* 0x000fe2000001ff00 */
        /* <DEDUP_REMOVED lines=14> */
[----:B------:R-:W-:Y:S01]  /*33e0*/  @!P2 LDGSTS.E.BYPASS.LTC128B.128 [R2+0xd000], desc[UR14][R14.64] ;  /* 0x0d0000000e02afae */ /* 0x000fe2000b901d4e */
[----:B------:R-:W-:Y:S02]  /*33f0*/  CS2R R66, SRZ ;  /* 0x0000000000427805 */ /* 0x000fe4000001ff00 */
[----:B------:R-:W-:Y:S01]  /*3400*/  CS2R R64, SRZ ;  /* 0x0000000000407805 */ /* 0x000fe2000001ff00 */
[----:B-1----:R-:W1:Y:S01]  /*3410*/  @!P2 LDC.64 R22, c[0x0][0x218] ;  /* 0x00008600ff16ab82 */ /* 0x002e620000000a00 */
[----:B------:R-:W0:Y:S01]  /*3420*/  LDGDEPBAR ;  /* 0x00000000000079af */ /* 0x000e220000000000 */
[----:B------:R-:W-:Y:S02]  /*3430*/  CS2R R58, SRZ ;  /* 0x00000000003a7805 */ /* 0x000fe4000001ff00 */
[----:B------:R-:W-:-:S02]  /*3440*/  CS2R R56, SRZ ;  /* 0x0000000000387805 */ /* 0x000fc4000001ff00 */
[----:B------:R-:W-:Y:S01]  /*3450*/  CS2R R54, SRZ ;  /* 0x0000000000367805 */ /* 0x000fe2000001ff00 */
[----:B------:R-:W-:Y:S01]  /*3460*/  @P0 STS.128 [R2+0x4000], RZ ;  /* 0x004000ff02000388 */ /* 0x000fe20000000c00 */
[----:B------:R-:W-:Y:S02]  /*3470*/  CS2R R52, SRZ ;  /* 0x0000000000347805 */ /* 0x000fe4000001ff00 */
[----:B------:R-:W-:Y:S01]  /*3480*/  CS2R R46, SRZ ;  /* 0x00000000002e7805 */ /* 0x000fe2000001ff00 */
[----:B--2---:R-:W2:Y:S01]  /*3490*/  @!P4 LDC.64 R20, c[0x0][0x218] ;  /* 0x00008600ff14cb82 */ /* 0x004ea20000000a00 */
[----:B------:R-:W-:Y:S01]  /*34a0*/  @!PT LDS RZ, [RZ] ;  /* 0x00000000fffff984 */ /* 0x000fe20000000800 */
[----:B------:R-:W-:Y:S01]  /*34b0*/  @!PT LDS RZ, [RZ] ;  /* 0x00000000fffff984 */ /* 0x000fe20000000800 */
[----:B------:R-:W-:Y:S01]  /*34c0*/  @!PT LDS RZ, [RZ] ;  /* 0x00000000fffff984 */ /* 0x000fe20000000800 */
[----:B------:R-:W-:Y:S01]  /*34d0*/  @!P0 LDGSTS.E.BYPASS.LTC128B.128 [R2+0x4000], desc[UR14][R200.64] ;  /* 0x04000000c8028fae */ /* 0x000fe2000b901d4e */
[----:B------:R-:W-:Y:S02]  /*34e0*/  CS2R R44, SRZ ;  /* 0x00000000002c7805 */ /* 0x000fe4000001ff00 */
[----:B------:R-:W-:Y:S02]  /*34f0*/  CS2R R50, SRZ ;  /* 0x0000000000327805 */ /* 0x000fe4000001ff00 */
[----:B------:R-:W-:Y:S01]  /*3500*/  CS2R R48, SRZ ;  /* 0x0000000000307805 */ /* 0x000fe2000001ff00 */
[----:B------:R-:W-:Y:S01]  /*3510*/  @P1 STS.128 [R2+0x5000], RZ ;  /* 0x005000ff02001388 */ /* 0x000fe20000000c00 */
[----:B------:R-:W-:-:S02]  /*3520*/  CS2R R42, SRZ ;  /* 0x00000000002a7805 */ /* 0x000fc4000001ff00 */
[----:B------:R-:W-:Y:S01]  /*3530*/  CS2R R40, SRZ ;  /* 0x0000000000287805 */ /* 0x000fe2000001ff00 */
[----:B---3--:R-:W3:Y:S01]  /*3540*/  @!P5 LDC.64 R18, c[0x0][0x218] ;  /* 0x00008600ff12db82 */ /* 0x008ee20000000a00 */
[----:B------:R-:W-:Y:S01]  /*3550*/  @!PT LDS RZ, [RZ] ;  /* 0x00000000fffff984 */ /* 0x000fe20000000800 */
[----:B------:R-:W-:Y:S01]  /*3560*/  @!PT LDS RZ, [RZ] ;  /* 0x00000000fffff984 */ /* 0x000fe20000000800 */
[----:B------:R-:W-:Y:S01]  /*3570*/  @!PT LDS RZ, [RZ] ;  /* 0x00000000fffff984 */ /* 0x000fe20000000800 */
[----:B------:R4:W-:Y:S01]  /*3580*/  @!P1 LDGSTS.E.BYPASS.LTC128B.128 [R2+0x5000], desc[UR14][R8.64] ;  /* 0x0500000008029fae */ /* 0x0009e2000b901d4e */
[----:B------:R-:W-:Y:S01]  /*3590*/  IMAD R236, RZ, RZ, -UR29 ;  /* 0x8000001dffec7e24 */ /* 0x000fe2000f8e02ff */
[----:B------:R-:W-:Y:S02]  /*35a0*/  ULDC UR11, c[0x0][0x2ec] ;  /* 0x0000bb00000b7ab9 */ /* 0x000fe40000000800 */
[----:B------:R-:W-:Y:S04]  /*35b0*/  @P0 STS [R209], RZ ;  /* 0x000000ffd1000388 */ /* 0x000fe80000000800 */
[----:B------:R-:W-:Y:S04]  /*35c0*/  @P0 STS [R209+0x4], RZ ;  /* 0x000004ffd1000388 */ /* 0x000fe80000000800 */
[----:B------:R-:W-:Y:S04]  /*35d0*/  @P0 STS [R209+0x8], RZ ;  /* 0x000008ffd1000388 */ /* 0x000fe80000000800 */
[----:B------:R-:W-:Y:S04]  /*35e0*/  @P0 STS [R209+0xc], RZ ;  /* 0x00000cffd1000388 */ /* 0x000fe80000000800 */
[----:B------:R-:W-:Y:S01]  /*35f0*/  @!PT LDS RZ, [RZ] ;  /* 0x00000000fffff984 */ /* 0x000fe20000000800 */
[----:B------:R-:W-:Y:S01]  /*3600*/  @!PT LDS RZ, [RZ] ;  /* 0x00000000fffff984 */ /* 0x000fe20000000800 */
[----:B------:R-:W-:Y:S01]  /*3610*/  @!PT LDS RZ, [RZ] ;  /* 0x00000000fffff984 */ /* 0x000fe20000000800 */
[----:B------:R-:W-:Y:S04]  /*3620*/  @!P0 LDGSTS.E.BYPASS.LTC128B.128 [R209], desc[UR14][R202.64] ;  /* 0x00000000cad18fae */ /* 0x000fe8000b901d4e */
[----:B------:R-:W-:Y:S01]  /*3630*/  @P1 STS [R209+0x1000], RZ ;  /* 0x001000ffd1001388 */ /* 0x000fe20000000800 */
[----:B----4-:R-:W-:Y:S01]  /*3640*/  @!P3 IMAD R9, R11, UR26, RZ ;  /* 0x0000001a0b09bc24 */ /* 0x010fe2000f8e02ff */
[----:B------:R-:W-:Y:S01]  /*3650*/  @!P1 IADD3 R8, P0, R202, UR8, RZ ;  /* 0x00000008ca089c10 */ /* 0x000fe2000ff1e0ff */
[----:B------:R-:W-:Y:S01]  /*3660*/  @!P5 IMAD R11, R37, UR26, RZ ;  /* 0x0000001a250bdc24 */ /* 0x000fe2000f8e02ff */
[----:B------:R-:W-:Y:S01]  /*3670*/  @P1 STS [R209+0x1004], RZ ;  /* 0x001004ffd1001388 */ /* 0x000fe20000000800 */
[C---:B------:R-:W-:Y:S01]  /*3680*/  @!P3 IMAD R26, R12.reuse, UR27, R9 ;  /* 0x0000001b0c1abc24 */ /* 0x040fe2000f8e0209 */
[----:B------:R-:W-:Y:S01]  /*3690*/  @!P1 IADD3.X R9, R203, UR9, R10, P0, !PT ;  /* 0x00000009cb099c10 */ /* 0x000fe200087fe40a */
[----:B------:R-:W-:Y:S01]  /*36a0*/  @!P3 IMAD.WIDE.U32 R12, R12, UR26, R16 ;  /* 0x0000001a0c0cbc25 */ /* 0x000fe2000f8e0010 */
[C---:B------:R-:W-:Y:S01]  /*36b0*/  @!P2 IADD3 R14, P0, R0.reuse, 0x60, RZ ;  /* 0x00000060000ea810 */ /* 0x040fe20007f1e0ff */
[----:B------:R-:W4:Y:S01]  /*36c0*/  @!P3 LDC.64 R16, c[0x0][0x218] ;  /* 0x00008600ff10bb82 */ /* 0x000f220000000a00 */
[----:B------:R-:W-:Y:S01]  /*36d0*/  @P1 STS [R209+0x1008], RZ ;  /* 0x001008ffd1001388 */ /* 0x000fe20000000800 */
[----:B------:R-:W-:-:S02]  /*36e0*/  @!P5 IMAD R10, R0, UR27, R11 ;  /* 0x0000001b000adc24 */ /* 0x000fc4000f8e020b */
[----:B------:R-:W-:Y:S01]  /*36f0*/  VIADD R0, R237, 0x28 ;  /* 0x00000028ed007836 */ /* 0x000fe20000000000 */
[----:B------:R-:W-:Y:S01]  /*3700*/  @P1 STS [R209+0x100c], RZ ;  /* 0x00100cffd1001388 */ /* 0x000fe20000000800 */
[----:B------:R-:W-:-:S03]  /*3710*/  @!P5 IMAD.IADD R11, R5, 0x1, R10 ;  /* 0x00000001050bd824 */ /* 0x000fc600078e020a */
[----:B------:R-:W-:Y:S01]  /*3720*/  @!PT LDS RZ, [RZ] ;  /* 0x00000000fffff984 */ /* 0x000fe20000000800 */
[----:B------:R-:W-:Y:S01]  /*3730*/  @!PT LDS RZ, [RZ] ;  /* 0x00000000fffff984 */ /* 0x000fe20000000800 */
[----:B------:R-:W-:Y:S01]  /*3740*/  @!PT LDS RZ, [RZ] ;  /* 0x00000000fffff984 */ /* 0x000fe20000000800 */
[----:B------:R1:W-:Y:S01]  /*3750*/  @!P1 LDGSTS.E.BYPASS.LTC128B.128 [R209+0x1000], desc[UR14][R8.64] ;  /* 0x0100000008d19fae */ /* 0x0003e2000b901d4e */
[----:B---3--:R-:W-:-:S03]  /*3760*/  @!P5 LEA R10, P1, R4, R18, 0x1 ;  /* 0x00000012040ad211 */ /* 0x008fc600078208ff */
[----:B------:R-:W-:Y:S01]  /*3770*/  @P5 STS.128 [R2+0x6000], RZ ;  /* 0x006000ff02005388 */ /* 0x000fe20000000c00 */
[----:B------:R-:W-:-:S05]  /*3780*/  @!P5 LEA.HI.X R11, R4, R19, R11, 0x1, P1 ;  /* 0x00000013040bd211 */ /* 0x000fca00008f0c0b */
[----:B------:R-:W-:Y:S01]  /*3790*/  @!PT LDS RZ, [RZ] ;  /* 0x00000000fffff984 */ /* 0x000fe20000000800 */
[----:B------:R-:W-:Y:S01]  /*37a0*/  @!PT LDS RZ, [RZ] ;  /* 0x00000000fffff984 */ /* 0x000fe20000000800 */
[----:B------:R-:W-:Y:S01]  /*37b0*/  @!PT LDS RZ, [RZ] ;  /* 0x00000000fffff984 */ /* 0x000fe20000000800 */
[----:B------:R3:W-:Y:S04]  /*37c0*/  @!P5 LDGSTS.E.BYPASS.LTC128B.128 [R2+0x6000], desc[UR14][R10.64] ;  /* 0x060000000a02dfae */ /* 0x0007e8000b901d4e */
[----:B------:R-:W-:Y:S01]  /*37d0*/  @P4 STS.128 [R2+0x7000], RZ ;  /* 0x007000ff02004388 */ /* 0x000fe20000000c00 */
[----:B-1----:R-:W-:Y:S01]  /*37e0*/  @!P2 IMAD.X R9, RZ, RZ, R37, P0 ;  /* 0x000000ffff09a224 */ /* 0x002fe200000e0625 */
[----:B--2---:R-:W-:-:S03]  /*37f0*/  @!P4 LEA R8, P0, R6, R20, 0x1 ;  /* 0x000000140608c211 */ /* 0x004fc600078008ff */
[----:B------:R-:W-:Y:S01]  /*3800*/  @!P2 IMAD R5, R9, UR26, RZ ;  /* 0x0000001a0905ac24 */ /* 0x000fe2000f8e02ff */
[----:B------:R-:W-:Y:S01]  /*3810*/  @!P4 LEA.HI.X R9, R6, R21, R7, 0x1, P0 ;  /* 0x000000150609c211 */ /* 0x000fe200000f0c07 */
[----:B------:R-:W-:Y:S01]  /*3820*/  @!P3 IMAD.IADD R7, R13, 0x1, R26 ;  /* 0x000000010d07b824 */ /* 0x000fe200078e021a */
[----:B------:R-:W-:Y:S01]  /*3830*/  ISETP.GE.AND P0, PT, R0, UR5, PT ;  /* 0x0000000500007c0c */ /* 0x000fe2000bf06270 */
[C---:B------:R-:W-:Y:S02]  /*3840*/  @!P2 IMAD R15, R14.reuse, UR27, R5 ;  /* 0x0000001b0e0fac24 */ /* 0x040fe4000f8e0205 */
[----:B------:R-:W-:Y:S01]  /*3850*/  @!P2 IMAD.WIDE.U32 R4, R14, UR26, R24 ;  /* 0x0000001a0e04ac25 */ /* 0x000fe2000f8e0018 */
[----:B------:R-:W-:Y:S01]  /*3860*/  @!PT LDS RZ, [RZ] ;  /* 0x00000000fffff984 */ /* 0x000fe20000000800 */
[----:B------:R-:W-:Y:S01]  /*3870*/  @!PT LDS RZ, [RZ] ;  /* 0x00000000fffff984 */ /* 0x000fe20000000800 */
[----:B------:R-:W-:Y:S01]  /*3880*/  @!PT LDS RZ, [RZ] ;  /* 0x00000000fffff984 */ /* 0x000fe20000000800 */
[----:B------:R1:W-:Y:S01]  /*3890*/  @!P4 LDGSTS.E.BYPASS.LTC128B.128 [R2+0x7000], desc[UR14][R8.64] ;  /* 0x070000000802cfae */ /* 0x0003e2000b901d4e */
[C---:B----4-:R-:W-:Y:S02]  /*38a0*/  @!P3 LEA R6, P4, R12.reuse, R16, 0x1 ;  /* 0x000000100c06b211 */ /* 0x050fe400078808ff */
[----:B---3--:R-:W-:Y:S01]  /*38b0*/  VIADD R11, R237, 0x20 ;  /* 0x00000020ed0b7836 */ /* 0x008fe20000000000 */
[----:B------:R-:W-:Y:S01]  /*38c0*/  @P3 STS.128 [R2+0x8000], RZ ;  /* 0x008000ff02003388 */ /* 0x000fe20000000c00 */
[----:B------:R-:W-:Y:S01]  /*38d0*/  @!P2 IMAD.IADD R5, R5, 0x1, R15 ;  /* 0x000000010505a824 */ /* 0x000fe200078e020f */
[----:B------:R-:W-:-:S02]  /*38e0*/  @!P3 LEA.HI.X R7, R12, R17, R7, 0x1, P4 ;  /* 0x000000110c07b211 */ /* 0x000fc400020f0c07 */
[----:B------:R-:W-:Y:S02]  /*38f0*/  ISETP.GE.AND P4, PT, R11, UR5, PT ;  /* 0x000000050b007c0c */ /* 0x000fe4000bf86270 */
[----:B------:R-:W-:Y:S01]  /*3900*/  @!P0 LEA R10, P5, R0, UR17, 0x2 ;  /* 0x00000011000a8c11 */ /* 0x000fe2000f8a10ff */
[----:B------:R-:W-:Y:S01]  /*3910*/  @!PT LDS RZ, [RZ] ;  /* 0x00000000fffff984 */ /* 0x000fe20000000800 */
[----:B------:R-:W-:Y:S01]  /*3920*/  @!PT LDS RZ, [RZ] ;  /* 0x00000000fffff984 */ /* 0x000fe20000000800 */
[----:B------:R-:W-:Y:S01]  /*3930*/  @!PT LDS RZ, [RZ] ;  /* 0x00000000fffff984 */ /* 0x000fe20000000800 */
[----:B------:R-:W-:Y:S01]  /*3940*/  @!P3 LDGSTS.E.BYPASS.LTC128B.128 [R2+0x8000], desc[UR14][R6.64] ;  /* 0x080000000602bfae */ /* 0x000fe2000b901d4e */
[----:B------:R-:W-:Y:S02]  /*3950*/  SHF.R.S32.HI R12, RZ, 0x1f, R237 ;  /* 0x0000001fff0c7819 */ /* 0x000fe400000114ed */
[----:B------:R-:W-:Y:S01]  /*3960*/  ISETP.GE.AND P3, PT, R237, UR5, PT ;  /* 0x00000005ed007c0c */ /* 0x000fe2000bf66270 */
[----:B------:R2:W-:Y:S01]  /*3970*/  @P2 STS.128 [R2+0x9000], RZ ;  /* 0x009000ff02002388 */ /* 0x0005e20000000c00 */
[----:B-1----:R-:W-:Y:S02]  /*3980*/  SHF.R.S32.HI R9, RZ, 0x1f, R0 ;  /* 0x0000001fff097819 */ /* 0x002fe40000011400 */
[----:B------:R-:W-:-:S02]  /*3990*/  @!P2 LEA R8, P1, R4, R22, 0x1 ;  /* 0x000000160408a211 */ /* 0x000fc400078208ff */
[----:B------:R-:W-:Y:S02]  /*39a0*/  @!P0 LEA.HI.X R11, R0, UR16, R9, 0x2, P5 ;  /* 0x00000010000b8c11 */ /* 0x000fe4000a8f1409 */
[----:B------:R-:W-:Y:S01]  /*39b0*/  @!P2 LEA.HI.X R9, R4, R23, R5, 0x1, P1 ;  /* 0x000000170409a211 */ /* 0x000fe200008f0c05 */
[C---:B------:R-:W-:Y:S01]  /*39c0*/  IMAD.SHL.U32 R4, R237.reuse, 0x4, RZ ;  /* 0x00000004ed047824 */ /* 0x040fe200078e00ff */
[----:B------:R-:W-:Y:S01]  /*39d0*/  SHF.L.U64.HI R0, R237, 0x2, R12 ;  /* 0x00000002ed007819 */ /* 0x000fe2000001020c */
[----:B------:R-:W5:Y:S03]  /*39e0*/  @!P0 LDG.E R233, desc[UR14][R10.64] ;  /* 0x0000000e0ae98981 */ /* 0x000f66000c1e1900 */
[----:B------:R-:W-:Y:S01]  /*39f0*/  IADD3 R4, P1, R4, UR17, RZ ;  /* 0x0000001104047c10 */ /* 0x000fe2000ff3e0ff */
[----:B------:R-:W-:Y:S01]  /*3a00*/  @!PT LDS RZ, [RZ] ;  /* 0x00000000fffff984 */ /* 0x000fe20000000800 */
[----:B------:R-:W-:Y:S01]  /*3a10*/  @!PT LDS RZ, [RZ] ;  /* 0x00000000fffff984 */ /* 0x000fe20000000800 */
[----:B------:R-:W-:Y:S01]  /*3a20*/  @!PT LDS RZ, [RZ] ;  /* 0x00000000fffff984 */ /* 0x000fe20000000800 */
[----:B------:R2:W-:Y:S03]  /*3a30*/  @!P2 LDGSTS.E.BYPASS.LTC128B.128 [R2+0x9000], desc[UR14][R8.64] ;  /* 0x090000000802afae */ /* 0x0005e6000b901d4e */
[----:B------:R-:W-:Y:S01]  /*3a40*/  IADD3.X R5, R0, UR16, RZ, P1, !PT ;  /* 0x0000001000057c10 */ /* 0x000fe20008ffe4ff */
[----:B------:R-:W0:Y:S04]  /*3a50*/  LDGDEPBAR ;  /* 0x00000000000079af */ /* 0x000e280000000000 */
        /* <DEDUP_REMOVED lines=10> */
[----:B------:R1:W1:Y:S04]  /*3b00*/  LDSM.16.M88.4 R148, [R178] ;  /* 0x00000000b294783b */ /* 0x0002680000000200 */
[----:B------:R1:W1:Y:S04]  /*3b10*/  LDSM.16.M88.4 R152, [R178+0x800] ;  /* 0x00080000b298783b */ /* 0x0002680000000200 */
[----:B------:R1:W1:Y:S04]  /*3b20*/  LDSM.16.M88.4 R156, [R176] ;  /* 0x00000000b09c783b */ /* 0x0002680000000200 */
[----:B------:R1:W1:Y:S04]  /*3b30*/  LDSM.16.M88.4 R160, [R176+0x800] ;  /* 0x00080000b0a0783b */ /* 0x0002680000000200 */
[----:B------:R1:W1:Y:S04]  /*3b40*/  LDSM.16.M88.4 R164, [R177] ;  /* 0x00000000b1a4783b */ /* 0x0002680000000200 */
[----:B------:R1:W1:Y:S01]  /*3b50*/  LDSM.16.M88.4 R168, [R177+0x800] ;  /* 0x00080000b1a8783b */ /* 0x0002620000000200 */
[----:B--2---:R-:W-:-:S04]  /*3b60*/  SHF.R.S32.HI R2, RZ, 0x1f, R0 ;  /* 0x0000001fff027819 */ /* 0x004fc80000011400 */
[----:B------:R-:W-:Y:S01]  /*3b70*/  LEA.HI R2, R2, R0, RZ, 0x3 ;  /* 0x0000000002027211 */ /* 0x000fe200078f18ff */
[----:B------:R-:W-:-:S03]  /*3b80*/  UIADD3 UR5, UR20, UR12, URZ ;  /* 0x0000000c14057290 */ /* 0x000fc6000fffe03f */
[----:B------:R-:W-:Y:S01]  /*3b90*/  LOP3.LUT R2, R2, 0xfffffff8, RZ, 0xc0, !PT ;  /* 0xfffffff802027812 */ /* 0x000fe200078ec0ff */
[----:B------:R-:W-:Y:S02]  /*3ba0*/  USHF.L.U32 UR20, UR30, 0x3, URZ ;  /* 0x000000031e147899 */ /* 0x000fe4000800063f */
[----:B------:R-:W-:Y:S02]  /*3bb0*/  UIADD3 UR27, UR28, 0x20, URZ ;  /* 0x000000201c1b7890 */ /* 0x000fe4000fffe03f */
[----:B------:R-:W-:Y:S02]  /*3bc0*/  IMAD.IADD R0, R0, 0x1, -R2 ;  /* 0x0000000100007824 */ /* 0x000fe400078e0a02 */
[----:B------:R-:W-:Y:S01]  /*3bd0*/  UIADD3 UR26, UR20, UR27, URZ ;  /* 0x0000001b141a7290 */ /* 0x000fe2000fffe03f */
[----:B------:R-:W-:Y:S02]  /*3be0*/  PLOP3.LUT P3, PT, PT, PT, UP0, 0x40, 0x0 ;  /* 0x000000000000781c */ /* 0x000fe40003f6e808 */
[C---:B------:R-:W-:Y:S01]  /*3bf0*/  LOP3.LUT P0, RZ, R0.reuse, 0x2, RZ, 0xc0, !PT ;  /* 0x0000000200ff7812 */ /* 0x040fe2000780c0ff */
[----:B------:R-:W-:Y:S01]  /*3c00*/  UIADD3 UR25, UR20, UR26, URZ ;  /* 0x0000001a14197290 */ /* 0x000fe2000fffe03f */
[----:B------:R-:W-:Y:S01]  /*3c10*/  PLOP3.LUT P2, PT, PT, PT, UP0, 0x40, 0x0 ;  /* 0x000000000000781c */ /* 0x000fe20003f4e808 */
[----:B------:R-:W-:Y:S01]  /*3c20*/  UIADD3 UR5, -UR6, 0x80, UR5 ;  /* 0x0000008006057890 */ /* 0x000fe2000fffe105 */
[----:B------:R-:W-:Y:S01]  /*3c30*/  LOP3.LUT P1, RZ, R0, 0x4, RZ, 0xc0, !PT ;  /* 0x0000000400ff7812 */ /* 0x000fe2000782c0ff */
[----:B------:R-:W-:Y:S01]  /*3c40*/  UIADD3 UR24, UR20, UR25, URZ ;  /* 0x0000001914187290 */ /* 0x000fe2000fffe03f */
[----:B------:R-:W-:Y:S01]  /*3c50*/  SEL R179, R179, 0xffffffe0, !P0 ;  /* 0xffffffe0b3b37807 */ /* 0x000fe20004000000 */
[----:B------:R-:W-:Y:S01]  /*3c60*/  VIADD R0, R237, 0xffffffc0 ;  /* 0xffffffc0ed007836 */ /* 0x000fe20000000000 */
[----:B------:R-:W-:-:S02]  /*3c70*/  SEL R173, R173, R181, P3 ;  /* 0x000000b5adad7207 */ /* 0x000fc40001800000 */
[----:B------:R-:W-:Y:S01]  /*3c80*/  SEL R172, R172, R180, P2 ;  /* 0x000000b4acac7207 */ /* 0x000fe20001000000 */
[----:B------:R-:W-:Y:S01]  /*3c90*/  UIADD3 UR23, UR20, UR24, URZ ;  /* 0x0000001814177290 */ /* 0x000fe2000fffe03f */
[----:B------:R-:W-:Y:S02]  /*3ca0*/  CS2R R38, SRZ ;  /* 0x0000000000267805 */ /* 0x000fe4000001ff00 */
[----:B------:R-:W-:Y:S02]  /*3cb0*/  CS2R R36, SRZ ;  /* 0x0000000000247805 */ /* 0x000fe4000001ff00 */
[----:B------:R-:W-:Y:S01]  /*3cc0*/  SHF.L.U64.HI R239, R237, 0x2, R12 ;  /* 0x00000002edef7819 */ /* 0x000fe2000001020c */
[----:B------:R-:W-:Y:S01]  /*3cd0*/  IMAD.SHL.U32 R238, R0, 0x4, RZ ;  /* 0x0000000400ee7824 */ /* 0x000fe200078e00ff */
[----:B------:R-:W-:Y:S01]  /*3ce0*/  LEA R173, R173, UR4, 0x1 ;  /* 0x00000004adad7c11 */ /* 0x000fe2000f8e08ff */
[----:B------:R-:W-:Y:S01]  /*3cf0*/  IMAD.IADD R175, R174, 0x1, R179 ;  /* 0x00000001aeaf7824 */ /* 0x000fe200078e02b3 */
[----:B------:R-:W-:-:S02]  /*3d00*/  LEA R172, R172, UR4, 0x1 ;  /* 0x00000004acac7c11 */ /* 0x000fc4000f8e08ff */
[----:B------:R-:W-:Y:S01]  /*3d10*/  SEL R128, R128, 0xffffffc0, !P1 ;  /* 0xffffffc080807807 */ /* 0x000fe20004800000 */
[----:B------:R-:W-:Y:S02]  /*3d20*/  UIADD3 UR35, UR5, -UR58, URZ ;  /* 0x8000003a05237290 */ /* 0x000fe4000fffe03f */
[----:B------:R-:W-:Y:S02]  /*3d30*/  UIMAD UR30, UR30, 0x38, URZ ;  /* 0x000000381e1e78a4 */ /* 0x000fe4000f8e023f */
[----:B------:R-:W-:Y:S01]  /*3d40*/  UIADD3 UR29, UR20, UR23, URZ ;  /* 0x00000017141d7290 */ /* 0x000fe2000fffe03f */
[----:B-1-34-:R-:W-:-:S11]  /*3d50*/  ULDC UR5, c[0x0][0x39c] ;  /* 0x0000e70000057ab9 */ /* 0x01afd60000000800 */
.L_x_1427:
        /* <DEDUP_REMOVED lines=176> */
.L_x_1423:
        /* <DEDUP_REMOVED lines=128> */
.L_x_1424:
        /* <DEDUP_REMOVED lines=137> */
[----:B--2---:R-:W-:Y:S02]  /*58f0*/  IADD3 R0, R128, R2, RZ ;  /* 0x0000000280007210 */ /* 0x004fe40007ffe0ff */
[----:B------:R-:W-:Y:S01]  /*5900*/  SHF.L.U32 R2, R180, 0x1, RZ ;  /* 0x00000001b4027819 */ /* 0x000fe200000006ff */
        /* <DEDUP_REMOVED lines=10> */
[----:B--2---:R-:W-:Y:S06]  /*59b0*/  MOV R0, UR4 ;  /* 0x0000000400007c02 */ /* 0x004fec0008000f00 */
[----:B------:R-:W-:Y:S01]  /*59c0*/  IADD3 R2, R2, 0x4000, R0 ;  /* 0x0000400002027810 */ /* 0x000fe20007ffe000 */
[----:B------:R-:W-:Y:S01]  /*59d0*/  FFMA.FTZ R0, -R108, R108, 1 ;  /* 0x3f8000006c007423 */ /* 0x000fe2000001016c */
[-C--:B-1----:R-:W-:Y:S05]  /*59e0*/  HMMA.16816.F32 R4, R100, R164.reuse, R4 ;  /* 0x000000a46404723c */ /* 0x082fea0000001804 */
[----:B------:R-:W-:Y:S01]  /*59f0*/  FMUL.FTZ R0, R0, UR5 ;  /* 0x0000000500007c20 */ /* 0x000fe20008410000 */
        /* <DEDUP_REMOVED lines=8> */
[----:B------:R-:W-:Y:S01]  /*5a80*/  FMUL.FTZ R191, R191, R4 ;  /* 0x00000004bfbf7220 */ /* 0x000fe20000410000 */
[----:B------:R-:W-:Y:S01]  /*5a90*/  FMUL.FTZ R190, R190, R5 ;  /* 0x00000005bebe7220 */ /* 0x000fe20000410000 */
[----:B------:R-:W-:Y:S01]  /*5aa0*/  FMUL.FTZ R7, R204, R7 ;  /* 0x00000007cc077220 */ /* 0x000fe20000410000 */
[----:B------:R-:W-:Y:S01]  /*5ab0*/  FFMA.FTZ R5, -R110, R110, 1 ;  /* 0x3f8000006e057423 */ /* 0x000fe2000001016e */
[----:B------:R-:W-:Y:S01]  /*5ac0*/  FFMA.FTZ R4, -R109, R109, 1 ;  /* 0x3f8000006d047423 */ /* 0x000fe2000001016d */
[----:B------:R-:W-:Y:S01]  /*5ad0*/  FMUL.FTZ R189, R189, R6 ;  /* 0x00000006bdbd7220 */ /* 0x000fe20000410000 */
[C---:B------:R-:W-:Y:S04]  /*5ae0*/  HMMA.16816.F32 R24, R104.reuse, R168, R24 ;  /* 0x000000a86818723c */ /* 0x040fe80000001818 */
[C---:B------:R-:W-:Y:S01]  /*5af0*/  FADD.FTZ R10, -R184.reuse, R10 ;  /* 0x0000000ab80a7221 */ /* 0x040fe20000010100 */
[----:B------:R-:W-:Y:S01]  /*5b00*/  FFMA.FTZ R6, -R111, R111, 1 ;  /* 0x3f8000006f067423 */ /* 0x000fe2000001016f */
[----:B------:R-:W-:Y:S01]  /*5b10*/  FMUL.FTZ R108, R7, R0 ;  /* 0x00000000076c7220 */ /* 0x000fe20000410000 */
[----:B------:R-:W-:Y:S01]  /*5b20*/  FADD.FTZ R11, -R184, R11 ;  /* 0x0000000bb80b7221 */ /* 0x000fe20000010100 */
[----:B------:R-:W-:Y:S01]  /*5b30*/  FMUL.FTZ R5, R5, UR5 ;  /* 0x0000000505057c20 */ /* 0x000fe20008410000 */
[-C--:B------:R-:W-:Y:S03]  /*5b40*/  HMMA.16816.F32 R28, R104, R170.reuse, R28 ;  /* 0x000000aa681c723c */ /* 0x080fe6000000181c */
[----:B------:R-:W-:Y:S01]  /*5b50*/  FMUL.FTZ R4, R4, UR5 ;  /* 0x0000000504047c20 */ /* 0x000fe20008410000 */
[----:B------:R-:W-:Y:S01]  /*5b60*/  FFMA.FTZ R0, -R112, R112, 1 ;  /* 0x3f80000070007423 */ /* 0x000fe20000010170 */
[----:B------:R-:W-:Y:S01]  /*5b70*/  FADD.FTZ R9, -R185, R9 ;  /* 0x00000009b9097221 */ /* 0x000fe20000010100 */
[----:B------:R-:W-:Y:S01]  /*5b80*/  FMUL.FTZ R193, R193, R10 ;  /* 0x0000000ac1c17220 */ /* 0x000fe20000410000 */
[----:B------:R-:W-:Y:S01]  /*5b90*/  FMUL.FTZ R6, R6, UR5 ;  /* 0x0000000506067c20 */ /* 0x000fe20008410000 */
[----:B------:R-:W-:Y:S01]  /*5ba0*/  FADD.FTZ R12, -R185, R12 ;  /* 0x0000000cb90c7221 */ /* 0x000fe20000010100 */
[----:B------:R-:W-:Y:S04]  /*5bb0*/  HMMA.16816.F32 R32, R100, R170, R32 ;  /* 0x000000aa6420723c */ /* 0x000fe80000001820 */
[----:B------:R-:W-:Y:S01]  /*5bc0*/  FMUL.FTZ R192, R192, R11 ;  /* 0x0000000bc0c07220 */ /* 0x000fe20000410000 */
[----:B------:R-:W-:Y:S01]  /*5bd0*/  FMUL.FTZ R109, R190, R5 ;  /* 0x00000005be6d7220 */ /* 0x000fe20000410000 */
[----:B------:R-:W-:Y:S01]  /*5be0*/  FMUL.FTZ R10, R189, R4 ;  /* 0x00000004bd0a7220 */ /* 0x000fe20000410000 */
[----:B------:R-:W-:Y:S01]  /*5bf0*/  FMUL.FTZ R0, R0, UR5 ;  /* 0x0000000500007c20 */ /* 0x000fe20008410000 */
[----:B------:R-:W-:Y:S03]  /*5c00*/  FFMA.FTZ R5, -R114, R114, 1 ;  /* 0x3f80000072057423 */ /* 0x000fe60000010172 */
[----:B------:R-:W-:Y:S01]  /*5c10*/  FFMA.FTZ R4, -R113, R113, 1 ;  /* 0x3f80000071047423 */ /* 0x000fe20000010171 */
[----:B------:R-:W-:Y:S01]  /*5c20*/  FMUL.FTZ R194, R194, R9 ;  /* 0x00000009c2c27220 */ /* 0x000fe20000410000 */
[----:B------:R-:W-:Y:S01]  /*5c30*/  FMUL.FTZ R9, R191, R6 ;  /* 0x00000006bf097220 */ /* 0x000fe20000410000 */
[----:B------:R-:W-:Y:S01]  /*5c40*/  FMUL.FTZ R111, R208, R12 ;  /* 0x0000000cd06f7220 */ /* 0x000fe20000410000 */
[C---:B------:R-:W-:Y:S01]  /*5c50*/  FADD.FTZ R8, -R185.reuse, R8 ;  /* 0x00000008b9087221 */ /* 0x040fe20000010100 */
[----:B------:R-:W-:Y:S01]  /*5c60*/  FADD.FTZ R13, -R185, R13 ;  /* 0x0000000db90d7221 */ /* 0x000fe20000010100 */
[----:B------:R-:W-:Y:S01]  /*5c70*/  FFMA.FTZ R6, -R115, R115, 1 ;  /* 0x3f80000073067423 */ /* 0x000fe20000010173 */
[----:B------:R-:W-:Y:S01]  /*5c80*/  FMUL.FTZ R12, R192, R0 ;  /* 0x00000000c00c7220 */ /* 0x000fe20000410000 */
[----:B------:R-:W-:Y:S01]  /*5c90*/  FADD.FTZ R15, -R184, R15 ;  /* 0x0000000fb80f7221 */ /* 0x000fe20000010100 */
[----:B------:R-:W-:Y:S01]  /*5ca0*/  FMUL.FTZ R5, R5, UR5 ;  /* 0x0000000505057c20 */ /* 0x000fe20008410000 */
[----:B------:R-:W-:Y:S01]  /*5cb0*/  FMUL.FTZ R4, R4, UR5 ;  /* 0x0000000504047c20 */ /* 0x000fe20008410000 */
        /* <DEDUP_REMOVED lines=12> */
[----:B------:R-:W-:Y:S01]  /*5d80*/  FADD.FTZ R16, -R186, R16 ;  /* 0x00000010ba107221 */ /* 0x000fe20000010100 */
[----:B------:R-:W-:Y:S01]  /*5d90*/  FFMA.FTZ R6, -R119, R119, 1 ;  /* 0x3f80000077067423 */ /* 0x000fe20000010177 */
[----:B------:R-:W-:Y:S01]  /*5da0*/  FMUL.FTZ R15, R15, R0 ;  /* 0x000000000f0f7220 */ /* 0x000fe20000410000 */
[----:B------:R-:W-:Y:S01]  /*5db0*/  FMUL.FTZ R11, R206, R14 ;  /* 0x0000000ece0b7220 */ /* 0x000fe20000410000 */
[----:B------:R-:W-:Y:S01]  /*5dc0*/  FADD.FTZ R19, -R187, R19 ;  /* 0x00000013bb137221 */ /* 0x000fe20000010100 */
[----:B------:R-:W-:Y:S01]  /*5dd0*/  FMUL.FTZ R5, R5, UR5 ;  /* 0x0000000505057c20 */ /* 0x000fe20008410000 */
[----:B------:R-:W-:Y:S01]  /*5de0*/  FMUL.FTZ R4, R4, UR5 ;  /* 0x0000000504047c20 */ /* 0x000fe20008410000 */
[----:B------:R-:W-:Y:S01]  /*5df0*/  FFMA.FTZ R0, -R120, R120, 1 ;  /* 0x3f80000078007423 */ /* 0x000fe20000010178 */
[----:B------:R-:W-:Y:S01]  /*5e00*/  F2FP.F16.F32.PACK_AB R109, R109, R9 ;  /* 0x000000096d6d723e */ /* 0x000fe200000000ff */
[----:B------:R-:W-:Y:S01]  /*5e10*/  FADD.FTZ R17, -R186, R17 ;  /* 0x00000011ba117221 */ /* 0x000fe20000010100 */
        /* <DEDUP_REMOVED lines=9> */
[----:B------:R-:W-:Y:S01]  /*5eb0*/  F2FP.F16.F32.PACK_AB R108, R108, R10 ;  /* 0x0000000a6c6c723e */ /* 0x000fe200000000ff */
[----:B------:R-:W-:Y:S01]  /*5ec0*/  FMUL.FTZ R14, R214, R17 ;  /* 0x00000011d60e7220 */ /* 0x000fe20000410000 */
[----:B------:R-:W-:Y:S01]  /*5ed0*/  FMUL.FTZ R10, R111, R6 ;  /* 0x000000066f0a7220 */ /* 0x000fe20000410000 */
[----:B------:R-:W-:Y:S01]  /*5ee0*/  F2FP.F16.F32.PACK_AB R17, R12, R13 ;  /* 0x0000000d0c11723e */ /* 0x000fe200000000ff */
[----:B------:R-:W-:Y:S01]  /*5ef0*/  FFMA.FTZ R6, -R123, R123, 1 ;  /* 0x3f8000007b067423 */ /* 0x000fe2000001017b */
[----:B------:R-:W-:Y:S01]  /*5f00*/  FMUL.FTZ R13, R112, R0 ;  /* 0x00000000700d7220 */ /* 0x000fe20000410000 */
[----:B------:R-:W-:Y:S01]  /*5f10*/  FMUL.FTZ R113, R213, R18 ;  /* 0x00000012d5717220 */ /* 0x000fe20000410000 */
[----:B------:R-:W-:Y:S01]  /*5f20*/  FADD.FTZ R23, -R187, R23 ;  /* 0x00000017bb177221 */ /* 0x000fe20000010100 */
[----:B------:R-:W-:Y:S01]  /*5f30*/  FMUL.FTZ R5, R5, UR5 ;  /* 0x0000000505057c20 */ /* 0x000fe20008410000 */
[----:B------:R-:W-:Y:S01]  /*5f40*/  FMUL.FTZ R4, R4, UR5 ;  /* 0x0000000504047c20 */ /* 0x000fe20008410000 */
[----:B------:R-:W-:Y:S01]  /*5f50*/  FFMA.FTZ R0, -R124, R124, 1 ;  /* 0x3f8000007c007423 */ /* 0x000fe2000001017c */
[----:B------:R-:W-:Y:S01]  /*5f60*/  FMUL.FTZ R6, R6, UR5 ;  /* 0x0000000506067c20 */ /* 0x000fe20008410000 */
[----:B------:R-:W-:Y:S01]  /*5f70*/  FADD.FTZ R20, -R186, R20 ;  /* 0x00000014ba147221 */ /* 0x000fe20000010100 */
        /* <DEDUP_REMOVED lines=8> */
[----:B------:R-:W-:Y:S01]  /*6000*/  F2FP.F16.F32.PACK_AB R18, R7, R8 ;  /* 0x000000080712723e */ /* 0x000fe200000000ff */
[----:B------:R-:W-:Y:S01]  /*6010*/  FMUL.FTZ R9, R9, R6 ;  /* 0x0000000609097220 */ /* 0x000fe20000410000 */
[----:B------:R-:W-:Y:S01]  /*6020*/  F2FP.F16.F32.PACK_AB R16, R16, R10 ;  /* 0x0000000a1010723e */ /* 0x000fe200000000ff */
[----:B------:R-:W-:Y:S01]  /*6030*/  FMUL.FTZ R8, R219, R20 ;  /* 0x00000014db087220 */ /* 0x000fe20000410000 */
[----:B------:R-:W-:Y:S01]  /*6040*/  FFMA.FTZ R6, -R129, R129, 1 ;  /* 0x3f80000081067423 */ /* 0x000fe20000010181 */
[----:B------:R-:W-:Y:S01]  /*6050*/  FMUL.FTZ R10, R19, R0 ;  /* 0x00000000130a7220 */ /* 0x000fe20000410000 */
[----:B------:R-:W-:Y:S01]  /*6060*/  FMUL.FTZ R7, R218, R21 ;  /* 0x00000015da077220 */ /* 0x000fe20000410000 */
[----:B------:R-:W-:Y:S01]  /*6070*/  FMUL.FTZ R20, R217, R22 ;  /* 0x00000016d9147220 */ /* 0x000fe20000410000 */
[----:B------:R-:W-:Y:S01]  /*6080*/  FADD.FTZ R27, -R184, R27 ;  /* 0x0000001bb81b7221 */ /* 0x000fe20000010100 */
[----:B------:R-:W-:Y:S01]  /*6090*/  FMUL.FTZ R5, R5, UR5 ;  /* 0x0000000505057c20 */ /* 0x000fe20008410000 */
[----:B------:R-:W-:Y:S01]  /*60a0*/  FMUL.FTZ R4, R4, UR5 ;  /* 0x0000000504047c20 */ /* 0x000fe20008410000 */
[----:B------:R-:W-:Y:S01]  /*60b0*/  FFMA.FTZ R0, -R125, R125, 1 ;  /* 0x3f8000007d007423 */ /* 0x000fe2000001017d */
[----:B------:R-:W-:Y:S01]  /*60c0*/  F2FP.F16.F32.PACK_AB R15, R15, R11 ;  /* 0x0000000b0f0f723e */ /* 0x000fe200000000ff */
[----:B------:R-:W-:Y:S01]  /*60d0*/  FMUL.FTZ R6, R6, UR5 ;  /* 0x0000000506067c20 */ /* 0x000fe20008410000 */
        /* <DEDUP_REMOVED lines=32> */
[----:B------:R-:W-:Y:S01]  /*62e0*/  F2FP.F16.F32.PACK_AB R14, R14, R9 ;  /* 0x000000090e0e723e */ /* 0x000fe200000000ff */
        /* <DEDUP_REMOVED lines=46> */
[C---:B-1----:R-:W-:Y:S05]  /*65d0*/  IMAD.U32 R4, R19.reuse, -0x40, RZ ;  /* 0xffffffc013047824 */ /* 0x042fea00078e00ff */
        /* <DEDUP_REMOVED lines=12> */
.L_x_1425:
[----:B------:R-:W-:Y:S01]  /*66a0*/  STS [R197+0xa000], R109 ;  /* 0x00a0006dc5007388 */ /* 0x000fe20000000800 */
[----:B------:R-:W-:Y:S03]  /*66b0*/  LEA R114, R241, UR4, 0x1 ;  /* 0x00000004f1727c11 */ /* 0x000fe6000f8e08ff */
        /* <DEDUP_REMOVED lines=16> */
[C---:B--2---:R-:W-:Y:S01]  /*67c0*/  VIADD R0, R2.reuse, 0x40 ;  /* 0x0000004002007836 */ /* 0x044fe20000000000 */
[----:B------:R-:W-:Y:S04]  /*67d0*/  @P1 IADD3 R0, R2, -0x40, RZ ;  /* 0xffffffc002001810 */ /* 0x000fe80007ffe0ff */
        /* <DEDUP_REMOVED lines=67> */
.L_x_1426:
        /* <DEDUP_REMOVED lines=8> */
[----:B------:R-:W2:Y:S01]  /*6c90*/  LDSM.16.MT88.4 R20, [R0] ;  /* 0x000000000014783b */ /* 0x000ea20000004200 */
[----:B------:R-:W-:Y:S02]  /*6ca0*/  UISETP.GT.AND UP2, UPT, UR7, UR22, UPT ;  /* 0x000000160700728c */ /* 0x000fe4000bf44270 */
        /* <DEDUP_REMOVED lines=276> */
[----:B------:R-:W-:Y:S02]  /*7df0*/  F2FP.F16.F32.PACK_AB R62, R63, R62 ;  /* 0x0000003e3f3e723e */ /* 0x000fe400000000ff */
[----:B------:R-:W-:Y:S01]  /*7e00*/  PLOP3.LUT P0, PT, PT, PT, UP0, 0x80, 0x0 ;  /* 0x000000000000781c */ /* 0x000fe20003f0f008 */
[----:B------:R-:W-:Y:S04]  /*7e10*/  STS [R247+0x2000], R7 ;  /* 0x00200007f7007388 */ /* 0x000fe80000000800 */
[----:B------:R-:W-:Y:S04]  /*7e20*/  STS [R247+0x2400], R6 ;  /* 0x00240006f7007388 */ /* 0x000fe80000000800 */
        /* <DEDUP_REMOVED lines=33> */
.L_x_1428:
[----:B------:R-:W-:Y:S01]  /*8040*/  @UP0 UIADD3 UR7, UR36, UR38, URZ ;  /* 0x0000002624070290 */ /* 0x000fe2000fffe03f */
[----:B-12---:R-:W-:Y:S01]  /*8050*/  SHF.R.S32.HI R0, RZ, 0x1f, R2 ;  /* 0x0000001fff007819 */ /* 0x006fe20000011402 */
[----:B------:R-:W-:Y:S01]  /*8060*/  @UP0 ULDC.64 UR10, c[0x0][0x458] ;  /* 0x00011600000a0ab9 */ /* 0x000fe20000000a00 */
[----:B------:R-:W-:Y:S02]  /*8070*/  USHF.L.U32 UR5, UR21, 0x7, URZ ;  /* 0x0000000715057899 */ /* 0x000fe4000800063f */
        /* <DEDUP_REMOVED lines=18> */
.L_x_1429:
[----:B------:R-:W-:Y:S01]  /*81a0*/  BAR.SYNC.DEFER_BLOCKING 0x0 ;  /* 0x0000000000007b1d */ /* 0x000fe20000010000 */
[----:B------:R-:W-:Y:S01]  /*81b0*/  USHF.R.S32.HI UR7, URZ, 0x1f, UR5 ;  /* 0x0000001f3f077899 */ /* 0x000fe20008011405 */
[----:B------:R-:W-:Y:S01]  /*81c0*/  LEA.HI R0, R0, R2, RZ, 0x3 ;  /* 0x0000000200007211 */ /* 0x000fe200078f18ff */
[----:B------:R-:W-:Y:S01]  /*81d0*/  IMAD.U32 R2, RZ, RZ, UR8 ;  /* 0x00000008ff027e24 */ /* 0x000fe2000f8e00ff */
[--C-:B------:R-:W-:Y:S01]  /*81e0*/  SHF.R.S32.HI R7, RZ, 0x1f, R244.reuse ;  /* 0x0000001fff077819 */ /* 0x100fe200000114f4 */
[----:B------:R-:W-:Y:S01]  /*81f0*/  UIMAD UR12, UR7, UR8, URZ ;  /* 0x00000008070c72a4 */ /* 0x000fe2000f8e023f */
[----:B------:R-:W-:Y:S01]  /*8200*/  IMAD.MOV.U32 R6, RZ, RZ, R244 ;  /* 0x000000ffff067224 */ /* 0x000fe200078e00f4 */
[----:B------:R-:W-:Y:S01]  /*8210*/  UIMAD UR6, UR21, -0x80, UR6 ;  /* 0xffffff80150678a4 */ /* 0x000fe2000f8e0206 */
[----:B------:R-:W-:Y:S01]  /*8220*/  SHF.R.S32.HI R0, RZ, 0x3, R0 ;  /* 0x00000003ff007819 */ /* 0x000fe20000011400 */
[----:B------:R-:W-:Y:S01]  /*8230*/  UIMAD UR12, UR5, UR9, UR12 ;  /* 0x00000009050c72a4 */ /* 0x000fe2000f8e020c */
[----:B------:R-:W-:Y:S01]  /*8240*/  IMAD.WIDE.U32 R4, R2, UR5, R6 ;  /* 0x0000000502047c25 */ /* 0x000fe2000f8e0006 */
[----:B------:R-:W-:Y:S01]  /*8250*/  USHF.R.S32.HI UR16, URZ, 0x1f, UR56 ;  /* 0x0000001f3f107899 */ /* 0x000fe20008011438 */
[----:B------:R-:W-:Y:S01]  /*8260*/  BSSY B0, `(.L_x_1430) ;  /* 0x0000022000007945 */ /* 0x000fe20003800000 */
[C---:B------:R-:W-:Y:S01]  /*8270*/  ISETP.GE.AND P4, PT, R0.reuse, UR6, PT ;  /* 0x0000000600007c0c */ /* 0x040fe2000bf86270 */
[----:B------:R-:W-:Y:S01]  /*8280*/  VIADD R8, R0, 0x20 ;  /* 0x0000002000087836 */ /* 0x000fe20000000000 */
[----:B------:R-:W-:Y:S01]  /*8290*/  IADD3 R4, P0, R4, UR19, RZ ;  /* 0x0000001304047c10 */ /* 0x000fe2000ff1e0ff */
[----:B------:R-:W-:Y:S01]  /*82a0*/  IMAD.U32 R2, RZ, RZ, UR12 ;  /* 0x0000000cff027e24 */ /* 0x000fe2000f8e00ff */
[----:B------:R-:W-:Y:S01]  /*82b0*/  ULDC.64 UR12, c[0x0][0x468] ;  /* 0x00011a00000c7ab9 */ /* 0x000fe20000000a00 */
[----:B------:R-:W-:Y:S01]  /*82c0*/  VIADD R9, R0, 0x40 ;  /* 0x0000004000097836 */ /* 0x000fe20000000000 */
[----:B------:R-:W-:Y:S01]  /*82d0*/  UIMAD UR16, UR16, UR12, URZ ;  /* 0x0000000c101072a4 */ /* 0x000fe2000f8e023f */
[----:B------:R-:W-:Y:S01]  /*82e0*/  ISETP.GE.AND P3, PT, R8, UR6, PT ;  /* 0x0000000608007c0c */ /* 0x000fe2000bf66270 */
[----:B------:R-:W-:Y:S01]  /*82f0*/  VIADD R8, R0, 0x60 ;  /* 0x0000006000087836 */ /* 0x000fe20000000000 */
[----:B------:R-:W-:Y:S01]  /*8300*/  IADD3.X R5, R5, UR20, R2, P0, !PT ;  /* 0x0000001405057c10 */ /* 0x000fe200087fe402 */
[----:B------:R-:W-:Y:S01]  /*8310*/  IMAD.U32 R2, RZ, RZ, UR12 ;  /* 0x0000000cff027e24 */ /* 0x000fe2000f8e00ff */
[----:B------:R1:W2:Y:S01]  /*8320*/  LDS.128 R16, [R114+0x7000] ;  /* 0x0070000072107984 */ /* 0x0002a20000000c00 */
[----:B------:R-:W-:Y:S01]  /*8330*/  UIMAD UR13, UR56, UR13, UR16 ;  /* 0x0000000d380d72a4 */ /* 0x000fe2000f8e0210 */
[----:B------:R-:W-:Y:S01]  /*8340*/  ISETP.GE.AND P2, PT, R9, UR6, PT ;  /* 0x0000000609007c0c */ /* 0x000fe2000bf46270 */
[----:B------:R-:W-:Y:S01]  /*8350*/  IMAD.WIDE.U32 R4, R2, UR56, R4 ;  /* 0x0000003802047c25 */ /* 0x000fe2000f8e0004 */
[----:B------:R1:W3:Y:S01]  /*8360*/  LDS.128 R20, [R114+0xb000] ;  /* 0x00b0000072147984 */ /* 0x0002e20000000c00 */
[----:B------:R-:W-:-:S02]  /*8370*/  ISETP.GE.AND P1, PT, R8, UR6, PT ;  /* 0x0000000608007c0c */ /* 0x000fc4000bf26270 */
[----:B------:R-:W-:Y:S01]  /*8380*/  VIADD R2, R5, UR13 ;  /* 0x0000000d05027c36 */ /* 0x000fe20008000000 */
[----:B------:R1:W4:Y:S01]  /*8390*/  LDS.128 R24, [R114+0xc000] ;  /* 0x00c0000072187984 */ /* 0x0003220000000c00 */
[----:B------:R-:W-:-:S03]  /*83a0*/  SHF.R.S32.HI R32, RZ, 0x1f, R0 ;  /* 0x0000001fff207819 */ /* 0x000fc60000011400 */
[----:B------:R1:W1:Y:S01]  /*83b0*/  LDS.128 R28, [R114+0xd000] ;  /* 0x00d00000721c7984 */ /* 0x0002620000000c00 */
        /* <DEDUP_REMOVED lines=12> */
.L_x_1431:
[----:B------:R-:W-:Y:S05]  /*8480*/  BSYNC B0 ;  /* 0x0000000000007941 */ /* 0x000fea0003800000 */
.L_x_1430:
        /* <DEDUP_REMOVED lines=14> */
.L_x_1433:
[----:B------:R-:W-:Y:S05]  /*8570*/  BSYNC B0 ;  /* 0x0000000000007941 */ /* 0x000fea0003800000 */
.L_x_1432:
        /* <DEDUP_REMOVED lines=15> */
.L_x_1435:
[----:B------:R-:W-:Y:S05]  /*8670*/  BSYNC B0 ;  /* 0x0000000000007941 */ /* 0x000fea0003800000 */
.L_x_1434:
        /* <DEDUP_REMOVED lines=14> */
.L_x_1437:
[----:B------:R-:W-:Y:S05]  /*8760*/  BSYNC B0 ;  /* 0x0000000000007941 */ /* 0x000fea0003800000 */
.L_x_1436:
[----:B-12---:R-:W1:Y:S01]  /*8770*/  LDS.128 R112, [R114+0xa000] ;  /* 0x00a0000072707984 */ /* 0x006e620000000c00 */
[----:B------:R-:W-:Y:S01]  /*8780*/  IMAD.U32 R2, RZ, RZ, UR10 ;  /* 0x0000000aff027e24 */ /* 0x000fe2000f8e00ff */
[----:B------:R-:W-:Y:S01]  /*8790*/  UIMAD UR7, UR7, UR10, URZ ;  /* 0x0000000a070772a4 */ /* 0x000fe2000f8e023f */
[----:B------:R-:W-:Y:S01]  /*87a0*/  BSSY B0, `(.L_x_1438) ;  /* 0x0000018000007945 */ /* 0x000fe20003800000 */
[----:B------:R-:W-:Y:S01]  /*87b0*/  USHF.R.S32.HI UR8, URZ, 0x1f, UR56 ;  /* 0x0000001f3f087899 */ /* 0x000fe20008011438 */
[----:B------:R-:W-:Y:S01]  /*87c0*/  IMAD.WIDE.U32 R6, R2, UR5, R6 ;  /* 0x0000000502067c25 */ /* 0x000fe2000f8e0006 */
[----:B------:R-:W-:-:S03]  /*87d0*/  UIMAD UR5, UR5, UR11, UR7 ;  /* 0x0000000b050572a4 */ /* 0x000fc6000f8e0207 */
[----:B------:R-:W-:Y:S01]  /*87e0*/  ULDC.64 UR6, c[0x0][0x470] ;  /* 0x00011c0000067ab9 */ /* 0x000fe20000000a00 */
[----:B------:R-:W-:Y:S02]  /*87f0*/  IADD3 R4, P0, R6, UR17, RZ ;  /* 0x0000001106047c10 */ /* 0x000fe4000ff1e0ff */
        /* <DEDUP_REMOVED lines=18> */
.L_x_1439:
[----:B------:R-:W-:Y:S05]  /*8920*/  BSYNC B0 ;  /* 0x0000000000007941 */ /* 0x000fea0003800000 */
.L_x_1438:
        /* <DEDUP_REMOVED lines=14> */
.L_x_1441:
[----:B------:R-:W-:Y:S05]  /*8a10*/  BSYNC B0 ;  /* 0x0000000000007941 */ /* 0x000fea0003800000 */
.L_x_1440:
        /* <DEDUP_REMOVED lines=14> */
.L_x_1443:
[----:B------:R-:W-:Y:S05]  /*8b00*/  BSYNC B0 ;  /* 0x0000000000007941 */ /* 0x000fea0003800000 */
.L_x_1442:
        /* <DEDUP_REMOVED lines=13> */
.L_x_1422:
[----:B------:R-:W-:Y:S05]  /*8be0*/  BSYNC B1 ;  /* 0x0000000000017941 */ /* 0x000fea0003800000 */
.L_x_1400:
[----:B------:R-:W-:Y:S01]  /*8bf0*/  R2UR UR6, R251 ;  /* 0x00000000fb0672ca */ /* 0x000fe200000e0000 */
[----:B------:R-:W-:Y:S02]  /*8c00*/  ULDC UR5, c[0x0][0xc] ;  /* 0x0000030000057ab9 */ /* 0x000fe40000000800 */
[----:B------:R-:W-:-:S10]  /*8c10*/  UIADD3 UR21, UR5, UR21, URZ ;  /* 0x0000001505157290 */ /* 0x000fd4000fffe03f */
[----:B------:R-:W-:-:S06]  /*8c20*/  UISETP.GE.AND UP0, UPT, UR21, UR6, UPT ;  /* 0x000000061500728c */ /* 0x000fcc000bf06270 */
[----:B------:R-:W-:-:S13]  /*8c30*/  PLOP3.LUT P0, PT, PT, PT, UP0, 0x80, 0x0 ;  /* 0x000000000000781c */ /* 0x000fda0003f0f008 */
[----:B------:R-:W-:Y:S05]  /*8c40*/  @P0 BRA `(.L_x_1444) ;  /* 0x0000000000040947 */ /* 0x000fea0003800000 */
[----:B------:R-:W-:Y:S05]  /*8c50*/  BRA `(.L_x_1445) ;  /* 0xffffff7c00647947 */ /* 0x000fea000383ffff */
.L_x_1444:
[----:B------:R-:W-:Y:S05]  /*8c60*/  EXIT ;  /* 0x000000000000794d */ /* 0x000fea0003800000 */
.L_x_1446:
        /* <DEDUP_REMOVED lines=9> */
.L_x_2481:


//--------------------- .text._ZN5flash44flash_bwd_dq_dk_dv_loop_seqk_parallel_kernelI23Flash_bwd_kernel_traitsILi64ELi64ELi128ELi8ELi2ELi4ELi4ELb1ELb0EN7cutlass6half_tE19Flash_kernel_traitsILi64ELi64ELi128ELi8ES3_EELb1ELb0ELb1ELb1ELb0ELb0ELb0EEEvNS_16Flash_bwd_paramsE --------------------------
	.section	.text._ZN5flash44flash_bwd_dq_dk_dv_loop_seqk_parallel_kernelI23Flash_bwd_kernel_traitsILi64ELi64ELi128ELi8ELi2ELi4ELi4ELb1ELb0EN7cutlass6half_tE19Flash_kernel_traitsILi64ELi64ELi128ELi8ES3_EELb1ELb0ELb1ELb1ELb0ELb0ELb0EEEvNS_16Flash_bwd_paramsE,"ax",@progbits
	.align	128
        .global         _ZN5flash44flash_bwd_dq_dk_dv_loop_seqk_parallel_kernelI23Flash_bwd_kernel_traitsILi64ELi64ELi128ELi8ELi2ELi4ELi4ELb1ELb0EN7cutlass6half_tE19Flash_kernel_traitsILi64ELi64ELi128ELi8ES3_EELb1ELb0ELb1ELb1ELb0ELb0ELb0EEEvNS_16Flash_bwd_paramsE
        .type           _ZN5flash44flash_bwd_dq_dk_dv_loop_seqk_parallel_kernelI23Flash_bwd_kernel_traitsILi64ELi64ELi128ELi8ELi2ELi4ELi4ELb1ELb0EN7cutlass6half_tE19Flash_kernel_traitsILi64ELi64ELi128ELi8ES3_EELb1ELb0ELb1ELb1ELb0ELb0ELb0EEEvNS_16Flash_bwd_paramsE,@function
        .size           _ZN5flash44flash_bwd_dq_dk_dv_loop_seqk_parallel_kernelI23Flash_bwd_kernel_traitsILi64ELi64ELi128ELi8ELi2ELi4ELi4ELb1ELb0EN7cutlass6half_tE19Flash_kernel_traitsILi64ELi64ELi128ELi8ES3_EELb1ELb0ELb1ELb1ELb0ELb0ELb0EEEvNS_16Flash_bwd_paramsE,(.L_x_2482 - _ZN5flash44flash_bwd_dq_dk_dv_loop_seqk_parallel_kernelI23Flash_bwd_kernel_traitsILi64ELi64ELi128ELi8ELi2ELi4ELi4ELb1ELb0EN7cutlass6half_tE19Flash_kernel_traitsILi64ELi64ELi128ELi8ES3_EELb1ELb0ELb1ELb1ELb0ELb0ELb0EEEvNS_16Flash_bwd_paramsE)
        .other          _ZN5flash44flash_bwd_dq_dk_dv_loop_seqk_parallel_kernelI23Flash_bwd_kernel_traitsILi64ELi64ELi128ELi8ELi2ELi4ELi4ELb1ELb0EN7cutlass6half_tE19Flash_kernel_traitsILi64ELi64ELi128ELi8ES3_EELb1ELb0ELb1ELb1ELb0ELb0ELb0EEEvNS_16Flash_bwd_paramsE,@"STO_CUDA_ENTRY STV_DEFAULT"
_ZN5flash44flash_bwd_dq_dk_dv_loop_seqk_parallel_kernelI23Flash_bwd_kernel_traitsILi64ELi64ELi128ELi8ELi2ELi4ELi4ELb1ELb0EN7cutlass6half_tE19Flash_kernel_traitsILi64ELi64ELi128ELi8ES3_EELb1ELb0ELb1ELb1ELb0ELb0ELb0EEEvNS_16Flash_bwd_paramsE:
.text._ZN5flash44flash_bwd_dq_dk_dv_loop_seqk_parallel_kernelI23Flash_bwd_kernel_traitsILi64ELi64ELi128ELi8ELi2ELi4ELi4ELb1ELb0EN7cutlass6half_tE19Flash_kernel_traitsILi64ELi64ELi128ELi8ES3_EELb1ELb0ELb1ELb1ELb0ELb0ELb0EEEvNS_16Flash_bwd_paramsE:
        /* <DEDUP_REMOVED lines=21> */
[----:B-1----:R-:W-:Y:S01]  /*0150*/  SHF.R.S32.HI R0, RZ, 0x1f, R13 ;  /* 0x0000001fff007819 */ /* 0x002fe2000001140d */
[----:B------:R-:W-:-:S03]  /*0160*/  UIADD3 UR4, UR6, 0x6000, URZ ;  /* 0x0000600006047890 */ /* 0x000fc6000fffe03f */
        /* <DEDUP_REMOVED lines=10> */
[----:B------:R-:W-:Y:S01]  /*0210*/  SHF.R.S32.HI R11, RZ, 0x5, R179 ;  /* 0x00000005ff0b7819 */ /* 0x000fe200000114b3 */
        /* <DEDUP_REMOVED lines=17> */
[----:B------:R-:W-:Y:S01]  /*0330*/  LOP3.LUT P4, RZ, R9, 0x2, RZ, 0xc0, !PT ;  /* 0x0000000209ff7812 */ /* 0x000fe2000788c0ff */
        /* <DEDUP_REMOVED lines=33> */
[C---:B------:R-:W-:Y:S01]  /*0550*/  IMAD R187, R182.reuse, 0x200, R187 ;  /* 0x00000200b6bb7824 */ /* 0x040fe200078e02bb */
        /* <DEDUP_REMOVED lines=25> */
[--C-:B------:R-:W-:Y:S01]  /*06f0*/  IMAD R176, R179, 0x400, R0.reuse ;  /* 0x00000400b3b07824 */ /* 0x100fe200078e0200 */
[----:B------:R-:W-:Y:S01]  /*0700*/  LOP3.LUT R189, R5, R10, R189, 0x1e, !PT ;  /* 0x0000000a05bd7212 */ /* 0x000fe200078e1ebd */
[----:B------:R-:W-:Y:S01]  /*0710*/  IMAD R3, R3, 0x400, R0 ;  /* 0x0000040003037824 */ /* 0x000fe200078e0200 */
[----:B------:R-:W-:Y:S01]  /*0720*/  SHF.R.S32.HI R186, RZ, 0x2, R2 ;  /* 0x00000002ffba7819 */ /* 0x000fe20000011402 */
[----:B------:R-:W-:Y:S01]  /*0730*/  IMAD.IADD R176, R176, 0x1, R174 ;  /* 0x00000001b0b07824 */ /* 0x000fe200078e02ae */
[----:B------:R-:W-:Y:S01]  /*0740*/  SEL R2, R207, 0xffffffe0, !P4 ;  /* 0xffffffe0cf027807 */ /* 0x000fe20006000000 */
[----:B------:R-:W-:Y:S01]  /*0750*/  IMAD.IADD R189, R4, 0x1, R189 ;  /* 0x0000000104bd7824 */ /* 0x000fe200078e02bd */
[----:B------:R-:W-:Y:S01]  /*0760*/  LEA R169, R169, UR6, 0x1 ;  /* 0x00000006a9a97c11 */ /* 0x000fe2000f8e08ff */
[----:B------:R-:W-:Y:S01]  /*0770*/  IMAD.IADD R174, R174, 0x1, R3 ;  /* 0x00000001aeae7824 */ /* 0x000fe200078e0203 */
[----:B------:R-:W-:Y:S01]  /*0780*/  SEL R207, R207, 0xffffffe0, !P1 ;  /* 0xffffffe0cfcf7807 */ /* 0x000fe20004800000 */
[----:B------:R-:W-:Y:S01]  /*0790*/  IMAD.MOV.U32 R3, RZ, RZ, 0x40 ;  /* 0x00000040ff037424 */ /* 0x000fe200078e00ff */
[----:B------:R-:W-:Y:S01]  /*07a0*/  LEA R189, R189, UR8, 0x1 ;  /* 0x00000008bdbd7c11 */ /* 0x000fe2000f8e08ff */
[----:B------:R-:W-:Y:S01]  /*07b0*/  IMAD.IADD R168, R2, 0x1, R169 ;  /* 0x0000000102a87824 */ /* 0x000fe200078e02a9 */
[----:B------:R-:W-:Y:S01]  /*07c0*/  LEA R192, R192, UR6, 0x1 ;  /* 0x00000006c0c07c11 */ /* 0x000fe2000f8e08ff */
[----:B------:R-:W-:Y:S01]  /*07d0*/  IMAD R186, R179, 0x10, R186 ;  /* 0x00000010b3ba7824 */ /* 0x000fe200078e02ba */
[----:B------:R-:W-:Y:S01]  /*07e0*/  SEL R3, R3, 0xffffffc0, !P3 ;  /* 0xffffffc003037807 */ /* 0x000fe20005800000 */
[----:B------:R-:W-:Y:S01]  /*07f0*/  VIADD R193, R189, 0x40 ;  /* 0x00000040bdc17836 */ /* 0x000fe20000000000 */
[----:B------:R-:W-:Y:S01]  /*0800*/  SEL R233, R233, 0x10, !P0 ;  /* 0x00000010e9e97807 */ /* 0x000fe20004000000 */
[----:B------:R-:W-:Y:S01]  /*0810*/  IMAD.IADD R196, R192, 0x1, R207 ;  /* 0x00000001c0c47824 */ /* 0x000fe200078e02cf */
[----:B------:R-:W-:Y:S01]  /*0820*/  LOP3.LUT R175, R175, R0, RZ, 0xfc, !PT ;  /* 0x00000000afaf7212 */ /* 0x000fe200078efcff */
[----:B------:R-:W-:Y:S01]  /*0830*/  IMAD.IADD R3, R3, 0x1, R169 ;  /* 0x0000000103037824 */ /* 0x000fe200078e02a9 */
[----:B------:R-:W-:Y:S01]  /*0840*/  LEA R173, R173, UR6, 0x1 ;  /* 0x00000006adad7c11 */ /* 0x000fe2000f8e08ff */
[C---:B------:R-:W-:Y:S01]  /*0850*/  @P2 VIADD R193, R189.reuse, 0xffffffc0 ;  /* 0xffffffc0bdc12836 */ /* 0x040fe20000000000 */
[----:B------:R-:W-:Y:S01]  /*0860*/  LEA R174, R174, UR5, 0x1 ;  /* 0x00000005aeae7c11 */ /* 0x000fe2000f8e08ff */
[----:B------:R-:W-:-:S02]  /*0870*/  VIADD R194, R189, 0x420 ;  /* 0x00000420bdc27836 */ /* 0x000fc40000000000 */
[----:B------:R-:W-:Y:S02]  /*0880*/  IMAD.IADD R197, R192, 0x1, R233 ;  /* 0x00000001c0c57824 */ /* 0x000fe400078e02e9 */
[----:B------:R-:W-:Y:S02]  /*0890*/  IMAD.IADD R195, R207, 0x1, R189 ;  /* 0x00000001cfc37824 */ /* 0x000fe400078e02bd */
[----:B------:R-:W-:Y:S02]  /*08a0*/  IMAD.IADD R2, R2, 0x1, R3 ;  /* 0x0000000102027824 */ /* 0x000fe400078e0203 */
[----:B------:R-:W-:Y:S02]  /*08b0*/  @P1 VIADD R194, R189, 0x3e0 ;  /* 0x000003e0bdc21836 */ /* 0x000fe40000000000 */
[----:B------:R-:W-:Y:S02]  /*08c0*/  IMAD.IADD R233, R233, 0x1, R196 ;  /* 0x00000001e9e97824 */ /* 0x000fe400078e02c4 */
[----:B---34-:R-:W-:-:S07]  /*08d0*/  IMAD.IADD R207, R207, 0x1, R193 ;  /* 0x00000001cfcf7824 */ /* 0x018fce00078e02c1 */
.L_x_1517:
        /* <DEDUP_REMOVED lines=47> */
.L_x_1447:
[----:B------:R-:W-:Y:S01]  /*0bd0*/  IMAD.SHL.U32 R204, R188, 0x80, RZ ;  /* 0x00000080bccc7824 */ /* 0x000fe200078e00ff */
[----:B-----5:R-:W-:-:S04]  /*0be0*/  @!P2 IADD3 R229, R0, R4, -R230 ;  /* 0x0000000400e5a210 */ /* 0x020fc80007ffe8e6 */
[----:B------:R-:W-:-:S13]  /*0bf0*/  ISETP.GT.AND P0, PT, R229, R204, PT ;  /* 0x000000cce500720c */ /* 0x000fda0003f04270 */
[----:B------:R-:W-:Y:S05]  /*0c00*/  @!P0 BRA `(.L_x_1448) ;  /* 0x0000008c00588947 */ /* 0x000fea0003800000 */
[----:B------:R-:W3:Y:S01]  /*0c10*/  LDC R6, c[0x0][0x278] ;  /* 0x00009e00ff067b82 */ /* 0x000ee20000000800 */
[----:B------:R-:W-:Y:S01]  /*0c20*/  IABS R0, R190 ;  /* 0x000000be00007213 */ /* 0x000fe20000000000 */
[----:B------:R-:W4:Y:S01]  /*0c30*/  S2R R21, SR_CTAID.X ;  /* 0x0000000000157919 */ /* 0x000f220000002500 */
[----:B-1----:R-:W-:Y:S02]  /*0c40*/  IADD3 R11, R231, 0x3f, RZ ;  /* 0x0000003fe70b7810 */ /* 0x002fe40007ffe0ff */
[----:B------:R-:W-:Y:S02]  /*0c50*/  ISETP.NE.AND P0, PT, R232, -0x1, PT ;  /* 0xffffffffe800780c */ /* 0x000fe40003f05270 */
[----:B------:R-:W-:Y:S01]  /*0c60*/  SHF.R.S32.HI R13, RZ, 0x1f, R11 ;  /* 0x0000001fff0d7819 */ /* 0x000fe2000001140b */
[----:B------:R-:W1:Y:S01]  /*0c70*/  LDC R10, c[0x0][0x394] ;  /* 0x0000e500ff0a7b82 */ /* 0x000e620000000800 */
[----:B------:R-:W-:Y:S02]  /*0c80*/  ISETP.NE.AND P2, PT, R30, -0x1, PT ;  /* 0xffffffff1e00780c */ /* 0x000fe40003f45270 */
[----:B------:R-:W-:-:S02]  /*0c90*/  LEA.HI R13, R13, R11, RZ, 0x6 ;  /* 0x0000000b0d0d7211 */ /* 0x000fc400078f30ff */
[----:B------:R-:W-:Y:S02]  /*0ca0*/  IADD3 R11, R231, 0x80, R204 ;  /* 0x00000080e70b7810 */ /* 0x000fe40007ffe0cc */
[----:B------:R-:W-:Y:S01]  /*0cb0*/  SHF.R.S32.HI R13, RZ, 0x6, R13 ;  /* 0x00000006ff0d7819 */ /* 0x000fe2000001140d */
[----:B------:R-:W5:Y:S01]  /*0cc0*/  LDC.64 R4, c[0x0][0x228] ;  /* 0x00008a00ff047b82 */ /* 0x000f620000000a00 */
[----:B------:R-:W-:Y:S02]  /*0cd0*/  SHF.R.S32.HI R191, RZ, 0x1f, R190 ;  /* 0x0000001fffbf7819 */ /* 0x000fe400000114be */
[----:B------:R-:W-:Y:S02]  /*0ce0*/  @P0 IADD3 R34, R230, R232, RZ ;  /* 0x000000e8e6220210 */ /* 0x000fe40007ffe0ff */
[----:B---3--:R-:W-:-:S03]  /*0cf0*/  IABS R7, R6 ;  /* 0x0000000600077213 */ /* 0x008fc60000000000 */
[----:B------:R-:W3:Y:S01]  /*0d00*/  LDC R18, c[0x0][0x2d4] ;  /* 0x0000b500ff127b82 */ /* 0x000ee20000000800 */
[----:B--2---:R-:W2:Y:S01]  /*0d10*/  I2F.RP R8, R7 ;  /* 0x0000000700087306 */ /* 0x004ea20000209400 */
[----:B-1----:R-:W-:-:S06]  /*0d20*/  IADD3 R10, R11, R10, -R229 ;  /* 0x0000000a0b0a7210 */ /* 0x002fcc0007ffe8e5 */
[----:B------:R-:W1:Y:S01]  /*0d30*/  LDC R213, c[0x0][0x2dc] ;  /* 0x0000b700ffd57b82 */ /* 0x000e620000000800 */
[----:B------:R-:W-:Y:S01]  /*0d40*/  IADD3 R10, R10, 0x3f, RZ ;  /* 0x0000003f0a0a7810 */ /* 0x000fe20007ffe0ff */
[----:B-----5:R-:W-:-:S03]  /*0d50*/  IMAD R25, R16, R4, RZ ;  /* 0x0000000410197224 */ /* 0x020fc600078e02ff */
[----:B------:R-:W-:Y:S01]  /*0d60*/  SHF.R.S32.HI R228, RZ, 0x1f, R10 ;  /* 0x0000001fffe47819 */ /* 0x000fe2000001140a */
[C---:B------:R-:W-:Y:S01]  /*0d70*/  IMAD.WIDE.U32 R26, R183.reuse, R4, RZ ;  /* 0x00000004b71a7225 */ /* 0x040fe200078e00ff */
[----:B--2---:R-:W2:Y:S01]  /*0d80*/  MUFU.RCP R8, R8 ;  /* 0x0000000800087308 */ /* 0x004ea20000001000 */
[----:B------:R-:W5:Y:S01]  /*0d90*/  LDC.U8 R4, c[0x0][0x3d8] ;  /* 0x0000f600ff047b82 */ /* 0x000f620000000000 */
[----:B------:R-:W-:Y:S01]  /*0da0*/  LEA.HI R228, R228, R10, RZ, 0x6 ;  /* 0x0000000ae4e47211 */ /* 0x000fe200078f30ff */
[----:B------:R-:W-:Y:S01]  /*0db0*/  IMAD R25, R183, R5, R25 ;  /* 0x00000005b7197224 */ /* 0x000fe200078e0219 */
[----:B---3--:R-:W-:-:S03]  /*0dc0*/  SHF.R.S32.HI R5, RZ, 0x1f, R18 ;  /* 0x0000001fff057819 */ /* 0x008fc60000011412 */
[----:B------:R-:W-:Y:S01]  /*0dd0*/  IMAD.IADD R25, R27, 0x1, R25 ;  /* 0x000000011b197824 */ /* 0x000fe200078e0219 */
[----:B------:R-:W-:Y:S01]  /*0de0*/  SHF.R.S32.HI R228, RZ, 0x6, R228 ;  /* 0x00000006ffe47819 */ /* 0x000fe200000114e4 */
[----:B------:R-:W3:Y:S01]  /*0df0*/  @P0 LDC.64 R10, c[0x0][0x250] ;  /* 0x00009400ff0a0b82 */ /* 0x000ee20000000a00 */
[----:B------:R-:W-:Y:S02]  /*0e00*/  IMAD.WIDE.U32 R32, R183, R18, RZ ;  /* 0x00000012b7207225 */ /* 0x000fe400078e00ff */
[----:B------:R-:W-:Y:S02]  /*0e10*/  VIMNMX R228, R13, R228, PT ;  /* 0x000000e40de47248 */ /* 0x000fe40003fe0100 */
[----:B------:R-:W-:Y:S01]  /*0e20*/  IMAD R5, R5, R183, RZ ;  /* 0x000000b705057224 */ /* 0x000fe200078e02ff */
[----:B--2---:R-:W-:-:S03]  /*0e30*/  IADD3 R8, R8, 0xffffffe, RZ ;  /* 0x0ffffffe08087810 */ /* 0x004fc60007ffe0ff */
[----:B------:R-:W-:Y:S01]  /*0e40*/  IMAD R5, R16, R18, R5 ;  /* 0x0000001210057224 */ /* 0x000fe200078e0205 */
[----:B------:R-:W2:Y:S01]  /*0e50*/  LDC R22, c[0x0][0x2c4] ;  /* 0x0000b100ff167b82 */ /* 0x000ea20000000800 */
[----:B------:R-:W4:Y:S02]  /*0e60*/  F2I.FTZ.U32.TRUNC.NTZ R9, R8 ;  /* 0x0000000800097305 */ /* 0x000f24000021f000 */
[----:B------:R-:W-:Y:S01]  /*0e70*/  IMAD.IADD R5, R33, 0x1, R5 ;  /* 0x0000000121057824 */ /* 0x000fe200078e0205 */
[----:B-----5:R-:W-:-:S04]  /*0e80*/  ISETP.NE.AND P3, PT, R4, RZ, PT ;  /* 0x000000ff0400720c */ /* 0x020fc80003f65270 */
[----:B------:R-:W5:Y:S01]  /*0e90*/  LDC.U8 R23, c[0x0][0x480] ;  /* 0x00012000ff177b82 */ /* 0x000f620000000000 */
[C---:B---3--:R-:W-:Y:S02]  /*0ea0*/  @P0 IMAD R19, R34.reuse, R11, RZ ;  /* 0x0000000b22130224 */ /* 0x048fe400078e02ff */
[----:B------:R-:W-:Y:S01]  /*0eb0*/  @P0 IMAD.WIDE.U32 R34, R34, R10, RZ ;  /* 0x0000000a22220225 */ /* 0x000fe200078e00ff */
[----:B----4-:R-:W-:-:S05]  /*0ec0*/  IADD3 R17, RZ, -R9, RZ ;  /* 0x80000009ff117210 */ /* 0x010fca0007ffe0ff */
[----:B------:R-:W3:Y:S01]  /*0ed0*/  @P3 LDC R240, c[0x0][0x2e4] ;  /* 0x0000b900fff03b82 */ /* 0x000ee20000000800 */
[----:B------:R-:W-:Y:S02]  /*0ee0*/  IMAD.MOV.U32 R8, RZ, RZ, RZ ;  /* 0x000000ffff087224 */ /* 0x000fe400078e00ff */
[----:B------:R-:W-:Y:S02]  /*0ef0*/  IMAD R17, R17, R7, RZ ;  /* 0x0000000711117224 */ /* 0x000fe400078e02ff */
[----:B------:R-:W-:Y:S02]  /*0f00*/  @P0 IMAD.MOV.U32 R20, RZ, RZ, R34 ;  /* 0x000000ffff140224 */ /* 0x000fe400078e0022 */
[----:B------:R-:W-:Y:S02]  /*0f10*/  IMAD.HI.U32 R17, R9, R17, R8 ;  /* 0x0000001109117227 */ /* 0x000fe400078e0008 */
[----:B------:R-:W4:Y:S02]  /*0f20*/  LDC.64 R8, c[0x0][0x240] ;  /* 0x00009000ff087b82 */ /* 0x000f240000000a00 */
[----:B------:R-:W-:-:S02]  /*0f30*/  IMAD.SHL.U32 R34, R183, 0x80, RZ ;  /* 0x00000080b7227824 */ /* 0x000fc400078e00ff */
[----:B------:R-:W-:-:S03]  /*0f40*/  IMAD.HI.U32 R17, R17, R0, RZ ;  /* 0x0000000011117227 */ /* 0x000fc600078e00ff */
[----:B------:R-:W-:Y:S01]  /*0f50*/  SEL R34, R34, RZ, P5 ;  /* 0x000000ff22227207 */ /* 0x000fe20002800000 */
[----:B------:R-:W-:Y:S02]  /*0f60*/  IMAD.MOV R12, RZ, RZ, -R17 ;  /* 0x000000ffff0c7224 */ /* 0x000fe400078e0a11 */
[----:B------:R-:W-:Y:S02]  /*0f70*/  @P0 IMAD.IADD R19, R35, 0x1, R19 ;  /* 0x0000000123130824 */ /* 0x000fe400078e0213 */
[C---:B------:R-:W-:Y:S02]  /*0f80*/  IMAD R12, R7.reuse, R12, R0 ;  /* 0x0000000c070c7224 */ /* 0x040fe400078e0200 */
[----:B------:R-:W1:Y:S03]  /*0f90*/  LDC R0, c[0x0][0x270] ;  /* 0x00009c00ff007b82 */ /* 0x000e660000000800 */
[----:B------:R-:W-:Y:S01]  /*0fa0*/  ISETP.GT.U32.AND P4, PT, R7, R12, PT ;  /* 0x0000000c0700720c */ /* 0x000fe20003f84070 */
[----:B----4-:R-:W-:-:S03]  /*0fb0*/  IMAD.WIDE.U32 R14, R30, R8, RZ ;  /* 0x000000081e0e7225 */ /* 0x010fc600078e00ff */
[----:B------:R-:W-:-:S09]  /*0fc0*/  SEL R26, R26, R14, !P2 ;  /* 0x0000000e1a1a7207 */ /* 0x000fd20005000000 */
[----:B------:R-:W-:Y:S01]  /*0fd0*/  @!P4 VIADD R17, R17, 0x1 ;  /* 0x000000011111c836 */ /* 0x000fe20000000000 */
[-C--:B------:R-:W-:Y:S02]  /*0fe0*/  @!P4 IADD3 R12, R12, -R7.reuse, RZ ;  /* 0x800000070c0cc210 */ /* 0x080fe40007ffe0ff */
[----:B------:R-:W-:Y:S02]  /*0ff0*/  ISETP.NE.AND P4, PT, R6, RZ, PT ;  /* 0x000000ff0600720c */ /* 0x000fe40003f85270 */
[----:B------:R-:W-:Y:S01]  /*1000*/  ISETP.GE.U32.AND P6, PT, R12, R7, PT ;  /* 0x000000070c00720c */ /* 0x000fe20003fc6070 */
[----:B------:R-:W-:Y:S01]  /*1010*/  IMAD R12, R30, R9, RZ ;  /* 0x000000091e0c7224 */ /* 0x000fe200078e02ff */
[----:B------:R-:W-:Y:S01]  /*1020*/  LOP3.LUT R7, R190, R6, RZ, 0x3c, !PT ;  /* 0x00000006be077212 */ /* 0x000fe200078e3cff */
[----:B-1----:R-:W-:-:S03]  /*1030*/  IMAD.WIDE R40, R213, R0, RZ ;  /* 0x00000000d5287225 */ /* 0x002fc600078e02ff */
[----:B------:R-:W-:Y:S01]  /*1040*/  @P2 IADD3 R25, R15, R12, RZ ;  /* 0x0000000c0f192210 */ /* 0x000fe20007ffe0ff */
[-C--:B------:R-:W-:Y:S01]  /*1050*/  IMAD R24, R41, R32.reuse, RZ ;  /* 0x0000002029187224 */ /* 0x080fe200078e02ff */
[----:B------:R-:W1:Y:S01]  /*1060*/  @!P2 LDC.64 R12, c[0x0][0x418] ;  /* 0x00010600ff0cab82 */ /* 0x000e620000000a00 */
[----:B------:R-:W-:Y:S01]  /*1070*/  ISETP.GE.AND P1, PT, R7, RZ, PT ;  /* 0x000000ff0700720c */ /* 0x000fe20003f26270 */
[----:B------:R-:W-:-:S04]  /*1080*/  IMAD.WIDE.U32 R32, R40, R32, RZ ;  /* 0x0000002028207225 */ /* 0x000fc800078e00ff */
[C---:B------:R-:W-:Y:S02]  /*1090*/  IMAD R24, R40.reuse, R5, R24 ;  /* 0x0000000528187224 */ /* 0x040fe400078e0218 */
[----:B------:R-:W4:Y:S01]  /*10a0*/  @P2 LDC.64 R14, c[0x0][0x420] ;  /* 0x00010800ff0e2b82 */ /* 0x000f220000000a00 */
[-C--:B------:R-:W-:Y:S02]  /*10b0*/  IMAD R4, R41, R30.reuse, RZ ;  /* 0x0000001e29047224 */ /* 0x080fe400078e02ff */
[----:B------:R-:W-:Y:S01]  /*10c0*/  IMAD.WIDE.U32 R28, R40, R30, RZ ;  /* 0x0000001e281c7225 */ /* 0x000fe200078e00ff */
[----:B------:R-:W-:-:S03]  /*10d0*/  IADD3 R24, R33, R24, RZ ;  /* 0x0000001821187210 */ /* 0x000fc60007ffe0ff */
[----:B------:R-:W-:Y:S01]  /*10e0*/  @P6 VIADD R17, R17, 0x1 ;  /* 0x0000000111116836 */ /* 0x000fe20000000000 */
[----:B------:R-:W-:Y:S01]  /*10f0*/  @P2 IADD3 R24, R29, R4, RZ ;  /* 0x000000041d182210 */ /* 0x000fe20007ffe0ff */
[----:B------:R-:W-:Y:S01]  /*1100*/  IMAD R33, R190, R213, RZ ;  /* 0x000000d5be217224 */ /* 0x000fe200078e02ff */
[----:B------:R-:W3:Y:S01]  /*1110*/  LDC.64 R4, c[0x0][0x488] ;  /* 0x00012200ff047b82 */ /* 0x000ee20000000a00 */
[----:B------:R-:W-:Y:S02]  /*1120*/  SEL R32, R32, R28, !P2 ;  /* 0x0000001c20207207 */ /* 0x000fe40005000000 */
[----:B------:R-:W-:Y:S02]  /*1130*/  @!P1 IADD3 R17, -R17, RZ, RZ ;  /* 0x000000ff11119210 */ /* 0x000fe40007ffe1ff */
[----:B------:R-:W-:Y:S01]  /*1140*/  @!P4 LOP3.LUT R17, RZ, R6, RZ, 0x33, !PT ;  /* 0x00000006ff11c212 */ /* 0x000fe200078e33ff */
[-C--:B-1----:R-:W-:Y:S01]  /*1150*/  @!P2 IMAD R31, R16, R12.reuse, RZ ;  /* 0x0000000c101fa224 */ /* 0x082fe200078e02ff */
[C---:B------:R-:W-:Y:S01]  /*1160*/  SHF.L.U64.HI R29, R183.reuse, 0x7, R16 ;  /* 0x00000007b71d7819 */ /* 0x040fe20000010210 */
[----:B------:R-:W1:Y:S01]  /*1170*/  @P0 LDC.64 R6, c[0x0][0x248] ;  /* 0x00009200ff060b82 */ /* 0x000e620000000a00 */
[----:B------:R-:W-:Y:S01]  /*1180*/  LEA R28, R228, 0xffffffc0, 0x6 ;  /* 0xffffffc0e41c7811 */ /* 0x000fe200078e30ff */
[----:B------:R-:W-:Y:S01]  /*1190*/  @!P2 IMAD.WIDE.U32 R42, R183, R12, RZ ;  /* 0x0000000cb72aa225 */ /* 0x000fe200078e00ff */
[----:B------:R-:W-:-:S02]  /*11a0*/  SEL R29, R29, RZ, P5 ;  /* 0x000000ff1d1d7207 */ /* 0x000fc40002800000 */
[----:B------:R-:W-:Y:S01]  /*11b0*/  IADD3 R34, P1, R28, R34, RZ ;  /* 0x000000221c227210 */ /* 0x000fe20007f3e0ff */
[----:B----4-:R-:W-:Y:S01]  /*11c0*/  @P2 IMAD.WIDE.U32 R38, R30, R14, RZ ;  /* 0x0000000e1e262225 */ /* 0x010fe200078e00ff */
[----:B------:R-:W-:-:S03]  /*11d0*/  SHF.R.S32.HI R27, RZ, 0x1f, R28 ;  /* 0x0000001fff1b7819 */ /* 0x000fc6000001141c */
[----:B------:R-:W-:Y:S01]  /*11e0*/  @!P2 IMAD R14, R183, R13, R31 ;  /* 0x0000000db70ea224 */ /* 0x000fe200078e021f */
[----:B------:R-:W-:Y:S01]  /*11f0*/  IADD3.X R13, R27, R29, RZ, P1, !PT ;  /* 0x0000001d1b0d7210 */ /* 0x000fe20000ffe4ff */
[----:B--2---:R-:W-:Y:S01]  /*1200*/  @P3 IMAD R31, R183, R22, RZ ;  /* 0x00000016b71f3224 */ /* 0x004fe200078e02ff */
[----:B-----5:R-:W-:Y:S01]  /*1210*/  ISETP.NE.AND P1, PT, R23, RZ, PT ;  /* 0x000000ff1700720c */ /* 0x020fe20003f25270 */
[----:B------:R-:W-:Y:S02]  /*1220*/  IMAD R36, R41, R34, RZ ;  /* 0x0000002229247224 */ /* 0x000fe400078e02ff */
[----:B------:R-:W-:Y:S01]  /*1230*/  @P2 IMAD R15, R30, R15, R39 ;  /* 0x0000000f1e0f2224 */ /* 0x000fe200078e0227 */
[----:B------:R-:W-:Y:S01]  /*1240*/  @P3 SEL R12, R31, R30, !P2 ;  /* 0x0000001e1f0c3207 */ /* 0x000fe20005000000 */
[----:B------:R-:W-:Y:S01]  /*1250*/  IMAD R36, R40, R13, R36 ;  /* 0x0000000d28247224 */ /* 0x000fe200078e0224 */
[----:B------:R-:W-:Y:S01]  /*1260*/  @!P2 IADD3 R15, R43, R14, RZ ;  /* 0x0000000e2b0fa210 */ /* 0x000fe20007ffe0ff */
[----:B------:R-:W-:Y:S01]  /*1270*/  @P2 IMAD.MOV.U32 R13, RZ, RZ, R38 ;  /* 0x000000ffff0d2224 */ /* 0x000fe200078e0026 */
[----:B------:R-:W-:Y:S01]  /*1280*/  SHF.R.S32.HI R31, RZ, 0x1f, R33 ;  /* 0x0000001fff1f7819 */ /* 0x000fe20000011421 */
[----:B---3--:R-:W-:-:S02]  /*1290*/  @P3 IMAD R240, R190, R240, R12 ;  /* 0x000000f0bef03224 */ /* 0x008fc400078e020c */
[----:B------:R-:W-:Y:S01]  /*12a0*/  IMAD.WIDE.U32 R38, R21, R4, RZ ;  /* 0x0000000415267225 */ /* 0x000fe200078e00ff */
[----:B------:R-:W-:-:S03]  /*12b0*/  @P0 IADD3 R4, R230, R232, RZ ;  /* 0x000000e8e6040210 */ /* 0x000fc60007ffe0ff */
[----:B------:R-:W-:Y:S01]  /*12c0*/  @!P3 IMAD R12, R183, R0, R190 ;  /* 0x00000000b70cb224 */ /* 0x000fe200078e02be */
[----:B------:R-:W-:Y:S01]  /*12d0*/  SEL R14, R38, RZ, P1 ;  /* 0x000000ff260e7207 */ /* 0x000fe20000800000 */
[----:B------:R-:W-:Y:S02]  /*12e0*/  IMAD R5, R21, R5, R39 ;  /* 0x0000000515057224 */ /* 0x000fe400078e0227 */
[----:B------:R-:W-:Y:S01]  /*12f0*/  @!P3 IMAD R240, R12, R22, RZ ;  /* 0x000000160cf0b224 */ /* 0x000fe200078e02ff */
[----:B------:R-:W-:Y:S01]  /*1300*/  SHF.R.S32.HI R12, RZ, 0x1f, R204 ;  /* 0x0000001fff0c7819 */ /* 0x000fe200000114cc */
[C---:B-1----:R-:W-:Y:S01]  /*1310*/  @P0 IMAD R21, R4.reuse, R7, RZ ;  /* 0x0000000704150224 */ /* 0x042fe200078e02ff */
[----:B------:R-:W-:Y:S01]  /*1320*/  SEL R29, R5, RZ, P1 ;  /* 0x000000ff051d7207 */ /* 0x000fe20000800000 */
[----:B------:R-:W-:-:S04]  /*1330*/  @P0 IMAD.WIDE.U32 R22, R4, R6, RZ ;  /* 0x0000000604160225 */ /* 0x000fc800078e00ff */
[----:B------:R-:W-:-:S04]  /*1340*/  IMAD.WIDE.U32 R34, R40, R34, RZ ;  /* 0x0000002228227225 */ /* 0x000fc800078e00ff */
[----:B------:R-:W-:Y:S02]  /*1350*/  @!P2 IMAD.MOV.U32 R13, RZ, RZ, R42 ;  /* 0x000000ffff0da224 */ /* 0x000fe400078e002a */
        /* <DEDUP_REMOVED lines=14> */
.L_x_1449:
        /* <DEDUP_REMOVED lines=13> */
.L_x_1450:
        /* <DEDUP_REMOVED lines=10> */
.L_x_1451:
[----:B------:R-:W-:-:S04]  /*15b0*/  IMAD R30, R183, R0, R190 ;  /* 0x00000000b71e7224 */ /* 0x000fc800078e02be */
[----:B------:R-:W-:-:S07]  /*15c0*/  IMAD R30, R30, R18, RZ ;  /* 0x000000121e1e7224 */ /* 0x000fce00078e02ff */
.L_x_1452:
[----:B------:R-:W1:Y:S01]  /*15d0*/  S2R R18, SR_TID.X ;  /* 0x0000000000127919 */ /* 0x000e620000002100 */
[----:B------:R-:W2:Y:S01]  /*15e0*/  LDC.64 R4, c[0x0][0x420] ;  /* 0x00010800ff047b82 */ /* 0x000ea20000000a00 */
[----:B------:R-:W-:Y:S01]  /*15f0*/  IMAD R213, R213, R0, RZ ;  /* 0x00000000d5d57224 */ /* 0x000fe200078e02ff */
[----:B------:R-:W-:Y:S01]  /*1600*/  IADD3 R40, P4, R184, R13, RZ ;  /* 0x0000000db8287210 */ /* 0x000fe20007f9e0ff */
[----:B------:R-:W-:Y:S01]  /*1610*/  ULDC UR5, c[0x0][0x398] ;  /* 0x0000e60000057ab9 */ /* 0x000fe20000000800 */
[----:B------:R-:W-:Y:S01]  /*1620*/  SHF.R.S32.HI R185, RZ, 0x1f, R184 ;  /* 0x0000001fffb97819 */ /* 0x000fe200000114b8 */
[----:B------:R-:W-:Y:S01]  /*1630*/  IMAD.SHL.U32 R208, R213, 0x40, RZ ;  /* 0x00000040d5d07824 */ /* 0x000fe200078e00ff */
[----:B------:R-:W-:Y:S01]  /*1640*/  IADD3 R35, -R229, R231, R204 ;  /* 0x000000e7e5237210 */ /* 0x000fe20007ffe1cc */
[----:B------:R-:W-:Y:S01]  /*1650*/  IMAD.IADD R240, R28, 0x1, R240 ;  /* 0x000000011cf07824 */ /* 0x000fe200078e02f0 */
[----:B------:R-:W-:Y:S01]  /*1660*/  ULDC.64 UR8, c[0x0][0x428] ;  /* 0x00010a0000087ab9 */ /* 0x000fe20000000a00 */
[----:B------:R-:W-:Y:S01]  /*1670*/  IMAD.X R41, R185, 0x1, R15, P4 ;  /* 0x00000001b9297824 */ /* 0x000fe200020e060f */
[----:B------:R-:W-:Y:S01]  /*1680*/  IADD3 R34, P3, P2, R34, R208, R33 ;  /* 0x000000d022227210 */ /* 0x000fe20007a7e021 */
[----:B------:R-:W-:Y:S01]  /*1690*/  VIADD R33, R35, -UR5 ;  /* 0x8000000523217c36 */ /* 0x000fe20008000000 */
[----:B------:R-:W-:Y:S01]  /*16a0*/  SHF.R.S32.HI R37, RZ, 0x1f, R208 ;  /* 0x0000001fff257819 */ /* 0x000fe200000114d0 */
[----:B------:R-:W3:Y:S01]  /*16b0*/  LDC.64 R38, c[0x0][0x478] ;  /* 0x00011e00ff267b82 */ /* 0x000ee20000000a00 */
[----:B------:R-:W-:Y:S01]  /*16c0*/  ULDC.64 UR12, c[0x0][0x210] ;  /* 0x00008400000c7ab9 */ /* 0x000fe20000000a00 */
[----:B------:R-:W-:Y:S01]  /*16d0*/  ULDC.64 UR10, c[0x0][0x3e0] ;  /* 0x0000f800000a7ab9 */ /* 0x000fe20000000a00 */
[----:B------:R-:W-:Y:S01]  /*16e0*/  IADD3.X R31, R36, R37, R31, P3, P2 ;  /* 0x00000025241f7210 */ /* 0x000fe20001fe441f */
[----:B------:R-:W-:Y:S01]  /*16f0*/  BSSY B1, `(.L_x_1448) ;  /* 0x0000827000017945 */ /* 0x000fe20003800000 */
[----:B------:R-:W-:Y:S01]  /*1700*/  IADD3 R32, P3, P2, R14, R34, R32 ;  /* 0x000000220e207210 */ /* 0x000fe20007a7e020 */
[----:B------:R-:W-:Y:S01]  /*1710*/  IMAD.IADD R34, R28, 0x1, R30 ;  /* 0x000000011c227824 */ /* 0x000fe200078e021e */
[----:B------:R-:W-:Y:S01]  /*1720*/  SHF.R.S32.HI R35, RZ, 0x1f, R33 ;  /* 0x0000001fff237819 */ /* 0x000fe20000011421 */
[----:B------:R-:W-:Y:S01]  /*1730*/  IMAD R30, R191, UR8, RZ ;  /* 0x00000008bf1e7c24 */ /* 0x000fe2000f8e02ff */
[----:B------:R-:W-:-:S02]  /*1740*/  IADD3.X R24, R29, R31, R24, P3, P2 ;  /* 0x0000001f1d187210 */ /* 0x000fc40001fe4418 */
[----:B------:R-:W-:Y:S01]  /*1750*/  LEA.HI R33, R35, R33, RZ, 0x6 ;  /* 0x0000002123217211 */ /* 0x000fe200078f30ff */
[-C--:B--2---:R-:W-:Y:S02]  /*1760*/  IMAD R37, R27, R4.reuse, RZ ;  /* 0x000000041b257224 */ /* 0x084fe400078e02ff */
[C---:B------:R-:W-:Y:S01]  /*1770*/  IMAD.WIDE.U32 R40, R28.reuse, R4, R40 ;  /* 0x000000041c287225 */ /* 0x040fe200078e0028 */
[----:B------:R-:W-:Y:S02]  /*1780*/  SHF.R.S32.HI R33, RZ, 0x6, R33 ;  /* 0x00000006ff217819 */ /* 0x000fe40000011421 */
[----:B-1----:R-:W-:Y:S01]  /*1790*/  SHF.R.S32.HI R15, RZ, 0x1f, R18 ;  /* 0x0000001fff0f7819 */ /* 0x002fe20000011412 */
[----:B------:R-:W-:Y:S01]  /*17a0*/  IMAD R37, R28, R5, R37 ;  /* 0x000000051c257224 */ /* 0x000fe200078e0225 */
[----:B------:R-:W-:Y:S01]  /*17b0*/  VIMNMX R206, RZ, R33, !PT ;  /* 0x00000021ffce7248 */ /* 0x000fe20007fe0100 */
[----:B------:R-:W-:Y:S01]  /*17c0*/  IMAD R30, R190, UR9, R30 ;  /* 0x00000009be1e7c24 */ /* 0x000fe2000f8e021e */
[----:B------:R-:W-:-:S02]  /*17d0*/  LEA.HI R14, R15, R18, RZ, 0x3 ;  /* 0x000000120f0e7211 */ /* 0x000fc400078f18ff */
[----:B------:R-:W-:Y:S02]  /*17e0*/  LEA.HI R36, R15, R18, RZ, 0x5 ;  /* 0x000000120f247211 */ /* 0x000fe400078f28ff */
[----:B------:R-:W-:Y:S02]  /*17f0*/  SHF.R.S32.HI R14, RZ, 0x3, R14 ;  /* 0x00000003ff0e7819 */ /* 0x000fe4000001140e */
[----:B------:R-:W-:Y:S02]  /*1800*/  LOP3.LUT R212, R36, 0xffffffe0, RZ, 0xc0, !PT ;  /* 0xffffffe024d47812 */ /* 0x000fe400078ec0ff */
[----:B------:R-:W-:Y:S02]  /*1810*/  IADD3 R35, P4, R14, R28, RZ ;  /* 0x0000001c0e237210 */ /* 0x000fe40007f9e0ff */
[----:B------:R-:W-:Y:S01]  /*1820*/  SHF.R.S32.HI R13, RZ, 0x1f, R14 ;  /* 0x0000001fff0d7819 */ /* 0x000fe2000001140e */
[----:B------:R-:W-:Y:S01]  /*1830*/  IMAD.IADD R212, R18, 0x1, -R212 ;  /* 0x0000000112d47824 */ /* 0x000fe200078e0ad4 */
[----:B------:R-:W-:Y:S01]  /*1840*/  SHF.R.S32.HI R28, RZ, 0x5, R36 ;  /* 0x00000005ff1c7819 */ /* 0x000fe20000011424 */
[----:B------:R-:W-:Y:S01]  /*1850*/  IMAD.MOV.U32 R36, RZ, RZ, R40 ;  /* 0x000000ffff247224 */ /* 0x000fe200078e0028 */
[----:B------:R-:W-:Y:S01]  /*1860*/  IADD3 R37, R41, R37, RZ ;  /* 0x0000002529257210 */ /* 0x000fe20007ffe0ff */
[----:B------:R-:W-:-:S02]  /*1870*/  IMAD.X R27, R13, 0x1, R27, P4 ;  /* 0x000000010d1b7824 */ /* 0x000fc400020e061b */
[----:B------:R-:W-:-:S04]  /*1880*/  IMAD.WIDE.U32 R40, R35, R8, R184 ;  /* 0x0000000823287225 */ /* 0x000fc800078e00b8 */
[----:B------:R-:W-:Y:S01]  /*1890*/  IMAD R27, R27, R8, RZ ;  /* 0x000000081b1b7224 */ /* 0x000fe200078e02ff */
[----:B------:R-:W-:Y:S01]  /*18a0*/  IADD3 R40, P3, R26, R40, RZ ;  /* 0x000000281a287210 */ /* 0x000fe20007f7e0ff */
[----:B------:R-:W-:Y:S02]  /*18b0*/  IMAD R28, R28, R213, R212 ;  /* 0x000000d51c1c7224 */ /* 0x000fe400078e02d4 */
[----:B------:R-:W-:Y:S02]  /*18c0*/  IMAD R27, R35, R9, R27 ;  /* 0x00000009231b7224 */ /* 0x000fe400078e021b */
[----:B------:R-:W-:Y:S01]  /*18d0*/  IMAD.WIDE.U32 R36, R190, UR8, R36 ;  /* 0x00000008be247c25 */ /* 0x000fe2000f8e0024 */
[----:B------:R-:W-:Y:S01]  /*18e0*/  ULDC.64 UR8, c[0x0][0x258] ;  /* 0x0000960000087ab9 */ /* 0x000fe20000000a00 */
[C---:B------:R-:W-:Y:S02]  /*18f0*/  IADD3 R32, P2, R28.reuse, R32, RZ ;  /* 0x000000201c207210 */ /* 0x040fe40007f5e0ff */
[----:B------:R-:W-:Y:S01]  /*1900*/  IADD3.X R41, R25, R41, R27, P3, !PT ;  /* 0x0000002919297210 */ /* 0x000fe20001ffe41b */
[----:B------:R-:W-:Y:S01]  /*1910*/  IMAD R25, R191, UR8, RZ ;  /* 0x00000008bf197c24 */ /* 0x000fe2000f8e02ff */
[----:B------:R-:W1:Y:S01]  /*1920*/  LDC.64 R26, c[0x0][0x2b0] ;  /* 0x0000ac00ff1a7b82 */ /* 0x000e620000000a00 */
[----:B------:R-:W-:Y:S01]  /*1930*/  LEA.HI.X.SX32 R24, R28, R24, 0x1, P2 ;  /* 0x000000181c187211 */ /* 0x000fe200010f0eff */
[----:B------:R-:W-:Y:S01]  /*1940*/  IMAD R28, R13, R4, RZ ;  /* 0x000000040d1c7224 */ /* 0x000fe200078e02ff */
[----:B------:R-:W-:Y:S01]  /*1950*/  IADD3 R31, R37, R30, RZ ;  /* 0x0000001e251f7210 */ /* 0x000fe20007ffe0ff */
[----:B------:R-:W-:-:S02]  /*1960*/  IMAD R25, R190, UR9, R25 ;  /* 0x00000009be197c24 */ /* 0x000fc4000f8e0219 */
[----:B------:R-:W-:Y:S01]  /*1970*/  IMAD.WIDE.U32 R40, R190, UR8, R40 ;  /* 0x00000008be287c25 */ /* 0x000fe2000f8e0028 */
[----:B------:R-:W-:Y:S02]  /*1980*/  ULDC.64 UR8, c[0x0][0x400] ;  /* 0x0001000000087ab9 */ /* 0x000fe40000000a00 */
[----:B------:R-:W-:Y:S01]  /*1990*/  LEA R242, P2, R32, UR8, 0x2 ;  /* 0x0000000820f27c11 */ /* 0x000fe2000f8410ff */
[----:B------:R-:W-:Y:S01]  /*19a0*/  IMAD.MOV.U32 R30, RZ, RZ, R36 ;  /* 0x000000ffff1e7224 */ /* 0x000fe200078e0024 */
[----:B------:R-:W-:Y:S01]  /*19b0*/  LEA R238, P4, R40, UR12, 0x1 ;  /* 0x0000000c28ee7c11 */ /* 0x000fe2000f8808ff */
[----:B------:R-:W-:Y:S01]  /*19c0*/  IMAD R28, R14, R5, R28 ;  /* 0x000000050e1c7224 */ /* 0x000fe200078e021c */
[----:B------:R-:W-:Y:S01]  /*19d0*/  LEA.HI.X R243, R32, UR9, R24, 0x2, P2 ;  /* 0x0000000920f37c11 */ /* 0x000fe200090f1418 */
[----:B------:R-:W-:Y:S01]  /*19e0*/  IMAD.WIDE.U32 R30, R14, R4, R30 ;  /* 0x000000040e1e7225 */ /* 0x000fe200078e001e */
[----:B------:R-:W-:-:S03]  /*19f0*/  ISETP.GT.AND P2, PT, R228, R206, PT ;  /* 0x000000cee400720c */ /* 0x000fc60003f44270 */
[----:B------:R-:W-:Y:S01]  /*1a00*/  IMAD.IADD R28, R31, 0x1, R28 ;  /* 0x000000011f1c7824 */ /* 0x000fe200078e021c */
[----:B------:R-:W-:Y:S01]  /*1a10*/  LEA R236, P3, R30, UR10, 0x1 ;  /* 0x0000000a1eec7c11 */ /* 0x000fe2000f8608ff */
[----:B------:R-:W-:Y:S02]  /*1a20*/  IMAD.IADD R25, R41, 0x1, R25 ;  /* 0x0000000129197824 */ /* 0x000fe400078e0219 */
[----:B---3--:R-:W-:Y:S01]  /*1a30*/  IMAD.WIDE R34, R34, 0x4, R38 ;  /* 0x0000000422227825 */ /* 0x008fe200078e0226 */
[----:B------:R-:W-:Y:S02]  /*1a40*/  LEA.HI.X R237, R30, UR11, R28, 0x1, P3 ;  /* 0x0000000b1eed7c11 */ /* 0x000fe400098f0c1c */
[----:B------:R-:W-:Y:S01]  /*1a50*/  LEA.HI.X R239, R40, UR13, R25, 0x1, P4 ;  /* 0x0000000d28ef7c11 */ /* 0x000fe2000a0f0c19 */
[----:B------:R-:W-:Y:S01]  /*1a60*/  IMAD.MOV.U32 R209, RZ, RZ, R35 ;  /* 0x000000ffffd17224 */ /* 0x000fe200078e0023 */
[----:B------:R-:W-:Y:S01]  /*1a70*/  MOV R210, R34 ;  /* 0x0000002200d27202 */ /* 0x000fe20000000f00 */
[----:B-1----:R-:W-:-:S04]  /*1a80*/  IMAD.WIDE R240, R240, 0x4, R26 ;  /* 0x00000004f0f07825 */ /* 0x002fc800078e021a */
[----:B------:R-:W-:Y:S01]  /*1a90*/  VIADD R228, R228, 0xffffffff ;  /* 0xffffffffe4e47836 */ /* 0x000fe20000000000 */
[----:B------:R-:W-:Y:S06]  /*1aa0*/  @P2 BRA `(.L_x_1453) ;  /* 0x0000000800d02947 */ /* 0x000fec0003800000 */
        /* <DEDUP_REMOVED lines=25> */
.L_x_1454:
        /* <DEDUP_REMOVED lines=13> */
.L_x_1455:
[-C--:B------:R-:W-:Y:S01]  /*1d10*/  IMAD R8, R12, R6.reuse, RZ ;  /* 0x000000060c087224 */ /* 0x080fe200078e02ff */
[----:B------:R-:W-:Y:S01]  /*1d20*/  ULDC UR5, c[0x0][0x2d0] ;  /* 0x0000b40000057ab9 */ /* 0x000fe20000000800 */
[----:B------:R-:W-:Y:S01]  /*1d30*/  IMAD.WIDE.U32 R16, R204, R6, R184 ;  /* 0x00000006cc107225 */ /* 0x000fe200078e00b8 */
[----:B------:R-:W-:Y:S01]  /*1d40*/  ISETP.GE.AND P3, PT, R184, UR5, PT ;  /* 0x00000005b8007c0c */ /* 0x000fe2000bf66270 */
[----:B------:R-:W-:Y:S01]  /*1d50*/  ULDC.64 UR8, c[0x0][0x468] ;  /* 0x00011a0000087ab9 */ /* 0x000fe20000000a00 */
[----:B------:R-:W-:Y:S01]  /*1d60*/  IADD3 R9, R14, 0x60, RZ ;  /* 0x000000600e097810 */ /* 0x000fe20007ffe0ff */
[----:B------:R-:W-:Y:S01]  /*1d70*/  IMAD R8, R204, R7, R8 ;  /* 0x00000007cc087224 */ /* 0x000fe200078e0208 */
[----:B------:R-:W-:Y:S01]  /*1d80*/  IADD3 R16, P0, R11, R16, RZ ;  /* 0x000000100b107210 */ /* 0x000fe20007f1e0ff */
[----:B------:R-:W-:Y:S01]  /*1d90*/  IMAD R229, R188, -0x80, R229 ;  /* 0xffffff80bce57824 */ /* 0x000fe200078e02e5 */
[----:B------:R-:W-:Y:S02]  /*1da0*/  BSSY B0, `(.L_x_1456) ;  /* 0x0000017000007945 */ /* 0x000fe40003800000 */
[----:B------:R-:W-:Y:S01]  /*1db0*/  IADD3.X R17, R10, R17, R8, P0, !PT ;  /* 0x000000110a117210 */ /* 0x000fe200007fe408 */
[C---:B------:R-:W-:Y:S01]  /*1dc0*/  VIADD R8, R14.reuse, 0x20 ;  /* 0x000000200e087836 */ /* 0x040fe20000000000 */
[----:B------:R-:W-:Y:S01]  /*1dd0*/  ISETP.GE.OR P0, PT, R9, R229, P3 ;  /* 0x000000e50900720c */ /* 0x000fe20001f06670 */
[----:B------:R-:W-:-:S02]  /*1de0*/  VIADD R10, R14, 0x40 ;  /* 0x000000400e0a7836 */ /* 0x000fc40000000000 */
[----:B------:R-:W-:Y:S01]  /*1df0*/  IMAD.WIDE.U32 R16, R190, UR8, R16 ;  /* 0x00000008be107c25 */ /* 0x000fe2000f8e0010 */
[-C--:B------:R-:W-:Y:S02]  /*1e00*/  ISETP.GE.OR P2, PT, R8, R229.reuse, P3 ;  /* 0x000000e50800720c */ /* 0x080fe40001f46670 */
[-C--:B------:R-:W-:Y:S01]  /*1e10*/  ISETP.GE.OR P1, PT, R10, R229.reuse, P3 ;  /* 0x000000e50a00720c */ /* 0x080fe20001f26670 */
[----:B------:R-:W-:Y:S01]  /*1e20*/  IMAD R8, R191, UR8, RZ ;  /* 0x00000008bf087c24 */ /* 0x000fe2000f8e02ff */
        /* <DEDUP_REMOVED lines=14> */
.L_x_1457:
[----:B------:R-:W-:Y:S05]  /*1f10*/  BSYNC B0 ;  /* 0x0000000000007941 */ /* 0x000fea0003800000 */
.L_x_1456:
        /* <DEDUP_REMOVED lines=13> */
[----:B------:R2:W-:Y:S02]  /*1ff0*/  STG.E.128 desc[UR16][R10.64], RZ ;  /* 0x000000ff0a007986 */ /* 0x0005e4000c101d10 */
.L_x_1459:
[----:B------:R-:W-:Y:S05]  /*2000*/  BSYNC B0 ;  /* 0x0000000000007941 */ /* 0x000fea0003800000 */
.L_x_1458:
[----:B------:R-:W-:Y:S04]  /*2010*/  BSSY B0, `(.L_x_1460) ;  /* 0x000000e000007945 */ /* 0x000fe80003800000 */
[----:B------:R-:W-:Y:S05]  /*2020*/  @P1 BRA `(.L_x_1461) ;  /* 0x0000000000301947 */ /* 0x000fea0003800000 */
[----:B--2---:R-:W-:Y:S01]  /*2030*/  IADD3 R10, P4, R14, 0x40, RZ ;  /* 0x000000400e0a7810 */ /* 0x004fe20007f9e0ff */
        /* <DEDUP_REMOVED lines=11> */
.L_x_1461:
[----:B------:R-:W-:Y:S05]  /*20f0*/  BSYNC B0 ;  /* 0x0000000000007941 */ /* 0x000fea0003800000 */
.L_x_1460:
[----:B------:R-:W-:Y:S04]  /*2100*/  BSSY B0, `(.L_x_1462) ;  /* 0x000000d000007945 */ /* 0x000fe80003800000 */
[----:B------:R-:W-:Y:S05]  /*2110*/  @P0 BRA `(.L_x_1463) ;  /* 0x00000000002c0947 */ /* 0x000fea0003800000 */
[----:B--23--:R-:W-:Y:S01]  /*2120*/  IADD3 R10, P4, R14, 0x60, RZ ;  /* 0x000000600e0a7810 */ /* 0x00cfe20007f9e0ff */
        /* <DEDUP_REMOVED lines=10> */
.L_x_1463:
[----:B------:R-:W-:Y:S05]  /*21d0*/  BSYNC B0 ;  /* 0x0000000000007941 */ /* 0x000fea0003800000 */
.L_x_1462:
        /* <DEDUP_REMOVED lines=15> */
[----:B--23--:R-:W-:-:S04]  /*22d0*/  IMAD.WIDE.U32 R10, R14, R4, R6 ;  /* 0x000000040e0a7225 */ /* 0x00cfc800078e0006 */
[----:B------:R-:W-:Y:S01]  /*22e0*/  IMAD R0, R14, R5, R0 ;  /* 0x000000050e007224 */ /* 0x000fe200078e0200 */
[----:B------:R-:W-:-:S04]  /*22f0*/  LEA R16, P3, R10, UR8, 0x1 ;  /* 0x000000080a107c11 */ /* 0x000fc8000f8608ff */
[----:B------:R-:W-:-:S04]  /*2300*/  IADD3 R0, R11, R0, RZ ;  /* 0x000000000b007210 */ /* 0x000fc80007ffe0ff */
[----:B------:R-:W-:-:S05]  /*2310*/  LEA.HI.X R17, R10, UR9, R0, 0x1, P3 ;  /* 0x000000090a117c11 */ /* 0x000fca00098f0c00 */
[----:B------:R4:W-:Y:S02]  /*2320*/  STG.E.128 desc[UR16][R16.64], RZ ;  /* 0x000000ff10007986 */ /* 0x0009e4000c101d10 */
.L_x_1465:
[----:B------:R-:W-:Y:S05]  /*2330*/  BSYNC B0 ;  /* 0x0000000000007941 */ /* 0x000fea0003800000 */
.L_x_1464:
        /* <DEDUP_REMOVED lines=14> */
.L_x_1467:
[----:B------:R-:W-:Y:S05]  /*2420*/  BSYNC B0 ;  /* 0x0000000000007941 */ /* 0x000fea0003800000 */
.L_x_1466:
        /* <DEDUP_REMOVED lines=14> */
.L_x_1469:
[----:B------:R-:W-:Y:S05]  /*2510*/  BSYNC B0 ;  /* 0x0000000000007941 */ /* 0x000fea0003800000 */
.L_x_1468:
        /* <DEDUP_REMOVED lines=13> */
.L_x_1453:
[----:B------:R-:W-:Y:S01]  /*25f0*/  IMAD R27, R188, -0x80, R229 ;  /* 0xffffff80bc1b7824 */ /* 0x000fe200078e02e5 */
[----:B------:R-:W-:Y:S01]  /*2600*/  @P1 BAR.SYNC.DEFER_BLOCKING 0x0 ;  /* 0x0000000000001b1d */ /* 0x000fe20000010000 */
[----:B------:R-:W-:-:S03]  /*2610*/  IMAD.WIDE.U32 R28, R204, R10, R184 ;  /* 0x0000000acc1c7225 */ /* 0x000fc600078e00b8 */
[----:B------:R-:W-:Y:S01]  /*2620*/  ISETP.GE.AND P3, PT, R14, R27, PT ;  /* 0x0000001b0e00720c */ /* 0x000fe20003f66270 */
[----:B------:R-:W-:Y:S01]  /*2630*/  IMAD R25, R12, R10, RZ ;  /* 0x0000000a0c197224 */ /* 0x000fe200078e02ff */
[----:B------:R-:W-:Y:S01]  /*2640*/  IADD3 R28, P0, R20, R28, RZ ;  /* 0x0000001c141c7210 */ /* 0x000fe20007f1e0ff */
[----:B------:R-:W-:Y:S01]  /*2650*/  VIADD R26, R14, 0x40 ;  /* 0x000000400e1a7836 */ /* 0x000fe20000000000 */
[----:B------:R-:W-:Y:S01]  /*2660*/  P2R R20, PR, RZ, 0x8 ;  /* 0x00000008ff147803 */ /* 0x000fe20000000000 */
[----:B------:R-:W-:Y:S01]  /*2670*/  IMAD R25, R204, R11, R25 ;  /* 0x0000000bcc197224 */ /* 0x000fe200078e0219 */
[----:B------:R-:W-:Y:S01]  /*2680*/  ULDC.64 UR8, c[0x0][0x268] ;  /* 0x00009a0000087ab9 */ /* 0x000fe20000000a00 */
[----:B------:R-:W-:Y:S01]  /*2690*/  VIADD R24, R14, 0x60 ;  /* 0x000000600e187836 */ /* 0x000fe20000000000 */
[----:B------:R-:W-:Y:S01]  /*26a0*/  ISETP.NE.AND P1, PT, R20, RZ, PT ;  /* 0x000000ff1400720c */ /* 0x000fe20003f25270 */
[-C--:B------:R-:W-:Y:S01]  /*26b0*/  IMAD.WIDE.U32 R30, R204, R6.reuse, R184 ;  /* 0x00000006cc1e7225 */ /* 0x080fe200078e00b8 */
[----:B------:R-:W-:Y:S01]  /*26c0*/  IADD3.X R29, R19, R29, R25, P0, !PT ;  /* 0x0000001d131d7210 */ /* 0x000fe200007fe419 */
[----:B------:R-:W-:Y:S01]  /*26d0*/  BSSY B0, `(.L_x_1471) ;  /* 0x0000026000007945 */ /* 0x000fe20003800000 */
[-C--:B------:R-:W-:Y:S01]  /*26e0*/  ISETP.GE.AND P5, PT, R26, R27.reuse, PT ;  /* 0x0000001b1a00720c */ /* 0x080fe20003fa6270 */
[----:B------:R-:W-:Y:S01]  /*26f0*/  IMAD R19, R12, R6, RZ ;  /* 0x000000060c137224 */ /* 0x000fe200078e02ff */
[----:B------:R-:W-:Y:S01]  /*2700*/  LEA R12, R187, UR6, 0x1 ;  /* 0x00000006bb0c7c11 */ /* 0x000fe2000f8e08ff */
[----:B------:R-:W-:Y:S01]  /*2710*/  VIADD R26, R14, 0x20 ;  /* 0x000000200e1a7836 */ /* 0x000fe20000000000 */
[----:B------:R-:W-:Y:S01]  /*2720*/  ISETP.GE.AND P4, PT, R24, R27, PT ;  /* 0x0000001b1800720c */ /* 0x000fe20003f86270 */
[C---:B------:R-:W-:Y:S01]  /*2730*/  IMAD R24, R228.reuse, -0x40, R231 ;  /* 0xffffffc0e4187824 */ /* 0x040fe200078e02e7 */
[----:B------:R-:W-:Y:S01]  /*2740*/  LEA.HI R25, R228, R228, RZ, 0x1 ;  /* 0x000000e4e4197211 */ /* 0x000fe200078f08ff */
[----:B------:R-:W-:Y:S01]  /*2750*/  IMAD R19, R204, R7, R19 ;  /* 0x00000007cc137224 */ /* 0x000fe200078e0213 */
[C---:B------:R-:W-:Y:S01]  /*2760*/  ISETP.GE.AND P6, PT, R26.reuse, R27, PT ;  /* 0x0000001b1a00720c */ /* 0x040fe20003fc6270 */
[----:B------:R1:W-:Y:S01]  /*2770*/  @P1 STS.128 [R12+0xa000], RZ ;  /* 0x00a000ff0c001388 */ /* 0x0003e20000000c00 */
[----:B------:R-:W-:Y:S01]  /*2780*/  IMAD R27, R23, UR8, RZ ;  /* 0x00000008171b7c24 */ /* 0x000fe2000f8e02ff */
[----:B------:R-:W-:Y:S01]  /*2790*/  ISETP.GE.AND P2, PT, R26, R24, PT ;  /* 0x000000181a00720c */ /* 0x000fe20003f46270 */
[----:B------:R-:W-:Y:S01]  /*27a0*/  IMAD.WIDE.U32 R28, R17, UR8, R28 ;  /* 0x00000008111c7c25 */ /* 0x000fe2000f8e001c */
[----:B------:R-:W-:-:S02]  /*27b0*/  IADD3 R26, P0, R22, R30, RZ ;  /* 0x0000001e161a7210 */ /* 0x000fc40007f1e0ff */
[----:B------:R-:W-:Y:S01]  /*27c0*/  ISETP.GE.AND P3, PT, R14, R24, PT ;  /* 0x000000180e00720c */ /* 0x000fe20003f66270 */
[----:B------:R-:W-:Y:S01]  /*27d0*/  IMAD R22, R17, UR9, R27 ;  /* 0x0000000911167c24 */ /* 0x000fe2000f8e021b */
[----:B------:R-:W-:Y:S02]  /*27e0*/  IADD3.X R27, R21, R31, R19, P0, !PT ;  /* 0x0000001f151b7210 */ /* 0x000fe400007fe413 */
        /* <DEDUP_REMOVED lines=20> */
.L_x_1472:
[----:B------:R-:W-:Y:S05]  /*2930*/  BSYNC B0 ;  /* 0x0000000000007941 */ /* 0x000fea0003800000 */
.L_x_1471:
        /* <DEDUP_REMOVED lines=22> */
.L_x_1474:
[----:B------:R-:W-:Y:S05]  /*2aa0*/  BSYNC B0 ;  /* 0x0000000000007941 */ /* 0x000fea0003800000 */
.L_x_1473:
        /* <DEDUP_REMOVED lines=22> */
.L_x_1476:
[----:B------:R-:W-:Y:S05]  /*2c10*/  BSYNC B0 ;  /* 0x0000000000007941 */ /* 0x000fea0003800000 */
.L_x_1475:
        /* <DEDUP_REMOVED lines=21> */
.L_x_1478:
[----:B------:R-:W-:Y:S05]  /*2d70*/  BSYNC B0 ;  /* 0x0000000000007941 */ /* 0x000fea0003800000 */
.L_x_1477:
        /* <DEDUP_REMOVED lines=13> */
.L_x_1480:
[----:B------:R-:W-:Y:S05]  /*2e50*/  BSYNC B0 ;  /* 0x0000000000007941 */ /* 0x000fea0003800000 */
.L_x_1479:
        /* <DEDUP_REMOVED lines=17> */
.L_x_1482:
[----:B------:R-:W-:Y:S05]  /*2f70*/  BSYNC B0 ;  /* 0x0000000000007941 */ /* 0x000fea0003800000 */
.L_x_1481:
        /* <DEDUP_REMOVED lines=17> */
.L_x_1484:
[----:B------:R-:W-:Y:S05]  /*3090*/  BSYNC B0 ;  /* 0x0000000000007941 */ /* 0x000fea0003800000 */
.L_x_1483:
        /* <DEDUP_REMOVED lines=19> */
.L_x_1486:
[----:B------:R-:W-:Y:S05]  /*31d0*/  BSYNC B0 ;  /* 0x0000000000007941 */ /* 0x000fea0003800000 */
.L_x_1485:
[----:B------:R-:W-:Y:S01]  /*31e0*/  ISETP.NE.AND P0, PT, R20, RZ, PT ;  /* 0x000000ff1400720c */ /* 0x000fe20003f05270 */
[----:B------:R-:W-:Y:S01]  /*31f0*/  ULDC.64 UR8, c[0x0][0x260] ;  /* 0x0000980000087ab9 */ /* 0x000fe20000000a00 */
[----:B------:R-:W-:Y:S01]  /*3200*/  BSSY B0, `(.L_x_1487) ;  /* 0x0000018000007945 */ /* 0x000fe20003800000 */
[----:B------:R-:W-:Y:S02]  /*3210*/  IMAD R23, R23, UR8, RZ ;  /* 0x0000000817177c24 */ /* 0x000fe4000f8e02ff */
[----:B------:R-:W-:-:S04]  /*3220*/  IMAD.WIDE.U32 R26, R17, UR8, R26 ;  /* 0x00000008111a7c25 */ /* 0x000fc8000f8e001a */
        /* <DEDUP_REMOVED lines=8> */
[----:B-1----:R-:W-:Y:S01]  /*32b0*/  MOV R10, R26 ;  /* 0x0000001a000a7202 */ /* 0x002fe20000000f00 */
        /* <DEDUP_REMOVED lines=12> */
.L_x_1488:
[----:B------:R-:W-:Y:S05]  /*3380*/  BSYNC B0 ;  /* 0x0000000000007941 */ /* 0x000fea0003800000 */
.L_x_1487:
        /* <DEDUP_REMOVED lines=22> */
.L_x_1490:
[----:B------:R-:W-:Y:S05]  /*34f0*/  BSYNC B0 ;  /* 0x0000000000007941 */ /* 0x000fea0003800000 */
.L_x_1489:
        /* <DEDUP_REMOVED lines=22> */
.L_x_1492:
[----:B------:R-:W-:Y:S05]  /*3660*/  BSYNC B0 ;  /* 0x0000000000007941 */ /* 0x000fea0003800000 */
.L_x_1491:
        /* <DEDUP_REMOVED lines=22> */
.L_x_1494:
[----:B------:R-:W-:Y:S05]  /*37d0*/  BSYNC B0 ;  /* 0x0000000000007941 */ /* 0x000fea0003800000 */
.L_x_1493:
[----:B------:R-:W-:Y:S01]  /*37e0*/  ULDC.64 UR8, c[0x0][0x3c8] ;  /* 0x0000f20000087ab9 */ /* 0x000fe20000000a00 */
[C---:B-1----:R-:W-:Y:S01]  /*37f0*/  VIADD R7, R186.reuse, 0x8 ;  /* 0x00000008ba077836 */ /* 0x042fe20000000000 */
        /* <DEDUP_REMOVED lines=11> */
[----:B------:R-:W1:Y:S01]  /*38b0*/  LDC.64 R180, c[0x0][0x3b8] ;  /* 0x0000ee00ffb47b82 */ /* 0x000e620000000a00 */
[----:B------:R-:W-:Y:S01]  /*38c0*/  IMAD.MOV.U32 R223, RZ, RZ, 0x7f800000 ;  /* 0x7f800000ffdf7424 */ /* 0x000fe200078e00ff */
[----:B------:R-:W-:Y:S01]  /*38d0*/  ISETP.GE.AND P3, PT, R7, R24, PT ;  /* 0x000000180700720c */ /* 0x000fe20003f66270 */
[----:B------:R-:W-:-:S04]  /*38e0*/  IMAD.WIDE R8, R186, 0x4, R240 ;  /* 0x00000004ba087825 */ /* 0x000fc800078e02f0 */
[C---:B------:R-:W-:Y:S01]  /*38f0*/  IMAD.SHL.U32 R218, R213.reuse, 0x10, RZ ;  /* 0x00000010d5da7824 */ /* 0x040fe200078e00ff */
[----:B------:R-:W2:Y:S01]  /*3900*/  @P5 LDC.64 R4, c[0x0][0x3d0] ;  /* 0x0000f400ff045b82 */ /* 0x000ea20000000a00 */
[----:B------:R-:W5:Y:S01]  /*3910*/  @!P0 LDG.E R225, desc[UR16][R8.64] ;  /* 0x0000001008e18981 */ /* 0x000f62000c1e1900 */
[----:B------:R-:W-:Y:S02]  /*3920*/  IMAD.SHL.U32 R205, R182, 0x20, RZ ;  /* 0x00000020b6cd7824 */ /* 0x000fe400078e00ff */
[----:B------:R-:W-:Y:S01]  /*3930*/  IMAD.SHL.U32 R219, R213, 0x8, RZ ;  /* 0x00000008d5db7824 */ /* 0x000fe200078e00ff */
[----:B------:R-:W5:Y:S01]  /*3940*/  @!P4 LDG.E R226, desc[UR16][R8.64+0x20] ;  /* 0x0000201008e2c981 */ /* 0x000f62000c1e1900 */
[----:B------:R-:W-:Y:S01]  /*3950*/  @!P2 IMAD.WIDE R6, R6, 0x4, R240 ;  /* 0x000000040606a825 */ /* 0x000fe200078e02f0 */
[----:B------:R-:W-:-:S04]  /*3960*/  DEPBAR.LE SB0, 0x1 ;  /* 0x000080400000791a */ /* 0x000fc80000000000 */
[----:B------:R-:W5:Y:S01]  /*3970*/  @!P3 LDG.E R223, desc[UR16][R8.64+0x80] ;  /* 0x0000801008dfb981 */ /* 0x000f62000c1e1900 */
[----:B------:R-:W1:Y:S01]  /*3980*/  LDC R221, c[0x0][0x394] ;  /* 0x0000e500ffdd7b82 */ /* 0x000e620000000800 */
[----:B------:R-:W-:-:S07]  /*3990*/  IMAD R0, R183, R0, R190 ;  /* 0x00000000b7007224 */ /* 0x000fce00078e02be */
[----:B------:R-:W1:Y:S01]  /*39a0*/  LDC R203, c[0x0][0x394] ;  /* 0x0000e500ffcb7b82 */ /* 0x000e620000000800 */
[----:B------:R3:W5:Y:S01]  /*39b0*/  @!P2 LDG.E R224, desc[UR16][R6.64] ;  /* 0x0000001006e0a981 */ /* 0x000762000c1e1900 */
[----:B------:R-:W-:Y:S01]  /*39c0*/  SHF.R.S32.HI R235, RZ, 0x1f, R212 ;  /* 0x0000001fffeb7819 */ /* 0x000fe200000114d4 */
[----:B------:R-:W-:Y:S02]  /*39d0*/  IMAD.MOV.U32 R170, RZ, RZ, 0x20 ;  /* 0x00000020ffaa7424 */ /* 0x000fe400078e00ff */
[----:B------:R-:W-:-:S03]  /*39e0*/  VIADD R172, R175, 0x1000 ;  /* 0x00001000afac7836 */ /* 0x000fc60000000000 */
[----:B------:R-:W-:Y:S01]  /*39f0*/  BAR.SYNC.DEFER_BLOCKING 0x0 ;  /* 0x0000000000007b1d */ /* 0x000fe20000010000 */
[-C--:B--2---:R-:W-:Y:S02]  /*3a00*/  @P5 IMAD R16, R16, R4.reuse, RZ ;  /* 0x0000000410105224 */ /* 0x084fe400078e02ff */
[----:B------:R-:W-:-:S04]  /*3a10*/  @P5 IMAD.WIDE.U32 R10, R183, R4, R190 ;  /* 0x00000004b70a5225 */ /* 0x000fc800078e00be */
[----:B------:R-:W-:Y:S02]  /*3a20*/  VIADD R171, R176, 0x1000 ;  /* 0x00001000b0ab7836 */ /* 0x000fe40000000000 */
[----:B------:R-:W-:Y:S02]  /*3a30*/  IMAD.IADD R204, R204, 0x1, R231 ;  /* 0x00000001cccc7824 */ /* 0x000fe400078e02e7 */
[----:B------:R-:W-:Y:S01]  /*3a40*/  IMAD.MOV.U32 R177, RZ, RZ, 0x40 ;  /* 0x00000040ffb17424 */ /* 0x000fe200078e00ff */
[----:B------:R-:W-:Y:S01]  /*3a50*/  CS2R R94, SRZ ;  /* 0x00000000005e7805 */ /* 0x000fe2000001ff00 */
[----:B------:R-:W-:Y:S01]  /*3a60*/  @P5 IMAD R5, R183, R5, R16 ;  /* 0x00000005b7055224 */ /* 0x000fe200078e0210 */
[----:B------:R-:W-:Y:S01]  /*3a70*/  @P5 LEA R4, P0, R10, UR8, 0x2 ;  /* 0x000000080a045c11 */ /* 0x000fe2000f8010ff */
[----:B------:R-:W-:Y:S01]  /*3a80*/  VIADD R202, R218, 0x20 ;  /* 0x00000020daca7836 */ /* 0x000fe20000000000 */
[----:B------:R-:W-:Y:S01]  /*3a90*/  CS2R R92, SRZ ;  /* 0x00000000005c7805 */ /* 0x000fe2000001ff00 */
[----:B------:R-:W-:Y:S01]  /*3aa0*/  @P5 IMAD.IADD R5, R11, 0x1, R5 ;  /* 0x000000010b055824 */ /* 0x000fe200078e0205 */
[----:B------:R-:W-:Y:S01]  /*3ab0*/  CS2R R98, SRZ ;  /* 0x0000000000627805 */ /* 0x000fe2000001ff00 */
[----:B------:R-:W-:Y:S01]  /*3ac0*/  IMAD.MOV.U32 R222, RZ, RZ, RZ ;  /* 0x000000ffffde7224 */ /* 0x000fe200078e00ff */
[----:B------:R-:W-:Y:S01]  /*3ad0*/  CS2R R96, SRZ ;  /* 0x0000000000607805 */ /* 0x000fe2000001ff00 */
[C---:B------:R-:W-:Y:S01]  /*3ae0*/  IMAD R217, R213.reuse, 0x18, RZ ;  /* 0x00000018d5d97824 */ /* 0x040fe200078e02ff */
[----:B------:R-:W-:Y:S01]  /*3af0*/  CS2R R90, SRZ ;  /* 0x00000000005a7805 */ /* 0x000fe2000001ff00 */
[C---:B------:R-:W-:Y:S01]  /*3b00*/  IMAD.SHL.U32 R216, R213.reuse, 0x20, RZ ;  /* 0x00000020d5d87824 */ /* 0x040fe200078e00ff */
[----:B-1----:R-:W2:Y:S01]  /*3b10*/  LDG.E.64 R8, desc[UR16][R180.64+0x8] ;  /* 0x00000810b4087981 */ /* 0x002ea2000c1e1b00 */
[----:B------:R-:W-:Y:S01]  /*3b20*/  @P5 LEA.HI.X R5, R10, UR9, R5, 0x2, P0 ;  /* 0x000000090a055c11 */ /* 0x000fe200080f1405 */
[----:B------:R-:W-:Y:S01]  /*3b30*/  IMAD R215, R213, 0x28, RZ ;  /* 0x00000028d5d77824 */ /* 0x000fe200078e02ff */
[----:B------:R-:W-:Y:S01]  /*3b40*/  CS2R R88, SRZ ;  /* 0x0000000000587805 */ /* 0x000fe2000001ff00 */
[----:B---3--:R-:W1:Y:S01]  /*3b50*/  S2R R6, SR_TID.X ;  /* 0x0000000000067919 */ /* 0x008e620000002100 */
[----:B------:R-:W-:Y:S01]  /*3b60*/  LEA.HI R7, R15, R18, RZ, 0x4 ;  /* 0x000000120f077211 */ /* 0x000fe200078f20ff */
[----:B------:R-:W-:Y:S01]  /*3b70*/  IMAD R214, R213, 0x30, RZ ;  /* 0x00000030d5d67824 */ /* 0x000fe200078e02ff */
[----:B------:R-:W-:Y:S01]  /*3b80*/  CS2R R86, SRZ ;  /* 0x0000000000567805 */ /* 0x000fe2000001ff00 */
[----:B------:R3:W4:Y:S01]  /*3b90*/  @P5 LDG.E R4, desc[UR16][R4.64] ;  /* 0x0000001004045981 */ /* 0x000722000c1e1900 */
[----:B------:R-:W-:Y:S01]  /*3ba0*/  IMAD.MOV R208, RZ, RZ, -R208 ;  /* 0x000000ffffd07224 */ /* 0x000fe200078e0ad0 */
        /* <DEDUP_REMOVED lines=14> */
[----:B------:R1:W2:Y:S01]  /*3c90*/  LDSM.16.M88.4 R148, [R168+0xa800] ;  /* 0x00a80000a894783b */ /* 0x0002a20000000200 */
[----:B------:R-:W-:Y:S02]  /*3ca0*/  CS2R R66, SRZ ;  /* 0x0000000000427805 */ /* 0x000fe4000001ff00 */
[----:B------:R-:W-:-:S02]  /*3cb0*/  CS2R R64, SRZ ;  /* 0x0000000000407805 */ /* 0x000fc4000001ff00 */
[----:B------:R-:W-:Y:S01]  /*3cc0*/  CS2R R58, SRZ ;  /* 0x00000000003a7805 */ /* 0x000fe2000001ff00 */
[----:B------:R-:W4:Y:S01]  /*3cd0*/  LDG.E.64 R180, desc[UR16][R180.64] ;  /* 0x00000010b4b47981 */ /* 0x000f22000c1e1b00 */
[----:B------:R-:W-:Y:S02]  /*3ce0*/  LOP3.LUT R7, R7, 0xfffffff0, RZ, 0xc0, !PT ;  /* 0xfffffff007077812 */ /* 0x000fe400078ec0ff */
[----:B------:R-:W-:Y:S02]  /*3cf0*/  CS2R R56, SRZ ;  /* 0x0000000000387805 */ /* 0x000fe4000001ff00 */
[----:B------:R-:W-:Y:S01]  /*3d00*/  CS2R R54, SRZ ;  /* 0x0000000000367805 */ /* 0x000fe2000001ff00 */
[----:B------:R1:W2:Y:S01]  /*3d10*/  LDSM.16.M88.4 R152, [R3+0xa000] ;  /* 0x00a000000398783b */ /* 0x0002a20000000200 */
[----:B---3--:R-:W3:Y:S01]  /*3d20*/  @P5 LDC R5, c[0x0][0x2e8] ;  /* 0x0000ba00ff055b82 */ /* 0x008ee20000000800 */
[----:B------:R-:W-:Y:S02]  /*3d30*/  CS2R R52, SRZ ;  /* 0x0000000000347805 */ /* 0x000fe4000001ff00 */
[----:B------:R-:W-:Y:S01]  /*3d40*/  CS2R R46, SRZ ;  /* 0x00000000002e7805 */ /* 0x000fe2000001ff00 */
[----:B------:R2:W2:Y:S01]  /*3d50*/  LDSM.16.M88.4 R156, [R3+0xa800] ;  /* 0x00a80000039c783b */ /* 0x0004a20000000200 */
[----:B------:R-:W-:-:S02]  /*3d60*/  CS2R R44, SRZ ;  /* 0x00000000002c7805 */ /* 0x000fc4000001ff00 */
[----:B------:R-:W-:Y:S02]  /*3d70*/  CS2R R50, SRZ ;  /* 0x0000000000327805 */ /* 0x000fe4000001ff00 */
[----:B------:R-:W-:Y:S01]  /*3d80*/  CS2R R48, SRZ ;  /* 0x0000000000307805 */ /* 0x000fe2000001ff00 */
[----:B------:R2:W2:Y:S01]  /*3d90*/  LDSM.16.M88.4 R160, [R2+0xa000] ;  /* 0x00a0000002a0783b */ /* 0x0004a20000000200 */
[----:B------:R-:W-:Y:S02]  /*3da0*/  CS2R R42, SRZ ;  /* 0x00000000002a7805 */ /* 0x000fe4000001ff00 */
[----:B------:R-:W-:Y:S02]  /*3db0*/  CS2R R40, SRZ ;  /* 0x0000000000287805 */ /* 0x000fe4000001ff00 */
[----:B------:R-:W-:Y:S01]  /*3dc0*/  CS2R R38, SRZ ;  /* 0x0000000000267805 */ /* 0x000fe2000001ff00 */
[----:B------:R2:W2:Y:S01]  /*3dd0*/  LDSM.16.M88.4 R164, [R2+0xa800] ;  /* 0x00a8000002a4783b */ /* 0x0004a20000000200 */
[----:B------:R-:W-:Y:S01]  /*3de0*/  IMAD.IADD R18, R18, 0x1, -R7 ;  /* 0x0000000112127824 */ /* 0x000fe200078e0a07 */
[----:B------:R-:W-:Y:S01]  /*3df0*/  SEL R172, R172, R175, !P1 ;  /* 0x000000afacac7207 */ /* 0x000fe20004800000 */
[----:B------:R-:W-:Y:S01]  /*3e00*/  IMAD.IADD R201, R219, 0x1, R202 ;  /* 0x00000001dbc97824 */ /* 0x000fe200078e02ca */
[----:B------:R-:W-:-:S02]  /*3e10*/  SEL R171, R171, R176, !P1 ;  /* 0x000000b0abab7207 */ /* 0x000fc40004800000 */
[----:B------:R-:W-:Y:S02]  /*3e20*/  CS2R R36, SRZ ;  /* 0x0000000000247805 */ /* 0x000fe4000001ff00 */
[----:B------:R-:W-:Y:S01]  /*3e30*/  SHF.R.S32.HI R7, RZ, 0x1f, R18 ;  /* 0x0000001fff077819 */ /* 0x000fe20000011412 */
[----:B-1----:R-:W-:Y:S01]  /*3e40*/  IMAD.SHL.U32 R6, R6, 0x2, RZ ;  /* 0x0000000206067824 */ /* 0x002fe200078e00ff */
[----:B------:R-:W-:Y:S01]  /*3e50*/  IADD3 R204, -R229, 0x80, R204 ;  /* 0x00000080e5cc7810 */ /* 0x000fe20007ffe1cc */
[----:B------:R-:W-:Y:S01]  /*3e60*/  IMAD.MOV.U32 R220, RZ, RZ, R227 ;  /* 0x000000ffffdc7224 */ /* 0x000fe200078e00e3 */
[----:B------:R-:W-:Y:S01]  /*3e70*/  LEA.HI R7, R7, R18, RZ, 0x3 ;  /* 0x0000001207077211 */ /* 0x000fe200078f18ff */
[----:B------:R-:W-:Y:S01]  /*3e80*/  ULDC UR8, c[0x0][0x2d0] ;  /* 0x0000b40000087ab9 */ /* 0x000fe20000000800 */
[----:B------:R-:W-:Y:S01]  /*3e90*/  ULDC UR9, c[0x0][0x398] ;  /* 0x0000e60000097ab9 */ /* 0x000fe20000000800 */
[----:B------:R-:W-:Y:S01]  /*3ea0*/  ULDC.U8 UR10, c[0x0][0x388] ;  /* 0x0000e200000a7ab9 */ /* 0x000fe20000000000 */
[----:B------:R-:W-:Y:S01]  /*3eb0*/  LOP3.LUT R7, R7, 0xfffffff8, RZ, 0xc0, !PT ;  /* 0xfffffff807077812 */ /* 0x000fe200078ec0ff */
[----:B---3--:R-:W4:Y:S01]  /*3ec0*/  @P5 MUFU.RCP R5, R5 ;  /* 0x0000000500055308 */ /* 0x008f220000001000 */
[----:B------:R-:W-:Y:S01]  /*3ed0*/  LOP3.LUT R205, R205, 0x6, R6, 0xf8, !PT ;  /* 0x00000006cdcd7812 */ /* 0x000fe200078ef806 */
[----:B------:R-:W-:-:S02]  /*3ee0*/  IMAD.SHL.U32 R6, R0, 0x20, RZ ;  /* 0x0000002000067824 */ /* 0x000fc400078e00ff */
[----:B------:R-:W-:Y:S02]  /*3ef0*/  IMAD.IADD R0, R18, 0x1, -R7 ;  /* 0x0000000112007824 */ /* 0x000fe400078e0a07 */
[----:B------:R-:W-:-:S03]  /*3f00*/  IMAD.IADD R200, R219, 0x1, R201 ;  /* 0x00000001dbc87824 */ /* 0x000fc600078e02c9 */
[C---:B------:R-:W-:Y:S01]  /*3f10*/  LOP3.LUT P0, RZ, R0.reuse, 0x2, RZ, 0xc0, !PT ;  /* 0x0000000200ff7812 */ /* 0x040fe2000780c0ff */
[C---:B------:R-:W-:Y:S01]  /*3f20*/  IMAD.IADD R199, R219.reuse, 0x1, R200 ;  /* 0x00000001dbc77824 */ /* 0x040fe200078e02c8 */
[----:B------:R-:W-:Y:S02]  /*3f30*/  LOP3.LUT P2, RZ, R0, 0x4, RZ, 0xc0, !PT ;  /* 0x0000000400ff7812 */ /* 0x000fe4000784c0ff */
[----:B------:R-:W-:Y:S01]  /*3f40*/  SEL R170, R170, 0xffffffe0, !P0 ;  /* 0xffffffe0aaaa7807 */ /* 0x000fe20004000000 */
[----:B------:R-:W-:Y:S01]  /*3f50*/  IMAD.IADD R198, R219, 0x1, R199 ;  /* 0x00000001dbc67824 */ /* 0x000fe200078e02c7 */
[----:B------:R-:W-:Y:S01]  /*3f60*/  LEA R172, R172, UR6, 0x1 ;  /* 0x00000006acac7c11 */ /* 0x000fe2000f8e08ff */
[----:B------:R-:W-:Y:S01]  /*3f70*/  IMAD R213, R213, 0x38, RZ ;  /* 0x00000038d5d57824 */ /* 0x000fe200078e02ff */
[----:B------:R-:W-:Y:S01]  /*3f80*/  LEA R171, R171, UR6, 0x1 ;  /* 0x00000006abab7c11 */ /* 0x000fe2000f8e08ff */
[----:B------:R-:W-:Y:S01]  /*3f90*/  IMAD R205, R188, 0x80, R205 ;  /* 0x00000080bccd7824 */ /* 0x000fe200078e02cd */
[----:B------:R-:W-:Y:S01]  /*3fa0*/  SEL R177, R177, 0xffffffc0, !P2 ;  /* 0xffffffc0b1b17807 */ /* 0x000fe20005000000 */
[----:B------:R-:W-:-:S02]  /*3fb0*/  IMAD.IADD R234, R219, 0x1, R198 ;  /* 0x00000001dbea7824 */ /* 0x000fc400078e02c6 */
[----:B------:R-:W-:Y:S02]  /*3fc0*/  IMAD.IADD R0, R174, 0x1, R170 ;  /* 0x00000001ae007824 */ /* 0x000fe400078e02aa */
[----:B------:R-:W-:Y:S01]  /*3fd0*/  VIADD R204, R204, -UR5 ;  /* 0x80000005cccc7c36 */ /* 0x000fe20008000000 */
[----:B------:R-:W-:Y:S01]  /*3fe0*/  ULDC UR5, c[0x0][0x2ec] ;  /* 0x0000bb0000057ab9 */ /* 0x000fe20000000800 */
[----:B--2---:R-:W-:Y:S02]  /*3ff0*/  IADD3 R212, P4, P3, R6, R8, R212 ;  /* 0x0000000806d47210 */ /* 0x004fe40007b9e0d4 */
[----:B------:R-:W-:-:S04]  /*4000*/  SHF.R.S32.HI R6, RZ, 0x1f, R6 ;  /* 0x0000001fff067819 */ /* 0x000fc80000011406 */
[----:B------:R-:W-:Y:S01]  /*4010*/  IADD3.X R235, R6, R9, R235, P4, P3 ;  /* 0x0000000906eb7210 */ /* 0x000fe200027e64eb */
[----:B----4-:R-:W-:-:S03]  /*4020*/  @P5 FMUL.FTZ R222, R4, R5 ;  /* 0x0000000504de5220 */ /* 0x010fc60000410000 */
[----:B------:R-:W-:-:S07]  /*4030*/  LOP3.LUT R235, R235, R180, RZ, 0x3c, !PT ;  /* 0x000000b4ebeb7212 */ /* 0x000fce00078e3cff */
.L_x_1499:
[----:B------:R-:W0:Y:S01]  /*4040*/  LDGDEPBAR ;  /* 0x00000000000079af */ /* 0x000e220000000000 */
[----:B------:R-:W-:Y:S01]  /*4050*/  IMAD.MOV.U32 R211, RZ, RZ, R209 ;  /* 0x000000ffffd37224 */ /* 0x000fe200078e00d1 */
[C---:B------:R-:W-:Y:S01]  /*4060*/  LEA R4, P0, R186.reuse, R210, 0x2 ;  /* 0x000000d2ba047211 */ /* 0x040fe200078010ff */
[C---:B------:R-:W-:Y:S02]  /*4070*/  IMAD.IADD R178, R171.reuse, 0x1, R170 ;  /* 0x00000001abb27824 */ /* 0x040fe400078e02aa */
[----:B------:R-:W-:Y:S01]  /*4080*/  IMAD.IADD R128, R171, 0x1, R177 ;  /* 0x00000001ab807824 */ /* 0x000fe200078e02b1 */
[----:B------:R-:W-:Y:S01]  /*4090*/  LEA.HI.X.SX32 R5, R186, R211, 0x2, P0 ;  /* 0x000000d3ba057211 */ /* 0x000fe200000f16ff */
        /* <DEDUP_REMOVED lines=22> */
[----:B------:R-:W3:Y:S05]  /*4200*/  LDSM.16.M88.4 R128, [R128+0x1000] ;  /* 0x001000008080783b */ /* 0x000eea0000000200 */
[-C--:B------:R-:W-:Y:S01]  /*4210*/  HMMA.16816.F32 R28, R28, R102.reuse, RZ ;  /* 0x000000661c1c723c */ /* 0x080fe200000018ff */
[----:B------:R-:W-:Y:S02]  /*4220*/  IADD3 R100, -R231, R186, -R205 ;  /* 0x000000bae7647210 */ /* 0x000fe40007ffe9cd */
[----:B------:R-:W3:Y:S03]  /*4230*/  LDSM.16.M88.4 R132, [R3+0x6800] ;  /* 0x006800000384783b */ /* 0x000ee60000000200 */
[----:B------:R-:W-:Y:S02]  /*4240*/  HMMA.16816.F32 R32, R32, R102, RZ ;  /* 0x000000662020723c */ /* 0x000fe400000018ff */
[----:B------:R-:W-:Y:S04]  /*4250*/  IMAD.IADD R100, R100, 0x1, R229 ;  /* 0x0000000164647824 */ /* 0x000fe800078e02e5 */
[-C--:B----4-:R-:W-:Y:S06]  /*4260*/  HMMA.16816.F32 R4, R104, R108.reuse, R4 ;  /* 0x0000006c6804723c */ /* 0x090fec0000001804 */
[C---:B-1----:R-:W-:Y:S06]  /*4270*/  HMMA.16816.F32 R8, R112.reuse, R108, R8 ;  /* 0x0000006c7008723c */ /* 0x042fec0000001808 */
[-C--:B------:R-:W-:Y:S05]  /*4280*/  HMMA.16816.F32 R12, R112, R110.reuse, R12 ;  /* 0x0000006e700c723c */ /* 0x080fea000000180c */
[----:B------:R-:W-:Y:S01]  /*4290*/  IMAD.IADD R108, R178, 0x1, R177 ;  /* 0x00000001b26c7824 */ /* 0x000fe200078e02b1 */
[C---:B------:R-:W-:Y:S06]  /*42a0*/  HMMA.16816.F32 R16, R104.reuse, R110, R16 ;  /* 0x0000006e6810723c */ /* 0x040fec0000001810 */
[-C--:B--2---:R-:W-:Y:S06]  /*42b0*/  HMMA.16816.F32 R20, R104, R116.reuse, R20 ;  /* 0x000000746814723c */ /* 0x084fec0000001814 */
[C---:B------:R-:W-:Y:S06]  /*42c0*/  HMMA.16816.F32 R24, R112.reuse, R116, R24 ;  /* 0x000000747018723c */ /* 0x040fec0000001818 */
[-C--:B------:R-:W-:Y:S01]  /*42d0*/  HMMA.16816.F32 R28, R112, R118.reuse, R28 ;  /* 0x00000076701c723c */ /* 0x080fe2000000181c */
[----:B------:R-:W-:Y:S05]  /*42e0*/  LDSM.16.M88.4 R112, [R2+0x6800] ;  /* 0x006800000270783b */ /* 0x000fea0000000200 */
[----:B------:R-:W-:Y:S03]  /*42f0*/  HMMA.16816.F32 R32, R104, R118, R32 ;  /* 0x000000766820723c */ /* 0x000fe60000001820 */
[----:B------:R-:W-:Y:S03]  /*4300*/  LDSM.16.M88.4 R104, [R2+0x6000] ;  /* 0x006000000268783b */ /* 0x000fe60000000200 */
[-C--:B------:R-:W-:Y:S05]  /*4310*/  HMMA.16816.F32 R4, R120, R124.reuse, R4 ;  /* 0x0000007c7804723c */ /* 0x080fea0000001804 */
[----:B------:R-:W-:Y:S01]  /*4320*/  IMAD.SHL.U32 R118, R228, 0x40, RZ ;  /* 0x00000040e4767824 */ /* 0x000fe200078e00ff */
[C---:B---3--:R-:W-:Y:S06]  /*4330*/  HMMA.16816.F32 R8, R128.reuse, R124, R8 ;  /* 0x0000007c8008723c */ /* 0x048fec0000001808 */
[-C--:B------:R-:W-:Y:S06]  /*4340*/  HMMA.16816.F32 R12, R128, R126.reuse, R12 ;  /* 0x0000007e800c723c */ /* 0x080fec000000180c */
[C---:B------:R-:W-:Y:S06]  /*4350*/  HMMA.16816.F32 R16, R120.reuse, R126, R16 ;  /* 0x0000007e7810723c */ /* 0x040fec0000001810 */
[-C--:B------:R-:W-:Y:S05]  /*4360*/  HMMA.16816.F32 R20, R120, R132.reuse, R20 ;  /* 0x000000847814723c */ /* 0x080fea0000001814 */
[----:B------:R-:W-:Y:S01]  /*4370*/  IMAD.IADD R127, R100, 0x1, R118 ;  /* 0x00000001647f7824 */ /* 0x000fe200078e0276 */
[C---:B------:R-:W-:Y:S01]  /*4380*/  HMMA.16816.F32 R24, R128.reuse, R132, R24 ;  /* 0x000000848018723c */ /* 0x040fe20000001818 */
[----:B------:R-:W1:Y:S04]  /*4390*/  LDSM.16.M88.4 R100, [R108] ;  /* 0x000000006c64783b */ /* 0x000e680000000200 */
[C---:B------:R-:W-:Y:S01]  /*43a0*/  IADD3 R116, R127.reuse, 0xf, RZ ;  /* 0x0000000f7f747810 */ /* 0x040fe20007ffe0ff */
[C---:B------:R-:W-:Y:S01]  /*43b0*/  VIADD R124, R127.reuse, 0xfffffff7 ;  /* 0xfffffff77f7c7836 */ /* 0x040fe20000000000 */
[-C--:B------:R-:W-:Y:S02]  /*43c0*/  HMMA.16816.F32 R28, R128, R134.reuse, R28 ;  /* 0x00000086801c723c */ /* 0x080fe4000000181c */
[----:B------:R-:W2:Y:S02]  /*43d0*/  LDSM.16.M88.4 R108, [R108+0x1000] ;  /* 0x001000006c6c783b */ /* 0x000ea40000000200 */
[----:B------:R-:W-:Y:S02]  /*43e0*/  VIADD R133, R127, 0x8 ;  /* 0x000000087f857836 */ /* 0x000fe40000000000 */
[----:B------:R-:W-:Y:S04]  /*43f0*/  HMMA.16816.F32 R32, R120, R134, R32 ;  /* 0x000000867820723c */ /* 0x000fe80000001820 */
[----:B------:R-:W-:Y:S01]  /*4400*/  ISETP.GE.AND P4, PT, R133, RZ, PT ;  /* 0x000000ff8500720c */ /* 0x000fe20003f86270 */
[C---:B------:R-:W-:Y:S01]  /*4410*/  VIADD R128, R127.reuse, 0x27 ;  /* 0x000000277f807836 */ /* 0x040fe20000000000 */
[C---:B------:R-:W-:Y:S01]  /*4420*/  IADD3 R129, R127.reuse, 0x1f, RZ ;  /* 0x0000001f7f817810 */ /* 0x040fe20007ffe0ff */
[C---:B------:R-:W-:Y:S03]  /*4430*/  VIADD R132, R127.reuse, 0x7 ;  /* 0x000000077f847836 */ /* 0x040fe60000000000 */
[----:B------:R-:W-:Y:S01]  /*4440*/  ISETP.GE.AND P0, PT, R128, RZ, PT ;  /* 0x000000ff8000720c */ /* 0x000fe20003f06270 */
[C---:B------:R-:W-:Y:S01]  /*4450*/  VIADD R134, R127.reuse, 0xffffffff ;  /* 0xffffffff7f867836 */ /* 0x040fe20000000000 */
[----:B------:R-:W-:Y:S01]  /*4460*/  ISETP.GE.AND P3, PT, R132, RZ, PT ;  /* 0x000000ff8400720c */ /* 0x000fe20003f66270 */
[C---:B------:R-:W-:Y:S02]  /*4470*/  VIADD R131, R127.reuse, 0x28 ;  /* 0x000000287f837836 */ /* 0x040fe40000000000 */
[C---:B------:R-:W-:Y:S01]  /*4480*/  VIADD R126, R127.reuse, 0x18 ;  /* 0x000000187f7e7836 */ /* 0x040fe20000000000 */
[----:B------:R-:W-:Y:S01]  /*4490*/  ISETP.GE.AND P5, PT, R134, RZ, PT ;  /* 0x000000ff8600720c */ /* 0x000fe20003fa6270 */
[----:B------:R-:W-:Y:S01]  /*44a0*/  VIADD R125, R127, 0x17 ;  /* 0x000000177f7d7836 */ /* 0x000fe20000000000 */
[----:B------:R-:W-:Y:S01]  /*44b0*/  ISETP.GE.AND P1, PT, R131, RZ, PT ;  /* 0x000000ff8300720c */ /* 0x000fe20003f26270 */
[C---:B------:R-:W-:Y:S01]  /*44c0*/  VIADD R130, R127.reuse, 0x20 ;  /* 0x000000207f827836 */ /* 0x040fe20000000000 */
[C---:B------:R-:W-:Y:S01]  /*44d0*/  @!P4 IADD3 R133, -R127.reuse, -0x8, RZ ;  /* 0xfffffff87f85c810 */ /* 0x040fe20007ffe1ff */
[C---:B------:R-:W-:Y:S01]  /*44e0*/  VIADD R123, R127.reuse, 0xfffffff8 ;  /* 0xfffffff87f7b7836 */ /* 0x040fe20000000000 */
[----:B------:R-:W-:Y:S01]  /*44f0*/  ISETP.GE.AND P4, PT, R126, RZ, PT ;  /* 0x000000ff7e00720c */ /* 0x000fe20003f86270 */
[C---:B------:R-:W-:Y:S01]  /*4500*/  VIADD R119, R127.reuse, 0xffffffe7 ;  /* 0xffffffe77f777836 */ /* 0x040fe20000000000 */
[C---:B------:R-:W-:Y:S01]  /*4510*/  @!P0 IADD3 R128, -R127.reuse, -0x27, RZ ;  /* 0xffffffd97f808810 */ /* 0x040fe20007ffe1ff */
[C---:B------:R-:W-:Y:S01]  /*4520*/  VIADD R117, R127.reuse, 0x10 ;  /* 0x000000107f757836 */ /* 0x040fe20000000000 */
[----:B------:R-:W-:Y:S01]  /*4530*/  ISETP.GE.AND P0, PT, R124, RZ, PT ;  /* 0x000000ff7c00720c */ /* 0x000fe20003f06270 */
[C---:B------:R-:W-:Y:S01]  /*4540*/  VIADD R122, R127.reuse, 0xfffffff0 ;  /* 0xfffffff07f7a7836 */ /* 0x040fe20000000000 */
[C---:B------:R-:W-:Y:S01]  /*4550*/  @!P3 IADD3 R132, -R127.reuse, -0x7, RZ ;  /* 0xfffffff97f84b810 */ /* 0x040fe20007ffe1ff */
[-C--:B-1----:R-:W-:Y:S05]  /*4560*/  HMMA.16816.F32 R4, R100, R104.reuse, R4 ;  /* 0x000000686404723c */ /* 0x082fea0000001804 */
[C---:B------:R-:W-:Y:S01]  /*4570*/  @!P5 IADD3 R134, -R127.reuse, 0x1, RZ ;  /* 0x000000017f86d810 */ /* 0x040fe20007ffe1ff */
[----:B------:R-:W-:Y:S01]  /*4580*/  VIADD R121, R127, 0xffffffef ;  /* 0xffffffef7f797836 */ /* 0x000fe20000000000 */
[----:B------:R-:W-:Y:S01]  /*4590*/  ISETP.GE.AND P3, PT, R125, RZ, PT ;  /* 0x000000ff7d00720c */ /* 0x000fe20003f66270 */
[C---:B--2---:R-:W-:Y:S04]  /*45a0*/  HMMA.16816.F32 R8, R108.reuse, R104, R8 ;  /* 0x000000686c08723c */ /* 0x044fe80000001808 */
[C---:B------:R-:W-:Y:S01]  /*45b0*/  @!P1 IADD3 R131, -R127.reuse, -0x28, RZ ;  /* 0xffffffd87f839810 */ /* 0x040fe20007ffe1ff */
[----:B------:R-:W-:Y:S01]  /*45c0*/  VIADD R120, R127, 0xffffffe8 ;  /* 0xffffffe87f787836 */ /* 0x000fe20000000000 */
[----:B------:R-:W-:Y:S01]  /*45d0*/  ISETP.GE.AND P6, PT, R130, RZ, PT ;  /* 0x000000ff8200720c */ /* 0x000fe20003fc6270 */
[-C--:B------:R-:W-:Y:S03]  /*45e0*/  HMMA.16816.F32 R12, R108, R106.reuse, R12 ;  /* 0x0000006a6c0c723c */ /* 0x080fe6000000180c */
[----:B------:R-:W-:Y:S02]  /*45f0*/  ISETP.GE.AND P5, PT, R129, RZ, PT ;  /* 0x000000ff8100720c */ /* 0x000fe40003fa6270 */
[----:B------:R-:W-:Y:S01]  /*4600*/  ISETP.GE.AND P1, PT, R123, RZ, PT ;  /* 0x000000ff7b00720c */ /* 0x000fe20003f26270 */
[C---:B------:R-:W-:Y:S05]  /*4610*/  HMMA.16816.F32 R16, R100.reuse, R106, R16 ;  /* 0x0000006a6410723c */ /* 0x040fea0000001810 */
[----:B------:R-:W-:Y:S01]  /*4620*/  @!P0 IADD3 R124, -R127, 0x9, RZ ;  /* 0x000000097f7c8810 */ /* 0x000fe20007ffe1ff */
[-C--:B------:R-:W-:Y:S03]  /*4630*/  HMMA.16816.F32 R20, R100, R112.reuse, R20 ;  /* 0x000000706414723c */ /* 0x080fe60000001814 */
[----:B------:R-:W-:Y:S02]  /*4640*/  ISETP.GE.AND P0, PT, R119, RZ, PT ;  /* 0x000000ff7700720c */ /* 0x000fe40003f06270 */
[----:B------:R-:W-:Y:S01]  /*4650*/  @!P4 IADD3 R126, -R127, -0x18, RZ ;  /* 0xffffffe87f7ec810 */ /* 0x000fe20007ffe1ff */
[C---:B------:R-:W-:Y:S04]  /*4660*/  HMMA.16816.F32 R24, R108.reuse, R112, R24 ;  /* 0x000000706c18723c */ /* 0x040fe80000001818 */
[----:B------:R-:W-:Y:S02]  /*4670*/  ISETP.GE.AND P4, PT, R117, RZ, PT ;  /* 0x000000ff7500720c */ /* 0x000fe40003f86270 */
[C---:B------:R-:W-:Y:S01]  /*4680*/  @!P3 IADD3 R125, -R127.reuse, -0x17, RZ ;  /* 0xffffffe97f7db810 */ /* 0x040fe20007ffe1ff */
[-C--:B------:R-:W-:Y:S03]  /*4690*/  HMMA.16816.F32 R28, R108, R114.reuse, R28 ;  /* 0x000000726c1c723c */ /* 0x080fe6000000181c */
[----:B------:R-:W-:Y:S02]  /*46a0*/  ISETP.GE.AND P3, PT, R116, RZ, PT ;  /* 0x000000ff7400720c */ /* 0x000fe40003f66270 */
[C---:B------:R-:W-:Y:S01]  /*46b0*/  @!P6 IADD3 R130, -R127.reuse, -0x20, RZ ;  /* 0xffffffe07f82e810 */ /* 0x040fe20007ffe1ff */
[----:B------:R-:W-:Y:S04]  /*46c0*/  HMMA.16816.F32 R32, R100, R114, R32 ;  /* 0x000000726420723c */ /* 0x000fe80000001820 */
[----:B------:R-:W-:Y:S02]  /*46d0*/  ISETP.GE.AND P6, PT, R122, RZ, PT ;  /* 0x000000ff7a00720c */ /* 0x000fe40003fc6270 */
[C---:B------:R-:W-:Y:S01]  /*46e0*/  @!P5 IADD3 R129, -R127.reuse, -0x1f, RZ ;  /* 0xffffffe17f81d810 */ /* 0x040fe20007ffe1ff */
[----:B------:R-:W-:Y:S01]  /*46f0*/  IMAD.MOV.U32 R100, RZ, RZ, R203 ;  /* 0x000000ffff647224 */ /* 0x000fe200078e00cb */
[----:B------:R-:W-:Y:S02]  /*4700*/  @!P1 IADD3 R123, -R127, 0x8, RZ ;  /* 0x000000087f7b9810 */ /* 0x000fe40007ffe1ff */
[----:B------:R-:W-:Y:S02]  /*4710*/  ISETP.GE.AND P5, PT, R121, RZ, PT ;  /* 0x000000ff7900720c */ /* 0x000fe40003fa6270 */
[----:B------:R-:W-:Y:S02]  /*4720*/  ISETP.GE.AND P1, PT, R120, RZ, PT ;  /* 0x000000ff7800720c */ /* 0x000fe40003f26270 */
[C---:B------:R-:W-:Y:S02]  /*4730*/  @!P0 IADD3 R119, -R127.reuse, 0x19, RZ ;  /* 0x000000197f778810 */ /* 0x040fe40007ffe1ff */
[----:B------:R-:W-:Y:S02]  /*4740*/  ISETP.GE.AND P0, PT, R118, R204, PT ;  /* 0x000000cc7600720c */ /* 0x000fe40003f06270 */
[C---:B------:R-:W-:Y:S02]  /*4750*/  @!P4 IADD3 R117, -R127.reuse, -0x10, RZ ;  /* 0xfffffff07f75c810 */ /* 0x040fe40007ffe1ff */
[C---:B------:R-:W-:Y:S02]  /*4760*/  @!P3 IADD3 R116, -R127.reuse, -0xf, RZ ;  /* 0xfffffff17f74b810 */ /* 0x040fe40007ffe1ff */
[----:B------:R-:W-:Y:S02]  /*4770*/  IABS R104, R127 ;  /* 0x0000007f00687213 */ /* 0x000fe40000000000 */
[C---:B------:R-:W-:Y:S02]  /*4780*/  @!P6 IADD3 R122, -R127.reuse, 0x10, RZ ;  /* 0x000000107f7ae810 */ /* 0x040fe40007ffe1ff */
[C---:B------:R-:W-:Y:S02]  /*4790*/  @!P5 IADD3 R121, -R127.reuse, 0x11, RZ ;  /* 0x000000117f79d810 */ /* 0x040fe40007ffe1ff */
[----:B------:R-:W-:Y:S02]  /*47a0*/  @!P1 IADD3 R120, -R127, 0x18, RZ ;  /* 0x000000187f789810 */ /* 0x000fe40007ffe1ff */
[----:B------:R-:W-:Y:S02]  /*47b0*/  I2FP.F32.S32 R117, R117 ;  /* 0x0000007500757245 */ /* 0x000fe40000201400 */
[----:B------:R-:W-:Y:S02]  /*47c0*/  I2FP.F32.S32 R116, R116 ;  /* 0x0000007400747245 */ /* 0x000fe40000201400 */
[----:B------:R-:W-:Y:S01]  /*47d0*/  I2FP.F32.S32 R134, R134 ;  /* 0x0000008600867245 */ /* 0x000fe20000201400 */
[CC--:B------:R-:W-:Y:S01]  /*47e0*/  FFMA.FTZ R24, R117.reuse, -R222.reuse, R24 ;  /* 0x800000de75187223 */ /* 0x0c0fe20000010018 */
[----:B------:R-:W-:Y:S01]  /*47f0*/  I2FP.F32.S32 R133, R133 ;  /* 0x0000008500857245 */ /* 0x000fe20000201400 */
[C---:B------:R-:W-:Y:S01]  /*4800*/  FFMA.FTZ R25, R116.reuse, -R222, R25 ;  /* 0x800000de74197223 */ /* 0x040fe20000010019 */
[----:B------:R-:W-:Y:S01]  /*4810*/  I2FP.F32.S32 R132, R132 ;  /* 0x0000008400847245 */ /* 0x000fe20000201400 */
[----:B------:R-:W-:Y:S01]  /*4820*/  FFMA.FTZ R30, R117, -R222, R30 ;  /* 0x800000de751e7223 */ /* 0x000fe2000001001e */
        /* <DEDUP_REMOVED lines=15> */
[C---:B------:R-:W-:Y:S01]  /*4920*/  FFMA.FTZ R8, R130.reuse, -R222, R8 ;  /* 0x800000de82087223 */ /* 0x040fe20000010008 */
        /* <DEDUP_REMOVED lines=10> */
[-C--:B------:R-:W-:Y:S01]  /*49d0*/  FFMA.FTZ R19, R134, -R222.reuse, R19 ;  /* 0x800000de86137223 */ /* 0x080fe20000010013 */
[-C--:B------:R-:W-:Y:S01]  /*49e0*/  FFMA.FTZ R18, R104, -R222.reuse, R18 ;  /* 0x800000de68127223 */ /* 0x080fe20000010012 */
[CC--:B------:R-:W-:Y:S01]  /*49f0*/  FFMA.FTZ R16, R123.reuse, -R222.reuse, R16 ;  /* 0x800000de7b107223 */ /* 0x0c0fe20000010010 */
[CC--:B------:R-:W-:Y:S01]  /*4a00*/  FFMA.FTZ R17, R124.reuse, -R222.reuse, R17 ;  /* 0x800000de7c117223 */ /* 0x0c0fe20000010011 */
        /* <DEDUP_REMOVED lines=14> */
[----:B------:R-:W-:Y:S06]  /*4af0*/  @!P0 BRA `(.L_x_1495) ;  /* 0x0000000000248947 */ /* 0x000fec0003800000 */
        /* <DEDUP_REMOVED lines=9> */
.L_x_1495:
[--C-:B------:R-:W-:Y:S01]  /*4b90*/  IADD3 R114, R229, 0x1, -R231.reuse ;  /* 0x00000001e5727810 */ /* 0x100fe20007ffe8e7 */
[----:B------:R-:W-:Y:S01]  /*4ba0*/  IMAD.IADD R118, R186, 0x1, R118 ;  /* 0x00000001ba767824 */ /* 0x000fe200078e0276 */
[----:B------:R-:W-:Y:S01]  /*4bb0*/  IADD3 R115, -R100, R229, -R231 ;  /* 0x000000e564737210 */ /* 0x000fe20007ffe9e7 */
[----:B------:R-:W-:Y:S02]  /*4bc0*/  VIADD R112, R205, 0x1 ;  /* 0x00000001cd707836 */ /* 0x000fe40000000000 */
[----:B------:R-:W-:Y:S01]  /*4bd0*/  VIADD R114, R114, UR9 ;  /* 0x0000000972727c36 */ /* 0x000fe20008000000 */
[-C--:B------:R-:W-:Y:S01]  /*4be0*/  VIADDMNMX R101, R115, R118.reuse, RZ, !PT ;  /* 0x0000007673657246 */ /* 0x080fe200078001ff */
[C---:B------:R-:W-:Y:S02]  /*4bf0*/  VIADD R111, R205.reuse, 0x8 ;  /* 0x00000008cd6f7836 */ /* 0x040fe40000000000 */
[C---:B------:R-:W-:Y:S01]  /*4c00*/  VIADD R110, R205.reuse, 0x9 ;  /* 0x00000009cd6e7836 */ /* 0x040fe20000000000 */
[CC--:B------:R-:W-:Y:S01]  /*4c10*/  ISETP.GE.AND P0, PT, R205.reuse, R101.reuse, PT ;  /* 0x00000065cd00720c */ /* 0x0c0fe20003f06270 */
[C---:B------:R-:W-:Y:S01]  /*4c20*/  VIADD R109, R205.reuse, 0x10 ;  /* 0x00000010cd6d7836 */ /* 0x040fe20000000000 */
[----:B------:R-:W-:Y:S01]  /*4c30*/  VIADDMNMX R113, R114, R118, R229, PT ;  /* 0x0000007672717246 */ /* 0x000fe200038001e5 */
[C---:B------:R-:W-:Y:S01]  /*4c40*/  VIADD R108, R205.reuse, 0x11 ;  /* 0x00000011cd6c7836 */ /* 0x040fe20000000000 */
[C---:B------:R-:W-:Y:S01]  /*4c50*/  ISETP.GE.AND P6, PT, R112.reuse, R101, PT ;  /* 0x000000657000720c */ /* 0x040fe20003fc6270 */
[C---:B------:R-:W-:Y:S01]  /*4c60*/  VIADD R107, R205.reuse, 0x18 ;  /* 0x00000018cd6b7836 */ /* 0x040fe20000000000 */
[CC--:B------:R-:W-:Y:S01]  /*4c70*/  ISETP.GE.OR P0, PT, R205.reuse, R113.reuse, !P0 ;  /* 0x00000071cd00720c */ /* 0x0c0fe20004706670 */
[----:B------:R-:W-:Y:S01]  /*4c80*/  VIADD R106, R205, 0x19 ;  /* 0x00000019cd6a7836 */ /* 0x000fe20000000000 */
[----:B------:R-:W-:Y:S01]  /*4c90*/  ISETP.GE.OR P6, PT, R112, R113, !P6 ;  /* 0x000000717000720c */ /* 0x000fe200077c6670 */
        /* <DEDUP_REMOVED lines=17> */
[----:B------:R-:W-:Y:S02]  /*4db0*/  ISETP.GE.OR P6, PT, R106, R113, !P6 ;  /* 0x000000716a00720c */ /* 0x000fe400077c6670 */
[--C-:B------:R-:W-:Y:S02]  /*4dc0*/  IADD3 R104, R114, 0x8, R118.reuse ;  /* 0x0000000872687810 */ /* 0x100fe40007ffe076 */
[----:B------:R-:W-:Y:S02]  /*4dd0*/  VIADDMNMX R105, R115, R105, RZ, !PT ;  /* 0x0000006973697246 */ /* 0x000fe400078001ff */
[----:B------:R-:W-:Y:S02]  /*4de0*/  FSEL R16, R16, -INF , !P5 ;  /* 0xff80000010107808 */ /* 0x000fe40006800000 */
[----:B------:R-:W-:Y:S02]  /*4df0*/  FSEL R17, R17, -INF , !P4 ;  /* 0xff80000011117808 */ /* 0x000fe40006000000 */
        /* <DEDUP_REMOVED lines=26> */
[----:B------:R-:W-:Y:S02]  /*4fa0*/  ISETP.GE.AND P4, PT, R106, R105, PT ;  /* 0x000000696a00720c */ /* 0x000fe40003f86270 */
        /* <DEDUP_REMOVED lines=10> */
[-C--:B------:R-:W-:Y:S02]  /*5050*/  ISETP.GE.OR P6, PT, R110, R102.reuse, !P6 ;  /* 0x000000666e00720c */ /* 0x080fe400077c6670 */
[----:B------:R-:W-:Y:S02]  /*5060*/  IADD3 R114, R114, 0x28, R118 ;  /* 0x0000002872727810 */ /* 0x000fe40007ffe076 */
        /* <DEDUP_REMOVED lines=44> */
.L_x_1496:
[C---:B------:R-:W-:Y:S01]  /*5330*/  FSETP.NEU.FTZ.AND P0, PT, R226.reuse, -INF , PT ;  /* 0xff800000e200780b */ /* 0x040fe20003f1d000 */
[----:B------:R-:W-:Y:S01]  /*5340*/  FMUL.FTZ R101, R226, 1.4426950216293334961 ;  /* 0x3fb8aa3be2657820 */ /* 0x000fe20000410000 */
[C---:B------:R-:W-:Y:S01]  /*5350*/  FSETP.NEU.FTZ.AND P1, PT, R225.reuse, -INF , PT ;  /* 0xff800000e100780b */ /* 0x040fe20003f3d000 */
[----:B------:R-:W-:Y:S01]  /*5360*/  FMUL.FTZ R100, R225, 1.4426950216293334961 ;  /* 0x3fb8aa3be1647820 */ /* 0x000fe20000410000 */
[----:B------:R-:W-:Y:S03]  /*5370*/  IMAD.WIDE.U32 R102, R212, -0x2daee0ad, RZ ;  /* 0xd2511f53d4667825 */ /* 0x000fe600078e00ff */
[----:B------:R-:W-:Y:S01]  /*5380*/  FSEL R101, R101, RZ, P0 ;  /* 0x000000ff65657208 */ /* 0x000fe20000000000 */
[----:B------:R-:W-:Y:S01]  /*5390*/  IMAD.MOV.U32 R177, RZ, RZ, 0x40 ;  /* 0x00000040ffb17424 */ /* 0x000fe200078e00ff */
[----:B------:R-:W-:Y:S01]  /*53a0*/  FSEL R100, R100, RZ, P1 ;  /* 0x000000ff64647208 */ /* 0x000fe20000800000 */
[----:B------:R-:W-:Y:S01]  /*53b0*/  VIADD R108, R181, 0x76cf5d0a ;  /* 0x76cf5d0ab56c7836 */ /* 0x000fe20000000000 */
[----:B------:R-:W-:Y:S01]  /*53c0*/  FSETP.NEU.FTZ.AND P1, PT, R223, -INF , PT ;  /* 0xff800000df00780b */ /* 0x000fe20003f3d000 */
[--C-:B------:R-:W-:Y:S01]  /*53d0*/  FFMA.FTZ R19, R19, UR5, -R101.reuse ;  /* 0x0000000513137c23 */ /* 0x100fe20008010865 */
[----:B------:R-:W-:Y:S01]  /*53e0*/  FSETP.NEU.FTZ.AND P0, PT, R224, -INF , PT ;  /* 0xff800000e000780b */ /* 0x000fe20003f1d000 */
[--C-:B------:R-:W-:Y:S01]  /*53f0*/  FFMA.FTZ R16, R16, UR5, -R100.reuse ;  /* 0x0000000510107c23 */ /* 0x100fe20008010864 */
[----:B------:R-:W-:Y:S01]  /*5400*/  SEL R177, R177, 0xffffffc0, !P2 ;  /* 0xffffffc0b1b17807 */ /* 0x000fe20005000000 */
[----:B------:R1:W-:Y:S01]  /*5410*/  MUFU.EX2 R129, R19 ;  /* 0x0000001300817308 */ /* 0x0003e20000000800 */
[--C-:B------:R-:W-:Y:S01]  /*5420*/  FFMA.FTZ R18, R18, UR5, -R101.reuse ;  /* 0x0000000512127c23 */ /* 0x100fe20008010865 */
[--C-:B------:R-:W-:Y:S01]  /*5430*/  FFMA.FTZ R252, R4, UR5, -R100.reuse ;  /* 0x0000000504fc7c23 */ /* 0x100fe20008010864 */
[--C-:B------:R-:W-:Y:S01]  /*5440*/  FFMA.FTZ R32, R32, UR5, -R100.reuse ;  /* 0x0000000520207c23 */ /* 0x100fe20008010864 */
[--C-:B------:R-:W-:Y:S01]  /*5450*/  FFMA.FTZ R33, R33, UR5, -R100.reuse ;  /* 0x0000000521217c23 */ /* 0x100fe20008010864 */
[--C-:B------:R-:W-:Y:S01]  /*5460*/  FFMA.FTZ R22, R22, UR5, -R101.reuse ;  /* 0x0000000516167c23 */ /* 0x100fe20008010865 */
[--C-:B------:R-:W-:Y:S01]  /*5470*/  FFMA.FTZ R20, R20, UR5, -R100.reuse ;  /* 0x0000000514147c23 */ /* 0x100fe20008010864 */
[--C-:B------:R-:W-:Y:S03]  /*5480*/  FFMA.FTZ R17, R17, UR5, -R100.reuse ;  /* 0x0000000511117c23 */ /* 0x100fe60008010864 */
[----:B------:R2:W3:Y:S01]  /*5490*/  MUFU.EX2 R132, R16 ;  /* 0x0000001000847308 */ /* 0x0004e20000000800 */
[--C-:B------:R-:W-:Y:S01]  /*54a0*/  FFMA.FTZ R35, R35, UR5, -R101.reuse ;  /* 0x0000000523237c23 */ /* 0x100fe20008010865 */
[--C-:B------:R-:W-:Y:S01]  /*54b0*/  FFMA.FTZ R23, R23, UR5, -R101.reuse ;  /* 0x0000000517177c23 */ /* 0x100fe20008010865 */
[--C-:B------:R-:W-:Y:S01]  /*54c0*/  FFMA.FTZ R34, R34, UR5, -R101.reuse ;  /* 0x0000000522227c23 */ /* 0x100fe20008010865 */
[--C-:B------:R-:W-:Y:S01]  /*54d0*/  FFMA.FTZ R21, R21, UR5, -R100.reuse ;  /* 0x0000000515157c23 */ /* 0x100fe20008010864 */
[--C-:B------:R-:W-:Y:S01]  /*54e0*/  FFMA.FTZ R249, R7, UR5, -R101.reuse ;  /* 0x0000000507f97c23 */ /* 0x100fe20008010865 */
[----:B------:R-:W-:Y:S01]  /*54f0*/  FFMA.FTZ R6, R6, UR5, -R101 ;  /* 0x0000000506067c23 */ /* 0x000fe20008010865 */
[----:B------:R-:W-:Y:S03]  /*5500*/  FFMA.FTZ R5, R5, UR5, -R100 ;  /* 0x0000000505057c23 */ /* 0x000fe60008010864 */
[----:B------:R4:W-:Y:S01]  /*5510*/  MUFU.EX2 R130, R18 ;  /* 0x0000001200827308 */ /* 0x0009e20000000800 */
[----:B-1----:R-:W-:Y:S01]  /*5520*/  FMUL.FTZ R19, R223, 1.4426950216293334961 ;  /* 0x3fb8aa3bdf137820 */ /* 0x002fe20000410000 */
[----:B------:R-:W-:Y:S04]  /*5530*/  VIADD R7, R181, 0xbb67ae85 ;  /* 0xbb67ae85b5077836 */ /* 0x000fe80000000000 */
[----:B------:R-:W-:Y:S02]  /*5540*/  FSEL R19, R19, RZ, P1 ;  /* 0x000000ff13137208 */ /* 0x000fe40000800000 */
[----:B------:R-:W-:Y:S01]  /*5550*/  LOP3.LUT R7, R102, R7, RZ, 0x3c, !PT ;  /* 0x0000000766077212 */ /* 0x000fe200078e3cff */
[----:B--2---:R-:W-:Y:S01]  /*5560*/  FMUL.FTZ R16, R224, 1.4426950216293334961 ;  /* 0x3fb8aa3be0107820 */ /* 0x004fe20000410000 */
[----:B------:R-:W1:Y:S01]  /*5570*/  MUFU.EX2 R126, R32 ;  /* 0x00000020007e7308 */ /* 0x000e620000000800 */
[--C-:B------:R-:W-:Y:S01]  /*5580*/  FFMA.FTZ R28, R28, UR5, -R19.reuse ;  /* 0x000000051c1c7c23 */ /* 0x100fe20008010813 */
[--C-:B------:R-:W-:Y:S01]  /*5590*/  FFMA.FTZ R12, R12, UR5, -R19.reuse ;  /* 0x000000050c0c7c23 */ /* 0x100fe20008010813 */
[--C-:B------:R-:W-:Y:S01]  /*55a0*/  FFMA.FTZ R29, R29, UR5, -R19.reuse ;  /* 0x000000051d1d7c23 */ /* 0x100fe20008010813 */
[----:B------:R-:W-:Y:S01]  /*55b0*/  FSEL R16, R16, RZ, P0 ;  /* 0x000000ff10107208 */ /* 0x000fe20000000000 */
[--C-:B------:R-:W-:Y:S01]  /*55c0*/  FFMA.FTZ R8, R8, UR5, -R19.reuse ;  /* 0x0000000508087c23 */ /* 0x100fe20008010813 */
[----:B------:R-:W-:Y:S01]  /*55d0*/  FFMA.FTZ R13, R13, UR5, -R19 ;  /* 0x000000050d0d7c23 */ /* 0x000fe20008010813 */
[----:B----4-:R-:W-:Y:S03]  /*55e0*/  IMAD R18, R228, 0x4, R179 ;  /* 0x00000004e4127824 */ /* 0x010fe600078e02b3 */
[----:B------:R2:W-:Y:S01]  /*55f0*/  MUFU.EX2 R118, R28 ;  /* 0x0000001c00767308 */ /* 0x0005e20000000800 */
[--C-:B------:R-:W-:Y:S01]  /*5600*/  FFMA.FTZ R133, R15, UR5, -R16.reuse ;  /* 0x000000050f857c23 */ /* 0x100fe20008010810 */
[--C-:B------:R-:W-:Y:S01]  /*5610*/  FFMA.FTZ R24, R24, UR5, -R19.reuse ;  /* 0x0000000518187c23 */ /* 0x100fe20008010813 */
[C---:B------:R-:W-:Y:S02]  /*5620*/  VIADD R15, R18.reuse, 0x2 ;  /* 0x00000002120f7836 */ /* 0x040fe40000000000 */
[--C-:B------:R-:W-:Y:S01]  /*5630*/  FFMA.FTZ R25, R25, UR5, -R19.reuse ;  /* 0x0000000519197c23 */ /* 0x100fe20008010813 */
[----:B------:R-:W-:Y:S01]  /*5640*/  FFMA.FTZ R9, R9, UR5, -R19 ;  /* 0x0000000509097c23 */ /* 0x000fe20008010813 */
[----:B------:R-:W-:Y:S04]  /*5650*/  IMAD.WIDE.U32 R18, R18, -0x326172a9, RZ ;  /* 0xcd9e8d5712127825 */ /* 0x000fe800078e00ff */
[--C-:B------:R-:W-:Y:S01]  /*5660*/  FFMA.FTZ R31, R31, UR5, -R16.reuse ;  /* 0x000000051f1f7c23 */ /* 0x100fe20008010810 */
[----:B------:R4:W-:Y:S01]  /*5670*/  MUFU.EX2 R243, R12 ;  /* 0x0000000c00f37308 */ /* 0x0009e20000000800 */
[--C-:B------:R-:W-:Y:S01]  /*5680*/  FFMA.FTZ R14, R14, UR5, -R16.reuse ;  /* 0x000000050e0e7c23 */ /* 0x100fe20008010810 */
[--C-:B------:R-:W-:Y:S01]  /*5690*/  FFMA.FTZ R11, R11, UR5, -R16.reuse ;  /* 0x000000050b0b7c23 */ /* 0x100fe20008010810 */
[--C-:B------:R-:W-:Y:S01]  /*56a0*/  FFMA.FTZ R27, R27, UR5, -R16.reuse ;  /* 0x000000051b1b7c23 */ /* 0x100fe20008010810 */
[--C-:B------:R-:W-:Y:S01]  /*56b0*/  FFMA.FTZ R26, R26, UR5, -R16.reuse ;  /* 0x000000051a1a7c23 */ /* 0x100fe20008010810 */
[--C-:B------:R-:W-:Y:S01]  /*56c0*/  FFMA.FTZ R10, R10, UR5, -R16.reuse ;  /* 0x000000050a0a7c23 */ /* 0x100fe20008010810 */
[----:B------:R-:W-:Y:S04]  /*56d0*/  FFMA.FTZ R16, R30, UR5, -R16 ;  /* 0x000000051e107c23 */ /* 0x000fe80008010810 */
[----:B------:R3:W1:Y:S01]  /*56e0*/  MUFU.EX2 R110, R31 ;  /* 0x0000001f006e7308 */ /* 0x0006620000000800 */
[----:B--2---:R-:W-:Y:S05]  /*56f0*/  IMAD R28, R188, 0x4, R182 ;  /* 0x00000004bc1c7824 */ /* 0x004fea00078e02b6 */
[----:B------:R-:W-:Y:S04]  /*5700*/  LOP3.LUT R28, R181, R28, RZ, 0x3c, !PT ;  /* 0x0000001cb51c7212 */ /* 0x000fe800078e3cff */
[----:B------:R-:W-:Y:S01]  /*5710*/  MUFU.EX2 R125, R33 ;  /* 0x00000021007d7308 */ /* 0x000fe20000000800 */
[----:B----4-:R-:W-:Y:S01]  /*5720*/  VIADD R12, R180, 0x9e3779b9 ;  /* 0x9e3779b9b40c7836 */ /* 0x010fe20000000000 */
[----:B------:R-:W-:Y:S01]  /*5730*/  LOP3.LUT R4, R103, R28, RZ, 0x3c, !PT ;  /* 0x0000001c67047212 */ /* 0x000fe200078e3cff */
[----:B------:R-:W-:Y:S04]  /*5740*/  IMAD.WIDE.U32 R102, R15, -0x326172a9, RZ ;  /* 0xcd9e8d570f667825 */ /* 0x000fe800078e00ff */
[----:B------:R-:W-:Y:S01]  /*5750*/  IMAD.WIDE.U32 R100, R4, -0x326172a9, RZ ;  /* 0xcd9e8d5704647825 */ /* 0x000fe200078e00ff */
[-C--:B------:R-:W-:Y:S02]  /*5760*/  LOP3.LUT R4, R19, R235.reuse, RZ, 0x3c, !PT ;  /* 0x000000eb13047212 */ /* 0x080fe400078e3cff */
[----:B------:R2:W4:Y:S02]  /*5770*/  MUFU.EX2 R121, R35 ;  /* 0x0000002300797308 */ /* 0x0005240000000800 */
[C-C-:B------:R-:W-:Y:S01]  /*5780*/  LOP3.LUT R112, R101.reuse, R18, R12.reuse, 0x96, !PT ;  /* 0x0000001265707212 */ /* 0x140fe200078e960c */
[----:B------:R-:W-:Y:S01]  /*5790*/  IMAD.WIDE.U32 R106, R4, -0x2daee0ad, RZ ;  /* 0xd2511f53046a7825 */ /* 0x000fe200078e00ff */
[----:B------:R-:W-:Y:S02]  /*57a0*/  LOP3.LUT R18, R101, R102, R12, 0x96, !PT ;  /* 0x0000006665127212 */ /* 0x000fe400078e960c */
[----:B------:R-:W-:Y:S04]  /*57b0*/  LOP3.LUT R4, R103, R235, RZ, 0x3c, !PT ;  /* 0x000000eb67047212 */ /* 0x000fe800078e3cff */
[----:B------:R1:W-:Y:S01]  /*57c0*/  MUFU.EX2 R122, R34 ;  /* 0x00000022007a7308 */ /* 0x0003e20000000800 */
[C---:B------:R-:W-:Y:S01]  /*57d0*/  LOP3.LUT R104, R7.reuse, R107, RZ, 0x3c, !PT ;  /* 0x0000006b07687212 */ /* 0x040fe200078e3cff */
[----:B------:R-:W-:Y:S02]  /*57e0*/  VIADD R12, R180, 0x3c6ef372 ;  /* 0x3c6ef372b40c7836 */ /* 0x000fe40000000000 */
[----:B---3--:R-:W-:Y:S03]  /*57f0*/  IMAD.WIDE.U32 R30, R4, -0x2daee0ad, RZ ;  /* 0xd2511f53041e7825 */ /* 0x008fe600078e00ff */
[----:B------:R-:W-:Y:S01]  /*5800*/  LOP3.LUT R12, R100, R12, RZ, 0x3c, !PT ;  /* 0x0000000c640c7212 */ /* 0x000fe200078e3cff */
[----:B------:R-:W-:Y:S01]  /*5810*/  IMAD.WIDE.U32 R104, R104, -0x326172a9, RZ ;  /* 0xcd9e8d5768687825 */ /* 0x000fe200078e00ff */
[----:B------:R-:W-:Y:S01]  /*5820*/  LOP3.LUT R7, R7, R31, RZ, 0x3c, !PT ;  /* 0x0000001f07077212 */ /* 0x000fe200078e3cff */
[----:B------:R3:W-:Y:S02]  /*5830*/  MUFU.EX2 R250, R6 ;  /* 0x0000000600fa7308 */ /* 0x0007e40000000800 */
[----:B------:R-:W-:Y:S01]  /*5840*/  IMAD.WIDE.U32 R112, R112, -0x2daee0ad, RZ ;  /* 0xd2511f5370707825 */ /* 0x000fe200078e00ff */
[----:B--2---:R-:W-:Y:S03]  /*5850*/  LOP3.LUT R35, R12, R105, RZ, 0x3c, !PT ;  /* 0x000000690c237212 */ /* 0x004fe600078e3cff */
[----:B------:R-:W-:Y:S01]  /*5860*/  IMAD.WIDE.U32 R18, R18, -0x2daee0ad, RZ ;  /* 0xd2511f5312127825 */ /* 0x000fe200078e00ff */
[--C-:B------:R-:W-:Y:S03]  /*5870*/  LOP3.LUT R106, R113, R106, R108.reuse, 0x96, !PT ;  /* 0x0000006a716a7212 */ /* 0x100fe600078e966c */
[----:B------:R-:W-:Y:S01]  /*5880*/  MUFU.EX2 R134, R14 ;  /* 0x0000000e00867308 */ /* 0x000fe20000000800 */
[----:B-1----:R-:W-:Y:S01]  /*5890*/  IMAD.WIDE.U32 R34, R35, -0x2daee0ad, RZ ;  /* 0xd2511f5323227825 */ /* 0x002fe200078e00ff */
[----:B------:R-:W-:Y:S03]  /*58a0*/  LOP3.LUT R108, R19, R30, R108, 0x96, !PT ;  /* 0x0000001e136c7212 */ /* 0x000fe600078e966c */
[----:B------:R-:W-:Y:S02]  /*58b0*/  VIADD R4, R181, 0x32370b8f ;  /* 0x32370b8fb5047836 */ /* 0x000fe40000000000 */
[----:B------:R-:W-:Y:S03]  /*58c0*/  IMAD.WIDE.U32 R100, R7, -0x326172a9, RZ ;  /* 0xcd9e8d5707647825 */ /* 0x000fe600078e00ff */
[----:B------:R-:W-:Y:S01]  /*58d0*/  MUFU.EX2 R128, R20 ;  /* 0x0000001400807308 */ /* 0x000fe20000000800 */
[----:B------:R-:W-:Y:S01]  /*58e0*/  LOP3.LUT R112, R35, R112, R4, 0x96, !PT ;  /* 0x0000007023707212 */ /* 0x000fe200078e9604 */
[----:B------:R-:W-:Y:S01]  /*58f0*/  IMAD.WIDE.U32 R106, R106, -0x326172a9, RZ ;  /* 0xcd9e8d576a6a7825 */ /* 0x000fe200078e00ff */
[----:B------:R-:W-:Y:S03]  /*5900*/  LOP3.LUT R7, R12, R101, RZ, 0x3c, !PT ;  /* 0x000000650c077212 */ /* 0x000fe600078e3cff */
[----:B------:R-:W-:Y:S04]  /*5910*/  VIADD R30, R180, 0xdaa66d2b ;  /* 0xdaa66d2bb41e7836 */ /* 0x000fe80000000000 */
[----:B------:R-:W-:Y:S01]  /*5920*/  MUFU.EX2 R248, R8 ;  /* 0x0000000800f87308 */ /* 0x000fe20000000800 */
[----:B------:R-:W-:Y:S01]  /*5930*/  IMAD.WIDE.U32 R108, R108, -0x326172a9, RZ ;  /* 0xcd9e8d576c6c7825 */ /* 0x000fe200078e00ff */
[--C-:B------:R-:W-:Y:S03]  /*5940*/  LOP3.LUT R104, R107, R104, R30.reuse, 0x96, !PT ;  /* 0x000000686b687212 */ /* 0x100fe600078e961e */
[----:B------:R-:W-:Y:S01]  /*5950*/  IMAD.WIDE.U32 R112, R112, -0x326172a9, RZ ;  /* 0xcd9e8d5770707825 */ /* 0x000fe200078e00ff */
[----:B------:R-:W-:Y:S04]  /*5960*/  LOP3.LUT R30, R109, R100, R30, 0x96, !PT ;  /* 0x000000646d1e7212 */ /* 0x000fe800078e961e */
[----:B------:R1:W-:Y:S01]  /*5970*/  MUFU.EX2 R123, R23 ;  /* 0x00000017007b7308 */ /* 0x0003e20000000800 */
[----:B---3--:R-:W-:Y:S02]  /*5980*/  VIADD R6, R180, 0x78dde6e4 ;  /* 0x78dde6e4b4067836 */ /* 0x008fe40000000000 */
[----:B------:R-:W-:Y:S03]  /*5990*/  IMAD.WIDE.U32 R102, R7, -0x2daee0ad, RZ ;  /* 0xd2511f5307667825 */ /* 0x000fe600078e00ff */
[----:B------:R-:W-:Y:S01]  /*59a0*/  LOP3.LUT R106, R113, R106, R6, 0x96, !PT ;  /* 0x0000006a716a7212 */ /* 0x000fe200078e9606 */
[----:B------:R-:W-:Y:S01]  /*59b0*/  IMAD.WIDE.U32 R104, R104, -0x2daee0ad, RZ ;  /* 0xd2511f5368687825 */ /* 0x000fe200078e00ff */
[----:B------:R-:W-:Y:S02]  /*59c0*/  LOP3.LUT R4, R103, R18, R4, 0x96, !PT ;  /* 0x0000001267047212 */ /* 0x000fe400078e9604 */
[----:B------:R2:W-:Y:S01]  /*59d0*/  MUFU.EX2 R251, R5 ;  /* 0x0000000500fb7308 */ /* 0x0005e20000000800 */
[----:B------:R-:W-:Y:S02]  /*59e0*/  VIADD R100, R181, 0xed9eba14 ;  /* 0xed9eba14b5647836 */ /* 0x000fe40000000000 */
[----:B------:R-:W-:Y:S03]  /*59f0*/  IMAD.WIDE.U32 R106, R106, -0x2daee0ad, RZ ;  /* 0xd2511f536a6a7825 */ /* 0x000fe600078e00ff */
[--C-:B------:R-:W-:Y:S01]  /*5a00*/  LOP3.LUT R18, R105, R34, R100.reuse, 0x96, !PT ;  /* 0x0000002269127212 */ /* 0x100fe200078e9664 */
[----:B------:R-:W-:Y:S03]  /*5a10*/  IMAD.WIDE.U32 R30, R30, -0x2daee0ad, RZ ;  /* 0xd2511f531e1e7825 */ /* 0x000fe600078e00ff */
[----:B------:R3:W-:Y:S01]  /*5a20*/  MUFU.EX2 R124, R22 ;  /* 0x00000016007c7308 */ /* 0x0007e20000000800 */
[----:B------:R-:W-:Y:S01]  /*5a30*/  VIADD R34, R181, 0xa9066899 ;  /* 0xa9066899b5227836 */ /* 0x000fe20000000000 */
[----:B------:R-:W-:Y:S01]  /*5a40*/  LOP3.LUT R100, R31, R102, R100, 0x96, !PT ;  /* 0x000000661f647212 */ /* 0x000fe200078e9664 */
[----:B------:R-:W-:Y:S03]  /*5a50*/  IMAD.WIDE.U32 R114, R4, -0x326172a9, RZ ;  /* 0xcd9e8d5704727825 */ /* 0x000fe600078e00ff */
[----:B------:R-:W-:Y:S01]  /*5a60*/  LOP3.LUT R12, R107, R104, R34, 0x96, !PT ;  /* 0x000000686b0c7212 */ /* 0x000fe200078e9622 */
[----:B------:R-:W-:Y:S01]  /*5a70*/  VIADD R102, R180, 0x1715609d ;  /* 0x1715609db4667836 */ /* 0x000fe20000000000 */
[----:B------:R-:W-:Y:S01]  /*5a80*/  LOP3.LUT R6, R115, R108, R6, 0x96, !PT ;  /* 0x0000006c73067212 */ /* 0x000fe200078e9606 */
[----:B------:R-:W-:Y:S01]  /*5a90*/  IMAD.WIDE.U32 R18, R18, -0x326172a9, RZ ;  /* 0xcd9e8d5712127825 */ /* 0x000fe200078e00ff */
[----:B------:R-:W-:Y:S03]  /*5aa0*/  MUFU.EX2 R115, R29 ;  /* 0x0000001d00737308 */ /* 0x000fe60000000800 */
[----:B------:R-:W-:Y:S01]  /*5ab0*/  IMAD.WIDE.U32 R100, R100, -0x326172a9, RZ ;  /* 0xcd9e8d5764647825 */ /* 0x000fe200078e00ff */
[--C-:B------:R-:W-:Y:S03]  /*5ac0*/  LOP3.LUT R7, R19, R112, R102.reuse, 0x96, !PT ;  /* 0x0000007013077212 */ /* 0x100fe600078e9666 */
[----:B------:R-:W-:Y:S01]  /*5ad0*/  IMAD.WIDE.U32 R104, R12, -0x326172a9, RZ ;  /* 0xcd9e8d570c687825 */ /* 0x000fe200078e00ff */
[----:B------:R-:W-:Y:S02]  /*5ae0*/  LOP3.LUT R102, R101, R114, R102, 0x96, !PT ;  /* 0x0000007265667212 */ /* 0x000fe400078e9666 */
[----:B------:R4:W-:Y:S01]  /*5af0*/  MUFU.EX2 R131, R17 ;  /* 0x0000001100837308 */ /* 0x0009e20000000800 */
[----:B------:R-:W-:Y:S01]  /*5b00*/  IMAD.WIDE.U32 R108, R6, -0x2daee0ad, RZ ;  /* 0xd2511f53066c7825 */ /* 0x000fe200078e00ff */
[----:B------:R-:W-:Y:S02]  /*5b10*/  LOP3.LUT R31, R104, 0xff, RZ, 0xc0, !PT ;  /* 0x000000ff681f7812 */ /* 0x000fe400078ec0ff */
[----:B------:R-:W-:Y:S01]  /*5b20*/  SHF.R.U32.HI R19, RZ, 0x10, R104 ;  /* 0x00000010ff137819 */ /* 0x000fe20000011668 */
[----:B------:R-:W-:Y:S01]  /*5b30*/  IMAD.WIDE.U32 R6, R7, -0x2daee0ad, RZ ;  /* 0xd2511f5307067825 */ /* 0x000fe200078e00ff */
[----:B------:R-:W-:Y:S04]  /*5b40*/  ISETP.LE.U32.AND P5, PT, R31, UR10, PT ;  /* 0x0000000a1f007c0c */ /* 0x000fe8000bfa3070 */
[----:B------:R-:W4:Y:S01]  /*5b50*/  MUFU.EX2 R249, R249 ;  /* 0x000000f900f97308 */ /* 0x000f220000000800 */
[----:B------:R-:W-:Y:S01]  /*5b60*/  LOP3.LUT R34, R109, R30, R34, 0x96, !PT ;  /* 0x0000001e6d227212 */ /* 0x000fe200078e9622 */
[----:B------:R-:W-:Y:S01]  /*5b70*/  IMAD.WIDE.U32 R102, R102, -0x2daee0ad, RZ ;  /* 0xd2511f5366667825 */ /* 0x000fe200078e00ff */
[----:B------:R-:W-:Y:S02]  /*5b80*/  LOP3.LUT R28, R6, 0xff, RZ, 0xc0, !PT ;  /* 0x000000ff061c7812 */ /* 0x000fe400078ec0ff */
[----:B-1----:R-:W-:Y:S01]  /*5b90*/  SHF.R.U32.HI R23, RZ, 0x18, R6 ;  /* 0x00000018ff177819 */ /* 0x002fe20000011606 */
[----:B------:R-:W-:Y:S01]  /*5ba0*/  VIADD R12, R180, 0xb54cda56 ;  /* 0xb54cda56b40c7836 */ /* 0x000fe20000000000 */
[----:B------:R-:W-:Y:S01]  /*5bb0*/  SHF.R.U32.HI R14, RZ, 0x18, R102 ;  /* 0x00000018ff0e7819 */ /* 0x000fe20000011666 */
[----:B------:R-:W-:Y:S01]  /*5bc0*/  IMAD.WIDE.U32 R34, R34, -0x326172a9, RZ ;  /* 0xcd9e8d5722227825 */ /* 0x000fe200078e00ff */
[----:B------:R-:W-:Y:S01]  /*5bd0*/  ISETP.LE.U32.AND P4, PT, R28, UR10, PT ;  /* 0x0000000a1c007c0c */ /* 0x000fe2000bf83070 */
[----:B------:R1:W-:Y:S01]  /*5be0*/  MUFU.EX2 R178, R10 ;  /* 0x0000000a00b27308 */ /* 0x0003e20000000800 */
[----:B------:R-:W-:Y:S01]  /*5bf0*/  LOP3.LUT R15, R105, R18, R12, 0x96, !PT ;  /* 0x00000012690f7212 */ /* 0x000fe200078e960c */
[----:B------:R-:W-:Y:S01]  /*5c00*/  IMAD.SHL.U32 R109, R176, 0x2, RZ ;  /* 0x00000002b06d7824 */ /* 0x000fe200078e00ff */
[----:B------:R-:W-:Y:S01]  /*5c10*/  LOP3.LUT R20, R102, 0xff, RZ, 0xc0, !PT ;  /* 0x000000ff66147812 */ /* 0x000fe200078ec0ff */
[----:B------:R-:W-:Y:S01]  /*5c20*/  VIADD R4, R181, 0x646e171e ;  /* 0x646e171eb5047836 */ /* 0x000fe20000000000 */
[----:B------:R-:W-:Y:S01]  /*5c30*/  ISETP.LE.U32.AND P0, PT, R14, UR10, PT ;  /* 0x0000000a0e007c0c */ /* 0x000fe2000bf03070 */
[----:B------:R-:W-:Y:S01]  /*5c40*/  IMAD.U32 R112, RZ, RZ, UR6 ;  /* 0x00000006ff707e24 */ /* 0x000fe2000f8e00ff */
[----:B------:R-:W-:Y:S03]  /*5c50*/  ISETP.LE.U32.AND P1, PT, R20, UR10, PT ;  /* 0x0000000a14007c0c */ /* 0x000fe6000bf23070 */
[----:B------:R-:W1:Y:S01]  /*5c60*/  MUFU.EX2 R133, R133 ;  /* 0x0000008500857308 */ /* 0x000e620000000800 */
[----:B------:R-:W-:Y:S02]  /*5c70*/  SHF.R.U32.HI R28, RZ, 0x18, R15 ;  /* 0x00000018ff1c7819 */ /* 0x000fe4000001160f */
[----:B------:R-:W-:Y:S02]  /*5c80*/  LOP3.LUT R8, R7, R106, R4, 0x96, !PT ;  /* 0x0000006a07087212 */ /* 0x000fe400078e9604 */
[----:B------:R-:W-:Y:S02]  /*5c90*/  ISETP.LE.U32.AND P3, PT, R23, UR10, PT ;  /* 0x0000000a17007c0c */ /* 0x000fe4000bf63070 */
[----:B------:R-:W-:Y:S03]  /*5ca0*/  LOP3.LUT R19, R19, 0xff, RZ, 0xc0, !PT ;  /* 0x000000ff13137812 */ /* 0x000fe600078ec0ff */
[----:B------:R-:W1:Y:S01]  /*5cb0*/  MUFU.EX2 R252, R252 ;  /* 0x000000fc00fc7308 */ /* 0x000e620000000800 */
[----:B--2---:R-:W-:Y:S02]  /*5cc0*/  LOP3.LUT R5, R8, 0xff, RZ, 0xc0, !PT ;  /* 0x000000ff08057812 */ /* 0x004fe400078ec0ff */
[----:B---3--:R-:W-:Y:S02]  /*5cd0*/  SHF.R.U32.HI R22, RZ, 0x18, R34 ;  /* 0x00000018ff167819 */ /* 0x008fe40000011622 */
[----:B------:R-:W-:Y:S02]  /*5ce0*/  SHF.R.U32.HI R30, RZ, 0x18, R104 ;  /* 0x00000018ff1e7819 */ /* 0x000fe40000011668 */
[----:B------:R-:W-:Y:S03]  /*5cf0*/  LOP3.LUT R4, R103, R108, R4, 0x96, !PT ;  /* 0x0000006c67047212 */ /* 0x000fe600078e9604 */
[----:B------:R2:W-:Y:S01]  /*5d00*/  MUFU.EX2 R247, R9 ;  /* 0x0000000900f77308 */ /* 0x0005e20000000800 */
[----:B------:R-:W-:Y:S02]  /*5d10*/  LOP3.LUT R23, R34, 0xff, RZ, 0xc0, !PT ;  /* 0x000000ff22177812 */ /* 0x000fe400078ec0ff */
[----:B----4-:R-:W-:Y:S02]  /*5d20*/  LOP3.LUT R17, R104, 0xffff, RZ, 0xc0, !PT ;  /* 0x0000ffff68117812 */ /* 0x010fe400078ec0ff */
[----:B------:R-:W-:Y:S02]  /*5d30*/  ISETP.LE.U32.AND P6, PT, R30, UR10, PT ;  /* 0x0000000a1e007c0c */ /* 0x000fe4000bfc3070 */
[----:B------:R-:W-:Y:S03]  /*5d40*/  SHF.R.U32.HI R17, RZ, 0x8, R17 ;  /* 0x00000008ff117819 */ /* 0x000fe60000011611 */
[----:B------:R3:W-:Y:S01]  /*5d50*/  MUFU.EX2 R135, R11 ;  /* 0x0000000b00877308 */ /* 0x0007e20000000800 */
[----:B------:R-:W-:Y:S02]  /*5d60*/  LOP3.LUT R12, R35, R100, R12, 0x96, !PT ;  /* 0x00000064230c7212 */ /* 0x000fe400078e960c */
[----:B------:R-:W-:Y:S02]  /*5d70*/  LOP3.LUT R17, R17, 0xffff, RZ, 0xc0, !PT ;  /* 0x0000ffff11117812 */ /* 0x000fe400078ec0ff */
[----:B-1----:R-:W-:Y:S02]  /*5d80*/  SHF.R.U32.HI R10, RZ, 0x10, R15 ;  /* 0x00000010ff0a7819 */ /* 0x002fe4000001160f */
[C---:B------:R-:W-:Y:S03]  /*5d90*/  LOP3.LUT R30, R15.reuse, 0xff, RZ, 0xc0, !PT ;  /* 0x000000ff0f1e7812 */ /* 0x040fe600078ec0ff */
[----:B------:R-:W-:Y:S01]  /*5da0*/  MUFU.EX2 R242, R13 ;  /* 0x0000000d00f27308 */ /* 0x000fe20000000800 */
[----:B------:R-:W-:Y:S02]  /*5db0*/  LOP3.LUT R10, R10, 0xff, RZ, 0xc0, !PT ;  /* 0x000000ff0a0a7812 */ /* 0x000fe400078ec0ff */
[----:B------:R-:W-:Y:S02]  /*5dc0*/  SHF.R.U32.HI R18, RZ, 0x10, R6 ;  /* 0x00000010ff127819 */ /* 0x000fe40000011606 */
[----:B------:R-:W-:Y:S02]  /*5dd0*/  SHF.R.U32.HI R20, RZ, 0x10, R34 ;  /* 0x00000010ff147819 */ /* 0x000fe40000011622 */
[----:B------:R-:W-:Y:S03]  /*5de0*/  LOP3.LUT R18, R18, 0xff, RZ, 0xc0, !PT ;  /* 0x000000ff12127812 */ /* 0x000fe600078ec0ff */
[----:B------:R-:W-:Y:S01]  /*5df0*/  MUFU.EX2 R127, R21 ;  /* 0x00000015007f7308 */ /* 0x000fe20000000800 */
[----:B------:R-:W-:Y:S02]  /*5e00*/  LOP3.LUT R20, R20, 0xff, RZ, 0xc0, !PT ;  /* 0x000000ff14147812 */ /* 0x000fe400078ec0ff */
[----:B------:R-:W-:Y:S02]  /*5e10*/  LOP3.LUT R14, R34, 0xffff, RZ, 0xc0, !PT ;  /* 0x0000ffff220e7812 */ /* 0x000fe400078ec0ff */
[----:B------:R-:W-:Y:S02]  /*5e20*/  LOP3.LUT R15, R15, 0xffff, RZ, 0xc0, !PT ;  /* 0x0000ffff0f0f7812 */ /* 0x000fe400078ec0ff */
[----:B------:R-:W-:Y:S03]  /*5e30*/  SHF.R.U32.HI R14, RZ, 0x8, R14 ;  /* 0x00000008ff0e7819 */ /* 0x000fe6000001160e */
[----:B------:R-:W1:Y:S01]  /*5e40*/  MUFU.EX2 R120, R24 ;  /* 0x0000001800787308 */ /* 0x000e620000000800 */
[----:B--2---:R-:W-:Y:S02]  /*5e50*/  SHF.R.U32.HI R9, RZ, 0x8, R15 ;  /* 0x00000008ff097819 */ /* 0x004fe4000001160f */
[----:B------:R-:W-:Y:S02]  /*5e60*/  LOP3.LUT R14, R14, 0xffff, RZ, 0xc0, !PT ;  /* 0x0000ffff0e0e7812 */ /* 0x000fe400078ec0ff */
[----:B---3--:R-:W-:Y:S02]  /*5e70*/  LOP3.LUT R11, R6, 0xffff, RZ, 0xc0, !PT ;  /* 0x0000ffff060b7812 */ /* 0x008fe400078ec0ff */
[----:B------:R-:W-:Y:S03]  /*5e80*/  LOP3.LUT R9, R9, 0xffff, RZ, 0xc0, !PT ;  /* 0x0000ffff09097812 */ /* 0x000fe600078ec0ff */
[----:B------:R-:W2:Y:S01]  /*5e90*/  MUFU.EX2 R113, R27 ;  /* 0x0000001b00717308 */ /* 0x000ea20000000800 */
[----:B------:R-:W-:Y:S02]  /*5ea0*/  SHF.R.U32.HI R11, RZ, 0x8, R11 ;  /* 0x00000008ff0b7819 */ /* 0x000fe4000001160b */
[----:B------:R-:W-:Y:S02]  /*5eb0*/  SHF.R.U32.HI R7, RZ, 0x10, R102 ;  /* 0x00000010ff077819 */ /* 0x000fe40000011666 */
[----:B------:R-:W-:Y:S02]  /*5ec0*/  LOP3.LUT R11, R11, 0xffff, RZ, 0xc0, !PT ;  /* 0x0000ffff0b0b7812 */ /* 0x000fe400078ec0ff */
[----:B------:R-:W-:Y:S03]  /*5ed0*/  LOP3.LUT R6, R102, 0xffff, RZ, 0xc0, !PT ;  /* 0x0000ffff66067812 */ /* 0x000fe600078ec0ff */
[----:B------:R-:W-:Y:S01]  /*5ee0*/  MUFU.EX2 R119, R25 ;  /* 0x0000001900777308 */ /* 0x000fe20000000800 */
[----:B------:R-:W-:Y:S02]  /*5ef0*/  LOP3.LUT R7, R7, 0xff, RZ, 0xc0, !PT ;  /* 0x000000ff07077812 */ /* 0x000fe400078ec0ff */
[----:B------:R-:W-:Y:S04]  /*5f00*/  SHF.R.U32.HI R6, RZ, 0x8, R6 ;  /* 0x00000008ff067819 */ /* 0x000fe80000011606 */
[----:B------:R-:W-:Y:S03]  /*5f10*/  LOP3.LUT R6, R6, 0xffff, RZ, 0xc0, !PT ;  /* 0x0000ffff06067812 */ /* 0x000fe600078ec0ff */
[----:B------:R-:W3:Y:S10]  /*5f20*/  MUFU.EX2 R114, R26 ;  /* 0x0000001a00727308 */ /* 0x000ef40000000800 */
[----:B------:R-:W4:Y:S01]  /*5f30*/  MUFU.EX2 R111, R16 ;  /* 0x00000010006f7308 */ /* 0x000f220000000800 */
[----:B------:R-:W-:Y:S01]  /*5f40*/  @!P5 FADD.FTZ R132, -R132, -RZ ;  /* 0x800000ff8484d221 */ /* 0x000fe20000010100 */
[----:B------:R-:W-:Y:S01]  /*5f50*/  ISETP.LE.U32.AND P5, PT, R28, UR10, PT ;  /* 0x0000000a1c007c0c */ /* 0x000fe2000bfa3070 */
[----:B------:R-:W-:Y:S01]  /*5f60*/  @!P4 FADD.FTZ R126, -R126, -RZ ;  /* 0x800000ff7e7ec221 */ /* 0x000fe20000010100 */
[----:B------:R-:W-:Y:S01]  /*5f70*/  ISETP.LE.U32.AND P4, PT, R19, UR10, PT ;  /* 0x0000000a13007c0c */ /* 0x000fe2000bf83070 */
[----:B------:R-:W-:Y:S01]  /*5f80*/  @!P0 FADD.FTZ R110, -R110, -RZ ;  /* 0x800000ff6e6e8221 */ /* 0x000fe20000010100 */
[----:B------:R-:W-:Y:S01]  /*5f90*/  ISETP.LE.U32.AND P0, PT, R5, UR10, PT ;  /* 0x0000000a05007c0c */ /* 0x000fe2000bf03070 */
[----:B------:R-:W-:Y:S01]  /*5fa0*/  @!P1 FADD.FTZ R118, -R118, -RZ ;  /* 0x800000ff76769221 */ /* 0x000fe20000010100 */
[----:B------:R-:W-:Y:S01]  /*5fb0*/  ISETP.LE.U32.AND P1, PT, R22, UR10, PT ;  /* 0x0000000a16007c0c */ /* 0x000fe2000bf23070 */
[----:B------:R-:W-:Y:S01]  /*5fc0*/  @!P3 FADD.FTZ R121, -R121, -RZ ;  /* 0x800000ff7979b221 */ /* 0x000fe20000010100 */
[----:B------:R-:W-:Y:S01]  /*5fd0*/  SHF.R.U32.HI R5, RZ, 0x18, R8 ;  /* 0x00000018ff057819 */ /* 0x000fe20000011608 */
[----:B------:R-:W-:Y:S01]  /*5fe0*/  @!P6 FADD.FTZ R129, -R129, -RZ ;  /* 0x800000ff8181e221 */ /* 0x000fe20000010100 */
[----:B------:R-:W-:Y:S02]  /*5ff0*/  ISETP.LE.U32.AND P3, PT, R23, UR10, PT ;  /* 0x0000000a17007c0c */ /* 0x000fe4000bf63070 */
[----:B------:R-:W-:Y:S01]  /*6000*/  ISETP.LE.U32.AND P6, PT, R30, UR10, PT ;  /* 0x0000000a1e007c0c */ /* 0x000fe2000bfc3070 */
[----:B------:R-:W-:Y:S01]  /*6010*/  @!P5 FADD.FTZ R249, -R249, -RZ ;  /* 0x800000fff9f9d221 */ /* 0x000fe20000010100 */
[----:B------:R-:W-:Y:S01]  /*6020*/  ISETP.LE.U32.AND P5, PT, R5, UR10, PT ;  /* 0x0000000a05007c0c */ /* 0x000fe2000bfa3070 */
[----:B------:R-:W-:Y:S01]  /*6030*/  @!P4 FADD.FTZ R130, -R130, -RZ ;  /* 0x800000ff8282c221 */ /* 0x000fe20000010100 */
[----:B------:R-:W-:Y:S01]  /*6040*/  LOP3.LUT R5, R4, 0xff, RZ, 0xc0, !PT ;  /* 0x000000ff04057812 */ /* 0x000fe200078ec0ff */
[----:B------:R-:W-:Y:S01]  /*6050*/  @!P0 FADD.FTZ R128, -R128, -RZ ;  /* 0x800000ff80808221 */ /* 0x000fe20000010100 */
[----:B------:R-:W-:Y:S01]  /*6060*/  ISETP.LE.U32.AND P0, PT, R17, UR10, PT ;  /* 0x0000000a11007c0c */ /* 0x000fe2000bf03070 */
[----:B------:R-:W-:Y:S01]  /*6070*/  @!P1 FADD.FTZ R133, -R133, -RZ ;  /* 0x800000ff85859221 */ /* 0x000fe20000010100 */
[----:B------:R-:W-:Y:S02]  /*6080*/  ISETP.LE.U32.AND P4, PT, R5, UR10, PT ;  /* 0x0000000a05007c0c */ /* 0x000fe4000bf83070 */
[----:B------:R-:W-:Y:S01]  /*6090*/  SHF.R.U32.HI R5, RZ, 0x18, R4 ;  /* 0x00000018ff057819 */ /* 0x000fe20000011604 */
[----:B------:R-:W-:Y:S01]  /*60a0*/  @!P3 FADD.FTZ R243, -R243, -RZ ;  /* 0x800000fff3f3b221 */ /* 0x000fe20000010100 */
[----:B------:R-:W-:Y:S01]  /*60b0*/  ISETP.LE.U32.AND P3, PT, R10, UR10, PT ;  /* 0x0000000a0a007c0c */ /* 0x000fe2000bf63070 */
[----:B------:R-:W-:Y:S01]  /*60c0*/  @!P6 FADD.FTZ R252, -R252, -RZ ;  /* 0x800000fffcfce221 */ /* 0x000fe20000010100 */
[----:B------:R-:W-:Y:S01]  /*60d0*/  ISETP.LE.U32.AND P1, PT, R5, UR10, PT ;  /* 0x0000000a05007c0c */ /* 0x000fe2000bf23070 */
[----:B------:R-:W-:Y:S01]  /*60e0*/  @!P5 FADD.FTZ R123, -R123, -RZ ;  /* 0x800000ff7b7bd221 */ /* 0x000fe20000010100 */
[----:B------:R-:W-:Y:S02]  /*60f0*/  LOP3.LUT R5, R12, 0xff, RZ, 0xc0, !PT ;  /* 0x000000ff0c057812 */ /* 0x000fe400078ec0ff */
[----:B------:R-:W-:Y:S01]  /*6100*/  ISETP.LE.U32.AND P6, PT, R18, UR10, PT ;  /* 0x0000000a12007c0c */ /* 0x000fe2000bfc3070 */
[----:B------:R-:W-:Y:S01]  /*6110*/  @!P0 FADD.FTZ R131, -R131, -RZ ;  /* 0x800000ff83838221 */ /* 0x000fe20000010100 */
[----:B------:R-:W-:Y:S01]  /*6120*/  ISETP.LE.U32.AND P5, PT, R5, UR10, PT ;  /* 0x0000000a05007c0c */ /* 0x000fe2000bfa3070 */
[----:B-1----:R-:W-:Y:S01]  /*6130*/  @!P4 FADD.FTZ R120, -R120, -RZ ;  /* 0x800000ff7878c221 */ /* 0x002fe20000010100 */
[----:B------:R-:W-:Y:S02]  /*6140*/  SHF.R.U32.HI R5, RZ, 0x10, R8 ;  /* 0x00000010ff057819 */ /* 0x000fe40000011608 */
[--C-:B------:R-:W-:Y:S01]  /*6150*/  SHF.R.U32.HI R10, RZ, 0x18, R12.reuse ;  /* 0x00000018ff0a7819 */ /* 0x100fe2000001160c */
[----:B------:R-:W-:Y:S01]  /*6160*/  @!P3 FADD.FTZ R250, -R250, -RZ ;  /* 0x800000fffafab221 */ /* 0x000fe20000010100 */
[----:B------:R-:W-:Y:S01]  /*6170*/  LOP3.LUT R5, R5, 0xff, RZ, 0xc0, !PT ;  /* 0x000000ff05057812 */ /* 0x000fe200078ec0ff */
[----:B--2---:R-:W-:Y:S01]  /*6180*/  @!P1 FADD.FTZ R113, -R113, -RZ ;  /* 0x800000ff71719221 */ /* 0x004fe20000010100 */
[----:B------:R-:W-:Y:S02]  /*6190*/  ISETP.LE.U32.AND P3, PT, R20, UR10, PT ;  /* 0x0000000a14007c0c */ /* 0x000fe4000bf63070 */
[----:B------:R-:W-:Y:S01]  /*61a0*/  ISETP.LE.U32.AND P0, PT, R5, UR10, PT ;  /* 0x0000000a05007c0c */ /* 0x000fe2000bf03070 */
[----:B------:R-:W-:Y:S01]  /*61b0*/  @!P6 FADD.FTZ R122, -R122, -RZ ;  /* 0x800000ff7a7ae221 */ /* 0x000fe20000010100 */
[----:B------:R-:W-:Y:S01]  /*61c0*/  SHF.R.U32.HI R5, RZ, 0x10, R12 ;  /* 0x00000010ff057819 */ /* 0x000fe2000001160c */
[----:B------:R-:W-:Y:S01]  /*61d0*/  @!P5 FADD.FTZ R248, -R248, -RZ ;  /* 0x800000fff8f8d221 */ /* 0x000fe20000010100 */
[----:B------:R-:W-:Y:S02]  /*61e0*/  ISETP.LE.U32.AND P6, PT, R10, UR10, PT ;  /* 0x0000000a0a007c0c */ /* 0x000fe4000bfc3070 */
[----:B------:R-:W-:Y:S02]  /*61f0*/  LOP3.LUT R5, R5, 0xff, RZ, 0xc0, !PT ;  /* 0x000000ff05057812 */ /* 0x000fe400078ec0ff */
[----:B------:R-:W-:Y:S02]  /*6200*/  LOP3.LUT R12, R12, 0xffff, RZ, 0xc0, !PT ;  /* 0x0000ffff0c0c7812 */ /* 0x000fe400078ec0ff */
[----:B------:R-:W-:Y:S01]  /*6210*/  ISETP.LE.U32.AND P5, PT, R11, UR10, PT ;  /* 0x0000000a0b007c0c */ /* 0x000fe2000bfa3070 */
[----:B------:R-:W-:Y:S01]  /*6220*/  @!P3 FADD.FTZ R134, -R134, -RZ ;  /* 0x800000ff8686b221 */ /* 0x000fe20000010100 */
[----:B------:R-:W-:Y:S01]  /*6230*/  ISETP.LE.U32.AND P3, PT, R5, UR10, PT ;  /* 0x0000000a05007c0c */ /* 0x000fe2000bf63070 */
[----:B------:R-:W-:Y:S01]  /*6240*/  @!P0 FADD.FTZ R124, -R124, -RZ ;  /* 0x800000ff7c7c8221 */ /* 0x000fe20000010100 */
[----:B------:R-:W-:Y:S02]  /*6250*/  ISETP.LE.U32.AND P0, PT, R14, UR10, PT ;  /* 0x0000000a0e007c0c */ /* 0x000fe4000bf03070 */
[----:B------:R-:W-:Y:S01]  /*6260*/  SHF.R.U32.HI R5, RZ, 0x10, R4 ;  /* 0x00000010ff057819 */ /* 0x000fe20000011604 */
[----:B------:R-:W-:Y:S01]  /*6270*/  @!P6 FADD.FTZ R135, -R135, -RZ ;  /* 0x800000ff8787e221 */ /* 0x000fe20000010100 */
[----:B------:R-:W-:Y:S02]  /*6280*/  ISETP.LE.U32.AND P6, PT, R9, UR10, PT ;  /* 0x0000000a09007c0c */ /* 0x000fe4000bfc3070 */
[----:B------:R-:W-:Y:S02]  /*6290*/  LOP3.LUT R5, R5, 0xff, RZ, 0xc0, !PT ;  /* 0x000000ff05057812 */ /* 0x000fe400078ec0ff */
[----:B------:R-:W-:Y:S01]  /*62a0*/  SHF.R.U32.HI R12, RZ, 0x8, R12 ;  /* 0x00000008ff0c7819 */ /* 0x000fe2000001160c */
[----:B------:R-:W-:Y:S01]  /*62b0*/  @!P5 FADD.FTZ R125, -R125, -RZ ;  /* 0x800000ff7d7dd221 */ /* 0x000fe20000010100 */
[----:B------:R-:W-:Y:S01]  /*62c0*/  LOP3.LUT R8, R8, 0xffff, RZ, 0xc0, !PT ;  /* 0x0000ffff08087812 */ /* 0x000fe200078ec0ff */
[----:B------:R-:W-:Y:S01]  /*62d0*/  @!P3 FADD.FTZ R178, -R178, -RZ ;  /* 0x800000ffb2b2b221 */ /* 0x000fe20000010100 */
        /* <DEDUP_REMOVED lines=8> */
[----:B------:R-:W-:Y:S02]  /*6360*/  LOP3.LUT R4, R4, 0xffff, RZ, 0xc0, !PT ;  /* 0x0000ffff04047812 */ /* 0x000fe400078ec0ff */
[----:B------:R-:W-:Y:S02]  /*6370*/  LOP3.LUT R8, R8, 0xffff, RZ, 0xc0, !PT ;  /* 0x0000ffff08087812 */ /* 0x000fe400078ec0ff */
[----:B------:R-:W-:Y:S01]  /*6380*/  SHF.R.U32.HI R4, RZ, 0x8, R4 ;  /* 0x00000008ff047819 */ /* 0x000fe20000011604 */
[----:B---3--:R-:W-:Y:S01]  /*6390*/  @!P0 FADD.FTZ R114, -R114, -RZ ;  /* 0x800000ff72728221 */ /* 0x008fe20000010100 */
        /* <DEDUP_REMOVED lines=15> */
[----:B------:R-:W-:Y:S02]  /*6490*/  FSETP.GE.FTZ.AND P0, PT, R249, RZ, PT ;  /* 0x000000fff900720b */ /* 0x000fe40003f16000 */
[----:B----4-:R-:W-:Y:S01]  /*64a0*/  @!P3 FADD.FTZ R111, -R111, -RZ ;  /* 0x800000ff6f6fb221 */ /* 0x010fe20000010100 */
[----:B------:R1:W-:Y:S01]  /*64b0*/  STS [R197+0xe000], R5 ;  /* 0x00e00005c5007388 */ /* 0x0003e20000000800 */
[----:B------:R-:W-:Y:S02]  /*64c0*/  FSETP.GE.FTZ.AND P3, PT, R251, RZ, PT ;  /* 0x000000fffb00720b */ /* 0x000fe40003f76000 */
[----:B------:R-:W-:Y:S01]  /*64d0*/  FSETP.GE.FTZ.AND P1, PT, R250, RZ, PT ;  /* 0x000000fffa00720b */ /* 0x000fe20003f36000 */
[----:B------:R4:W-:Y:S01]  /*64e0*/  STS [R192+0xf000], R7 ;  /* 0x00f00007c0007388 */ /* 0x0009e20000000800 */
[----:B------:R-:W-:Y:S01]  /*64f0*/  @!P5 FADD.FTZ R115, -R115, -RZ ;  /* 0x800000ff7373d221 */ /* 0x000fe20000010100 */
[----:B------:R-:W-:Y:S02]  /*6500*/  FSETP.GE.FTZ.AND P4, PT, R252, RZ, PT ;  /* 0x000000fffc00720b */ /* 0x000fe40003f96000 */
[----:B------:R4:W-:Y:S01]  /*6510*/  STS [R192+0xf400], R6 ;  /* 0x00f40006c0007388 */ /* 0x0009e20000000800 */
[C---:B------:R-:W-:Y:S02]  /*6520*/  FSETP.GE.FTZ.AND P5, PT, R125.reuse, RZ, PT ;  /* 0x000000ff7d00720b */ /* 0x040fe40003fb6000 */
[----:B--2---:R-:W-:Y:S02]  /*6530*/  F2FP.RELU.F16.F32.PACK_AB R8, R242, R243 ;  /* 0x000000f3f208723e */ /* 0x004fe400000008ff */
[----:B------:R-:W-:Y:S02]  /*6540*/  ISETP.GT.AND P6, PT, R228, R206, PT ;  /* 0x000000cee400720c */ /* 0x000fe40003fc4270 */
[----:B---3--:R-:W-:Y:S01]  /*6550*/  F2FP.RELU.F16.F32.PACK_AB R4, R125, R126 ;  /* 0x0000007e7d04723e */ /* 0x008fe200000008ff */
[----:B------:R-:W-:Y:S01]  /*6560*/  STS [R197+0xf000], R8 ;  /* 0x00f00008c5007388 */ /* 0x000fe20000000800 */
        /* <DEDUP_REMOVED lines=20> */
[----:B------:R-:W-:Y:S01]  /*66b0*/  IMAD.IADD R108, R109, 0x1, R170 ;  /* 0x000000016d6c7824 */ /* 0x000fe200078e02aa */
        /* <DEDUP_REMOVED lines=206> */
.L_x_1497:
[----:B------:R-:W-:Y:S01]  /*73a0*/  STS [R192+0xa000], R5 ;  /* 0x00a00005c0007388 */ /* 0x000fe20000000800 */
[----:B------:R-:W-:Y:S01]  /*73b0*/  F2FP.F16.F32.PACK_AB R32, R125, R32 ;  /* 0x000000207d20723e */ /* 0x000fe200000000ff */
[----:B---3--:R-:W-:Y:S01]  /*73c0*/  IMAD.SHL.U32 R100, R175, 0x2, RZ ;  /* 0x00000002af647824 */ /* 0x008fe200078e00ff */
[----:B------:R-:W-:Y:S01]  /*73d0*/  F2FP.F16.F32.PACK_AB R34, R121, R34 ;  /* 0x000000227922723e */ /* 0x000fe200000000ff */
[----:B------:R-:W-:Y:S01]  /*73e0*/  STS [R192+0xa400], R6 ;  /* 0x00a40006c0007388 */ /* 0x000fe20000000800 */
[----:B------:R-:W-:Y:S02]  /*73f0*/  LEA R118, R187, UR6, 0x1 ;  /* 0x00000006bb767c11 */ /* 0x000fe4000f8e08ff */
[----:B------:R-:W-:Y:S01]  /*7400*/  IADD3 R112, R100, 0x4000, R112 ;  /* 0x0000400064707810 */ /* 0x000fe20007ffe070 */
[----:B------:R-:W-:Y:S04]  /*7410*/  STS [R197+0xa000], R16 ;  /* 0x00a00010c5007388 */ /* 0x000fe80000000800 */
[----:B------:R-:W-:Y:S01]  /*7420*/  STS [R197+0xa400], R18 ;  /* 0x00a40012c5007388 */ /* 0x000fe20000000800 */
[C---:B------:R-:W-:Y:S02]  /*7430*/  VIADD R101, R112.reuse, 0x40 ;  /* 0x0000004070657836 */ /* 0x040fe40000000000 */
[----:B------:R-:W-:Y:S01]  /*7440*/  @P2 VIADD R101, R112, 0xffffffc0 ;  /* 0xffffffc070652836 */ /* 0x000fe20000000000 */
        /* <DEDUP_REMOVED lines=85> */
.L_x_1498:
[----:B------:R-:W-:Y:S01]  /*79a0*/  LDSM.16.M88.4 R16, [R174] ;  /* 0x00000000ae10783b */ /* 0x000fe20000000200 */
[----:B------:R-:W-:Y:S01]  /*79b0*/  VIADD R113, R100, UR4 ;  /* 0x0000000464717c36 */ /* 0x000fe20008000000 */
[----:B------:R-:W-:Y:S01]  /*79c0*/  LEA R242, P0, R208, R116, 0x2 ;  /* 0x00000074d0f27211 */ /* 0x000fe200078010ff */
[--C-:B------:R-:W-:Y:S01]  /*79d0*/  IMAD.IADD R115, R174, 0x1, R177.reuse ;  /* 0x00000001ae737824 */ /* 0x100fe200078e02b1 */
[----:B------:R-:W2:Y:S01]  /*79e0*/  LDSM.16.MT88.4 R8, [R112+0x2000] ;  /* 0x002000007008783b */ /* 0x000ea20000004200 */
[----:B------:R-:W-:Y:S01]  /*79f0*/  IMAD.IADD R113, R113, 0x1, R177 ;  /* 0x0000000171717824 */ /* 0x000fe200078e02b1 */
[----:B------:R-:W-:Y:S01]  /*7a00*/  LEA.HI.X.SX32 R243, R208, R117, 0x2, P0 ;  /* 0x00000075d0f37211 */ /* 0x000fe200000f16ff */
[C---:B------:R-:W-:Y:S01]  /*7a10*/  IMAD.IADD R114, R177.reuse, 0x1, R0 ;  /* 0x00000001b1727824 */ /* 0x040fe200078e0200 */
[----:B------:R-:W-:Y:S04]  /*7a20*/  LDSM.16.M88.4 R24, [R0] ;  /* 0x000000000018783b */ /* 0x000fe80000000200 */
[----:B------:R-:W1:Y:S04]  /*7a30*/  LDSM.16.MT88.4 R20, [R113] ;  /* 0x000000007114783b */ /* 0x000e680000004200 */
        /* <DEDUP_REMOVED lines=79> */
[-C--:B------:R-:W-:Y:S01]  /*7f30*/  LEA R4, P0, R213, R242.reuse, 0x2 ;  /* 0x000000f2d5047211 */ /* 0x080fe200078010ff */
[----:B------:R1:W-:Y:S01]  /*7f40*/  REDG.E.ADD.F32.FTZ.RN.STRONG.GPU desc[UR16][R20.64], R9 ;  /* 0x00000009140079a6 */ /* 0x0003e2000c10f390 */
[-C--:B---3--:R-:W-:Y:S02]  /*7f50*/  LEA R24, P5, R201, R242.reuse, 0x2 ;  /* 0x000000f2c9187211 */ /* 0x088fe400078a10ff */
        /* <DEDUP_REMOVED lines=15> */
[----:B------:R-:W-:Y:S02]  /*8050*/  LEA R4, P0, R234, R242, 0x2 ;  /* 0x000000f2ea047211 */ /* 0x000fe400078010ff */
        /* <DEDUP_REMOVED lines=52> */
[C---:B------:R-:W-:Y:S01]  /*83a0*/  VIADD R6, R172.reuse, 0xffffe000 ;  /* 0xffffe000ac067836 */ /* 0x040fe20000000000 */
        /* <DEDUP_REMOVED lines=155> */
[----:B------:R1:W-:Y:S01]  /*8d60*/  STS [R193+0x6400], R58 ;  /* 0x0064003ac1007388 */ /* 0x0003e20000000800 */
[----:B------:R-:W2:Y:S03]  /*8d70*/  S2R R24, SR_TID.X ;  /* 0x0000000000187919 */ /* 0x000ea60000002100 */
[----:B------:R1:W-:Y:S04]  /*8d80*/  STS [R207+0x6000], R60 ;  /* 0x0060003ccf007388 */ /* 0x0003e80000000800 */
[----:B------:R1:W-:Y:S01]  /*8d90*/  STS [R207+0x6400], R62 ;  /* 0x0064003ecf007388 */ /* 0x0003e20000000800 */
        /* <DEDUP_REMOVED lines=9> */
[----:B------:R-:W-:Y:S01]  /*8e30*/  IMAD R9, R183, R9, R11 ;  /* 0x00000009b7097224 */ /* 0x000fe200078e020b */
[----:B------:R-:W-:-:S05]  /*8e40*/  MOV R12, R14 ;  /* 0x0000000e000c7202 */ /* 0x000fca0000000f00 */
[----:B------:R-:W-:-:S05]  /*8e50*/  IMAD.WIDE.U32 R12, R183, R8, R12 ;  /* 0x00000008b70c7225 */ /* 0x000fca00078e000c */
[----:B------:R-:W-:Y:S02]  /*8e60*/  IADD3 R25, R13, R9, RZ ;  /* 0x000000090d197210 */ /* 0x000fe40007ffe0ff */
[----:B------:R-:W-:Y:S02]  /*8e70*/  MOV R26, R12 ;  /* 0x0000000c001a7202 */ /* 0x000fe40000000f00 */
.L_x_1500:
        /* <DEDUP_REMOVED lines=13> */
.L_x_1501:
[----:B------:R-:W-:Y:S01]  /*8f50*/  BAR.SYNC.DEFER_BLOCKING 0x0 ;  /* 0x0000000000007b1d */ /* 0x000fe20000010000 */
[--C-:B------:R-:W-:Y:S01]  /*8f60*/  SHF.R.S32.HI R37, RZ, 0x1f, R184.reuse ;  /* 0x0000001fff257819 */ /* 0x100fe200000114b8 */
[----:B-1----:R-:W-:Y:S01]  /*8f70*/  IMAD.MOV.U32 R36, RZ, RZ, R184 ;  /* 0x000000ffff247224 */ /* 0x002fe200078e00b8 */
[----:B------:R-:W-:Y:S01]  /*8f80*/  SHF.R.S32.HI R33, RZ, 0x1f, R28 ;  /* 0x0000001fff217819 */ /* 0x000fe2000001141c */
[----:B------:R-:W-:Y:S01]  /*8f90*/  IMAD R229, R188, -0x80, R229 ;  /* 0xffffff80bce57824 */ /* 0x000fe200078e02e5 */
[----:B--2---:R-:W-:Y:S01]  /*8fa0*/  SHF.R.S32.HI R27, RZ, 0x1f, R24 ;  /* 0x0000001fff1b7819 */ /* 0x004fe20000011418 */
[----:B------:R-:W-:Y:S01]  /*8fb0*/  IMAD.WIDE.U32 R30, R28, R6, R36 ;  /* 0x000000061c1e7225 */ /* 0x000fe200078e0024 */
[----:B------:R-:W-:Y:S01]  /*8fc0*/  ULDC UR5, c[0x0][0x2d0] ;  /* 0x0000b40000057ab9 */ /* 0x000fe20000000800 */
[----:B------:R-:W-:Y:S01]  /*8fd0*/  ULDC.64 UR8, c[0x0][0x468] ;  /* 0x00011a0000087ab9 */ /* 0x000fe20000000a00 */
[----:B------:R-:W-:Y:S01]  /*8fe0*/  LEA.HI R27, R27, R24, RZ, 0x3 ;  /* 0x000000181b1b7211 */ /* 0x000fe200078f18ff */
[----:B------:R-:W-:Y:S01]  /*8ff0*/  IMAD R29, R33, R6, RZ ;  /* 0x00000006211d7224 */ /* 0x000fe200078e02ff */
[----:B------:R-:W-:Y:S01]  /*9000*/  IADD3 R38, P0, R26, R30, RZ ;  /* 0x0000001e1a267210 */ /* 0x000fe20007f1e0ff */
[----:B------:R-:W-:Y:S01]  /*9010*/  BSSY B0, `(.L_x_1502) ;  /* 0x0000022000007945 */ /* 0x000fe20003800000 */
[----:B------:R-:W-:Y:S01]  /*9020*/  ISETP.GE.AND P4, PT, R184, UR5, PT ;  /* 0x00000005b8007c0c */ /* 0x000fe2000bf86270 */
[----:B------:R-:W-:-:S05]  /*9030*/  IMAD R29, R28, R7, R29 ;  /* 0x000000071c1d7224 */ /* 0x000fca00078e021d */
[----:B------:R-:W-:Y:S02]  /*9040*/  IADD3.X R39, R25, R31, R29, P0, !PT ;  /* 0x0000001f19277210 */ /* 0x000fe400007fe41d */
[----:B------:R-:W-:Y:S02]  /*9050*/  SHF.R.S32.HI R29, RZ, 0x3, R27 ;  /* 0x00000003ff1d7819 */ /* 0x000fe4000001141b */
[----:B------:R-:W-:Y:S01]  /*9060*/  SHF.R.S32.HI R31, RZ, 0x1f, R190 ;  /* 0x0000001fff1f7819 */ /* 0x000fe200000114be */
[----:B------:R1:W2:Y:S01]  /*9070*/  LDS.128 R20, [R118+0x7000] ;  /* 0x0070000076147984 */ /* 0x0002a20000000c00 */
[----:B------:R-:W-:Y:S01]  /*9080*/  IMAD.WIDE.U32 R38, R190, UR8, R38 ;  /* 0x00000008be267c25 */ /* 0x000fe2000f8e0026 */
[----:B------:R-:W-:Y:S02]  /*9090*/  SHF.R.S32.HI R30, RZ, 0x1f, R29 ;  /* 0x0000001fff1e7819 */ /* 0x000fe4000001141d */
[----:B------:R1:W3:Y:S01]  /*90a0*/  LDS.128 R16, [R118+0xb000] ;  /* 0x00b0000076107984 */ /* 0x0002e20000000c00 */
[----:B------:R-:W-:-:S02]  /*90b0*/  VIADD R26, R29, 0x20 ;  /* 0x000000201d1a7836 */ /* 0x000fc40000000000 */
[C---:B------:R-:W-:Y:S01]  /*90c0*/  VIADD R25, R29.reuse, 0x40 ;  /* 0x000000401d197836 */ /* 0x040fe20000000000 */
[----:B------:R1:W4:Y:S01]  /*90d0*/  LDS.128 R12, [R118+0xc000] ;  /* 0x00c00000760c7984 */ /* 0x0003220000000c00 */
[----:B------:R-:W-:Y:S01]  /*90e0*/  VIADD R24, R29, 0x60 ;  /* 0x000000601d187836 */ /* 0x000fe20000000000 */
[-C--:B------:R-:W-:Y:S01]  /*90f0*/  ISETP.GE.OR P3, PT, R26, R229.reuse, P4 ;  /* 0x000000e51a00720c */ /* 0x080fe20002766670 */
[----:B------:R-:W-:Y:S01]  /*9100*/  IMAD R34, R31, UR8, RZ ;  /* 0x000000081f227c24 */ /* 0x000fe2000f8e02ff */
[----:B------:R1:W1:Y:S01]  /*9110*/  LDS.128 R8, [R118+0xd000] ;  /* 0x00d0000076087984 */ /* 0x0002620000000c00 */
[-C--:B------:R-:W-:Y:S02]  /*9120*/  ISETP.GE.OR P2, PT, R25, R229.reuse, P4 ;  /* 0x000000e51900720c */ /* 0x080fe40002746670 */
[-C--:B------:R-:W-:Y:S01]  /*9130*/  ISETP.GE.OR P1, PT, R24, R229.reuse, P4 ;  /* 0x000000e51800720c */ /* 0x080fe20002726670 */
[----:B------:R-:W-:Y:S01]  /*9140*/  IMAD R34, R190, UR9, R34 ;  /* 0x00000009be227c24 */ /* 0x000fe2000f8e0222 */
[----:B------:R-:W-:-:S03]  /*9150*/  ISETP.GE.OR P4, PT, R29, R229, P4 ;  /* 0x000000e51d00720c */ /* 0x000fc60002786670 */
[----:B------:R-:W-:-:S10]  /*9160*/  IMAD.IADD R34, R34, 0x1, R39 ;  /* 0x0000000122227824 */ /* 0x000fd400078e0227 */
        /* <DEDUP_REMOVED lines=12> */
.L_x_1503:
[----:B------:R-:W-:Y:S05]  /*9230*/  BSYNC B0 ;  /* 0x0000000000007941 */ /* 0x000fea0003800000 */
.L_x_1502:
        /* <DEDUP_REMOVED lines=14> */
.L_x_1505:
[----:B------:R-:W-:Y:S05]  /*9320*/  BSYNC B0 ;  /* 0x0000000000007941 */ /* 0x000fea0003800000 */
.L_x_1504:
        /* <DEDUP_REMOVED lines=15> */
.L_x_1507:
[----:B------:R-:W-:Y:S05]  /*9420*/  BSYNC B0 ;  /* 0x0000000000007941 */ /* 0x000fea0003800000 */
.L_x_1506:
        /* <DEDUP_REMOVED lines=15> */
.L_x_1509:
[----:B------:R-:W-:Y:S05]  /*9520*/  BSYNC B0 ;  /* 0x0000000000007941 */ /* 0x000fea0003800000 */
.L_x_1508:
        /* <DEDUP_REMOVED lines=23> */
.L_x_1511:
[----:B------:R-:W-:Y:S05]  /*96a0*/  BSYNC B0 ;  /* 0x0000000000007941 */ /* 0x000fea0003800000 */
.L_x_1510:
        /* <DEDUP_REMOVED lines=14> */
.L_x_1513:
[----:B------:R-:W-:Y:S05]  /*9790*/  BSYNC B0 ;  /* 0x0000000000007941 */ /* 0x000fea0003800000 */
.L_x_1512:
        /* <DEDUP_REMOVED lines=14> */
.L_x_1515:
[----:B------:R-:W-:Y:S05]  /*9880*/  BSYNC B0 ;  /* 0x0000000000007941 */ /* 0x000fea0003800000 */
.L_x_1514:
        /* <DEDUP_REMOVED lines=13> */
.L_x_1470:
[----:B------:R-:W-:Y:S05]  /*9960*/  BSYNC B1 ;  /* 0x0000000000017941 */ /* 0x000fea0003800000 */
.L_x_1448:
[----:B------:R-:W3:Y:S02]  /*9970*/  LDC R0, c[0x0][0xc] ;  /* 0x00000300ff007b82 */ /* 0x000ee40000000800 */
[----:B---3--:R-:W-:-:S04]  /*9980*/  IADD3 R188, R0, R188, RZ ;  /* 0x000000bc00bc7210 */ /* 0x008fc80007ffe0ff */
[----:B------:R-:W-:-:S13]  /*9990*/  ISETP.GE.AND P0, PT, R188, UR7, PT ;  /* 0x00000007bc007c0c */ /* 0x000fda000bf06270 */
[----:B------:R-:W-:Y:S05]  /*99a0*/  @P0 BRA `(.L_x_1516) ;  /* 0x0000000000040947 */ /* 0x000fea0003800000 */
[----:B------:R-:W-:Y:S05]  /*99b0*/  BRA `(.L_x_1517) ;  /* 0xffffff6c00c87947 */ /* 0x000fea000383ffff */
.L_x_1516:
[----:B------:R-:W-:Y:S05]  /*99c0*/  EXIT ;  /* 0x000000000000794d */ /* 0x000fea0003800000 */
.L_x_1518:
        /* <DEDUP_REMOVED lines=11> */
.L_x_2482:


//--------------------- .text._ZN5flash44flash_bwd_dq_dk_dv_loop_seqk_parallel_kernelI23Flash_bwd_kernel_traitsILi64ELi64ELi128ELi8ELi2ELi4ELi4ELb1ELb0EN7cutlass6half_tE19Flash_kernel_traitsILi64ELi64ELi128ELi8ES3_EELb0ELb0ELb1ELb1ELb0ELb0ELb1EEEvNS_16Flash_bwd_paramsE --------------------------
	.section	.text._ZN5flash44flash_bwd_dq_dk_dv_loop_seqk_parallel_kernelI23Flash_bwd_kernel_traitsILi64ELi64ELi128ELi8ELi2ELi4ELi4ELb1ELb0EN7cutlass6half_tE19Flash_kernel_traitsILi64ELi64ELi128ELi8ES3_EELb0ELb0ELb1ELb1ELb0ELb0ELb1EEEvNS_16Flash_bwd_paramsE,"ax",@progbits
	.align	128
        .global         _ZN5flash44flash_bwd_dq_dk_dv_loop_seqk_parallel_kernelI23Flash_bwd_kernel_traitsILi64ELi64ELi128ELi8ELi2ELi4ELi4ELb1ELb0EN7cutlass6half_tE19Flash_kernel_traitsILi64ELi64ELi128ELi8ES3_EELb0ELb0ELb1ELb1ELb0ELb0ELb1EEEvNS_16Flash_bwd_paramsE
        .type           _ZN5flash44flash_bwd_dq_dk_dv_loop_seqk_parallel_kernelI23Flash_bwd_kernel_traitsILi64ELi64ELi128ELi8ELi2ELi4ELi4ELb1ELb0EN7cutlass6half_tE19Flash_kernel_traitsILi64ELi64ELi128ELi8ES3_EELb0ELb0ELb1ELb1ELb0ELb0ELb1EEEvNS_16Flash_bwd_paramsE,@function
        .size           _ZN5flash44flash_bwd_dq_dk_dv_loop_seqk_parallel_kernelI23Flash_bwd_kernel_traitsILi64ELi64ELi128ELi8ELi2ELi4ELi4ELb1ELb0EN7cutlass6half_tE19Flash_kernel_traitsILi64ELi64ELi128ELi8ES3_EELb0ELb0ELb1ELb1ELb0ELb0ELb1EEEvNS_16Flash_bwd_paramsE,(.L_x_2483 - _ZN5flash44flash_bwd_dq_dk_dv_loop_seqk_parallel_kernelI23Flash_bwd_kernel_traitsILi64ELi64ELi128ELi8ELi2ELi4ELi4ELb1ELb0EN7cutlass6half_tE19Flash_kernel_traitsILi64ELi64ELi128ELi8ES3_EELb0ELb0ELb1ELb1ELb0ELb0ELb1EEEvNS_16Flash_bwd_paramsE)
        .other          _ZN5flash44flash_bwd_dq_dk_dv_loop_seqk_parallel_kernelI23Flash_bwd_kernel_traitsILi64ELi64ELi128ELi8ELi2ELi4ELi4ELb1ELb0EN7cutlass6half_tE19Flash_kernel_traitsILi64ELi64ELi128ELi8ES3_EELb0ELb0ELb1ELb1ELb0ELb0ELb1EEEvNS_16Flash_bwd_paramsE,@"STO_CUDA_ENTRY STV_DEFAULT"
_ZN5flash44flash_bwd_dq_dk_dv_loop_seqk_parallel_kernelI23Flash_bwd_kernel_traitsILi64ELi64ELi128ELi8ELi2ELi4ELi4ELb1ELb0EN7cutlass6half_tE19Flash_kernel_traitsILi64ELi64ELi128ELi8ES3_EELb0ELb0ELb1ELb1ELb0ELb0ELb1EEEvNS_16Flash_bwd_paramsE:
.text._ZN5flash44flash_bwd_dq_dk_dv_loop_seqk_parallel_kernelI23Flash_bwd_kernel_traitsILi64ELi64ELi128ELi8ELi2ELi4ELi4ELb1ELb0EN7cutlass6half_tE19Flash_kernel_traitsILi64ELi64ELi128ELi8ES3_EELb0ELb0ELb1ELb1ELb0ELb0ELb1EEEvNS_16Flash_bwd_paramsE:
        /* <DEDUP_REMOVED lines=23> */
[----:B---3--:R-:W-:-:S03]  /*0170*/  USHF.R.S32.HI UR5, URZ, 0x1f, UR55 ;  /* 0x0000001f3f057899 */ /* 0x008fc60008011437 */
[CC--:B------:R-:W-:Y:S02]  /*0180*/  LEA.HI R2, R4.reuse, R8.reuse, RZ, 0x5 ;  /* 0x0000000804027211 */ /* 0x0c0fe400078f28ff */
[CC--:B------:R-:W-:Y:S02]  /*0190*/  LEA.HI R3, R4.reuse, R8.reuse, RZ, 0x4 ;  /* 0x0000000804037211 */ /* 0x0c0fe400078f20ff */
[CC--:B------:R-:W-:Y:S01]  /*01a0*/  LEA.HI R12, R4.reuse, R8.reuse, RZ, 0x3 ;  /* 0x00000008040c7211 */ /* 0x0c0fe200078f18ff */
[----:B----4-:R-:W-:Y:S01]  /*01b0*/  USHF.R.S32.HI UR6, URZ, 0x1f, UR49 ;  /* 0x0000001f3f067899 */ /* 0x010fe20008011431 */
[CC--:B------:R-:W-:Y:S02]  /*01c0*/  LEA.HI R16, R4.reuse, R8.reuse, RZ, 0x6 ;  /* 0x0000000804107211 */ /* 0x0c0fe400078f30ff */
[CC--:B------:R-:W-:Y:S02]  /*01d0*/  LEA.HI R0, R4.reuse, R8.reuse, RZ, 0x2 ;  /* 0x0000000804007211 */ /* 0x0c0fe400078f10ff */
[----:B------:R-:W-:-:S02]  /*01e0*/  LEA.HI R17, R4, R8, RZ, 0x7 ;  /* 0x0000000804117211 */ /* 0x000fc400078f38ff */
[----:B------:R-:W-:Y:S02]  /*01f0*/  LOP3.LUT R4, R2, 0xffffffe0, RZ, 0xc0, !PT ;  /* 0xffffffe002047812 */ /* 0x000fe400078ec0ff */
[----:B------:R-:W-:Y:S02]  /*0200*/  LOP3.LUT R6, R3, 0xfffffff0, RZ, 0xc0, !PT ;  /* 0xfffffff003067812 */ /* 0x000fe400078ec0ff */
[----:B------:R-:W-:Y:S01]  /*0210*/  LOP3.LUT R5, R12, 0xfffffff8, RZ, 0xc0, !PT ;  /* 0xfffffff80c057812 */ /* 0x000fe200078ec0ff */
[----:B------:R-:W-:Y:S01]  /*0220*/  IMAD.IADD R11, R8, 0x1, -R4 ;  /* 0x00000001080b7824 */ /* 0x000fe200078e0a04 */
[----:B------:R-:W-:Y:S01]  /*0230*/  LOP3.LUT R7, R0, 0x7ffffffc, RZ, 0xc0, !PT ;  /* 0x7ffffffc00077812 */ /* 0x000fe200078ec0ff */
[C---:B------:R-:W-:Y:S01]  /*0240*/  IMAD.IADD R10, R8.reuse, 0x1, -R6 ;  /* 0x00000001080a7824 */ /* 0x040fe200078e0a06 */
[--C-:B------:R-:W-:Y:S01]  /*0250*/  SHF.R.S32.HI R9, RZ, 0x2, R0.reuse ;  /* 0x00000002ff097819 */ /* 0x100fe20000011400 */
[C---:B------:R-:W-:Y:S01]  /*0260*/  IMAD.IADD R4, R8.reuse, 0x1, -R5 ;  /* 0x0000000108047824 */ /* 0x040fe200078e0a05 */
[----:B------:R-:W-:Y:S01]  /*0270*/  SHF.R.S32.HI R6, RZ, 0x1f, R0 ;  /* 0x0000001fff067819 */ /* 0x000fe20000011400 */
[----:B------:R-:W-:Y:S01]  /*0280*/  IMAD.IADD R18, R8, 0x1, -R7 ;  /* 0x0000000108127824 */ /* 0x000fe200078e0a07 */
[--C-:B------:R-:W-:Y:S01]  /*0290*/  SHF.R.S32.HI R0, RZ, 0x5, R2.reuse ;  /* 0x00000005ff007819 */ /* 0x100fe20000011402 */
[----:B------:R-:W-:Y:S01]  /*02a0*/  IMAD.SHL.U32 R182, R4, 0x8, RZ ;  /* 0x0000000804b67824 */ /* 0x000fe200078e00ff */
[----:B------:R-:W-:-:S02]  /*02b0*/  SHF.R.S32.HI R5, RZ, 0x1f, R2 ;  /* 0x0000001fff057819 */ /* 0x000fc40000011402 */
[----:B------:R-:W-:Y:S02]  /*02c0*/  SHF.R.S32.HI R7, RZ, 0x4, R3 ;  /* 0x00000004ff077819 */ /* 0x000fe40000011403 */
[----:B------:R-:W-:Y:S02]  /*02d0*/  SHF.R.S32.HI R13, RZ, 0x3, R12 ;  /* 0x00000003ff0d7819 */ /* 0x000fe4000001140c */
[-C--:B------:R-:W-:Y:S02]  /*02e0*/  LEA.HI R8, R2, R0.reuse, RZ, 0x1 ;  /* 0x0000000002087211 */ /* 0x080fe400078f08ff */
[----:B------:R-:W-:Y:S01]  /*02f0*/  LEA.HI R5, R5, R0, RZ, 0x2 ;  /* 0x0000000005057211 */ /* 0x000fe200078f10ff */
[----:B------:R-:W-:Y:S01]  /*0300*/  IMAD.SHL.U32 R13, R13, 0x40, RZ ;  /* 0x000000400d0d7824 */ /* 0x000fe200078e00ff */
[----:B------:R-:W-:Y:S02]  /*0310*/  LEA.HI R2, R3, R7, RZ, 0x1 ;  /* 0x0000000703027211 */ /* 0x000fe400078f08ff */
[----:B------:R-:W-:-:S02]  /*0320*/  LEA.HI R6, R6, R9, RZ, 0x3 ;  /* 0x0000000906067211 */ /* 0x000fc400078f18ff */
[----:B------:R-:W-:Y:S02]  /*0330*/  LOP3.LUT R8, R8, 0xfffffffe, RZ, 0xc0, !PT ;  /* 0xfffffffe08087812 */ /* 0x000fe400078ec0ff */
[----:B------:R-:W-:Y:S02]  /*0340*/  LOP3.LUT R5, R5, 0xfffffffc, RZ, 0xc0, !PT ;  /* 0xfffffffc05057812 */ /* 0x000fe400078ec0ff */
[----:B------:R-:W-:Y:S01]  /*0350*/  LOP3.LUT R3, R2, 0xfffffffe, RZ, 0xc0, !PT ;  /* 0xfffffffe02037812 */ /* 0x000fe200078ec0ff */
[----:B------:R-:W-:Y:S01]  /*0360*/  IMAD.IADD R15, R0, 0x1, -R8 ;  /* 0x00000001000f7824 */ /* 0x000fe200078e0a08 */
[----:B------:R-:W-:Y:S01]  /*0370*/  LOP3.LUT R2, R6, 0xfffffff8, RZ, 0xc0, !PT ;  /* 0xfffffff806027812 */ /* 0x000fe200078ec0ff */
[----:B------:R-:W-:Y:S01]  /*0380*/  IMAD.IADD R171, R0, 0x1, -R5 ;  /* 0x0000000100ab7824 */ /* 0x000fe200078e0a05 */
[----:B------:R-:W-:Y:S01]  /*0390*/  LOP3.LUT R0, R13, 0x1c0, RZ, 0xc0, !PT ;  /* 0x000001c00d007812 */ /* 0x000fe200078ec0ff */
[----:B------:R-:W-:Y:S01]  /*03a0*/  IMAD.IADD R14, R7, 0x1, -R3 ;  /* 0x00000001070e7824 */ /* 0x000fe200078e0a03 */
[----:B------:R-:W-:Y:S01]  /*03b0*/  SHF.R.S32.HI R5, RZ, 0x1f, R11 ;  /* 0x0000001fff057819 */ /* 0x000fe2000001140b */
[----:B------:R-:W-:Y:S01]  /*03c0*/  IMAD.IADD R7, R9, 0x1, -R2 ;  /* 0x0000000109077824 */ /* 0x000fe200078e0a02 */
[----:B------:R-:W-:-:S02]  /*03d0*/  SHF.R.U32.HI R3, RZ, 0x3, R0 ;  /* 0x00000003ff037819 */ /* 0x000fc40000011600 */
[----:B------:R-:W-:Y:S01]  /*03e0*/  LOP3.LUT R2, R0, 0x38, R182, 0xf8, !PT ;  /* 0x0000003800027812 */ /* 0x000fe200078ef8b6 */
[C---:B------:R-:W-:Y:S01]  /*03f0*/  IMAD.SHL.U32 R0, R4.reuse, 0x40, RZ ;  /* 0x0000004004007824 */ /* 0x040fe200078e00ff */
[----:B------:R-:W-:Y:S02]  /*0400*/  LOP3.LUT P4, RZ, R4, 0x2, RZ, 0xc0, !PT ;  /* 0x0000000204ff7812 */ /* 0x000fe4000788c0ff */
[----:B------:R-:W-:Y:S01]  /*0410*/  LOP3.LUT R244, R2, R3, RZ, 0x3c, !PT ;  /* 0x0000000302f47212 */ /* 0x000fe200078e3cff */
[----:B------:R-:W-:Y:S01]  /*0420*/  IMAD.SHL.U32 R2, R171, 0x10, RZ ;  /* 0x00000010ab027824 */ /* 0x000fe200078e00ff */
[----:B------:R-:W-:Y:S02]  /*0430*/  LOP3.LUT R0, R0, 0x1c0, RZ, 0xc0, !PT ;  /* 0x000001c000007812 */ /* 0x000fe400078ec0ff */
[----:B------:R-:W-:Y:S02]  /*0440*/  LOP3.LUT P3, RZ, R4, 0x4, RZ, 0xc0, !PT ;  /* 0x0000000404ff7812 */ /* 0x000fe4000786c0ff */
[----:B------:R-:W-:Y:S01]  /*0450*/  LEA.HI R239, R5, R11, RZ, 0x2 ;  /* 0x0000000b05ef7211 */ /* 0x000fe200078f10ff */
[----:B------:R-:W-:Y:S01]  /*0460*/  IMAD.SHL.U32 R11, R14, 0x200, RZ ;  /* 0x000002000e0b7824 */ /* 0x000fe200078e00ff */
[----:B------:R-:W-:-:S02]  /*0470*/  SHF.R.S32.HI R4, RZ, 0x1f, R10 ;  /* 0x0000001fff047819 */ /* 0x000fc4000001140a */
[----:B------:R-:W-:Y:S02]  /*0480*/  SHF.R.S32.HI R3, RZ, 0x6, R16 ;  /* 0x00000006ff037819 */ /* 0x000fe40000011410 */
[C---:B------:R-:W-:Y:S02]  /*0490*/  LOP3.LUT R5, R0.reuse, 0x8, R12, 0xf8, !PT ;  /* 0x0000000800057812 */ /* 0x040fe400078ef80c */
[----:B------:R-:W-:Y:S01]  /*04a0*/  SHF.R.U32.HI R9, RZ, 0x3, R0 ;  /* 0x00000003ff097819 */ /* 0x000fe20000011600 */
[C---:B------:R-:W-:Y:S01]  /*04b0*/  IMAD R244, R3.reuse, 0x200, R244 ;  /* 0x0000020003f47824 */ /* 0x040fe200078e02f4 */
[----:B------:R-:W-:Y:S01]  /*04c0*/  LOP3.LUT R8, R0, 0x30, R2, 0xf8, !PT ;  /* 0x0000003000087812 */ /* 0x000fe200078ef802 */
[----:B------:R-:W-:Y:S01]  /*04d0*/  IMAD R2, R3, 0x800, R11 ;  /* 0x0000080003027824 */ /* 0x000fe200078e020b */
[----:B------:R-:W-:Y:S02]  /*04e0*/  LEA.HI R13, R4, R10, RZ, 0x3 ;  /* 0x0000000a040d7211 */ /* 0x000fe400078f18ff */
[----:B------:R-:W-:-:S02]  /*04f0*/  LOP3.LUT R0, R5, R9, RZ, 0x3c, !PT ;  /* 0x0000000905007212 */ /* 0x000fc400078e3cff */
[----:B------:R-:W-:Y:S02]  /*0500*/  LOP3.LUT R6, R13, 0xfffffff8, RZ, 0xc0, !PT ;  /* 0xfffffff80d067812 */ /* 0x000fe400078ec0ff */
[C---:B------:R-:W-:Y:S01]  /*0510*/  LOP3.LUT R4, R7.reuse, 0x1, RZ, 0xc0, !PT ;  /* 0x0000000107047812 */ /* 0x040fe200078ec0ff */
[----:B------:R-:W-:Y:S01]  /*0520*/  IMAD.IADD R179, R2, 0x1, R0 ;  /* 0x0000000102b37824 */ /* 0x000fe200078e0200 */
[----:B------:R-:W-:Y:S01]  /*0530*/  SHF.R.S32.HI R5, RZ, 0x7, R17 ;  /* 0x00000007ff057819 */ /* 0x000fe20000011411 */
[----:B------:R-:W-:Y:S01]  /*0540*/  IMAD.SHL.U32 R0, R7, 0x40, RZ ;  /* 0x0000004007007824 */ /* 0x000fe200078e00ff */
[----:B------:R-:W-:Y:S01]  /*0550*/  ISETP.NE.U32.AND P0, PT, R4, 0x1, PT ;  /* 0x000000010400780c */ /* 0x000fe20003f05070 */
[----:B------:R-:W-:Y:S01]  /*0560*/  IMAD.IADD R10, R10, 0x1, -R6 ;  /* 0x000000010a0a7824 */ /* 0x000fe200078e0a06 */
[----:B------:R-:W-:Y:S01]  /*0570*/  LOP3.LUT R12, R8, 0x8, R12, 0xf8, !PT ;  /* 0x00000008080c7812 */ /* 0x000fe200078ef80c */
[----:B------:R-:W-:Y:S01]  /*0580*/  IMAD.SHL.U32 R2, R5, 0x8, RZ ;  /* 0x0000000805027824 */ /* 0x000fe200078e00ff */
[----:B------:R-:W-:Y:S01]  /*0590*/  LOP3.LUT R0, R0, 0x1c0, RZ, 0xc0, !PT ;  /* 0x000001c000007812 */ /* 0x000fe200078ec0ff */
[----:B------:R-:W-:Y:S01]  /*05a0*/  IMAD.SHL.U32 R6, R3, 0x20, RZ ;  /* 0x0000002003067824 */ /* 0x000fe200078e00ff */
[----:B------:R-:W-:Y:S01]  /*05b0*/  R2P PR, R7, 0x6 ;  /* 0x0000000607007804 */ /* 0x000fe20000000000 */
[----:B------:R-:W-:Y:S01]  /*05c0*/  IMAD.SHL.U32 R7, R14, 0x10, RZ ;  /* 0x000000100e077824 */ /* 0x000fe200078e00ff */
[----:B------:R-:W-:Y:S01]  /*05d0*/  LOP3.LUT R2, R2, 0x8, RZ, 0xc0, !PT ;  /* 0x0000000802027812 */ /* 0x000fe200078ec0ff */
[----:B------:R-:W-:Y:S01]  /*05e0*/  IMAD.SHL.U32 R4, R18, 0x2, RZ ;  /* 0x0000000212047824 */ /* 0x000fe200078e00ff */
[----:B------:R-:W-:-:S02]  /*05f0*/  SHF.R.U32.HI R3, RZ, 0x3, R0 ;  /* 0x00000003ff037819 */ /* 0x000fc40000011600 */
[----:B------:R-:W-:Y:S01]  /*0600*/  LOP3.LUT R6, R0, 0x20, R6, 0xf8, !PT ;  /* 0x0000002000067812 */ /* 0x000fe200078ef806 */
[----:B------:R-:W-:Y:S01]  /*0610*/  IMAD R5, R5, 0x1000, R4 ;  /* 0x0000100005057824 */ /* 0x000fe200078e0204 */
[----:B------:R-:W-:Y:S02]  /*0620*/  LOP3.LUT R8, R2, 0x10, R7, 0xf8, !PT ;  /* 0x0000001002087812 */ /* 0x000fe400078ef807 */
[----:B------:R-:W-:Y:S01]  /*0630*/  LOP3.LUT R7, R3, R0, R2, 0x1e, !PT ;  /* 0x0000000003077212 */ /* 0x000fe200078e1e02 */
[----:B------:R-:W-:Y:S01]  /*0640*/  IMAD R0, R171, 0x400, R4 ;  /* 0x00000400ab007824 */ /* 0x000fe200078e0204 */
[----:B------:R-:W-:Y:S01]  /*0650*/  LOP3.LUT R6, R6, R3, RZ, 0x3c, !PT ;  /* 0x0000000306067212 */ /* 0x000fe200078e3cff */
[----:B------:R-:W-:Y:S01]  /*0660*/  IMAD.SHL.U32 R3, R10, 0x40, RZ ;  /* 0x000000400a037824 */ /* 0x000fe200078e00ff */
[----:B------:R-:W-:Y:S01]  /*0670*/  SEL R186, R186, 0x10, !P0 ;  /* 0x00000010baba7807 */ /* 0x000fe20004000000 */
[----:B------:R-:W-:Y:S01]  /*0680*/  IMAD R2, R15, 0x400, R5 ;  /* 0x000004000f027824 */ /* 0x000fe200078e0205 */
[----:B------:R-:W-:Y:S01]  /*0690*/  SHF.R.S32.HI R239, RZ, 0x2, R239 ;  /* 0x00000002ffef7819 */ /* 0x000fe200000114ef */
[----:B------:R-:W-:Y:S01]  /*06a0*/  IMAD.IADD R7, R0, 0x1, R7 ;  /* 0x0000000100077824 */ /* 0x000fe200078e0207 */
[----:B------:R-:W-:Y:S01]  /*06b0*/  LOP3.LUT R3, R3, 0x1c0, RZ, 0xc0, !PT ;  /* 0x000001c003037812 */ /* 0x000fe200078ec0ff */
[----:B------:R-:W-:Y:S01]  /*06c0*/  IMAD.SHL.U32 R0, R14, 0x8, RZ ;  /* 0x000000080e007824 */ /* 0x000fe200078e00ff */
[----:B------:R-:W-:Y:S01]  /*06d0*/  LOP3.LUT R5, R11, R12, R9, 0xf6, !PT ;  /* 0x0000000c0b057212 */ /* 0x000fe200078ef609 */
[----:B------:R-:W-:Y:S01]  /*06e0*/  IMAD.IADD R188, R6, 0x1, R2 ;  /* 0x0000000106bc7824 */ /* 0x000fe200078e0202 */
[----:B------:R-:W-:Y:S01]  /*06f0*/  SHF.R.U32.HI R2, RZ, 0x3, R3 ;  /* 0x00000003ff027819 */ /* 0x000fe20000011603 */
[----:B------:R-:W-:Y:S01]  /*0700*/  IMAD.SHL.U32 R4, R13, 0x40, RZ ;  /* 0x000000400d047824 */ /* 0x000fe200078e00ff */
[----:B------:R-:W-:Y:S01]  /*0710*/  LOP3.LUT R6, R3, 0x8, R0, 0xf8, !PT ;  /* 0x0000000803067812 */ /* 0x000fe200078ef800 */
[----:B------:R-:W-:Y:S01]  /*0720*/  IMAD R239, R15, 0x10, R239 ;  /* 0x000000100fef7824 */ /* 0x000fe200078e02ef */
[----:B------:R-:W-:-:S02]  /*0730*/  LOP3.LUT R3, R2, R8, R3, 0x1e, !PT ;  /* 0x0000000802037212 */ /* 0x000fc400078e1e03 */
[----:B------:R-:W-:Y:S02]  /*0740*/  LOP3.LUT R0, R4, 0xfffffe00, RZ, 0xc0, !PT ;  /* 0xfffffe0004007812 */ /* 0x000fe400078ec0ff */
[----:B------:R-:W-:Y:S01]  /*0750*/  LOP3.LUT R2, R6, R2, RZ, 0x3c, !PT ;  /* 0x0000000206027212 */ /* 0x000fe200078e3cff */
[----:B------:R-:W-:Y:S01]  /*0760*/  IMAD.U32 R6, RZ, RZ, UR5 ;  /* 0x00000005ff067e24 */ /* 0x000fe2000f8e00ff */
[----:B------:R-:W-:Y:S01]  /*0770*/  USHF.L.U32 UR5, UR49, 0x7, URZ ;  /* 0x0000000731057899 */ /* 0x000fe2000800063f */
[--C-:B------:R-:W-:Y:S01]  /*0780*/  IMAD R4, R15, 0x400, R0.reuse ;  /* 0x000004000f047824 */ /* 0x100fe200078e0200 */
[----:B------:R-:W-:Y:S01]  /*0790*/  LOP3.LUT R178, R3, R0, RZ, 0xfc, !PT ;  /* 0x0000000003b27212 */ /* 0x000fe200078efcff */
[----:B------:R-:W-:Y:S01]  /*07a0*/  IMAD R171, R171, 0x400, R0 ;  /* 0x00000400abab7824 */ /* 0x000fe200078e0200 */
[----:B------:R-:W-:Y:S01]  /*07b0*/  LEA R245, R7, UR7, 0x1 ;  /* 0x0000000707f57c11 */ /* 0x000fe2000f8e08ff */
[----:B------:R-:W-:Y:S01]  /*07c0*/  IMAD.IADD R177, R4, 0x1, R2 ;  /* 0x0000000104b17824 */ /* 0x000fe200078e0202 */
[----:B------:R-:W-:Y:S01]  /*07d0*/  LEA R188, R188, UR4, 0x1 ;  /* 0x00000004bcbc7c11 */ /* 0x000fe2000f8e08ff */
[----:B------:R-:W-:Y:S01]  /*07e0*/  IMAD.IADD R171, R2, 0x1, R171 ;  /* 0x0000000102ab7824 */ /* 0x000fe200078e02ab */
[----:B------:R-:W-:Y:S01]  /*07f0*/  LEA R3, R5, UR4, 0x1 ;  /* 0x0000000405037c11 */ /* 0x000fe2000f8e08ff */
[----:B------:R-:W-:Y:S01]  /*0800*/  IMAD.U32 R0, RZ, RZ, UR5 ;  /* 0x00000005ff007e24 */ /* 0x000fe2000f8e00ff */
[----:B------:R-:W-:Y:S01]  /*0810*/  USHF.R.S32.HI UR5, URZ, 0x1f, UR55 ;  /* 0x0000001f3f057899 */ /* 0x000fe20008011437 */
[----:B------:R-:W-:Y:S01]  /*0820*/  IMAD.U32 R2, RZ, RZ, UR6 ;  /* 0x00000006ff027e24 */ /* 0x000fe2000f8e00ff */
[----:B------:R-:W-:Y:S01]  /*0830*/  UIADD3 UR6, UR4, 0xa000, URZ ;  /* 0x0000a00004067890 */ /* 0x000fe2000fffe03f */
[----:B------:R-:W-:-:S02]  /*0840*/  IMAD.MOV.U32 R4, RZ, RZ, 0x20 ;  /* 0x00000020ff047424 */ /* 0x000fc400078e00ff */
[----:B------:R-:W-:Y:S02]  /*0850*/  IMAD.MOV.U32 R2, RZ, RZ, 0x40 ;  /* 0x00000040ff027424 */ /* 0x000fe400078e00ff */
[----:B------:R-:W-:Y:S01]  /*0860*/  IMAD.U32 R0, RZ, RZ, UR5 ;  /* 0x00000005ff007e24 */ /* 0x000fe2000f8e00ff */
[----:B------:R-:W-:Y:S01]  /*0870*/  SEL R174, R4, 0xffffffe0, !P4 ;  /* 0xffffffe004ae7807 */ /* 0x000fe20006000000 */
[C---:B------:R-:W-:Y:S01]  /*0880*/  VIADD R248, R245.reuse, 0x40 ;  /* 0x00000040f5f87836 */ /* 0x040fe20000000000 */
[----:B------:R-:W-:Y:S01]  /*0890*/  SEL R2, R2, 0xffffffc0, !P3 ;  /* 0xffffffc002027807 */ /* 0x000fe20005800000 */
[----:B------:R-:W-:Y:S01]  /*08a0*/  @P2 VIADD R248, R245, 0xffffffc0 ;  /* 0xffffffc0f5f82836 */ /* 0x000fe20000000000 */
[----:B------:R-:W-:Y:S01]  /*08b0*/  LEA R0, R179, UR6, 0x1 ;  /* 0x00000006b3007c11 */ /* 0x000fe2000f8e08ff */
[----:B------:R-:W-:Y:S01]  /*08c0*/  VIADD R251, R245, 0x420 ;  /* 0x00000420f5fb7836 */ /* 0x000fe20000000000 */
[----:B------:R-:W-:Y:S01]  /*08d0*/  SEL R4, R4, 0xffffffe0, !P1 ;  /* 0xffffffe004047807 */ /* 0x000fe20004800000 */
[----:B------:R-:W-:Y:S01]  /*08e0*/  IMAD.IADD R189, R188, 0x1, R186 ;  /* 0x00000001bcbd7824 */ /* 0x000fe200078e02ba */
[----:B------:R-:W-:Y:S01]  /*08f0*/  LEA R171, R171, UR6, 0x1 ;  /* 0x00000006abab7c11 */ /* 0x000fe2000f8e08ff */
[----:B------:R-:W-:Y:S01]  /*0900*/  IMAD.IADD R173, R0, 0x1, R2 ;  /* 0x0000000100ad7824 */ /* 0x000fe200078e0202 */
[----:B------:R-:W-:Y:S01]  /*0910*/  UIADD3 UR5, UR4, 0x6000, URZ ;  /* 0x0000600004057890 */ /* 0x000fe2000fffe03f */
[----:B------:R-:W-:-:S02]  /*0920*/  IMAD.IADD R187, R188, 0x1, R4 ;  /* 0x00000001bcbb7824 */ /* 0x000fc400078e0204 */
[----:B------:R-:W-:Y:S02]  /*0930*/  IMAD.IADD R175, R0, 0x1, R174 ;  /* 0x0000000100af7824 */ /* 0x000fe400078e02ae */
[----:B------:R-:W-:Y:S02]  /*0940*/  IMAD.IADD R174, R174, 0x1, R173 ;  /* 0x00000001aeae7824 */ /* 0x000fe400078e02ad */
[----:B------:R-:W-:Y:S02]  /*0950*/  IMAD.IADD R250, R4, 0x1, R245 ;  /* 0x0000000104fa7824 */ /* 0x000fe400078e02f5 */
[----:B------:R-:W-:Y:S02]  /*0960*/  @P1 VIADD R251, R245, 0x3e0 ;  /* 0x000003e0f5fb1836 */ /* 0x000fe40000000000 */
[----:B------:R-:W-:Y:S02]  /*0970*/  IMAD.IADD R186, R186, 0x1, R187 ;  /* 0x00000001baba7824 */ /* 0x000fe400078e02bb */
[----:B------:R-:W-:-:S07]  /*0980*/  IMAD.IADD R249, R4, 0x1, R248 ;  /* 0x0000000104f97824 */ /* 0x000fce00078e02f8 */
.L_x_1589:
        /* <DEDUP_REMOVED lines=67> */
.L_x_1519:
        /* <DEDUP_REMOVED lines=16> */
[----:B------:R-:W-:Y:S01]  /*0ec0*/  USHF.R.S32.HI UR15, URZ, 0x1f, UR58 ;  /* 0x0000001f3f0f7899 */ /* 0x000fe2000801143a */
[----:B------:R-:W-:Y:S01]  /*0ed0*/  @!UP2 ULDC.64 UR8, c[0x0][0x418] ;  /* 0x000106000008aab9 */ /* 0x000fe20000000a00 */
[----:B------:R-:W-:Y:S02]  /*0ee0*/  UIADD3 UR12, UR14, 0x3f, URZ ;  /* 0x0000003f0e0c7890 */ /* 0x000fe4000fffe03f */
[----:B------:R-:W-:Y:S01]  /*0ef0*/  @!UP2 UIMAD.WIDE.U32 UR38, UR49, UR8, URZ ;  /* 0x000000083126a2a5 */ /* 0x000fe2000f8e003f */
[----:B------:R-:W-:Y:S01]  /*0f00*/  ULDC UR24, c[0x0][0x394] ;  /* 0x0000e50000187ab9 */ /* 0x000fe20000000800 */
[----:B------:R-:W-:Y:S01]  /*0f10*/  ULDC.64 UR32, c[0x0][0x240] ;  /* 0x0000900000207ab9 */ /* 0x000fe20000000a00 */
[----:B------:R-:W-:Y:S01]  /*0f20*/  UIMAD UR15, UR15, UR49, URZ ;  /* 0x000000310f0f72a4 */ /* 0x000fe2000f8e023f */
[----:B-1----:R-:W-:Y:S01]  /*0f30*/  IABS R6, R7 ;  /* 0x0000000700067213 */ /* 0x002fe20000000000 */
[----:B------:R-:W-:Y:S01]  /*0f40*/  ULDC UR31, c[0x0][0x2dc] ;  /* 0x0000b700001f7ab9 */ /* 0x000fe20000000800 */
[----:B------:R-:W-:Y:S01]  /*0f50*/  ULDC UR61, c[0x0][0x270] ;  /* 0x00009c00003d7ab9 */ /* 0x000fe20000000800 */
[----:B------:R-:W-:Y:S01]  /*0f60*/  UIMAD.WIDE.U32 UR18, UR6, UR32, URZ ;  /* 0x00000020061272a5 */ /* 0x000fe2000f8e003f */
[----:B------:R-:W1:Y:S01]  /*0f70*/  I2F.RP R4, R6 ;  /* 0x0000000600047306 */ /* 0x000e620000209400 */
[----:B------:R-:W-:Y:S01]  /*0f80*/  ULDC.U8 UR27, c[0x0][0x3d8] ;  /* 0x0000f600001b7ab9 */ /* 0x000fe20000000000 */
[----:B------:R-:W-:-:S02]  /*0f90*/  UIMAD UR15, UR57, UR58, UR15 ;  /* 0x0000003a390f72a4 */ /* 0x000fc4000f8e020f */
[----:B--2---:R-:W-:Y:S02]  /*0fa0*/  UIMAD.WIDE.U32 UR46, UR13, UR10, URZ ;  /* 0x0000000a0d2e72a5 */ /* 0x004fe4000f8e003f */
[----:B------:R-:W-:Y:S02]  /*0fb0*/  UISETP.NE.AND UP3, UPT, UR27, URZ, UPT ;  /* 0x0000003f1b00728c */ /* 0x000fe4000bf65270 */
[----:B------:R-:W-:Y:S02]  /*0fc0*/  UIMAD UR35, UR13, UR11, UR47 ;  /* 0x0000000b0d2372a4 */ /* 0x000fe4000f8e022f */
[----:B------:R-:W-:Y:S01]  /*0fd0*/  USHF.L.U32 UR13, UR49, 0x7, URZ ;  /* 0x00000007310d7899 */ /* 0x000fe2000800063f */
[----:B------:R-:W-:Y:S01]  /*0fe0*/  @UP2 ULDC.64 UR10, c[0x0][0x420] ;  /* 0x00010800000a2ab9 */ /* 0x000fe20000000a00 */
[----:B------:R-:W-:Y:S01]  /*0ff0*/  USEL UR56, UR20, UR18, !UP2 ;  /* 0x0000001214387287 */ /* 0x000fe2000d000000 */
[----:B-1----:R-:W1:Y:S01]  /*1000*/  MUFU.RCP R4, R4 ;  /* 0x0000000400047308 */ /* 0x002e620000001000 */
[----:B------:R-:W-:-:S02]  /*1010*/  @UP2 UIMAD.WIDE.U32 UR44, UR6, UR10, URZ ;  /* 0x0000000a062c22a5 */ /* 0x000fc4000f8e003f */
[----:B------:R-:W-:Y:S02]  /*1020*/  @!UP2 UIMAD UR10, UR57, UR8, URZ ;  /* 0x00000008390aa2a4 */ /* 0x000fe4000f8e023f */
[----:B------:R-:W-:Y:S02]  /*1030*/  UIADD3 UR8, UR14, 0x80, UR41 ;  /* 0x000000800e087890 */ /* 0x000fe4000fffe029 */
[----:B------:R-:W-:Y:S02]  /*1040*/  USEL UR29, UR13, URZ, UP4 ;  /* 0x0000003f0d1d7287 */ /* 0x000fe4000a000000 */
[----:B------:R-:W-:Y:S02]  /*1050*/  @UP2 UIMAD UR52, UR6, UR11, UR45 ;  /* 0x0000000b063422a4 */ /* 0x000fe4000f8e022d */
[----:B------:R-:W-:Y:S02]  /*1060*/  @!UP2 UIMAD UR30, UR49, UR9, UR10 ;  /* 0x00000009311ea2a4 */ /* 0x000fe4000f8e020a */
[----:B------:R-:W-:-:S02]  /*1070*/  USHF.R.S32.HI UR13, URZ, 0x1f, UR12 ;  /* 0x0000001f3f0d7899 */ /* 0x000fc4000801140c */
[----:B------:R-:W-:Y:S01]  /*1080*/  UIADD3 UR24, UR8, UR24, -UR7 ;  /* 0x0000001808187290 */ /* 0x000fe2000fffe807 */
[----:B-1----:R-:W-:Y:S01]  /*1090*/  VIADD R4, R4, 0xffffffe ;  /* 0x0ffffffe04047836 */ /* 0x002fe20000000000 */
[----:B------:R-:W-:Y:S02]  /*10a0*/  UIMAD.WIDE UR8, UR31, UR61, URZ ;  /* 0x0000003d1f0872a5 */ /* 0x000fe4000f8e023f */
[----:B------:R-:W-:Y:S01]  /*10b0*/  UIMAD.WIDE.U32 UR10, UR49, UR58, URZ ;  /* 0x0000003a310a72a5 */ /* 0x000fe2000f8e003f */
[----:B------:R-:W1:Y:S01]  /*10c0*/  F2I.FTZ.U32.TRUNC.NTZ R5, R4 ;  /* 0x0000000400057305 */ /* 0x000e62000021f000 */
[----:B------:R-:W-:Y:S02]  /*10d0*/  ULEA.HI UR27, UR13, UR12, URZ, 0x6 ;  /* 0x0000000c0d1b7291 */ /* 0x000fe4000f8f303f */
[----:B------:R-:W-:Y:S02]  /*10e0*/  UIMAD.WIDE.U32 UR12, UR8, UR10, URZ ;  /* 0x0000000a080c72a5 */ /* 0x000fe4000f8e003f */
[----:B------:R-:W-:-:S02]  /*10f0*/  UIADD3 UR51, UR21, UR23, URZ ;  /* 0x0000001715337290 */ /* 0x000fc4000fffe03f */
[----:B------:R-:W-:Y:S02]  /*1100*/  UIMAD UR18, UR9, UR10, URZ ;  /* 0x0000000a091272a4 */ /* 0x000fe4000f8e023f */
[----:B------:R-:W-:Y:S02]  /*1110*/  UISETP.NE.AND UP1, UPT, UR43, -0x1, UPT ;  /* 0xffffffff2b00788c */ /* 0x000fe4000bf25270 */
[----:B------:R-:W-:Y:S02]  /*1120*/  UIADD3 UR10, UR11, UR15, URZ ;  /* 0x0000000f0b0a7290 */ /* 0x000fe4000fffe03f */
[----:B------:R-:W-:Y:S01]  /*1130*/  UIMAD.WIDE.U32 UR20, UR8, UR6, URZ ;  /* 0x00000006081472a5 */ /* 0x000fe2000f8e003f */
[----:B-1----:R-:W-:Y:S01]  /*1140*/  IADD3 R0, RZ, -R5, RZ ;  /* 0x80000005ff007210 */ /* 0x002fe20007ffe0ff */
[----:B------:R-:W-:Y:S01]  /*1150*/  IMAD.MOV.U32 R4, RZ, RZ, RZ ;  /* 0x000000ffff047224 */ /* 0x000fe200078e00ff */
[----:B------:R-:W-:Y:S01]  /*1160*/  UIADD3 UR15, UR24, 0x3f, URZ ;  /* 0x0000003f180f7890 */ /* 0x000fe2000fffe03f */
[----:B------:R-:W-:Y:S01]  /*1170*/  PLOP3.LUT P0, PT, PT, PT, UP1, 0x80, 0x0 ;  /* 0x000000000000781c */ /* 0x000fe20003f0f018 */
[----:B------:R-:W-:Y:S01]  /*1180*/  USEL UR54, UR12, UR20, !UP2 ;  /* 0x000000140c367287 */ /* 0x000fe2000d000000 */
[----:B------:R-:W-:Y:S01]  /*1190*/  IMAD R0, R0, R6, RZ ;  /* 0x0000000600007224 */ /* 0x000fe200078e02ff */
[----:B------:R-:W-:-:S02]  /*11a0*/  USHF.R.S32.HI UR20, URZ, 0x1f, UR15 ;  /* 0x0000001f3f147899 */ /* 0x000fc4000801140f */
[----:B------:R-:W-:Y:S01]  /*11b0*/  UIMAD UR10, UR8, UR10, UR18 ;  /* 0x0000000a080a72a4 */ /* 0x000fe2000f8e0212 */
[----:B------:R-:W-:Y:S01]  /*11c0*/  IMAD.HI.U32 R0, R5, R0, R4 ;  /* 0x0000000005007227 */ /* 0x000fe200078e0004 */
[----:B------:R-:W-:Y:S02]  /*11d0*/  ULEA.HI UR15, UR20, UR15, URZ, 0x6 ;  /* 0x0000000f140f7291 */ /* 0x000fe4000f8f303f */
[----:B------:R-:W-:Y:S02]  /*11e0*/  UIMAD UR26, UR6, UR33, URZ ;  /* 0x00000021061a72a4 */ /* 0x000fe4000f8e023f */
[----:B------:R-:W-:Y:S01]  /*11f0*/  UIMAD UR18, UR9, UR6, URZ ;  /* 0x00000006091272a4 */ /* 0x000fe2000f8e023f */
[----:B------:R-:W-:Y:S01]  /*1200*/  IMAD.HI.U32 R0, R0, R2, RZ ;  /* 0x0000000200007227 */ /* 0x000fe200078e00ff */
[----:B------:R-:W-:Y:S02]  /*1210*/  @UP1 UIADD3 UR22, UR37, UR43, URZ ;  /* 0x0000002b25161290 */ /* 0x000fe4000fffe03f */
[----:B------:R-:W-:-:S02]  /*1220*/  UIADD3 UR50, UR13, UR10, URZ ;  /* 0x0000000a0d327290 */ /* 0x000fc4000fffe03f */
[----:B------:R-:W-:Y:S01]  /*1230*/  IADD3 R4, -R0, RZ, RZ ;  /* 0x000000ff00047210 */ /* 0x000fe20007ffe1ff */
[----:B------:R-:W-:Y:S01]  /*1240*/  @UP1 ULDC.64 UR12, c[0x0][0x248] ;  /* 0x00009200000c1ab9 */ /* 0x000fe20000000a00 */
[----:B------:R-:W-:Y:S02]  /*1250*/  USHF.R.S32.HI UR20, URZ, 0x6, UR27 ;  /* 0x000000063f147899 */ /* 0x000fe4000801141b */
[----:B------:R-:W-:Y:S01]  /*1260*/  USHF.R.S32.HI UR15, URZ, 0x6, UR15 ;  /* 0x000000063f0f7899 */ /* 0x000fe2000801140f */
[C---:B------:R-:W-:Y:S01]  /*1270*/  IMAD R2, R6.reuse, R4, R2 ;  /* 0x0000000406027224 */ /* 0x040fe200078e0202 */
[----:B------:R-:W-:Y:S02]  /*1280*/  @UP2 UIADD3 UR51, UR19, UR26, URZ ;  /* 0x0000001a13332290 */ /* 0x000fe4000fffe03f */
[----:B------:R-:W-:Y:S01]  /*1290*/  @UP2 UIADD3 UR50, UR21, UR18, URZ ;  /* 0x0000001215322290 */ /* 0x000fe2000fffe03f */
[----:B------:R-:W-:Y:S01]  /*12a0*/  ULDC UR40, c[0x0][0x2c4] ;  /* 0x0000b10000287ab9 */ /* 0x000fe20000000800 */
        /* <DEDUP_REMOVED lines=12> */
[----:B------:R-:W-:-:S02]  /*1370*/  @!UP3 UIMAD UR21, UR49, UR61, UR55 ;  /* 0x0000003d3115b2a4 */ /* 0x000fc4000f8e0237 */
[----:B------:R-:W-:Y:S01]  /*1380*/  USHF.L.U64.HI UR28, UR49, 0x7, UR57 ;  /* 0x00000007311c7899 */ /* 0x000fe20008010239 */
[----:B------:R-:W-:Y:S01]  /*1390*/  ISETP.GE.U32.AND P3, PT, R2, R6, PT ;  /* 0x000000060200720c */ /* 0x000fe20003f66070 */
[----:B------:R-:W-:Y:S01]  /*13a0*/  @UP1 ULDC.64 UR10, c[0x0][0x250] ;  /* 0x00009400000a1ab9 */ /* 0x000fe20000000a00 */
[----:B------:R-:W-:Y:S01]  /*13b0*/  @UP3 UIMAD UR42, UR55, UR18, UR19 ;  /* 0x00000012372a32a4 */ /* 0x000fe2000f8e0213 */
[----:B------:R-:W-:Y:S01]  /*13c0*/  LOP3.LUT R2, R7, UR55, RZ, 0x3c, !PT ;  /* 0x0000003707027c12 */ /* 0x000fe2000f8e3cff */
[----:B------:R-:W-:Y:S02]  /*13d0*/  ULEA UR15, UR31, 0xffffffc0, 0x6 ;  /* 0xffffffc01f0f7891 */ /* 0x000fe4000f8e303f */
[----:B------:R-:W-:Y:S02]  /*13e0*/  @UP1 UIMAD.WIDE.U32 UR18, UR25, UR10, URZ ;  /* 0x0000000a191212a5 */ /* 0x000fe4000f8e003f */
[----:B------:R-:W-:Y:S02]  /*13f0*/  @!UP3 UIMAD UR42, UR21, UR40, URZ ;  /* 0x00000028152ab2a4 */ /* 0x000fe4000f8e023f */
[----:B------:R-:W-:-:S02]  /*1400*/  USEL UR21, UR28, URZ, UP4 ;  /* 0x0000003f1c157287 */ /* 0x000fc4000a000000 */
[----:B------:R-:W-:Y:S02]  /*1410*/  @UP1 UIMAD UR20, UR25, UR11, URZ ;  /* 0x0000000b191412a4 */ /* 0x000fe4000f8e023f */
[----:B------:R-:W-:Y:S02]  /*1420*/  USHF.R.S32.HI UR28, URZ, 0x1f, UR15 ;  /* 0x0000001f3f1c7899 */ /* 0x000fe4000801140f */
        /* <DEDUP_REMOVED lines=18> */
.L_x_1521:
        /* <DEDUP_REMOVED lines=13> */
.L_x_1522:
        /* <DEDUP_REMOVED lines=31> */
.L_x_1523:
[----:B------:R-:W-:-:S04]  /*1810*/  UIMAD UR6, UR49, UR61, UR55 ;  /* 0x0000003d310672a4 */ /* 0x000fc8000f8e0237 */
[----:B------:R-:W-:-:S12]  /*1820*/  UIMAD UR6, UR6, UR58, URZ ;  /* 0x0000003a060672a4 */ /* 0x000fd8000f8e023f */
.L_x_1524:
[----:B------:R-:W1:Y:S01]  /*1830*/  S2R R17, SR_TID.X ;  /* 0x0000000000117919 */ /* 0x000e620000002100 */
        /* <DEDUP_REMOVED lines=8> */
[----:B------:R-:W-:Y:S02]  /*18c0*/  UIADD3 UR6, -UR7, UR14, UR41 ;  /* 0x0000000e07067290 */ /* 0x000fe4000fffe129 */
[----:B------:R-:W-:-:S02]  /*18d0*/  USHF.R.S32.HI UR20, URZ, 0x1f, UR27 ;  /* 0x0000001f3f147899 */ /* 0x000fc4000801141b */
[----:B------:R-:W-:Y:S01]  /*18e0*/  UIADD3 UR18, UP3, UP2, UR8, UR27, UR18 ;  /* 0x0000001b08127290 */ /* 0x000fe2000fa7e012 */
[----:B------:R-:W-:Y:S01]  /*18f0*/  ULDC UR44, c[0x0][0x398] ;  /* 0x0000e600002c7ab9 */ /* 0x000fe20000000800 */
[----:B------:R-:W-:Y:S02]  /*1900*/  USHF.R.S32.HI UR39, URZ, 0x1f, UR55 ;  /* 0x0000001f3f277899 */ /* 0x000fe40008011437 */
[----:B------:R-:W-:Y:S02]  /*1910*/  UIADD3.X UR20, UR21, UR20, UR24, UP3, UP2 ;  /* 0x0000001415147290 */ /* 0x000fe40009fe4418 */
[----:B------:R-:W-:Y:S02]  /*1920*/  UIADD3 UR18, UP3, UP2, UR29, UR18, UR54 ;  /* 0x000000121d127290 */ /* 0x000fe4000fa7e036 */
[----:B------:R-:W-:Y:S01]  /*1930*/  UIADD3 UR6, UR6, -UR44, URZ ;  /* 0x8000002c06067290 */ /* 0x000fe2000fffe03f */
[----:B------:R-:W-:Y:S01]  /*1940*/  ULDC.64 UR24, c[0x0][0x400] ;  /* 0x0001000000187ab9 */ /* 0x000fe20000000a00 */
[----:B------:R-:W-:Y:S01]  /*1950*/  ULDC.64 UR8, c[0x0][0x428] ;  /* 0x00010a0000087ab9 */ /* 0x000fe20000000a00 */
[----:B--2---:R-:W-:Y:S01]  /*1960*/  IMAD R9, R12, UR28, RZ ;  /* 0x0000001c0c097c24 */ /* 0x004fe2000f8e02ff */
[----:B------:R-:W-:Y:S01]  /*1970*/  ULDC.64 UR22, c[0x0][0x258] ;  /* 0x0000960000167ab9 */ /* 0x000fe20000000a00 */
[----:B------:R-:W-:-:S02]  /*1980*/  UIMAD UR21, UR39, UR8, URZ ;  /* 0x00000008271572a4 */ /* 0x000fc4000f8e023f */
[----:B------:R-:W-:Y:S01]  /*1990*/  IMAD R9, R13, UR15, R9 ;  /* 0x0000000f0d097c24 */ /* 0x000fe2000f8e0209 */
[----:B-1----:R-:W-:Y:S01]  /*19a0*/  SHF.R.S32.HI R16, RZ, 0x1f, R17 ;  /* 0x0000001fff107819 */ /* 0x002fe20000011411 */
[----:B------:R-:W-:-:S03]  /*19b0*/  UIMAD UR9, UR55, UR9, UR21 ;  /* 0x00000009370972a4 */ /* 0x000fc6000f8e0215 */
[CC--:B------:R-:W-:Y:S02]  /*19c0*/  LEA.HI R4, R16.reuse, R17.reuse, RZ, 0x5 ;  /* 0x0000001110047211 */ /* 0x0c0fe400078f28ff */
[----:B------:R-:W-:Y:S02]  /*19d0*/  LEA.HI R2, R16, R17, RZ, 0x3 ;  /* 0x0000001110027211 */ /* 0x000fe400078f18ff */
[----:B------:R-:W-:Y:S02]  /*19e0*/  LOP3.LUT R0, R4, 0xffffffe0, RZ, 0xc0, !PT ;  /* 0xffffffe004007812 */ /* 0x000fe400078ec0ff */
[----:B------:R-:W-:-:S03]  /*19f0*/  SHF.R.S32.HI R4, RZ, 0x5, R4 ;  /* 0x00000005ff047819 */ /* 0x000fc60000011404 */
[----:B------:R-:W-:-:S04]  /*1a00*/  IMAD.IADD R0, R17, 0x1, -R0 ;  /* 0x0000000111007824 */ /* 0x000fc800078e0a00 */
[----:B------:R-:W-:Y:S01]  /*1a10*/  IMAD R8, R4, UR30, R0 ;  /* 0x0000001e04087c24 */ /* 0x000fe2000f8e0200 */
[----:B------:R-:W-:Y:S02]  /*1a20*/  SHF.R.S32.HI R0, RZ, 0x3, R2 ;  /* 0x00000003ff007819 */ /* 0x000fe40000011402 */
[----:B------:R-:W-:Y:S01]  /*1a30*/  IADD3 R4, P1, R182, UR19, RZ ;  /* 0x00000013b6047c10 */ /* 0x000fe2000ff3e0ff */
[----:B------:R-:W-:Y:S01]  /*1a40*/  UIADD3.X UR19, UR35, UR20, UR50, UP3, UP2 ;  /* 0x0000001423137290 */ /* 0x000fe20009fe4432 */
[----:B------:R-:W-:Y:S01]  /*1a50*/  SHF.R.S32.HI R15, RZ, 0x1f, R0 ;  /* 0x0000001fff0f7819 */ /* 0x000fe20000011400 */
[----:B------:R-:W-:Y:S01]  /*1a60*/  USHF.R.S32.HI UR35, URZ, 0x1f, UR6 ;  /* 0x0000001f3f237899 */ /* 0x000fe20008011406 */
[----:B------:R-:W-:Y:S02]  /*1a70*/  IADD3 R2, P2, R0, UR15, RZ ;  /* 0x0000000f00027c10 */ /* 0x000fe4000ff5e0ff */
[----:B------:R-:W-:Y:S01]  /*1a80*/  IADD3.X R5, R247, UR52, RZ, P1, !PT ;  /* 0x00000034f7057c10 */ /* 0x000fe20008ffe4ff */
[----:B------:R-:W-:Y:S01]  /*1a90*/  ULEA.HI UR35, UR35, UR6, URZ, 0x6 ;  /* 0x0000000623237291 */ /* 0x000fe2000f8f303f */
[----:B------:R-:W-:Y:S01]  /*1aa0*/  IADD3.X R6, R15, UR28, RZ, P2, !PT ;  /* 0x0000001c0f067c10 */ /* 0x000fe200097fe4ff */
[----:B------:R-:W-:Y:S01]  /*1ab0*/  ULDC.64 UR28, c[0x0][0x2b0] ;  /* 0x0000ac00001c7ab9 */ /* 0x000fe20000000a00 */
[----:B------:R-:W-:Y:S01]  /*1ac0*/  IMAD.WIDE.U32 R4, R12, UR15, R4 ;  /* 0x0000000f0c047c25 */ /* 0x000fe2000f8e0004 */
[----:B------:R-:W-:-:S03]  /*1ad0*/  USHF.R.S32.HI UR35, URZ, 0x6, UR35 ;  /* 0x000000063f237899 */ /* 0x000fc60008011423 */
[----:B------:R-:W-:Y:S01]  /*1ae0*/  IMAD R6, R6, UR32, RZ ;  /* 0x0000002006067c24 */ /* 0x000fe2000f8e02ff */
[----:B------:R-:W-:Y:S01]  /*1af0*/  UISETP.LT.AND UP2, UPT, URZ, UR35, UPT ;  /* 0x000000233f00728c */ /* 0x000fe2000bf41270 */
[----:B------:R-:W-:Y:S02]  /*1b00*/  IMAD.IADD R5, R5, 0x1, R9 ;  /* 0x0000000105057824 */ /* 0x000fe400078e0209 */
[C---:B------:R-:W-:Y:S01]  /*1b10*/  IMAD R10, R2.reuse, UR33, R6 ;  /* 0x00000021020a7c24 */ /* 0x040fe2000f8e0206 */
[----:B------:R-:W-:Y:S01]  /*1b20*/  USEL UR35, URZ, UR35, !UP2 ;  /* 0x000000233f237287 */ /* 0x000fe2000d000000 */
[----:B------:R-:W-:Y:S01]  /*1b30*/  IMAD.WIDE.U32 R6, R2, UR32, R246 ;  /* 0x0000002002067c25 */ /* 0x000fe2000f8e00f6 */
[C---:B------:R-:W-:Y:S01]  /*1b40*/  IADD3 R2, P1, R8.reuse, UR18, RZ ;  /* 0x0000001208027c10 */ /* 0x040fe2000ff3e0ff */
[----:B------:R-:W-:Y:S02]  /*1b50*/  UIMAD UR18, UR39, UR22, URZ ;  /* 0x00000016271272a4 */ /* 0x000fe4000f8e023f */
[----:B------:R-:W-:Y:S01]  /*1b60*/  UISETP.GT.AND UP2, UPT, UR31, UR35, UPT ;  /* 0x000000231f00728c */ /* 0x000fe2000bf44270 */
[----:B------:R-:W-:Y:S01]  /*1b70*/  LEA.HI.X.SX32 R8, R8, UR19, 0x1, P1 ;  /* 0x0000001308087c11 */ /* 0x000fe200088f0eff */
[----:B------:R-:W-:Y:S01]  /*1b80*/  UIMAD UR20, UR55, UR23, UR18 ;  /* 0x00000017371472a4 */ /* 0x000fe2000f8e0212 */
[----:B------:R-:W-:Y:S01]  /*1b90*/  LEA R184, P1, R2, UR24, 0x2 ;  /* 0x0000001802b87c11 */ /* 0x000fe2000f8210ff */
[----:B------:R-:W-:Y:S01]  /*1ba0*/  UIADD3 UR18, UR15, UR42, URZ ;  /* 0x0000002a0f127290 */ /* 0x000fe2000fffe03f */
[----:B------:R-:W-:-:S02]  /*1bb0*/  IADD3 R6, P2, R6, UR56, RZ ;  /* 0x0000003806067c10 */ /* 0x000fc4000ff5e0ff */
[----:B------:R-:W-:Y:S01]  /*1bc0*/  LEA.HI.X R183, R2, UR25, R8, 0x2, P1 ;  /* 0x0000001902b77c11 */ /* 0x000fe200088f1408 */
[----:B------:R-:W-:Y:S01]  /*1bd0*/  IMAD.U32 R2, RZ, RZ, UR8 ;  /* 0x00000008ff027e24 */ /* 0x000fe2000f8e00ff */
[----:B------:R-:W-:Y:S01]  /*1be0*/  IADD3.X R7, R7, UR51, R10, P2, !PT ;  /* 0x0000003307077c10 */ /* 0x000fe200097fe40a */
[----:B------:R-:W-:Y:S01]  /*1bf0*/  IMAD.U32 R8, RZ, RZ, UR22 ;  /* 0x00000016ff087e24 */ /* 0x000fe2000f8e00ff */
[----:B------:R-:W-:Y:S01]  /*1c00*/  ULDC.64 UR24, c[0x0][0x478] ;  /* 0x00011e0000187ab9 */ /* 0x000fe20000000a00 */
[----:B------:R-:W-:Y:S01]  /*1c10*/  IMAD.WIDE.U32 R4, R2, UR55, R4 ;  /* 0x0000003702047c25 */ /* 0x000fe2000f8e0004 */
[----:B------:R-:W-:Y:S01]  /*1c20*/  UIMAD.WIDE UR18, UR18, 0x4, UR28 ;  /* 0x00000004121278a5 */ /* 0x000fe2000f8e021c */
[----:B------:R-:W-:Y:S02]  /*1c30*/  ULDC.64 UR22, c[0x0][0x3e0] ;  /* 0x0000f80000167ab9 */ /* 0x000fe40000000a00 */
        /* <DEDUP_REMOVED lines=9> */
[----:B------:R-:W-:Y:S01]  /*1cd0*/  UMOV UR15, UR19 ;  /* 0x00000013000f7c82 */ /* 0x000fe20008000000 */
[----:B------:R-:W-:Y:S01]  /*1ce0*/  PLOP3.LUT P1, PT, PT, PT, UP2, 0x80, 0x0 ;  /* 0x000000000000781c */ /* 0x000fe20003f2f028 */
[----:B------:R-:W-:Y:S01]  /*1cf0*/  IMAD R2, R0, R13, R2 ;  /* 0x0000000d00027224 */ /* 0x000fe200078e0202 */
[----:B------:R-:W-:Y:S01]  /*1d00*/  LEA R190, P2, R4, UR22, 0x1 ;  /* 0x0000001604be7c11 */ /* 0x000fe2000f8408ff */
[----:B------:R-:W-:-:S02]  /*1d10*/  UIADD3 UR9, UR31, -0x1, URZ ;  /* 0xffffffff1f097890 */ /* 0x000fc4000fffe03f */
[----:B------:R-:W-:Y:S01]  /*1d20*/  IMAD.IADD R2, R5, 0x1, R2 ;  /* 0x0000000105027824 */ /* 0x000fe200078e0202 */
[----:B------:R-:W-:-:S04]  /*1d30*/  UMOV UR19, UR21 ;  /* 0x0000001500137c82 */ /* 0x000fc80008000000 */
        /* <DEDUP_REMOVED lines=21> */
.L_x_1526:
        /* <DEDUP_REMOVED lines=20> */
.L_x_1527:
        /* <DEDUP_REMOVED lines=35> */
.L_x_1529:
[----:B------:R-:W-:Y:S05]  /*2200*/  BSYNC B0 ;  /* 0x0000000000007941 */ /* 0x000fea0003800000 */
.L_x_1528:
        /* <DEDUP_REMOVED lines=14> */
.L_x_1531:
[----:B------:R-:W-:Y:S05]  /*22f0*/  BSYNC B0 ;  /* 0x0000000000007941 */ /* 0x000fea0003800000 */
.L_x_1530:
        /* <DEDUP_REMOVED lines=14> */
.L_x_1533:
[----:B------:R-:W-:Y:S05]  /*23e0*/  BSYNC B0 ;  /* 0x0000000000007941 */ /* 0x000fea0003800000 */
.L_x_1532:
        /* <DEDUP_REMOVED lines=14> */
.L_x_1535:
[----:B------:R-:W-:Y:S05]  /*24d0*/  BSYNC B0 ;  /* 0x0000000000007941 */ /* 0x000fea0003800000 */
.L_x_1534:
        /* <DEDUP_REMOVED lines=26> */
.L_x_1537:
[----:B------:R-:W-:Y:S05]  /*2680*/  BSYNC B0 ;  /* 0x0000000000007941 */ /* 0x000fea0003800000 */
.L_x_1536:
        /* <DEDUP_REMOVED lines=14> */
.L_x_1539:
[----:B------:R-:W-:Y:S05]  /*2770*/  BSYNC B0 ;  /* 0x0000000000007941 */ /* 0x000fea0003800000 */
.L_x_1538:
        /* <DEDUP_REMOVED lines=14> */
.L_x_1541:
[----:B------:R-:W-:Y:S05]  /*2860*/  BSYNC B0 ;  /* 0x0000000000007941 */ /* 0x000fea0003800000 */
.L_x_1540:
        /* <DEDUP_REMOVED lines=14> */
.L_x_1525:
        /* <DEDUP_REMOVED lines=21> */
[C---:B------:R-:W-:Y:S01]  /*2aa0*/  IMAD R10, R11.reuse, UR23, R2 ;  /* 0x000000170b0a7c24 */ /* 0x040fe2000f8e0202 */
[----:B------:R-:W-:Y:S01]  /*2ab0*/  LEA R2, R244, UR4, 0x1 ;  /* 0x00000004f4027c11 */ /* 0x000fe2000f8e08ff */
        /* <DEDUP_REMOVED lines=30> */
.L_x_1544:
[----:B------:R-:W-:Y:S05]  /*2ca0*/  BSYNC B0 ;  /* 0x0000000000007941 */ /* 0x000fea0003800000 */
.L_x_1543:
        /* <DEDUP_REMOVED lines=22> */
.L_x_1546:
[----:B------:R-:W-:Y:S05]  /*2e10*/  BSYNC B0 ;  /* 0x0000000000007941 */ /* 0x000fea0003800000 */
.L_x_1545:
        /* <DEDUP_REMOVED lines=22> */
.L_x_1548:
[----:B------:R-:W-:Y:S05]  /*2f80*/  BSYNC B0 ;  /* 0x0000000000007941 */ /* 0x000fea0003800000 */
.L_x_1547:
        /* <DEDUP_REMOVED lines=22> */
.L_x_1550:
[----:B------:R-:W-:Y:S05]  /*30f0*/  BSYNC B0 ;  /* 0x0000000000007941 */ /* 0x000fea0003800000 */
.L_x_1549:
[----:B------:R-:W0:Y:S01]  /*3100*/  LDGDEPBAR ;  /* 0x00000000000079af */ /* 0x000e220000000000 */
[----:B------:R-:W-:Y:S01]  /*3110*/  BSSY B0, `(.L_x_1551) ;  /* 0x000000d000007945 */ /* 0x000fe20003800000 */
[----:B------:R-:W-:Y:S02]  /*3120*/  MOV R6, UR12 ;  /* 0x0000000c00067c02 */ /* 0x000fe40008000f00 */
        /* <DEDUP_REMOVED lines=11> */
.L_x_1552:
[----:B------:R-:W-:Y:S05]  /*31e0*/  BSYNC B0 ;  /* 0x0000000000007941 */ /* 0x000fea0003800000 */
.L_x_1551:
        /* <DEDUP_REMOVED lines=13> */
.L_x_1554:
[----:B------:R-:W-:Y:S05]  /*32c0*/  BSYNC B0 ;  /* 0x0000000000007941 */ /* 0x000fea0003800000 */
.L_x_1553:
        /* <DEDUP_REMOVED lines=17> */
.L_x_1556:
[----:B------:R-:W-:Y:S05]  /*33e0*/  BSYNC B0 ;  /* 0x0000000000007941 */ /* 0x000fea0003800000 */
.L_x_1555:
        /* <DEDUP_REMOVED lines=21> */
.L_x_1558:
[----:B------:R-:W-:Y:S05]  /*3540*/  BSYNC B0 ;  /* 0x0000000000007941 */ /* 0x000fea0003800000 */
.L_x_1557:
[----:B------:R-:W-:Y:S01]  /*3550*/  UIMAD UR8, UR26, UR12, URZ ;  /* 0x0000000c1a0872a4 */ /* 0x000fe2000f8e023f */
[----:B---3--:R-:W-:Y:S01]  /*3560*/  IMAD.WIDE.U32 R4, R6, UR41, R246 ;  /* 0x0000002906047c25 */ /* 0x008fe2000f8e00f6 */
[----:B------:R3:W-:Y:S01]  /*3570*/  @P0 STS.128 [R2+0x6000], RZ ;  /* 0x006000ff02000388 */ /* 0x0007e20000000c00 */
[----:B------:R-:W-:Y:S01]  /*3580*/  ULDC.64 UR10, c[0x0][0x260] ;  /* 0x00009800000a7ab9 */ /* 0x000fe20000000a00 */
[----:B------:R-:W-:Y:S01]  /*3590*/  UIMAD UR8, UR41, UR13, UR8 ;  /* 0x0000000d290872a4 */ /* 0x000fe2000f8e0208 */
[----:B------:R-:W-:Y:S01]  /*35a0*/  VIADD R6, R239, 0x8 ;  /* 0x00000008ef067836 */ /* 0x000fe20000000000 */
[----:B------:R-:W-:Y:S01]  /*35b0*/  IADD3 R4, P4, R4, UR34, RZ ;  /* 0x0000002204047c10 */ /* 0x000fe2000ff9e0ff */
[----:B------:R-:W-:Y:S01]  /*35c0*/  IMAD R10, R14, UR10, RZ ;  /* 0x0000000a0e0a7c24 */ /* 0x000fe2000f8e02ff */
[----:B------:R-:W-:Y:S02]  /*35d0*/  BSSY B0, `(.L_x_1559) ;  /* 0x000001f000007945 */ /* 0x000fe40003800000 */
[----:B------:R-:W-:Y:S01]  /*35e0*/  IMAD.U32 R7, RZ, RZ, UR8 ;  /* 0x00000008ff077e24 */ /* 0x000fe2000f8e00ff */
[----:B------:R-:W-:Y:S01]  /*35f0*/  ISETP.GE.AND P6, PT, R6, UR6, PT ;  /* 0x0000000606007c0c */ /* 0x000fe2000bfc6270 */
[----:B------:R-:W-:Y:S01]  /*3600*/  IMAD R10, R11, UR11, R10 ;  /* 0x0000000b0b0a7c24 */ /* 0x000fe2000f8e020a */
[----:B------:R-:W-:-:S02]  /*3610*/  IADD3 R6, R239, 0x20, RZ ;  /* 0x00000020ef067810 */ /* 0x000fc40007ffe0ff */
[----:B------:R-:W-:Y:S02]  /*3620*/  IADD3.X R5, R5, UR36, R7, P4, !PT ;  /* 0x0000002405057c10 */ /* 0x000fe4000a7fe407 */
[----:B------:R-:W-:Y:S02]  /*3630*/  ISETP.GE.AND P4, PT, R239, UR6, PT ;  /* 0x00000006ef007c0c */ /* 0x000fe4000bf86270 */
[----:B------:R-:W-:Y:S01]  /*3640*/  ISETP.GE.AND P5, PT, R6, UR6, PT ;  /* 0x0000000606007c0c */ /* 0x000fe2000bfa6270 */
[----:B------:R-:W-:Y:S01]  /*3650*/  IMAD.WIDE.U32 R4, R11, UR10, R4 ;  /* 0x0000000a0b047c25 */ /* 0x000fe2000f8e0004 */
[----:B------:R-:W-:-:S03]  /*3660*/  P2R R12, PR, RZ, 0x10 ;  /* 0x00000010ff0c7803 */ /* 0x000fc60000000000 */
[----:B------:R-:W-:Y:S01]  /*3670*/  VIADD R11, R239, 0x28 ;  /* 0x00000028ef0b7836 */ /* 0x000fe20000000000 */
[----:B------:R-:W-:-:S04]  /*3680*/  IADD3 R10, R5, R10, RZ ;  /* 0x0000000a050a7210 */ /* 0x000fc80007ffe0ff */
[----:B------:R-:W-:Y:S01]  /*3690*/  ISETP.GE.AND P4, PT, R11, UR6, PT ;  /* 0x000000060b007c0c */ /* 0x000fe2000bf86270 */
[----:B---3--:R-:W-:-:S12]  /*36a0*/  @P0 BRA `(.L_x_1560) ;  /* 0x0000000000440947 */ /* 0x008fd80003800000 */
        /* <DEDUP_REMOVED lines=17> */
.L_x_1560:
[----:B------:R-:W-:Y:S05]  /*37c0*/  BSYNC B0 ;  /* 0x0000000000007941 */ /* 0x000fea0003800000 */
.L_x_1559:
        /* <DEDUP_REMOVED lines=22> */
.L_x_1562:
[----:B------:R-:W-:Y:S05]  /*3930*/  BSYNC B0 ;  /* 0x0000000000007941 */ /* 0x000fea0003800000 */
.L_x_1561:
        /* <DEDUP_REMOVED lines=22> */
.L_x_1564:
[----:B------:R-:W-:Y:S05]  /*3aa0*/  BSYNC B0 ;  /* 0x0000000000007941 */ /* 0x000fea0003800000 */
.L_x_1563:
        /* <DEDUP_REMOVED lines=22> */
.L_x_1566:
[----:B------:R-:W-:Y:S05]  /*3c10*/  BSYNC B0 ;  /* 0x0000000000007941 */ /* 0x000fea0003800000 */
.L_x_1565:
[----:B------:R-:W0:Y:S01]  /*3c20*/  LDGDEPBAR ;  /* 0x00000000000079af */ /* 0x000e220000000000 */
[----:B------:R-:W-:Y:S01]  /*3c30*/  ULDC.64 UR12, c[0x0][0x3c8] ;  /* 0x0000f200000c7ab9 */ /* 0x000fe20000000a00 */
[----:B-1----:R-:W-:Y:S01]  /*3c40*/  IMAD.SHL.U32 R4, R239, 0x4, RZ ;  /* 0x00000004ef047824 */ /* 0x002fe200078e00ff */
[----:B------:R-:W-:Y:S01]  /*3c50*/  UISETP.NE.U32.AND UP2, UPT, UR12, URZ, UPT ;  /* 0x0000003f0c00728c */ /* 0x000fe2000bf45070 */
[----:B------:R-:W-:Y:S01]  /*3c60*/  ISETP.NE.AND P3, PT, R12, RZ, PT ;  /* 0x000000ff0c00720c */ /* 0x000fe20003f65270 */
[----:B------:R-:W-:Y:S01]  /*3c70*/  IMAD.MOV.U32 R235, RZ, RZ, 0x7f800000 ;  /* 0x7f800000ffeb7424 */ /* 0x000fe200078e00ff */
[----:B------:R-:W-:Y:S01]  /*3c80*/  SHF.R.S32.HI R8, RZ, 0x1f, R239 ;  /* 0x0000001fff087819 */ /* 0x000fe200000114ef */
[----:B------:R-:W-:Y:S01]  /*3c90*/  UISETP.NE.AND.EX UP2, UPT, UR13, URZ, UPT, UP2 ;  /* 0x0000003f0d00728c */ /* 0x000fe2000bf45320 */
[----:B------:R-:W-:Y:S01]  /*3ca0*/  IADD3 R4, P1, R4, UR18, RZ ;  /* 0x0000001204047c10 */ /* 0x000fe2000ff3e0ff */
[----:B------:R-:W-:Y:S01]  /*3cb0*/  IMAD.MOV.U32 R236, RZ, RZ, 0x7f800000 ;  /* 0x7f800000ffec7424 */ /* 0x000fe200078e00ff */
[----:B------:R-:W-:Y:S01]  /*3cc0*/  SHF.R.S32.HI R0, RZ, 0x1f, R11 ;  /* 0x0000001fff007819 */ /* 0x000fe2000001140b */
[----:B------:R-:W-:Y:S01]  /*3cd0*/  IMAD.MOV.U32 R237, RZ, RZ, 0x7f800000 ;  /* 0x7f800000ffed7424 */ /* 0x000fe200078e00ff */
[----:B------:R-:W-:Y:S01]  /*3ce0*/  @!P4 LEA R6, P0, R11, UR18, 0x2 ;  /* 0x000000120b06cc11 */ /* 0x000fe2000f8010ff */
[----:B------:R-:W-:Y:S01]  /*3cf0*/  IMAD.MOV.U32 R234, RZ, RZ, 0x7f800000 ;  /* 0x7f800000ffea7424 */ /* 0x000fe200078e00ff */
[----:B--234-:R-:W-:Y:S01]  /*3d00*/  SHF.L.U64.HI R2, R239, 0x2, R8 ;  /* 0x00000002ef027819 */ /* 0x01cfe20000010208 */
[----:B------:R-:W-:Y:S01]  /*3d10*/  USHF.R.S32.HI UR8, URZ, 0x1f, UR55 ;  /* 0x0000001f3f087899 */ /* 0x000fe20008011437 */
[----:B------:R-:W-:Y:S01]  /*3d20*/  @!P4 LEA.HI.X R7, R11, UR15, R0, 0x2, P0 ;  /* 0x0000000f0b07cc11 */ /* 0x000fe200080f1400 */
[----:B------:R-:W-:Y:S01]  /*3d30*/  IMAD.U32 R180, RZ, RZ, UR53 ;  /* 0x00000035ffb47e24 */ /* 0x000fe2000f8e00ff */
        /* <DEDUP_REMOVED lines=11> */
[----:B------:R-:W-:Y:S01]  /*3df0*/  @UP2 UIMAD.WIDE.U32 UR10, UR49, UR22, UR10 ;  /* 0x00000016310a22a5 */ /* 0x000fe2000f8e000a */
[----:B------:R-:W-:Y:S02]  /*3e00*/  ULDC UR40, c[0x0][0x2d0] ;  /* 0x0000b40000287ab9 */ /* 0x000fe40000000800 */
[----:B------:R1:W5:Y:S01]  /*3e10*/  @!P5 LDG.E R234, desc[UR16][R4.64+0x80] ;  /* 0x0000801004ead981 */ /* 0x000362000c1e1900 */
[----:B------:R-:W-:Y:S02]  /*3e20*/  @UP2 ULEA UR12, UP1, UR10, UR12, 0x2 ;  /* 0x0000000c0a0c2291 */ /* 0x000fe4000f82103f */
[----:B------:R-:W-:Y:S01]  /*3e30*/  @UP2 UIADD3 UR6, UR11, UR6, URZ ;  /* 0x000000060b062290 */ /* 0x000fe2000fffe03f */
[----:B------:R-:W-:Y:S03]  /*3e40*/  BAR.SYNC.DEFER_BLOCKING 0x0 ;  /* 0x0000000000007b1d */ /* 0x000fe60000010000 */
[----:B------:R-:W-:Y:S01]  /*3e50*/  @UP2 ULEA.HI.X UR13, UR10, UR13, UR6, 0x2, UP1 ;  /* 0x0000000d0a0d2291 */ /* 0x000fe200088f1406 */
[----:B------:R-:W-:-:S02]  /*3e60*/  LEA.HI R0, R16, R17, RZ, 0x4 ;  /* 0x0000001110007211 */ /* 0x000fc400078f20ff */
[----:B------:R-:W-:Y:S01]  /*3e70*/  LEA R140, R179, UR4, 0x1 ;  /* 0x00000004b38c7c11 */ /* 0x000fe2000f8e08ff */
[----:B------:R-:W-:Y:S01]  /*3e80*/  @UP2 ULDC UR6, c[0x0][0x2e8] ;  /* 0x0000ba0000062ab9 */ /* 0x000fe20000000800 */
[----:B------:R-:W-:Y:S01]  /*3e90*/  ULDC UR42, c[0x0][0x398] ;  /* 0x0000e600002a7ab9 */ /* 0x000fe20000000800 */
[----:B-1----:R-:W-:Y:S02]  /*3ea0*/  IMAD.U32 R4, RZ, RZ, UR12 ;  /* 0x0000000cff047e24 */ /* 0x002fe4000f8e00ff */
[----:B------:R-:W-:Y:S01]  /*3eb0*/  IMAD.U32 R5, RZ, RZ, UR13 ;  /* 0x0000000dff057e24 */ /* 0x000fe2000f8e00ff */
[----:B------:R-:W-:Y:S01]  /*3ec0*/  LOP3.LUT R0, R0, 0xfffffff0, RZ, 0xc0, !PT ;  /* 0xfffffff000007812 */ /* 0x000fe200078ec0ff */
[----:B------:R1:W2:Y:S01]  /*3ed0*/  LDSM.16.M88.4 R136, [R140+0xa000] ;  /* 0x00a000008c88783b */ /* 0x0002a20000000200 */
[----:B------:R-:W-:Y:S01]  /*3ee0*/  USHF.L.U32 UR28, UR30, 0x4, URZ ;  /* 0x000000041e1c7899 */ /* 0x000fe2000800063f */
[----:B------:R-:W-:Y:S01]  /*3ef0*/  IMAD R238, RZ, RZ, -UR27 ;  /* 0x8000001bffee7e24 */ /* 0x000fe2000f8e02ff */
[----:B------:R-:W-:Y:S01]  /*3f00*/  USHF.L.U32 UR22, UR30, 0x3, URZ ;  /* 0x000000031e167899 */ /* 0x000fe2000800063f */
[----:B------:R3:W4:Y:S01]  /*3f10*/  @P2 LDG.E R6, desc[UR16][R4.64] ;  /* 0x0000001004062981 */ /* 0x000722000c1e1900 */
[----:B------:R-:W-:-:S02]  /*3f20*/  IMAD.IADD R0, R17, 0x1, -R0 ;  /* 0x0000000111007824 */ /* 0x000fc400078e0a00 */
[----:B------:R-:W-:Y:S01]  /*3f30*/  IMAD.MOV.U32 R176, RZ, RZ, 0x20 ;  /* 0x00000020ffb07424 */ /* 0x000fe200078e00ff */
[----:B------:R-:W1:Y:S01]  /*3f40*/  LDSM.16.M88.4 R140, [R140+0xa800] ;  /* 0x00a800008c8c783b */ /* 0x000e620000000200 */
[----:B------:R-:W-:-:S03]  /*3f50*/  VIADD R169, R178, 0x1000 ;  /* 0x00001000b2a97836 */ /* 0x000fc60000000000 */
[----:B------:R1:W1:Y:S04]  /*3f60*/  LDSM.16.M88.4 R144, [R175] ;  /* 0x00000000af90783b */ /* 0x0002680000000200 */
[----:B------:R1:W1:Y:S04]  /*3f70*/  LDSM.16.M88.4 R148, [R175+0x800] ;  /* 0x00080000af94783b */ /* 0x0002680000000200 */
[----:B------:R1:W1:Y:S04]  /*3f80*/  LDSM.16.M88.4 R152, [R173] ;  /* 0x00000000ad98783b */ /* 0x0002680000000200 */
[----:B------:R1:W1:Y:S04]  /*3f90*/  LDSM.16.M88.4 R156, [R173+0x800] ;  /* 0x00080000ad9c783b */ /* 0x0002680000000200 */
[----:B------:R1:W1:Y:S01]  /*3fa0*/  LDSM.16.M88.4 R160, [R174] ;  /* 0x00000000aea0783b */ /* 0x0002620000000200 */
[----:B---3--:R-:W4:Y:S03]  /*3fb0*/  @P2 MUFU.RCP R5, UR6 ;  /* 0x0000000600052d08 */ /* 0x008f260008001000 */
[----:B------:R3:W1:Y:S01]  /*3fc0*/  LDSM.16.M88.4 R164, [R174+0x800] ;  /* 0x00080000aea4783b */ /* 0x0006620000000200 */
[----:B------:R-:W-:Y:S01]  /*3fd0*/  SHF.R.S32.HI R2, RZ, 0x1f, R0 ;  /* 0x0000001fff027819 */ /* 0x000fe20000011400 */
[----:B------:R-:W-:Y:S01]  /*3fe0*/  VIADD R170, R177, 0x1000 ;  /* 0x00001000b1aa7836 */ /* 0x000fe20000000000 */
[----:B------:R-:W-:Y:S01]  /*3ff0*/  PLOP3.LUT P3, PT, PT, PT, UP0, 0x40, 0x0 ;  /* 0x000000000000781c */ /* 0x000fe20003f6e808 */
[----:B------:R-:W-:Y:S01]  /*4000*/  IMAD.MOV.U32 R168, RZ, RZ, 0x40 ;  /* 0x00000040ffa87424 */ /* 0x000fe200078e00ff */
[----:B------:R-:W-:Y:S01]  /*4010*/  LEA.HI R2, R2, R0, RZ, 0x3 ;  /* 0x0000000002027211 */ /* 0x000fe200078f18ff */
[----:B------:R-:W-:Y:S01]  /*4020*/  UIADD3 UR36, UR41, UR14, URZ ;  /* 0x0000000e29247290 */ /* 0x000fe2000fffe03f */
[----:B------:R-:W-:Y:S01]  /*4030*/  IMAD.SHL.U32 R243, R239, 0x4, RZ ;  /* 0x00000004eff37824 */ /* 0x000fe200078e00ff */
[----:B------:R-:W-:-:S02]  /*4040*/  CS2R R94, SRZ ;  /* 0x00000000005e7805 */ /* 0x000fc4000001ff00 */
[----:B------:R-:W-:Y:S02]  /*4050*/  LOP3.LUT R2, R2, 0xfffffff8, RZ, 0xc0, !PT ;  /* 0xfffffff802027812 */ /* 0x000fe400078ec0ff */
[----:B------:R-:W-:Y:S02]  /*4060*/  CS2R R92, SRZ ;  /* 0x00000000005c7805 */ /* 0x000fe4000001ff00 */
[----:B------:R-:W-:Y:S01]  /*4070*/  LEA.HI R4, R16, R17, RZ, 0x6 ;  /* 0x0000001110047211 */ /* 0x000fe200078f30ff */
[----:B------:R-:W-:Y:S01]  /*4080*/  UIADD3 UR27, UR28, 0x20, URZ ;  /* 0x000000201c1b7890 */ /* 0x000fe2000fffe03f */
[----:B------:R-:W-:Y:S02]  /*4090*/  IMAD.IADD R0, R0, 0x1, -R2 ;  /* 0x0000000100007824 */ /* 0x000fe400078e0a02 */
[----:B------:R-:W-:Y:S01]  /*40a0*/  SHF.R.S32.HI R4, RZ, 0x6, R4 ;  /* 0x00000006ff047819 */ /* 0x000fe20000011404 */
[----:B------:R-:W-:Y:S01]  /*40b0*/  UIADD3 UR26, UR22, UR27, URZ ;  /* 0x0000001b161a7290 */ /* 0x000fe2000fffe03f */
[----:B------:R-:W-:Y:S01]  /*40c0*/  IMAD.SHL.U32 R17, R17, 0x2, RZ ;  /* 0x0000000211117824 */ /* 0x000fe200078e00ff */
[----:B------:R-:W-:-:S02]  /*40d0*/  CS2R R98, SRZ ;  /* 0x0000000000627805 */ /* 0x000fc4000001ff00 */
[----:B------:R-:W-:Y:S01]  /*40e0*/  LOP3.LUT P0, RZ, R0, 0x2, RZ, 0xc0, !PT ;  /* 0x0000000200ff7812 */ /* 0x000fe2000780c0ff */
[----:B------:R-:W-:Y:S01]  /*40f0*/  IMAD.SHL.U32 R4, R4, 0x20, RZ ;  /* 0x0000002004047824 */ /* 0x000fe200078e00ff */
[----:B------:R-:W-:Y:S01]  /*4100*/  LOP3.LUT P1, RZ, R0, 0x4, RZ, 0xc0, !PT ;  /* 0x0000000400ff7812 */ /* 0x000fe2000782c0ff */
[----:B------:R-:W-:Y:S01]  /*4110*/  VIADD R0, R239, 0xffffffc0 ;  /* 0xffffffc0ef007836 */ /* 0x000fe20000000000 */
[----:B------:R-:W-:Y:S01]  /*4120*/  UIADD3 UR25, UR22, UR26, URZ ;  /* 0x0000001a16197290 */ /* 0x000fe2000fffe03f */
[----:B------:R-:W-:Y:S02]  /*4130*/  SEL R176, R176, 0xffffffe0, !P0 ;  /* 0xffffffe0b0b07807 */ /* 0x000fe40004000000 */
[----:B------:R-:W-:Y:S02]  /*4140*/  CS2R R96, SRZ ;  /* 0x0000000000607805 */ /* 0x000fe4000001ff00 */
[----:B------:R-:W-:Y:S01]  /*4150*/  LOP3.LUT R4, R4, 0x6, R17, 0xf8, !PT ;  /* 0x0000000604047812 */ /* 0x000fe200078ef811 */
[----:B------:R-:W-:Y:S01]  /*4160*/  UIADD3 UR24, UR22, UR25, URZ ;  /* 0x0000001916187290 */ /* 0x000fe2000fffe03f */
[----:B------:R-:W-:Y:S01]  /*4170*/  SEL R169, R169, R178, P3 ;  /* 0x000000b2a9a97207 */ /* 0x000fe20001800000 */
[----:B------:R-:W-:Y:S01]  /*4180*/  UIADD3 UR38, -UR7, 0x80, UR36 ;  /* 0x0000008007267890 */ /* 0x000fe2000fffe124 */
[----:B------:R-:W-:Y:S01]  /*4190*/  CS2R R90, SRZ ;  /* 0x00000000005a7805 */ /* 0x000fe2000001ff00 */
[----:B------:R-:W-:Y:S01]  /*41a0*/  UIADD3 UR23, UR22, UR24, URZ ;  /* 0x0000001816177290 */ /* 0x000fe2000fffe03f */
[----:B------:R-:W-:Y:S01]  /*41b0*/  IMAD R180, R180, 0x80, R4 ;  /* 0x00000080b4b47824 */ /* 0x000fe200078e0204 */
        /* <DEDUP_REMOVED lines=34> */
[----:B------:R-:W-:Y:S01]  /*43e0*/  ULDC UR21, c[0x0][0x394] ;  /* 0x0000e50000157ab9 */ /* 0x000fe20000000800 */
[----:B------:R-:W-:-:S02]  /*43f0*/  UIMAD UR34, UR30, 0x18, URZ ;  /* 0x000000181e2278a4 */ /* 0x000fc4000f8e023f */
[----:B------:R-:W-:Y:S02]  /*4400*/  USHF.L.U32 UR33, UR30, 0x5, URZ ;  /* 0x000000051e217899 */ /* 0x000fe4000800063f */
[----:B------:R-:W-:Y:S02]  /*4410*/  UIMAD UR32, UR30, 0x28, URZ ;  /* 0x000000281e2078a4 */ /* 0x000fe4000f8e023f */
[----:B------:R-:W-:Y:S02]  /*4420*/  UIMAD UR31, UR30, 0x30, URZ ;  /* 0x000000301e1f78a4 */ /* 0x000fe4000f8e023f */
[----:B------:R-:W-:Y:S02]  /*4430*/  UIADD3 UR39, UR41, 0x80, URZ ;  /* 0x0000008029277890 */ /* 0x000fe4000fffe03f */
[----:B------:R-:W-:Y:S02]  /*4440*/  UIMAD UR30, UR30, 0x38, URZ ;  /* 0x000000381e1e78a4 */ /* 0x000fe4000f8e023f */
[----:B------:R-:W-:-:S02]  /*4450*/  UIADD3 UR38, UR38, -UR44, URZ ;  /* 0x8000002c26267290 */ /* 0x000fc4000fffe03f */
[----:B------:R-:W-:Y:S01]  /*4460*/  UIADD3 UR29, UR22, UR23, URZ ;  /* 0x00000017161d7290 */ /* 0x000fe2000fffe03f */
[----:B------:R-:W-:Y:S01]  /*4470*/  UMOV UR11, UR21 ;  /* 0x00000015000b7c82 */ /* 0x000fe20008000000 */
[----:B------:R-:W-:Y:S01]  /*4480*/  ULDC UR12, c[0x0][0x2ec] ;  /* 0x0000bb00000c7ab9 */ /* 0x000fe20000000800 */
[----:B----4-:R-:W-:-:S05]  /*4490*/  @P2 FMUL.FTZ R2, R6, R5 ;  /* 0x0000000506022220 */ /* 0x010fca0000410000 */
[----:B------:R-:W-:Y:S02]  /*44a0*/  @P2 R2UR UR8, R2 ;  /* 0x00000000020822ca */ /* 0x000fe400000e0000 */
[----:B------:R-:W-:Y:S02]  /*44b0*/  PLOP3.LUT P2, PT, PT, PT, UP0, 0x40, 0x0 ;  /* 0x000000000000781c */ /* 0x000fe40003f4e808 */
[----:B------:R-:W-:Y:S02]  /*44c0*/  SHF.R.S32.HI R2, RZ, 0x1f, R0 ;  /* 0x0000001fff027819 */ /* 0x000fe40000011400 */
[----:B------:R-:W-:Y:S02]  /*44d0*/  SEL R170, R170, R177, P2 ;  /* 0x000000b1aaaa7207 */ /* 0x000fe40001000000 */
[----:B------:R-:W-:Y:S02]  /*44e0*/  SHF.L.U64.HI R241, R0, 0x2, R2 ;  /* 0x0000000200f17819 */ /* 0x000fe40000010202 */
[----:B------:R-:W-:-:S03]  /*44f0*/  LEA R170, R170, UR4, 0x1 ;  /* 0x00000004aaaa7c11 */ /* 0x000fc6000f8e08ff */
[----:B------:R-:W-:Y:S01]  /*4500*/  @UP2 UMOV UR6, UR8 ;  /* 0x0000000800062c82 */ /* 0x000fe20008000000 */
[----:B-123--:R-:W-:-:S05]  /*4510*/  ULDC UR8, c[0x0][0x39c] ;  /* 0x0000e70000087ab9 */ /* 0x00efca0000000800 */
.L_x_1571:
[----:B------:R-:W0:Y:S01]  /*4520*/  LDGDEPBAR ;  /* 0x00000000000079af */ /* 0x000e220000000000 */
[----:B------:R-:W-:Y:S01]  /*4530*/  LEA R100, R179, UR4, 0x1 ;  /* 0x00000004b3647c11 */ /* 0x000fe2000f8e08ff */
[----:B------:R-:W-:Y:S01]  /*4540*/  USHF.L.U32 UR10, UR9, 0x6, URZ ;  /* 0x00000006090a7899 */ /* 0x000fe2000800063f */
[C---:B------:R-:W-:Y:S01]  /*4550*/  IADD3 R0, R170.reuse, R176, RZ ;  /* 0x000000b0aa007210 */ /* 0x040fe20007ffe0ff */
[----:B------:R-:W-:Y:S01]  /*4560*/  UMOV UR13, UR59 ;  /* 0x0000003b000d7c82 */ /* 0x000fe20008000000 */
[-C--:B------:R-:W-:Y:S01]  /*4570*/  IADD3 R128, R170, R168.reuse, RZ ;  /* 0x000000a8aa807210 */ /* 0x080fe20007ffe0ff */
[----:B------:R-:W-:Y:S01]  /*4580*/  UISETP.GE.AND UP0, UPT, UR10, UR38, UPT ;  /* 0x000000260a00728c */ /* 0x000fe2000bf06270 */
[----:B------:R-:W-:Y:S01]  /*4590*/  MOV R185, R183 ;  /* 0x000000b700b97202 */ /* 0x000fe20000000f00 */
        /* <DEDUP_REMOVED lines=19> */
[----:B------:R-:W1:Y:S05]  /*46d0*/  LDSM.16.M88.4 R128, [R128+0x1000] ;  /* 0x001000008080783b */ /* 0x000e6a0000000200 */
[-C--:B------:R-:W-:Y:S03]  /*46e0*/  HMMA.16816.F32 R28, R28, R102.reuse, RZ ;  /* 0x000000661c1c723c */ /* 0x080fe600000018ff */
[----:B------:R-:W3:Y:S03]  /*46f0*/  LDSM.16.M88.4 R132, [R173+-0x3800] ;  /* 0xffc80000ad84783b */ /* 0x000ee60000000200 */
[----:B------:R-:W-:Y:S05]  /*4700*/  HMMA.16816.F32 R32, R32, R102, RZ ;  /* 0x000000662020723c */ /* 0x000fea00000018ff */
[----:B------:R-:W-:Y:S01]  /*4710*/  LDSM.16.M88.4 R100, [R0] ;  /* 0x000000000064783b */ /* 0x000fe20000000200 */
[-C--:B----4-:R-:W-:Y:S06]  /*4720*/  HMMA.16816.F32 R4, R104, R108.reuse, R4 ;  /* 0x0000006c6804723c */ /* 0x090fec0000001804 */
[C---:B------:R-:W-:Y:S06]  /*4730*/  HMMA.16816.F32 R8, R112.reuse, R108, R8 ;  /* 0x0000006c7008723c */ /* 0x040fec0000001808 */
[-C--:B------:R-:W-:Y:S06]  /*4740*/  HMMA.16816.F32 R12, R112, R110.reuse, R12 ;  /* 0x0000006e700c723c */ /* 0x080fec000000180c */
[C---:B------:R-:W-:Y:S01]  /*4750*/  HMMA.16816.F32 R16, R104.reuse, R110, R16 ;  /* 0x0000006e6810723c */ /* 0x040fe20000001810 */
[----:B------:R-:W4:Y:S05]  /*4760*/  LDSM.16.M88.4 R108, [R174+-0x4000] ;  /* 0xffc00000ae6c783b */ /* 0x000f2a0000000200 */
[-C--:B--2---:R-:W-:Y:S06]  /*4770*/  HMMA.16816.F32 R20, R104, R116.reuse, R20 ;  /* 0x000000746814723c */ /* 0x084fec0000001814 */
[C---:B------:R-:W-:Y:S06]  /*4780*/  HMMA.16816.F32 R24, R112.reuse, R116, R24 ;  /* 0x000000747018723c */ /* 0x040fec0000001818 */
[-C--:B------:R-:W-:Y:S06]  /*4790*/  HMMA.16816.F32 R28, R112, R118.reuse, R28 ;  /* 0x00000076701c723c */ /* 0x080fec000000181c */
[----:B------:R-:W-:Y:S01]  /*47a0*/  HMMA.16816.F32 R32, R104, R118, R32 ;  /* 0x000000766820723c */ /* 0x000fe20000001820 */
[----:B------:R2:W4:Y:S04]  /*47b0*/  LDSM.16.M88.4 R104, [R0+0x1000] ;  /* 0x001000000068783b */ /* 0x0005280000000200 */
[----:B------:R-:W-:Y:S01]  /*47c0*/  IADD3 R112, P0, R243, UR20, RZ ;  /* 0x00000014f3707c10 */ /* 0x000fe2000ff1e0ff */
[-C--:B------:R-:W-:Y:S05]  /*47d0*/  HMMA.16816.F32 R4, R120, R124.reuse, R4 ;  /* 0x0000007c7804723c */ /* 0x080fea0000001804 */
[----:B------:R-:W-:Y:S01]  /*47e0*/  IADD3.X R113, R242, UR19, RZ, P0, !PT ;  /* 0x00000013f2717c10 */ /* 0x000fe200087fe4ff */
[C---:B-1----:R-:W-:Y:S04]  /*47f0*/  HMMA.16816.F32 R8, R128.reuse, R124, R8 ;  /* 0x0000007c8008723c */ /* 0x042fe80000001808 */
[----:B-----5:R-:W5:Y:S02]  /*4800*/  LDG.E R119, desc[UR16][R112.64] ;  /* 0x0000001070777981 */ /* 0x020f64000c1e1900 */
[-C--:B------:R-:W-:Y:S02]  /*4810*/  HMMA.16816.F32 R12, R128, R126.reuse, R12 ;  /* 0x0000007e800c723c */ /* 0x080fe4000000180c */
[----:B------:R-:W5:Y:S04]  /*4820*/  LDG.E R118, desc[UR16][R112.64+0x20] ;  /* 0x0000201070767981 */ /* 0x000f68000c1e1900 */
[----:B------:R-:W5:Y:S01]  /*4830*/  LDG.E R117, desc[UR16][R112.64+0x80] ;  /* 0x0000801070757981 */ /* 0x000f62000c1e1900 */
[C---:B------:R-:W-:Y:S03]  /*4840*/  HMMA.16816.F32 R16, R120.reuse, R126, R16 ;  /* 0x0000007e7810723c */ /* 0x040fe60000001810 */
[----:B------:R1:W5:Y:S01]  /*4850*/  LDG.E R116, desc[UR16][R112.64+0xa0] ;  /* 0x0000a01070747981 */ /* 0x000362000c1e1900 */
[----:B--2---:R-:W-:Y:S02]  /*4860*/  IADD3 R0, R239, -UR14, -R180 ;  /* 0x8000000eef007c10 */ /* 0x004fe4000fffe8b4 */
[-C--:B---3--:R-:W-:Y:S05]  /*4870*/  HMMA.16816.F32 R20, R120, R132.reuse, R20 ;  /* 0x000000847814723c */ /* 0x088fea0000001814 */
[----:B------:R-:W-:Y:S01]  /*4880*/  IADD3 R0, R0, UR7, RZ ;  /* 0x0000000700007c10 */ /* 0x000fe2000fffe0ff */
[C---:B------:R-:W-:Y:S05]  /*4890*/  HMMA.16816.F32 R24, R128.reuse, R132, R24 ;  /* 0x000000848018723c */ /* 0x040fea0000001818 */
[----:B------:R-:W-:Y:S01]  /*48a0*/  IADD3 R0, R0, UR10, RZ ;  /* 0x0000000a00007c10 */ /* 0x000fe2000fffe0ff */
[-C--:B------:R-:W-:Y:S05]  /*48b0*/  HMMA.16816.F32 R28, R128, R134.reuse, R28 ;  /* 0x00000086801c723c */ /* 0x080fea000000181c */
[----:B------:R-:W-:Y:S01]  /*48c0*/  IADD3 R2, R0, 0x27, RZ ;  /* 0x0000002700027810 */ /* 0x000fe20007ffe0ff */
[----:B------:R-:W-:Y:S01]  /*48d0*/  HMMA.16816.F32 R32, R120, R134, R32 ;  /* 0x000000867820723c */ /* 0x000fe20000001820 */
[----:B-1----:R-:W1:Y:S03]  /*48e0*/  LDSM.16.M88.4 R112, [R174+-0x3800] ;  /* 0xffc80000ae70783b */ /* 0x002e660000000200 */
[----:B------:R-:W-:Y:S02]  /*48f0*/  ISETP.GE.AND P0, PT, R2, RZ, PT ;  /* 0x000000ff0200720c */ /* 0x000fe40003f06270 */
[-C--:B----4-:R-:W-:Y:S06]  /*4900*/  HMMA.16816.F32 R4, R100, R108.reuse, R4 ;  /* 0x0000006c6404723c */ /* 0x090fec0000001804 */
[C---:B------:R-:W-:Y:S06]  /*4910*/  HMMA.16816.F32 R8, R104.reuse, R108, R8 ;  /* 0x0000006c6808723c */ /* 0x040fec0000001808 */
[-C--:B------:R-:W-:Y:S05]  /*4920*/  HMMA.16816.F32 R12, R104, R110.reuse, R12 ;  /* 0x0000006e680c723c */ /* 0x080fea000000180c */
[----:B------:R-:W-:Y:S01]  /*4930*/  @!P0 IADD3 R2, -R0, -0x27, RZ ;  /* 0xffffffd900028810 */ /* 0x000fe20007ffe1ff */
[C---:B------:R-:W-:Y:S06]  /*4940*/  HMMA.16816.F32 R16, R100.reuse, R110, R16 ;  /* 0x0000006e6410723c */ /* 0x040fec0000001810 */
[----:B------:R-:W-:Y:S01]  /*4950*/  FMUL.FTZ R4, R4, UR8 ;  /* 0x0000000804047c20 */ /* 0x000fe20008410000 */
[----:B------:R-:W-:Y:S01]  /*4960*/  FMUL.FTZ R5, R5, UR8 ;  /* 0x0000000805057c20 */ /* 0x000fe20008410000 */
[----:B------:R-:W-:Y:S02]  /*4970*/  FMUL.FTZ R7, R7, UR8 ;  /* 0x0000000807077c20 */ /* 0x000fe40008410000 */
[----:B------:R2:W-:Y:S01]  /*4980*/  MUFU.TANH R127, R4 ;  /* 0x00000004007f7308 */ /* 0x0005e20000002400 */
[----:B------:R-:W-:Y:S01]  /*4990*/  FMUL.FTZ R6, R6, UR8 ;  /* 0x0000000806067c20 */ /* 0x000fe20008410000 */
[----:B------:R-:W-:Y:S01]  /*49a0*/  FMUL.FTZ R10, R10, UR8 ;  /* 0x000000080a0a7c20 */ /* 0x000fe20008410000 */
[----:B------:R-:W-:Y:S01]  /*49b0*/  FMUL.FTZ R8, R8, UR8 ;  /* 0x0000000808087c20 */ /* 0x000fe20008410000 */
[----:B------:R-:W-:Y:S01]  /*49c0*/  FMUL.FTZ R9, R9, UR8 ;  /* 0x0000000809097c20 */ /* 0x000fe20008410000 */
[----:B------:R-:W-:Y:S05]  /*49d0*/  FMUL.FTZ R11, R11, UR8 ;  /* 0x000000080b0b7c20 */ /* 0x000fea0008410000 */
[----:B------:R-:W-:Y:S01]  /*49e0*/  MUFU.TANH R126, R5 ;  /* 0x00000005007e7308 */ /* 0x000fe20000002400 */
[----:B------:R-:W-:Y:S01]  /*49f0*/  FMUL.FTZ R14, R14, UR8 ;  /* 0x000000080e0e7c20 */ /* 0x000fe20008410000 */
[-C--:B-1----:R-:W-:Y:S03]  /*4a00*/  HMMA.16816.F32 R20, R100, R112.reuse, R20 ;  /* 0x000000706414723c */ /* 0x082fe60000001814 */
[----:B------:R-:W-:Y:S01]  /*4a10*/  FMUL.FTZ R111, R13, UR8 ;  /* 0x000000080d6f7c20 */ /* 0x000fe20008410000 */
[C---:B------:R-:W-:Y:S01]  /*4a20*/  IADD3 R13, R0.reuse, 0x7, RZ ;  /* 0x00000007000d7810 */ /* 0x040fe20007ffe0ff */
[----:B------:R-:W-:Y:S03]  /*4a30*/  FMUL.FTZ R15, R15, UR8 ;  /* 0x000000080f0f7c20 */ /* 0x000fe60008410000 */
[----:B------:R1:W3:Y:S01]  /*4a40*/  MUFU.TANH R108, R14 ;  /* 0x0000000e006c7308 */ /* 0x0002e20000002400 */
[C---:B------:R-:W-:Y:S04]  /*4a50*/  HMMA.16816.F32 R24, R104.reuse, R112, R24 ;  /* 0x000000706818723c */ /* 0x040fe80000001818 */
[----:B--2---:R-:W-:Y:S02]  /*4a60*/  IADD3 R4, R0, 0x28, RZ ;  /* 0x0000002800047810 */ /* 0x004fe40007ffe0ff */
[-C--:B------:R-:W-:Y:S03]  /*4a70*/  HMMA.16816.F32 R28, R104, R114.reuse, R28 ;  /* 0x00000072681c723c */ /* 0x080fe6000000181c */
[----:B------:R2:W-:Y:S01]  /*4a80*/  MUFU.TANH R128, R7 ;  /* 0x0000000700807308 */ /* 0x0005e20000002400 */
[----:B------:R-:W-:Y:S02]  /*4a90*/  ISETP.GE.AND P3, PT, R13, RZ, PT ;  /* 0x000000ff0d00720c */ /* 0x000fe40003f66270 */
[----:B------:R-:W-:Y:S01]  /*4aa0*/  ISETP.GE.AND P2, PT, R4, RZ, PT ;  /* 0x000000ff0400720c */ /* 0x000fe20003f46270 */
[----:B------:R-:W-:Y:S06]  /*4ab0*/  HMMA.16816.F32 R32, R100, R114, R32 ;  /* 0x000000726420723c */ /* 0x000fec0000001820 */
[----:B------:R4:W-:Y:S01]  /*4ac0*/  MUFU.TANH R125, R10 ;  /* 0x0000000a007d7308 */ /* 0x0009e20000002400 */
[----:B-1----:R-:W-:Y:S01]  /*4ad0*/  IADD3 R14, R0, 0x8, RZ ;  /* 0x00000008000e7810 */ /* 0x002fe20007ffe0ff */
[----:B------:R-:W-:Y:S03]  /*4ae0*/  FMUL.FTZ R5, R12, UR8 ;  /* 0x000000080c057c20 */ /* 0x000fe60008410000 */
[----:B------:R-:W-:Y:S01]  /*4af0*/  IADD3 R101, R0, -0x1, RZ ;  /* 0xffffffff00657810 */ /* 0x000fe20007ffe0ff */
[----:B------:R-:W-:Y:S01]  /*4b00*/  FMUL.FTZ R12, R19, UR8 ;  /* 0x00000008130c7c20 */ /* 0x000fe20008410000 */
[----:B------:R-:W-:Y:S03]  /*4b10*/  ISETP.GE.AND P4, PT, R14, RZ, PT ;  /* 0x000000ff0e00720c */ /* 0x000fe60003f86270 */
[----:B------:R1:W-:Y:S01]  /*4b20*/  MUFU.TANH R121, R8 ;  /* 0x0000000800797308 */ /* 0x0003e20000002400 */
[----:B------:R-:W-:Y:S01]  /*4b30*/  ISETP.GE.AND P5, PT, R101, RZ, PT ;  /* 0x000000ff6500720c */ /* 0x000fe20003fa6270 */
[----:B------:R-:W-:Y:S01]  /*4b40*/  FMUL.FTZ R20, R20, UR8 ;  /* 0x0000000814147c20 */ /* 0x000fe20008410000 */
[----:B--2---:R-:W-:Y:S01]  /*4b50*/  IADD3 R7, R0, 0x17, RZ ;  /* 0x0000001700077810 */ /* 0x004fe20007ffe0ff */
[----:B------:R-:W-:Y:S01]  /*4b60*/  FMUL.FTZ R22, R22, UR8 ;  /* 0x0000000816167c20 */ /* 0x000fe20008410000 */
[----:B------:R-:W-:Y:S01]  /*4b70*/  IADD3 R100, R0, -0x8, RZ ;  /* 0xfffffff800647810 */ /* 0x000fe20007ffe0ff */
[----:B------:R-:W-:Y:S01]  /*4b80*/  FMUL.FTZ R107, R18, UR8 ;  /* 0x00000008126b7c20 */ /* 0x000fe20008410000 */
[C---:B------:R-:W-:Y:S03]  /*4b90*/  IADD3 R19, R0.reuse, -0x9, RZ ;  /* 0xfffffff700137810 */ /* 0x040fe60007ffe0ff */
[----:B------:R2:W-:Y:S01]  /*4ba0*/  MUFU.TANH R109, R9 ;  /* 0x00000009006d7308 */ /* 0x0005e20000002400 */
[----:B----4-:R-:W-:Y:S01]  /*4bb0*/  IADD3 R10, R0, 0x20, RZ ;  /* 0x00000020000a7810 */ /* 0x010fe20007ffe0ff */
[----:B------:R-:W-:Y:S01]  /*4bc0*/  FMUL.FTZ R105, R16, UR8 ;  /* 0x0000000810697c20 */ /* 0x000fe20008410000 */
[----:B------:R-:W-:Y:S01]  /*4bd0*/  @!P4 IADD3 R14, -R0, -0x8, RZ ;  /* 0xfffffff8000ec810 */ /* 0x000fe20007ffe1ff */
[----:B------:R-:W-:Y:S01]  /*4be0*/  FMUL.FTZ R26, R26, UR8 ;  /* 0x000000081a1a7c20 */ /* 0x000fe20008410000 */
[C---:B------:R-:W-:Y:S01]  /*4bf0*/  @!P3 IADD3 R13, -R0.reuse, -0x7, RZ ;  /* 0xfffffff9000db810 */ /* 0x040fe20007ffe1ff */
[----:B------:R-:W-:Y:S01]  /*4c00*/  FMUL.FTZ R27, R27, UR8 ;  /* 0x000000081b1b7c20 */ /* 0x000fe20008410000 */
[C---:B------:R-:W-:Y:S03]  /*4c10*/  @!P5 IADD3 R101, -R0.reuse, 0x1, RZ ;  /* 0x000000010065d810 */ /* 0x040fe60007ffe1ff */
[----:B------:R4:W3:Y:S01]  /*4c20*/  MUFU.TANH R123, R11 ;  /* 0x0000000b007b7308 */ /* 0x0008e20000002400 */
[C---:B-1----:R-:W-:Y:S01]  /*4c30*/  IADD3 R8, R0.reuse, 0x18, RZ ;  /* 0x0000001800087810 */ /* 0x042fe20007ffe0ff */
[----:B------:R-:W-:Y:S01]  /*4c40*/  FMUL.FTZ R21, R21, UR8 ;  /* 0x0000000815157c20 */ /* 0x000fe20008410000 */
[----:B------:R-:W-:Y:S01]  /*4c50*/  @!P2 IADD3 R4, -R0, -0x28, RZ ;  /* 0xffffffd80004a810 */ /* 0x000fe20007ffe1ff */
[----:B------:R-:W-:Y:S01]  /*4c60*/  FMUL.FTZ R133, R34, UR8 ;  /* 0x0000000822857c20 */ /* 0x000fe20008410000 */
[----:B------:R-:W-:Y:S01]  /*4c70*/  ISETP.GE.AND P6, PT, R10, RZ, PT ;  /* 0x000000ff0a00720c */ /* 0x000fe20003fc6270 */
[----:B------:R-:W-:Y:S01]  /*4c80*/  FMUL.FTZ R23, R23, UR8 ;  /* 0x0000000817177c20 */ /* 0x000fe20008410000 */
[----:B------:R-:W-:Y:S03]  /*4c90*/  ISETP.GE.AND P4, PT, R8, RZ, PT ;  /* 0x000000ff0800720c */ /* 0x000fe60003f86270 */
[----:B------:R1:W3:Y:S01]  /*4ca0*/  MUFU.TANH R129, R6 ;  /* 0x0000000600817308 */ /* 0x0002e20000002400 */
[----:B--2---:R-:W-:Y:S01]  /*4cb0*/  IADD3 R9, R0, 0x1f, RZ ;  /* 0x0000001f00097810 */ /* 0x004fe20007ffe0ff */
[----:B------:R-:W-:Y:S01]  /*4cc0*/  FMUL.FTZ R120, R25, UR8 ;  /* 0x0000000819787c20 */ /* 0x000fe20008410000 */
[----:B------:R-:W-:Y:S01]  /*4cd0*/  ISETP.GE.AND P3, PT, R7, RZ, PT ;  /* 0x000000ff0700720c */ /* 0x000fe20003f66270 */
[----:B------:R-:W-:Y:S01]  /*4ce0*/  FMUL.FTZ R122, R28, UR8 ;  /* 0x000000081c7a7c20 */ /* 0x000fe20008410000 */
[----:B------:R-:W-:Y:S01]  /*4cf0*/  ISETP.GE.AND P5, PT, R9, RZ, PT ;  /* 0x000000ff0900720c */ /* 0x000fe20003fa6270 */
[----:B------:R-:W-:Y:S01]  /*4d00*/  FMUL.FTZ R132, R32, UR8 ;  /* 0x0000000820847c20 */ /* 0x000fe20008410000 */
[----:B------:R-:W-:Y:S03]  /*4d10*/  ISETP.GE.AND P2, PT, R100, RZ, PT ;  /* 0x000000ff6400720c */ /* 0x000fe60003f46270 */
[----:B------:R2:W2:Y:S01]  /*4d20*/  MUFU.TANH R104, R15 ;  /* 0x0000000f00687308 */ /* 0x0004a20000002400 */
[----:B------:R-:W-:Y:S01]  /*4d30*/  ISETP.GE.AND P0, PT, R19, RZ, PT ;  /* 0x000000ff1300720c */ /* 0x000fe20003f06270 */
[----:B----4-:R-:W-:Y:S01]  /*4d40*/  FMUL.FTZ R11, R17, UR8 ;  /* 0x00000008110b7c20 */ /* 0x010fe20008410000 */
[----:B------:R-:W-:Y:S01]  /*4d50*/  IADD3 R18, R0, -0x10, RZ ;  /* 0xfffffff000127810 */ /* 0x000fe20007ffe0ff */
[----:B------:R-:W-:Y:S01]  /*4d60*/  FMUL.FTZ R124, R30, UR8 ;  /* 0x000000081e7c7c20 */ /* 0x000fe20008410000 */
[C---:B------:R-:W-:Y:S01]  /*4d70*/  IADD3 R17, R0.reuse, -0x11, RZ ;  /* 0xffffffef00117810 */ /* 0x040fe20007ffe0ff */
[----:B------:R-:W-:Y:S01]  /*4d80*/  FMUL.FTZ R130, R29, UR8 ;  /* 0x000000081d827c20 */ /* 0x000fe20008410000 */
[C---:B------:R-:W-:Y:S03]  /*4d90*/  IADD3 R16, R0.reuse, -0x18, RZ ;  /* 0xffffffe800107810 */ /* 0x040fe60007ffe0ff */
[----:B------:R4:W4:Y:S01]  /*4da0*/  MUFU.TANH R106, R5 ;  /* 0x00000005006a7308 */ /* 0x0009220000002400 */
[C---:B-1----:R-:W-:Y:S01]  /*4db0*/  IADD3 R6, R0.reuse, 0x10, RZ ;  /* 0x0000001000067810 */ /* 0x042fe20007ffe0ff */
[----:B------:R-:W-:Y:S01]  /*4dc0*/  FMUL.FTZ R131, R31, UR8 ;  /* 0x000000081f837c20 */ /* 0x000fe20008410000 */
[C---:B------:R-:W-:Y:S01]  /*4dd0*/  @!P6 IADD3 R10, -R0.reuse, -0x20, RZ ;  /* 0xffffffe0000ae810 */ /* 0x040fe20007ffe1ff */
[----:B------:R-:W-:Y:S01]  /*4de0*/  FMUL.FTZ R135, R35, UR8 ;  /* 0x0000000823877c20 */ /* 0x000fe20008410000 */
[----:B------:R-:W-:Y:S01]  /*4df0*/  @!P5 IADD3 R9, -R0, -0x1f, RZ ;  /* 0xffffffe10009d810 */ /* 0x000fe20007ffe1ff */
[----:B---3--:R-:W-:Y:S01]  /*4e00*/  FFMA.FTZ R35, -R108, R108, 1 ;  /* 0x3f8000006c237423 */ /* 0x008fe2000001016c */
[C---:B------:R-:W-:Y:S03]  /*4e10*/  @!P4 IADD3 R8, -R0.reuse, -0x18, RZ ;  /* 0xffffffe80008c810 */ /* 0x040fe60007ffe1ff */
[----:B------:R1:W-:Y:S01]  /*4e20*/  MUFU.TANH R110, R20 ;  /* 0x00000014006e7308 */ /* 0x0003e20000002400 */
[----:B--2---:R-:W-:Y:S01]  /*4e30*/  IADD3 R15, R0, -0x19, RZ ;  /* 0xffffffe7000f7810 */ /* 0x004fe20007ffe0ff */
[----:B------:R-:W-:Y:S01]  /*4e40*/  FMUL.FTZ R24, R24, UR8 ;  /* 0x0000000818187c20 */ /* 0x000fe20008410000 */
[C---:B------:R-:W-:Y:S01]  /*4e50*/  @!P3 IADD3 R7, -R0.reuse, -0x17, RZ ;  /* 0xffffffe90007b810 */ /* 0x040fe20007ffe1ff */
[----:B------:R-:W-:Y:S01]  /*4e60*/  FMUL.FTZ R134, R33, UR8 ;  /* 0x0000000821867c20 */ /* 0x000fe20008410000 */
[C---:B------:R-:W-:Y:S01]  /*4e70*/  @!P2 IADD3 R100, -R0.reuse, 0x8, RZ ;  /* 0x000000080064a810 */ /* 0x040fe20007ffe1ff */
[----:B------:R-:W-:Y:S01]  /*4e80*/  FFMA.FTZ R25, -R123, R123, 1 ;  /* 0x3f8000007b197423 */ /* 0x000fe2000001017b */
[C---:B------:R-:W-:Y:S03]  /*4e90*/  @!P0 IADD3 R19, -R0.reuse, 0x9, RZ ;  /* 0x0000000900138810 */ /* 0x040fe60007ffe1ff */
[----:B------:R2:W-:Y:S01]  /*4ea0*/  MUFU.TANH R112, R22 ;  /* 0x0000001600707308 */ /* 0x0005e20000002400 */
[----:B----4-:R-:W-:Y:S01]  /*4eb0*/  IADD3 R5, R0, 0xf, RZ ;  /* 0x0000000f00057810 */ /* 0x010fe20007ffe0ff */
[----:B------:R-:W-:Y:S01]  /*4ec0*/  FMUL.FTZ R194, R35, UR8 ;  /* 0x0000000823c27c20 */ /* 0x000fe20008410000 */
[----:B------:R-:W-:Y:S02]  /*4ed0*/  ISETP.GE.AND P6, PT, R18, RZ, PT ;  /* 0x000000ff1200720c */ /* 0x000fe40003fc6270 */
[----:B------:R-:W-:Y:S02]  /*4ee0*/  ISETP.GE.AND P5, PT, R17, RZ, PT ;  /* 0x000000ff1100720c */ /* 0x000fe40003fa6270 */
[----:B------:R-:W-:Y:S03]  /*4ef0*/  ISETP.GE.AND P4, PT, R6, RZ, PT ;  /* 0x000000ff0600720c */ /* 0x000fe60003f86270 */
[----:B------:R-:W3:Y:S01]  /*4f00*/  MUFU.TANH R113, R107 ;  /* 0x0000006b00717308 */ /* 0x000ee20000002400 */
[----:B------:R-:W-:Y:S02]  /*4f10*/  ISETP.GE.AND P3, PT, R5, RZ, PT ;  /* 0x000000ff0500720c */ /* 0x000fe40003f66270 */
[----:B------:R-:W-:Y:S02]  /*4f20*/  ISETP.GE.AND P2, PT, R16, RZ, PT ;  /* 0x000000ff1000720c */ /* 0x000fe40003f46270 */
[----:B------:R-:W-:Y:S02]  /*4f30*/  ISETP.GE.AND P0, PT, R15, RZ, PT ;  /* 0x000000ff0f00720c */ /* 0x000fe40003f06270 */
[----:B-1----:R-:W-:Y:S03]  /*4f40*/  I2FP.F32.S32 R20, R4 ;  /* 0x0000000400147245 */ /* 0x002fe60000201400 */
[----:B------:R-:W1:Y:S01]  /*4f50*/  MUFU.TANH R114, R12 ;  /* 0x0000000c00727308 */ /* 0x000e620000002400 */
[C---:B------:R-:W-:Y:S02]  /*4f60*/  @!P6 IADD3 R18, -R0.reuse, 0x10, RZ ;  /* 0x000000100012e810 */ /* 0x040fe40007ffe1ff */
[----:B------:R-:W-:Y:S01]  /*4f70*/  @!P5 IADD3 R17, -R0, 0x11, RZ ;  /* 0x000000110011d810 */ /* 0x000fe20007ffe1ff */
[----:B------:R-:W-:Y:S01]  /*4f80*/  FFMA.FTZ R20, R20, -UR6, R125 ;  /* 0x8000000614147c23 */ /* 0x000fe2000801007d */
[C---:B------:R-:W-:Y:S02]  /*4f90*/  @!P4 IADD3 R6, -R0.reuse, -0x10, RZ ;  /* 0xfffffff00006c810 */ /* 0x040fe40007ffe1ff */
[C---:B------:R-:W-:Y:S03]  /*4fa0*/  @!P3 IADD3 R5, -R0.reuse, -0xf, RZ ;  /* 0xfffffff10005b810 */ /* 0x040fe60007ffe1ff */
[----:B------:R4:W-:Y:S01]  /*4fb0*/  MUFU.TANH R107, R26 ;  /* 0x0000001a006b7308 */ /* 0x0009e20000002400 */
[C---:B------:R-:W-:Y:S02]  /*4fc0*/  @!P2 IADD3 R16, -R0.reuse, 0x18, RZ ;  /* 0x000000180010a810 */ /* 0x040fe40007ffe1ff */
[----:B------:R-:W-:Y:S02]  /*4fd0*/  @!P0 IADD3 R15, -R0, 0x19, RZ ;  /* 0x00000019000f8810 */ /* 0x000fe40007ffe1ff */
[----:B--2---:R-:W-:Y:S02]  /*4fe0*/  IABS R22, R0 ;  /* 0x0000000000167213 */ /* 0x004fe40000000000 */
[----:B------:R-:W-:Y:S03]  /*4ff0*/  I2FP.F32.S32 R4, R7 ;  /* 0x0000000700047245 */ /* 0x000fe60000201400 */
[----:B------:R-:W-:Y:S01]  /*5000*/  MUFU.TANH R12, R105 ;  /* 0x00000069000c7308 */ /* 0x000fe20000002400 */
[----:B------:R-:W-:Y:S01]  /*5010*/  I2FP.F32.S32 R0, R9 ;  /* 0x0000000900007245 */ /* 0x000fe20000201400 */
[----:B------:R-:W-:Y:S01]  /*5020*/  FFMA.FTZ R7, -R127, R127, 1 ;  /* 0x3f8000007f077423 */ /* 0x000fe2000001017f */
[----:B------:R-:W-:Y:S02]  /*5030*/  I2FP.F32.S32 R32, R14 ;  /* 0x0000000e00207245 */ /* 0x000fe40000201400 */
[----:B------:R-:W-:Y:S02]  /*5040*/  I2FP.F32.S32 R14, R2 ;  /* 0x00000002000e7245 */ /* 0x000fe40000201400 */
[----:B------:R-:W-:Y:S03]  /*5050*/  I2FP.F32.S32 R2, R10 ;  /* 0x0000000a00027245 */ /* 0x000fe60000201400 */
[----:B------:R2:W-:Y:S01]  /*5060*/  MUFU.TANH R105, R27 ;  /* 0x0000001b00697308 */ /* 0x0005e20000002400 */
[----:B----4-:R-:W-:Y:S01]  /*5070*/  FFMA.FTZ R26, -R125, R125, 1 ;  /* 0x3f8000007d1a7423 */ /* 0x010fe2000001017d */
[----:B------:R-:W-:Y:S01]  /*5080*/  FMUL.FTZ R125, R7, UR8 ;  /* 0x00000008077d7c20 */ /* 0x000fe20008410000 */
[----:B------:R-:W-:Y:S01]  /*5090*/  FFMA.FTZ R7, -R109, R109, 1 ;  /* 0x3f8000006d077423 */ /* 0x000fe2000001016d */
[----:B------:R-:W-:Y:S01]  /*50a0*/  I2FP.F32.S32 R28, R17 ;  /* 0x00000011001c7245 */ /* 0x000fe20000201400 */
[----:B------:R-:W-:Y:S01]  /*50b0*/  FFMA.FTZ R17, -R129, R129, 1 ;  /* 0x3f80000081117423 */ /* 0x000fe20000010181 */
[----:B------:R-:W-:Y:S01]  /*50c0*/  I2FP.F32.S32 R30, R19 ;  /* 0x00000013001e7245 */ /* 0x000fe20000201400 */
[----:B------:R-:W-:Y:S03]  /*50d0*/  FFMA.FTZ R19, R14, -UR6, R123 ;  /* 0x800000060e137c23 */ /* 0x000fe6000801007b */
[----:B------:R4:W-:Y:S01]  /*50e0*/  MUFU.TANH R34, R21 ;  /* 0x0000001500227308 */ /* 0x0009e20000002400 */
[----:B------:R-:W-:Y:S01]  /*50f0*/  I2FP.F32.S32 R102, R16 ;  /* 0x0000001000667245 */ /* 0x000fe20000201400 */
[----:B------:R-:W-:Y:S01]  /*5100*/  FFMA.FTZ R16, -R128, R128, 1 ;  /* 0x3f80000080107423 */ /* 0x000fe20000010180 */
[----:B------:R-:W-:Y:S01]  /*5110*/  I2FP.F32.S32 R103, R15 ;  /* 0x0000000f00677245 */ /* 0x000fe20000201400 */
[----:B------:R-:W-:Y:S01]  /*5120*/  FFMA.FTZ R15, -R121, R121, 1 ;  /* 0x3f800000790f7423 */ /* 0x000fe20000010179 */
[----:B------:R-:W-:Y:S01]  /*5130*/  I2FP.F32.S32 R101, R101 ;  /* 0x0000006500657245 */ /* 0x000fe20000201400 */
[----:B------:R-:W-:Y:S01]  /*5140*/  FFMA.FTZ R14, R2, -UR6, R121 ;  /* 0x80000006020e7c23 */ /* 0x000fe20008010079 */
[----:B------:R-:W-:Y:S03]  /*5150*/  FFMA.FTZ R10, R32, -UR6, R129 ;  /* 0x80000006200a7c23 */ /* 0x000fe60008010081 */
[----:B------:R-:W1:Y:S01]  /*5160*/  MUFU.TANH R115, R23 ;  /* 0x0000001700737308 */ /* 0x000e620000002400 */
[C---:B--2---:R-:W-:Y:S01]  /*5170*/  FFMA.FTZ R27, R0.reuse, -UR6, R109 ;  /* 0x80000006001b7c23 */ /* 0x044fe2000801006d */
[----:B------:R-:W-:Y:S01]  /*5180*/  FMUL.FTZ R121, R17, UR8 ;  /* 0x0000000811797c20 */ /* 0x000fe20008410000 */
[----:B------:R-:W-:Y:S01]  /*5190*/  FFMA.FTZ R17, R0, -UR6, R104 ;  /* 0x8000000600117c23 */ /* 0x000fe20008010068 */
[----:B------:R-:W-:Y:S01]  /*51a0*/  FMUL.FTZ R129, R26, UR8 ;  /* 0x000000081a817c20 */ /* 0x000fe20008410000 */
[----:B------:R-:W-:Y:S01]  /*51b0*/  FFMA.FTZ R0, -R106, R106, 1 ;  /* 0x3f8000006a007423 */ /* 0x000fe2000001016a */
[----:B------:R-:W-:Y:S01]  /*51c0*/  I2FP.F32.S32 R29, R18 ;  /* 0x00000012001d7245 */ /* 0x000fe20000201400 */
[----:B------:R-:W-:Y:S03]  /*51d0*/  FFMA.FTZ R18, R2, -UR6, R108 ;  /* 0x8000000602127c23 */ /* 0x000fe6000801006c */
[----:B------:R2:W-:Y:S01]  /*51e0*/  MUFU.TANH R23, R120 ;  /* 0x0000007800177308 */ /* 0x0005e20000002400 */
[----:B----4-:R-:W-:Y:S01]  /*51f0*/  I2FP.F32.S32 R21, R8 ;  /* 0x0000000800157245 */ /* 0x010fe20000201400 */
[----:B------:R-:W-:Y:S01]  /*5200*/  FFMA.FTZ R8, -R126, R126, 1 ;  /* 0x3f8000007e087423 */ /* 0x000fe2000001017e */
[----:B------:R-:W-:Y:S01]  /*5210*/  I2FP.F32.S32 R22, R22 ;  /* 0x0000001600167245 */ /* 0x000fe20000201400 */
[----:B------:R-:W-:Y:S01]  /*5220*/  FFMA.FTZ R2, -R104, R104, 1 ;  /* 0x3f80000068027423 */ /* 0x000fe20000010168 */
[----:B------:R-:W-:Y:S01]  /*5230*/  I2FP.F32.S32 R31, R100 ;  /* 0x00000064001f7245 */ /* 0x000fe20000201400 */
[----:B------:R-:W-:Y:S01]  /*5240*/  FFMA.FTZ R26, R21, -UR6, R106 ;  /* 0x80000006151a7c23 */ /* 0x000fe2000801006a */
[----:B------:R-:W-:Y:S03]  /*5250*/  I2FP.F32.S32 R100, R6 ;  /* 0x0000000600647245 */ /* 0x000fe60000201400 */
[----:B------:R4:W-:Y:S01]  /*5260*/  MUFU.TANH R109, R122 ;  /* 0x0000007a006d7308 */ /* 0x0009e20000002400 */
[----:B------:R-:W-:Y:S01]  /*5270*/  I2FP.F32.S32 R33, R13 ;  /* 0x0000000d00217245 */ /* 0x000fe20000201400 */
[----:B------:R-:W-:Y:S01]  /*5280*/  FFMA.FTZ R6, R22, -UR6, R127 ;  /* 0x8000000616067c23 */ /* 0x000fe2000801007f */
[----:B------:R-:W-:Y:S01]  /*5290*/  FMUL.FTZ R127, R0, UR8 ;  /* 0x00000008007f7c20 */ /* 0x000fe20008410000 */
[----:B------:R-:W-:Y:S01]  /*52a0*/  FMUL.FTZ R123, R8, UR8 ;  /* 0x00000008087b7c20 */ /* 0x000fe20008410000 */
[----:B---3--:R-:W-:Y:S01]  /*52b0*/  FFMA.FTZ R8, R22, -UR6, R113 ;  /* 0x8000000616087c23 */ /* 0x008fe20008010071 */
[----:B------:R-:W-:Y:S01]  /*52c0*/  FFMA.FTZ R9, R33, -UR6, R128 ;  /* 0x8000000621097c23 */ /* 0x000fe20008010080 */
[----:B------:R-:W-:Y:S03]  /*52d0*/  FFMA.FTZ R104, -R113, R113, 1 ;  /* 0x3f80000071687423 */ /* 0x000fe60000010171 */
[----:B------:R-:W3:Y:S01]  /*52e0*/  MUFU.TANH R11, R11 ;  /* 0x0000000b000b7308 */ /* 0x000ee20000002400 */
[----:B--2---:R-:W-:Y:S01]  /*52f0*/  FMUL.FTZ R120, R16, UR8 ;  /* 0x0000000810787c20 */ /* 0x004fe20008410000 */
[----:B-1----:R-:W-:Y:S01]  /*5300*/  FFMA.FTZ R16, -R114, R114, 1 ;  /* 0x3f80000072107423 */ /* 0x002fe20000010172 */
[----:B------:R-:W-:Y:S01]  /*5310*/  FFMA.FTZ R13, R101, -UR6, R126 ;  /* 0x80000006650d7c23 */ /* 0x000fe2000801007e */
[----:B------:R-:W-:Y:S01]  /*5320*/  FMUL.FTZ R128, R25, UR8 ;  /* 0x0000000819807c20 */ /* 0x000fe20008410000 */
[----:B------:R-:W-:Y:S01]  /*5330*/  FFMA.FTZ R35, R29, -UR6, R110 ;  /* 0x800000061d237c23 */ /* 0x000fe2000801006e */
[----:B------:R-:W-:Y:S01]  /*5340*/  PLOP3.LUT P0, PT, PT, PT, UP0, 0x80, 0x0 ;  /* 0x000000000000781c */ /* 0x000fe20003f0f008 */
[----:B------:R-:W-:Y:S03]  /*5350*/  FFMA.FTZ R22, -R115, R115, 1 ;  /* 0x3f80000073167423 */ /* 0x000fe60000010173 */
[----:B------:R1:W-:Y:S01]  /*5360*/  MUFU.TANH R106, R130 ;  /* 0x00000082006a7308 */ /* 0x0003e20000002400 */
[----:B----4-:R-:W-:Y:S01]  /*5370*/  FMUL.FTZ R122, R7, UR8 ;  /* 0x00000008077a7c20 */ /* 0x010fe20008410000 */
[----:B------:R-:W-:Y:S01]  /*5380*/  FFMA.FTZ R7, R101, -UR6, R114 ;  /* 0x8000000665077c23 */ /* 0x000fe20008010072 */
[----:B------:R-:W-:Y:S01]  /*5390*/  FFMA.FTZ R101, -R112, R112, 1 ;  /* 0x3f80000070657423 */ /* 0x000fe20000010170 */
[----:B------:R-:W-:Y:S01]  /*53a0*/  I2FP.F32.S32 R5, R5 ;  /* 0x0000000500057245 */ /* 0x000fe20000201400 */
[----:B------:R-:W-:Y:S01]  /*53b0*/  FMUL.FTZ R203, R22, UR8 ;  /* 0x0000000816cb7c20 */ /* 0x000fe20008410000 */
[----:B------:R-:W-:Y:S01]  /*53c0*/  FMUL.FTZ R195, R104, UR8 ;  /* 0x0000000868c37c20 */ /* 0x000fe20008410000 */
[----:B------:R-:W-:Y:S03]  /*53d0*/  FMUL.FTZ R204, R101, UR8 ;  /* 0x0000000865cc7c20 */ /* 0x000fe60008410000 */
[----:B------:R2:W-:Y:S01]  /*53e0*/  MUFU.TANH R108, R124 ;  /* 0x0000007c006c7308 */ /* 0x0005e20000002400 */
[----:B---3--:R-:W-:Y:S01]  /*53f0*/  FFMA.FTZ R0, -R11, R11, 1 ;  /* 0x3f8000000b007423 */ /* 0x008fe2000001010b */
[C---:B------:R-:W-:Y:S01]  /*5400*/  FFMA.FTZ R11, R30.reuse, -UR6, R11 ;  /* 0x800000061e0b7c23 */ /* 0x040fe2000801000b */
[----:B------:R-:W-:Y:S01]  /*5410*/  FFMA.FTZ R30, R30, -UR6, R115 ;  /* 0x800000061e1e7c23 */ /* 0x000fe20008010073 */
[----:B------:R-:W-:Y:S01]  /*5420*/  FFMA.FTZ R22, R32, -UR6, R109 ;  /* 0x8000000620167c23 */ /* 0x000fe2000801006d */
[----:B------:R-:W-:Y:S05]  /*5430*/  FFMA.FTZ R109, -R109, R109, 1 ;  /* 0x3f8000006d6d7423 */ /* 0x000fea000001016d */
[----:B------:R3:W4:Y:S01]  /*5440*/  MUFU.TANH R114, R131 ;  /* 0x0000008300727308 */ /* 0x0007220000002400 */
[----:B-1----:R-:W-:Y:S01]  /*5450*/  FMUL.FTZ R130, R2, UR8 ;  /* 0x0000000802827c20 */ /* 0x002fe20008410000 */
[----:B------:R-:W-:Y:S01]  /*5460*/  FFMA.FTZ R2, -R12, R12, 1 ;  /* 0x3f8000000c027423 */ /* 0x000fe2000001010c */
[C---:B------:R-:W-:Y:S01]  /*5470*/  FFMA.FTZ R12, R31.reuse, -UR6, R12 ;  /* 0x800000061f0c7c23 */ /* 0x040fe2000801000c */
[----:B------:R-:W-:Y:S02]  /*5480*/  FFMA.FTZ R31, R31, -UR6, R112 ;  /* 0x800000061f1f7c23 */ /* 0x000fe40008010070 */
[----:B------:R-:W-:Y:S01]  /*5490*/  FMUL.FTZ R115, R2, UR8 ;  /* 0x0000000802737c20 */ /* 0x000fe20008410000 */
[----:B------:R-:W-:Y:S03]  /*54a0*/  FFMA.FTZ R2, -R34, R34, 1 ;  /* 0x3f80000022027423 */ /* 0x000fe60000010122 */
[----:B------:R-:W1:Y:S01]  /*54b0*/  MUFU.TANH R111, R111 ;  /* 0x0000006f006f7308 */ /* 0x000e620000002400 */
[----:B--2---:R-:W-:Y:S01]  /*54c0*/  FMUL.FTZ R124, R15, UR8 ;  /* 0x000000080f7c7c20 */ /* 0x004fe20008410000 */
[----:B------:R-:W-:Y:S08]  /*54d0*/  FFMA.FTZ R34, R28, -UR6, R34 ;  /* 0x800000061c227c23 */ /* 0x000ff00008010022 */
[----:B------:R-:W2:Y:S01]  /*54e0*/  MUFU.TANH R24, R24 ;  /* 0x0000001800187308 */ /* 0x000ea20000002400 */
[----:B---3--:R-:W-:Y:S01]  /*54f0*/  FMUL.FTZ R131, R0, UR8 ;  /* 0x0000000800837c20 */ /* 0x008fe20008410000 */
[----:B------:R-:W-:Y:S01]  /*5500*/  FFMA.FTZ R0, -R110, R110, 1 ;  /* 0x3f8000006e007423 */ /* 0x000fe2000001016e */
[----:B----4-:R-:W-:Y:S01]  /*5510*/  FFMA.FTZ R101, R5, -UR6, R114 ;  /* 0x8000000605657c23 */ /* 0x010fe20008010072 */
[----:B------:R-:W-:Y:S01]  /*5520*/  FFMA.FTZ R104, -R114, R114, 1 ;  /* 0x3f80000072687423 */ /* 0x000fe20000010172 */
[----:B------:R-:W-:Y:S01]  /*5530*/  FMUL.FTZ R114, R109, UR8 ;  /* 0x000000086d727c20 */ /* 0x000fe20008410000 */
[----:B------:R-:W-:Y:S01]  /*5540*/  FMUL.FTZ R199, R0, UR8 ;  /* 0x0000000800c77c20 */ /* 0x000fe20008410000 */
[----:B------:R-:W-:Y:S03]  /*5550*/  FFMA.FTZ R0, -R23, R23, 1 ;  /* 0x3f80000017007423 */ /* 0x000fe60000010117 */
[----:B------:R3:W4:Y:S01]  /*5560*/  MUFU.TANH R113, R132 ;  /* 0x0000008400717308 */ /* 0x0007220000002400 */
[----:B-1----:R-:W-:Y:S01]  /*5570*/  FFMA.FTZ R15, -R111, R111, 1 ;  /* 0x3f8000006f0f7423 */ /* 0x002fe2000001016f */
[C---:B------:R-:W-:Y:S01]  /*5580*/  FFMA.FTZ R25, R4.reuse, -UR6, R111 ;  /* 0x8000000604197c23 */ /* 0x040fe2000801006f */
[----:B------:R-:W-:Y:S02]  /*5590*/  FFMA.FTZ R23, R5, -UR6, R23 ;  /* 0x8000000605177c23 */ /* 0x000fe40008010017 */
[----:B------:R-:W-:Y:S01]  /*55a0*/  FMUL.FTZ R126, R15, UR8 ;  /* 0x000000080f7e7c20 */ /* 0x000fe20008410000 */
[----:B------:R-:W-:Y:S01]  /*55b0*/  FFMA.FTZ R15, R4, -UR6, R105 ;  /* 0x80000006040f7c23 */ /* 0x000fe20008010069 */
[----:B------:R-:W-:Y:S03]  /*55c0*/  FFMA.FTZ R105, -R105, R105, 1 ;  /* 0x3f80000069697423 */ /* 0x000fe60000010169 */
[----:B------:R1:W1:Y:S01]  /*55d0*/  MUFU.TANH R112, R133 ;  /* 0x0000008500707308 */ /* 0x0002620000002400 */
[----:B--2---:R-:W-:Y:S01]  /*55e0*/  FFMA.FTZ R4, -R24, R24, 1 ;  /* 0x3f80000018047423 */ /* 0x004fe20000010118 */
[C---:B------:R-:W-:Y:S01]  /*55f0*/  FFMA.FTZ R24, R100.reuse, -UR6, R24 ;  /* 0x8000000664187c23 */ /* 0x040fe20008010018 */
[----:B------:R-:W-:Y:S01]  /*5600*/  FFMA.FTZ R100, R100, -UR6, R108 ;  /* 0x8000000664647c23 */ /* 0x000fe2000801006c */
[----:B------:R-:W-:Y:S01]  /*5610*/  FFMA.FTZ R108, -R108, R108, 1 ;  /* 0x3f8000006c6c7423 */ /* 0x000fe2000001016c */
[----:B------:R-:W-:Y:S05]  /*5620*/  FMUL.FTZ R201, R105, UR8 ;  /* 0x0000000869c97c20 */ /* 0x000fea0008410000 */
[----:B------:R2:W2:Y:S01]  /*5630*/  MUFU.TANH R111, R134 ;  /* 0x00000086006f7308 */ /* 0x0004a20000002400 */
[----:B---3--:R-:W-:Y:S01]  /*5640*/  FMUL.FTZ R132, R16, UR8 ;  /* 0x0000000810847c20 */ /* 0x008fe20008410000 */
[----:B------:R-:W-:Y:S01]  /*5650*/  FFMA.FTZ R16, R21, -UR6, R107 ;  /* 0x8000000615107c23 */ /* 0x000fe2000801006b */
[----:B------:R-:W-:Y:S01]  /*5660*/  FFMA.FTZ R21, R33, -UR6, R106 ;  /* 0x8000000621157c23 */ /* 0x000fe2000801006a */
[----:B------:R-:W-:Y:S01]  /*5670*/  FFMA.FTZ R107, -R107, R107, 1 ;  /* 0x3f8000006b6b7423 */ /* 0x000fe2000001016b */
[----:B------:R-:W-:Y:S01]  /*5680*/  FFMA.FTZ R106, -R106, R106, 1 ;  /* 0x3f8000006a6a7423 */ /* 0x000fe2000001016a */
[----:B----4-:R-:W-:Y:S01]  /*5690*/  FFMA.FTZ R5, -R113, R113, 1 ;  /* 0x3f80000071057423 */ /* 0x010fe20000010171 */
[----:B------:R-:W-:Y:S03]  /*56a0*/  FFMA.FTZ R33, R102, -UR6, R113 ;  /* 0x8000000666217c23 */ /* 0x000fe60008010071 */
[----:B------:R3:W4:Y:S01]  /*56b0*/  MUFU.TANH R110, R135 ;  /* 0x00000087006e7308 */ /* 0x0007220000002400 */
[----:B-1----:R-:W-:Y:S01]  /*56c0*/  FMUL.FTZ R133, R0, UR8 ;  /* 0x0000000800857c20 */ /* 0x002fe20008410000 */
[----:B------:R-:W-:Y:S01]  /*56d0*/  FFMA.FTZ R29, R29, -UR6, R112 ;  /* 0x800000061d1d7c23 */ /* 0x000fe20008010070 */
[----:B------:R-:W-:Y:S01]  /*56e0*/  FMUL.FTZ R202, R107, UR8 ;  /* 0x000000086bca7c20 */ /* 0x000fe20008410000 */
[----:B------:R-:W-:Y:S01]  /*56f0*/  FMUL.FTZ R197, R108, UR8 ;  /* 0x000000086cc57c20 */ /* 0x000fe20008410000 */
[----:B------:R-:W-:Y:S01]  /*5700*/  FMUL.FTZ R198, R5, UR8 ;  /* 0x0000000805c67c20 */ /* 0x000fe20008410000 */
[----:B--2---:R-:W-:Y:S01]  /*5710*/  FMUL.FTZ R134, R2, UR8 ;  /* 0x0000000802867c20 */ /* 0x004fe20008410000 */
[----:B------:R-:W-:Y:S01]  /*5720*/  FFMA.FTZ R2, -R111, R111, 1 ;  /* 0x3f8000006f027423 */ /* 0x000fe2000001016f */
[----:B------:R-:W-:Y:S01]  /*5730*/  FFMA.FTZ R32, R103, -UR6, R111 ;  /* 0x8000000667207c23 */ /* 0x000fe2000801006f */
[----:B------:R-:W-:Y:S02]  /*5740*/  FMUL.FTZ R111, R106, UR8 ;  /* 0x000000086a6f7c20 */ /* 0x000fe40008410000 */
[----:B------:R-:W-:Y:S01]  /*5750*/  FMUL.FTZ R113, R2, UR8 ;  /* 0x0000000802717c20 */ /* 0x000fe20008410000 */
[----:B---3--:R-:W-:Y:S01]  /*5760*/  FMUL.FTZ R135, R4, UR8 ;  /* 0x0000000804877c20 */ /* 0x008fe20008410000 */
[----:B------:R-:W-:Y:S01]  /*5770*/  FFMA.FTZ R4, -R112, R112, 1 ;  /* 0x3f80000070047423 */ /* 0x000fe20000010170 */
[----:B----4-:R-:W-:Y:S01]  /*5780*/  FFMA.FTZ R0, -R110, R110, 1 ;  /* 0x3f8000006e007423 */ /* 0x010fe2000001016e */
[----:B------:R-:W-:Y:S01]  /*5790*/  FFMA.FTZ R28, R28, -UR6, R110 ;  /* 0x800000061c1c7c23 */ /* 0x000fe2000801006e */
[----:B------:R-:W-:Y:S01]  /*57a0*/  FMUL.FTZ R112, R104, UR8 ;  /* 0x0000000868707c20 */ /* 0x000fe20008410000 */
[----:B------:R-:W-:Y:S01]  /*57b0*/  FMUL.FTZ R200, R4, UR8 ;  /* 0x0000000804c87c20 */ /* 0x000fe20008410000 */
[----:B------:R-:W-:Y:S01]  /*57c0*/  FMUL.FTZ R196, R0, UR8 ;  /* 0x0000000800c47c20 */ /* 0x000fe20008410000 */
[----:B------:R-:W-:Y:S06]  /*57d0*/  @!P0 BRA `(.L_x_1567) ;  /* 0x0000000000248947 */ /* 0x000fec0003800000 */
[----:B------:R-:W-:Y:S01]  /*57e0*/  UIADD3 UR21, UR11, UR36, -UR7 ;  /* 0x000000240b157290 */ /* 0x000fe2000fffe807 */
[----:B------:R-:W-:Y:S01]  /*57f0*/  IMAD.U32 R0, RZ, RZ, UR39 ;  /* 0x00000027ff007e24 */ /* 0x000fe2000f8e00ff */
[----:B------:R-:W-:Y:S04]  /*5800*/  UIADD3 UR13, UR10, 0x40, URZ ;  /* 0x000000400a0d7890 */ /* 0x000fe8000fffe03f */
[----:B------:R-:W-:Y:S01]  /*5810*/  ISETP.LT.AND P0, PT, R0, UR7, PT ;  /* 0x0000000700007c0c */ /* 0x000fe2000bf01270 */
[----:B------:R-:W-:Y:S03]  /*5820*/  UISETP.GE.AND UP0, UPT, UR13, UR21, UPT ;  /* 0x000000150d00728c */ /* 0x000fe6000bf06270 */
[----:B------:R-:W-:Y:S03]  /*5830*/  UMOV UR13, UR11 ;  /* 0x0000000b000d7c82 */ /* 0x000fe60008000000 */
[----:B------:R-:W-:Y:S11]  /*5840*/  PLOP3.LUT P2, PT, PT, PT, UP0, 0x80, 0x0 ;  /* 0x000000000000781c */ /* 0x000ff60003f4f008 */
[----:B------:R-:W-:Y:S02]  /*5850*/  @!UPT UIADD3 URZ, URZ, URZ, URZ ;  /* 0x0000003f3f3ff290 */ /* 0x000fe4000fffe03f */
[----:B------:R-:W-:Y:S05]  /*5860*/  @!P2 BRA P0, `(.L_x_1568) ;  /* 0x0000000400f8a947 */ /* 0x000fea0000000000 */
.L_x_1567:
[----:B------:R-:W-:Y:S01]  /*5870*/  UIADD3 UR21, UR7, 0x1, -UR14 ;  /* 0x0000000107157890 */ /* 0x000fe2000fffe80e */
[----:B------:R-:W-:Y:S01]  /*5880*/  VIADD R4, R239, UR10 ;  /* 0x0000000aef047c36 */ /* 0x000fe20008000000 */
[----:B------:R-:W-:Y:S01]  /*5890*/  UIADD3 UR11, -UR13, UR7, -UR14 ;  /* 0x000000070d0b7290 */ /* 0x000fe2000fffe90e */
[C---:B------:R-:W-:Y:S01]  /*58a0*/  VIADD R108, R180.reuse, 0x1 ;  /* 0x00000001b46c7836 */ /* 0x040fe20000000000 */
[----:B------:R-:W-:Y:S01]  /*58b0*/  UIADD3 UR10, UR21, UR42, URZ ;  /* 0x0000002a150a7290 */ /* 0x000fe2000fffe03f */
[C---:B------:R-:W-:Y:S02]  /*58c0*/  VIADD R107, R180.reuse, 0x8 ;  /* 0x00000008b46b7836 */ /* 0x040fe40000000000 */
[----:B------:R-:W-:Y:S01]  /*58d0*/  VIADD R106, R180, 0x9 ;  /* 0x00000009b46a7836 */ /* 0x000fe20000000000 */
[----:B------:R-:W-:Y:S01]  /*58e0*/  VIADDMNMX R2, R4, UR11, RZ, !PT ;  /* 0x0000000b04027c46 */ /* 0x000fe2000f8001ff */
[C---:B------:R-:W-:Y:S02]  /*58f0*/  VIADD R105, R180.reuse, 0x10 ;  /* 0x00000010b4697836 */ /* 0x040fe40000000000 */
[----:B------:R-:W-:Y:S01]  /*5900*/  IMAD.U32 R0, RZ, RZ, UR10 ;  /* 0x0000000aff007e24 */ /* 0x000fe2000f8e00ff */
[CC--:B------:R-:W-:Y:S01]  /*5910*/  ISETP.GE.AND P0, PT, R180.reuse, R2.reuse, PT ;  /* 0x00000002b400720c */ /* 0x0c0fe20003f06270 */
[----:B------:R-:W-:Y:S01]  /*5920*/  VIADD R104, R180, 0x11 ;  /* 0x00000011b4687836 */ /* 0x000fe20000000000 */
[----:B------:R-:W-:Y:S01]  /*5930*/  ISETP.GE.AND P6, PT, R108, R2, PT ;  /* 0x000000026c00720c */ /* 0x000fe20003fc6270 */
[----:B------:R-:W-:Y:S01]  /*5940*/  VIADD R103, R180, 0x18 ;  /* 0x00000018b4677836 */ /* 0x000fe20000000000 */
[----:B------:R-:W-:Y:S01]  /*5950*/  VIADDMNMX R0, R4, R0, UR7, PT ;  /* 0x0000000704007e46 */ /* 0x000fe2000b800100 */
[C---:B------:R-:W-:Y:S01]  /*5960*/  VIADD R102, R180.reuse, 0x19 ;  /* 0x00000019b4667836 */ /* 0x040fe20000000000 */
[----:B------:R-:W-:Y:S01]  /*5970*/  ISETP.GE.AND P5, PT, R107, R2, PT ;  /* 0x000000026b00720c */ /* 0x000fe20003fa6270 */
[----:B------:R-:W-:Y:S01]  /*5980*/  IMAD.U32 R110, RZ, RZ, UR10 ;  /* 0x0000000aff6e7e24 */ /* 0x000fe2000f8e00ff */
[-C--:B------:R-:W-:Y:S01]  /*5990*/  ISETP.GE.OR P0, PT, R180, R0.reuse, !P0 ;  /* 0x00000000b400720c */ /* 0x080fe20004706670 */
[----:B------:R-:W-:Y:S01]  /*59a0*/  VIADD R5, R4, 0x20 ;  /* 0x0000002004057836 */ /* 0x000fe20000000000 */
[----:B------:R-:W-:Y:S01]  /*59b0*/  ISETP.GE.OR P6, PT, R108, R0, !P6 ;  /* 0x000000006c00720c */ /* 0x000fe200077c6670 */
[----:B------:R-:W-:Y:S01]  /*59c0*/  IMAD.U32 R109, RZ, RZ, UR10 ;  /* 0x0000000aff6d7e24 */ /* 0x000fe2000f8e00ff */
[----:B------:R-:W-:Y:S02]  /*59d0*/  FSEL R6, R6, -INF , !P0 ;  /* 0xff80000006067808 */ /* 0x000fe40004000000 */
[----:B------:R-:W-:Y:S02]  /*59e0*/  FSEL R13, R13, -INF , !P6 ;  /* 0xff8000000d0d7808 */ /* 0x000fe40007000000 */
        /* <DEDUP_REMOVED lines=50> */
[-C--:B------:R-:W-:Y:S02]  /*5d10*/  ISETP.GE.AND P6, PT, R106, R5.reuse, PT ;  /* 0x000000056a00720c */ /* 0x080fe40003fc6270 */
[-C--:B------:R-:W-:Y:S02]  /*5d20*/  ISETP.GE.OR P5, PT, R103, R0.reuse, !P5 ;  /* 0x000000006700720c */ /* 0x080fe40006fa6670 */
[----:B------:R-:W-:Y:S02]  /*5d30*/  ISETP.GE.OR P4, PT, R102, R0, !P4 ;  /* 0x000000006600720c */ /* 0x000fe40006786670 */
[-C--:B------:R-:W-:Y:S02]  /*5d40*/  ISETP.GE.OR P3, PT, R180, R4.reuse, !P3 ;  /* 0x00000004b400720c */ /* 0x080fe40005f66670 */
[-C--:B------:R-:W-:Y:S02]  /*5d50*/  ISETP.GE.OR P2, PT, R108, R4.reuse, !P2 ;  /* 0x000000046c00720c */ /* 0x080fe40005746670 */
[-C--:B------:R-:W-:Y:S02]  /*5d60*/  ISETP.GE.OR P0, PT, R107, R4.reuse, !P0 ;  /* 0x000000046b00720c */ /* 0x080fe40004706670 */
[----:B------:R-:W-:Y:S02]  /*5d70*/  ISETP.GE.OR P6, PT, R106, R4, !P6 ;  /* 0x000000046a00720c */ /* 0x000fe400077c6670 */
[----:B------:R-:W-:Y:S01]  /*5d80*/  VIADDMNMX R2, R2, UR11, RZ, !PT ;  /* 0x0000000b02027c46 */ /* 0x000fe2000f8001ff */
[----:B------:R-:W-:Y:S01]  /*5d90*/  UMOV UR11, UR13 ;  /* 0x0000000d000b7c82 */ /* 0x000fe20008000000 */
        /* <DEDUP_REMOVED lines=43> */
.L_x_1568:
        /* <DEDUP_REMOVED lines=10> */
[----:B------:R-:W-:Y:S01]  /*60f0*/  FSEL R4, R4, RZ, P0 ;  /* 0x000000ff04047208 */ /* 0x000fe20000000000 */
[--C-:B------:R-:W-:Y:S01]  /*6100*/  FFMA.FTZ R34, R34, UR12, -R5.reuse ;  /* 0x0000000c22227c23 */ /* 0x100fe20008010805 */
[----:B------:R-:W-:Y:S01]  /*6110*/  FSETP.NEU.FTZ.AND P0, PT, R234, -INF , PT ;  /* 0xff800000ea00780b */ /* 0x000fe20003f1d000 */
[----:B------:R-:W-:Y:S01]  /*6120*/  MUFU.EX2 R216, R35 ;  /* 0x0000002300d87308 */ /* 0x000fe20000000800 */
[--C-:B------:R-:W-:Y:S01]  /*6130*/  FFMA.FTZ R33, R33, UR12, -R5.reuse ;  /* 0x0000000c21217c23 */ /* 0x100fe20008010805 */
[--C-:B------:R-:W-:Y:S01]  /*6140*/  FFMA.FTZ R31, R31, UR12, -R4.reuse ;  /* 0x0000000c1f1f7c23 */ /* 0x100fe20008010804 */
[----:B------:R-:W-:Y:S01]  /*6150*/  FSEL R2, R2, RZ, P0 ;  /* 0x000000ff02027208 */ /* 0x000fe20000000000 */
        /* <DEDUP_REMOVED lines=13> */
[----:B------:R-:W-:Y:S01]  /*6230*/  FFMA.FTZ R4, R28, UR12, -R4 ;  /* 0x0000000c1c047c23 */ /* 0x000fe20008010804 */
        /* <DEDUP_REMOVED lines=8> */
[----:B------:R-:W-:Y:S01]  /*62c0*/  FFMA.FTZ R2, R21, UR12, -R2 ;  /* 0x0000000c15027c23 */ /* 0x000fe20008010802 */
[----:B------:R-:W-:Y:S02]  /*62d0*/  SEL R168, R168, 0xffffffc0, !P1 ;  /* 0xffffffc0a8a87807 */ /* 0x000fe40004800000 */
[----:B------:R-:W-:Y:S02]  /*62e0*/  FSETP.NEU.FTZ.AND P0, PT, R235, -INF , PT ;  /* 0xff800000eb00780b */ /* 0x000fe40003f1d000 */
[----:B------:R-:W-:Y:S03]  /*62f0*/  PLOP3.LUT P2, PT, PT, PT, UP0, 0x80, 0x0 ;  /* 0x000000000000781c */ /* 0x000fe60003f4f008 */
[----:B------:R-:W-:Y:S01]  /*6300*/  MUFU.EX2 R209, R10 ;  /* 0x0000000a00d17308 */ /* 0x000fe20000000800 */
[----:B------:R-:W-:Y:S05]  /*6310*/  FSEL R0, R0, RZ, P0 ;  /* 0x000000ff00007208 */ /* 0x000fea0000000000 */
[--C-:B------:R-:W-:Y:S01]  /*6320*/  FFMA.FTZ R100, R100, UR12, -R0.reuse ;  /* 0x0000000c64647c23 */ /* 0x100fe20008010800 */
[--C-:B------:R-:W-:Y:S03]  /*6330*/  FFMA.FTZ R20, R20, UR12, -R0.reuse ;  /* 0x0000000c14147c23 */ /* 0x100fe60008010800 */
[----:B------:R-:W2:Y:S01]  /*6340*/  MUFU.EX2 R108, R9 ;  /* 0x00000009006c7308 */ /* 0x000ea20000000800 */
[--C-:B------:R-:W-:Y:S01]  /*6350*/  FFMA.FTZ R19, R19, UR12, -R0.reuse ;  /* 0x0000000c13137c23 */ /* 0x100fe20008010800 */
[--C-:B------:R-:W-:Y:S01]  /*6360*/  FFMA.FTZ R18, R18, UR12, -R0.reuse ;  /* 0x0000000c12127c23 */ /* 0x100fe20008010800 */
[--C-:B------:R-:W-:Y:S01]  /*6370*/  FFMA.FTZ R17, R17, UR12, -R0.reuse ;  /* 0x0000000c11117c23 */ /* 0x100fe20008010800 */
[--C-:B------:R-:W-:Y:S01]  /*6380*/  FFMA.FTZ R16, R16, UR12, -R0.reuse ;  /* 0x0000000c10107c23 */ /* 0x100fe20008010800 */
[--C-:B------:R-:W-:Y:S01]  /*6390*/  FFMA.FTZ R15, R15, UR12, -R0.reuse ;  /* 0x0000000c0f0f7c23 */ /* 0x100fe20008010800 */
[----:B------:R-:W-:Y:S04]  /*63a0*/  FFMA.FTZ R0, R101, UR12, -R0 ;  /* 0x0000000c65007c23 */ /* 0x000fe80008010800 */
[----:B------:R1:W-:Y:S10]  /*63b0*/  MUFU.EX2 R232, R5 ;  /* 0x0000000500e87308 */ /* 0x0003f40000000800 */
[----:B------:R2:W-:Y:S10]  /*63c0*/  MUFU.EX2 R230, R4 ;  /* 0x0000000400e67308 */ /* 0x0005f40000000800 */
[----:B------:R-:W-:Y:S10]  /*63d0*/  MUFU.EX2 R224, R12 ;  /* 0x0000000c00e07308 */ /* 0x000ff40000000800 */
[----:B------:R-:W3:Y:S10]  /*63e0*/  MUFU.EX2 R226, R11 ;  /* 0x0000000b00e27308 */ /* 0x000ef40000000800 */
[----:B------:R3:W-:Y:S10]  /*63f0*/  MUFU.EX2 R227, R2 ;  /* 0x0000000200e37308 */ /* 0x0007f40000000800 */
        /* <DEDUP_REMOVED lines=19> */
[----:B------:R-:W-:Y:S10]  /*6530*/  MUFU.EX2 R221, R100 ;  /* 0x0000006400dd7308 */ /* 0x000ff40000000800 */
[----:B------:R-:W4:Y:S01]  /*6540*/  MUFU.EX2 R228, R22 ;  /* 0x0000001600e47308 */ /* 0x000f220000000800 */
[----:B-1----:R-:W-:Y:S02]  /*6550*/  F2FP.F16.F32.PACK_AB R5, R211, R212 ;  /* 0x000000d4d305723e */ /* 0x002fe400000000ff */
[----:B--2---:R-:W-:Y:S02]  /*6560*/  F2FP.F16.F32.PACK_AB R4, R108, R209 ;  /* 0x000000d16c04723e */ /* 0x004fe400000000ff */
        /* <DEDUP_REMOVED lines=74> */
[C---:B------:R-:W-:Y:S01]  /*6a10*/  FADD.FTZ R6, -R118.reuse, R6 ;  /* 0x0000000676067221 */ /* 0x040fe20000010100 */
[-C--:B------:R-:W-:Y:S05]  /*6a20*/  HMMA.16816.F32 R28, R104, R166.reuse, R28 ;  /* 0x000000a6681c723c */ /* 0x080fea000000181c */
[----:B------:R-:W-:Y:S01]  /*6a30*/  FADD.FTZ R7, -R118, R7 ;  /* 0x0000000776077221 */ /* 0x000fe20000010100 */
        /* <DEDUP_REMOVED lines=8> */
[----:B------:R-:W-:Y:S01]  /*6ac0*/  FADD.FTZ R10, -R116, R10 ;  /* 0x0000000a740a7221 */ /* 0x000fe20000010100 */
[----:B------:R-:W-:Y:S01]  /*6ad0*/  FMUL.FTZ R7, R205, R8 ;  /* 0x00000008cd077220 */ /* 0x000fe20000410000 */
[----:B------:R-:W-:Y:S01]  /*6ae0*/  FMUL.FTZ R6, R183, R9 ;  /* 0x00000009b7067220 */ /* 0x000fe20000410000 */
[C---:B------:R-:W-:Y:S01]  /*6af0*/  FADD.FTZ R12, -R117.reuse, R12 ;  /* 0x0000000c750c7221 */ /* 0x040fe20000010100 */
[----:B------:R-:W-:Y:S01]  /*6b00*/  FADD.FTZ R13, -R117, R13 ;  /* 0x0000000d750d7221 */ /* 0x000fe20000010100 */
[----:B------:R-:W-:Y:S01]  /*6b10*/  FMUL.FTZ R8, R109, R11 ;  /* 0x0000000b6d087220 */ /* 0x000fe20000410000 */
[----:B------:R-:W-:Y:S01]  /*6b20*/  FMUL.FTZ R0, R125, R0 ;  /* 0x000000007d007220 */ /* 0x000fe20000410000 */
[----:B------:R-:W-:Y:S01]  /*6b30*/  FMUL.FTZ R109, R123, R5 ;  /* 0x000000057b6d7220 */ /* 0x000fe20000410000 */
[----:B------:R-:W-:Y:S01]  /*6b40*/  FMUL.FTZ R2, R121, R2 ;  /* 0x0000000279027220 */ /* 0x000fe20000410000 */
[----:B------:R-:W-:Y:S01]  /*6b50*/  FMUL.FTZ R108, R120, R108 ;  /* 0x0000006c786c7220 */ /* 0x000fe20000410000 */
[----:B------:R-:W-:Y:S01]  /*6b60*/  FADD.FTZ R14, -R116, R14 ;  /* 0x0000000e740e7221 */ /* 0x000fe20000010100 */
[----:B------:R-:W-:Y:S01]  /*6b70*/  FMUL.FTZ R9, R110, R10 ;  /* 0x0000000a6e097220 */ /* 0x000fe20000410000 */
[----:B------:R-:W-:Y:S01]  /*6b80*/  F2FP.F16.F32.PACK_AB R109, R109, R0 ;  /* 0x000000006d6d723e */ /* 0x000fe200000000ff */
        /* <DEDUP_REMOVED lines=8> */
[----:B------:R-:W-:Y:S01]  /*6c10*/  FADD.FTZ R17, -R119, R17 ;  /* 0x0000001177117221 */ /* 0x000fe20000010100 */
[----:B------:R-:W-:Y:S01]  /*6c20*/  FMUL.FTZ R11, R206, R14 ;  /* 0x0000000ece0b7220 */ /* 0x000fe20000410000 */
[C---:B------:R-:W-:Y:S01]  /*6c30*/  FADD.FTZ R22, -R118.reuse, R22 ;  /* 0x0000001676167221 */ /* 0x040fe20000010100 */
[----:B------:R-:W-:Y:S01]  /*6c40*/  FADD.FTZ R23, -R118, R23 ;  /* 0x0000001776177221 */ /* 0x000fe20000010100 */
        /* <DEDUP_REMOVED lines=10> */
[----:B------:R-:W-:Y:S01]  /*6cf0*/  F2FP.F16.F32.PACK_AB R16, R6, R7 ;  /* 0x000000070610723e */ /* 0x000fe200000000ff */
[C---:B------:R-:W-:Y:S01]  /*6d00*/  FADD.FTZ R20, -R119.reuse, R20 ;  /* 0x0000001477147221 */ /* 0x040fe20000010100 */
[----:B------:R-:W-:Y:S01]  /*6d10*/  FADD.FTZ R21, -R119, R21 ;  /* 0x0000001577157221 */ /* 0x000fe20000010100 */
[----:B------:R-:W-:Y:S01]  /*6d20*/  FMUL.FTZ R22, R214, R22 ;  /* 0x00000016d6167220 */ /* 0x000fe20000410000 */
[----:B------:R-:W-:Y:S01]  /*6d30*/  FMUL.FTZ R6, R213, R23 ;  /* 0x00000017d5067220 */ /* 0x000fe20000410000 */
[C---:B------:R-:W-:Y:S01]  /*6d40*/  FADD.FTZ R24, -R117.reuse, R24 ;  /* 0x0000001875187221 */ /* 0x040fe20000010100 */
[----:B------:R-:W-:Y:S01]  /*6d50*/  FADD.FTZ R25, -R117, R25 ;  /* 0x0000001975197221 */ /* 0x000fe20000010100 */
[----:B------:R-:W-:Y:S01]  /*6d60*/  FMUL.FTZ R4, R194, R11 ;  /* 0x0000000bc2047220 */ /* 0x000fe20000410000 */
[----:B------:R-:W-:Y:S01]  /*6d70*/  FMUL.FTZ R14, R130, R14 ;  /* 0x0000000e820e7220 */ /* 0x000fe20000410000 */
[----:B------:R-:W-:Y:S01]  /*6d80*/  F2FP.F16.F32.PACK_AB R17, R8, R9 ;  /* 0x000000090811723e */ /* 0x000fe200000000ff */
        /* <DEDUP_REMOVED lines=53> */
[----:B------:R-:W-:Y:S02]  /*70e0*/  FMUL.FTZ R18, R196, R18 ;  /* 0x00000012c4127220 */ /* 0x000fe40000410000 */
[----:B------:R-:W-:Y:S03]  /*70f0*/  F2FP.F16.F32.PACK_AB R2, R2, R5 ;  /* 0x000000050202723e */ /* 0x000fe600000000ff */
        /* <DEDUP_REMOVED lines=35> */
.L_x_1569:
        /* <DEDUP_REMOVED lines=97> */
.L_x_1570:
        /* <DEDUP_REMOVED lines=324> */
.L_x_1572:
[----:B------:R-:W-:Y:S01]  /*8d80*/  @UP0 UIADD3 UR6, UR37, UR43, URZ ;  /* 0x0000002b25060290 */ /* 0x000fe2000fffe03f */
[----:B--2---:R-:W-:Y:S01]  /*8d90*/  SHF.R.S32.HI R0, RZ, 0x1f, R182 ;  /* 0x0000001fff007819 */ /* 0x004fe200000114b6 */
[----:B------:R-:W-:Y:S01]  /*8da0*/  @UP0 ULDC.64 UR10, c[0x0][0x458] ;  /* 0x00011600000a0ab9 */ /* 0x000fe20000000a00 */
        /* <DEDUP_REMOVED lines=19> */
.L_x_1573:
        /* <DEDUP_REMOVED lines=17> */
[----:B------:R-:W-:Y:S01]  /*8ff0*/  BSSY B0, `(.L_x_1574) ;  /* 0x000001f000007945 */ /* 0x000fe20003800000 */
[----:B------:R-:W-:Y:S01]  /*9000*/  VIADD R6, R0, 0x60 ;  /* 0x0000006000067836 */ /* 0x000fe20000000000 */
[----:B------:R-:W-:Y:S01]  /*9010*/  IADD3 R4, P0, R4, UR19, RZ ;  /* 0x0000001304047c10 */ /* 0x000fe2000ff1e0ff */
[----:B------:R-:W-:Y:S01]  /*9020*/  IMAD.U32 R2, RZ, RZ, UR12 ;  /* 0x0000000cff027e24 */ /* 0x000fe2000f8e00ff */
[----:B------:R-:W-:Y:S01]  /*9030*/  ISETP.GE.OR P2, PT, R7, UR7, P4 ;  /* 0x0000000707007c0c */ /* 0x000fe2000a746670 */
[----:B------:R-:W-:Y:S01]  /*9040*/  ULDC.64 UR12, c[0x0][0x468] ;  /* 0x00011a00000c7ab9 */ /* 0x000fe20000000a00 */
[----:B------:R-:W-:Y:S01]  /*9050*/  ISETP.GE.OR P1, PT, R6, UR7, P4 ;  /* 0x0000000706007c0c */ /* 0x000fe2000a726670 */
[----:B------:R1:W2:Y:S01]  /*9060*/  LDS.128 R20, [R114+0x7000] ;  /* 0x0070000072147984 */ /* 0x0002a20000000c00 */
[----:B------:R-:W-:Y:S01]  /*9070*/  ISETP.GE.OR P4, PT, R0, UR7, P4 ;  /* 0x0000000700007c0c */ /* 0x000fe2000a786670 */
[----:B------:R-:W-:Y:S01]  /*9080*/  UIMAD UR14, UR14, UR12, URZ ;  /* 0x0000000c0e0e72a4 */ /* 0x000fe2000f8e023f */
[----:B------:R-:W-:Y:S01]  /*9090*/  IADD3.X R5, R5, UR20, R2, P0, !PT ;  /* 0x0000001405057c10 */ /* 0x000fe200087fe402 */
[----:B------:R1:W3:Y:S01]  /*90a0*/  LDS.128 R24, [R114+0xb000] ;  /* 0x00b0000072187984 */ /* 0x0002e20000000c00 */
[----:B------:R-:W-:Y:S01]  /*90b0*/  MOV R2, UR12 ;  /* 0x0000000c00027c02 */ /* 0x000fe20008000f00 */
[----:B------:R-:W-:Y:S01]  /*90c0*/  UIMAD UR13, UR55, UR13, UR14 ;  /* 0x0000000d370d72a4 */ /* 0x000fe2000f8e020e */
        /* <DEDUP_REMOVED lines=17> */
.L_x_1575:
[----:B------:R-:W-:Y:S05]  /*91e0*/  BSYNC B0 ;  /* 0x0000000000007941 */ /* 0x000fea0003800000 */
.L_x_1574:
        /* <DEDUP_REMOVED lines=14> */
.L_x_1577:
[----:B------:R-:W-:Y:S05]  /*92d0*/  BSYNC B0 ;  /* 0x0000000000007941 */ /* 0x000fea0003800000 */
.L_x_1576:
        /* <DEDUP_REMOVED lines=15> */
.L_x_1579:
[----:B------:R-:W-:Y:S05]  /*93d0*/  BSYNC B0 ;  /* 0x0000000000007941 */ /* 0x000fea0003800000 */
.L_x_1578:
        /* <DEDUP_REMOVED lines=15> */
.L_x_1581:
[----:B------:R-:W-:Y:S05]  /*94d0*/  BSYNC B0 ;  /* 0x0000000000007941 */ /* 0x000fea0003800000 */
.L_x_1580:
[----:B-12---:R-:W1:Y:S01]  /*94e0*/  LDS.128 R112, [R114+0xa000] ;  /* 0x00a0000072707984 */ /* 0x006e620000000c00 */
        /* <DEDUP_REMOVED lines=26> */
.L_x_1583:
[----:B------:R-:W-:Y:S05]  /*9690*/  BSYNC B0 ;  /* 0x0000000000007941 */ /* 0x000fea0003800000 */
.L_x_1582:
        /* <DEDUP_REMOVED lines=14> */
.L_x_1585:
[----:B------:R-:W-:Y:S05]  /*9780*/  BSYNC B0 ;  /* 0x0000000000007941 */ /* 0x000fea0003800000 */
.L_x_1584:
        /* <DEDUP_REMOVED lines=14> */
.L_x_1587:
[----:B------:R-:W-:Y:S05]  /*9870*/  BSYNC B0 ;  /* 0x0000000000007941 */ /* 0x000fea0003800000 */
.L_x_1586:
        /* <DEDUP_REMOVED lines=13> */
.L_x_1542:
[----:B------:R-:W-:Y:S05]  /*9950*/  BSYNC B1 ;  /* 0x0000000000017941 */ /* 0x000fea0003800000 */
.L_x_1520:
[----:B------:R-:W-:Y:S01]  /*9960*/  R2UR UR7, R252 ;  /* 0x00000000fc0772ca */ /* 0x000fe200000e0000 */
[----:B------:R-:W-:Y:S02]  /*9970*/  ULDC UR6, c[0x0][0xc] ;  /* 0x0000030000067ab9 */ /* 0x000fe40000000800 */
[----:B------:R-:W-:-:S10]  /*9980*/  UIADD3 UR53, UR6, UR53, URZ ;  /* 0x0000003506357290 */ /* 0x000fd4000fffe03f */
[----:B------:R-:W-:-:S06]  /*9990*/  UISETP.GE.AND UP0, UPT, UR53, UR7, UPT ;  /* 0x000000073500728c */ /* 0x000fcc000bf06270 */
[----:B------:R-:W-:-:S13]  /*99a0*/  PLOP3.LUT P0, PT, PT, PT, UP0, 0x80, 0x0 ;  /* 0x000000000000781c */ /* 0x000fda0003f0f008 */
[----:B------:R-:W-:Y:S05]  /*99b0*/  @P0 BRA `(.L_x_1588) ;  /* 0x0000000000040947 */ /* 0x000fea0003800000 */
[----:B------:R-:W-:Y:S05]  /*99c0*/  BRA `(.L_x_1589) ;  /* 0xffffff6c00f07947 */ /* 0x000fea000383ffff */
.L_x_1588:
[----:B------:R-:W-:Y:S05]  /*99d0*/  EXIT ;  /* 0x000000000000794d */ /* 0x000fea0003800000 */
.L_x_1590:
        /* <DEDUP_REMOVED lines=10> */
.L_x_2483:


//--------------------- .text._ZN5flash25flash_bwd_dot_do_o_kernelILb0E23Flash_bwd_kernel_traitsILi64ELi64ELi128ELi8ELi2ELi4ELi4ELb1ELb0EN7cutlass6half_tE19Flash_kernel_traitsILi64ELi64ELi128ELi8ES3_EEEEvNS_16Flash_bwd_paramsE --------------------------
	.section	.text._ZN5flash25flash_bwd_dot_do_o_kernelILb0E23Flash_bwd_kernel_traitsILi64ELi64ELi128ELi8ELi2ELi4ELi4ELb1ELb0EN7cutlass6half_tE19Flash_kernel_traitsILi64ELi64ELi128ELi8ES3_EEEEvNS_16Flash_bwd_paramsE,"ax",@progbits
	.align	128
        .global         _ZN5flash25flash_bwd_dot_do_o_kernelILb0E23Flash_bwd_kernel_traitsILi64ELi64ELi128ELi8ELi2ELi4ELi4ELb1ELb0EN7cutlass6half_tE19Flash_kernel_traitsILi64ELi64ELi128ELi8ES3_EEEEvNS_16Flash_bwd_paramsE
        .type           _ZN5flash25flash_bwd_dot_do_o_kernelILb0E23Flash_bwd_kernel_traitsILi64ELi64ELi128ELi8ELi2ELi4ELi4ELb1ELb0EN7cutlass6half_tE19Flash_kernel_traitsILi64ELi64ELi128ELi8ES3_EEEEvNS_16Flash_bwd_paramsE,@function
        .size           _ZN5flash25flash_bwd_dot_do_o_kernelILb0E23Flash_bwd_kernel_traitsILi64ELi64ELi128ELi8ELi2ELi4ELi4ELb1ELb0EN7cutlass6half_tE19Flash_kernel_traitsILi64ELi64ELi128ELi8ES3_EEEEvNS_16Flash_bwd_paramsE,(.L_x_2484 - _ZN5flash25flash_bwd_dot_do_o_kernelILb0E23Flash_bwd_kernel_traitsILi64ELi64ELi128ELi8ELi2ELi4ELi4ELb1ELb0EN7cutlass6half_tE19Flash_kernel_traitsILi64ELi64ELi128ELi8ES3_EEEEvNS_16Flash_bwd_paramsE)
        .other          _ZN5flash25flash_bwd_dot_do_o_kernelILb0E23Flash_bwd_kernel_traitsILi64ELi64ELi128ELi8ELi2ELi4ELi4ELb1ELb0EN7cutlass6half_tE19Flash_kernel_traitsILi64ELi64ELi128ELi8ES3_EEEEvNS_16Flash_bwd_paramsE,@"STO_CUDA_ENTRY STV_DEFAULT"
_ZN5flash25flash_bwd_dot_do_o_kernelILb0E23Flash_bwd_kernel_traitsILi64ELi64ELi128ELi8ELi2ELi4ELi4ELb1ELb0EN7cutlass6half_tE19Flash_kernel_traitsILi64ELi64ELi128ELi8ES3_EEEEvNS_16Flash_bwd_paramsE:
.text._ZN5flash25flash_bwd_dot_do_o_kernelILb0E23Flash_bwd_kernel_traitsILi64ELi64ELi128ELi8ELi2ELi4ELi4ELb1ELb0EN7cutlass6half_tE19Flash_kernel_traitsILi64ELi64ELi128ELi8ES3_EEEEvNS_16Flash_bwd_paramsE:
[----:B------:R-:W-:Y:S01]  /*0000*/  LDC R1, c[0x0][0x28] ;  /* 0x00000a00ff017b82 */ /* 0x000fe20000000800 */
[----:B------:R-:W0:Y:S07]  /*0010*/  S2R R2, SR_CTAID.Y ;  /* 0x0000000000027919 */ /* 0x000e2e0000002600 */
[----:B------:R-:W0:Y:S01]  /*0020*/  LDC.64 R6, c[0x0][0x2f0] ;  /* 0x0000bc00ff067b82 */ /* 0x000e220000000a00 */
[----:B------:R-:W-:Y:S01]  /*0030*/  ULDC.64 UR4, c[0x0][0x2f0] ;  /* 0x0000bc0000047ab9 */ /* 0x000fe20000000a00 */
[----:B------:R-:W-:Y:S01]  /*0040*/  MOV R5, 0xffffffff ;  /* 0xffffffff00057802 */ /* 0x000fe20000000f00 */
[----:B------:R-:W-:Y:S01]  /*0050*/  ULDC.64 UR6, c[0x0][0x208] ;  /* 0x0000820000067ab9 */ /* 0x000fe20000000a00 */
[----:B------:R-:W-:-:S04]  /*0060*/  ISETP.NE.U32.AND P0, PT, RZ, UR4, PT ;  /* 0x00000004ff007c0c */ /* 0x000fc8000bf05070 */
[----:B------:R-:W-:Y:S01]  /*0070*/  ISETP.NE.AND.EX P0, PT, RZ, UR5, PT, P0 ;  /* 0x00000005ff007c0c */ /* 0x000fe2000bf05300 */
[----:B0-----:R-:W-:-:S12]  /*0080*/  IMAD.WIDE R6, R2, 0x4, R6 ;  /* 0x0000000402067825 */ /* 0x001fd800078e0206 */
[----:B------:R-:W2:Y:S04]  /*0090*/  @P0 LDG.E R5, desc[UR6][R6.64] ;  /* 0x0000000606050981 */ /* 0x000ea8000c1e1900 */
[----:B------:R-:W2:Y:S01]  /*00a0*/  @P0 LDG.E R4, desc[UR6][R6.64+0x4] ;  /* 0x0000040606040981 */ /* 0x000ea2000c1e1900 */
[----:B------:R-:W0:Y:S02]  /*00b0*/  S2UR UR4, SR_CTAID.X ;  /* 0x00000000000479c3 */ /* 0x000e240000002500 */
[----:B0-----:R-:W-:Y:S01]  /*00c0*/  USHF.L.U32 UR4, UR4, 0x6, URZ ;  /* 0x0000000604047899 */ /* 0x001fe2000800063f */
[----:B--2---:R-:W-:-:S06]  /*00d0*/  @P0 IADD3 R4, R4, -R5, RZ ;  /* 0x8000000504040210 */ /* 0x004fcc0007ffe0ff */
[----:B------:R-:W0:Y:S02]  /*00e0*/  @!P0 LDC R4, c[0x0][0x2c4] ;  /* 0x0000b100ff048b82 */ /* 0x000e240000000800 */
[----:B0-----:R-:W-:-:S13]  /*00f0*/  ISETP.GT.AND P0, PT, R4, UR4, PT ;  /* 0x0000000404007c0c */ /* 0x001fda000bf04270 */
[----:B------:R-:W-:Y:S05]  /*0100*/  @!P0 EXIT ;  /* 0x000000000000894d */ /* 0x000fea0003800000 */
[----:B------:R-:W-:Y:S01]  /*0110*/  ISETP.NE.AND P1, PT, R5, -0x1, PT ;  /* 0xffffffff0500780c */ /* 0x000fe20003f25270 */
[----:B------:R-:W0:Y:S01]  /*0120*/  S2R R0, SR_TID.X ;  /* 0x0000000000007919 */ /* 0x000e220000002100 */
[----:B------:R-:W-:Y:S01]  /*0130*/  ULDC.U8 UR8, c[0x0][0x3d8] ;  /* 0x0000f60000087ab9 */ /* 0x000fe20000000000 */
[----:B------:R-:W1:Y:S01]  /*0140*/  S2UR UR5, SR_CTAID.Z ;  /* 0x00000000000579c3 */ /* 0x000e620000002700 */
[----:B------:R-:W-:-:S09]  /*0150*/  ISETP.NE.AND P0, PT, RZ, UR8, PT ;  /* 0x00000008ff007c0c */ /* 0x000fd2000bf05270 */
[----:B------:R-:W2:Y:S01]  /*0160*/  @!P1 LDC.64 R8, c[0x0][0x418] ;  /* 0x00010600ff089b82 */ /* 0x000ea20000000a00 */
[--C-:B------:R-:W-:Y:S02]  /*0170*/  @!P1 SHF.R.S32.HI R3, RZ, 0x1f, R2.reuse ;  /* 0x0000001fff039819 */ /* 0x100fe40000011402 */
[----:B------:R-:W-:-:S05]  /*0180*/  @!P1 SHF.R.S32.HI R15, RZ, 0x1f, R2 ;  /* 0x0000001fff0f9819 */ /* 0x000fca0000011402 */
[----:B------:R-:W3:Y:S08]  /*0190*/  @P1 LDC.64 R12, c[0x0][0x420] ;  /* 0x00010800ff0c1b82 */ /* 0x000ef00000000a00 */
[----:B------:R-:W4:Y:S08]  /*01a0*/  @!P1 LDC.64 R6, c[0x0][0x290] ;  /* 0x0000a400ff069b82 */ /* 0x000f300000000a00 */
[----:B------:R-:W5:Y:S01]  /*01b0*/  @P1 LDC.64 R22, c[0x0][0x298] ;  /* 0x0000a600ff161b82 */ /* 0x000f620000000a00 */
[----:B--2---:R-:W-:-:S02]  /*01c0*/  @!P1 IMAD R3, R3, R8, RZ ;  /* 0x0000000803039224 */ /* 0x004fc400078e02ff */
[----:B---3--:R-:W-:-:S04]  /*01d0*/  @P1 IMAD.WIDE.U32 R10, R5, R12, RZ ;  /* 0x0000000c050a1225 */ /* 0x008fc800078e00ff */
[----:B----4-:R-:W-:Y:S02]  /*01e0*/  @!P1 IMAD R12, R15, R6, RZ ;  /* 0x000000060f0c9224 */ /* 0x010fe400078e02ff */
[C---:B------:R-:W-:Y:S02]  /*01f0*/  @!P1 IMAD R15, R2.reuse, R9, R3 ;  /* 0x00000009020f9224 */ /* 0x040fe400078e0203 */
[C---:B------:R-:W-:Y:S02]  /*0200*/  @P1 IMAD R3, R5.reuse, R13, R11 ;  /* 0x0000000d05031224 */ /* 0x040fe400078e020b */
[----:B------:R-:W-:Y:S02]  /*0210*/  @!P1 IMAD R11, R2, R7, R12 ;  /* 0x00000007020b9224 */ /* 0x000fe400078e020c */
[----:B-----5:R-:W-:-:S04]  /*0220*/  @P1 IMAD.WIDE.U32 R12, R5, R22, RZ ;  /* 0x00000016050c1225 */ /* 0x020fc800078e00ff */
[----:B------:R-:W-:Y:S01]  /*0230*/  @!P1 IMAD.WIDE.U32 R8, R2, R8, RZ ;  /* 0x0000000802089225 */ /* 0x000fe200078e00ff */
[----:B------:R-:W-:-:S03]  /*0240*/  @P1 MOV R22, R12 ;  /* 0x0000000c00161202 */ /* 0x000fc60000000f00 */
[----:B------:R-:W-:Y:S01]  /*0250*/  @!P1 IMAD.WIDE.U32 R6, R2, R6, RZ ;  /* 0x0000000602069225 */ /* 0x000fe200078e00ff */
[----:B------:R-:W-:Y:S02]  /*0260*/  @!P1 IADD3 R3, R9, R15, RZ ;  /* 0x0000000f09039210 */ /* 0x000fe40007ffe0ff */
[----:B------:R-:W-:Y:S01]  /*0270*/  @!P1 MOV R10, R8 ;  /* 0x00000008000a9202 */ /* 0x000fe20000000f00 */
[----:B------:R-:W-:Y:S01]  /*0280*/  @P1 IMAD R23, R5, R23, R13 ;  /* 0x0000001705171224 */ /* 0x000fe200078e020d */
[----:B------:R-:W-:Y:S02]  /*0290*/  @!P1 IADD3 R23, R7, R11, RZ ;  /* 0x0000000b07179210 */ /* 0x000fe40007ffe0ff */
[----:B------:R-:W-:Y:S01]  /*02a0*/  @!P1 MOV R22, R6 ;  /* 0x0000000600169202 */ /* 0x000fe20000000f00 */
[----:B01----:R-:W-:Y:S06]  /*02b0*/  @!P0 BRA `(.L_x_1591) ;  /* 0x0000000000208947 */ /* 0x003fec0003800000 */
[----:B------:R-:W0:Y:S08]  /*02c0*/  LDC R9, c[0x0][0x2d4] ;  /* 0x0000b500ff097b82 */ /* 0x000e300000000800 */
[----:B------:R-:W1:Y:S08]  /*02d0*/  LDC R6, c[0x0][0x2c0] ;  /* 0x0000b000ff067b82 */ /* 0x000e700000000800 */
[----:B------:R-:W1:Y:S01]  /*02e0*/  LDC R7, c[0x0][0x2e4] ;  /* 0x0000b900ff077b82 */ /* 0x000e620000000800 */
[----:B0-----:R-:W-:-:S05]  /*02f0*/  @!P1 IMAD R5, R2, R9, RZ ;  /* 0x0000000902059224 */ /* 0x001fca00078e02ff */
[----:B------:R-:W-:Y:S02]  /*0300*/  LEA R5, R2, R5, 0x7 ;  /* 0x0000000502057211 */ /* 0x000fe400078e38ff */
[----:B-1----:R-:W-:-:S05]  /*0310*/  LEA R6, R6, R7, 0x7 ;  /* 0x0000000706067211 */ /* 0x002fca00078e38ff */
[----:B------:R-:W-:Y:S01]  /*0320*/  IMAD R2, R6, UR5, R5 ;  /* 0x0000000506027c24 */ /* 0x000fe2000f8e0205 */
[----:B------:R-:W-:Y:S06]  /*0330*/  BRA `(.L_x_1592) ;  /* 0x0000000000107947 */ /* 0x000fec0003800000 */
.L_x_1591:
[----:B------:R-:W0:Y:S08]  /*0340*/  LDC R5, c[0x0][0x270] ;  /* 0x00009c00ff057b82 */ /* 0x000e300000000800 */
[----:B------:R-:W1:Y:S01]  /*0350*/  LDC R7, c[0x0][0x2d4] ;  /* 0x0000b500ff077b82 */ /* 0x000e620000000800 */
[----:B0-----:R-:W-:-:S04]  /*0360*/  IMAD R2, R2, R5, UR5 ;  /* 0x0000000502027e24 */ /* 0x001fc8000f8e0205 */
[----:B-1----:R-:W-:-:S07]  /*0370*/  IMAD R2, R2, R7, RZ ;  /* 0x0000000702027224 */ /* 0x002fce00078e02ff */
.L_x_1592:
[----:B------:R-:W-:Y:S01]  /*0380*/  SHF.R.S32.HI R5, RZ, 0x1f, R0 ;  /* 0x0000001fff057819 */ /* 0x000fe20000011400 */
[----:B------:R-:W0:Y:S01]  /*0390*/  LDC.64 R8, c[0x0][0x420] ;  /* 0x00010800ff087b82 */ /* 0x000e220000000a00 */
[----:B------:R-:W-:Y:S01]  /*03a0*/  ULDC UR9, c[0x0][0x2d0] ;  /* 0x0000b40000097ab9 */ /* 0x000fe20000000800 */
[----:B------:R-:W-:Y:S01]  /*03b0*/  IADD3 R16, R4, -UR4, RZ ;  /* 0x8000000404107c10 */ /* 0x000fe2000fffe0ff */
[----:B------:R-:W-:Y:S01]  /*03c0*/  USHF.R.S32.HI UR8, URZ, 0x1f, UR4 ;  /* 0x0000001f3f087899 */ /* 0x000fe20008011404 */
[----:B------:R-:W-:-:S04]  /*03d0*/  LEA.HI R5, R5, R0, RZ, 0x3 ;  /* 0x0000000005057211 */ /* 0x000fc800078f18ff */
[----:B------:R-:W-:Y:S02]  /*03e0*/  LOP3.LUT R7, R5, 0x1ffffff8, RZ, 0xc0, !PT ;  /* 0x1ffffff805077812 */ /* 0x000fe400078ec0ff */
[----:B------:R-:W-:Y:S02]  /*03f0*/  SHF.R.S32.HI R13, RZ, 0x3, R5 ;  /* 0x00000003ff0d7819 */ /* 0x000fe40000011405 */
[----:B------:R-:W-:Y:S01]  /*0400*/  IADD3 R20, -R7, R0, RZ ;  /* 0x0000000007147210 */ /* 0x000fe20007ffe1ff */
[----:B------:R-:W1:Y:S01]  /*0410*/  LDC.64 R4, c[0x0][0x298] ;  /* 0x0000a600ff047b82 */ /* 0x000e620000000a00 */
[----:B------:R-:W-:Y:S02]  /*0420*/  IADD3 R11, R13, 0x20, RZ ;  /* 0x000000200d0b7810 */ /* 0x000fe40007ffe0ff */
[----:B------:R-:W-:Y:S02]  /*0430*/  SHF.L.U32 R20, R20, 0x3, RZ ;  /* 0x0000000314147819 */ /* 0x000fe400000006ff */
[----:B------:R-:W-:-:S02]  /*0440*/  SHF.R.S32.HI R19, RZ, 0x1f, R13 ;  /* 0x0000001fff137819 */ /* 0x000fc4000001140d */
[----:B------:R-:W-:Y:S01]  /*0450*/  ISETP.GE.AND P0, PT, R20, UR9, PT ;  /* 0x0000000914007c0c */ /* 0x000fe2000bf06270 */
[----:B------:R-:W2:Y:S01]  /*0460*/  LDC.64 R6, c[0x0][0x428] ;  /* 0x00010a00ff067b82 */ /* 0x000ea20000000a00 */
[--C-:B------:R-:W-:Y:S01]  /*0470*/  SHF.R.S32.HI R21, RZ, 0x1f, R20.reuse ;  /* 0x0000001fff157819 */ /* 0x100fe20000011414 */
[----:B------:R-:W-:Y:S01]  /*0480*/  USHF.R.S32.HI UR9, URZ, 0x1f, UR5 ;  /* 0x0000001f3f097899 */ /* 0x000fe20008011405 */
[-C--:B------:R-:W-:Y:S01]  /*0490*/  ISETP.LT.AND P1, PT, R13, R16.reuse, !P0 ;  /* 0x000000100d00720c */ /* 0x080fe20004721270 */
[C---:B0-----:R-:W-:Y:S01]  /*04a0*/  IMAD R12, R8.reuse, UR8, RZ ;  /* 0x00000008080c7c24 */ /* 0x041fe2000f8e02ff */
[----:B------:R-:W-:Y:S01]  /*04b0*/  ISETP.LT.AND P0, PT, R11, R16, !P0 ;  /* 0x000000100b00720c */ /* 0x000fe20004701270 */
[----:B------:R-:W-:-:S04]  /*04c0*/  IMAD.WIDE.U32 R14, R8, UR4, R20 ;  /* 0x00000004080e7c25 */ /* 0x000fc8000f8e0014 */
[----:B------:R-:W-:Y:S01]  /*04d0*/  IMAD R12, R9, UR4, R12 ;  /* 0x00000004090c7c24 */ /* 0x000fe2000f8e020c */
[----:B------:R-:W-:Y:S02]  /*04e0*/  IADD3 R14, P2, R10, R14, RZ ;  /* 0x0000000e0a0e7210 */ /* 0x000fe40007f5e0ff */
[----:B------:R-:W0:Y:S02]  /*04f0*/  LDC.64 R10, c[0x0][0x2a0] ;  /* 0x0000a800ff0a7b82 */ /* 0x000e240000000a00 */
[----:B------:R-:W-:Y:S01]  /*0500*/  IADD3.X R15, R3, R15, R12, P2, !PT ;  /* 0x0000000f030f7210 */ /* 0x000fe200017fe40c */
[----:B-1----:R-:W-:Y:S02]  /*0510*/  IMAD.WIDE.U32 R20, R4, UR4, R20 ;  /* 0x0000000404147c25 */ /* 0x002fe4000f8e0014 */
[----:B------:R-:W-:-:S03]  /*0520*/  @P0 IADD3 R3, P2, R13, 0x20, RZ ;  /* 0x000000200d030810 */ /* 0x000fc60007f5e0ff */
[----:B------:R-:W1:Y:S01]  /*0530*/  @P1 LDC.64 R16, c[0x0][0x3e0] ;  /* 0x0000f800ff101b82 */ /* 0x000e620000000a00 */
[----:B--2---:R-:W-:-:S04]  /*0540*/  IMAD R12, R6, UR9, RZ ;  /* 0x00000009060c7c24 */ /* 0x004fc8000f8e02ff */
[----:B------:R-:W-:Y:S02]  /*0550*/  IMAD R25, R7, UR5, R12 ;  /* 0x0000000507197c24 */ /* 0x000fe4000f8e020c */
[----:B------:R-:W-:-:S04]  /*0560*/  IMAD.WIDE.U32 R6, R6, UR5, R14 ;  /* 0x0000000506067c25 */ /* 0x000fc8000f8e000e */
[----:B------:R-:W-:Y:S01]  /*0570*/  IMAD R14, R4, UR8, RZ ;  /* 0x00000008040e7c24 */ /* 0x000fe2000f8e02ff */
[----:B------:R-:W-:Y:S01]  /*0580*/  IADD3 R7, R7, R25, RZ ;  /* 0x0000001907077210 */ /* 0x000fe20007ffe0ff */
[----:B------:R-:W-:Y:S01]  /*0590*/  @P1 IMAD R12, R19, R8, RZ ;  /* 0x00000008130c1224 */ /* 0x000fe200078e02ff */
[----:B------:R-:W-:Y:S01]  /*05a0*/  @P0 IADD3.X R25, RZ, R19, RZ, P2, !PT ;  /* 0x00000013ff190210 */ /* 0x000fe200017fe4ff */
[----:B------:R-:W-:Y:S01]  /*05b0*/  IMAD R18, R5, UR4, R14 ;  /* 0x0000000405127c24 */ /* 0x000fe2000f8e020e */
[----:B------:R-:W-:Y:S01]  /*05c0*/  IADD3 R22, P2, R22, R20, RZ ;  /* 0x0000001416167210 */ /* 0x000fe20007f5e0ff */
[C---:B------:R-:W-:Y:S02]  /*05d0*/  @P1 IMAD R27, R13.reuse, R9, R12 ;  /* 0x000000090d1b1224 */ /* 0x040fe400078e020c */
[----:B------:R-:W-:Y:S01]  /*05e0*/  @P1 IMAD.WIDE.U32 R14, R13, R8, R6 ;  /* 0x000000080d0e1225 */ /* 0x000fe200078e0006 */
[----:B------:R-:W-:-:S03]  /*05f0*/  IADD3.X R23, R23, R21, R18, P2, !PT ;  /* 0x0000001517177210 */ /* 0x000fc600017fe412 */
[----:B------:R-:W-:Y:S01]  /*0600*/  @P0 IMAD R18, R25, R8, RZ ;  /* 0x0000000819120224 */ /* 0x000fe200078e02ff */
[----:B------:R-:W-:Y:S01]  /*0610*/  @P1 IADD3 R12, R15, R27, RZ ;  /* 0x0000001b0f0c1210 */ /* 0x000fe20007ffe0ff */
[----:B0-----:R-:W-:Y:S01]  /*0620*/  IMAD R20, R10, UR9, RZ ;  /* 0x000000090a147c24 */ /* 0x001fe2000f8e02ff */
[C---:B-1----:R-:W-:Y:S01]  /*0630*/  @P1 LEA R16, P2, R14.reuse, R16, 0x1 ;  /* 0x000000100e101211 */ /* 0x042fe200078408ff */
[----:B------:R-:W-:Y:S01]  /*0640*/  @P0 IMAD R15, R3, R9, R18 ;  /* 0x00000009030f0224 */ /* 0x000fe200078e0212 */
[----:B------:R-:W0:Y:S01]  /*0650*/  @P0 LDC.64 R24, c[0x0][0x280] ;  /* 0x0000a000ff180b82 */ /* 0x000e220000000a00 */
[----:B------:R-:W-:Y:S01]  /*0660*/  IMAD R9, R11, UR5, R20 ;  /* 0x000000050b097c24 */ /* 0x000fe2000f8e0214 */
[----:B------:R-:W-:Y:S01]  /*0670*/  @P1 LEA.HI.X R17, R14, R17, R12, 0x1, P2 ;  /* 0x000000110e111211 */ /* 0x000fe200010f0c0c */
[----:B------:R-:W-:Y:S01]  /*0680*/  IMAD.WIDE.U32 R10, R10, UR5, R22 ;  /* 0x000000050a0a7c25 */ /* 0x000fe2000f8e0016 */
[----:B------:R-:W-:-:S03]  /*0690*/  @P0 IADD3 R12, P2, R13, 0x20, RZ ;  /* 0x000000200d0c0810 */ /* 0x000fc60007f5e0ff */
[----:B------:R-:W-:Y:S01]  /*06a0*/  @P1 IMAD R14, R19, R4, RZ ;  /* 0x00000004130e1224 */ /* 0x000fe200078e02ff */
[----:B------:R-:W1:Y:S01]  /*06b0*/  @P0 LDC.64 R20, c[0x0][0x3e0] ;  /* 0x0000f800ff140b82 */ /* 0x000e620000000a00 */
[----:B------:R-:W-:Y:S02]  /*06c0*/  @P0 IADD3.X R27, RZ, R19, RZ, P2, !PT ;  /* 0x00000013ff1b0210 */ /* 0x000fe400017fe4ff */
[----:B------:R-:W-:Y:S01]  /*06d0*/  IADD3 R11, R11, R9, RZ ;  /* 0x000000090b0b7210 */ /* 0x000fe20007ffe0ff */
[----:B------:R-:W-:Y:S01]  /*06e0*/  @P0 IMAD.WIDE.U32 R8, R3, R8, R6 ;  /* 0x0000000803080225 */ /* 0x000fe200078e0006 */
[----:B------:R-:W-:Y:S02]  /*06f0*/  @P0 MOV R6, R10 ;  /* 0x0000000a00060202 */ /* 0x000fe40000000f00 */
[----:B------:R-:W-:Y:S01]  /*0700*/  @P0 MOV R7, R11 ;  /* 0x0000000b00070202 */ /* 0x000fe20000000f00 */
[----:B------:R-:W2:Y:S01]  /*0710*/  @P1 LDC.64 R22, c[0x0][0x280] ;  /* 0x0000a000ff161b82 */ /* 0x000ea20000000a00 */
[----:B------:R-:W-:Y:S01]  /*0720*/  @P0 IMAD R18, R27, R4, RZ ;  /* 0x000000041b120224 */ /* 0x000fe200078e02ff */
[----:B------:R-:W-:Y:S01]  /*0730*/  @P0 IADD3 R15, R9, R15, RZ ;  /* 0x0000000f090f0210 */ /* 0x000fe20007ffe0ff */
[----:B------:R-:W-:-:S02]  /*0740*/  @P1 IMAD R3, R13, R5, R14 ;  /* 0x000000050d031224 */ /* 0x000fc400078e020e */
[----:B------:R-:W-:Y:S02]  /*0750*/  @P0 IMAD R5, R12, R5, R18 ;  /* 0x000000050c050224 */ /* 0x000fe400078e0212 */
[----:B------:R-:W-:-:S04]  /*0760*/  @P1 IMAD.WIDE.U32 R10, R13, R4, R10 ;  /* 0x000000040d0a1225 */ /* 0x000fc800078e000a */
[----:B------:R-:W-:Y:S01]  /*0770*/  @P0 IMAD.WIDE.U32 R12, R12, R4, R6 ;  /* 0x000000040c0c0225 */ /* 0x000fe200078e0006 */
[----:B------:R-:W-:Y:S02]  /*0780*/  @P1 IADD3 R9, R11, R3, RZ ;  /* 0x000000030b091210 */ /* 0x000fe40007ffe0ff */
[----:B------:R-:W-:Y:S02]  /*0790*/  CS2R R6, SRZ ;  /* 0x0000000000067805 */ /* 0x000fe4000001ff00 */
[----:B------:R-:W-:Y:S02]  /*07a0*/  @P0 IADD3 R3, R13, R5, RZ ;  /* 0x000000050d030210 */ /* 0x000fe40007ffe0ff */
[----:B------:R-:W-:Y:S02]  /*07b0*/  CS2R R4, SRZ ;  /* 0x0000000000047805 */ /* 0x000fe4000001ff00 */
[----:B-1----:R-:W-:Y:S02]  /*07c0*/  @P0 LEA R20, P2, R8, R20, 0x1 ;  /* 0x0000001408140211 */ /* 0x002fe400078408ff */
[----:B0-----:R-:W-:-:S02]  /*07d0*/  @P0 LEA R24, P4, R12, R24, 0x1 ;  /* 0x000000180c180211 */ /* 0x001fc400078808ff */
[----:B------:R-:W-:Y:S02]  /*07e0*/  CS2R R18, SRZ ;  /* 0x0000000000127805 */ /* 0x000fe4000001ff00 */
[----:B------:R-:W-:Y:S01]  /*07f0*/  @P0 LEA.HI.X R21, R8, R21, R15, 0x1, P2 ;  /* 0x0000001508150211 */ /* 0x000fe200010f0c0f */
[----:B------:R0:W3:Y:S01]  /*0800*/  @P1 LDG.E.128 R4, desc[UR6][R16.64] ;  /* 0x0000000610041981 */ /* 0x0000e2000c1e1d00 */
[----:B--2---:R-:W-:Y:S02]  /*0810*/  @P1 LEA R22, P3, R10, R22, 0x1 ;  /* 0x000000160a161211 */ /* 0x004fe400078608ff */
[----:B------:R-:W-:Y:S02]  /*0820*/  CS2R R14, SRZ ;  /* 0x00000000000e7805 */ /* 0x000fe4000001ff00 */
[----:B------:R-:W-:Y:S02]  /*0830*/  @P0 LEA.HI.X R25, R12, R25, R3, 0x1, P4 ;  /* 0x000000190c190211 */ /* 0x000fe400020f0c03 */
[----:B------:R-:W-:-:S02]  /*0840*/  CS2R R12, SRZ ;  /* 0x00000000000c7805 */ /* 0x000fc4000001ff00 */
[----:B------:R-:W-:Y:S02]  /*0850*/  @P1 LEA.HI.X R23, R10, R23, R9, 0x1, P3 ;  /* 0x000000170a171211 */ /* 0x000fe400018f0c09 */
[----:B------:R-:W-:Y:S02]  /*0860*/  CS2R R10, SRZ ;  /* 0x00000000000a7805 */ /* 0x000fe4000001ff00 */
[----:B------:R-:W-:Y:S02]  /*0870*/  CS2R R8, SRZ ;  /* 0x0000000000087805 */ /* 0x000fe4000001ff00 */
[----:B0-----:R-:W-:Y:S01]  /*0880*/  CS2R R16, SRZ ;  /* 0x0000000000107805 */ /* 0x001fe2000001ff00 */
[----:B------:R-:W2:Y:S04]  /*0890*/  @P0 LDG.E.128 R12, desc[UR6][R20.64] ;  /* 0x00000006140c0981 */ /* 0x000ea8000c1e1d00 */
[----:B------:R-:W4:Y:S04]  /*08a0*/  @P1 LDG.E.128 R8, desc[UR6][R22.64] ;  /* 0x0000000616081981 */ /* 0x000f28000c1e1d00 */
[----:B------:R-:W5:Y:S01]  /*08b0*/  @P0 LDG.E.128 R16, desc[UR6][R24.64] ;  /* 0x0000000618100981 */ /* 0x000f62000c1e1d00 */
[----:B------:R-:W-:Y:S01]  /*08c0*/  LOP3.LUT P0, RZ, R0, 0x7, RZ, 0xc0, !PT ;  /* 0x0000000700ff7812 */ /* 0x000fe2000780c0ff */
[----:B---3--:R-:W-:-:S02]  /*08d0*/  HADD2.F32 R26, -RZ, R4.H1_H1 ;  /* 0x30000004ff1a7230 */ /* 0x008fc40000004100 */
[----:B------:R-:W-:Y:S02]  /*08e0*/  HADD2.F32 R29, -RZ, R4.H0_H0 ;  /* 0x20000004ff1d7230 */ /* 0x000fe40000004100 */
[--C-:B--2---:R-:W-:Y:S02]  /*08f0*/  HADD2.F32 R27, -RZ, R12.reuse.H1_H1 ;  /* 0x3000000cff1b7230 */ /* 0x104fe40000004100 */
[----:B------:R-:W-:Y:S02]  /*0900*/  HADD2.F32 R12, -RZ, R12.H0_H0 ;  /* 0x2000000cff0c7230 */ /* 0x000fe40000004100 */
[----:B----4-:R-:W-:Y:S02]  /*0910*/  HADD2.F32 R3, -RZ, R8.H1_H1 ;  /* 0x30000008ff037230 */ /* 0x010fe40000004100 */
[--C-:B-----5:R-:W-:Y:S02]  /*0920*/  HADD2.F32 R28, -RZ, R16.reuse.H1_H1 ;  /* 0x30000010ff1c7230 */ /* 0x120fe40000004100 */
[----:B------:R-:W-:-:S02]  /*0930*/  HADD2.F32 R16, -RZ, R16.H0_H0 ;  /* 0x20000010ff107230 */ /* 0x000fc40000004100 */
[----:B------:R-:W-:Y:S01]  /*0940*/  FMUL.FTZ R26, R26, R3 ;  /* 0x000000031a1a7220 */ /* 0x000fe20000410000 */
[----:B------:R-:W-:Y:S02]  /*0950*/  HADD2.F32 R20, -RZ, R8.H0_H0 ;  /* 0x20000008ff147230 */ /* 0x000fe40000004100 */
[----:B------:R-:W-:Y:S01]  /*0960*/  FMUL.FTZ R27, R27, R28 ;  /* 0x0000001c1b1b7220 */ /* 0x000fe20000410000 */
[----:B------:R-:W-:-:S03]  /*0970*/  HADD2.F32 R3, -RZ, R5.H0_H0 ;  /* 0x20000005ff037230 */ /* 0x000fc60000004100 */
[----:B------:R-:W-:Y:S01]  /*0980*/  FFMA.FTZ R27, R12, R16, R27 ;  /* 0x000000100c1b7223 */ /* 0x000fe2000001001b */
[----:B------:R-:W-:Y:S02]  /*0990*/  HADD2.F32 R16, -RZ, R9.H0_H0 ;  /* 0x20000009ff107230 */ /* 0x000fe40000004100 */
[----:B------:R-:W-:Y:S01]  /*09a0*/  FFMA.FTZ R26, R29, R20, R26 ;  /* 0x000000141d1a7223 */ /* 0x000fe2000001001a */
[----:B------:R-:W-:Y:S02]  /*09b0*/  HADD2.F32 R5, -RZ, R5.H1_H1 ;  /* 0x30000005ff057230 */ /* 0x000fe40000004100 */
[----:B------:R-:W-:Y:S02]  /*09c0*/  HADD2.F32 R12, -RZ, R9.H1_H1 ;  /* 0x30000009ff0c7230 */ /* 0x000fe40000004100 */
[----:B------:R-:W-:Y:S01]  /*09d0*/  FFMA.FTZ R16, R3, R16, R26 ;  /* 0x0000001003107223 */ /* 0x000fe2000001001a */
[----:B------:R-:W-:Y:S02]  /*09e0*/  HADD2.F32 R20, -RZ, R13.H0_H0 ;  /* 0x2000000dff147230 */ /* 0x000fe40000004100 */
[----:B------:R-:W-:-:S02]  /*09f0*/  HADD2.F32 R24, -RZ, R17.H0_H0 ;  /* 0x20000011ff187230 */ /* 0x000fc40000004100 */
[----:B------:R-:W-:Y:S01]  /*0a00*/  FFMA.FTZ R5, R5, R12, R16 ;  /* 0x0000000c05057223 */ /* 0x000fe20000010010 */
[----:B------:R-:W-:Y:S02]  /*0a10*/  HADD2.F32 R4, -RZ, R6.H0_H0 ;  /* 0x20000006ff047230 */ /* 0x000fe40000004100 */
[----:B------:R-:W-:Y:S02]  /*0a20*/  HADD2.F32 R23, -RZ, R10.H0_H0 ;  /* 0x2000000aff177230 */ /* 0x000fe40000004100 */
[----:B------:R-:W-:Y:S01]  /*0a30*/  FFMA.FTZ R27, R20, R24, R27 ;  /* 0x00000018141b7223 */ /* 0x000fe2000001001b */
[----:B------:R-:W-:Y:S02]  /*0a40*/  HADD2.F32 R22, -RZ, R13.H1_H1 ;  /* 0x3000000dff167230 */ /* 0x000fe40000004100 */
[----:B------:R-:W-:Y:S02]  /*0a50*/  HADD2.F32 R17, -RZ, R17.H1_H1 ;  /* 0x30000011ff117230 */ /* 0x000fe40000004100 */
[----:B------:R-:W-:Y:S01]  /*0a60*/  FFMA.FTZ R5, R4, R23, R5 ;  /* 0x0000001704057223 */ /* 0x000fe20000010005 */
[----:B------:R-:W-:-:S02]  /*0a70*/  HADD2.F32 R8, -RZ, R6.H1_H1 ;  /* 0x30000006ff087230 */ /* 0x000fc40000004100 */
[----:B------:R-:W-:Y:S02]  /*0a80*/  HADD2.F32 R21, -RZ, R10.H1_H1 ;  /* 0x3000000aff157230 */ /* 0x000fe40000004100 */
[----:B------:R-:W-:Y:S01]  /*0a90*/  FFMA.FTZ R27, R22, R17, R27 ;  /* 0x00000011161b7223 */ /* 0x000fe2000001001b */
[----:B------:R-:W-:Y:S02]  /*0aa0*/  HADD2.F32 R12, -RZ, R14.H0_H0 ;  /* 0x2000000eff0c7230 */ /* 0x000fe40000004100 */
[----:B------:R-:W-:Y:S02]  /*0ab0*/  HADD2.F32 R3, -RZ, R18.H0_H0 ;  /* 0x20000012ff037230 */ /* 0x000fe40000004100 */
[----:B------:R-:W-:Y:S01]  /*0ac0*/  FFMA.FTZ R5, R8, R21, R5 ;  /* 0x0000001508057223 */ /* 0x000fe20000010005 */
[----:B------:R-:W-:Y:S02]  /*0ad0*/  HADD2.F32 R6, -RZ, R7.H0_H0 ;  /* 0x20000007ff067230 */ /* 0x000fe40000004100 */
[----:B------:R-:W-:-:S02]  /*0ae0*/  HADD2.F32 R9, -RZ, R11.H0_H0 ;  /* 0x2000000bff097230 */ /* 0x000fc40000004100 */
[----:B------:R-:W-:Y:S01]  /*0af0*/  FFMA.FTZ R27, R12, R3, R27 ;  /* 0x000000030c1b7223 */ /* 0x000fe2000001001b */
[----:B------:R-:W-:Y:S02]  /*0b00*/  HADD2.F32 R14, -RZ, R14.H1_H1 ;  /* 0x3000000eff0e7230 */ /* 0x000fe40000004100 */
[----:B------:R-:W-:Y:S02]  /*0b10*/  HADD2.F32 R18, -RZ, R18.H1_H1 ;  /* 0x30000012ff127230 */ /* 0x000fe40000004100 */
[----:B------:R-:W-:Y:S01]  /*0b20*/  FFMA.FTZ R6, R6, R9, R5 ;  /* 0x0000000906067223 */ /* 0x000fe20000010005 */
[----:B------:R-:W-:Y:S02]  /*0b30*/  HADD2.F32 R7, -RZ, R7.H1_H1 ;  /* 0x30000007ff077230 */ /* 0x000fe40000004100 */
[----:B------:R-:W-:Y:S02]  /*0b40*/  HADD2.F32 R10, -RZ, R11.H1_H1 ;  /* 0x3000000bff0a7230 */ /* 0x000fe40000004100 */
[----:B------:R-:W-:Y:S01]  /*0b50*/  FFMA.FTZ R27, R14, R18, R27 ;  /* 0x000000120e1b7223 */ /* 0x000fe2000001001b */
[----:B------:R-:W-:-:S02]  /*0b60*/  HADD2.F32 R4, -RZ, R15.H0_H0 ;  /* 0x2000000fff047230 */ /* 0x000fc40000004100 */
[----:B------:R-:W-:Y:S02]  /*0b70*/  HADD2.F32 R3, -RZ, R19.H0_H0 ;  /* 0x20000013ff037230 */ /* 0x000fe40000004100 */
[----:B------:R-:W-:Y:S01]  /*0b80*/  FFMA.FTZ R6, R7, R10, R6 ;  /* 0x0000000a07067223 */ /* 0x000fe20000010006 */
[----:B------:R-:W-:Y:S02]  /*0b90*/  HADD2.F32 R8, -RZ, R15.H1_H1 ;  /* 0x3000000fff087230 */ /* 0x000fe40000004100 */
[----:B------:R-:W-:Y:S02]  /*0ba0*/  HADD2.F32 R19, -RZ, R19.H1_H1 ;  /* 0x30000013ff137230 */ /* 0x000fe40000004100 */
[----:B------:R-:W-:Y:S02]  /*0bb0*/  FFMA.FTZ R27, R4, R3, R27 ;  /* 0x00000003041b7223 */ /* 0x000fe4000001001b */
[----:B------:R-:W0:Y:S02]  /*0bc0*/  SHFL.BFLY PT, R3, R6, 0x4, 0x1f ;  /* 0x0c801f0006037f89 */ /* 0x000e2400000e0000 */
[----:B------:R-:W-:-:S05]  /*0bd0*/  FFMA.FTZ R27, R8, R19, R27 ;  /* 0x00000013081b7223 */ /* 0x000fca000001001b */
[----:B------:R-:W1:Y:S01]  /*0be0*/  SHFL.BFLY PT, R4, R27, 0x4, 0x1f ;  /* 0x0c801f001b047f89 */ /* 0x000e6200000e0000 */
[----:B0-----:R-:W-:Y:S01]  /*0bf0*/  FADD.FTZ R3, R6, R3 ;  /* 0x0000000306037221 */ /* 0x001fe20000010000 */
[----:B-1----:R-:W-:-:S04]  /*0c00*/  FADD.FTZ R7, R27, R4 ;  /* 0x000000041b077221 */ /* 0x002fc80000010000 */
[----:B------:R-:W0:Y:S04]  /*0c10*/  SHFL.BFLY PT, R4, R3, 0x2, 0x1f ;  /* 0x0c401f0003047f89 */ /* 0x000e2800000e0000 */
[----:B------:R-:W1:Y:S01]  /*0c20*/  SHFL.BFLY PT, R8, R7, 0x2, 0x1f ;  /* 0x0c401f0007087f89 */ /* 0x000e6200000e0000 */
[----:B0-----:R-:W-:Y:S01]  /*0c30*/  FADD.FTZ R4, R3, R4 ;  /* 0x0000000403047221 */ /* 0x001fe20000010000 */
[----:B-1----:R-:W-:-:S04]  /*0c40*/  FADD.FTZ R8, R7, R8 ;  /* 0x0000000807087221 */ /* 0x002fc80000010000 */
[----:B------:R-:W0:Y:S04]  /*0c50*/  SHFL.BFLY PT, R5, R4, 0x1, 0x1f ;  /* 0x0c201f0004057f89 */ /* 0x000e2800000e0000 */
[----:B------:R-:W1:Y:S01]  /*0c60*/  SHFL.BFLY PT, R9, R8, 0x1, 0x1f ;  /* 0x0c201f0008097f89 */ /* 0x000e6200000e0000 */
[----:B------:R-:W-:Y:S01]  /*0c70*/  IADD3 R11, R2, UR4, RZ ;  /* 0x00000004020b7c10 */ /* 0x000fe2000fffe0ff */
[----:B------:R-:W-:-:S03]  /*0c80*/  ULDC.64 UR4, c[0x0][0x478] ;  /* 0x00011e0000047ab9 */ /* 0x000fc60000000a00 */
[----:B------:R-:W-:Y:S02]  /*0c90*/  SHF.R.S32.HI R2, RZ, 0x1f, R11 ;  /* 0x0000001fff027819 */ /* 0x000fe4000001140b */
[----:B------:R-:W-:-:S04]  /*0ca0*/  LEA.HI R6, P1, R0, R11, RZ, 0x1d ;  /* 0x0000000b00067211 */ /* 0x000fc8000783e8ff */
[----:B------:R-:W-:Y:S02]  /*0cb0*/  IADD3.X R3, RZ, R2, RZ, P1, !PT ;  /* 0x00000002ff037210 */ /* 0x000fe40000ffe4ff */
[----:B------:R-:W-:Y:S01]  /*0cc0*/  LEA R2, P1, R6, UR4, 0x2 ;  /* 0x0000000406027c11 */ /* 0x000fe2000f8210ff */
[----:B------:R-:W-:Y:S01]  /*0cd0*/  ULDC UR4, c[0x0][0x384] ;  /* 0x0000e10000047ab9 */ /* 0x000fe20000000800 */
[----:B0-----:R-:W-:Y:S02]  /*0ce0*/  FADD.FTZ R5, R4, R5 ;  /* 0x0000000504057221 */ /* 0x001fe40000010000 */
[----:B------:R-:W-:Y:S02]  /*0cf0*/  LEA.HI.X R3, R6, UR5, R3, 0x2, P1 ;  /* 0x0000000506037c11 */ /* 0x000fe400088f1403 */
[----:B------:R-:W-:Y:S01]  /*0d00*/  FMUL.FTZ R5, R5, UR4 ;  /* 0x0000000405057c20 */ /* 0x000fe20008410000 */
[----:B-1----:R-:W-:-:S04]  /*0d10*/  FADD.FTZ R9, R8, R9 ;  /* 0x0000000908097221 */ /* 0x002fc80000010000 */
[----:B------:R-:W-:Y:S01]  /*0d20*/  FMUL.FTZ R9, R9, UR4 ;  /* 0x0000000409097c20 */ /* 0x000fe20008410000 */
[----:B------:R0:W-:Y:S01]  /*0d30*/  @!P0 STG.E desc[UR6][R2.64], R5 ;  /* 0x0000000502008986 */ /* 0x0001e2000c101906 */
[----:B------:R-:W-:Y:S05]  /*0d40*/  @P0 EXIT ;  /* 0x000000000000094d */ /* 0x000fea0003800000 */
[----:B------:R-:W-:Y:S01]  /*0d50*/  STG.E desc[UR6][R2.64+0x80], R9 ;  /* 0x0000800902007986 */ /* 0x000fe2000c101906 */
[----:B------:R-:W-:Y:S05]  /*0d60*/  EXIT ;  /* 0x000000000000794d */ /* 0x000fea0003800000 */
.L_x_1593:
        /* <DEDUP_REMOVED lines=9> */
.L_x_2484:


//--------------------- .text._ZN5flash25flash_bwd_dot_do_o_kernelILb1E23Flash_bwd_kernel_traitsILi64ELi64ELi128ELi8ELi2ELi4ELi4ELb1ELb0EN7cutlass6half_tE19Flash_kernel_traitsILi64ELi64ELi128ELi8ES3_EEEEvNS_16Flash_bwd_paramsE --------------------------
	.section	.text._ZN5flash25flash_bwd_dot_do_o_kernelILb1E23Flash_bwd_kernel_traitsILi64ELi64ELi128ELi8ELi2ELi4ELi4ELb1ELb0EN7cutlass6half_tE19Flash_kernel_traitsILi64ELi64ELi128ELi8ES3_EEEEvNS_16Flash_bwd_paramsE,"ax",@progbits
	.align	128
        .global         _ZN5flash25flash_bwd_dot_do_o_kernelILb1E23Flash_bwd_kernel_traitsILi64ELi64ELi128ELi8ELi2ELi4ELi4ELb1ELb0EN7cutlass6half_tE19Flash_kernel_traitsILi64ELi64ELi128ELi8ES3_EEEEvNS_16Flash_bwd_paramsE
        .type           _ZN5flash25flash_bwd_dot_do_o_kernelILb1E23Flash_bwd_kernel_traitsILi64ELi64ELi128ELi8ELi2ELi4ELi4ELb1ELb0EN7cutlass6half_tE19Flash_kernel_traitsILi64ELi64ELi128ELi8ES3_EEEEvNS_16Flash_bwd_paramsE,@function
        .size           _ZN5flash25flash_bwd_dot_do_o_kernelILb1E23Flash_bwd_kernel_traitsILi64ELi64ELi128ELi8ELi2ELi4ELi4ELb1ELb0EN7cutlass6half_tE19Flash_kernel_traitsILi64ELi64ELi128ELi8ES3_EEEEvNS_16Flash_bwd_paramsE,(.L_x_2485 - _ZN5flash25flash_bwd_dot_do_o_kernelILb1E23Flash_bwd_kernel_traitsILi64ELi64ELi128ELi8ELi2ELi4ELi4ELb1ELb0EN7cutlass6half_tE19Flash_kernel_traitsILi64ELi64ELi128ELi8ES3_EEEEvNS_16Flash_bwd_paramsE)
        .other          _ZN5flash25flash_bwd_dot_do_o_kernelILb1E23Flash_bwd_kernel_traitsILi64ELi64ELi128ELi8ELi2ELi4ELi4ELb1ELb0EN7cutlass6half_tE19Flash_kernel_traitsILi64ELi64ELi128ELi8ES3_EEEEvNS_16Flash_bwd_paramsE,@"STO_CUDA_ENTRY STV_DEFAULT"
_ZN5flash25flash_bwd_dot_do_o_kernelILb1E23Flash_bwd_kernel_traitsILi64ELi64ELi128ELi8ELi2ELi4ELi4ELb1ELb0EN7cutlass6half_tE19Flash_kernel_traitsILi64ELi64ELi128ELi8ES3_EEEEvNS_16Flash_bwd_paramsE:
.text._ZN5flash25flash_bwd_dot_do_o_kernelILb1E23Flash_bwd_kernel_traitsILi64ELi64ELi128ELi8ELi2ELi4ELi4ELb1ELb0EN7cutlass6half_tE19Flash_kernel_traitsILi64ELi64ELi128ELi8ES3_EEEEvNS_16Flash_bwd_paramsE:
[----:B------:R-:W-:Y:S01]  /*0000*/  LDC R1, c[0x0][0x28] ;  /* 0x00000a00ff017b82 */ /* 0x000fe20000000800 */
[----:B------:R-:W0:Y:S07]  /*0010*/  S2R R18, SR_CTAID.Y ;  /* 0x0000000000127919 */ /* 0x000e2e0000002600 */
[----:B------:R-:W0:Y:S01]  /*0020*/  LDC.64 R2, c[0x0][0x2f0] ;  /* 0x0000bc00ff027b82 */ /* 0x000e220000000a00 */
[----:B------:R-:W-:Y:S01]  /*0030*/  ULDC.64 UR4, c[0x0][0x2f0] ;  /* 0x0000bc0000047ab9 */ /* 0x000fe20000000a00 */
[----:B------:R-:W-:-:S02]  /*0040*/  MOV R11, 0xffffffff ;  /* 0xffffffff000b7802 */ /* 0x000fc40000000f00 */
[----:B------:R-:W-:-:S04]  /*0050*/  ISETP.NE.U32.AND P0, PT, RZ, UR4, PT ;  /* 0x00000004ff007c0c */ /* 0x000fc8000bf05070 */
[----:B------:R-:W-:Y:S01]  /*0060*/  ISETP.NE.AND.EX P0, PT, RZ, UR5, PT, P0 ;  /* 0x00000005ff007c0c */ /* 0x000fe2000bf05300 */
[----:B------:R-:W-:Y:S01]  /*0070*/  ULDC.64 UR4, c[0x0][0x208] ;  /* 0x0000820000047ab9 */ /* 0x000fe20000000a00 */
[----:B0-----:R-:W-:-:S11]  /*0080*/  IMAD.WIDE R2, R18, 0x4, R2 ;  /* 0x0000000412027825 */ /* 0x001fd600078e0202 */
[----:B------:R-:W2:Y:S04]  /*0090*/  @P0 LDG.E R11, desc[UR4][R2.64] ;  /* 0x00000004020b0981 */ /* 0x000ea8000c1e1900 */
[----:B------:R-:W2:Y:S01]  /*00a0*/  @P0 LDG.E R12, desc[UR4][R2.64+0x4] ;  /* 0x00000404020c0981 */ /* 0x000ea2000c1e1900 */
[----:B------:R-:W0:Y:S02]  /*00b0*/  S2R R29, SR_CTAID.X ;  /* 0x00000000001d7919 */ /* 0x000e240000002500 */
[----:B0-----:R-:W-:Y:S02]  /*00c0*/  SHF.L.U32 R29, R29, 0x6, RZ ;  /* 0x000000061d1d7819 */ /* 0x001fe400000006ff */
[----:B--2---:R-:W-:-:S06]  /*00d0*/  @P0 IADD3 R12, R12, -R11, RZ ;  /* 0x8000000b0c0c0210 */ /* 0x004fcc0007ffe0ff */
[----:B------:R-:W0:Y:S02]  /*00e0*/  @!P0 LDC R12, c[0x0][0x2c4] ;  /* 0x0000b100ff0c8b82 */ /* 0x000e240000000800 */
[----:B0-----:R-:W-:-:S13]  /*00f0*/  ISETP.GT.AND P1, PT, R12, R29, PT ;  /* 0x0000001d0c00720c */ /* 0x001fda0003f24270 */
[----:B------:R-:W-:Y:S05]  /*0100*/  @!P1 EXIT ;  /* 0x000000000000994d */ /* 0x000fea0003800000 */
[----:B------:R-:W-:Y:S01]  /*0110*/  ISETP.NE.AND P1, PT, R11, -0x1, PT ;  /* 0xffffffff0b00780c */ /* 0x000fe20003f25270 */
[----:B------:R-:W0:Y:S01]  /*0120*/  LDC R0, c[0x0][0x2d4] ;  /* 0x0000b500ff007b82 */ /* 0x000e220000000800 */
[----:B------:R-:W1:Y:S07]  /*0130*/  S2R R20, SR_TID.X ;  /* 0x0000000000147919 */ /* 0x000e6e0000002100 */
[----:B------:R-:W2:Y:S04]  /*0140*/  LDC R21, c[0x0][0x270] ;  /* 0x00009c00ff157b82 */ /* 0x000ea80000000800 */
[----:B------:R-:W-:-:S04]  /*0150*/  @!P1 SHF.R.S32.HI R5, RZ, 0x1f, R18 ;  /* 0x0000001fff059819 */ /* 0x000fc80000011412 */
[----:B------:R-:W3:Y:S08]  /*0160*/  @!P1 LDC.64 R2, c[0x0][0x418] ;  /* 0x00010600ff029b82 */ /* 0x000ef00000000a00 */
[----:B------:R-:W4:Y:S08]  /*0170*/  @P1 LDC.64 R14, c[0x0][0x420] ;  /* 0x00010800ff0e1b82 */ /* 0x000f300000000a00 */
[----:B------:R-:W5:Y:S01]  /*0180*/  @P1 LDC.64 R8, c[0x0][0x298] ;  /* 0x0000a600ff081b82 */ /* 0x000f620000000a00 */
[----:B--2---:R-:W-:Y:S01]  /*0190*/  SHF.R.S32.HI R13, RZ, 0x1f, R21 ;  /* 0x0000001fff0d7819 */ /* 0x004fe20000011415 */
[----:B---3--:R-:W-:-:S06]  /*01a0*/  @!P1 IMAD R6, R5, R2, RZ ;  /* 0x0000000205069224 */ /* 0x008fcc00078e02ff */
[----:B------:R-:W2:Y:S01]  /*01b0*/  LDC R26, c[0x0][0x2dc] ;  /* 0x0000b700ff1a7b82 */ /* 0x000ea20000000800 */
[----:B------:R-:W-:-:S04]  /*01c0*/  IMAD.WIDE R4, R18, 0x80, RZ ;  /* 0x0000008012047825 */ /* 0x000fc800078e02ff */
[----:B------:R-:W-:Y:S01]  /*01d0*/  @!P1 IMAD R7, R18, R3, R6 ;  /* 0x0000000312079224 */ /* 0x000fe200078e0206 */
[----:B------:R-:W-:Y:S01]  /*01e0*/  SEL R10, R4, RZ, P0 ;  /* 0x000000ff040a7207 */ /* 0x000fe20000000000 */
[----:B----4-:R-:W-:Y:S01]  /*01f0*/  @P1 IMAD.WIDE.U32 R16, R11, R14, RZ ;  /* 0x0000000e0b101225 */ /* 0x010fe200078e00ff */
[----:B------:R-:W-:-:S03]  /*0200*/  SHF.R.S32.HI R14, RZ, 0x1f, R29 ;  /* 0x0000001fff0e7819 */ /* 0x000fc6000001141d */
[----:B------:R-:W-:-:S04]  /*0210*/  @!P1 IMAD.WIDE.U32 R2, R18, R2, RZ ;  /* 0x0000000212029225 */ /* 0x000fc800078e00ff */
[----:B------:R-:W-:Y:S01]  /*0220*/  @P1 IMAD R15, R11, R15, R17 ;  /* 0x0000000f0b0f1224 */ /* 0x000fe200078e0211 */
[----:B------:R-:W-:Y:S02]  /*0230*/  @!P1 IADD3 R15, R3, R7, RZ ;  /* 0x00000007030f9210 */ /* 0x000fe40007ffe0ff */
[----:B------:R-:W-:Y:S01]  /*0240*/  SEL R17, R5, RZ, P0 ;  /* 0x000000ff05117207 */ /* 0x000fe20000000000 */
[----:B------:R-:W3:Y:S01]  /*0250*/  S2R R7, SR_CTAID.Z ;  /* 0x0000000000077919 */ /* 0x000ee20000002700 */
[----:B0-----:R-:W-:Y:S01]  /*0260*/  IMAD.WIDE R4, R18, R0, RZ ;  /* 0x0000000012047225 */ /* 0x001fe200078e02ff */
[----:B------:R-:W-:Y:S02]  /*0270*/  @!P1 MOV R16, R2 ;  /* 0x0000000200109202 */ /* 0x000fe40000000f00 */
[----:B------:R-:W-:Y:S01]  /*0280*/  IADD3 R25, P0, R29, R10, RZ ;  /* 0x0000000a1d197210 */ /* 0x000fe20007f1e0ff */
[----:B------:R-:W-:Y:S01]  /*0290*/  IMAD R5, R5, R21, RZ ;  /* 0x0000001505057224 */ /* 0x000fe200078e02ff */
[----:B--2---:R-:W-:Y:S01]  /*02a0*/  SHF.R.S32.HI R27, RZ, 0x1f, R26 ;  /* 0x0000001fff1b7819 */ /* 0x004fe2000001141a */
[----:B-----5:R-:W-:Y:S01]  /*02b0*/  @P1 IMAD.WIDE.U32 R2, R11, R8, RZ ;  /* 0x000000080b021225 */ /* 0x020fe200078e00ff */
[----:B------:R-:W-:-:S02]  /*02c0*/  IADD3.X R23, R14, R17, RZ, P0, !PT ;  /* 0x000000110e177210 */ /* 0x000fc400007fe4ff */
[----:B------:R-:W-:Y:S01]  /*02d0*/  @P1 MOV R17, R11 ;  /* 0x0000000b00111202 */ /* 0x000fe20000000f00 */
[C---:B------:R-:W-:Y:S01]  /*02e0*/  IMAD R19, R4.reuse, R13, R5 ;  /* 0x0000000d04137224 */ /* 0x040fe200078e0205 */
[----:B------:R-:W-:Y:S01]  /*02f0*/  @P1 MOV R6, R2 ;  /* 0x0000000200061202 */ /* 0x000fe20000000f00 */
[----:B------:R-:W-:-:S04]  /*0300*/  IMAD.WIDE.U32 R4, R4, R21, RZ ;  /* 0x0000001504047225 */ /* 0x000fc800078e00ff */
[----:B------:R-:W-:Y:S01]  /*0310*/  @P1 IMAD R13, R11, R9, R3 ;  /* 0x000000090b0d1224 */ /* 0x000fe200078e0203 */
[----:B------:R-:W-:Y:S01]  /*0320*/  IADD3 R3, R5, R19, RZ ;  /* 0x0000001305037210 */ /* 0x000fe20007ffe0ff */
[----:B------:R-:W-:Y:S01]  /*0330*/  HFMA2.MMA R19, -RZ, RZ, 0, 0 ;  /* 0x00000000ff137435 */ /* 0x000fe200000001ff */
[----:B------:R-:W-:-:S04]  /*0340*/  IMAD.WIDE R8, R21, R26, RZ ;  /* 0x0000001a15087225 */ /* 0x000fc800078e02ff */
[----:B------:R-:W-:Y:S01]  /*0350*/  IMAD R10, R3, R26, RZ ;  /* 0x0000001a030a7224 */ /* 0x000fe200078e02ff */
[----:B-1-3--:R-:W-:Y:S06]  /*0360*/  @P1 BRA `(.L_x_1594) ;  /* 0x0000000000201947 */ /* 0x00afec0003800000 */
[----:B------:R-:W0:Y:S01]  /*0370*/  LDC.64 R2, c[0x0][0x290] ;  /* 0x0000a400ff027b82 */ /* 0x000e220000000a00 */
[----:B------:R-:W-:Y:S02]  /*0380*/  SHF.R.S32.HI R13, RZ, 0x1f, R18 ;  /* 0x0000001fff0d7819 */ /* 0x000fe40000011412 */
[----:B------:R-:W-:-:S03]  /*0390*/  MOV R17, 0xffffffff ;  /* 0xffffffff00117802 */ /* 0x000fc60000000f00 */
[----:B0-----:R-:W-:-:S04]  /*03a0*/  IMAD R6, R13, R2, RZ ;  /* 0x000000020d067224 */ /* 0x001fc800078e02ff */
[C---:B------:R-:W-:Y:S02]  /*03b0*/  IMAD R13, R18.reuse, R3, R6 ;  /* 0x00000003120d7224 */ /* 0x040fe400078e0206 */
[----:B------:R-:W-:-:S05]  /*03c0*/  IMAD.WIDE.U32 R2, R18, R2, RZ ;  /* 0x0000000212027225 */ /* 0x000fca00078e00ff */
[----:B------:R-:W-:Y:S02]  /*03d0*/  IADD3 R13, R3, R13, RZ ;  /* 0x0000000d030d7210 */ /* 0x000fe40007ffe0ff */
[----:B------:R-:W-:-:S07]  /*03e0*/  MOV R6, R2 ;  /* 0x0000000200067202 */ /* 0x000fce0000000f00 */
.L_x_1594:
[----:B------:R-:W-:Y:S01]  /*03f0*/  ULDC.U8 UR6, c[0x0][0x3d8] ;  /* 0x0000f60000067ab9 */ /* 0x000fe20000000000 */
[----:B------:R-:W-:Y:S01]  /*0400*/  IMAD R2, R9, R17, RZ ;  /* 0x0000001109027224 */ /* 0x000fe200078e02ff */
[----:B------:R-:W-:Y:S01]  /*0410*/  ISETP.NE.AND P0, PT, RZ, UR6, PT ;  /* 0x00000006ff007c0c */ /* 0x000fe2000bf05270 */
[----:B------:R-:W-:Y:S01]  /*0420*/  IMAD R27, R27, R4, R10 ;  /* 0x000000041b1b7224 */ /* 0x000fe200078e020a */
[----:B------:R-:W-:Y:S01]  /*0430*/  SHF.R.S32.HI R10, RZ, 0x1f, R7 ;  /* 0x0000001fff0a7819 */ /* 0x000fe20000011407 */
[----:B------:R-:W-:Y:S02]  /*0440*/  IMAD R19, R8, R19, R2 ;  /* 0x0000001308137224 */ /* 0x000fe400078e0202 */
[----:B------:R-:W-:Y:S02]  /*0450*/  IMAD R23, R23, R8, RZ ;  /* 0x0000000817177224 */ /* 0x000fe400078e02ff */
[----:B------:R-:W-:-:S04]  /*0460*/  IMAD.WIDE.U32 R2, R4, R26, RZ ;  /* 0x0000001a04027225 */ /* 0x000fc800078e00ff */
[----:B------:R-:W-:Y:S01]  /*0470*/  IMAD R23, R9, R25, R23 ;  /* 0x0000001909177224 */ /* 0x000fe200078e0217 */
[----:B------:R-:W-:Y:S01]  /*0480*/  IADD3 R27, R3, R27, RZ ;  /* 0x0000001b031b7210 */ /* 0x000fe20007ffe0ff */
[----:B------:R-:W-:-:S04]  /*0490*/  IMAD.WIDE.U32 R4, R25, R8, RZ ;  /* 0x0000000819047225 */ /* 0x000fc800078e00ff */
[----:B------:R-:W-:Y:S01]  /*04a0*/  IMAD.WIDE.U32 R8, R8, R17, RZ ;  /* 0x0000001108087225 */ /* 0x000fe200078e00ff */
[----:B------:R-:W-:-:S03]  /*04b0*/  IADD3 R24, R5, R23, RZ ;  /* 0x0000001705187210 */ /* 0x000fc60007ffe0ff */
[----:B------:R-:W-:Y:S01]  /*04c0*/  IMAD R3, R7, R26, RZ ;  /* 0x0000001a07037224 */ /* 0x000fe200078e02ff */
[----:B------:R-:W-:Y:S02]  /*04d0*/  SEL R17, R2, R8, !P1 ;  /* 0x0000000802117207 */ /* 0x000fe40004800000 */
[----:B------:R-:W-:Y:S02]  /*04e0*/  @P1 IADD3 R27, R9, R19, RZ ;  /* 0x00000013091b1210 */ /* 0x000fe40007ffe0ff */
[----:B------:R-:W-:Y:S01]  /*04f0*/  SHF.R.S32.HI R2, RZ, 0x1f, R3 ;  /* 0x0000001fff027819 */ /* 0x000fe20000011403 */
[----:B------:R-:W-:Y:S06]  /*0500*/  @!P0 BRA `(.L_x_1595) ;  /* 0x00000000001c8947 */ /* 0x000fec0003800000 */
[----:B------:R-:W0:Y:S01]  /*0510*/  LDC R8, c[0x0][0x2c0] ;  /* 0x0000b000ff087b82 */ /* 0x000e220000000800 */
[----:B------:R-:W-:-:S05]  /*0520*/  @!P1 IMAD R11, R18, R0, RZ ;  /* 0x00000000120b9224 */ /* 0x000fca00078e02ff */
[----:B------:R-:W-:Y:S02]  /*0530*/  LEA R11, R18, R11, 0x7 ;  /* 0x0000000b120b7211 */ /* 0x000fe400078e38ff */
[----:B------:R-:W0:Y:S02]  /*0540*/  LDC R9, c[0x0][0x2e4] ;  /* 0x0000b900ff097b82 */ /* 0x000e240000000800 */
[----:B0-----:R-:W-:-:S05]  /*0550*/  LEA R0, R8, R9, 0x7 ;  /* 0x0000000908007211 */ /* 0x001fca00078e38ff */
[----:B------:R-:W-:Y:S01]  /*0560*/  IMAD R0, R0, R7, R11 ;  /* 0x0000000700007224 */ /* 0x000fe200078e020b */
[----:B------:R-:W-:Y:S06]  /*0570*/  BRA `(.L_x_1596) ;  /* 0x0000000000087947 */ /* 0x000fec0003800000 */
.L_x_1595:
[----:B------:R-:W-:-:S04]  /*0580*/  IMAD R9, R18, R21, R7 ;  /* 0x0000001512097224 */ /* 0x000fc800078e0207 */
[----:B------:R-:W-:-:S07]  /*0590*/  IMAD R0, R9, R0, RZ ;  /* 0x0000000009007224 */ /* 0x000fce00078e02ff */
.L_x_1596:
[----:B------:R-:W-:Y:S01]  /*05a0*/  SHF.R.S32.HI R25, RZ, 0x1f, R20 ;  /* 0x0000001fff197819 */ /* 0x000fe20000011414 */
[----:B------:R-:W-:Y:S01]  /*05b0*/  ULDC UR6, c[0x0][0x2d0] ;  /* 0x0000b40000067ab9 */ /* 0x000fe20000000800 */
[----:B------:R-:W-:Y:S01]  /*05c0*/  IADD3 R12, -R29, R12, RZ ;  /* 0x0000000c1d0c7210 */ /* 0x000fe20007ffe1ff */
[----:B------:R-:W-:Y:S01]  /*05d0*/  ULDC.64 UR8, c[0x0][0x420] ;  /* 0x0001080000087ab9 */ /* 0x000fe20000000a00 */
[----:B------:R-:W-:Y:S01]  /*05e0*/  LEA.HI R11, R25, R20, RZ, 0x3 ;  /* 0x00000014190b7211 */ /* 0x000fe200078f18ff */
[----:B------:R-:W-:Y:S01]  /*05f0*/  IMAD R18, R14, UR8, RZ ;  /* 0x000000080e127c24 */ /* 0x000fe2000f8e02ff */
[----:B------:R-:W-:Y:S01]  /*0600*/  IADD3 R3, P1, P2, R4, R17, R3 ;  /* 0x0000001104037210 */ /* 0x000fe20007a3e003 */
[----:B------:R-:W-:Y:S01]  /*0610*/  ULDC.64 UR10, c[0x0][0x298] ;  /* 0x0000a600000a7ab9 */ /* 0x000fe20000000a00 */
[----:B------:R-:W-:Y:S01]  /*0620*/  LOP3.LUT R5, R11, 0x1ffffff8, RZ, 0xc0, !PT ;  /* 0x1ffffff80b057812 */ /* 0x000fe200078ec0ff */
[----:B------:R-:W-:Y:S01]  /*0630*/  IMAD R18, R29, UR9, R18 ;  /* 0x000000091d127c24 */ /* 0x000fe2000f8e0212 */
[----:B------:R-:W-:-:S02]  /*0640*/  SHF.R.S32.HI R11, RZ, 0x3, R11 ;  /* 0x00000003ff0b7819 */ /* 0x000fc4000001140b */
[----:B------:R-:W-:-:S04]  /*0650*/  IADD3 R5, -R5, R20, RZ ;  /* 0x0000001405057210 */ /* 0x000fc80007ffe1ff */
[----:B------:R-:W-:-:S04]  /*0660*/  SHF.L.U32 R8, R5, 0x3, RZ ;  /* 0x0000000305087819 */ /* 0x000fc800000006ff */
[----:B------:R-:W-:Y:S01]  /*0670*/  ISETP.GE.AND P0, PT, R8, UR6, PT ;  /* 0x0000000608007c0c */ /* 0x000fe2000bf06270 */
[----:B------:R-:W-:Y:S01]  /*0680*/  ULDC.64 UR6, c[0x0][0x428] ;  /* 0x00010a0000067ab9 */ /* 0x000fe20000000a00 */
[--C-:B------:R-:W-:Y:S02]  /*0690*/  SHF.R.S32.HI R9, RZ, 0x1f, R8.reuse ;  /* 0x0000001fff097819 */ /* 0x100fe40000011408 */
[----:B------:R-:W-:Y:S01]  /*06a0*/  ISETP.LT.AND P3, PT, R11, R12, !P0 ;  /* 0x0000000c0b00720c */ /* 0x000fe20004761270 */
[----:B------:R-:W-:-:S04]  /*06b0*/  IMAD.WIDE.U32 R4, R29, UR8, R8 ;  /* 0x000000081d047c25 */ /* 0x000fc8000f8e0008 */
[----:B------:R-:W-:Y:S01]  /*06c0*/  IMAD.WIDE.U32 R8, R29, UR10, R8 ;  /* 0x0000000a1d087c25 */ /* 0x000fe2000f8e0008 */
[----:B------:R-:W-:-:S03]  /*06d0*/  IADD3 R4, P4, R16, R4, RZ ;  /* 0x0000000410047210 */ /* 0x000fc60007f9e0ff */
[----:B------:R-:W-:Y:S01]  /*06e0*/  IMAD R16, R14, UR10, RZ ;  /* 0x0000000a0e107c24 */ /* 0x000fe2000f8e02ff */
[----:B------:R-:W-:Y:S01]  /*06f0*/  IADD3.X R5, R15, R5, R18, P4, !PT ;  /* 0x000000050f057210 */ /* 0x000fe200027fe412 */
[----:B------:R-:W-:Y:S02]  /*0700*/  IMAD R18, R10, UR6, RZ ;  /* 0x000000060a127c24 */ /* 0x000fe4000f8e02ff */
[----:B------:R-:W0:Y:S01]  /*0710*/  @P3 LDC.64 R14, c[0x0][0x3e0] ;  /* 0x0000f800ff0e3b82 */ /* 0x000e220000000a00 */
[----:B------:R-:W-:Y:S01]  /*0720*/  IMAD R16, R29, UR11, R16 ;  /* 0x0000000b1d107c24 */ /* 0x000fe2000f8e0210 */
[----:B------:R-:W-:Y:S01]  /*0730*/  IADD3 R8, P4, R6, R8, RZ ;  /* 0x0000000806087210 */ /* 0x000fe20007f9e0ff */
[C---:B------:R-:W-:Y:S01]  /*0740*/  IMAD R17, R7.reuse, UR7, R18 ;  /* 0x0000000707117c24 */ /* 0x040fe2000f8e0212 */
[----:B------:R-:W-:Y:S01]  /*0750*/  SHF.R.S32.HI R6, RZ, 0x1f, R11 ;  /* 0x0000001fff067819 */ /* 0x000fe2000001140b */
[----:B------:R-:W-:Y:S01]  /*0760*/  IMAD.WIDE.U32 R4, R7, UR6, R4 ;  /* 0x0000000607047c25 */ /* 0x000fe2000f8e0004 */
[----:B------:R-:W-:Y:S01]  /*0770*/  IADD3.X R9, R13, R9, R16, P4, !PT ;  /* 0x000000090d097210 */ /* 0x000fe200027fe410 */
[----:B------:R-:W-:Y:S01]  /*0780*/  ULDC.64 UR6, c[0x0][0x2a0] ;  /* 0x0000a80000067ab9 */ /* 0x000fe20000000a00 */
[----:B------:R-:W-:Y:S01]  /*0790*/  IADD3 R13, R11, 0x20, RZ ;  /* 0x000000200b0d7810 */ /* 0x000fe20007ffe0ff */
[----:B------:R-:W-:Y:S01]  /*07a0*/  @P3 IMAD R16, R6, UR8, RZ ;  /* 0x0000000806103c24 */ /* 0x000fe2000f8e02ff */
[----:B------:R-:W-:Y:S01]  /*07b0*/  IADD3 R5, R5, R17, RZ ;  /* 0x0000001105057210 */ /* 0x000fe20007ffe0ff */
[----:B------:R-:W-:Y:S01]  /*07c0*/  IMAD R10, R10, UR6, RZ ;  /* 0x000000060a0a7c24 */ /* 0x000fe2000f8e02ff */
[----:B------:R-:W-:Y:S01]  /*07d0*/  ISETP.LT.AND P0, PT, R13, R12, !P0 ;  /* 0x0000000c0d00720c */ /* 0x000fe20004701270 */
[----:B------:R-:W-:-:S02]  /*07e0*/  @P3 IMAD R17, R11, UR9, R16 ;  /* 0x000000090b113c24 */ /* 0x000fc4000f8e0210 */
[----:B------:R-:W-:-:S04]  /*07f0*/  @P3 IMAD.WIDE.U32 R12, R11, UR8, R4 ;  /* 0x000000080b0c3c25 */ /* 0x000fc8000f8e0004 */
[----:B------:R-:W-:Y:S01]  /*0800*/  IMAD R23, R7, UR7, R10 ;  /* 0x0000000707177c24 */ /* 0x000fe2000f8e020a */
[----:B------:R-:W-:Y:S01]  /*0810*/  @P3 IADD3 R13, R13, R17, RZ ;  /* 0x000000110d0d3210 */ /* 0x000fe20007ffe0ff */
[----:B------:R-:W-:Y:S01]  /*0820*/  IMAD.WIDE.U32 R8, R7, UR6, R8 ;  /* 0x0000000607087c25 */ /* 0x000fe2000f8e0008 */
[----:B------:R-:W-:Y:S01]  /*0830*/  LEA.HI R25, R25, R20, RZ, 0x4 ;  /* 0x0000001419197211 */ /* 0x000fe200078f20ff */
[----:B------:R-:W-:Y:S01]  /*0840*/  ULDC.64 UR6, c[0x0][0x400] ;  /* 0x0001000000067ab9 */ /* 0x000fe20000000a00 */
[----:B0-----:R-:W-:Y:S01]  /*0850*/  @P3 LEA R14, P4, R12, R14, 0x1 ;  /* 0x0000000e0c0e3211 */ /* 0x001fe200078808ff */
[----:B------:R-:W0:Y:S01]  /*0860*/  @P0 LDC.64 R16, c[0x0][0x3e0] ;  /* 0x0000f800ff100b82 */ /* 0x000e220000000a00 */
[----:B------:R-:W-:Y:S01]  /*0870*/  IADD3 R9, R9, R23, RZ ;  /* 0x0000001709097210 */ /* 0x000fe20007ffe0ff */
[----:B------:R-:W-:Y:S01]  /*0880*/  @P3 IMAD R10, R6, UR10, RZ ;  /* 0x0000000a060a3c24 */ /* 0x000fe2000f8e02ff */
[----:B------:R-:W-:Y:S02]  /*0890*/  @P3 LEA.HI.X R15, R12, R15, R13, 0x1, P4 ;  /* 0x0000000f0c0f3211 */ /* 0x000fe400020f0c0d */
[C---:B------:R-:W-:Y:S01]  /*08a0*/  @P0 IADD3 R13, P4, R11.reuse, 0x20, RZ ;  /* 0x000000200b0d0810 */ /* 0x040fe20007f9e0ff */
[----:B------:R-:W-:-:S02]  /*08b0*/  @P3 IMAD R7, R11, UR11, R10 ;  /* 0x0000000b0b073c24 */ /* 0x000fc4000f8e020a */
[----:B------:R-:W1:Y:S01]  /*08c0*/  @P0 LDC.64 R22, c[0x0][0x280] ;  /* 0x0000a000ff160b82 */ /* 0x000e620000000a00 */
[----:B------:R-:W-:Y:S01]  /*08d0*/  @P0 IADD3.X R12, RZ, R6, RZ, P4, !PT ;  /* 0x00000006ff0c0210 */ /* 0x000fe200027fe4ff */
[----:B------:R-:W-:-:S04]  /*08e0*/  @P0 IMAD.WIDE.U32 R4, R13, UR8, R4 ;  /* 0x000000080d040c25 */ /* 0x000fc8000f8e0004 */
[----:B------:R-:W-:-:S04]  /*08f0*/  @P0 IMAD R12, R12, UR8, RZ ;  /* 0x000000080c0c0c24 */ /* 0x000fc8000f8e02ff */
[----:B------:R-:W-:Y:S02]  /*0900*/  @P0 IMAD R19, R13, UR9, R12 ;  /* 0x000000090d130c24 */ /* 0x000fe4000f8e020c */
[----:B------:R-:W2:Y:S03]  /*0910*/  @P3 LDC.64 R12, c[0x0][0x280] ;  /* 0x0000a000ff0c3b82 */ /* 0x000ea60000000a00 */
[----:B------:R-:W-:Y:S02]  /*0920*/  @P0 IADD3 R19, R5, R19, RZ ;  /* 0x0000001305130210 */ /* 0x000fe40007ffe0ff */
[----:B0-----:R-:W-:-:S04]  /*0930*/  @P0 LEA R16, P4, R4, R16, 0x1 ;  /* 0x0000001004100211 */ /* 0x001fc800078808ff */
[----:B------:R-:W-:Y:S01]  /*0940*/  @P0 LEA.HI.X R17, R4, R17, R19, 0x1, P4 ;  /* 0x0000001104110211 */ /* 0x000fe200020f0c13 */
[C---:B------:R-:W-:Y:S01]  /*0950*/  @P3 IMAD.WIDE.U32 R4, R11.reuse, UR10, R8 ;  /* 0x0000000a0b043c25 */ /* 0x040fe2000f8e0008 */
[----:B------:R-:W-:-:S04]  /*0960*/  @P0 IADD3 R11, P4, R11, 0x20, RZ ;  /* 0x000000200b0b0810 */ /* 0x000fc80007f9e0ff */
[----:B------:R-:W-:Y:S01]  /*0970*/  @P0 IADD3.X R6, RZ, R6, RZ, P4, !PT ;  /* 0x00000006ff060210 */ /* 0x000fe200027fe4ff */
[----:B------:R-:W-:Y:S01]  /*0980*/  @P0 IMAD.WIDE.U32 R8, R11, UR10, R8 ;  /* 0x0000000a0b080c25 */ /* 0x000fe2000f8e0008 */
[----:B------:R-:W-:-:S03]  /*0990*/  @P3 IADD3 R5, R5, R7, RZ ;  /* 0x0000000705053210 */ /* 0x000fc60007ffe0ff */
[----:B------:R-:W-:Y:S01]  /*09a0*/  @P0 IMAD R6, R6, UR10, RZ ;  /* 0x0000000a06060c24 */ /* 0x000fe2000f8e02ff */
[----:B--2---:R-:W-:-:S03]  /*09b0*/  @P3 LEA R12, P4, R4, R12, 0x1 ;  /* 0x0000000c040c3211 */ /* 0x004fc600078808ff */
[----:B------:R-:W-:Y:S01]  /*09c0*/  @P0 IMAD R7, R11, UR11, R6 ;  /* 0x0000000b0b070c24 */ /* 0x000fe2000f8e0206 */
[----:B------:R-:W-:Y:S02]  /*09d0*/  @P3 LEA.HI.X R13, R4, R13, R5, 0x1, P4 ;  /* 0x0000000d040d3211 */ /* 0x000fe400020f0c05 */
[----:B------:R-:W-:Y:S02]  /*09e0*/  CS2R R4, SRZ ;  /* 0x0000000000047805 */ /* 0x000fe4000001ff00 */
[----:B------:R-:W-:Y:S02]  /*09f0*/  @P0 IADD3 R9, R9, R7, RZ ;  /* 0x0000000709090210 */ /* 0x000fe40007ffe0ff */
[----:B------:R-:W-:Y:S02]  /*0a00*/  CS2R R6, SRZ ;  /* 0x0000000000067805 */ /* 0x000fe4000001ff00 */
[----:B-1----:R-:W-:Y:S02]  /*0a10*/  @P0 LEA R22, P4, R8, R22, 0x1 ;  /* 0x0000001608160211 */ /* 0x002fe400078808ff */
[----:B------:R-:W-:-:S02]  /*0a20*/  CS2R R10, SRZ ;  /* 0x00000000000a7805 */ /* 0x000fc4000001ff00 */
[----:B------:R-:W-:Y:S02]  /*0a30*/  @P0 LEA.HI.X R23, R8, R23, R9, 0x1, P4 ;  /* 0x0000001708170211 */ /* 0x000fe400020f0c09 */
[----:B------:R-:W-:Y:S01]  /*0a40*/  CS2R R8, SRZ ;  /* 0x0000000000087805 */ /* 0x000fe2000001ff00 */
[----:B------:R-:W2:Y:S05]  /*0a50*/  @P3 LDG.E.128 R4, desc[UR4][R14.64] ;  /* 0x000000040e043981 */ /* 0x000eaa000c1e1d00 */
[----:B------:R0:W3:Y:S02]  /*0a60*/  @P3 LDG.E.128 R8, desc[UR4][R12.64] ;  /* 0x000000040c083981 */ /* 0x0000e4000c1e1d00 */
[----:B0-----:R-:W-:Y:S01]  /*0a70*/  CS2R R12, SRZ ;  /* 0x00000000000c7805 */ /* 0x001fe2000001ff00 */
[----:B--2---:R-:W-:-:S02]  /*0a80*/  HADD2.F32 R18, -RZ, R4.H1_H1 ;  /* 0x30000004ff127230 */ /* 0x004fc40000004100 */
[----:B------:R-:W-:Y:S02]  /*0a90*/  HADD2.F32 R4, -RZ, R4.H0_H0 ;  /* 0x20000004ff047230 */ /* 0x000fe40000004100 */
[--C-:B---3--:R-:W-:Y:S02]  /*0aa0*/  HADD2.F32 R28, -RZ, R8.reuse.H1_H1 ;  /* 0x30000008ff1c7230 */ /* 0x108fe40000004100 */
[----:B------:R-:W-:Y:S02]  /*0ab0*/  HADD2.F32 R19, -RZ, R8.H0_H0 ;  /* 0x20000008ff137230 */ /* 0x000fe40000004100 */
[--C-:B------:R-:W-:Y:S02]  /*0ac0*/  HADD2.F32 R15, -RZ, R9.reuse.H0_H0 ;  /* 0x20000009ff0f7230 */ /* 0x100fe40000004100 */
[----:B------:R-:W-:Y:S01]  /*0ad0*/  FMUL.FTZ R18, R18, R28 ;  /* 0x0000001c12127220 */ /* 0x000fe20000410000 */
[----:B------:R-:W-:-:S03]  /*0ae0*/  HADD2.F32 R8, -RZ, R9.H1_H1 ;  /* 0x30000009ff087230 */ /* 0x000fc60000004100 */
[----:B------:R-:W-:Y:S01]  /*0af0*/  FFMA.FTZ R19, R4, R19, R18 ;  /* 0x0000001304137223 */ /* 0x000fe20000010012 */
[--C-:B------:R-:W-:Y:S02]  /*0b00*/  HADD2.F32 R4, -RZ, R5.reuse.H0_H0 ;  /* 0x20000005ff047230 */ /* 0x100fe40000004100 */
[----:B------:R-:W-:-:S03]  /*0b10*/  HADD2.F32 R5, -RZ, R5.H1_H1 ;  /* 0x30000005ff057230 */ /* 0x000fc60000004100 */
[----:B------:R-:W-:Y:S01]  /*0b20*/  FFMA.FTZ R4, R4, R15, R19 ;  /* 0x0000000f04047223 */ /* 0x000fe20000010013 */
[----:B------:R-:W-:Y:S02]  /*0b30*/  CS2R R14, SRZ ;  /* 0x00000000000e7805 */ /* 0x000fe4000001ff00 */
[----:B------:R-:W-:Y:S01]  /*0b40*/  CS2R R18, SRZ ;  /* 0x0000000000127805 */ /* 0x000fe2000001ff00 */
[----:B------:R-:W-:Y:S01]  /*0b50*/  FFMA.FTZ R9, R5, R8, R4 ;  /* 0x0000000805097223 */ /* 0x000fe20000010004 */
[----:B------:R-:W-:Y:S02]  /*0b60*/  HADD2.F32 R4, -RZ, R6.H0_H0 ;  /* 0x20000006ff047230 */ /* 0x000fe40000004100 */
[----:B------:R0:W2:Y:S01]  /*0b70*/  @P0 LDG.E.128 R12, desc[UR4][R16.64] ;  /* 0x00000004100c0981 */ /* 0x0000a2000c1e1d00 */
[----:B------:R-:W-:-:S05]  /*0b80*/  HADD2.F32 R5, -RZ, R10.H0_H0 ;  /* 0x2000000aff057230 */ /* 0x000fca0000004100 */
[----:B------:R-:W-:Y:S01]  /*0b90*/  FFMA.FTZ R4, R4, R5, R9 ;  /* 0x0000000504047223 */ /* 0x000fe20000010009 */
[----:B0-----:R-:W-:-:S06]  /*0ba0*/  CS2R R16, SRZ ;  /* 0x0000000000107805 */ /* 0x001fcc000001ff00 */
[----:B------:R-:W3:Y:S01]  /*0bb0*/  @P0 LDG.E.128 R16, desc[UR4][R22.64] ;  /* 0x0000000416100981 */ /* 0x000ee2000c1e1d00 */
[----:B------:R-:W-:Y:S02]  /*0bc0*/  HADD2.F32 R10, -RZ, R10.H1_H1 ;  /* 0x3000000aff0a7230 */ /* 0x000fe40000004100 */
[----:B------:R-:W-:Y:S01]  /*0bd0*/  IMAD R21, R21, R26, RZ ;  /* 0x0000001a15157224 */ /* 0x000fe200078e02ff */
[----:B------:R-:W-:Y:S02]  /*0be0*/  IADD3.X R27, R24, R27, R2, P1, P2 ;  /* 0x0000001b181b7210 */ /* 0x000fe40000fe4402 */
[----:B------:R-:W-:Y:S01]  /*0bf0*/  IADD3 R29, R29, R0, RZ ;  /* 0x000000001d1d7210 */ /* 0x000fe20007ffe0ff */
[--C-:B--2---:R-:W-:Y:S02]  /*0c00*/  HADD2.F32 R5, -RZ, R12.reuse.H1_H1 ;  /* 0x3000000cff057230 */ /* 0x104fe40000004100 */
[----:B------:R-:W-:Y:S02]  /*0c10*/  HADD2.F32 R12, -RZ, R12.H0_H0 ;  /* 0x2000000cff0c7230 */ /* 0x000fe40000004100 */
[----:B---3--:R-:W-:-:S05]  /*0c20*/  HADD2.F32 R8, -RZ, R16.H1_H1 ;  /* 0x30000010ff087230 */ /* 0x008fca0000004100 */
[----:B------:R-:W-:Y:S01]  /*0c30*/  FMUL.FTZ R5, R5, R8 ;  /* 0x0000000805057220 */ /* 0x000fe20000410000 */
[----:B------:R-:W-:Y:S02]  /*0c40*/  HADD2.F32 R8, -RZ, R16.H0_H0 ;  /* 0x20000010ff087230 */ /* 0x000fe40000004100 */
[----:B------:R-:W-:-:S03]  /*0c50*/  HADD2.F32 R9, -RZ, R17.H0_H0 ;  /* 0x20000011ff097230 */ /* 0x000fc60000004100 */
[----:B------:R-:W-:Y:S01]  /*0c60*/  FFMA.FTZ R5, R12, R8, R5 ;  /* 0x000000080c057223 */ /* 0x000fe20000010005 */
[----:B------:R-:W-:Y:S02]  /*0c70*/  HADD2.F32 R8, -RZ, R13.H0_H0 ;  /* 0x2000000dff087230 */ /* 0x000fe40000004100 */
[----:B------:R-:W-:-:S03]  /*0c80*/  HADD2.F32 R17, -RZ, R17.H1_H1 ;  /* 0x30000011ff117230 */ /* 0x000fc60000004100 */
[----:B------:R-:W-:Y:S01]  /*0c90*/  FFMA.FTZ R5, R8, R9, R5 ;  /* 0x0000000908057223 */ /* 0x000fe20000010005 */
[----:B------:R-:W-:Y:S02]  /*0ca0*/  HADD2.F32 R8, -RZ, R13.H1_H1 ;  /* 0x3000000dff087230 */ /* 0x000fe40000004100 */
[----:B------:R-:W-:Y:S02]  /*0cb0*/  HADD2.F32 R9, -RZ, R6.H1_H1 ;  /* 0x30000006ff097230 */ /* 0x000fe40000004100 */
[----:B------:R-:W-:Y:S02]  /*0cc0*/  HADD2.F32 R13, -RZ, R14.H0_H0 ;  /* 0x2000000eff0d7230 */ /* 0x000fe40000004100 */
[----:B------:R-:W-:Y:S01]  /*0cd0*/  FFMA.FTZ R6, R8, R17, R5 ;  /* 0x0000001108067223 */ /* 0x000fe20000010005 */
[----:B------:R-:W-:Y:S02]  /*0ce0*/  HADD2.F32 R12, -RZ, R18.H0_H0 ;  /* 0x20000012ff0c7230 */ /* 0x000fe40000004100 */
[----:B------:R-:W-:Y:S01]  /*0cf0*/  FFMA.FTZ R10, R9, R10, R4 ;  /* 0x0000000a090a7223 */ /* 0x000fe20000010004 */
[----:B------:R-:W-:-:S02]  /*0d00*/  HADD2.F32 R9, -RZ, R14.H1_H1 ;  /* 0x3000000eff097230 */ /* 0x000fc40000004100 */
[----:B------:R-:W-:Y:S02]  /*0d10*/  HADD2.F32 R18, -RZ, R18.H1_H1 ;  /* 0x30000012ff127230 */ /* 0x000fe40000004100 */
[----:B------:R-:W-:Y:S01]  /*0d20*/  FFMA.FTZ R8, R13, R12, R6 ;  /* 0x0000000c0d087223 */ /* 0x000fe20000010006 */
[----:B------:R-:W-:Y:S02]  /*0d30*/  HADD2.F32 R5, -RZ, R7.H0_H0 ;  /* 0x20000007ff057230 */ /* 0x000fe40000004100 */
[--C-:B------:R-:W-:Y:S02]  /*0d40*/  HADD2.F32 R4, -RZ, R11.reuse.H0_H0 ;  /* 0x2000000bff047230 */ /* 0x100fe40000004100 */
[----:B------:R-:W-:Y:S02]  /*0d50*/  HADD2.F32 R6, -RZ, R11.H1_H1 ;  /* 0x3000000bff067230 */ /* 0x000fe40000004100 */
[----:B------:R-:W-:Y:S01]  /*0d60*/  FFMA.FTZ R8, R9, R18, R8 ;  /* 0x0000001209087223 */ /* 0x000fe20000010008 */
[----:B------:R-:W-:-:S02]  /*0d70*/  HADD2.F32 R11, -RZ, R15.H0_H0 ;  /* 0x2000000fff0b7230 */ /* 0x000fc40000004100 */
[----:B------:R-:W-:Y:S02]  /*0d80*/  HADD2.F32 R12, -RZ, R19.H0_H0 ;  /* 0x20000013ff0c7230 */ /* 0x000fe40000004100 */
[----:B------:R-:W-:Y:S01]  /*0d90*/  FFMA.FTZ R4, R5, R4, R10 ;  /* 0x0000000405047223 */ /* 0x000fe2000001000a */
[----:B------:R-:W-:Y:S02]  /*0da0*/  HADD2.F32 R7, -RZ, R7.H1_H1 ;  /* 0x30000007ff077230 */ /* 0x000fe40000004100 */
[----:B------:R-:W-:Y:S02]  /*0db0*/  HADD2.F32 R15, -RZ, R15.H1_H1 ;  /* 0x3000000fff0f7230 */ /* 0x000fe40000004100 */
[----:B------:R-:W-:Y:S01]  /*0dc0*/  FFMA.FTZ R8, R11, R12, R8 ;  /* 0x0000000c0b087223 */ /* 0x000fe20000010008 */
[----:B------:R-:W-:Y:S02]  /*0dd0*/  HADD2.F32 R19, -RZ, R19.H1_H1 ;  /* 0x30000013ff137230 */ /* 0x000fe40000004100 */
[----:B------:R-:W-:-:S03]  /*0de0*/  FFMA.FTZ R4, R7, R6, R4 ;  /* 0x0000000607047223 */ /* 0x000fc60000010004 */
[----:B------:R-:W-:Y:S02]  /*0df0*/  FFMA.FTZ R6, R15, R19, R8 ;  /* 0x000000130f067223 */ /* 0x000fe40000010008 */
[----:B------:R-:W0:Y:S04]  /*0e00*/  SHFL.BFLY PT, R5, R4, 0x4, 0x1f ;  /* 0x0c801f0004057f89 */ /* 0x000e2800000e0000 */
[----:B------:R-:W1:Y:S01]  /*0e10*/  SHFL.BFLY PT, R7, R6, 0x4, 0x1f ;  /* 0x0c801f0006077f89 */ /* 0x000e6200000e0000 */
[----:B0-----:R-:W-:Y:S01]  /*0e20*/  FADD.FTZ R8, R4, R5 ;  /* 0x0000000504087221 */ /* 0x001fe20000010000 */
[----:B-1----:R-:W-:-:S04]  /*0e30*/  FADD.FTZ R9, R6, R7 ;  /* 0x0000000706097221 */ /* 0x002fc80000010000 */
[----:B------:R-:W0:Y:S04]  /*0e40*/  SHFL.BFLY PT, R7, R8, 0x2, 0x1f ;  /* 0x0c401f0008077f89 */ /* 0x000e2800000e0000 */
[----:B------:R-:W1:Y:S01]  /*0e50*/  SHFL.BFLY PT, R10, R9, 0x2, 0x1f ;  /* 0x0c401f00090a7f89 */ /* 0x000e6200000e0000 */
[----:B------:R-:W-:-:S04]  /*0e60*/  LOP3.LUT R5, R25, 0x3ffffff0, RZ, 0xc0, !PT ;  /* 0x3ffffff019057812 */ /* 0x000fc800078ec0ff */
[----:B------:R-:W-:Y:S02]  /*0e70*/  IADD3 R5, -R5, R20, RZ ;  /* 0x0000001405057210 */ /* 0x000fe40007ffe1ff */
[----:B------:R-:W-:Y:S02]  /*0e80*/  SHF.R.S32.HI R25, RZ, 0x4, R25 ;  /* 0x00000004ff197819 */ /* 0x000fe40000011419 */
[----:B------:R-:W-:Y:S01]  /*0e90*/  SHF.L.U32 R4, R5, 0x2, RZ ;  /* 0x0000000205047819 */ /* 0x000fe200000006ff */
[----:B0-----:R-:W-:Y:S01]  /*0ea0*/  FADD.FTZ R6, R8, R7 ;  /* 0x0000000708067221 */ /* 0x001fe20000010000 */
[----:B-1----:R-:W-:-:S04]  /*0eb0*/  FADD.FTZ R7, R9, R10 ;  /* 0x0000000a09077221 */ /* 0x002fc80000010000 */
[----:B------:R-:W0:Y:S01]  /*0ec0*/  SHFL.BFLY PT, R11, R6, 0x1, 0x1f ;  /* 0x0c201f00060b7f89 */ /* 0x000e2200000e0000 */
[----:B------:R-:W-:-:S03]  /*0ed0*/  IMAD R4, R25, R21, R4 ;  /* 0x0000001519047224 */ /* 0x000fc600078e0204 */
[----:B------:R-:W1:Y:S02]  /*0ee0*/  SHFL.BFLY PT, R10, R7, 0x1, 0x1f ;  /* 0x0c201f00070a7f89 */ /* 0x000e6400000e0000 */
[----:B------:R-:W-:-:S04]  /*0ef0*/  IADD3 R3, P0, R4, R3, RZ ;  /* 0x0000000304037210 */ /* 0x000fc80007f1e0ff */
[----:B------:R-:W-:Y:S02]  /*0f00*/  LEA.HI.X.SX32 R4, R4, R27, 0x1, P0 ;  /* 0x0000001b04047211 */ /* 0x000fe400000f0eff */
[----:B------:R-:W-:Y:S02]  /*0f10*/  LEA R2, P1, R3, UR6, 0x2 ;  /* 0x0000000603027c11 */ /* 0x000fe4000f8210ff */
[----:B------:R-:W-:Y:S02]  /*0f20*/  SHF.L.U32 R9, R21, 0x2, RZ ;  /* 0x0000000215097819 */ /* 0x000fe400000006ff */
[----:B------:R-:W-:Y:S01]  /*0f30*/  LEA.HI.X R3, R3, UR7, R4, 0x2, P1 ;  /* 0x0000000703037c11 */ /* 0x000fe200088f1404 */
[----:B------:R-:W-:Y:S01]  /*0f40*/  ULDC.64 UR6, c[0x0][0x478] ;  /* 0x00011e0000067ab9 */ /* 0x000fe20000000a00 */
[C---:B------:R-:W-:Y:S02]  /*0f50*/  LOP3.LUT P0, RZ, R20.reuse, 0x7, RZ, 0xc0, !PT ;  /* 0x0000000714ff7812 */ /* 0x040fe4000780c0ff */
[----:B------:R-:W-:Y:S01]  /*0f60*/  LEA.HI R20, P2, R20, R29, RZ, 0x1d ;  /* 0x0000001d14147211 */ /* 0x000fe2000785e8ff */
[----:B------:R-:W-:Y:S01]  /*0f70*/  IMAD.WIDE R8, R9, 0x10, R2 ;  /* 0x0000001009087825 */ /* 0x000fe200078e0202 */
[----:B------:R-:W-:-:S02]  /*0f80*/  SHF.R.S32.HI R5, RZ, 0x1f, R29 ;  /* 0x0000001fff057819 */ /* 0x000fc4000001141d */
[----:B------:R-:W-:Y:S01]  /*0f90*/  LEA R4, P1, R20, UR6, 0x2 ;  /* 0x0000000614047c11 */ /* 0x000fe2000f8210ff */
[----:B0-----:R-:W-:Y:S01]  /*0fa0*/  FADD.FTZ R11, R6, R11 ;  /* 0x0000000b060b7221 */ /* 0x001fe20000010000 */
[----:B------:R-:W-:Y:S01]  /*0fb0*/  IADD3.X R5, RZ, R5, RZ, P2, !PT ;  /* 0x00000005ff057210 */ /* 0x000fe200017fe4ff */
[----:B------:R-:W-:Y:S01]  /*0fc0*/  ULDC UR6, c[0x0][0x384] ;  /* 0x0000e10000067ab9 */ /* 0x000fe20000000800 */
[----:B-1----:R-:W-:Y:S01]  /*0fd0*/  FADD.FTZ R10, R7, R10 ;  /* 0x0000000a070a7221 */ /* 0x002fe20000010000 */
[----:B------:R-:W-:Y:S01]  /*0fe0*/  IMAD.WIDE R6, R21, 0x40, R8 ;  /* 0x0000004015067825 */ /* 0x000fe200078e0208 */
[----:B------:R-:W-:-:S03]  /*0ff0*/  LEA.HI.X R5, R20, UR7, R5, 0x2, P1 ;  /* 0x0000000714057c11 */ /* 0x000fc600088f1405 */
[----:B------:R-:W-:Y:S01]  /*1000*/  FMUL.FTZ R13, R11, UR6 ;  /* 0x000000060b0d7c20 */ /* 0x000fe20008410000 */
[----:B------:R-:W-:Y:S01]  /*1010*/  FMUL.FTZ R15, R10, UR6 ;  /* 0x000000060a0f7c20 */ /* 0x000fe20008410000 */
[----:B------:R-:W-:-:S03]  /*1020*/  IMAD.WIDE R10, R21, 0x40, R6 ;  /* 0x00000040150a7825 */ /* 0x000fc600078e0206 */
[----:B------:R-:W-:Y:S04]  /*1030*/  @!P0 STG.E desc[UR4][R4.64], R13 ;  /* 0x0000000d04008986 */ /* 0x000fe8000c101904 */
[----:B------:R-:W-:Y:S04]  /*1040*/  @!P0 STG.E desc[UR4][R4.64+0x80], R15 ;  /* 0x0000800f04008986 */ /* 0x000fe8000c101904 */
[----:B------:R-:W-:Y:S04]  /*1050*/  STG.E.128 desc[UR4][R2.64], RZ ;  /* 0x000000ff02007986 */ /* 0x000fe8000c101d04 */
[----:B------:R-:W-:Y:S04]  /*1060*/  STG.E.128 desc[UR4][R8.64], RZ ;  /* 0x000000ff08007986 */ /* 0x000fe8000c101d04 */
[----:B------:R-:W-:Y:S04]  /*1070*/  STG.E.128 desc[UR4][R6.64], RZ ;  /* 0x000000ff06007986 */ /* 0x000fe8000c101d04 */
[----:B------:R-:W-:Y:S01]  /*1080*/  STG.E.128 desc[UR4][R10.64], RZ ;  /* 0x000000ff0a007986 */ /* 0x000fe2000c101d04 */
[----:B------:R-:W-:Y:S05]  /*1090*/  EXIT ;  /* 0x000000000000794d */ /* 0x000fea0003800000 */
.L_x_1597:
        /* <DEDUP_REMOVED lines=14> */
.L_x_2485:


//--------------------- .text._ZN5flash27flash_bwd_convert_dq_kernelI23Flash_bwd_kernel_traitsILi64ELi128ELi128ELi8ELi4ELi4ELi4ELb0ELb0EN7cutlass6half_tE19Flash_kernel_traitsILi64ELi128ELi128ELi8ES3_EEEEvNS_16Flash_bwd_paramsEi --------------------------
	.section	.text._ZN5flash27flash_bwd_convert_dq_kernelI23Flash_bwd_kernel_traitsILi64ELi128ELi128ELi8ELi4ELi4ELi4ELb0ELb0EN7cutlass6half_tE19Flash_kernel_traitsILi64ELi128ELi128ELi8ES3_EEEEvNS_16Flash_bwd_paramsEi,"ax",@progbits
	.align	128
        .global         _ZN5flash27flash_bwd_convert_dq_kernelI23Flash_bwd_kernel_traitsILi64ELi128ELi128ELi8ELi4ELi4ELi4ELb0ELb0EN7cutlass6half_tE19Flash_kernel_traitsILi64ELi128ELi128ELi8ES3_EEEEvNS_16Flash_bwd_paramsEi
        .type           _ZN5flash27flash_bwd_convert_dq_kernelI23Flash_bwd_kernel_traitsILi64ELi128ELi128ELi8ELi4ELi4ELi4ELb0ELb0EN7cutlass6half_tE19Flash_kernel_traitsILi64ELi128ELi128ELi8ES3_EEEEvNS_16Flash_bwd_paramsEi,@function
        .size           _ZN5flash27flash_bwd_convert_dq_kernelI23Flash_bwd_kernel_traitsILi64ELi128ELi128ELi8ELi4ELi4ELi4ELb0ELb0EN7cutlass6half_tE19Flash_kernel_traitsILi64ELi128ELi128ELi8ES3_EEEEvNS_16Flash_bwd_paramsEi,(.L_x_2486 - _ZN5flash27flash_bwd_convert_dq_kernelI23Flash_bwd_kernel_traitsILi64ELi128ELi128ELi8ELi4ELi4ELi4ELb0ELb0EN7cutlass6half_tE19Flash_kernel_traitsILi64ELi128ELi128ELi8ES3_EEEEvNS_16Flash_bwd_paramsEi)
        .other          _ZN5flash27flash_bwd_convert_dq_kernelI23Flash_bwd_kernel_traitsILi64ELi128ELi128ELi8ELi4ELi4ELi4ELb0ELb0EN7cutlass6half_tE19Flash_kernel_traitsILi64ELi128ELi128ELi8ES3_EEEEvNS_16Flash_bwd_paramsEi,@"STO_CUDA_ENTRY STV_DEFAULT"
_ZN5flash27flash_bwd_convert_dq_kernelI23Flash_bwd_kernel_traitsILi64ELi128ELi128ELi8ELi4ELi4ELi4ELb0ELb0EN7cutlass6half_tE19Flash_kernel_traitsILi64ELi128ELi128ELi8ES3_EEEEvNS_16Flash_bwd_paramsEi:
.text._ZN5flash27flash_bwd_convert_dq_kernelI23Flash_bwd_kernel_traitsILi64ELi128ELi128ELi8ELi4ELi4ELi4ELb0ELb0EN7cutlass6half_tE19Flash_kernel_traitsILi64ELi128ELi128ELi8ES3_EEEEvNS_16Flash_bwd_paramsEi:
        /* <DEDUP_REMOVED lines=11> */
[----:B------:R-:W0:Y:S02]  /*00b0*/  S2R R8, SR_CTAID.X ;  /* 0x0000000000087919 */ /* 0x000e240000002500 */
[----:B0-----:R-:W-:Y:S01]  /*00c0*/  IMAD.SHL.U32 R8, R8, 0x80, RZ ;  /* 0x0000008008087824 */ /* 0x001fe200078e00ff */
[----:B--2---:R-:W-:-:S06]  /*00d0*/  @P0 IADD3 R7, R0, -R35, RZ ;  /* 0x8000002300070210 */ /* 0x004fcc0007ffe0ff */
[----:B------:R-:W0:Y:S02]  /*00e0*/  @!P0 LDC R7, c[0x0][0x2c4] ;  /* 0x0000b100ff078b82 */ /* 0x000e240000000800 */
[----:B0-----:R-:W-:-:S13]  /*00f0*/  ISETP.GT.AND P1, PT, R7, R8, PT ;  /* 0x000000080700720c */ /* 0x001fda0003f24270 */
[----:B------:R-:W-:Y:S05]  /*0100*/  @!P1 EXIT ;  /* 0x000000000000994d */ /* 0x000fea0003800000 */
[----:B------:R-:W-:Y:S01]  /*0110*/  ISETP.NE.AND P2, PT, R35, -0x1, PT ;  /* 0xffffffff2300780c */ /* 0x000fe20003f45270 */
[----:B------:R-:W0:Y:S01]  /*0120*/  S2R R38, SR_TID.X ;  /* 0x0000000000267919 */ /* 0x000e220000002100 */
[----:B------:R-:W1:Y:S01]  /*0130*/  LDC R9, c[0x0][0x490] ;  /* 0x00012400ff097b82 */ /* 0x000e620000000800 */
[----:B------:R-:W-:Y:S01]  /*0140*/  HFMA2.MMA R33, -RZ, RZ, 0, 0 ;  /* 0x00000000ff217435 */ /* 0x000fe200000001ff */
[----:B------:R-:W-:Y:S01]  /*0150*/  SHF.R.S32.HI R53, RZ, 0x1f, R8 ;  /* 0x0000001fff357819 */ /* 0x000fe20000011408 */
[----:B------:R-:W2:Y:S01]  /*0160*/  S2R R10, SR_CTAID.Z ;  /* 0x00000000000a7919 */ /* 0x000ea20000002700 */
[----:B------:R-:W-:Y:S01]  /*0170*/  HFMA2.MMA R6, -RZ, RZ, 0, 0 ;  /* 0x00000000ff067435 */ /* 0x000fe200000001ff */
[----:B------:R-:W-:Y:S02]  /*0180*/  CS2R R12, SRZ ;  /* 0x00000000000c7805 */ /* 0x000fe4000001ff00 */
[----:B------:R-:W-:Y:S02]  /*0190*/  CS2R R14, SRZ ;  /* 0x00000000000e7805 */ /* 0x000fe4000001ff00 */
[----:B------:R-:W-:-:S02]  /*01a0*/  CS2R R46, SRZ ;  /* 0x00000000002e7805 */ /* 0x000fc4000001ff00 */
[----:B------:R-:W-:Y:S01]  /*01b0*/  CS2R R16, SRZ ;  /* 0x0000000000107805 */ /* 0x000fe2000001ff00 */
[----:B------:R-:W-:Y:S01]  /*01c0*/  IMAD.MOV.U32 R0, RZ, RZ, RZ ;  /* 0x000000ffff007224 */ /* 0x000fe200078e00ff */
[----:B------:R-:W-:Y:S01]  /*01d0*/  CS2R R2, SRZ ;  /* 0x0000000000027805 */ /* 0x000fe2000001ff00 */
[----:B------:R-:W3:Y:S01]  /*01e0*/  @P2 LDC.64 R48, c[0x0][0x448] ;  /* 0x00011200ff302b82 */ /* 0x000ee20000000a00 */
        /* <DEDUP_REMOVED lines=9> */
[----:B-1----:R-:W-:-:S02]  /*0280*/  ISETP.GE.AND P1, PT, R9, 0x1, PT ;  /* 0x000000010900780c */ /* 0x002fc40003f26270 */
[----:B0-----:R-:W-:Y:S01]  /*0290*/  SHF.R.S32.HI R11, RZ, 0x1f, R38 ;  /* 0x0000001fff0b7819 */ /* 0x001fe20000011426 */
[----:B---3--:R-:W-:-:S03]  /*02a0*/  @P2 IMAD.WIDE.U32 R50, R35, R48, RZ ;  /* 0x0000003023322225 */ /* 0x008fc600078e00ff */
[----:B------:R-:W-:Y:S02]  /*02b0*/  LEA.HI R36, R11, R38, RZ, 0x5 ;  /* 0x000000260b247211 */ /* 0x000fe400078f28ff */
[----:B------:R-:W-:Y:S01]  /*02c0*/  MOV R48, RZ ;  /* 0x000000ff00307202 */ /* 0x000fe20000000f00 */
[----:B------:R-:W-:Y:S01]  /*02d0*/  @P2 IMAD R49, R35, R49, R51 ;  /* 0x0000003123312224 */ /* 0x000fe200078e0233 */
[----:B------:R-:W-:Y:S02]  /*02e0*/  MOV R11, RZ ;  /* 0x000000ff000b7202 */ /* 0x000fe40000000f00 */
[----:B------:R-:W-:Y:S01]  /*02f0*/  SHF.R.S32.HI R34, RZ, 0x5, R36 ;  /* 0x00000005ff227819 */ /* 0x000fe20000011424 */
[----:B--2---:R-:W-:Y:S06]  /*0300*/  @P2 BRA `(.L_x_1598) ;  /* 0x00000000001c2947 */ /* 0x004fec0003800000 */
[----:B------:R-:W0:Y:S01]  /*0310*/  LDC.64 R28, c[0x0][0x430] ;  /* 0x00010c00ff1c7b82 */ /* 0x000e220000000a00 */
[----:B------:R-:W-:Y:S01]  /*0320*/  SHF.R.S32.HI R31, RZ, 0x1f, R32 ;  /* 0x0000001fff1f7819 */ /* 0x000fe20000011420 */
[----:B------:R-:W-:-:S04]  /*0330*/  IMAD.MOV.U32 R35, RZ, RZ, -0x1 ;  /* 0xffffffffff237424 */ /* 0x000fc800078e00ff */
[-C--:B0-----:R-:W-:Y:S02]  /*0340*/  IMAD R31, R31, R28.reuse, RZ ;  /* 0x0000001c1f1f7224 */ /* 0x081fe400078e02ff */
[----:B------:R-:W-:-:S04]  /*0350*/  IMAD.WIDE.U32 R50, R32, R28, RZ ;  /* 0x0000001c20327225 */ /* 0x000fc800078e00ff */
[----:B------:R-:W-:-:S05]  /*0360*/  IMAD R29, R32, R29, R31 ;  /* 0x0000001d201d7224 */ /* 0x000fca00078e021f */
[----:B------:R-:W-:-:S07]  /*0370*/  IADD3 R49, R51, R29, RZ ;  /* 0x0000001d33317210 */ /* 0x000fce0007ffe0ff */
.L_x_1598:
[----:B------:R-:W-:Y:S05]  /*0380*/  @!P1 BRA `(.L_x_1599) ;  /* 0x0000000800b89947 */ /* 0x000fea0003800000 */
[----:B------:R-:W0:Y:S01]  /*0390*/  LDC R29, c[0x0][0x2d4] ;  /* 0x0000b500ff1d7b82 */ /* 0x000e220000000800 */
[----:B------:R-:W-:Y:S01]  /*03a0*/  IMAD.WIDE R30, R32, 0x80, RZ ;  /* 0x00000080201e7825 */ /* 0x000fe200078e02ff */
[----:B------:R-:W-:Y:S01]  /*03b0*/  LOP3.LUT R37, R36, 0xffffffe0, RZ, 0xc0, !PT ;  /* 0xffffffe024257812 */ /* 0x000fe200078ec0ff */
[----:B------:R-:W-:Y:S01]  /*03c0*/  ULDC.64 UR10, c[0x0][0x488] ;  /* 0x00012200000a7ab9 */ /* 0x000fe20000000a00 */
[----:B------:R-:W-:Y:S01]  /*03d0*/  UMOV UR4, URZ ;  /* 0x0000003f00047c82 */ /* 0x000fe20008000000 */
[----:B------:R-:W-:Y:S01]  /*03e0*/  USHF.L.U64.HI UR5, UR10, 0x2, UR11 ;  /* 0x000000020a057899 */ /* 0x000fe2000801020b */
[----:B------:R-:W-:Y:S01]  /*03f0*/  SEL R55, R30, RZ, P0 ;  /* 0x000000ff1e377207 */ /* 0x000fe20000000000 */
[----:B------:R-:W-:Y:S01]  /*0400*/  ULDC.64 UR8, c[0x0][0x400] ;  /* 0x0001000000087ab9 */ /* 0x000fe20000000a00 */
[----:B------:R-:W1:Y:S01]  /*0410*/  LDC R51, c[0x0][0x270] ;  /* 0x00009c00ff337b82 */ /* 0x000e620000000800 */
[----:B------:R-:W-:Y:S02]  /*0420*/  SEL R30, R31, RZ, P0 ;  /* 0x000000ff1f1e7207 */ /* 0x000fe40000000000 */
[----:B------:R-:W-:-:S02]  /*0430*/  IADD3 R55, P0, R8, R55, RZ ;  /* 0x0000003708377210 */ /* 0x000fc40007f1e0ff */
[----:B------:R-:W-:Y:S02]  /*0440*/  IADD3 R38, -R37, R38, RZ ;  /* 0x0000002625267210 */ /* 0x000fe40007ffe1ff */
[----:B------:R-:W-:Y:S01]  /*0450*/  IADD3.X R53, R53, R30, RZ, P0, !PT ;  /* 0x0000001e35357210 */ /* 0x000fe200007fe4ff */
[----:B------:R-:W2:Y:S01]  /*0460*/  LDC R57, c[0x0][0x2dc] ;  /* 0x0000b700ff397b82 */ /* 0x000ea20000000800 */
[----:B0-----:R-:W-:Y:S01]  /*0470*/  IMAD.WIDE R28, R32, R29, RZ ;  /* 0x0000001d201c7225 */ /* 0x001fe200078e02ff */
[----:B-1----:R-:W-:-:S03]  /*0480*/  SHF.R.S32.HI R12, RZ, 0x1f, R51 ;  /* 0x0000001fff0c7819 */ /* 0x002fc60000011433 */
[-C--:B------:R-:W-:Y:S02]  /*0490*/  IMAD R29, R29, R51.reuse, RZ ;  /* 0x000000331d1d7224 */ /* 0x080fe400078e02ff */
[-C--:B------:R-:W-:Y:S02]  /*04a0*/  IMAD R36, R53, R51.reuse, RZ ;  /* 0x0000003335247224 */ /* 0x080fe400078e02ff */
[C---:B------:R-:W-:Y:S02]  /*04b0*/  IMAD R39, R28.reuse, R12, R29 ;  /* 0x0000000c1c277224 */ /* 0x040fe400078e021d */
[----:B------:R-:W-:Y:S01]  /*04c0*/  IMAD.WIDE.U32 R28, R28, R51, RZ ;  /* 0x000000331c1c7225 */ /* 0x000fe200078e00ff */
[----:B--2---:R-:W-:-:S03]  /*04d0*/  SHF.R.S32.HI R59, RZ, 0x1f, R57 ;  /* 0x0000001fff3b7819 */ /* 0x004fc60000011439 */
[----:B------:R-:W-:Y:S02]  /*04e0*/  IMAD R52, R12, R55, R36 ;  /* 0x000000370c347224 */ /* 0x000fe400078e0224 */
[----:B------:R-:W-:-:S04]  /*04f0*/  IMAD.WIDE R30, R51, R57, RZ ;  /* 0x00000039331e7225 */ /* 0x000fc800078e02ff */
[----:B------:R-:W-:Y:S02]  /*0500*/  IMAD.IADD R32, R29, 0x1, R39 ;  /* 0x000000011d207824 */ /* 0x000fe400078e0227 */
[----:B------:R-:W-:-:S04]  /*0510*/  IMAD.WIDE.U32 R36, R55, R51, RZ ;  /* 0x0000003337247225 */ /* 0x000fc800078e00ff */
[----:B------:R-:W-:Y:S01]  /*0520*/  IMAD R29, R31, R35, RZ ;  /* 0x000000231f1d7224 */ /* 0x000fe200078e02ff */
[----:B------:R-:W-:Y:S01]  /*0530*/  IADD3 R52, R37, R52, RZ ;  /* 0x0000003425347210 */ /* 0x000fe20007ffe0ff */
[----:B------:R-:W-:Y:S02]  /*0540*/  IMAD R32, R32, R57, RZ ;  /* 0x0000003920207224 */ /* 0x000fe400078e02ff */
[C---:B------:R-:W-:Y:S02]  /*0550*/  IMAD R39, R30.reuse, R33, R29 ;  /* 0x000000211e277224 */ /* 0x040fe400078e021d */
[----:B------:R-:W-:Y:S02]  /*0560*/  IMAD R61, R59, R28, R32 ;  /* 0x0000001c3b3d7224 */ /* 0x000fe400078e0220 */
[----:B------:R-:W-:-:S04]  /*0570*/  IMAD.WIDE.U32 R32, R30, R35, RZ ;  /* 0x000000231e207225 */ /* 0x000fc800078e00ff */
[-C--:B------:R-:W-:Y:S02]  /*0580*/  IMAD R52, R52, R57.reuse, RZ ;  /* 0x0000003934347224 */ /* 0x080fe400078e02ff */
[----:B------:R-:W-:-:S04]  /*0590*/  IMAD.WIDE.U32 R28, R28, R57, RZ ;  /* 0x000000391c1c7225 */ /* 0x000fc800078e00ff */
[----:B------:R-:W-:Y:S01]  /*05a0*/  IMAD.IADD R35, R33, 0x1, R39 ;  /* 0x0000000121237824 */ /* 0x000fe200078e0227 */
[----:B------:R-:W-:Y:S01]  /*05b0*/  SEL R12, R28, R32, !P2 ;  /* 0x000000201c0c7207 */ /* 0x000fe20005000000 */
[----:B------:R-:W-:Y:S01]  /*05c0*/  IMAD R33, R59, R36, R52 ;  /* 0x000000243b217224 */ /* 0x000fe200078e0234 */
[----:B------:R-:W-:Y:S01]  /*05d0*/  @!P2 IADD3 R35, R29, R61, RZ ;  /* 0x0000003d1d23a210 */ /* 0x000fe20007ffe0ff */
[-C--:B------:R-:W-:Y:S02]  /*05e0*/  IMAD R39, R10, R57.reuse, RZ ;  /* 0x000000390a277224 */ /* 0x080fe400078e02ff */
[----:B------:R-:W-:-:S03]  /*05f0*/  IMAD.WIDE.U32 R36, R36, R57, RZ ;  /* 0x0000003924247225 */ /* 0x000fc600078e00ff */
[----:B------:R-:W-:Y:S01]  /*0600*/  IADD3 R28, P0, R39, R12, RZ ;  /* 0x0000000c271c7210 */ /* 0x000fe20007f1e0ff */
[----:B------:R-:W-:Y:S01]  /*0610*/  IMAD R51, R51, R57, RZ ;  /* 0x0000003933337224 */ /* 0x000fe200078e02ff */
[----:B------:R-:W-:Y:S01]  /*0620*/  IADD3 R33, R37, R33, RZ ;  /* 0x0000002125217210 */ /* 0x000fe20007ffe0ff */
[----:B------:R-:W-:Y:S01]  /*0630*/  IMAD.SHL.U32 R32, R36, 0x4, RZ ;  /* 0x0000000424207824 */ /* 0x000fe200078e00ff */
[----:B------:R-:W-:Y:S01]  /*0640*/  LEA.HI.X.SX32 R29, R39, R35, 0x1, P0 ;  /* 0x00000023271d7211 */ /* 0x000fe200000f0eff */
[----:B------:R-:W-:Y:S01]  /*0650*/  IMAD R37, R34, R51, R38 ;  /* 0x0000003322257224 */ /* 0x000fe200078e0226 */
[----:B------:R-:W-:Y:S01]  /*0660*/  SHF.L.U64.HI R33, R36, 0x2, R33 ;  /* 0x0000000224217819 */ /* 0x000fe20000010221 */
[----:B------:R-:W-:Y:S01]  /*0670*/  IMAD R34, R53, R30, RZ ;  /* 0x0000001e35227224 */ /* 0x000fe200078e02ff */
[----:B------:R-:W-:Y:S01]  /*0680*/  SHF.L.U32 R53, R51, 0x3, RZ ;  /* 0x0000000333357819 */ /* 0x000fe200000006ff */
[----:B------:R-:W-:-:S04]  /*0690*/  IMAD.WIDE.U32 R28, R30, R55, R28 ;  /* 0x000000371e1c7225 */ /* 0x000fc800078e001c */
[----:B------:R-:W-:Y:S01]  /*06a0*/  IMAD.WIDE R56, R53, 0x4, R32 ;  /* 0x0000000435387825 */ /* 0x000fe200078e0220 */
[----:B------:R-:W-:-:S03]  /*06b0*/  IADD3 R28, P0, R37, R28, RZ ;  /* 0x0000001c251c7210 */ /* 0x000fc60007f1e0ff */
[----:B------:R-:W-:Y:S01]  /*06c0*/  IMAD R34, R31, R55, R34 ;  /* 0x000000371f227224 */ /* 0x000fe200078e0222 */
[----:B------:R-:W-:Y:S01]  /*06d0*/  SHF.R.S32.HI R31, RZ, 0x1f, R37 ;  /* 0x0000001fff1f7819 */ /* 0x000fe20000011425 */
[----:B------:R-:W-:Y:S01]  /*06e0*/  IMAD.WIDE R32, R39, 0x4, R32 ;  /* 0x0000000427207825 */ /* 0x000fe200078e0220 */
[----:B------:R-:W-:Y:S02]  /*06f0*/  SHF.L.U32 R30, R28, 0x2, RZ ;  /* 0x000000021c1e7819 */ /* 0x000fe400000006ff */
[----:B------:R-:W-:Y:S01]  /*0700*/  IADD3.X R31, R31, R29, R34, P0, !PT ;  /* 0x0000001d1f1f7210 */ /* 0x000fe200007fe422 */
[----:B------:R-:W-:Y:S01]  /*0710*/  IMAD.WIDE R56, R39, 0x4, R56 ;  /* 0x0000000427387825 */ /* 0x000fe200078e0238 */
[----:B------:R-:W-:Y:S02]  /*0720*/  SHF.L.U32 R29, R12, 0x2, RZ ;  /* 0x000000020c1d7819 */ /* 0x000fe400000006ff */
[----:B------:R-:W-:Y:S01]  /*0730*/  SHF.L.U64.HI R31, R28, 0x2, R31 ;  /* 0x000000021c1f7819 */ /* 0x000fe2000001021f */
[----:B------:R-:W-:-:S04]  /*0740*/  IMAD.WIDE R32, R37, 0x4, R32 ;  /* 0x0000000425207825 */ /* 0x000fc800078e0220 */
[----:B------:R-:W-:Y:S01]  /*0750*/  IMAD.WIDE R56, R37, 0x4, R56 ;  /* 0x0000000425387825 */ /* 0x000fe200078e0238 */
[-C--:B------:R-:W-:Y:S02]  /*0760*/  IADD3 R52, P0, R32, R29.reuse, RZ ;  /* 0x0000001d20347210 */ /* 0x080fe40007f1e0ff */
[----:B------:R-:W-:Y:S01]  /*0770*/  SHF.L.U64.HI R37, R12, 0x2, R35 ;  /* 0x000000020c257819 */ /* 0x000fe20000010223 */
[----:B------:R-:W-:Y:S01]  /*0780*/  HFMA2.MMA R12, -RZ, RZ, 0, 0 ;  /* 0x00000000ff0c7435 */ /* 0x000fe200000001ff */
[----:B------:R-:W-:Y:S01]  /*0790*/  IADD3 R54, P1, R56, R29, RZ ;  /* 0x0000001d38367210 */ /* 0x000fe20007f3e0ff */
[----:B------:R-:W-:Y:S01]  /*07a0*/  IMAD.WIDE R28, R51, 0x20, R30 ;  /* 0x00000020331c7825 */ /* 0x000fe200078e021e */
[----:B------:R-:W-:Y:S02]  /*07b0*/  IADD3 R35, R53, 0x20, R53 ;  /* 0x0000002035237810 */ /* 0x000fe40007ffe035 */
[----:B------:R-:W-:Y:S01]  /*07c0*/  IADD3.X R56, R57, R37, RZ, P1, !PT ;  /* 0x0000002539387210 */ /* 0x000fe20000ffe4ff */
[----:B------:R-:W-:-:S02]  /*07d0*/  IMAD.X R55, R33, 0x1, R37, P0 ;  /* 0x0000000121377824 */ /* 0x000fc400000e0625 */
[----:B------:R-:W-:-:S04]  /*07e0*/  IMAD.WIDE R30, R35, 0x4, R30 ;  /* 0x00000004231e7825 */ /* 0x000fc800078e021e */
[----:B------:R-:W-:-:S07]  /*07f0*/  IMAD.WIDE R28, R53, 0x4, R28 ;  /* 0x00000004351c7825 */ /* 0x000fce00078e021c */
.L_x_1600:
[----:B------:R-:W-:-:S04]  /*0800*/  IADD3 R58, P0, R28, UR8, RZ ;  /* 0x000000081c3a7c10 */ /* 0x000fc8000ff1e0ff */
[----:B------:R-:W-:-:S05]  /*0810*/  IADD3.X R59, R29, UR9, RZ, P0, !PT ;  /* 0x000000091d3b7c10 */ /* 0x000fca00087fe4ff */
[----:B------:R0:W2:Y:S02]  /*0820*/  LDG.E R35, desc[UR6][R58.64] ;  /* 0x000000063a237981 */ /* 0x0000a4000c1e1900 */
[----:B0-----:R-:W-:-:S05]  /*0830*/  IMAD.WIDE R58, R51, 0x20, R58 ;  /* 0x00000020333a7825 */ /* 0x001fca00078e023a */
[----:B------:R-:W3:Y:S01]  /*0840*/  LDG.E R36, desc[UR6][R58.64] ;  /* 0x000000063a247981 */ /* 0x000ee2000c1e1900 */
[----:B------:R-:W-:-:S05]  /*0850*/  IMAD.WIDE R32, R51, 0x20, R58 ;  /* 0x0000002033207825 */ /* 0x000fca00078e023a */
[----:B------:R-:W4:Y:S01]  /*0860*/  LDG.E R37, desc[UR6][R32.64] ;  /* 0x0000000620257981 */ /* 0x000f22000c1e1900 */
[----:B------:R-:W-:-:S05]  /*0870*/  IMAD.WIDE R60, R51, 0x20, R32 ;  /* 0x00000020333c7825 */ /* 0x000fca00078e0220 */
[----:B------:R0:W5:Y:S02]  /*0880*/  LDG.E R38, desc[UR6][R60.64] ;  /* 0x000000063c267981 */ /* 0x000164000c1e1900 */
[----:B0-----:R-:W-:-:S05]  /*0890*/  IMAD.WIDE R60, R51, 0x20, R60 ;  /* 0x00000020333c7825 */ /* 0x001fca00078e023c */
[----:B------:R0:W5:Y:S02]  /*08a0*/  LDG.E R39, desc[UR6][R60.64] ;  /* 0x000000063c277981 */ /* 0x000164000c1e1900 */
[----:B0-----:R-:W-:-:S05]  /*08b0*/  IMAD.WIDE R60, R51, 0x20, R60 ;  /* 0x00000020333c7825 */ /* 0x001fca00078e023c */
[----:B------:R-:W5:Y:S01]  /*08c0*/  LDG.E R34, desc[UR6][R60.64] ;  /* 0x000000063c227981 */ /* 0x000f62000c1e1900 */
[----:B------:R-:W-:-:S05]  /*08d0*/  IMAD.WIDE R58, R51, 0x20, R60 ;  /* 0x00000020333a7825 */ /* 0x000fca00078e023c */
[----:B------:R0:W5:Y:S02]  /*08e0*/  LDG.E R33, desc[UR6][R58.64] ;  /* 0x000000063a217981 */ /* 0x000164000c1e1900 */
[----:B0-----:R-:W-:-:S05]  /*08f0*/  IMAD.WIDE R58, R51, 0x20, R58 ;  /* 0x00000020333a7825 */ /* 0x001fca00078e023a */
[----:B------:R0:W5:Y:S02]  /*0900*/  LDG.E R32, desc[UR6][R58.64] ;  /* 0x000000063a207981 */ /* 0x000164000c1e1900 */
[----:B0-----:R-:W-:-:S04]  /*0910*/  IMAD.WIDE R58, R51, 0x20, R58 ;  /* 0x00000020333a7825 */ /* 0x001fc800078e023a */
[----:B------:R-:W-:-:S04]  /*0920*/  IMAD.WIDE R60, R51, 0x20, R58 ;  /* 0x00000020333c7825 */ /* 0x000fc800078e023a */
[----:B--2---:R-:W-:Y:S02]  /*0930*/  FADD.FTZ R44, R35, R44 ;  /* 0x0000002c232c7221 */ /* 0x004fe40000010000 */
[----:B------:R-:W2:Y:S01]  /*0940*/  LDG.E R35, desc[UR6][R58.64] ;  /* 0x000000063a237981 */ /* 0x000ea2000c1e1900 */
[----:B---3--:R-:W-:-:S03]  /*0950*/  FADD.FTZ R43, R36, R43 ;  /* 0x0000002b242b7221 */ /* 0x008fc60000010000 */
[----:B------:R0:W3:Y:S01]  /*0960*/  LDG.E R36, desc[UR6][R60.64] ;  /* 0x000000063c247981 */ /* 0x0000e2000c1e1900 */
[----:B----4-:R-:W-:Y:S01]  /*0970*/  FADD.FTZ R42, R37, R42 ;  /* 0x0000002a252a7221 */ /* 0x010fe20000010000 */
[----:B0-----:R-:W-:-:S05]  /*0980*/  IMAD.WIDE R60, R51, 0x20, R60 ;  /* 0x00000020333c7825 */ /* 0x001fca00078e023c */
[----:B------:R0:W4:Y:S02]  /*0990*/  LDG.E R37, desc[UR6][R60.64] ;  /* 0x000000063c257981 */ /* 0x000124000c1e1900 */
[----:B0-----:R-:W-:-:S04]  /*09a0*/  IMAD.WIDE R60, R51, 0x20, R60 ;  /* 0x00000020333c7825 */ /* 0x001fc800078e023c */
[----:B-----5:R-:W-:Y:S01]  /*09b0*/  FADD.FTZ R41, R38, R41 ;  /* 0x0000002926297221 */ /* 0x020fe20000010000 */
[----:B------:R-:W-:Y:S01]  /*09c0*/  FADD.FTZ R40, R39, R40 ;  /* 0x0000002827287221 */ /* 0x000fe20000010000 */
[----:B------:R-:W5:Y:S01]  /*09d0*/  LDG.E R38, desc[UR6][R60.64] ;  /* 0x000000063c267981 */ /* 0x000f62000c1e1900 */
[----:B------:R-:W-:-:S05]  /*09e0*/  IMAD.WIDE R58, R51, 0x20, R60 ;  /* 0x00000020333a7825 */ /* 0x000fca00078e023c */
[----:B------:R0:W5:Y:S02]  /*09f0*/  LDG.E R39, desc[UR6][R58.64] ;  /* 0x000000063a277981 */ /* 0x000164000c1e1900 */
[----:B0-----:R-:W-:-:S06]  /*0a00*/  IMAD.WIDE R58, R51, 0x20, R58 ;  /* 0x00000020333a7825 */ /* 0x001fcc00078e023a */
[----:B------:R-:W5:Y:S01]  /*0a10*/  LDG.E R59, desc[UR6][R58.64] ;  /* 0x000000063a3b7981 */ /* 0x000f62000c1e1900 */
[----:B------:R-:W-:-:S04]  /*0a20*/  IADD3 R60, P0, R30, UR8, RZ ;  /* 0x000000081e3c7c10 */ /* 0x000fc8000ff1e0ff */
[----:B------:R-:W-:Y:S01]  /*0a30*/  IADD3.X R61, R31, UR9, RZ, P0, !PT ;  /* 0x000000091f3d7c10 */ /* 0x000fe200087fe4ff */
[----:B------:R-:W-:Y:S01]  /*0a40*/  FADD.FTZ R26, R33, R26 ;  /* 0x0000001a211a7221 */ /* 0x000fe20000010000 */
[----:B------:R-:W-:Y:S01]  /*0a50*/  FADD.FTZ R25, R32, R25 ;  /* 0x0000001920197221 */ /* 0x000fe20000010000 */
[----:B------:R-:W-:-:S04]  /*0a60*/  IMAD.WIDE R32, R53, 0x4, R60 ;  /* 0x0000000435207825 */ /* 0x000fc800078e023c */
[----:B------:R-:W-:Y:S02]  /*0a70*/  FADD.FTZ R27, R34, R27 ;  /* 0x0000001b221b7221 */ /* 0x000fe40000010000 */
[----:B------:R-:W5:Y:S01]  /*0a80*/  LDG.E R34, desc[UR6][R60.64] ;  /* 0x000000063c227981 */ /* 0x000f62000c1e1900 */
[----:B--2---:R-:W-:-:S03]  /*0a90*/  FADD.FTZ R24, R35, R24 ;  /* 0x0000001823187221 */ /* 0x004fc60000010000 */
[----:B------:R0:W2:Y:S02]  /*0aa0*/  LDG.E R35, desc[UR6][R32.64] ;  /* 0x0000000620237981 */ /* 0x0000a4000c1e1900 */
[----:B0-----:R-:W-:-:S04]  /*0ab0*/  IMAD.WIDE R32, R53, 0x4, R32 ;  /* 0x0000000435207825 */ /* 0x001fc800078e0220 */
[----:B------:R-:W-:-:S04]  /*0ac0*/  IMAD.WIDE R60, R53, 0x4, R32 ;  /* 0x00000004353c7825 */ /* 0x000fc800078e0220 */
[----:B---3--:R-:W-:Y:S02]  /*0ad0*/  FADD.FTZ R23, R36, R23 ;  /* 0x0000001724177221 */ /* 0x008fe40000010000 */
[----:B------:R-:W3:Y:S01]  /*0ae0*/  LDG.E R36, desc[UR6][R32.64] ;  /* 0x0000000620247981 */ /* 0x000ee2000c1e1900 */
[----:B----4-:R-:W-:-:S03]  /*0af0*/  FADD.FTZ R22, R37, R22 ;  /* 0x0000001625167221 */ /* 0x010fc60000010000 */
[----:B------:R0:W4:Y:S02]  /*0b00*/  LDG.E R37, desc[UR6][R60.64] ;  /* 0x000000063c257981 */ /* 0x000124000c1e1900 */
[----:B0-----:R-:W-:-:S04]  /*0b10*/  IMAD.WIDE R60, R53, 0x4, R60 ;  /* 0x00000004353c7825 */ /* 0x001fc800078e023c */
[----:B-----5:R-:W-:Y:S01]  /*0b20*/  FADD.FTZ R21, R38, R21 ;  /* 0x0000001526157221 */ /* 0x020fe20000010000 */
[----:B------:R-:W5:Y:S01]  /*0b30*/  LDG.E R58, desc[UR6][R60.64] ;  /* 0x000000063c3a7981 */ /* 0x000f62000c1e1900 */
[----:B------:R-:W-:-:S04]  /*0b40*/  IMAD.WIDE R32, R53, 0x4, R60 ;  /* 0x0000000435207825 */ /* 0x000fc800078e023c */
[----:B------:R-:W-:Y:S01]  /*0b50*/  FADD.FTZ R20, R39, R20 ;  /* 0x0000001427147221 */ /* 0x000fe20000010000 */
[----:B------:R0:W5:Y:S01]  /*0b60*/  LDG.E R57, desc[UR6][R32.64] ;  /* 0x0000000620397981 */ /* 0x000162000c1e1900 */
[----:B------:R-:W-:-:S04]  /*0b70*/  IMAD.WIDE R38, R53, 0x4, R32 ;  /* 0x0000000435267825 */ /* 0x000fc800078e0220 */
[----:B0-----:R-:W-:-:S04]  /*0b80*/  IMAD.WIDE R32, R53, 0x4, R38 ;  /* 0x0000000435207825 */ /* 0x001fc800078e0226 */
[----:B------:R-:W-:Y:S01]  /*0b90*/  FADD.FTZ R19, R59, R19 ;  /* 0x000000133b137221 */ /* 0x000fe20000010000 */
[----:B------:R-:W5:Y:S04]  /*0ba0*/  LDG.E R61, desc[UR6][R32.64] ;  /* 0x00000006203d7981 */ /* 0x000f68000c1e1900 */
[----:B------:R0:W5:Y:S02]  /*0bb0*/  LDG.E R59, desc[UR6][R38.64] ;  /* 0x00000006263b7981 */ /* 0x000164000c1e1900 */
[----:B0-----:R-:W-:-:S05]  /*0bc0*/  IMAD.WIDE R38, R53, 0x4, R32 ;  /* 0x0000000435267825 */ /* 0x001fca00078e0220 */
[----:B------:R-:W5:Y:S01]  /*0bd0*/  LDG.E R60, desc[UR6][R38.64] ;  /* 0x00000006263c7981 */ /* 0x000f62000c1e1900 */
[----:B------:R-:W-:Y:S01]  /*0be0*/  FADD.FTZ R17, R34, R17 ;  /* 0x0000001122117221 */ /* 0x000fe20000010000 */
[----:B--2---:R-:W-:Y:S01]  /*0bf0*/  FADD.FTZ R6, R35, R6 ;  /* 0x0000000623067221 */ /* 0x004fe20000010000 */
[----:B------:R-:W-:-:S04]  /*0c00*/  IMAD.WIDE R34, R53, 0x4, R38 ;  /* 0x0000000435227825 */ /* 0x000fc800078e0226 */
[----:B------:R-:W-:Y:S02]  /*0c10*/  IMAD.WIDE R32, R53, 0x4, R34 ;  /* 0x0000000435207825 */ /* 0x000fe400078e0222 */
[----:B------:R-:W2:Y:S02]  /*0c20*/  LDG.E R34, desc[UR6][R34.64] ;  /* 0x0000000622227981 */ /* 0x000ea4000c1e1900 */
[----:B---3--:R-:W-:Y:S02]  /*0c30*/  FADD.FTZ R5, R36, R5 ;  /* 0x0000000524057221 */ /* 0x008fe40000010000 */
[----:B------:R0:W3:Y:S01]  /*0c40*/  LDG.E R35, desc[UR6][R32.64] ;  /* 0x0000000620237981 */ /* 0x0000e2000c1e1900 */
[----:B----4-:R-:W-:Y:S01]  /*0c50*/  FADD.FTZ R4, R37, R4 ;  /* 0x0000000425047221 */ /* 0x010fe20000010000 */
[----:B------:R-:W-:-:S04]  /*0c60*/  IMAD.WIDE R36, R53, 0x4, R32 ;  /* 0x0000000435247825 */ /* 0x000fc800078e0220 */
[C---:B0-----:R-:W-:Y:S02]  /*0c70*/  IMAD.WIDE R32, R53.reuse, 0x4, R36 ;  /* 0x0000000435207825 */ /* 0x041fe400078e0224 */
[----:B------:R-:W4:Y:S02]  /*0c80*/  LDG.E R37, desc[UR6][R36.64] ;  /* 0x0000000624257981 */ /* 0x000f24000c1e1900 */
[----:B-----5:R-:W-:Y:S01]  /*0c90*/  FADD.FTZ R3, R58, R3 ;  /* 0x000000033a037221 */ /* 0x020fe20000010000 */
[----:B------:R-:W-:Y:S01]  /*0ca0*/  IADD3 R58, P0, R52, UR8, RZ ;  /* 0x00000008343a7c10 */ /* 0x000fe2000ff1e0ff */
[----:B------:R-:W-:-:S04]  /*0cb0*/  IMAD.WIDE R38, R53, 0x4, R32 ;  /* 0x0000000435267825 */ /* 0x000fc800078e0220 */
[----:B------:R-:W-:Y:S02]  /*0cc0*/  FADD.FTZ R2, R57, R2 ;  /* 0x0000000239027221 */ /* 0x000fe40000010000 */
[----:B------:R-:W5:Y:S04]  /*0cd0*/  LDG.E R57, desc[UR6][R32.64] ;  /* 0x0000000620397981 */ /* 0x000f68000c1e1900 */
[----:B------:R-:W5:Y:S01]  /*0ce0*/  LDG.E R39, desc[UR6][R38.64] ;  /* 0x0000000626277981 */ /* 0x000f62000c1e1900 */
[----:B------:R-:W-:Y:S01]  /*0cf0*/  FADD.FTZ R0, R59, R0 ;  /* 0x000000003b007221 */ /* 0x000fe20000010000 */
[----:B------:R-:W-:Y:S01]  /*0d00*/  IADD3.X R59, R55, UR9, RZ, P0, !PT ;  /* 0x00000009373b7c10 */ /* 0x000fe200087fe4ff */
[----:B------:R-:W-:-:S04]  /*0d10*/  FADD.FTZ R48, R61, R48 ;  /* 0x000000303d307221 */ /* 0x000fc80000010000 */
[----:B------:R-:W5:Y:S01]  /*0d20*/  LDG.E R32, desc[UR6][R58.64] ;  /* 0x000000063a207981 */ /* 0x000f62000c1e1900 */
[----:B------:R-:W-:Y:S01]  /*0d30*/  FADD.FTZ R16, R60, R16 ;  /* 0x000000103c107221 */ /* 0x000fe20000010000 */
[----:B------:R-:W-:Y:S02]  /*0d40*/  IADD3 R60, P0, R54, UR8, RZ ;  /* 0x00000008363c7c10 */ /* 0x000fe4000ff1e0ff */
[----:B------:R-:W5:Y:S02]  /*0d50*/  LDG.E R59, desc[UR6][R58.64+0x80] ;  /* 0x000080063a3b7981 */ /* 0x000f64000c1e1900 */
[----:B------:R-:W-:-:S05]  /*0d60*/  IADD3.X R61, R56, UR9, RZ, P0, !PT ;  /* 0x00000009383d7c10 */ /* 0x000fca00087fe4ff */
[----:B------:R-:W5:Y:S04]  /*0d70*/  LDG.E R33, desc[UR6][R60.64] ;  /* 0x000000063c217981 */ /* 0x000f68000c1e1900 */
[----:B------:R-:W5:Y:S01]  /*0d80*/  LDG.E R36, desc[UR6][R60.64+0x80] ;  /* 0x000080063c247981 */ /* 0x000f62000c1e1900 */
[----:B------:R-:W-:-:S06]  /*0d90*/  UIADD3 UR4, UR4, 0x1, URZ ;  /* 0x0000000104047890 */ /* 0x000fcc000fffe03f */
[----:B------:R-:W-:Y:S01]  /*0da0*/  ISETP.LE.AND P0, PT, R9, UR4, PT ;  /* 0x0000000409007c0c */ /* 0x000fe2000bf03270 */
[----:B------:R-:W-:-:S04]  /*0db0*/  ULEA UR8, UP0, UR10, UR8, 0x2 ;  /* 0x000000080a087291 */ /* 0x000fc8000f80103f */
[----:B------:R-:W-:Y:S01]  /*0dc0*/  UIADD3.X UR9, UR9, UR5, URZ, UP0, !UPT ;  /* 0x0000000509097290 */ /* 0x000fe200087fe43f */
[----:B--2---:R-:W-:Y:S01]  /*0dd0*/  FADD.FTZ R47, R34, R47 ;  /* 0x0000002f222f7221 */ /* 0x004fe20000010000 */
[----:B---3--:R-:W-:Y:S01]  /*0de0*/  FADD.FTZ R15, R35, R15 ;  /* 0x0000000f230f7221 */ /* 0x008fe20000010000 */
[----:B----4-:R-:W-:Y:S01]  /*0df0*/  FADD.FTZ R14, R37, R14 ;  /* 0x0000000e250e7221 */ /* 0x010fe20000010000 */
[----:B-----5:R-:W-:Y:S01]  /*0e00*/  FADD.FTZ R13, R57, R13 ;  /* 0x0000000d390d7221 */ /* 0x020fe20000010000 */
[----:B------:R-:W-:Y:S01]  /*0e10*/  FADD.FTZ R12, R39, R12 ;  /* 0x0000000c270c7221 */ /* 0x000fe20000010000 */
[----:B------:R-:W-:Y:S01]  /*0e20*/  FADD.FTZ R11, R32, R11 ;  /* 0x0000000b200b7221 */ /* 0x000fe20000010000 */
[----:B------:R-:W-:Y:S01]  /*0e30*/  FADD.FTZ R46, R59, R46 ;  /* 0x0000002e3b2e7221 */ /* 0x000fe20000010000 */
[----:B------:R-:W-:Y:S01]  /*0e40*/  FADD.FTZ R18, R33, R18 ;  /* 0x0000001221127221 */ /* 0x000fe20000010000 */
[----:B------:R-:W-:Y:S01]  /*0e50*/  FADD.FTZ R45, R36, R45 ;  /* 0x0000002d242d7221 */ /* 0x000fe20000010000 */
[----:B------:R-:W-:Y:S06]  /*0e60*/  @!P0 BRA `(.L_x_1600) ;  /* 0xfffffff800648947 */ /* 0x000fec000383ffff */
.L_x_1599:
[----:B------:R-:W0:Y:S01]  /*0e70*/  S2R R36, SR_TID.X ;  /* 0x0000000000247919 */ /* 0x000e220000002100 */
[----:B------:R-:W1:Y:S01]  /*0e80*/  S2UR UR5, SR_CgaCtaId ;  /* 0x00000000000579c3 */ /* 0x000e620000008800 */
[----:B------:R-:W-:Y:S01]  /*0e90*/  ULDC UR8, c[0x0][0x390] ;  /* 0x0000e40000087ab9 */ /* 0x000fe20000000800 */
[----:B------:R-:W-:Y:S01]  /*0ea0*/  UMOV UR4, 0x400 ;  /* 0x0000040000047882 */ /* 0x000fe20000000000 */
[----:B------:R-:W-:Y:S01]  /*0eb0*/  FMUL.FTZ R20, R20, UR8 ;  /* 0x0000000814147c20 */ /* 0x000fe20008410000 */
[----:B------:R-:W-:Y:S01]  /*0ec0*/  FMUL.FTZ R19, R19, UR8 ;  /* 0x0000000813137c20 */ /* 0x000fe20008410000 */
[----:B------:R-:W-:Y:S01]  /*0ed0*/  FMUL.FTZ R17, R17, UR8 ;  /* 0x0000000811117c20 */ /* 0x000fe20008410000 */
[----:B------:R-:W-:Y:S01]  /*0ee0*/  FMUL.FTZ R6, R6, UR8 ;  /* 0x0000000806067c20 */ /* 0x000fe20008410000 */
[----:B------:R-:W-:Y:S01]  /*0ef0*/  FMUL.FTZ R3, R3, UR8 ;  /* 0x0000000803037c20 */ /* 0x000fe20008410000 */
[----:B------:R-:W-:Y:S01]  /*0f00*/  FMUL.FTZ R2, R2, UR8 ;  /* 0x0000000802027c20 */ /* 0x000fe20008410000 */
[----:B------:R-:W-:Y:S01]  /*0f10*/  F2FP.F16.F32.PACK_AB R19, R19, R20 ;  /* 0x000000141313723e */ /* 0x000fe200000000ff */
[----:B------:R-:W-:Y:S01]  /*0f20*/  HFMA2.MMA R20, -RZ, RZ, 0, 1.9073486328125e-06 ;  /* 0x00000020ff147435 */ /* 0x000fe200000001ff */
        /* <DEDUP_REMOVED lines=13> */
[----:B-1----:R-:W-:Y:S01]  /*1000*/  ULEA UR4, UR5, UR4, 0x18 ;  /* 0x0000000405047291 */ /* 0x002fe2000f8ec03f */
[----:B------:R-:W-:Y:S01]  /*1010*/  FMUL.FTZ R40, R40, UR8 ;  /* 0x0000000828287c20 */ /* 0x000fe20008410000 */
[----:B------:R-:W-:Y:S01]  /*1020*/  FMUL.FTZ R27, R27, UR8 ;  /* 0x000000081b1b7c20 */ /* 0x000fe20008410000 */
[----:B------:R-:W-:Y:S01]  /*1030*/  FMUL.FTZ R46, R46, UR8 ;  /* 0x000000082e2e7c20 */ /* 0x000fe20008410000 */
[----:B------:R-:W-:Y:S01]  /*1040*/  FMUL.FTZ R45, R45, UR8 ;  /* 0x000000082d2d7c20 */ /* 0x000fe20008410000 */
[----:B------:R-:W-:Y:S01]  /*1050*/  FMUL.FTZ R16, R16, UR8 ;  /* 0x0000000810107c20 */ /* 0x000fe20008410000 */
[----:B------:R-:W-:Y:S01]  /*1060*/  FMUL.FTZ R47, R47, UR8 ;  /* 0x000000082f2f7c20 */ /* 0x000fe20008410000 */
[----:B0-----:R-:W-:Y:S01]  /*1070*/  SHF.R.S32.HI R29, RZ, 0x1f, R36 ;  /* 0x0000001fff1d7819 */ /* 0x001fe20000011424 */
[----:B------:R-:W-:Y:S01]  /*1080*/  FMUL.FTZ R5, R5, UR8 ;  /* 0x0000000805057c20 */ /* 0x000fe20008410000 */
[----:B------:R-:W-:Y:S01]  /*1090*/  F2FP.F16.F32.PACK_AB R0, R3, R0 ;  /* 0x000000000300723e */ /* 0x000fe200000000ff */
[----:B------:R-:W-:Y:S01]  /*10a0*/  FMUL.FTZ R4, R4, UR8 ;  /* 0x0000000804047c20 */ /* 0x000fe20008410000 */
[-C--:B------:R-:W-:Y:S01]  /*10b0*/  LEA.HI R9, R29, R36.reuse, RZ, 0x2 ;  /* 0x000000241d097211 */ /* 0x080fe200078f10ff */
[----:B------:R-:W-:Y:S01]  /*10c0*/  FMUL.FTZ R15, R15, UR8 ;  /* 0x000000080f0f7c20 */ /* 0x000fe20008410000 */
[----:B------:R-:W-:Y:S01]  /*10d0*/  LEA.HI R34, R29, R36, RZ, 0x3 ;  /* 0x000000241d227211 */ /* 0x000fe200078f18ff */
[----:B------:R-:W-:Y:S01]  /*10e0*/  FMUL.FTZ R14, R14, UR8 ;  /* 0x000000080e0e7c20 */ /* 0x000fe20008410000 */
[--C-:B------:R-:W-:Y:S01]  /*10f0*/  SHF.R.S32.HI R30, RZ, 0x2, R9.reuse ;  /* 0x00000002ff1e7819 */ /* 0x100fe20000011409 */
[----:B------:R-:W-:Y:S01]  /*1100*/  FMUL.FTZ R13, R13, UR8 ;  /* 0x000000080d0d7c20 */ /* 0x000fe20008410000 */
[----:B------:R-:W-:Y:S01]  /*1110*/  SHF.R.S32.HI R31, RZ, 0x1f, R9 ;  /* 0x0000001fff1f7819 */ /* 0x000fe20000011409 */
[----:B------:R-:W-:Y:S01]  /*1120*/  FMUL.FTZ R12, R12, UR8 ;  /* 0x000000080c0c7c20 */ /* 0x000fe20008410000 */
[----:B------:R-:W-:Y:S01]  /*1130*/  LOP3.LUT R35, R9, 0x3ffffffc, RZ, 0xc0, !PT ;  /* 0x3ffffffc09237812 */ /* 0x000fe200078ec0ff */
[----:B------:R-:W-:Y:S01]  /*1140*/  BSSY B0, `(.L_x_1601) ;  /* 0x000006e000007945 */ /* 0x000fe20003800000 */
[----:B------:R-:W-:-:S02]  /*1150*/  LEA.HI R28, R31, R30, RZ, 0x3 ;  /* 0x0000001e1f1c7211 */ /* 0x000fc400078f18ff */
[----:B------:R-:W-:Y:S02]  /*1160*/  SHF.R.S32.HI R9, RZ, 0x3, R34 ;  /* 0x00000003ff097819 */ /* 0x000fe40000011422 */
[-C--:B------:R-:W-:Y:S02]  /*1170*/  LEA.HI R32, R29, R36.reuse, RZ, 0x5 ;  /* 0x000000241d207211 */ /* 0x080fe400078f28ff */
[----:B------:R-:W-:Y:S02]  /*1180*/  IADD3 R31, -R35, R36, RZ ;  /* 0x00000024231f7210 */ /* 0x000fe40007ffe1ff */
[----:B------:R-:W-:Y:S02]  /*1190*/  LOP3.LUT R34, R34, 0x1ffffff8, RZ, 0xc0, !PT ;  /* 0x1ffffff822227812 */ /* 0x000fe400078ec0ff */
[----:B------:R-:W-:Y:S01]  /*11a0*/  LOP3.LUT R35, R28, 0xfffffff8, RZ, 0xc0, !PT ;  /* 0xfffffff81c237812 */ /* 0x000fe200078ec0ff */
[----:B------:R-:W-:Y:S01]  /*11b0*/  IMAD.SHL.U32 R28, R9, 0x40, RZ ;  /* 0x00000040091c7824 */ /* 0x000fe200078e00ff */
[----:B------:R-:W-:-:S02]  /*11c0*/  SHF.R.S32.HI R32, RZ, 0x5, R32 ;  /* 0x00000005ff207819 */ /* 0x000fc40000011420 */
[-C--:B------:R-:W-:Y:S02]  /*11d0*/  IADD3 R34, -R34, R36.reuse, RZ ;  /* 0x0000002422227210 */ /* 0x080fe40007ffe1ff */
[----:B------:R-:W-:Y:S02]  /*11e0*/  IADD3 R30, R30, -R35, RZ ;  /* 0x800000231e1e7210 */ /* 0x000fe40007ffe0ff */
[----:B------:R-:W-:Y:S02]  /*11f0*/  SHF.R.S32.HI R37, RZ, 0x1f, R32 ;  /* 0x0000001fff257819 */ /* 0x000fe40000011420 */
[----:B------:R-:W-:Y:S02]  /*1200*/  LOP3.LUT R35, R28, 0x1c0, RZ, 0xc0, !PT ;  /* 0x000001c01c237812 */ /* 0x000fe400078ec0ff */
[----:B------:R-:W-:Y:S01]  /*1210*/  SHF.L.U32 R28, R34, 0x3, RZ ;  /* 0x00000003221c7819 */ /* 0x000fe200000006ff */
[----:B------:R-:W-:Y:S01]  /*1220*/  IMAD.SHL.U32 R34, R30, 0x40, RZ ;  /* 0x000000401e227824 */ /* 0x000fe200078e00ff */
[----:B------:R-:W-:-:S02]  /*1230*/  LEA.HI R33, R29, R36, RZ, 0x7 ;  /* 0x000000241d217211 */ /* 0x000fc400078f38ff */
[----:B------:R-:W-:Y:S02]  /*1240*/  LEA.HI R37, R37, R32, RZ, 0x2 ;  /* 0x0000002025257211 */ /* 0x000fe400078f10ff */
[----:B------:R-:W-:Y:S02]  /*1250*/  SHF.R.U32.HI R33, RZ, 0x4, R33 ;  /* 0x00000004ff217819 */ /* 0x000fe40000011621 */
[----:B------:R-:W-:Y:S02]  /*1260*/  LOP3.LUT R34, R34, 0x1c0, RZ, 0xc0, !PT ;  /* 0x000001c022227812 */ /* 0x000fe400078ec0ff */
[----:B------:R-:W-:Y:S02]  /*1270*/  LOP3.LUT R37, R37, 0x1ffffc, RZ, 0xc0, !PT ;  /* 0x001ffffc25257812 */ /* 0x000fe400078ec0ff */
[----:B------:R-:W-:Y:S02]  /*1280*/  LOP3.LUT R33, R34, 0x8, R33, 0xf8, !PT ;  /* 0x0000000822217812 */ /* 0x000fe400078ef821 */
[----:B------:R-:W-:-:S02]  /*1290*/  IADD3 R32, R32, -R37, RZ ;  /* 0x8000002520207210 */ /* 0x000fc40007ffe0ff */
[----:B------:R-:W-:Y:S02]  /*12a0*/  SHF.R.U32.HI R34, RZ, 0x3, R34 ;  /* 0x00000003ff227819 */ /* 0x000fe40000011622 */
[----:B------:R-:W-:Y:S01]  /*12b0*/  LEA R32, R32, R31, 0x9 ;  /* 0x0000001f20207211 */ /* 0x000fe200078e48ff */
[----:B------:R-:W-:Y:S01]  /*12c0*/  FMUL.FTZ R31, R11, UR8 ;  /* 0x000000080b1f7c20 */ /* 0x000fe20008410000 */
[----:B------:R-:W-:Y:S02]  /*12d0*/  LOP3.LUT R33, R33, R34, RZ, 0x3c, !PT ;  /* 0x0000002221217212 */ /* 0x000fe400078e3cff */
[----:B------:R-:W-:Y:S02]  /*12e0*/  R2P PR, R30, 0x6 ;  /* 0x000000061e007804 */ /* 0x000fe40000000000 */
[----:B------:R-:W-:Y:S01]  /*12f0*/  F2FP.F16.F32.PACK_AB R18, R18, R31 ;  /* 0x0000001f1212723e */ /* 0x000fe200000000ff */
[----:B------:R-:W-:Y:S02]  /*1300*/  IMAD.U32 R11, R32, 0x2, R33 ;  /* 0x00000002200b7824 */ /* 0x000fe400078e0021 */
[----:B------:R-:W-:Y:S01]  /*1310*/  FMUL.FTZ R32, R22, UR8 ;  /* 0x0000000816207c20 */ /* 0x000fe20008410000 */
[----:B------:R-:W-:Y:S01]  /*1320*/  SEL R20, R20, 0xffffffe0, !P1 ;  /* 0xffffffe014147807 */ /* 0x000fe20004800000 */
[----:B------:R-:W-:Y:S01]  /*1330*/  FMUL.FTZ R33, R21, UR8 ;  /* 0x0000000815217c20 */ /* 0x000fe20008410000 */
[----:B------:R-:W-:Y:S01]  /*1340*/  F2FP.F16.F32.PACK_AB R22, R25, R26 ;  /* 0x0000001a1916723e */ /* 0x000fe200000000ff */
[----:B------:R-:W-:Y:S01]  /*1350*/  ULDC.64 UR8, c[0x0][0x448] ;  /* 0x0001120000087ab9 */ /* 0x000fe20000000a00 */
[----:B------:R-:W-:-:S02]  /*1360*/  LEA R17, R11, UR4, 0x1 ;  /* 0x000000040b117c11 */ /* 0x000fc4000f8e08ff */
[----:B------:R-:W-:Y:S02]  /*1370*/  F2FP.F16.F32.PACK_AB R30, R43, R44 ;  /* 0x0000002c2b1e723e */ /* 0x000fe400000000ff */
[C---:B------:R-:W-:Y:S01]  /*1380*/  IADD3 R25, R17.reuse, 0x40, RZ ;  /* 0x0000004011197810 */ /* 0x040fe20007ffe0ff */
[----:B------:R-:W-:Y:S01]  /*1390*/  @P2 VIADD R25, R17, 0xffffffc0 ;  /* 0xffffffc011192836 */ /* 0x000fe20000000000 */
[----:B------:R-:W-:Y:S01]  /*13a0*/  F2FP.F16.F32.PACK_AB R23, R23, R24 ;  /* 0x000000181717723e */ /* 0x000fe200000000ff */
[----:B------:R-:W-:Y:S01]  /*13b0*/  STS [R17], R18 ;  /* 0x0000001211007388 */ /* 0x000fe20000000800 */
[----:B------:R-:W-:Y:S02]  /*13c0*/  IADD3 R3, R17, R20, RZ ;  /* 0x0000001411037210 */ /* 0x000fe40007ffe0ff */
        /* <DEDUP_REMOVED lines=8> */
[----:B------:R-:W-:Y:S02]  /*1450*/  IADD3 R20, R20, R25, RZ ;  /* 0x0000001914147210 */ /* 0x000fe40007ffe0ff */
[----:B------:R-:W-:Y:S01]  /*1460*/  F2FP.F16.F32.PACK_AB R4, R4, R5 ;  /* 0x000000050404723e */ /* 0x000fe200000000ff */
[----:B------:R-:W-:Y:S01]  /*1470*/  STS [R17+0x2000], R31 ;  /* 0x0020001f11007388 */ /* 0x000fe20000000800 */
[----:B------:R-:W-:-:S02]  /*1480*/  F2FP.F16.F32.PACK_AB R5, R14, R15 ;  /* 0x0000000f0e05723e */ /* 0x000fc400000000ff */
[----:B------:R-:W-:Y:S01]  /*1490*/  F2FP.F16.F32.PACK_AB R11, R12, R13 ;  /* 0x0000000d0c0b723e */ /* 0x000fe200000000ff */
[----:B------:R0:W-:Y:S01]  /*14a0*/  STS [R17+0x2400], R21 ;  /* 0x0024001511007388 */ /* 0x0001e20000000800 */
[----:B------:R-:W-:Y:S02]  /*14b0*/  LEA.HI R29, R29, R36, RZ, 0x6 ;  /* 0x000000241d1d7211 */ /* 0x000fe400078f30ff */
[----:B------:R-:W-:Y:S01]  /*14c0*/  SHF.R.U32.HI R36, RZ, 0x3, R35 ;  /* 0x00000003ff247819 */ /* 0x000fe20000011623 */
[----:B------:R-:W-:Y:S01]  /*14d0*/  STS [R3+0x2000], R24 ;  /* 0x0020001803007388 */ /* 0x000fe20000000800 */
[----:B------:R-:W-:Y:S02]  /*14e0*/  LOP3.LUT R35, R35, 0x38, R28, 0xf8, !PT ;  /* 0x0000003823237812 */ /* 0x000fe400078ef81c */
[----:B------:R-:W-:Y:S01]  /*14f0*/  IADD3 R7, -R8, R7, RZ ;  /* 0x0000000708077210 */ /* 0x000fe20007ffe1ff */
[----:B------:R-:W-:Y:S01]  /*1500*/  STS [R3+0x2400], R19 ;  /* 0x0024001303007388 */ /* 0x000fe20000000800 */
[----:B------:R-:W-:-:S02]  /*1510*/  LOP3.LUT R35, R35, R36, RZ, 0x3c, !PT ;  /* 0x0000002423237212 */ /* 0x000fc400078e3cff */
[----:B------:R-:W-:Y:S01]  /*1520*/  SHF.L.U32 R36, R29, 0x3, RZ ;  /* 0x000000031d247819 */ /* 0x000fe200000006ff */
[----:B------:R-:W-:Y:S01]  /*1530*/  STS [R25], R45 ;  /* 0x0000002d19007388 */ /* 0x000fe20000000800 */
[----:B0-----:R-:W-:Y:S02]  /*1540*/  SHF.R.S32.HI R21, RZ, 0x1f, R8 ;  /* 0x0000001fff157819 */ /* 0x001fe40000011408 */
[----:B------:R-:W-:Y:S01]  /*1550*/  LOP3.LUT R29, R35, 0x7ffffe00, R36, 0xf8, !PT ;  /* 0x7ffffe00231d7812 */ /* 0x000fe200078ef824 */
[----:B------:R-:W-:Y:S02]  /*1560*/  STS [R25+0x400], R6 ;  /* 0x0004000619007388 */ /* 0x000fe40000000800 */
[----:B------:R-:W-:Y:S01]  /*1570*/  IMAD R21, R21, UR8, RZ ;  /* 0x0000000815157c24 */ /* 0x000fe2000f8e02ff */
[----:B------:R-:W-:Y:S01]  /*1580*/  LEA R26, R29, UR4, 0x1 ;  /* 0x000000041d1a7c11 */ /* 0x000fe2000f8e08ff */
[----:B------:R0:W-:Y:S01]  /*1590*/  STS [R20], R0 ;  /* 0x0000000014007388 */ /* 0x0001e20000000800 */
[----:B------:R-:W-:Y:S01]  /*15a0*/  SHF.R.S32.HI R29, RZ, 0x1f, R28 ;  /* 0x0000001fff1d7819 */ /* 0x000fe2000001141c */
[----:B------:R-:W-:Y:S01]  /*15b0*/  IMAD R21, R8, UR9, R21 ;  /* 0x0000000908157c24 */ /* 0x000fe2000f8e0215 */
[----:B------:R-:W-:Y:S01]  /*15c0*/  ULDC UR4, c[0x0][0x2d0] ;  /* 0x0000b40000047ab9 */ /* 0x000fe20000000800 */
[----:B------:R-:W-:Y:S01]  /*15d0*/  STS [R20+0x400], R47 ;  /* 0x0004002f14007388 */ /* 0x000fe20000000800 */
[----:B------:R-:W-:Y:S01]  /*15e0*/  ISETP.GE.AND P0, PT, R28, UR4, PT ;  /* 0x000000041c007c0c */ /* 0x000fe2000bf06270 */
[----:B------:R-:W-:-:S02]  /*15f0*/  ULDC.64 UR4, c[0x0][0x460] ;  /* 0x0001180000047ab9 */ /* 0x000fc40000000a00 */
[----:B------:R1:W-:Y:S01]  /*1600*/  STS [R25+0x2000], R4 ;  /* 0x0020000419007388 */ /* 0x0003e20000000800 */
[----:B0-----:R-:W-:-:S03]  /*1610*/  IADD3 R0, R9, 0x20, RZ ;  /* 0x0000002009007810 */ /* 0x001fc60007ffe0ff */
[----:B------:R0:W-:Y:S04]  /*1620*/  STS [R25+0x2400], R2 ;  /* 0x0024000219007388 */ /* 0x0001e80000000800 */
[----:B------:R2:W-:Y:S01]  /*1630*/  STS [R20+0x2000], R5 ;  /* 0x0020000514007388 */ /* 0x0005e20000000800 */
[----:B-1----:R-:W-:-:S03]  /*1640*/  SHF.R.S32.HI R4, RZ, 0x1f, R10 ;  /* 0x0000001fff047819 */ /* 0x002fc6000001140a */
[----:B------:R1:W-:Y:S01]  /*1650*/  STS [R20+0x2400], R11 ;  /* 0x0024000b14007388 */ /* 0x0003e20000000800 */
[----:B0-----:R-:W-:Y:S01]  /*1660*/  IMAD.WIDE.U32 R2, R8, UR8, R28 ;  /* 0x0000000808027c25 */ /* 0x001fe2000f8e001c */
[----:B------:R-:W-:Y:S01]  /*1670*/  SHF.R.S32.HI R8, RZ, 0x1f, R9 ;  /* 0x0000001fff087819 */ /* 0x000fe20000011409 */
[----:B------:R-:W-:Y:S02]  /*1680*/  BAR.SYNC.DEFER_BLOCKING 0x0 ;  /* 0x0000000000007b1d */ /* 0x000fe40000010000 */
[----:B--2---:R-:W-:Y:S01]  /*1690*/  IMAD R5, R4, UR4, RZ ;  /* 0x0000000404057c24 */ /* 0x004fe2000f8e02ff */
[----:B------:R-:W-:Y:S01]  /*16a0*/  IADD3 R50, P1, R50, R2, RZ ;  /* 0x0000000232327210 */ /* 0x000fe20007f3e0ff */
[----:B------:R-:W-:Y:S02]  /*16b0*/  VIADD R2, R9, 0x40 ;  /* 0x0000004009027836 */ /* 0x000fe40000000000 */
[----:B------:R-:W-:Y:S01]  /*16c0*/  IMAD R5, R10, UR5, R5 ;  /* 0x000000050a057c24 */ /* 0x000fe2000f8e0205 */
[----:B------:R-:W-:-:S02]  /*16d0*/  IADD3.X R51, R49, R3, R21, P1, !PT ;  /* 0x0000000331337210 */ /* 0x000fc40000ffe415 */
[----:B------:R-:W-:Y:S02]  /*16e0*/  IADD3 R3, R9, 0x60, RZ ;  /* 0x0000006009037810 */ /* 0x000fe40007ffe0ff */
[-C--:B------:R-:W-:Y:S01]  /*16f0*/  ISETP.GE.OR P1, PT, R0, R7.reuse, P0 ;  /* 0x000000070000720c */ /* 0x080fe20000726670 */
[----:B-1----:R-:W-:Y:S01]  /*1700*/  IMAD.WIDE.U32 R10, R10, UR4, R50 ;  /* 0x000000040a0a7c25 */ /* 0x002fe2000f8e0032 */
[-C--:B------:R-:W-:Y:S02]  /*1710*/  ISETP.GE.OR P2, PT, R2, R7.reuse, P0 ;  /* 0x000000070200720c */ /* 0x080fe40000746670 */
[-C--:B------:R-:W-:Y:S02]  /*1720*/  ISETP.GE.OR P3, PT, R3, R7.reuse, P0 ;  /* 0x000000070300720c */ /* 0x080fe40000766670 */
[----:B------:R-:W-:Y:S02]  /*1730*/  ISETP.GE.OR P0, PT, R9, R7, P0 ;  /* 0x000000070900720c */ /* 0x000fe40000706670 */
[----:B------:R-:W-:Y:S01]  /*1740*/  IADD3 R3, R11, R5, RZ ;  /* 0x000000050b037210 */ /* 0x000fe20007ffe0ff */
[----:B------:R0:W1:Y:S04]  /*1750*/  LDS.128 R16, [R26+0x1000] ;  /* 0x001000001a107984 */ /* 0x0000680000000c00 */
[----:B------:R0:W2:Y:S06]  /*1760*/  LDS.128 R12, [R26+0x3000] ;  /* 0x003000001a0c7984 */ /* 0x0000ac0000000c00 */
[----:B------:R-:W-:Y:S05]  /*1770*/  @P0 BRA `(.L_x_1602) ;  /* 0x0000000000280947 */ /* 0x000fea0003800000 */
[----:B------:R-:W3:Y:S01]  /*1780*/  LDS.128 R4, [R26] ;  /* 0x000000001a047984 */ /* 0x000ee20000000c00 */
[----:B------:R-:W-:Y:S01]  /*1790*/  MOV R2, R10 ;  /* 0x0000000a00027202 */ /* 0x000fe20000000f00 */
[----:B------:R-:W-:Y:S01]  /*17a0*/  IMAD R0, R8, UR8, RZ ;  /* 0x0000000808007c24 */ /* 0x000fe2000f8e02ff */
[----:B------:R-:W-:-:S03]  /*17b0*/  ULDC.64 UR4, c[0x0][0x3e8] ;  /* 0x0000fa0000047ab9 */ /* 0x000fc60000000a00 */
[----:B------:R-:W-:-:S04]  /*17c0*/  IMAD.WIDE.U32 R20, R9, UR8, R2 ;  /* 0x0000000809147c25 */ /* 0x000fc8000f8e0002 */
[----:B------:R-:W-:Y:S01]  /*17d0*/  IMAD R23, R9, UR9, R0 ;  /* 0x0000000909177c24 */ /* 0x000fe2000f8e0200 */
[----:B------:R-:W-:-:S03]  /*17e0*/  LEA R22, P0, R20, UR4, 0x1 ;  /* 0x0000000414167c11 */ /* 0x000fc6000f8008ff */
[----:B------:R-:W-:-:S05]  /*17f0*/  IMAD.IADD R21, R21, 0x1, R23 ;  /* 0x0000000115157824 */ /* 0x000fca00078e0217 */
[----:B------:R-:W-:-:S05]  /*1800*/  LEA.HI.X R23, R20, UR5, R21, 0x1, P0 ;  /* 0x0000000514177c11 */ /* 0x000fca00080f0c15 */
[----:B---3--:R3:W-:Y:S02]  /*1810*/  STG.E.128 desc[UR6][R22.64], R4 ;  /* 0x0000000416007986 */ /* 0x0087e4000c101d06 */
.L_x_1602:
[----:B------:R-:W-:Y:S05]  /*1820*/  BSYNC B0 ;  /* 0x0000000000007941 */ /* 0x000fea0003800000 */
.L_x_1601:
[----:B------:R-:W-:Y:S04]  /*1830*/  BSSY B0, `(.L_x_1603) ;  /* 0x000000e000007945 */ /* 0x000fe80003800000 */
[----:B------:R-:W-:Y:S05]  /*1840*/  @P1 BRA `(.L_x_1604) ;  /* 0x0000000000301947 */ /* 0x000fea0003800000 */
[----:B---3--:R-:W-:Y:S01]  /*1850*/  IADD3 R7, P0, R9, 0x20, RZ ;  /* 0x0000002009077810 */ /* 0x008fe20007f1e0ff */
[----:B------:R-:W-:Y:S01]  /*1860*/  ULDC.64 UR4, c[0x0][0x3e8] ;  /* 0x0000fa0000047ab9 */ /* 0x000fe20000000a00 */
[----:B------:R-:W-:Y:S02]  /*1870*/  MOV R4, R10 ;  /* 0x0000000a00047202 */ /* 0x000fe40000000f00 */
[----:B------:R-:W-:Y:S02]  /*1880*/  IADD3.X R0, RZ, R8, RZ, P0, !PT ;  /* 0x00000008ff007210 */ /* 0x000fe400007fe4ff */
[----:B------:R-:W-:-:S03]  /*1890*/  MOV R5, R3 ;  /* 0x0000000300057202 */ /* 0x000fc60000000f00 */
[----:B------:R-:W-:Y:S02]  /*18a0*/  IMAD R0, R0, UR8, RZ ;  /* 0x0000000800007c24 */ /* 0x000fe4000f8e02ff */
[----:B------:R-:W-:-:S04]  /*18b0*/  IMAD.WIDE.U32 R4, R7, UR8, R4 ;  /* 0x0000000807047c25 */ /* 0x000fc8000f8e0004 */
[----:B------:R-:W-:Y:S01]  /*18c0*/  IMAD R7, R7, UR9, R0 ;  /* 0x0000000907077c24 */ /* 0x000fe2000f8e0200 */
[----:B------:R-:W-:-:S03]  /*18d0*/  LEA R6, P0, R4, UR4, 0x1 ;  /* 0x0000000404067c11 */ /* 0x000fc6000f8008ff */
[----:B------:R-:W-:-:S05]  /*18e0*/  IMAD.IADD R5, R5, 0x1, R7 ;  /* 0x0000000105057824 */ /* 0x000fca00078e0207 */
[----:B------:R-:W-:-:S05]  /*18f0*/  LEA.HI.X R7, R4, UR5, R5, 0x1, P0 ;  /* 0x0000000504077c11 */ /* 0x000fca00080f0c05 */
[----:B-1----:R4:W-:Y:S02]  /*1900*/  STG.E.128 desc[UR6][R6.64], R16 ;  /* 0x0000001006007986 */ /* 0x0029e4000c101d06 */
.L_x_1604:
[----:B------:R-:W-:Y:S05]  /*1910*/  BSYNC B0 ;  /* 0x0000000000007941 */ /* 0x000fea0003800000 */
.L_x_1603:
[----:B---34-:R3:W4:Y:S01]  /*1920*/  LDS.128 R4, [R26+0x2000] ;  /* 0x002000001a047984 */ /* 0x0187220000000c00 */
[----:B------:R-:W-:Y:S04]  /*1930*/  BSSY B0, `(.L_x_1605) ;  /* 0x000000e000007945 */ /* 0x000fe80003800000 */
[----:B------:R-:W-:Y:S05]  /*1940*/  @P2 BRA `(.L_x_1606) ;  /* 0x0000000000302947 */ /* 0x000fea0003800000 */
[----:B-1----:R-:W-:Y:S01]  /*1950*/  IADD3 R19, P0, R9, 0x40, RZ ;  /* 0x0000004009137810 */ /* 0x002fe20007f1e0ff */
        /* <DEDUP_REMOVED lines=10> */
[----:B----4-:R1:W-:Y:S02]  /*1a00*/  STG.E.128 desc[UR6][R18.64], R4 ;  /* 0x0000000412007986 */ /* 0x0103e4000c101d06 */
.L_x_1606:
[----:B------:R-:W-:Y:S05]  /*1a10*/  BSYNC B0 ;  /* 0x0000000000007941 */ /* 0x000fea0003800000 */
.L_x_1605:
[----:B------:R-:W-:Y:S05]  /*1a20*/  @P3 EXIT ;  /* 0x000000000000394d */ /* 0x000fea0003800000 */
[----:B------:R-:W-:Y:S01]  /*1a30*/  IADD3 R9, P0, R9, 0x60, RZ ;  /* 0x0000006009097810 */ /* 0x000fe20007f1e0ff */
[----:B------:R-:W-:Y:S01]  /*1a40*/  ULDC.64 UR4, c[0x0][0x3e8] ;  /* 0x0000fa0000047ab9 */ /* 0x000fe20000000a00 */
[----:B------:R-:W-:Y:S02]  /*1a50*/  MOV R2, R10 ;  /* 0x0000000a00027202 */ /* 0x000fe40000000f00 */
[----:B------:R-:W-:-:S03]  /*1a60*/  IADD3.X R0, RZ, R8, RZ, P0, !PT ;  /* 0x00000008ff007210 */ /* 0x000fc600007fe4ff */
[----:B------:R-:W-:-:S04]  /*1a70*/  IMAD.WIDE.U32 R2, R9, UR8, R2 ;  /* 0x0000000809027c25 */ /* 0x000fc8000f8e0002 */
[----:B------:R-:W-:Y:S01]  /*1a80*/  IMAD R0, R0, UR8, RZ ;  /* 0x0000000800007c24 */ /* 0x000fe2000f8e02ff */
[----:B-1--4-:R-:W-:-:S03]  /*1a90*/  LEA R4, P0, R2, UR4, 0x1 ;  /* 0x0000000402047c11 */ /* 0x012fc6000f8008ff */
[----:B------:R-:W-:-:S05]  /*1aa0*/  IMAD R9, R9, UR9, R0 ;  /* 0x0000000909097c24 */ /* 0x000fca000f8e0200 */
[----:B------:R-:W-:-:S04]  /*1ab0*/  IADD3 R3, R3, R9, RZ ;  /* 0x0000000903037210 */ /* 0x000fc80007ffe0ff */
[----:B------:R-:W-:-:S05]  /*1ac0*/  LEA.HI.X R5, R2, UR5, R3, 0x1, P0 ;  /* 0x0000000502057c11 */ /* 0x000fca00080f0c03 */
[----:B--2---:R-:W-:Y:S01]  /*1ad0*/  STG.E.128 desc[UR6][R4.64], R12 ;  /* 0x0000000c04007986 */ /* 0x004fe2000c101d06 */
[----:B------:R-:W-:Y:S05]  /*1ae0*/  EXIT ;  /* 0x000000000000794d */ /* 0x000fea0003800000 */
.L_x_1607:
        /* <DEDUP_REMOVED lines=9> */
.L_x_2486:


//--------------------- .text._ZN5flash44flash_bwd_dq_dk_dv_loop_seqk_parallel_kernelI23Flash_bwd_kernel_traitsILi64ELi128ELi128ELi8ELi4ELi4ELi4ELb0ELb0EN7cutlass6half_tE19Flash_kernel_traitsILi64ELi128ELi128ELi8ES3_EELb1ELb0ELb0ELb0ELb0ELb1ELb0EEEvNS_16Flash_bwd_paramsE --------------------------
	.section	.text._ZN5flash44flash_bwd_dq_dk_dv_loop_seqk_parallel_kernelI23Flash_bwd_kernel_traitsILi64ELi128ELi128ELi8ELi4ELi4ELi4ELb0ELb0EN7cutlass6half_tE19Flash_kernel_traitsILi64ELi128ELi128ELi8ES3_EELb1ELb0ELb0ELb0ELb0ELb1ELb0EEEvNS_16Flash_bwd_paramsE,"ax",@progbits
	.align	128
        .global         _ZN5flash44flash_bwd_dq_dk_dv_loop_seqk_parallel_kernelI23Flash_bwd_kernel_traitsILi64ELi128ELi128ELi8ELi4ELi4ELi4ELb0ELb0EN7cutlass6half_tE19Flash_kernel_traitsILi64ELi128ELi128ELi8ES3_EELb1ELb0ELb0ELb0ELb0ELb1ELb0EEEvNS_16Flash_bwd_paramsE
        .type           _ZN5flash44flash_bwd_dq_dk_dv_loop_seqk_parallel_kernelI23Flash_bwd_kernel_traitsILi64ELi128ELi128ELi8ELi4ELi4ELi4ELb0ELb0EN7cutlass6half_tE19Flash_kernel_traitsILi64ELi128ELi128ELi8ES3_EELb1ELb0ELb0ELb0ELb0ELb1ELb0EEEvNS_16Flash_bwd_paramsE,@function
        .size           _ZN5flash44flash_bwd_dq_dk_dv_loop_seqk_parallel_kernelI23Flash_bwd_kernel_traitsILi64ELi128ELi128ELi8ELi4ELi4ELi4ELb0ELb0EN7cutlass6half_tE19Flash_kernel_traitsILi64ELi128ELi128ELi8ES3_EELb1ELb0ELb0ELb0ELb0ELb1ELb0EEEvNS_16Flash_bwd_paramsE,(.L_x_2487 - _ZN5flash44flash_bwd_dq_dk_dv_loop_seqk_parallel_kernelI23Flash_bwd_kernel_traitsILi64ELi128ELi128ELi8ELi4ELi4ELi4ELb0ELb0EN7cutlass6half_tE19Flash_kernel_traitsILi64ELi128ELi128ELi8ES3_EELb1ELb0ELb0ELb0ELb0ELb1ELb0EEEvNS_16Flash_bwd_paramsE)
        .other          _ZN5flash44flash_bwd_dq_dk_dv_loop_seqk_parallel_kernelI23Flash_bwd_kernel_traitsILi64ELi128ELi128ELi8ELi4ELi4ELi4ELb0ELb0EN7cutlass6half_tE19Flash_kernel_traitsILi64ELi128ELi128ELi8ES3_EELb1ELb0ELb0ELb0ELb0ELb1ELb0EEEvNS_16Flash_bwd_paramsE,@"STO_CUDA_ENTRY STV_DEFAULT"
_ZN5flash44flash_bwd_dq_dk_dv_loop_seqk_parallel_kernelI23Flash_bwd_kernel_traitsILi64ELi128ELi128ELi8ELi4ELi4ELi4ELb0ELb0EN7cutlass6half_tE19Flash_kernel_traitsILi64ELi128ELi128ELi8ES3_EELb1ELb0ELb0ELb0ELb0ELb1ELb0EEEvNS_16Flash_bwd_paramsE:
.text._ZN5flash44flash_bwd_dq_dk_dv_loop_seqk_parallel_kernelI23Flash_bwd_kernel_traitsILi64ELi128ELi128ELi8ELi4ELi4ELi4ELb0ELb0EN7cutlass6half_tE19Flash_kernel_traitsILi64ELi128ELi128ELi8ES3_EELb1ELb0ELb0ELb0ELb0ELb1ELb0EEEvNS_16Flash_bwd_paramsE:
        /* <DEDUP_REMOVED lines=10> */
[----:B------:R1:W-:Y:S02]  /*00a0*/  STL [R1+0x34], R0 ;  /* 0x0000340001007387 */ /* 0x0003e40000100800 */
[----:B------:R-:W-:-:S13]  /*00b0*/  PLOP3.LUT P0, PT, PT, PT, UP0, 0x80, 0x0 ;  /* 0x000000000000781c */ /* 0x000fda0003f0f008 */
[----:B------:R-:W-:Y:S05]  /*00c0*/  @P0 EXIT ;  /* 0x000000000000094d */ /* 0x000fea0003800000 */
[----:B------:R-:W2:Y:S01]  /*00d0*/  S2R R11, SR_TID.X ;  /* 0x00000000000b7919 */ /* 0x000ea20000002100 */
[----:B------:R-:W3:Y:S01]  /*00e0*/  S2UR UR4, SR_CgaCtaId ;  /* 0x00000000000479c3 */ /* 0x000ee20000008800 */
[----:B------:R-:W-:Y:S01]  /*00f0*/  UMOV UR5, 0x400 ;  /* 0x0000040000057882 */ /* 0x000fe20000000000 */
[----:B------:R-:W-:Y:S01]  /*0100*/  IMAD.MOV.U32 R230, RZ, RZ, 0x20 ;  /* 0x00000020ffe67424 */ /* 0x000fe200078e00ff */
[----:B------:R-:W-:Y:S01]  /*0110*/  ULDC.64 UR10, c[0x0][0x208] ;  /* 0x00008200000a7ab9 */ /* 0x000fe20000000a00 */
[----:B------:R-:W-:-:S04]  /*0120*/  IMAD.MOV.U32 R228, RZ, RZ, -0x10 ;  /* 0xfffffff0ffe47424 */ /* 0x000fc800078e00ff */
[----:B------:R-:W4:Y:S08]  /*0130*/  S2UR UR48, SR_CTAID.Y ;  /* 0x00000000003079c3 */ /* 0x000f300000002600 */
[----:B------:R-:W5:Y:S01]  /*0140*/  S2UR UR59, SR_CTAID.Z ;  /* 0x00000000003b79c3 */ /* 0x000f620000002700 */
[----:B---3--:R-:W-:Y:S01]  /*0150*/  ULEA UR4, UR4, UR5, 0x18 ;  /* 0x0000000504047291 */ /* 0x008fe2000f8ec03f */
[----:B--2---:R-:W-:Y:S01]  /*0160*/  SHF.R.S32.HI R4, RZ, 0x1f, R11 ;  /* 0x0000001fff047819 */ /* 0x004fe2000001140b */
[----:B----4-:R-:W-:-:S03]  /*0170*/  USHF.L.U32 UR5, UR48, 0x7, URZ ;  /* 0x0000000730057899 */ /* 0x010fc6000800063f */
[CC--:B------:R-:W-:Y:S02]  /*0180*/  LEA.HI R2, R4.reuse, R11.reuse, RZ, 0x5 ;  /* 0x0000000b04027211 */ /* 0x0c0fe400078f28ff */
[----:B------:R-:W-:Y:S02]  /*0190*/  LEA.HI R10, R4, R11, RZ, 0x3 ;  /* 0x0000000b040a7211 */ /* 0x000fe400078f18ff */
[--C-:B------:R-:W-:Y:S01]  /*01a0*/  SHF.R.S32.HI R3, RZ, 0x5, R2.reuse ;  /* 0x00000005ff037819 */ /* 0x100fe20000011402 */
[----:B-----5:R-:W-:Y:S01]  /*01b0*/  USHF.R.S32.HI UR6, URZ, 0x1f, UR59 ;  /* 0x0000001f3f067899 */ /* 0x020fe2000801143b */
[----:B-1----:R-:W-:Y:S02]  /*01c0*/  SHF.R.S32.HI R0, RZ, 0x1f, R2 ;  /* 0x0000001fff007819 */ /* 0x002fe40000011402 */
[----:B------:R-:W-:Y:S02]  /*01d0*/  LOP3.LUT R5, R10, 0xfffffff8, RZ, 0xc0, !PT ;  /* 0xfffffff80a057812 */ /* 0x000fe400078ec0ff */
[----:B------:R-:W-:-:S02]  /*01e0*/  LOP3.LUT R7, R2, 0xffffffe0, RZ, 0xc0, !PT ;  /* 0xffffffe002077812 */ /* 0x000fc400078ec0ff */
[CC--:B------:R-:W-:Y:S02]  /*01f0*/  LEA.HI R8, R4.reuse, R11.reuse, RZ, 0x4 ;  /* 0x0000000b04087211 */ /* 0x0c0fe400078f20ff */
[CC--:B------:R-:W-:Y:S02]  /*0200*/  LEA.HI R247, R4.reuse, R11.reuse, RZ, 0x7 ;  /* 0x0000000b04f77211 */ /* 0x0c0fe400078f38ff */
[----:B------:R-:W-:Y:S02]  /*0210*/  LEA.HI R13, R4, R11, RZ, 0x6 ;  /* 0x0000000b040d7211 */ /* 0x000fe400078f30ff */
[----:B------:R-:W-:Y:S01]  /*0220*/  LEA.HI R2, R0, R3, RZ, 0x2 ;  /* 0x0000000300027211 */ /* 0x000fe200078f10ff */
[C---:B------:R-:W-:Y:S01]  /*0230*/  IMAD.IADD R0, R11.reuse, 0x1, -R5 ;  /* 0x000000010b007824 */ /* 0x040fe200078e0a05 */
[----:B------:R-:W-:Y:S02]  /*0240*/  LEA.HI R4, R4, R11, RZ, 0x2 ;  /* 0x0000000b04047211 */ /* 0x000fe400078f10ff */
[----:B------:R-:W-:Y:S01]  /*0250*/  LOP3.LUT R5, R2, 0xfffffffc, RZ, 0xc0, !PT ;  /* 0xfffffffc02057812 */ /* 0x000fe200078ec0ff */
[----:B------:R-:W-:Y:S01]  /*0260*/  IMAD.IADD R2, R11, 0x1, -R7 ;  /* 0x000000010b027824 */ /* 0x000fe200078e0a07 */
[----:B------:R-:W-:-:S02]  /*0270*/  LOP3.LUT R9, R8, 0xfffffff0, RZ, 0xc0, !PT ;  /* 0xfffffff008097812 */ /* 0x000fc400078ec0ff */
[----:B------:R-:W-:Y:S01]  /*0280*/  LOP3.LUT R12, R4, 0x7ffffffc, RZ, 0xc0, !PT ;  /* 0x7ffffffc040c7812 */ /* 0x000fe200078ec0ff */
[----:B------:R-:W-:Y:S01]  /*0290*/  IMAD.IADD R251, R3, 0x1, -R5 ;  /* 0x0000000103fb7824 */ /* 0x000fe200078e0a05 */
[----:B------:R-:W-:Y:S01]  /*02a0*/  SHF.R.S32.HI R6, RZ, 0x4, R8 ;  /* 0x00000004ff067819 */ /* 0x000fe20000011408 */
[C---:B------:R-:W-:Y:S01]  /*02b0*/  IMAD.IADD R9, R11.reuse, 0x1, -R9 ;  /* 0x000000010b097824 */ /* 0x040fe200078e0a09 */
[----:B------:R-:W-:Y:S01]  /*02c0*/  SHF.R.S32.HI R7, RZ, 0x2, R4 ;  /* 0x00000002ff077819 */ /* 0x000fe20000011404 */
[----:B------:R-:W-:Y:S01]  /*02d0*/  IMAD.IADD R14, R11, 0x1, -R12 ;  /* 0x000000010b0e7824 */ /* 0x000fe200078e0a0c */
[----:B------:R-:W-:Y:S02]  /*02e0*/  LEA.HI R3, R8, R6, RZ, 0x1 ;  /* 0x0000000608037211 */ /* 0x000fe400078f08ff */
[----:B------:R-:W-:Y:S02]  /*02f0*/  SHF.R.S32.HI R11, RZ, 0x3, R10 ;  /* 0x00000003ff0b7819 */ /* 0x000fe4000001140a */
[----:B------:R-:W-:-:S02]  /*0300*/  SHF.R.S32.HI R8, RZ, 0x1f, R2 ;  /* 0x0000001fff087819 */ /* 0x000fc40000011402 */
[----:B------:R-:W-:Y:S02]  /*0310*/  LOP3.LUT R5, R3, 0xfffffffe, RZ, 0xc0, !PT ;  /* 0xfffffffe03057812 */ /* 0x000fe400078ec0ff */
[----:B------:R-:W-:Y:S01]  /*0320*/  LEA.HI R8, R8, R2, RZ, 0x2 ;  /* 0x0000000208087211 */ /* 0x000fe200078f10ff */
[----:B------:R-:W-:Y:S01]  /*0330*/  IMAD.SHL.U32 R2, R11, 0x40, RZ ;  /* 0x000000400b027824 */ /* 0x000fe200078e00ff */
[----:B------:R-:W-:Y:S01]  /*0340*/  SHF.R.S32.HI R3, RZ, 0x1f, R4 ;  /* 0x0000001fff037819 */ /* 0x000fe20000011404 */
[----:B------:R-:W-:Y:S01]  /*0350*/  IMAD.IADD R11, R6, 0x1, -R5 ;  /* 0x00000001060b7824 */ /* 0x000fe200078e0a05 */
[----:B------:R-:W-:Y:S01]  /*0360*/  SHF.R.S32.HI R4, RZ, 0x1f, R9 ;  /* 0x0000001fff047819 */ /* 0x000fe20000011409 */
[----:B------:R-:W-:Y:S01]  /*0370*/  IMAD.SHL.U32 R5, R0, 0x8, RZ ;  /* 0x0000000800057824 */ /* 0x000fe200078e00ff */
[----:B------:R-:W-:Y:S01]  /*0380*/  LEA.HI R3, R3, R7, RZ, 0x3 ;  /* 0x0000000703037211 */ /* 0x000fe200078f18ff */
[----:B------:R-:W-:Y:S01]  /*0390*/  IMAD.SHL.U32 R176, R11, 0x200, RZ ;  /* 0x000002000bb07824 */ /* 0x000fe200078e00ff */
[----:B------:R-:W-:Y:S01]  /*03a0*/  LOP3.LUT R2, R2, 0x1c0, RZ, 0xc0, !PT ;  /* 0x000001c002027812 */ /* 0x000fe200078ec0ff */
[----:B------:R-:W-:Y:S01]  /*03b0*/  IMAD.SHL.U32 R6, R13, 0x8, RZ ;  /* 0x000000080d067824 */ /* 0x000fe200078e00ff */
[----:B------:R-:W-:-:S02]  /*03c0*/  LOP3.LUT R3, R3, 0xfffffff8, RZ, 0xc0, !PT ;  /* 0xfffffff803037812 */ /* 0x000fc400078ec0ff */
[----:B------:R-:W-:Y:S02]  /*03d0*/  LOP3.LUT R5, R2, 0x38, R5, 0xf8, !PT ;  /* 0x0000003802057812 */ /* 0x000fe400078ef805 */
[C---:B------:R-:W-:Y:S02]  /*03e0*/  LOP3.LUT P4, RZ, R0.reuse, 0x2, RZ, 0xc0, !PT ;  /* 0x0000000200ff7812 */ /* 0x040fe4000788c0ff */
[C---:B------:R-:W-:Y:S01]  /*03f0*/  LOP3.LUT P3, RZ, R0.reuse, 0x4, RZ, 0xc0, !PT ;  /* 0x0000000400ff7812 */ /* 0x040fe2000786c0ff */
[----:B------:R-:W-:Y:S01]  /*0400*/  IMAD.SHL.U32 R0, R0, 0x40, RZ ;  /* 0x0000004000007824 */ /* 0x000fe200078e00ff */
[----:B------:R-:W-:Y:S01]  /*0410*/  LEA.HI R12, R4, R9, RZ, 0x3 ;  /* 0x00000009040c7211 */ /* 0x000fe200078f18ff */
[----:B------:R-:W-:Y:S01]  /*0420*/  IMAD.IADD R4, R7, 0x1, -R3 ;  /* 0x0000000107047824 */ /* 0x000fe200078e0a03 */
[----:B------:R-:W-:Y:S02]  /*0430*/  SHF.R.U32.HI R2, RZ, 0x3, R2 ;  /* 0x00000003ff027819 */ /* 0x000fe40000011602 */
[----:B------:R-:W-:-:S02]  /*0440*/  LOP3.LUT R3, R12, 0xfffffff8, RZ, 0xc0, !PT ;  /* 0xfffffff80c037812 */ /* 0x000fc400078ec0ff */
[----:B------:R-:W-:Y:S01]  /*0450*/  LOP3.LUT R7, R5, R2, RZ, 0x3c, !PT ;  /* 0x0000000205077212 */ /* 0x000fe200078e3cff */
[----:B------:R-:W-:Y:S01]  /*0460*/  IMAD.SHL.U32 R2, R251, 0x10, RZ ;  /* 0x00000010fb027824 */ /* 0x000fe200078e00ff */
[----:B------:R-:W-:Y:S01]  /*0470*/  LOP3.LUT R0, R0, 0x1c0, RZ, 0xc0, !PT ;  /* 0x000001c000007812 */ /* 0x000fe200078ec0ff */
[----:B------:R-:W-:Y:S01]  /*0480*/  IMAD.IADD R15, R9, 0x1, -R3 ;  /* 0x00000001090f7824 */ /* 0x000fe200078e0a03 */
[----:B------:R-:W-:Y:S02]  /*0490*/  SHF.R.S32.HI R247, RZ, 0x7, R247 ;  /* 0x00000007fff77819 */ /* 0x000fe400000114f7 */
[C---:B------:R-:W-:Y:S02]  /*04a0*/  LOP3.LUT R3, R0.reuse, 0x30, R2, 0xf8, !PT ;  /* 0x0000003000037812 */ /* 0x040fe400078ef802 */
[----:B------:R-:W-:Y:S01]  /*04b0*/  LOP3.LUT R180, R0, 0x8, R10, 0xf8, !PT ;  /* 0x0000000800b47812 */ /* 0x000fe200078ef80a */
[----:B------:R-:W-:Y:S01]  /*04c0*/  STL [R1], R15 ;  /* 0x0000000f01007387 */ /* 0x000fe20000100800 */
[----:B------:R-:W-:-:S02]  /*04d0*/  SHF.R.U32.HI R0, RZ, 0x3, R0 ;  /* 0x00000003ff007819 */ /* 0x000fc40000011600 */
[----:B------:R-:W-:Y:S02]  /*04e0*/  LOP3.LUT R3, R3, 0x8, R10, 0xf8, !PT ;  /* 0x0000000803037812 */ /* 0x000fe400078ef80a */
[----:B------:R-:W-:Y:S01]  /*04f0*/  LEA.HI.SX32 R246, R8, R2, 0x1e ;  /* 0x0000000208f67211 */ /* 0x000fe200078ff2ff */
[----:B------:R-:W-:Y:S01]  /*0500*/  IMAD R2, R247, 0x1000, R176 ;  /* 0x00001000f7027824 */ /* 0x000fe200078e02b0 */
[----:B------:R-:W-:Y:S02]  /*0510*/  LOP3.LUT R180, R180, R0, RZ, 0x3c, !PT ;  /* 0x00000000b4b47212 */ /* 0x000fe400078e3cff */
[----:B------:R-:W-:Y:S01]  /*0520*/  LOP3.LUT R176, R176, R3, R0, 0xf6, !PT ;  /* 0x00000003b0b07212 */ /* 0x000fe200078ef600 */
[C---:B------:R-:W-:Y:S01]  /*0530*/  IMAD.SHL.U32 R0, R4.reuse, 0x40, RZ ;  /* 0x0000004004007824 */ /* 0x040fe200078e00ff */
[----:B------:R-:W-:Y:S01]  /*0540*/  LOP3.LUT R5, R4, 0x1, RZ, 0xc0, !PT ;  /* 0x0000000104057812 */ /* 0x000fe200078ec0ff */
[----:B------:R-:W-:Y:S01]  /*0550*/  IMAD.IADD R180, R2, 0x1, R180 ;  /* 0x0000000102b47824 */ /* 0x000fe200078e02b4 */
[----:B------:R-:W-:Y:S01]  /*0560*/  LOP3.LUT R250, R7, 0xfffffe00, R6, 0xf8, !PT ;  /* 0xfffffe0007fa7812 */ /* 0x000fe200078ef806 */
[----:B------:R-:W-:Y:S01]  /*0570*/  IMAD.SHL.U32 R2, R247, 0x8, RZ ;  /* 0x00000008f7027824 */ /* 0x000fe200078e00ff */
        /* <DEDUP_REMOVED lines=8> */
[----:B------:R-:W-:Y:S01]  /*0600*/  SHF.R.U32.HI R3, RZ, 0x3, R0 ;  /* 0x00000003ff037819 */ /* 0x000fe20000011600 */
[----:B------:R-:W-:Y:S01]  /*0610*/  IMAD R6, R247, 0x2000, R4 ;  /* 0x00002000f7067824 */ /* 0x000fe200078e0204 */
[----:B------:R-:W-:-:S02]  /*0620*/  LOP3.LUT R9, R2, 0x10, R5, 0xf8, !PT ;  /* 0x0000001002097812 */ /* 0x000fc400078ef805 */
[-C--:B------:R-:W-:Y:S01]  /*0630*/  LOP3.LUT R8, R3, R0.reuse, R2, 0x1e, !PT ;  /* 0x0000000003087212 */ /* 0x080fe200078e1e02 */
[----:B------:R-:W-:Y:S01]  /*0640*/  IMAD.SHL.U32 R2, R15, 0x40, RZ ;  /* 0x000000400f027824 */ /* 0x000fe200078e00ff */
[----:B------:R-:W-:Y:S01]  /*0650*/  LOP3.LUT R5, R3, R0, RZ, 0xfc, !PT ;  /* 0x0000000003057212 */ /* 0x000fe200078efcff */
[C---:B------:R-:W-:Y:S01]  /*0660*/  IMAD R3, R251.reuse, 0x400, R6 ;  /* 0x00000400fb037824 */ /* 0x040fe200078e0206 */
[----:B------:R-:W-:Y:S01]  /*0670*/  SEL R181, R230, 0xffffffe0, !P4 ;  /* 0xffffffe0e6b57807 */ /* 0x000fe20006000000 */
[----:B------:R-:W-:Y:S01]  /*0680*/  IMAD R0, R251, 0x400, R4 ;  /* 0x00000400fb007824 */ /* 0x000fe200078e0204 */
[----:B------:R-:W-:Y:S01]  /*0690*/  LOP3.LUT R2, R2, 0x1c0, RZ, 0xc0, !PT ;  /* 0x000001c002027812 */ /* 0x000fe200078ec0ff */
[----:B------:R-:W-:Y:S01]  /*06a0*/  IMAD.SHL.U32 R4, R11, 0x8, RZ ;  /* 0x000000080b047824 */ /* 0x000fe200078e00ff */
[----:B------:R-:W-:Y:S01]  /*06b0*/  SEL R230, R230, 0xffffffe0, !P1 ;  /* 0xffffffe0e6e67807 */ /* 0x000fe20004800000 */
[----:B------:R-:W-:Y:S01]  /*06c0*/  IMAD.IADD R5, R5, 0x1, R3 ;  /* 0x0000000105057824 */ /* 0x000fe200078e0203 */
[----:B------:R-:W-:Y:S01]  /*06d0*/  SHF.R.U32.HI R3, RZ, 0x3, R2 ;  /* 0x00000003ff037819 */ /* 0x000fe20000011602 */
[----:B------:R-:W-:Y:S01]  /*06e0*/  IMAD.IADD R8, R0, 0x1, R8 ;  /* 0x0000000100087824 */ /* 0x000fe200078e0208 */
[----:B------:R-:W-:-:S02]  /*06f0*/  LOP3.LUT R0, R7, 0xfffffe00, RZ, 0xc0, !PT ;  /* 0xfffffe0007007812 */ /* 0x000fc400078ec0ff */
[----:B------:R-:W-:Y:S02]  /*0700*/  LOP3.LUT R4, R2, 0x8, R4, 0xf8, !PT ;  /* 0x0000000802047812 */ /* 0x000fe400078ef804 */
[----:B------:R-:W-:Y:S01]  /*0710*/  LOP3.LUT R2, R3, R9, R2, 0x1e, !PT ;  /* 0x0000000903027212 */ /* 0x000fe200078e1e02 */
[----:B------:R-:W-:Y:S01]  /*0720*/  IMAD R188, R251, 0x400, R0 ;  /* 0x00000400fbbc7824 */ /* 0x000fe200078e0200 */
[----:B------:R-:W-:Y:S01]  /*0730*/  LOP3.LUT R4, R4, R3, RZ, 0x3c, !PT ;  /* 0x0000000304047212 */ /* 0x000fe200078e3cff */
[----:B------:R-:W-:Y:S01]  /*0740*/  IMAD.U32 R3, RZ, RZ, UR6 ;  /* 0x00000006ff037e24 */ /* 0x000fe2000f8e00ff */
[----:B------:R-:W-:Y:S01]  /*0750*/  LOP3.LUT R187, R2, R0, RZ, 0xfc, !PT ;  /* 0x0000000002bb7212 */ /* 0x000fe200078efcff */
[----:B------:R-:W-:Y:S01]  /*0760*/  IMAD.U32 R0, RZ, RZ, UR5 ;  /* 0x00000005ff007e24 */ /* 0x000fe2000f8e00ff */
[----:B------:R-:W-:Y:S01]  /*0770*/  USHF.R.S32.HI UR5, URZ, 0x1f, UR59 ;  /* 0x0000001f3f057899 */ /* 0x000fe2000801143b */
[----:B------:R-:W-:Y:S01]  /*0780*/  LEA R227, R5, UR4, 0x1 ;  /* 0x0000000405e37c11 */ /* 0x000fe2000f8e08ff */
[----:B------:R-:W-:Y:S01]  /*0790*/  USHF.R.S32.HI UR6, URZ, 0x1f, UR48 ;  /* 0x0000001f3f067899 */ /* 0x000fe20008011430 */
[----:B------:R-:W-:Y:S01]  /*07a0*/  IMAD.IADD R188, R188, 0x1, R4 ;  /* 0x00000001bcbc7824 */ /* 0x000fe200078e0204 */
[----:B------:R-:W-:-:S02]  /*07b0*/  SEL R228, R228, 0x10, !P0 ;  /* 0x00000010e4e47807 */ /* 0x000fc40004000000 */
[----:B------:R-:W-:Y:S01]  /*07c0*/  IMAD.U32 R2, RZ, RZ, UR5 ;  /* 0x00000005ff027e24 */ /* 0x000fe2000f8e00ff */
[----:B------:R-:W-:Y:S01]  /*07d0*/  LEA R176, R176, UR4, 0x1 ;  /* 0x00000004b0b07c11 */ /* 0x000fe2000f8e08ff */
        /* <DEDUP_REMOVED lines=14> */
[----:B------:R-:W-:Y:S01]  /*08c0*/  UIADD3 UR5, UR4, 0xc000, URZ ;  /* 0x0000c00004057890 */ /* 0x000fe2000fffe03f */
[----:B------:R-:W-:-:S02]  /*08d0*/  IMAD.IADD R6, R0, 0x1, R252 ;  /* 0x0000000100067824 */ /* 0x000fc400078e02fc */
[----:B------:R-:W-:Y:S02]  /*08e0*/  IMAD.IADD R5, R230, 0x1, R252 ;  /* 0x00000001e6057824 */ /* 0x000fe400078e02fc */
        /* <DEDUP_REMOVED lines=24> */
[----:B------:R-:W-:-:S03]  /*0a70*/  IMAD.IADD R181, R181, 0x1, R179 ;  /* 0x00000001b5b57824 */ /* 0x000fc600078e02b3 */
        /* <DEDUP_REMOVED lines=9> */
.L_x_1652:
        /* <DEDUP_REMOVED lines=16> */
[----:B------:R-:W-:Y:S01]  /*0c10*/  IMAD.U32 R2, RZ, RZ, UR8 ;  /* 0x00000008ff027e24 */ /* 0x000fe2000f8e00ff */
[----:B------:R-:W-:Y:S01]  /*0c20*/  UISETP.NE.U32.AND UP0, UPT, UR14, URZ, UPT ;  /* 0x0000003f0e00728c */ /* 0x000fe2000bf05070 */
[----:B--2---:R-:W-:Y:S01]  /*0c30*/  IMAD.U32 R4, RZ, RZ, UR12 ;  /* 0x0000000cff047e24 */ /* 0x004fe2000f8e00ff */
        /* <DEDUP_REMOVED lines=13> */
[----:B---3--:R-:W2:Y:S05]  /*0d10*/  @P1 LDG.E R7, desc[UR10][R4.64] ;  /* 0x0000000a04071981 */ /* 0x008eaa000c1e1900 */
        /* <DEDUP_REMOVED lines=34> */
.L_x_1608:
        /* <DEDUP_REMOVED lines=18> */
[----:B------:R-:W-:Y:S01]  /*1060*/  UIMAD.WIDE.U32 UR18, UR7, UR30, URZ ;  /* 0x0000001e071272a5 */ /* 0x000fe2000f8e003f */
[----:B------:R-:W-:Y:S01]  /*1070*/  PLOP3.LUT P1, PT, PT, PT, UP0, 0x80, 0x0 ;  /* 0x000000000000781c */ /* 0x000fe20003f2f008 */
[----:B------:R-:W-:Y:S02]  /*1080*/  @!UP1 UIMAD.WIDE.U32 UR38, UR48, UR8, URZ ;  /* 0x00000008302692a5 */ /* 0x000fe4000f8e003f */
[----:B------:R-:W-:Y:S01]  /*1090*/  UIMAD UR23, UR7, UR31, URZ ;  /* 0x0000001f071772a4 */ /* 0x000fe2000f8e023f */
[----:B------:R-:W-:Y:S01]  /*10a0*/  ULDC UR61, c[0x0][0x2d4] ;  /* 0x0000b500003d7ab9 */ /* 0x000fe20000000800 */
[----:B------:R-:W-:Y:S01]  /*10b0*/  @UP0 UIADD3 UR20, UR22, UR26, URZ ;  /* 0x0000001a16140290 */ /* 0x000fe2000fffe03f */
[----:B-1----:R-:W-:Y:S01]  /*10c0*/  IABS R5, R6 ;  /* 0x0000000600057213 */ /* 0x002fe20000000000 */
[----:B------:R-:W-:Y:S02]  /*10d0*/  USHF.R.S32.HI UR42, URZ, 0x1f, UR61 ;  /* 0x0000001f3f2a7899 */ /* 0x000fe4000801143d */
[----:B------:R-:W-:Y:S01]  /*10e0*/  UIADD3 UR47, UR25, UR28, URZ ;  /* 0x0000001c192f7290 */ /* 0x000fe2000fffe03f */
[----:B------:R-:W1:Y:S01]  /*10f0*/  I2F.RP R2, R5 ;  /* 0x0000000500027306 */ /* 0x000e620000209400 */
[----:B------:R-:W-:-:S02]  /*1100*/  USEL UR58, UR24, UR18, !UP1 ;  /* 0x00000012183a7287 */ /* 0x000fc4000c800000 */
[----:B------:R-:W-:Y:S02]  /*1110*/  @UP1 UIADD3 UR47, UR19, UR23, URZ ;  /* 0x00000017132f1290 */ /* 0x000fe4000fffe03f */
[----:B--2---:R-:W-:Y:S01]  /*1120*/  UIMAD.WIDE.U32 UR36, UR14, UR12, URZ ;  /* 0x0000000c0e2472a5 */ /* 0x004fe2000f8e003f */
[----:B------:R-:W-:Y:S01]  /*1130*/  ULDC UR44, c[0x0][0x2c4] ;  /* 0x0000b100002c7ab9 */ /* 0x000fe20000000800 */
[----:B------:R-:W-:Y:S02]  /*1140*/  UIMAD UR24, UR42, UR48, URZ ;  /* 0x000000302a1872a4 */ /* 0x000fe4000f8e023f */
[----:B------:R-:W-:Y:S01]  /*1150*/  UIMAD UR53, UR14, UR13, UR37 ;  /* 0x0000000d0e3572a4 */ /* 0x000fe2000f8e0225 */
[----:B------:R-:W-:Y:S02]  /*1160*/  ULDC UR16, c[0x0][0x2dc] ;  /* 0x0000b70000107ab9 */ /* 0x000fe40000000800 */
[----:B------:R-:W-:Y:S01]  /*1170*/  @UP1 ULDC.64 UR12, c[0x0][0x420] ;  /* 0x00010800000c1ab9 */ /* 0x000fe20000000a00 */
[----:B------:R-:W-:Y:S01]  /*1180*/  ULDC UR45, c[0x0][0x270] ;  /* 0x00009c00002d7ab9 */ /* 0x000fe20000000800 */
[----:B-1----:R-:W1:Y:S01]  /*1190*/  MUFU.RCP R2, R2 ;  /* 0x0000000200027308 */ /* 0x002e620000001000 */
[----:B------:R-:W-:-:S02]  /*11a0*/  @UP1 UIMAD.WIDE.U32 UR40, UR7, UR12, URZ ;  /* 0x0000000c072812a5 */ /* 0x000fc4000f8e003f */
[----:B------:R-:W-:Y:S02]  /*11b0*/  @!UP1 UIMAD UR12, UR60, UR8, URZ ;  /* 0x000000083c0c92a4 */ /* 0x000fe4000f8e023f */
[----:B------:R-:W-:Y:S01]  /*11c0*/  @UP1 UIMAD UR55, UR7, UR13, UR41 ;  /* 0x0000000d073712a4 */ /* 0x000fe2000f8e0229 */
[----:B------:R-:W-:Y:S01]  /*11d0*/  ULDC.U8 UR8, c[0x0][0x3d8] ;  /* 0x0000f60000087ab9 */ /* 0x000fe20000000000 */
[----:B------:R-:W-:Y:S02]  /*11e0*/  @!UP1 UIMAD UR34, UR48, UR9, UR12 ;  /* 0x00000009302292a4 */ /* 0x000fe4000f8e020c */
[----:B------:R-:W-:Y:S02]  /*11f0*/  UISETP.NE.AND UP3, UPT, UR8, URZ, UPT ;  /* 0x0000003f0800728c */ /* 0x000fe4000bf65270 */
[----:B------:R-:W-:Y:S01]  /*1200*/  USHF.L.U32 UR15, UR48, 0x7, URZ ;  /* 0x00000007300f7899 */ /* 0x000fe2000800063f */
[----:B------:R-:W-:Y:S01]  /*1210*/  @UP0 ULDC.64 UR8, c[0x0][0x248] ;  /* 0x0000920000080ab9 */ /* 0x000fe20000000a00 */
[----:B------:R-:W-:Y:S01]  /*1220*/  UIADD3 UR14, UR35, 0x7f, URZ ;  /* 0x0000007f230e7890 */ /* 0x000fe2000fffe03f */
[----:B-1----:R-:W-:Y:S01]  /*1230*/  VIADD R2, R2, 0xffffffe ;  /* 0x0ffffffe02027836 */ /* 0x002fe20000000000 */
[----:B------:R-:W-:-:S02]  /*1240*/  @UP0 UIMAD.WIDE.U32 UR18, UR20, UR8, URZ ;  /* 0x00000008141202a5 */ /* 0x000fc4000f8e003f */
[----:B------:R-:W-:Y:S01]  /*1250*/  @UP0 UIMAD UR20, UR20, UR9, URZ ;  /* 0x00000009141402a4 */ /* 0x000fe2000f8e023f */
[----:B------:R-:W1:Y:S02]  /*1260*/  F2I.FTZ.U32.TRUNC.NTZ R3, R2 ;  /* 0x0000000200037305 */ /* 0x000e64000021f000 */
[----:B------:R-:W-:Y:S02]  /*1270*/  @UP3 UIMAD UR23, UR48, UR44, URZ ;  /* 0x0000002c301732a4 */ /* 0x000fe4000f8e023f */
[----:B------:R-:W-:Y:S02]  /*1280*/  UIMAD.WIDE UR12, UR16, UR45, URZ ;  /* 0x0000002d100c72a5 */ /* 0x000fe4000f8e023f */
[----:B------:R-:W-:Y:S02]  /*1290*/  @UP0 UIADD3 UR56, UR19, UR20, URZ ;  /* 0x0000001413380290 */ /* 0x000fe4000fffe03f */
[----:B------:R-:W-:Y:S02]  /*12a0*/  UIMAD.WIDE.U32 UR16, UR48, UR61, URZ ;  /* 0x0000003d301072a5 */ /* 0x000fe4000f8e003f */
[----:B------:R-:W-:-:S02]  /*12b0*/  @UP3 USEL UR20, UR23, UR7, !UP1 ;  /* 0x0000000717143287 */ /* 0x000fc4000c800000 */
[----:B------:R-:W-:Y:S01]  /*12c0*/  UIMAD UR19, UR60, UR61, UR24 ;  /* 0x0000003d3c1372a4 */ /* 0x000fe2000f8e0218 */
[----:B------:R-:W-:Y:S01]  /*12d0*/  @UP0 UMOV UR54, UR18 ;  /* 0x0000001200360c82 */ /* 0x000fe20008000000 */
[----:B------:R-:W-:Y:S01]  /*12e0*/  USEL UR32, UR15, URZ, UP2 ;  /* 0x0000003f0f207287 */ /* 0x000fe20009000000 */
[--C-:B-1----:R-:W-:Y:S01]  /*12f0*/  IMAD.MOV R0, RZ, RZ, -R3.reuse ;  /* 0x000000ffff007224 */ /* 0x102fe200078e0a03 */
[----:B------:R-:W-:Y:S01]  /*1300*/  MOV R2, RZ ;  /* 0x000000ff00027202 */ /* 0x000fe20000000f00 */
[----:B------:R-:W-:Y:S01]  /*1310*/  @UP3 ULDC UR18, c[0x0][0x2e4] ;  /* 0x0000b90000123ab9 */ /* 0x000fe20000000800 */
[----:B------:R-:W-:Y:S01]  /*1320*/  USHF.R.S32.HI UR15, URZ, 0x1f, UR14 ;  /* 0x0000001f3f0f7899 */ /* 0x000fe2000801140e */
[----:B------:R-:W-:Y:S01]  /*1330*/  IMAD R0, R0, R5, RZ ;  /* 0x0000000500007224 */ /* 0x000fe200078e02ff */
[----:B------:R-:W-:Y:S02]  /*1340*/  @UP3 UIMAD UR43, UR59, UR18, UR20 ;  /* 0x000000123b2b32a4 */ /* 0x000fe4000f8e0214 */
[----:B------:R-:W-:Y:S01]  /*1350*/  UIADD3 UR23, UR17, UR19, URZ ;  /* 0x0000001311177290 */ /* 0x000fe2000fffe03f */
[----:B------:R-:W-:Y:S01]  /*1360*/  IMAD.HI.U32 R0, R3, R0, R2 ;  /* 0x0000000003007227 */ /* 0x000fe200078e0002 */
[----:B------:R-:W-:-:S02]  /*1370*/  UIMAD UR25, UR13, UR16, URZ ;  /* 0x000000100d1972a4 */ /* 0x000fc4000f8e023f */
[----:B------:R-:W-:Y:S01]  /*1380*/  UIMAD.WIDE.U32 UR18, UR12, UR16, URZ ;  /* 0x000000100c1272a5 */ /* 0x000fe2000f8e003f */
[----:B------:R-:W-:Y:S01]  /*1390*/  IMAD.MOV.U32 R2, RZ, RZ, R4 ;  /* 0x000000ffff027224 */ /* 0x000fe200078e0004 */
[----:B------:R-:W-:Y:S02]  /*13a0*/  UIMAD.WIDE.U32 UR16, UR12, UR7, URZ ;  /* 0x000000070c1072a5 */ /* 0x000fe4000f8e003f */
[----:B------:R-:W-:Y:S01]  /*13b0*/  ULEA.HI UR46, UR15, UR14, URZ, 0x7 ;  /* 0x0000000e0f2e7291 */ /* 0x000fe2000f8f383f */
[----:B------:R-:W-:Y:S01]  /*13c0*/  IMAD.HI.U32 R0, R0, R2, RZ ;  /* 0x0000000200007227 */ /* 0x000fe200078e00ff */
[----:B------:R-:W-:Y:S02]  /*13d0*/  @!UP3 UIMAD UR20, UR48, UR45, UR59 ;  /* 0x0000002d3014b2a4 */ /* 0x000fe4000f8e023b */
[----:B------:R-:W-:Y:S02]  /*13e0*/  USEL UR57, UR18, UR16, !UP1 ;  /* 0x0000001012397287 */ /* 0x000fe4000c800000 */
[----:B------:R-:W-:Y:S01]  /*13f0*/  IADD3 R3, -R0, RZ, RZ ;  /* 0x000000ff00037210 */ /* 0x000fe20007ffe1ff */
[----:B------:R-:W-:-:S02]  /*1400*/  UIMAD UR23, UR12, UR23, UR25 ;  /* 0x000000170c1772a4 */ /* 0x000fc4000f8e0219 */
[----:B------:R-:W-:Y:S02]  /*1410*/  ULOP3.LUT UR16, UR46, 0xffffff80, URZ, 0xc0, !UPT ;  /* 0xffffff802e107892 */ /* 0x000fe4000f8ec03f */
[C---:B------:R-:W-:Y:S01]  /*1420*/  IMAD R2, R5.reuse, R3, R2 ;  /* 0x0000000305027224 */ /* 0x040fe200078e0202 */
[----:B------:R-:W-:Y:S02]  /*1430*/  @UP0 UIADD3 UR27, UR22, UR26, URZ ;  /* 0x0000001a161b0290 */ /* 0x000fe4000fffe03f */
[----:B------:R-:W-:Y:S02]  /*1440*/  @!UP3 UIMAD UR43, UR20, UR44, URZ ;  /* 0x0000002c142bb2a4 */ /* 0x000fe4000f8e023f */
[----:B------:R-:W-:Y:S01]  /*1450*/  ISETP.GT.U32.AND P3, PT, R5, R2, PT ;  /* 0x000000020500720c */ /* 0x000fe20003f64070 */
[----:B------:R-:W-:Y:S02]  /*1460*/  UIMAD UR20, UR13, UR7, URZ ;  /* 0x000000070d1472a4 */ /* 0x000fe4000f8e023f */
[----:B------:R-:W-:Y:S01]  /*1470*/  USHF.L.U64.HI UR29, UR48, 0x7, UR60 ;  /* 0x00000007301d7899 */ /* 0x000fe2000801023c */
[----:B------:R-:W-:Y:S01]  /*1480*/  @UP0 ULDC.64 UR14, c[0x0][0x250] ;  /* 0x00009400000e0ab9 */ /* 0x000fe20000000a00 */
[----:B------:R-:W-:-:S02]  /*1490*/  UIADD3 UR50, UR19, UR23, URZ ;  /* 0x0000001713327290 */ /* 0x000fc4000fffe03f */
[----:B------:R-:W-:Y:S02]  /*14a0*/  UIADD3 UR16, UR16, -0x80, URZ ;  /* 0xffffff8010107890 */ /* 0x000fe4000fffe03f */
[----:B------:R-:W-:Y:S02]  /*14b0*/  @UP0 UIMAD.WIDE.U32 UR18, UR27, UR14, URZ ;  /* 0x0000000e1b1202a5 */ /* 0x000fe4000f8e003f */
[----:B------:R-:W-:Y:S02]  /*14c0*/  @UP1 UIADD3 UR50, UR17, UR20, URZ ;  /* 0x0000001411321290 */ /* 0x000fe4000fffe03f */
[-C--:B------:R-:W-:Y:S01]  /*14d0*/  @!P3 IADD3 R2, R2, -R5.reuse, RZ ;  /* 0x800000050202b210 */ /* 0x080fe20007ffe0ff */
[----:B------:R-:W-:Y:S02]  /*14e0*/  @UP0 UIMAD UR17, UR27, UR15, URZ ;  /* 0x0000000f1b1102a4 */ /* 0x000fe4000f8e023f */
[----:B------:R-:W-:Y:S01]  /*14f0*/  USEL UR20, UR29, URZ, UP2 ;  /* 0x0000003f1d147287 */ /* 0x000fe20009000000 */
        /* <DEDUP_REMOVED lines=20> */
.L_x_1610:
[----:B------:R-:W-:Y:S01]  /*1640*/  LOP3.LUT R2, R6, UR59, RZ, 0x3c, !PT ;  /* 0x0000003b06027c12 */ /* 0x000fe2000f8e3cff */
        /* <DEDUP_REMOVED lines=33> */
.L_x_1611:
        /* <DEDUP_REMOVED lines=11> */
.L_x_1612:
[----:B------:R-:W-:Y:S02]  /*1910*/  ULDC UR7, c[0x0][0x270] ;  /* 0x00009c0000077ab9 */ /* 0x000fe40000000800 */
[----:B------:R-:W-:-:S04]  /*1920*/  UIMAD UR7, UR48, UR7, UR59 ;  /* 0x00000007300772a4 */ /* 0x000fc8000f8e023b */
[----:B------:R-:W-:-:S12]  /*1930*/  UIMAD UR7, UR7, UR61, URZ ;  /* 0x0000003d070772a4 */ /* 0x000fd8000f8e023f */
.L_x_1613:
[----:B------:R-:W1:Y:S01]  /*1940*/  S2R R44, SR_TID.X ;  /* 0x00000000002c7919 */ /* 0x000e620000002100 */
[----:B------:R-:W2:Y:S01]  /*1950*/  LDC.64 R6, c[0x0][0x420] ;  /* 0x00010800ff067b82 */ /* 0x000ea20000000a00 */
[----:B------:R-:W-:Y:S01]  /*1960*/  USHF.R.S32.HI UR25, URZ, 0x1f, UR59 ;  /* 0x0000001f3f197899 */ /* 0x000fe2000801143b */
[----:B------:R-:W-:Y:S01]  /*1970*/  BSSY B1, `(.L_x_1609) ;  /* 0x0000acc000017945 */ /* 0x000fe20003800000 */
[----:B------:R-:W-:Y:S01]  /*1980*/  ULDC.64 UR12, c[0x0][0x428] ;  /* 0x00010a00000c7ab9 */ /* 0x000fe20000000a00 */
[----:B------:R-:W-:Y:S01]  /*1990*/  UIADD3 UR34, UR16, UR7, URZ ;  /* 0x0000000710227290 */ /* 0x000fe2000fffe03f */
[----:B------:R-:W-:Y:S01]  /*19a0*/  IMAD.U32 R12, RZ, RZ, UR12 ;  /* 0x0000000cff0c7e24 */ /* 0x000fe2000f8e00ff */
[----:B------:R-:W-:Y:S01]  /*19b0*/  UIMAD UR18, UR25, UR12, URZ ;  /* 0x0000000c191272a4 */ /* 0x000fe2000f8e023f */
[----:B------:R-:W-:Y:S01]  /*19c0*/  ULDC UR20, c[0x0][0x2dc] ;  /* 0x0000b70000147ab9 */ /* 0x000fe20000000800 */
[----:B------:R-:W-:Y:S02]  /*19d0*/  ULDC UR24, c[0x0][0x270] ;  /* 0x00009c0000187ab9 */ /* 0x000fe40000000800 */
[----:B------:R-:W-:-:S02]  /*19e0*/  UIMAD UR29, UR59, UR13, UR18 ;  /* 0x0000000d3b1d72a4 */ /* 0x000fc4000f8e0212 */
[----:B------:R-:W-:Y:S01]  /*19f0*/  UIMAD UR12, UR20, UR24, URZ ;  /* 0x00000018140c72a4 */ /* 0x000fe2000f8e023f */
[----:B------:R-:W-:Y:S01]  /*1a00*/  ULDC.64 UR18, c[0x0][0x258] ;  /* 0x0000960000127ab9 */ /* 0x000fe20000000a00 */
[----:B------:R-:W-:Y:S01]  /*1a10*/  UISETP.GE.AND UP3, UPT, UR35, 0x1, UPT ;  /* 0x000000012300788c */ /* 0x000fe2000bf66270 */
[----:B------:R-:W-:Y:S01]  /*1a20*/  IMAD.U32 R13, RZ, RZ, UR18 ;  /* 0x00000012ff0d7e24 */ /* 0x000fe2000f8e00ff */
[----:B------:R-:W-:Y:S02]  /*1a30*/  UIMAD UR7, UR25, UR18, URZ ;  /* 0x00000012190772a4 */ /* 0x000fe4000f8e023f */
[----:B------:R-:W-:Y:S01]  /*1a40*/  UIADD3 UR23, UR16, UR43, URZ ;  /* 0x0000002b10177290 */ /* 0x000fe2000fffe03f */
[----:B------:R-:W-:Y:S01]  /*1a50*/  ULDC.64 UR24, c[0x0][0x210] ;  /* 0x0000840000187ab9 */ /* 0x000fe20000000a00 */
[----:B------:R-:W-:Y:S01]  /*1a60*/  ULDC.64 UR36, c[0x0][0x2b0] ;  /* 0x0000ac0000247ab9 */ /* 0x000fe20000000a00 */
[----:B------:R-:W-:Y:S01]  /*1a70*/  ULDC.64 UR38, c[0x0][0x478] ;  /* 0x00011e0000267ab9 */ /* 0x000fe20000000a00 */
[----:B------:R-:W-:-:S02]  /*1a80*/  ULEA.HI.SX32 UR20, UR46, 0xffffffff, 0x19 ;  /* 0xffffffff2e147891 */ /* 0x000fc4000f8fca3f */
[----:B------:R-:W-:Y:S01]  /*1a90*/  UIMAD.WIDE UR36, UR23, 0x4, UR36 ;  /* 0x00000004172478a5 */ /* 0x000fe2000f8e0224 */
[----:B-1----:R-:W-:-:S04]  /*1aa0*/  SHF.R.S32.HI R15, RZ, 0x1f, R44 ;  /* 0x0000001fff0f7819 */ /* 0x002fc8000001142c */
[----:B------:R-:W-:-:S04]  /*1ab0*/  LEA.HI R2, R15, R44, RZ, 0x3 ;  /* 0x0000002c0f027211 */ /* 0x000fc800078f18ff */
        /* <DEDUP_REMOVED lines=15> */
[----:B------:R-:W-:Y:S01]  /*1bb0*/  IADD3 R8, P0, R4, UR17, RZ ;  /* 0x0000001104087c10 */ /* 0x000fe2000ff1e0ff */
[----:B------:R-:W-:Y:S01]  /*1bc0*/  UIMAD UR27, UR59, UR19, UR7 ;  /* 0x000000133b1b72a4 */ /* 0x000fe2000f8e0207 */
[----:B------:R-:W-:Y:S01]  /*1bd0*/  LOP3.LUT R15, R3, 0xffffffe0, RZ, 0xc0, !PT ;  /* 0xffffffe0030f7812 */ /* 0x000fe200078ec0ff */
[----:B------:R-:W-:Y:S01]  /*1be0*/  USHF.L.U32 UR7, UR12, 0x7, URZ ;  /* 0x000000070c077899 */ /* 0x000fe2000800063f */
[----:B------:R-:W-:Y:S01]  /*1bf0*/  IADD3.X R9, R5, UR55, RZ, P0, !PT ;  /* 0x0000003705097c10 */ /* 0x000fe200087fe4ff */
[----:B------:R-:W-:Y:S01]  /*1c00*/  IMAD R0, R7, UR16, R0 ;  /* 0x0000001007007c24 */ /* 0x000fe2000f8e0200 */
[----:B------:R-:W-:Y:S01]  /*1c10*/  SHF.R.S32.HI R3, RZ, 0x5, R3 ;  /* 0x00000005ff037819 */ /* 0x000fe20000011403 */
[----:B------:R-:W-:Y:S01]  /*1c20*/  UIADD3 UR13, UP2, UP1, UR28, UR7, UR32 ;  /* 0x000000071c0d7290 */ /* 0x000fe2000f95e020 */
[----:B------:R-:W-:Y:S01]  /*1c30*/  IMAD.IADD R44, R44, 0x1, -R15 ;  /* 0x000000012c2c7824 */ /* 0x000fe200078e0a0f */
[----:B------:R-:W-:Y:S01]  /*1c40*/  USHF.R.S32.HI UR7, URZ, 0x1f, UR7 ;  /* 0x0000001f3f077899 */ /* 0x000fe20008011407 */
[----:B------:R-:W-:Y:S01]  /*1c50*/  IMAD.WIDE.U32 R8, R6, UR16, R8 ;  /* 0x0000001006087c25 */ /* 0x000fe2000f8e0008 */
[----:B------:R-:W-:Y:S01]  /*1c60*/  PLOP3.LUT P0, PT, PT, PT, UP3, 0x80, 0x0 ;  /* 0x000000000000781c */ /* 0x000fe20003f0f038 */
[----:B------:R-:W-:Y:S01]  /*1c70*/  ULDC.64 UR18, c[0x0][0x3e0] ;  /* 0x0000f80000127ab9 */ /* 0x000fe20000000a00 */
[----:B------:R-:W-:Y:S01]  /*1c80*/  UIADD3.X UR7, UR49, UR7, UR52, UP2, UP1 ;  /* 0x0000000731077290 */ /* 0x000fe200097e2434 */
[----:B------:R-:W-:Y:S01]  /*1c90*/  IMAD.IADD R9, R9, 0x1, R0 ;  /* 0x0000000109097824 */ /* 0x000fe200078e0200 */
[----:B------:R-:W-:Y:S01]  /*1ca0*/  UIADD3 UR13, UP2, UP1, UR51, UR13, UR57 ;  /* 0x0000000d330d7290 */ /* 0x000fe2000f95e039 */
[----:B------:R-:W-:Y:S01]  /*1cb0*/  IMAD R3, R3, UR12, R44 ;  /* 0x0000000c03037c24 */ /* 0x000fe2000f8e022c */
[----:B------:R-:W-:Y:S01]  /*1cc0*/  ULDC.64 UR16, c[0x0][0x400] ;  /* 0x0001000000107ab9 */ /* 0x000fe20000000a00 */
[----:B------:R-:W-:Y:S01]  /*1cd0*/  IMAD.WIDE.U32 R8, R12, UR59, R8 ;  /* 0x0000003b0c087c25 */ /* 0x000fe2000f8e0008 */
[----:B------:R-:W-:-:S02]  /*1ce0*/  UIADD3.X UR7, UR53, UR7, UR50, UP2, UP1 ;  /* 0x0000000735077290 */ /* 0x000fc400097e2432 */
[----:B------:R-:W-:Y:S01]  /*1cf0*/  IADD3 R0, P1, R3, UR13, RZ ;  /* 0x0000000d03007c10 */ /* 0x000fe2000ff3e0ff */
[----:B------:R-:W-:Y:S01]  /*1d00*/  VIADD R9, R9, UR29 ;  /* 0x0000001d09097c36 */ /* 0x000fe20008000000 */
[----:B------:R-:W-:Y:S01]  /*1d10*/  UIMAD.WIDE UR28, UR34, 0x4, UR38 ;  /* 0x00000004221c78a5 */ /* 0x000fe2000f8e0226 */
[-C--:B------:R-:W-:Y:S02]  /*1d20*/  IMAD R12, R34, R6.reuse, RZ ;  /* 0x00000006220c7224 */ /* 0x080fe400078e02ff */
[----:B------:R-:W-:Y:S01]  /*1d30*/  IMAD.WIDE.U32 R10, R13, UR59, R10 ;  /* 0x0000003b0d0a7c25 */ /* 0x000fe2000f8e000a */
[----:B------:R-:W-:Y:S02]  /*1d40*/  LEA.HI.X.SX32 R13, R3, UR7, 0x1, P1 ;  /* 0x00000007030d7c11 */ /* 0x000fe400088f0eff */
[----:B------:R-:W-:Y:S01]  /*1d50*/  LEA R235, P1, R0, UR16, 0x2 ;  /* 0x0000001000eb7c11 */ /* 0x000fe2000f8210ff */
[----:B------:R-:W-:Y:S01]  /*1d60*/  IMAD.WIDE.U32 R8, R2, R6, R8 ;  /* 0x0000000602087225 */ /* 0x000fe200078e0008 */
[----:B------:R-:W-:-:S02]  /*1d70*/  LEA R19, P3, R10, UR24, 0x1 ;  /* 0x000000180a137c11 */ /* 0x000fc4000f8608ff */
[----:B------:R-:W-:Y:S01]  /*1d80*/  LEA.HI.X R234, R0, UR17, R13, 0x2, P1 ;  /* 0x0000001100ea7c11 */ /* 0x000fe200088f140d */
[----:B------:R-:W-:Y:S01]  /*1d90*/  IMAD R12, R2, R7, R12 ;  /* 0x00000007020c7224 */ /* 0x000fe200078e020c */
[----:B------:R-:W-:Y:S01]  /*1da0*/  LEA R15, P2, R8, UR18, 0x1 ;  /* 0x00000012080f7c11 */ /* 0x000fe2000f8408ff */
[----:B------:R-:W-:Y:S02]  /*1db0*/  VIADD R11, R11, UR27 ;  /* 0x0000001b0b0b7c36 */ /* 0x000fe40008000000 */
[----:B------:R-:W-:-:S03]  /*1dc0*/  IMAD.IADD R3, R9, 0x1, R12 ;  /* 0x0000000109037824 */ /* 0x000fc600078e020c */
[----:B------:R-:W-:Y:S02]  /*1dd0*/  LEA.HI.X R18, R10, UR25, R11, 0x1, P3 ;  /* 0x000000190a127c11 */ /* 0x000fe400098f0c0b */
[----:B------:R-:W-:Y:S01]  /*1de0*/  LEA.HI.X R8, R8, UR19, R3, 0x1, P2 ;  /* 0x0000001308087c11 */ /* 0x000fe200090f0c03 */
[----:B------:R-:W-:Y:S06]  /*1df0*/  @!P0 BRA `(.L_x_1614) ;  /* 0x0000009800f08947 */ /* 0x000fec0003800000 */
[----:B------:R-:W-:Y:S01]  /*1e00*/  PLOP3.LUT P1, PT, PT, PT, UP0, 0x80, 0x0 ;  /* 0x000000000000781c */ /* 0x000fe20003f2f008 */
[----:B------:R-:W-:Y:S01]  /*1e10*/  UMOV UR13, UR20 ;  /* 0x00000014000d7c82 */ /* 0x000fe20008000000 */
[C---:B------:R-:W-:Y:S01]  /*1e20*/  VIADD R22, R2.reuse, 0x60 ;  /* 0x0000006002167836 */ /* 0x040fe20000000000 */
[----:B------:R-:W-:Y:S01]  /*1e30*/  UIMAD UR7, UR13, -0x80, UR35 ;  /* 0xffffff800d0778a4 */ /* 0x000fe2000f8e0223 */
[C---:B------:R-:W-:Y:S01]  /*1e40*/  VIADD R0, R2.reuse, 0x20 ;  /* 0x0000002002007836 */ /* 0x040fe20000000000 */
[----:B------:R-:W2:Y:S01]  /*1e50*/  LDL R45, [R1] ;  /* 0x00000000012d7983 */ /* 0x000ea20000100800 */
[----:B------:R-:W-:Y:S01]  /*1e60*/  VIADD R21, R2, 0x40 ;  /* 0x0000004002157836 */ /* 0x000fe20000000000 */
[----:B------:R-:W-:Y:S01]  /*1e70*/  ULEA.HI UR16, UR13, UR13, URZ, 0x1 ;  /* 0x0000000d0d107291 */ /* 0x000fe2000f8f083f */
[----:B------:R-:W-:Y:S01]  /*1e80*/  IMAD.MOV.U32 R243, RZ, RZ, R15 ;  /* 0x000000fffff37224 */ /* 0x000fe200078e000f */
[----:B------:R-:W-:Y:S01]  /*1e90*/  ISETP.GE.AND P6, PT, R22, UR7, PT ;  /* 0x0000000716007c0c */ /* 0x000fe2000bfc6270 */
[----:B------:R-:W-:Y:S01]  /*1ea0*/  IMAD.MOV.U32 R240, RZ, RZ, R8 ;  /* 0x000000fffff07224 */ /* 0x000fe200078e0008 */
[----:B------:R-:W-:Y:S01]  /*1eb0*/  ISETP.GE.AND P5, PT, R0, UR7, PT ;  /* 0x0000000700007c0c */ /* 0x000fe2000bfa6270 */
[----:B------:R-:W-:Y:S01]  /*1ec0*/  ULOP3.LUT UR16, UR16, 0xfffffffe, URZ, 0xc0, !UPT ;  /* 0xfffffffe10107892 */ /* 0x000fe2000f8ec03f */
[----:B------:R-:W-:Y:S01]  /*1ed0*/  ISETP.GE.AND P0, PT, R21, UR7, PT ;  /* 0x0000000715007c0c */ /* 0x000fe2000bf06270 */
[----:B------:R-:W-:Y:S01]  /*1ee0*/  @P1 BAR.SYNC.DEFER_BLOCKING 0x0 ;  /* 0x0000000000001b1d */ /* 0x000fe20000010000 */
[----:B------:R-:W-:Y:S01]  /*1ef0*/  ISETP.GE.AND P2, PT, R2, UR7, PT ;  /* 0x0000000702007c0c */ /* 0x000fe2000bf46270 */
[C---:B------:R-:W-:Y:S01]  /*1f00*/  IMAD.SHL.U32 R11, R6.reuse, 0x20, RZ ;  /* 0x00000020060b7824 */ /* 0x040fe200078e00ff */
[----:B------:R-:W-:Y:S01]  /*1f10*/  UIMAD UR12, UR21, -0x80, UR6 ;  /* 0xffffff80150c78a4 */ /* 0x000fe2000f8e0206 */
[C---:B------:R-:W-:Y:S01]  /*1f20*/  SHF.L.U64.HI R13, R6.reuse, 0x5, R7 ;  /* 0x00000005060d7819 */ /* 0x040fe20000010207 */
[----:B------:R-:W-:Y:S01]  /*1f30*/  UIADD3 UR16, UR13, -UR16, URZ ;  /* 0x800000100d107290 */ /* 0x000fe2000fffe03f */
[----:B------:R-:W-:Y:S01]  /*1f40*/  IMAD.MOV.U32 R237, RZ, RZ, R19 ;  /* 0x000000ffffed7224 */ /* 0x000fe200078e0013 */
[----:B------:R-:W-:Y:S01]  /*1f50*/  USHF.L.U32 UR17, UR30, 0x5, URZ ;  /* 0x000000051e117899 */ /* 0x000fe2000800063f */
[----:B------:R-:W-:Y:S01]  /*1f60*/  @!P6 IMAD.MOV.U32 R8, RZ, RZ, R243 ;  /* 0x000000ffff08e224 */ /* 0x000fe200078e00f3 */
[----:B------:R-:W-:Y:S01]  /*1f70*/  UISETP.NE.AND UP0, UPT, UR16, 0x1, UPT ;  /* 0x000000011000788c */ /* 0x000fe2000bf05270 */
[----:B------:R-:W-:Y:S01]  /*1f80*/  @!P6 IMAD.MOV.U32 R9, RZ, RZ, R240 ;  /* 0x000000ffff09e224 */ /* 0x000fe200078e00f0 */
[-C--:B------:R-:W-:Y:S01]  /*1f90*/  @!P5 LEA R12, P3, R11, R243.reuse, 0x1 ;  /* 0x000000f30b0cd211 */ /* 0x080fe200078608ff */
[----:B------:R-:W-:Y:S01]  /*1fa0*/  @!P6 IMAD R3, R7, 0xc0, RZ ;  /* 0x000000c00703e824 */ /* 0x000fe200078e02ff */
[C---:B------:R-:W-:Y:S01]  /*1fb0*/  @!P0 LEA R10, P1, R6.reuse, R243, 0x7 ;  /* 0x000000f3060a8211 */ /* 0x040fe200078238ff */
[----:B------:R-:W-:Y:S01]  /*1fc0*/  @!P6 IMAD.WIDE.U32 R8, R6, 0xc0, R8 ;  /* 0x000000c00608e825 */ /* 0x000fe200078e0008 */
[----:B------:R-:W-:Y:S01]  /*1fd0*/  ISETP.GE.AND P4, PT, R0, UR12, PT ;  /* 0x0000000c00007c0c */ /* 0x000fe2000bf86270 */
[----:B------:R-:W-:Y:S01]  /*1fe0*/  USHF.L.U64.HI UR16, UR30, 0x5, UR31 ;  /* 0x000000051e107899 */ /* 0x000fe2000801021f */
[----:B------:R-:W-:Y:S01]  /*1ff0*/  LEA R0, R250, UR4, 0x1 ;  /* 0x00000004fa007c11 */ /* 0x000fe2000f8e08ff */
[----:B------:R-:W-:Y:S01]  /*2000*/  @!P2 IMAD.MOV.U32 R16, RZ, RZ, R243 ;  /* 0x000000ffff10a224 */ /* 0x000fe200078e00f3 */
[-C--:B------:R-:W-:Y:S01]  /*2010*/  @!P5 LEA.HI.X R13, R11, R240.reuse, R13, 0x1, P3 ;  /* 0x000000f00b0dd211 */ /* 0x080fe200018f0c0d */
[----:B------:R-:W-:Y:S01]  /*2020*/  @!P2 IMAD.MOV.U32 R17, RZ, RZ, R240 ;  /* 0x000000ffff11a224 */ /* 0x000fe200078e00f0 */
[----:B------:R-:W-:Y:S01]  /*2030*/  @!P0 LEA.HI.X R11, R6, R240, R7, 0x7, P1 ;  /* 0x000000f0060b8211 */ /* 0x000fe200008f3c07 */
[----:B------:R-:W-:Y:S01]  /*2040*/  @!P6 IMAD.MOV.U32 R6, RZ, RZ, R8 ;  /* 0x000000ffff06e224 */ /* 0x000fe200078e0008 */
[----:B------:R-:W-:Y:S01]  /*2050*/  @!P6 IADD3 R7, R9, R3, RZ ;  /* 0x000000030907e210 */ /* 0x000fe20007ffe0ff */
[----:B------:R-:W-:Y:S01]  /*2060*/  VIADD R3, R250, 0x2000 ;  /* 0x00002000fa037836 */ /* 0x000fe20000000000 */
[----:B------:R-:W-:Y:S01]  /*2070*/  PLOP3.LUT P1, PT, PT, PT, UP0, 0x80, 0x0 ;  /* 0x000000000000781c */ /* 0x000fe20003f2f008 */
[----:B------:R-:W-:Y:S01]  /*2080*/  @P2 STS.128 [R0+0x8000], RZ ;  /* 0x008000ff00002388 */ /* 0x000fe20000000c00 */
[----:B------:R-:W-:Y:S01]  /*2090*/  IMAD.MOV.U32 R236, RZ, RZ, R18 ;  /* 0x000000ffffec7224 */ /* 0x000fe200078e0012 */
[----:B------:R-:W-:Y:S01]  /*20a0*/  ISETP.GE.AND P3, PT, R21, UR12, PT ;  /* 0x0000000c15007c0c */ /* 0x000fe2000bf66270 */
[----:B------:R-:W-:Y:S01]  /*20b0*/  ULDC.64 UR18, c[0x0][0x260] ;  /* 0x0000980000127ab9 */ /* 0x000fe20000000a00 */
[----:B------:R-:W-:Y:S01]  /*20c0*/  @!PT LDS RZ, [RZ] ;  /* 0x00000000fffff984 */ /* 0x000fe20000000800 */
[----:B------:R-:W-:Y:S01]  /*20d0*/  @!PT LDS RZ, [RZ] ;  /* 0x00000000fffff984 */ /* 0x000fe20000000800 */
[----:B------:R-:W-:Y:S01]  /*20e0*/  @!PT LDS RZ, [RZ] ;  /* 0x00000000fffff984 */ /* 0x000fe20000000800 */
[----:B------:R-:W-:Y:S01]  /*20f0*/  @!P2 LDGSTS.E.BYPASS.LTC128B.128 [R0+0x8000], desc[UR10][R16.64] ;  /* 0x080000001000afae */ /* 0x000fe2000b901d4a */
[----:B------:R-:W-:Y:S01]  /*2100*/  SEL R3, R3, R250, !P1 ;  /* 0x000000fa03037207 */ /* 0x000fe20004800000 */
[----:B------:R-:W-:Y:S01]  /*2110*/  VOTEU.ALL UP0, P6 ;  /* 0x00000000003f7886 */ /* 0x000fe20003000000 */
[----:B------:R-:W-:Y:S01]  /*2120*/  ULDC UR23, c[0x0][0x270] ;  /* 0x00009c0000177ab9 */ /* 0x000fe20000000800 */
[----:B------:R-:W-:Y:S01]  /*2130*/  @P5 STS.128 [R0+0x9000], RZ ;  /* 0x009000ff00005388 */ /* 0x000fe20000000c00 */
[----:B------:R-:W-:Y:S01]  /*2140*/  LEA R225, R3, UR4, 0x1 ;  /* 0x0000000403e17c11 */ /* 0x000fe2000f8e08ff */
[----:B------:R-:W-:Y:S01]  /*2150*/  IMAD.U32 R3, RZ, RZ, UR17 ;  /* 0x00000011ff037e24 */ /* 0x000fe2000f8e00ff */
[----:B------:R-:W-:Y:S01]  /*2160*/  @!UP0 UIMAD UR20, UR31, 0xc0, URZ ;  /* 0x000000c01f1488a4 */ /* 0x000fe2000f8e023f */
[----:B------:R-:W-:Y:S01]  /*2170*/  @!PT LDS RZ, [RZ] ;  /* 0x00000000fffff984 */ /* 0x000fe20000000800 */
[----:B------:R-:W-:Y:S01]  /*2180*/  @!PT LDS RZ, [RZ] ;  /* 0x00000000fffff984 */ /* 0x000fe20000000800 */
[----:B------:R-:W-:Y:S01]  /*2190*/  @!PT LDS RZ, [RZ] ;  /* 0x00000000fffff984 */ /* 0x000fe20000000800 */
[----:B------:R-:W-:Y:S03]  /*21a0*/  @!P5 LDGSTS.E.BYPASS.LTC128B.128 [R0+0x9000], desc[UR10][R12.64] ;  /* 0x090000000c00dfae */ /* 0x000fe6000b901d4a */
[----:B------:R-:W1:Y:S01]  /*21b0*/  @!P3 LDC.64 R36, c[0x0][0x218] ;  /* 0x00008600ff24bb82 */ /* 0x000e620000000a00 */
[----:B------:R-:W-:Y:S04]  /*21c0*/  @P0 STS.128 [R0+0xa000], RZ ;  /* 0x00a000ff00000388 */ /* 0x000fe80000000c00 */
        /* <DEDUP_REMOVED lines=8> */
[----:B------:R4:W-:Y:S04]  /*2250*/  @!P6 LDGSTS.E.BYPASS.LTC128B.128 [R0+0xb000], desc[UR10][R6.64] ;  /* 0x0b0000000600efae */ /* 0x0009e8000b901d4a */
[----:B------:R-:W-:Y:S04]  /*2260*/  @P2 STS [R225], RZ ;  /* 0x000000ffe1002388 */ /* 0x000fe80000000800 */
[----:B------:R-:W-:Y:S04]  /*2270*/  @P2 STS [R225+0x4], RZ ;  /* 0x000004ffe1002388 */ /* 0x000fe80000000800 */
[----:B------:R-:W-:Y:S04]  /*2280*/  @P2 STS [R225+0x8], RZ ;  /* 0x000008ffe1002388 */ /* 0x000fe80000000800 */
[----:B------:R-:W-:Y:S01]  /*2290*/  @P2 STS [R225+0xc], RZ ;  /* 0x00000cffe1002388 */ /* 0x000fe20000000800 */
[----:B---3--:R-:W-:Y:S01]  /*22a0*/  MOV R11, UR30 ;  /* 0x0000001e000b7c02 */ /* 0x008fe20008000f00 */
[----:B------:R-:W-:-:S02]  /*22b0*/  IMAD.U32 R10, RZ, RZ, UR31 ;  /* 0x0000001fff0a7e24 */ /* 0x000fc4000f8e00ff */
[----:B----4-:R-:W-:Y:S02]  /*22c0*/  @!P2 IMAD.MOV.U32 R6, RZ, RZ, R237 ;  /* 0x000000ffff06a224 */ /* 0x010fe400078e00ed */
[----:B------:R-:W-:-:S05]  /*22d0*/  @!P2 IMAD.MOV.U32 R7, RZ, RZ, R236 ;  /* 0x000000ffff07a224 */ /* 0x000fca00078e00ec */
[----:B------:R-:W-:Y:S01]  /*22e0*/  @!PT LDS RZ, [RZ] ;  /* 0x00000000fffff984 */ /* 0x000fe20000000800 */
[----:B------:R-:W-:Y:S01]  /*22f0*/  @!PT LDS RZ, [RZ] ;  /* 0x00000000fffff984 */ /* 0x000fe20000000800 */
[----:B------:R-:W-:Y:S01]  /*2300*/  @!PT LDS RZ, [RZ] ;  /* 0x00000000fffff984 */ /* 0x000fe20000000800 */
[----:B------:R3:W-:Y:S01]  /*2310*/  @!P2 LDGSTS.E.BYPASS.LTC128B.128 [R225], desc[UR10][R6.64] ;  /* 0x0000000006e1afae */ /* 0x0007e2000b901d4a */
[----:B------:R-:W-:-:S03]  /*2320*/  @!P5 LEA R8, P2, R3, R237, 0x1 ;  /* 0x000000ed0308d211 */ /* 0x000fc600078408ff */
[----:B------:R-:W-:Y:S04]  /*2330*/  @P5 STS [R225+0x1000], RZ ;  /* 0x001000ffe1005388 */ /* 0x000fe80000000800 */
[----:B------:R-:W-:Y:S04]  /*2340*/  @P5 STS [R225+0x1004], RZ ;  /* 0x001004ffe1005388 */ /* 0x000fe80000000800 */
[----:B------:R-:W-:Y:S04]  /*2350*/  @P5 STS [R225+0x1008], RZ ;  /* 0x001008ffe1005388 */ /* 0x000fe80000000800 */
[----:B------:R-:W-:Y:S01]  /*2360*/  @P5 STS [R225+0x100c], RZ ;  /* 0x00100cffe1005388 */ /* 0x000fe20000000800 */
[----:B---3--:R-:W-:Y:S01]  /*2370*/  IMAD.U32 R7, RZ, RZ, UR16 ;  /* 0x00000010ff077e24 */ /* 0x008fe2000f8e00ff */
[----:B------:R-:W-:Y:S01]  /*2380*/  UIMAD UR16, UR42, UR8, URZ ;  /* 0x000000082a1072a4 */ /* 0x000fe2000f8e023f */
[----:B------:R-:W-:-:S03]  /*2390*/  IMAD.U32 R6, RZ, RZ, UR8 ;  /* 0x00000008ff067e24 */ /* 0x000fc6000f8e00ff */
[----:B------:R-:W-:Y:S01]  /*23a0*/  UIMAD UR16, UR33, UR9, UR16 ;  /* 0x00000009211072a4 */ /* 0x000fe2000f8e0210 */
[----:B------:R-:W-:Y:S01]  /*23b0*/  @!P5 LEA.HI.X R9, R3, R236, R7, 0x1, P2 ;  /* 0x000000ec0309d211 */ /* 0x000fe200010f0c07 */
[----:B------:R-:W-:Y:S01]  /*23c0*/  IMAD.WIDE.U32 R6, R6, UR33, R4 ;  /* 0x0000002106067c25 */ /* 0x000fe2000f8e0004 */
[----:B------:R-:W-:-:S03]  /*23d0*/  @!P0 LEA R16, P2, R11, R237, 0x7 ;  /* 0x000000ed0b108211 */ /* 0x000fc600078438ff */
[----:B------:R-:W-:Y:S01]  /*23e0*/  @!PT LDS RZ, [RZ] ;  /* 0x00000000fffff984 */ /* 0x000fe20000000800 */
[----:B------:R-:W-:Y:S01]  /*23f0*/  @!PT LDS RZ, [RZ] ;  /* 0x00000000fffff984 */ /* 0x000fe20000000800 */
[----:B------:R-:W-:Y:S01]  /*2400*/  @!PT LDS RZ, [RZ] ;  /* 0x00000000fffff984 */ /* 0x000fe20000000800 */
[----:B------:R3:W-:Y:S01]  /*2410*/  @!P5 LDGSTS.E.BYPASS.LTC128B.128 [R225+0x1000], desc[UR10][R8.64] ;  /* 0x0100000008e1dfae */ /* 0x0007e2000b901d4a */
[----:B------:R-:W-:Y:S01]  /*2420*/  IMAD.U32 R3, RZ, RZ, UR16 ;  /* 0x00000010ff037e24 */ /* 0x000fe2000f8e00ff */
[----:B------:R-:W-:Y:S01]  /*2430*/  @!P0 LEA.HI.X R17, R11, R236, R10, 0x7, P2 ;  /* 0x000000ec0b118211 */ /* 0x000fe200010f3c0a */
[----:B------:R-:W-:Y:S01]  /*2440*/  UIMAD UR16, UR42, UR14, URZ ;  /* 0x0000000e2a1072a4 */ /* 0x000fe2000f8e023f */
[----:B------:R-:W-:Y:S01]  /*2450*/  ISETP.GE.AND P2, PT, R22, UR12, PT ;  /* 0x0000000c16007c0c */ /* 0x000fe2000bf46270 */
[----:B------:R-:W-:Y:S02]  /*2460*/  @P0 STS [R225+0x2000], RZ ;  /* 0x002000ffe1000388 */ /* 0x000fe40000000800 */
[----:B------:R-:W-:Y:S02]  /*2470*/  UIMAD UR16, UR33, UR15, UR16 ;  /* 0x0000000f211072a4 */ /* 0x000fe4000f8e0210 */
[----:B------:R-:W-:Y:S04]  /*2480*/  @P0 STS [R225+0x2004], RZ ;  /* 0x002004ffe1000388 */ /* 0x000fe80000000800 */
[----:B------:R-:W-:Y:S04]  /*2490*/  @P0 STS [R225+0x2008], RZ ;  /* 0x002008ffe1000388 */ /* 0x000fe80000000800 */
[----:B------:R-:W-:Y:S04]  /*24a0*/  @P0 STS [R225+0x200c], RZ ;  /* 0x00200cffe1000388 */ /* 0x000fe80000000800 */
[----:B------:R-:W-:Y:S01]  /*24b0*/  @!PT LDS RZ, [RZ] ;  /* 0x00000000fffff984 */ /* 0x000fe20000000800 */
[----:B------:R-:W-:Y:S01]  /*24c0*/  @!PT LDS RZ, [RZ] ;  /* 0x00000000fffff984 */ /* 0x000fe20000000800 */
[----:B------:R-:W-:Y:S01]  /*24d0*/  @!PT LDS RZ, [RZ] ;  /* 0x00000000fffff984 */ /* 0x000fe20000000800 */
[----:B------:R4:W-:Y:S04]  /*24e0*/  @!P0 LDGSTS.E.BYPASS.LTC128B.128 [R225+0x2000], desc[UR10][R16.64] ;  /* 0x0200000010e18fae */ /* 0x0009e8000b901d4a */
[----:B------:R-:W-:Y:S01]  /*24f0*/  @P6 STS [R225+0x3000], RZ ;  /* 0x003000ffe1006388 */ /* 0x000fe20000000800 */
[----:B---3--:R-:W-:-:S03]  /*2500*/  IADD3 R8, P5, R6, UR54, RZ ;  /* 0x0000003606087c10 */ /* 0x008fc6000ffbe0ff */
[----:B------:R-:W-:Y:S01]  /*2510*/  @P6 STS [R225+0x3004], RZ ;  /* 0x003004ffe1006388 */ /* 0x000fe20000000800 */
[----:B------:R-:W-:Y:S01]  /*2520*/  IADD3.X R9, R7, UR56, R3, P5, !PT ;  /* 0x0000003807097c10 */ /* 0x000fe2000affe403 */
[----:B------:R-:W-:Y:S01]  /*2530*/  IMAD.U32 R3, RZ, RZ, UR14 ;  /* 0x0000000eff037e24 */ /* 0x000fe2000f8e00ff */
[C---:B------:R-:W-:Y:S01]  /*2540*/  @!P4 IADD3 R23, P5, R2.reuse, 0x20, RZ ;  /* 0x000000200217c810 */ /* 0x040fe20007fbe0ff */
[----:B------:R-:W-:Y:S02]  /*2550*/  @P6 STS [R225+0x3008], RZ ;  /* 0x003008ffe1006388 */ /* 0x000fe40000000800 */
[----:B------:R-:W-:Y:S02]  /*2560*/  IMAD.WIDE.U32 R4, R3, UR33, R4 ;  /* 0x0000002103047c25 */ /* 0x000fe4000f8e0004 */
[----:B------:R-:W-:Y:S02]  /*2570*/  @P6 STS [R225+0x300c], RZ ;  /* 0x00300cffe1006388 */ /* 0x000fe40000000800 */
[----:B------:R-:W-:Y:S01]  /*2580*/  @!P4 IMAD.X R18, RZ, RZ, R34, P5 ;  /* 0x000000ffff12c224 */ /* 0x000fe200028e0622 */
[----:B------:R-:W-:Y:S01]  /*2590*/  @!P3 IADD3 R28, P5, R2, 0x40, RZ ;  /* 0x00000040021cb810 */ /* 0x000fe20007fbe0ff */
[----:B------:R-:W-:Y:S01]  /*25a0*/  IMAD.U32 R3, RZ, RZ, UR16 ;  /* 0x00000010ff037e24 */ /* 0x000fe2000f8e00ff */
[----:B------:R-:W-:-:S02]  /*25b0*/  ULDC.64 UR16, c[0x0][0x268] ;  /* 0x00009a0000107ab9 */ /* 0x000fc40000000a00 */
[----:B------:R-:W-:Y:S02]  /*25c0*/  IMAD R12, R20, UR16, RZ ;  /* 0x00000010140c7c24 */ /* 0x000fe4000f8e02ff */
[----:B------:R-:W-:Y:S01]  /*25d0*/  @!P3 IMAD.X R22, RZ, RZ, R34, P5 ;  /* 0x000000ffff16b224 */ /* 0x000fe200028e0622 */
[----:B------:R-:W-:Y:S01]  /*25e0*/  @!P2 IADD3 R27, P5, R2, 0x60, RZ ;  /* 0x00000060021ba810 */ /* 0x000fe20007fbe0ff */
[----:B------:R-:W-:Y:S01]  /*25f0*/  IMAD R12, R14, UR17, R12 ;  /* 0x000000110e0c7c24 */ /* 0x000fe2000f8e020c */
[----:B----4-:R-:W-:Y:S01]  /*2600*/  @!P3 IADD3 R16, P0, R2, 0x40, RZ ;  /* 0x000000400210b810 */ /* 0x010fe20007f1e0ff */
[----:B------:R-:W-:Y:S02]  /*2610*/  @!P3 IMAD R22, R22, UR8, RZ ;  /* 0x000000081616bc24 */ /* 0x000fe4000f8e02ff */
[----:B------:R-:W-:Y:S01]  /*2620*/  @!P2 IMAD.X R32, RZ, RZ, R34, P5 ;  /* 0x000000ffff20a224 */ /* 0x000fe200028e0622 */
[----:B------:R-:W-:Y:S01]  /*2630*/  IADD3 R6, P5, R4, UR44, RZ ;  /* 0x0000002c04067c10 */ /* 0x000fe2000ffbe0ff */
[----:B------:R-:W-:Y:S01]  /*2640*/  @!P6 IMAD.MOV.U32 R4, RZ, RZ, R237 ;  /* 0x000000ffff04e224 */ /* 0x000fe200078e00ed */
[----:B------:R-:W-:Y:S01]  /*2650*/  @!P3 IADD3.X R17, RZ, R34, RZ, P0, !PT ;  /* 0x00000022ff11b210 */ /* 0x000fe200007fe4ff */
[----:B------:R-:W-:Y:S01]  /*2660*/  @!P3 IMAD R41, R28, UR9, R22 ;  /* 0x000000091c29bc24 */ /* 0x000fe2000f8e0216 */
[----:B------:R-:W-:Y:S01]  /*2670*/  IADD3.X R7, R5, UR45, R3, P5, !PT ;  /* 0x0000002d05077c10 */ /* 0x000fe2000affe403 */
[----:B------:R-:W-:Y:S01]  /*2680*/  IMAD R3, R20, UR18, RZ ;  /* 0x0000001214037c24 */ /* 0x000fe2000f8e02ff */
[----:B------:R-:W-:Y:S01]  /*2690*/  @!P6 MOV R5, R236 ;  /* 0x000000ec0005e202 */ /* 0x000fe20000000f00 */
[----:B------:R-:W-:Y:S01]  /*26a0*/  @!P3 IMAD R17, R17, UR14, RZ ;  /* 0x0000000e1111bc24 */ /* 0x000fe2000f8e02ff */
[----:B------:R-:W-:Y:S01]  /*26b0*/  @!P4 IADD3 R26, P5, R2, 0x20, RZ ;  /* 0x00000020021ac810 */ /* 0x000fe20007fbe0ff */
[----:B------:R-:W-:-:S02]  /*26c0*/  IMAD R3, R14, UR19, R3 ;  /* 0x000000130e037c24 */ /* 0x000fc4000f8e0203 */
[----:B------:R-:W-:-:S04]  /*26d0*/  @!P6 IMAD.WIDE.U32 R10, R11, 0xc0, R4 ;  /* 0x000000c00b0ae825 */ /* 0x000fc800078e0004 */
[----:B------:R-:W-:Y:S01]  /*26e0*/  @!P4 IMAD.X R29, RZ, RZ, R34, P5 ;  /* 0x000000ffff1dc224 */ /* 0x000fe200028e0622 */
[----:B------:R-:W-:Y:S01]  /*26f0*/  ISETP.GE.AND P5, PT, R2, UR12, PT ;  /* 0x0000000c02007c0c */ /* 0x000fe2000bfa6270 */
[----:B------:R-:W-:-:S04]  /*2700*/  IMAD.WIDE.U32 R4, R14, UR18, R8 ;  /* 0x000000120e047c25 */ /* 0x000fc8000f8e0008 */
[----:B------:R-:W-:-:S04]  /*2710*/  IMAD.WIDE.U32 R6, R14, UR16, R6 ;  /* 0x000000100e067c25 */ /* 0x000fc8000f8e0006 */
[----:B------:R-:W-:Y:S02]  /*2720*/  IMAD.IADD R5, R5, 0x1, R3 ;  /* 0x0000000105057824 */ /* 0x000fe400078e0203 */
[----:B------:R-:W-:Y:S02]  /*2730*/  @!P4 IMAD R3, R18, UR8, RZ ;  /* 0x000000081203cc24 */ /* 0x000fe4000f8e02ff */
[----:B------:R-:W-:Y:S02]  /*2740*/  IMAD.IADD R7, R7, 0x1, R12 ;  /* 0x0000000107077824 */ /* 0x000fe400078e020c */
[----:B------:R-:W-:Y:S01]  /*2750*/  @!P6 VIADD R15, R11, UR20 ;  /* 0x000000140b0fec36 */ /* 0x000fe20008000000 */
[----:B------:R-:W-:Y:S01]  /*2760*/  @!P3 MOV R11, R5 ;  /* 0x00000005000bb202 */ /* 0x000fe20000000f00 */
[C---:B------:R-:W-:Y:S02]  /*2770*/  @!P4 IMAD R40, R23.reuse, UR9, R3 ;  /* 0x000000091728cc24 */ /* 0x040fe4000f8e0203 */
[----:B------:R-:W-:-:S04]  /*2780*/  @!P4 IMAD.WIDE.U32 R8, R23, UR8, R4 ;  /* 0x000000081708cc25 */ /* 0x000fc8000f8e0004 */
[----:B------:R-:W-:Y:S02]  /*2790*/  @!P6 IMAD.MOV.U32 R14, RZ, RZ, R10 ;  /* 0x000000ffff0ee224 */ /* 0x000fe400078e000a */
[----:B------:R-:W-:Y:S02]  /*27a0*/  @!P2 IMAD.MOV.U32 R12, RZ, RZ, R4 ;  /* 0x000000ffff0ca224 */ /* 0x000fe400078e0004 */
[----:B------:R-:W-:Y:S01]  /*27b0*/  @!P2 IMAD.MOV.U32 R13, RZ, RZ, R5 ;  /* 0x000000ffff0da224 */ /* 0x000fe200078e0005 */
[----:B------:R-:W-:Y:S01]  /*27c0*/  @!PT LDS RZ, [RZ] ;  /* 0x00000000fffff984 */ /* 0x000fe20000000800 */
[----:B------:R-:W-:Y:S01]  /*27d0*/  @!PT LDS RZ, [RZ] ;  /* 0x00000000fffff984 */ /* 0x000fe20000000800 */
[----:B------:R-:W-:Y:S01]  /*27e0*/  @!PT LDS RZ, [RZ] ;  /* 0x00000000fffff984 */ /* 0x000fe20000000800 */
[----:B------:R3:W-:Y:S01]  /*27f0*/  @!P6 LDGSTS.E.BYPASS.LTC128B.128 [R225+0x3000], desc[UR10][R14.64] ;  /* 0x030000000ee1efae */ /* 0x0007e2000b901d4a */
[----:B------:R-:W-:Y:S02]  /*2800*/  @!P4 IMAD.MOV.U32 R18, RZ, RZ, R6 ;  /* 0x000000ffff12c224 */ /* 0x000fe400078e0006 */
[----:B------:R-:W-:Y:S01]  /*2810*/  @!P4 IMAD.MOV.U32 R19, RZ, RZ, R7 ;  /* 0x000000ffff13c224 */ /* 0x000fe200078e0007 */
[----:B------:R-:W-:Y:S01]  /*2820*/  @P5 STS.128 [R0+0xc000], RZ ;  /* 0x00c000ff00005388 */ /* 0x000fe20000000c00 */
[----:B------:R-:W-:-:S02]  /*2830*/  @!P2 IMAD R3, R32, UR8, RZ ;  /* 0x000000082003ac24 */ /* 0x000fc4000f8e02ff */
[----:B------:R-:W-:Y:S01]  /*2840*/  @!P4 IMAD R23, R29, UR14, RZ ;  /* 0x0000000e1d17cc24 */ /* 0x000fe2000f8e02ff */
[----:B------:R-:W4:Y:S01]  /*2850*/  @!P2 LDC.64 R32, c[0x0][0x218] ;  /* 0x00008600ff20ab82 */ /* 0x000f220000000a00 */
[--C-:B------:R-:W-:Y:S02]  /*2860*/  @!P3 IMAD.MOV.U32 R10, RZ, RZ, R4.reuse ;  /* 0x000000ffff0ab224 */ /* 0x100fe400078e0004 */
[----:B------:R-:W-:Y:S02]  /*2870*/  @!P5 IMAD.MOV.U32 R20, RZ, RZ, R4 ;  /* 0x000000ffff14d224 */ /* 0x000fe400078e0004 */
[----:B------:R-:W-:Y:S02]  /*2880*/  @!P5 IMAD.MOV.U32 R21, RZ, RZ, R5 ;  /* 0x000000ffff15d224 */ /* 0x000fe400078e0005 */
[C---:B------:R-:W-:Y:S02]  /*2890*/  @!P2 IMAD R42, R27.reuse, UR9, R3 ;  /* 0x000000091b2aac24 */ /* 0x040fe4000f8e0203 */
[----:B------:R-:W-:-:S04]  /*28a0*/  @!P2 IMAD.WIDE.U32 R12, R27, UR8, R12 ;  /* 0x000000081b0cac25 */ /* 0x000fc8000f8e000c */
[C---:B------:R-:W-:Y:S02]  /*28b0*/  @!P4 IMAD R43, R26.reuse, UR15, R23 ;  /* 0x0000000f1a2bcc24 */ /* 0x040fe4000f8e0217 */
[----:B------:R-:W-:Y:S02]  /*28c0*/  @!P4 IMAD.WIDE.U32 R18, R26, UR14, R18 ;  /* 0x0000000e1a12cc25 */ /* 0x000fe4000f8e0012 */
[----:B------:R-:W1:Y:S02]  /*28d0*/  @!P5 LDC.64 R26, c[0x0][0x218] ;  /* 0x00008600ff1adb82 */ /* 0x000e640000000a00 */
[----:B------:R-:W-:-:S04]  /*28e0*/  @!P3 IMAD.WIDE.U32 R4, R28, UR8, R10 ;  /* 0x000000081c04bc25 */ /* 0x000fc8000f8e000a */
[C---:B------:R-:W-:Y:S02]  /*28f0*/  @!P5 IMAD R3, R34.reuse, UR8, RZ ;  /* 0x000000082203dc24 */ /* 0x040fe4000f8e02ff */
[----:B------:R-:W3:Y:S01]  /*2900*/  @!P4 LDC.64 R28, c[0x0][0x218] ;  /* 0x00008600ff1ccb82 */ /* 0x000ee20000000a00 */
[----:B------:R-:W-:Y:S02]  /*2910*/  @!P5 IMAD R22, R34, UR14, RZ ;  /* 0x0000000e2216dc24 */ /* 0x000fe4000f8e02ff */
[C---:B------:R-:W-:Y:S01]  /*2920*/  @!P5 IMAD R23, R2.reuse, UR9, R3 ;  /* 0x000000090217dc24 */ /* 0x040fe2000f8e0203 */
[----:B------:R-:W-:Y:S01]  /*2930*/  @!P2 IADD3 R3, P0, R2, 0x60, RZ ;  /* 0x000000600203a810 */ /* 0x000fe20007f1e0ff */
[--C-:B------:R-:W-:Y:S02]  /*2940*/  @!P3 IMAD.MOV.U32 R24, RZ, RZ, R6.reuse ;  /* 0x000000ffff18b224 */ /* 0x100fe400078e0006 */
[----:B------:R-:W-:Y:S02]  /*2950*/  @!P3 IMAD.MOV.U32 R25, RZ, RZ, R7 ;  /* 0x000000ffff19b224 */ /* 0x000fe400078e0007 */
[----:B------:R-:W-:-:S02]  /*2960*/  @!P2 IMAD.MOV.U32 R30, RZ, RZ, R6 ;  /* 0x000000ffff1ea224 */ /* 0x000fc400078e0006 */
[----:B------:R-:W-:Y:S02]  /*2970*/  @!P2 IMAD.MOV.U32 R31, RZ, RZ, R7 ;  /* 0x000000ffff1fa224 */ /* 0x000fe400078e0007 */
[----:B------:R-:W-:Y:S01]  /*2980*/  @!P3 IMAD R39, R16, UR15, R17 ;  /* 0x0000000f1027bc24 */ /* 0x000fe2000f8e0211 */
[----:B------:R-:W-:Y:S01]  /*2990*/  UMOV UR18, UR36 ;  /* 0x0000002400127c82 */ /* 0x000fe20008000000 */
[----:B------:R-:W-:Y:S01]  /*29a0*/  @!P5 IMAD.WIDE.U32 R10, R2, UR8, R20 ;  /* 0x00000008020adc25 */ /* 0x000fe2000f8e0014 */
[----:B------:R-:W-:Y:S01]  /*29b0*/  UMOV UR19, UR37 ;  /* 0x0000002500137c82 */ /* 0x000fe20008000000 */
[----:B------:R-:W-:Y:S02]  /*29c0*/  MOV R239, 0x7f800000 ;  /* 0x7f80000000ef7802 */ /* 0x000fe40000000f00 */
[----:B------:R-:W-:Y:S02]  /*29d0*/  IMAD.MOV.U32 R241, RZ, RZ, 0x7f800000 ;  /* 0x7f800000fff17424 */ /* 0x000fe400078e00ff */
[----:B------:R-:W-:-:S02]  /*29e0*/  IMAD.MOV.U32 R242, RZ, RZ, 0x7f800000 ;  /* 0x7f800000fff27424 */ /* 0x000fc400078e00ff */
[----:B------:R-:W-:Y:S02]  /*29f0*/  IMAD.MOV.U32 R238, RZ, RZ, 0x7f800000 ;  /* 0x7f800000ffee7424 */ /* 0x000fe400078e00ff */
[----:B------:R-:W-:Y:S02]  /*2a00*/  VIADD R183, R188, 0x2000 ;  /* 0x00002000bcb77836 */ /* 0x000fe40000000000 */
[----:B------:R-:W-:Y:S02]  /*2a10*/  VIADD R177, R187, 0x2000 ;  /* 0x00002000bbb17836 */ /* 0x000fe40000000000 */
[----:B------:R-:W-:Y:S02]  /*2a20*/  IMAD.MOV.U32 R185, RZ, RZ, 0x20 ;  /* 0x00000020ffb97424 */ /* 0x000fe400078e00ff */
[----:B------:R-:W-:Y:S02]  /*2a30*/  IMAD.MOV.U32 R178, RZ, RZ, 0x40 ;  /* 0x00000040ffb27424 */ /* 0x000fe400078e00ff */
[----:B------:R-:W-:Y:S01]  /*2a40*/  IMAD.MOV.U32 R248, RZ, RZ, 0x40 ;  /* 0x00000040fff87424 */ /* 0x000fe200078e00ff */
[----:B------:R-:W-:Y:S01]  /*2a50*/  CS2R R126, SRZ ;  /* 0x00000000007e7805 */ /* 0x000fe2000001ff00 */
[C---:B------:R-:W-:Y:S01]  /*2a60*/  @!P5 IMAD R38, R2.reuse, UR15, R22 ;  /* 0x0000000f0226dc24 */ /* 0x040fe2000f8e0216 */
[----:B------:R-:W-:Y:S01]  /*2a70*/  CS2R R124, SRZ ;  /* 0x00000000007c7805 */ /* 0x000fe2000001ff00 */
[----:B------:R-:W-:Y:S01]  /*2a80*/  @!P5 IMAD.WIDE.U32 R6, R2, UR14, R6 ;  /* 0x0000000e0206dc25 */ /* 0x000fe2000f8e0006 */
[----:B------:R-:W-:-:S02]  /*2a90*/  CS2R R130, SRZ ;  /* 0x0000000000827805 */ /* 0x000fc4000001ff00 */
[----:B------:R-:W-:Y:S02]  /*2aa0*/  CS2R R128, SRZ ;  /* 0x0000000000807805 */ /* 0x000fe4000001ff00 */
[----:B------:R-:W-:Y:S01]  /*2ab0*/  CS2R R122, SRZ ;  /* 0x00000000007a7805 */ /* 0x000fe2000001ff00 */
[----:B------:R-:W-:Y:S01]  /*2ac0*/  @!P2 IMAD.X R2, RZ, RZ, R34, P0 ;  /* 0x000000ffff02a224 */ /* 0x000fe200000e0622 */
[----:B---3--:R-:W-:Y:S01]  /*2ad0*/  @!P4 LEA R20, P0, R8, R28, 0x1 ;  /* 0x0000001c0814c211 */ /* 0x008fe200078008ff */
[----:B------:R-:W3:Y:S01]  /*2ae0*/  @!P5 LDC.64 R34, c[0x0][0x220] ;  /* 0x00008800ff22db82 */ /* 0x000ee20000000a00 */
[----:B------:R-:W-:Y:S01]  /*2af0*/  @!P4 IMAD.IADD R21, R9, 0x1, R40 ;  /* 0x000000010915c824 */ /* 0x000fe200078e0228 */
[----:B------:R-:W-:Y:S01]  /*2b00*/  CS2R R120, SRZ ;  /* 0x0000000000787805 */ /* 0x000fe2000001ff00 */
[----:B------:R-:W-:Y:S01]  /*2b10*/  @!P2 IMAD R14, R2, UR14, RZ ;  /* 0x0000000e020eac24 */ /* 0x000fe2000f8e02ff */
[----:B-1----:R-:W-:Y:S01]  /*2b20*/  @!P5 LEA R2, P6, R10, R26, 0x1 ;  /* 0x0000001a0a02d211 */ /* 0x002fe200078c08ff */
[----:B------:R-:W-:Y:S01]  /*2b30*/  @!P5 IMAD.IADD R9, R11, 0x1, R23 ;  /* 0x000000010b09d824 */ /* 0x000fe200078e0217 */
[----:B------:R-:W-:Y:S01]  /*2b40*/  @!P4 LEA.HI.X R21, R8, R29, R21, 0x1, P0 ;  /* 0x0000001d0815c211 */ /* 0x000fe200000f0c15 */
[C---:B------:R-:W-:Y:S01]  /*2b50*/  @!P2 IMAD R26, R3.reuse, UR15, R14 ;  /* 0x0000000f031aac24 */ /* 0x040fe2000f8e020e */
[----:B------:R-:W1:Y:S01]  /*2b60*/  @!P4 LDC.64 R22, c[0x0][0x220] ;  /* 0x00008800ff16cb82 */ /* 0x000e620000000a00 */
[----:B------:R-:W-:Y:S01]  /*2b70*/  @!P2 IMAD.WIDE.U32 R14, R3, UR14, R30 ;  /* 0x0000000e030eac25 */ /* 0x000fe2000f8e001e */
[----:B------:R-:W-:-:S02]  /*2b80*/  @!P5 LEA.HI.X R3, R10, R27, R9, 0x1, P6 ;  /* 0x0000001b0a03d211 */ /* 0x000fc400030f0c09 */
[----:B------:R-:W-:Y:S02]  /*2b90*/  CS2R R118, SRZ ;  /* 0x0000000000767805 */ /* 0x000fe4000001ff00 */
[----:B------:R-:W-:Y:S01]  /*2ba0*/  @!P3 LEA R8, P0, R4, R36, 0x1 ;  /* 0x000000240408b211 */ /* 0x000fe200078008ff */
[----:B------:R-:W-:Y:S01]  /*2bb0*/  @!P3 IMAD.IADD R5, R5, 0x1, R41 ;  /* 0x000000010505b824 */ /* 0x000fe200078e0229 */
[----:B------:R-:W-:Y:S01]  /*2bc0*/  CS2R R116, SRZ ;  /* 0x0000000000747805 */ /* 0x000fe2000001ff00 */
[----:B------:R-:W-:Y:S01]  /*2bd0*/  @!PT LDS RZ, [RZ] ;  /* 0x00000000fffff984 */ /* 0x000fe20000000800 */
[----:B------:R-:W-:Y:S01]  /*2be0*/  @!PT LDS RZ, [RZ] ;  /* 0x00000000fffff984 */ /* 0x000fe20000000800 */
[----:B------:R-:W-:Y:S01]  /*2bf0*/  @!PT LDS RZ, [RZ] ;  /* 0x00000000fffff984 */ /* 0x000fe20000000800 */
[----:B------:R4:W-:Y:S01]  /*2c00*/  @!P5 LDGSTS.E.BYPASS.LTC128B.128 [R0+0xc000], desc[UR10][R2.64] ;  /* 0x0c0000000200dfae */ /* 0x0009e2000b901d4a */
[----:B------:R-:W2:Y:S01]  /*2c10*/  @!P3 LDC.64 R10, c[0x0][0x220] ;  /* 0x00008800ff0abb82 */ /* 0x000ea20000000a00 */
[----:B------:R-:W-:Y:S01]  /*2c20*/  @!P3 IMAD.WIDE.U32 R16, R16, UR14, R24 ;  /* 0x0000000e1010bc25 */ /* 0x000fe2000f8e0018 */
[----:B------:R-:W-:Y:S01]  /*2c30*/  @!P3 LEA.HI.X R9, R4, R37, R5, 0x1, P0 ;  /* 0x000000250409b211 */ /* 0x000fe200000f0c05 */
[----:B------:R-:W-:Y:S01]  /*2c40*/  @P4 STS.128 [R0+0xd000], RZ ;  /* 0x00d000ff00004388 */ /* 0x000fe20000000c00 */
[----:B------:R-:W-:Y:S01]  /*2c50*/  CS2R R110, SRZ ;  /* 0x00000000006e7805 */ /* 0x000fe2000001ff00 */
[----:B------:R-:W-:Y:S01]  /*2c60*/  @!P5 IMAD.IADD R5, R7, 0x1, R38 ;  /* 0x000000010705d824 */ /* 0x000fe200078e0226 */
[----:B------:R-:W-:Y:S01]  /*2c70*/  CS2R R108, SRZ ;  /* 0x00000000006c7805 */ /* 0x000fe2000001ff00 */
[----:B------:R-:W-:Y:S01]  /*2c80*/  @!PT LDS RZ, [RZ] ;  /* 0x00000000fffff984 */ /* 0x000fe20000000800 */
[----:B------:R-:W-:Y:S01]  /*2c90*/  @!PT LDS RZ, [RZ] ;  /* 0x00000000fffff984 */ /* 0x000fe20000000800 */
[----:B------:R-:W-:Y:S01]  /*2ca0*/  @!PT LDS RZ, [RZ] ;  /* 0x00000000fffff984 */ /* 0x000fe20000000800 */
[----:B------:R-:W-:Y:S01]  /*2cb0*/  @!P4 LDGSTS.E.BYPASS.LTC128B.128 [R0+0xd000], desc[UR10][R20.64] ;  /* 0x0d0000001400cfae */ /* 0x000fe2000b901d4a */
[----:B------:R-:W2:Y:S01]  /*2cc0*/  @!P2 LDC.64 R24, c[0x0][0x220] ;  /* 0x00008800ff18ab82 */ /* 0x000ea20000000a00 */
[C---:B------:R-:W-:Y:S01]  /*2cd0*/  IMAD.SHL.U32 R186, R188.reuse, 0x2, RZ ;  /* 0x00000002bcba7824 */ /* 0x040fe200078e00ff */
[----:B------:R-:W-:Y:S01]  /*2ce0*/  CS2R R114, SRZ ;  /* 0x0000000000727805 */ /* 0x000fe2000001ff00 */
[----:B------:R-:W-:Y:S01]  /*2cf0*/  @P3 STS.128 [R0+0xe000], RZ ;  /* 0x00e000ff00003388 */ /* 0x000fe20000000c00 */
[----:B------:R-:W-:Y:S01]  /*2d00*/  IMAD.SHL.U32 R184, R188, 0x2, RZ ;  /* 0x00000002bcb87824 */ /* 0x000fe200078e00ff */
[----:B------:R-:W-:-:S02]  /*2d10*/  CS2R R112, SRZ ;  /* 0x0000000000707805 */ /* 0x000fc4000001ff00 */
        /* <DEDUP_REMOVED lines=9> */
[----:B------:R-:W-:Y:S02]  /*2db0*/  CS2R R94, SRZ ;  /* 0x00000000005e7805 */ /* 0x000fe4000001ff00 */
[----:B------:R-:W-:-:S02]  /*2dc0*/  CS2R R92, SRZ ;  /* 0x00000000005c7805 */ /* 0x000fc4000001ff00 */
[----:B------:R-:W-:Y:S02]  /*2dd0*/  CS2R R98, SRZ ;  /* 0x0000000000627805 */ /* 0x000fe4000001ff00 */
[----:B------:R-:W-:Y:S02]  /*2de0*/  CS2R R96, SRZ ;  /* 0x0000000000607805 */ /* 0x000fe4000001ff00 */
[----:B------:R-:W-:Y:S02]  /*2df0*/  CS2R R90, SRZ ;  /* 0x00000000005a7805 */ /* 0x000fe4000001ff00 */
[----:B------:R-:W-:Y:S01]  /*2e00*/  CS2R R88, SRZ ;  /* 0x0000000000587805 */ /* 0x000fe2000001ff00 */
[----:B----4-:R-:W-:Y:S01]  /*2e10*/  @!P2 IMAD.IADD R3, R13, 0x1, R42 ;  /* 0x000000010d03a824 */ /* 0x010fe200078e022a */
[----:B------:R-:W-:Y:S02]  /*2e20*/  @!P2 LEA R2, P0, R12, R32, 0x1 ;  /* 0x000000200c02a211 */ /* 0x000fe400078008ff */
[----:B------:R-:W-:-:S02]  /*2e30*/  CS2R R86, SRZ ;  /* 0x0000000000567805 */ /* 0x000fc4000001ff00 */
[----:B------:R-:W-:Y:S02]  /*2e40*/  CS2R R84, SRZ ;  /* 0x0000000000547805 */ /* 0x000fe4000001ff00 */
[----:B------:R-:W-:Y:S02]  /*2e50*/  CS2R R78, SRZ ;  /* 0x00000000004e7805 */ /* 0x000fe4000001ff00 */
[----:B------:R-:W-:Y:S02]  /*2e60*/  @!P2 LEA.HI.X R3, R12, R33, R3, 0x1, P0 ;  /* 0x000000210c03a211 */ /* 0x000fe400000f0c03 */
[----:B------:R-:W-:Y:S01]  /*2e70*/  CS2R R76, SRZ ;  /* 0x00000000004c7805 */ /* 0x000fe2000001ff00 */
[----:B------:R-:W4:Y:S01]  /*2e80*/  LDC.64 R12, c[0x0][0x3b8] ;  /* 0x0000ee00ff0c7b82 */ /* 0x000f220000000a00 */
[----:B---3--:R-:W-:Y:S02]  /*2e90*/  @!P5 LEA R4, P0, R6, R34, 0x1 ;  /* 0x000000220604d211 */ /* 0x008fe400078008ff */
[----:B------:R-:W-:Y:S01]  /*2ea0*/  CS2R R82, SRZ ;  /* 0x0000000000527805 */ /* 0x000fe2000001ff00 */
[----:B------:R-:W-:Y:S01]  /*2eb0*/  @!PT LDS RZ, [RZ] ;  /* 0x00000000fffff984 */ /* 0x000fe20000000800 */
[----:B------:R-:W-:Y:S01]  /*2ec0*/  @!PT LDS RZ, [RZ] ;  /* 0x00000000fffff984 */ /* 0x000fe20000000800 */
[----:B------:R-:W-:Y:S01]  /*2ed0*/  @!PT LDS RZ, [RZ] ;  /* 0x00000000fffff984 */ /* 0x000fe20000000800 */
[----:B------:R3:W-:Y:S01]  /*2ee0*/  @!P2 LDGSTS.E.BYPASS.LTC128B.128 [R0+0xf000], desc[UR10][R2.64] ;  /* 0x0f0000000200afae */ /* 0x0007e2000b901d4a */
[----:B------:R-:W-:-:S02]  /*2ef0*/  CS2R R80, SRZ ;  /* 0x0000000000507805 */ /* 0x000fc4000001ff00 */
[----:B------:R-:W-:Y:S02]  /*2f00*/  @!P5 LEA.HI.X R5, R6, R35, R5, 0x1, P0 ;  /* 0x000000230605d211 */ /* 0x000fe400000f0c05 */
[----:B------:R-:W-:Y:S02]  /*2f10*/  CS2R R74, SRZ ;  /* 0x00000000004a7805 */ /* 0x000fe4000001ff00 */
[----:B-1----:R-:W-:Y:S01]  /*2f20*/  @!P4 LEA R6, P0, R18, R22, 0x1 ;  /* 0x000000161206c211 */ /* 0x002fe200078008ff */
[----:B------:R-:W-:Y:S01]  /*2f30*/  @P5 STS.128 [R0+0x10000], RZ ;  /* 0x010000ff00005388 */ /* 0x000fe20000000c00 */
[----:B------:R-:W-:Y:S02]  /*2f40*/  @!P2 IADD3 R8, R15, R26, RZ ;  /* 0x0000001a0f08a210 */ /* 0x000fe40007ffe0ff */
[----:B------:R-:W-:Y:S02]  /*2f50*/  CS2R R72, SRZ ;  /* 0x0000000000487805 */ /* 0x000fe4000001ff00 */
[----:B------:R-:W-:Y:S01]  /*2f60*/  CS2R R70, SRZ ;  /* 0x0000000000467805 */ /* 0x000fe2000001ff00 */
[----:B------:R-:W-:Y:S01]  /*2f70*/  @!PT LDS RZ, [RZ] ;  /* 0x00000000fffff984 */ /* 0x000fe20000000800 */
[----:B------:R-:W-:Y:S01]  /*2f80*/  @!PT LDS RZ, [RZ] ;  /* 0x00000000fffff984 */ /* 0x000fe20000000800 */
[----:B------:R-:W-:Y:S01]  /*2f90*/  @!PT LDS RZ, [RZ] ;  /* 0x00000000fffff984 */ /* 0x000fe20000000800 */
[----:B------:R1:W-:Y:S01]  /*2fa0*/  @!P5 LDGSTS.E.BYPASS.LTC128B.128 [R0+0x10000], desc[UR10][R4.64] ;  /* 0x100000000400dfae */ /* 0x0003e2000b901d4a */
[----:B------:R-:W-:Y:S01]  /*2fb0*/  CS2R R68, SRZ ;  /* 0x0000000000447805 */ /* 0x000fe2000001ff00 */
[----:B------:R-:W-:Y:S01]  /*2fc0*/  UMOV UR20, UR28 ;  /* 0x0000001c00147c82 */ /* 0x000fe20008000000 */
[----:B------:R-:W-:Y:S01]  /*2fd0*/  UMOV UR17, UR29 ;  /* 0x0000001d00117c82 */ /* 0x000fe20008000000 */
[----:B------:R-:W-:Y:S01]  /*2fe0*/  @P4 STS.128 [R0+0x11000], RZ ;  /* 0x011000ff00004388 */ /* 0x000fe20000000c00 */
[----:B------:R-:W-:Y:S01]  /*2ff0*/  ULDC.U8 UR9, c[0x0][0x388] ;  /* 0x0000e20000097ab9 */ /* 0x000fe20000000000 */
[----:B---3--:R-:W-:-:S02]  /*3000*/  @!P4 IMAD.IADD R2, R19, 0x1, R43 ;  /* 0x000000011302c824 */ /* 0x008fc400078e022b */
[----:B------:R-:W-:-:S03]  /*3010*/  @!P3 IMAD.IADD R3, R17, 0x1, R39 ;  /* 0x000000011103b824 */ /* 0x000fc600078e0227 */
[----:B------:R-:W-:Y:S02]  /*3020*/  @!P4 LEA.HI.X R7, R18, R23, R2, 0x1, P0 ;  /* 0x000000171207c211 */ /* 0x000fe400000f0c02 */
[----:B--2---:R-:W-:Y:S02]  /*3030*/  @!P2 LEA R2, P0, R14, R24, 0x1 ;  /* 0x000000180e02a211 */ /* 0x004fe400078008ff */
[C---:B-1----:R-:W-:Y:S01]  /*3040*/  @!P3 LEA R4, P5, R16.reuse, R10, 0x1 ;  /* 0x0000000a1004b211 */ /* 0x042fe200078a08ff */
[----:B------:R-:W-:Y:S01]  /*3050*/  @!PT LDS RZ, [RZ] ;  /* 0x00000000fffff984 */ /* 0x000fe20000000800 */
[----:B------:R-:W-:Y:S01]  /*3060*/  @!PT LDS RZ, [RZ] ;  /* 0x00000000fffff984 */ /* 0x000fe20000000800 */
[----:B------:R-:W-:Y:S01]  /*3070*/  @!PT LDS RZ, [RZ] ;  /* 0x00000000fffff984 */ /* 0x000fe20000000800 */
[----:B------:R-:W-:Y:S03]  /*3080*/  @!P4 LDGSTS.E.BYPASS.LTC128B.128 [R0+0x11000], desc[UR10][R6.64] ;  /* 0x110000000600cfae */ /* 0x000fe6000b901d4a */
[----:B------:R-:W-:Y:S01]  /*3090*/  @!P3 LEA.HI.X R5, R16, R11, R3, 0x1, P5 ;  /* 0x0000000b1005b211 */ /* 0x000fe200028f0c03 */
[----:B------:R-:W-:Y:S01]  /*30a0*/  @P3 STS.128 [R0+0x12000], RZ ;  /* 0x012000ff00003388 */ /* 0x000fe20000000c00 */
[----:B------:R-:W-:-:S03]  /*30b0*/  @!P2 LEA.HI.X R3, R14, R25, R8, 0x1, P0 ;  /* 0x000000190e03a211 */ /* 0x000fc600000f0c08 */
[----:B------:R-:W-:Y:S01]  /*30c0*/  @!PT LDS RZ, [RZ] ;  /* 0x00000000fffff984 */ /* 0x000fe20000000800 */
[----:B------:R-:W-:Y:S01]  /*30d0*/  @!PT LDS RZ, [RZ] ;  /* 0x00000000fffff984 */ /* 0x000fe20000000800 */
[----:B------:R-:W-:Y:S01]  /*30e0*/  @!PT LDS RZ, [RZ] ;  /* 0x00000000fffff984 */ /* 0x000fe20000000800 */
[----:B------:R-:W-:Y:S04]  /*30f0*/  @!P3 LDGSTS.E.BYPASS.LTC128B.128 [R0+0x12000], desc[UR10][R4.64] ;  /* 0x120000000400bfae */ /* 0x000fe8000b901d4a */
[----:B------:R1:W-:Y:S04]  /*3100*/  @P2 STS.128 [R0+0x13000], RZ ;  /* 0x013000ff00002388 */ /* 0x0003e80000000c00 */
[----:B------:R-:W-:Y:S01]  /*3110*/  @!PT LDS RZ, [RZ] ;  /* 0x00000000fffff984 */ /* 0x000fe20000000800 */
[----:B------:R-:W-:Y:S01]  /*3120*/  @!PT LDS RZ, [RZ] ;  /* 0x00000000fffff984 */ /* 0x000fe20000000800 */
[----:B------:R-:W-:Y:S01]  /*3130*/  @!PT LDS RZ, [RZ] ;  /* 0x00000000fffff984 */ /* 0x000fe20000000800 */
[----:B------:R1:W-:Y:S04]  /*3140*/  @!P2 LDGSTS.E.BYPASS.LTC128B.128 [R0+0x13000], desc[UR10][R2.64] ;  /* 0x130000000200afae */ /* 0x0003e8000b901d4a */
[----:B------:R-:W0:Y:S04]  /*3150*/  LDGDEPBAR ;  /* 0x00000000000079af */ /* 0x000e280000000000 */
[----:B----4-:R-:W2:Y:S04]  /*3160*/  LDG.E.64 R8, desc[UR10][R12.64] ;  /* 0x0000000a0c087981 */ /* 0x010ea8000c1e1b00 */
[----:B------:R-:W3:Y:S01]  /*3170*/  LDG.E.64 R4, desc[UR10][R12.64+0x8] ;  /* 0x0000080a0c047981 */ /* 0x000ee2000c1e1b00 */
[----:B-1----:R-:W-:-:S02]  /*3180*/  VIADD R0, R246, 0x48 ;  /* 0x00000048f6007836 */ /* 0x002fc40000000000 */
[C---:B------:R-:W-:Y:S02]  /*3190*/  VIADD R3, R246.reuse, 0x8 ;  /* 0x00000008f6037836 */ /* 0x040fe40000000000 */
[----:B------:R-:W-:Y:S01]  /*31a0*/  VIADD R2, R246, 0x40 ;  /* 0x00000040f6027836 */ /* 0x000fe20000000000 */
[----:B------:R-:W-:Y:S02]  /*31b0*/  ISETP.GE.AND P0, PT, R0, UR7, PT ;  /* 0x0000000700007c0c */ /* 0x000fe4000bf06270 */
[----:B------:R-:W-:Y:S02]  /*31c0*/  ISETP.GE.AND P4, PT, R246, UR7, PT ;  /* 0x00000007f6007c0c */ /* 0x000fe4000bf86270 */
[----:B------:R-:W-:Y:S02]  /*31d0*/  ISETP.GE.AND P3, PT, R3, UR7, PT ;  /* 0x0000000703007c0c */ /* 0x000fe4000bf66270 */
[----:B------:R-:W-:Y:S01]  /*31e0*/  ISETP.GE.AND P2, PT, R2, UR7, PT ;  /* 0x0000000702007c0c */ /* 0x000fe2000bf46270 */
[----:B------:R-:W-:Y:S01]  /*31f0*/  IMAD.MOV.U32 R2, RZ, RZ, 0x4 ;  /* 0x00000004ff027424 */ /* 0x000fe200078e00ff */
[----:B------:R-:W-:Y:S01]  /*3200*/  UIMAD UR7, UR48, UR23, UR59 ;  /* 0x00000017300772a4 */ /* 0x000fe2000f8e023b */
[----:B------:R-:W-:-:S02]  /*3210*/  IMAD.MOV.U32 R6, RZ, RZ, 0x4 ;  /* 0x00000004ff067424 */ /* 0x000fc400078e00ff */
[----:B------:R-:W-:Y:S01]  /*3220*/  IMAD.WIDE R2, R246, R2, UR18 ;  /* 0x00000012f6027e25 */ /* 0x000fe2000f8e0202 */
[----:B------:R-:W-:Y:S01]  /*3230*/  USHF.L.U32 UR7, UR7, 0x5, URZ ;  /* 0x0000000507077899 */ /* 0x000fe2000800063f */
[----:B------:R-:W-:Y:S01]  /*3240*/  SEL R183, R183, R188, !P1 ;  /* 0x000000bcb7b77207 */ /* 0x000fe20004800000 */
[----:B------:R-:W-:Y:S01]  /*3250*/  ULDC UR23, c[0x0][0x2dc] ;  /* 0x0000b70000177ab9 */ /* 0x000fe20000000800 */
[----:B------:R-:W-:Y:S01]  /*3260*/  @!P0 IMAD.WIDE R6, R0, R6, UR18 ;  /* 0x0000001200068e25 */ /* 0x000fe2000f8e0206 */
[----:B------:R-:W-:Y:S01]  /*3270*/  USHF.R.S32.HI UR8, URZ, 0x1f, UR7 ;  /* 0x0000001f3f087899 */ /* 0x000fe20008011407 */
[----:B------:R-:W5:Y:S01]  /*3280*/  @!P4 LDG.E R241, desc[UR10][R2.64] ;  /* 0x0000000a02f1c981 */ /* 0x000f62000c1e1900 */
[----:B------:R-:W-:-:S03]  /*3290*/  SHF.R.S32.HI R0, RZ, 0x1f, R44 ;  /* 0x0000001fff007819 */ /* 0x000fc6000001142c */
[----:B------:R-:W5:Y:S04]  /*32a0*/  @!P3 LDG.E R242, desc[UR10][R2.64+0x20] ;  /* 0x0000200a02f2b981 */ /* 0x000f68000c1e1900 */
[----:B------:R3:W5:Y:S04]  /*32b0*/  @!P2 LDG.E R238, desc[UR10][R2.64+0x100] ;  /* 0x0001000a02eea981 */ /* 0x000768000c1e1900 */
[----:B------:R1:W5:Y:S01]  /*32c0*/  @!P0 LDG.E R239, desc[UR10][R6.64] ;  /* 0x0000000a06ef8981 */ /* 0x000362000c1e1900 */
[----:B------:R-:W-:Y:S02]  /*32d0*/  LOP3.LUT P3, RZ, R45, 0x4, RZ, 0xc0, !PT ;  /* 0x000000042dff7812 */ /* 0x000fe4000786c0ff */
[----:B------:R-:W-:-:S02]  /*32e0*/  SEL R177, R177, R187, !P1 ;  /* 0x000000bbb1b17207 */ /* 0x000fc40004800000 */
[----:B------:R-:W-:Y:S02]  /*32f0*/  SEL R178, R178, 0xffffffc0, !P3 ;  /* 0xffffffc0b2b27807 */ /* 0x000fe40005800000 */
[----:B------:R-:W-:Y:S02]  /*3300*/  LEA R183, R183, UR4, 0x1 ;  /* 0x00000004b7b77c11 */ /* 0x000fe4000f8e08ff */
[----:B------:R-:W-:Y:S02]  /*3310*/  LEA R177, R177, UR4, 0x1 ;  /* 0x00000004b1b17c11 */ /* 0x000fe4000f8e08ff */
[----:B--2---:R-:W-:Y:S02]  /*3320*/  R2UR UR14, R9 ;  /* 0x00000000090e72ca */ /* 0x004fe400000e0000 */
[----:B------:R-:W-:Y:S02]  /*3330*/  R2UR UR16, R8 ;  /* 0x00000000081072ca */ /* 0x000fe400000e0000 */
[----:B---3--:R-:W-:-:S04]  /*3340*/  IADD3 R2, P2, P0, R4, UR7, R44 ;  /* 0x0000000704027c10 */ /* 0x008fc8000f85e02c */
[----:B------:R-:W-:Y:S01]  /*3350*/  IADD3.X R249, R5, UR8, R0, P2, P0 ;  /* 0x0000000805f97c10 */ /* 0x000fe200097e0400 */
[----:B------:R-:W-:Y:S01]  /*3360*/  UIADD3 UR7, UR33, 0x80, URZ ;  /* 0x0000008021077890 */ /* 0x000fe2000fffe03f */
[C---:B------:R-:W-:Y:S01]  /*3370*/  LOP3.LUT P0, RZ, R45.reuse, 0x2, RZ, 0xc0, !PT ;  /* 0x000000022dff7812 */ /* 0x040fe2000780c0ff */
[----:B------:R-:W-:Y:S01]  /*3380*/  IMAD.WIDE.U32 R244, R2, -0x2daee0ad, RZ ;  /* 0xd2511f5302f47825 */ /* 0x000fe200078e00ff */
[----:B------:R-:W-:Y:S01]  /*3390*/  LOP3.LUT P2, RZ, R45, 0x4, RZ, 0xc0, !PT ;  /* 0x000000042dff7812 */ /* 0x000fe2000784c0ff */
[----:B------:R-:W-:Y:S01]  /*33a0*/  ULDC UR8, c[0x0][0x2ec] ;  /* 0x0000bb0000087ab9 */ /* 0x000fe20000000800 */
[----:B------:R-:W-:Y:S02]  /*33b0*/  SEL R185, R185, 0xffffffe0, !P0 ;  /* 0xffffffe0b9b97807 */ /* 0x000fe40004000000 */
[----:B------:R-:W-:Y:S01]  /*33c0*/  SEL R248, R248, 0xffffffc0, !P2 ;  /* 0xffffffc0f8f87807 */ /* 0x000fe20005000000 */
[----:B-1----:R-:W-:-:S11]  /*33d0*/  UISETP.GE.AND UP0, UPT, UR7, UR6, UPT ;  /* 0x000000060700728c */ /* 0x002fd6000bf06270 */
.L_x_1617:
[----:B------:R-:W-:Y:S01]  /*33e0*/  PLOP3.LUT P0, PT, PT, PT, UP0, 0x80, 0x0 ;  /* 0x000000000000781c */ /* 0x000fe20003f0f008 */
[----:B------:R-:W0:Y:S01]  /*33f0*/  LDGDEPBAR ;  /* 0x00000000000079af */ /* 0x000e220000000000 */
[----:B------:R-:W-:Y:S01]  /*3400*/  PLOP3.LUT P3, PT, PT, PT, UP0, 0x80, 0x0 ;  /* 0x000000000000781c */ /* 0x000fe20003f6f008 */
[C---:B------:R-:W-:Y:S01]  /*3410*/  IMAD.IADD R0, R183.reuse, 0x1, R185 ;  /* 0x00000001b7007824 */ /* 0x040fe200078e02b9 */
[----:B------:R-:W-:Y:S01]  /*3420*/  PLOP3.LUT P2, PT, PT, PT, UP0, 0x80, 0x0 ;  /* 0x000000000000781c */ /* 0x000fe20003f4f008 */
[----:B------:R-:W-:Y:S01]  /*3430*/  UIADD3 UR15, UR14, -0x56f99767, URZ ;  /* 0xa90668990e0f7890 */ /* 0x000fe2000fffe03f */
[----:B------:R-:W-:Y:S01]  /*3440*/  PLOP3.LUT P1, PT, PT, PT, UP0, 0x80, 0x0 ;  /* 0x000000000000781c */ /* 0x000fe20003f2f008 */
[----:B------:R-:W-:Y:S01]  /*3450*/  UIADD3 UR7, UR16, -0x61c88647, URZ ;  /* 0x9e3779b910077890 */ /* 0x000fe2000fffe03f */
[----:B------:R-:W-:Y:S01]  /*3460*/  PLOP3.LUT P5, PT, PT, PT, UP0, 0x80, 0x0 ;  /* 0x000000000000781c */ /* 0x000fe20003faf008 */
[----:B------:R-:W-:Y:S01]  /*3470*/  UIADD3 UR12, UR14, -0x4498517b, URZ ;  /* 0xbb67ae850e0c7890 */ /* 0x000fe2000fffe03f */
[----:B------:R-:W-:Y:S01]  /*3480*/  PLOP3.LUT P4, PT, PT, PT, UP0, 0x80, 0x0 ;  /* 0x000000000000781c */ /* 0x000fe20003f8f008 */
[----:B------:R-:W-:Y:S01]  /*3490*/  IMAD.U32 R2, RZ, RZ, UR21 ;  /* 0x00000015ff027e24 */ /* 0x000fe2000f8e00ff */
[----:B------:R-:W-:Y:S01]  /*34a0*/  PLOP3.LUT P6, PT, PT, PT, UP0, 0x80, 0x0 ;  /* 0x000000000000781c */ /* 0x000fe20003fcf008 */
[----:B------:R-:W-:Y:S01]  /*34b0*/  UISETP.GE.AND UP3, UPT, UR13, 0x1, UPT ;  /* 0x000000010d00788c */ /* 0x000fe2000bf66270 */
        /* <DEDUP_REMOVED lines=20> */
[--C-:B--2---:R-:W-:Y:S02]  /*3600*/  IMAD.IADD R0, R0, 0x1, R178.reuse ;  /* 0x0000000100007824 */ /* 0x104fe400078e02b2 */
[----:B------:R-:W2:Y:S03]  /*3610*/  LDSM.16.M88.4 R156, [R182+0x1800] ;  /* 0x00180000b69c783b */ /* 0x000ea60000000200 */
        /* <DEDUP_REMOVED lines=12> */
[----:B------:R-:W-:Y:S06]  /*36e0*/  HMMA.16816.F32 R64, R64, R134, RZ ;  /* 0x000000864040723c */ /* 0x000fec00000018ff */
[-C--:B-1----:R-:W-:Y:S06]  /*36f0*/  HMMA.16816.F32 R4, R136, R140.reuse, R4 ;  /* 0x0000008c8804723c */ /* 0x082fec0000001804 */
[C---:B------:R-:W-:Y:S06]  /*3700*/  HMMA.16816.F32 R8, R144.reuse, R140, R8 ;  /* 0x0000008c9008723c */ /* 0x040fec0000001808 */
        /* <DEDUP_REMOVED lines=9> */
[-C--:B---3--:R-:W-:Y:S06]  /*37a0*/  HMMA.16816.F32 R36, R136, R152.reuse, R36 ;  /* 0x000000988824723c */ /* 0x088fec0000001824 */
[C---:B------:R-:W-:Y:S01]  /*37b0*/  HMMA.16816.F32 R40, R144.reuse, R152, R40 ;  /* 0x000000989028723c */ /* 0x040fe20000001828 */
[----:B------:R-:W3:Y:S05]  /*37c0*/  LDSM.16.M88.4 R148, [R148+0x2000] ;  /* 0x002000009494783b */ /* 0x000eea0000000200 */
[-C--:B------:R-:W-:Y:S06]  /*37d0*/  HMMA.16816.F32 R44, R144, R154.reuse, R44 ;  /* 0x0000009a902c723c */ /* 0x080fec000000182c */
[C---:B------:R-:W-:Y:S01]  /*37e0*/  HMMA.16816.F32 R48, R136.reuse, R154, R48 ;  /* 0x0000009a8830723c */ /* 0x040fe20000001830 */
[----:B------:R-:W4:Y:S05]  /*37f0*/  LDSM.16.M88.4 R152, [R179+0x1800] ;  /* 0x00180000b398783b */ /* 0x000f2a0000000200 */
[-C--:B--2---:R-:W-:Y:S06]  /*3800*/  HMMA.16816.F32 R52, R136, R156.reuse, R52 ;  /* 0x0000009c8834723c */ /* 0x084fec0000001834 */
[C---:B------:R-:W-:Y:S06]  /*3810*/  HMMA.16816.F32 R56, R144.reuse, R156, R56 ;  /* 0x0000009c9038723c */ /* 0x040fec0000001838 */
[-C--:B------:R-:W-:Y:S01]  /*3820*/  HMMA.16816.F32 R60, R144, R158.reuse, R60 ;  /* 0x0000009e903c723c */ /* 0x080fe2000000183c */
[----:B------:R2:W4:Y:S05]  /*3830*/  LDSM.16.M88.4 R144, [R0+0x2000] ;  /* 0x002000000090783b */ /* 0x00052a0000000200 */
[----:B------:R-:W-:Y:S03]  /*3840*/  HMMA.16816.F32 R64, R136, R158, R64 ;  /* 0x0000009e8840723c */ /* 0x000fe60000001840 */
[----:B------:R-:W-:Y:S03]  /*3850*/  LDSM.16.M88.4 R136, [R181+0x1000] ;  /* 0x00100000b588783b */ /* 0x000fe60000000200 */
[-C--:B-1----:R-:W-:Y:S06]  /*3860*/  HMMA.16816.F32 R4, R132, R140.reuse, R4 ;  /* 0x0000008c8404723c */ /* 0x082fec0000001804 */
[C---:B---3--:R-:W-:Y:S06]  /*3870*/  HMMA.16816.F32 R8, R148.reuse, R140, R8 ;  /* 0x0000008c9408723c */ /* 0x048fec0000001808 */
[-C--:B------:R-:W-:Y:S01]  /*3880*/  HMMA.16816.F32 R12, R148, R142.reuse, R12 ;  /* 0x0000008e940c723c */ /* 0x080fe2000000180c */
[----:B--2---:R-:W1:Y:S01]  /*3890*/  @P0 S2R R0, SR_TID.X ;  /* 0x0000000000000919 */ /* 0x004e620000002100 */
[----:B------:R-:W-:Y:S04]  /*38a0*/  PLOP3.LUT P0, PT, PT, PT, UP0, 0x80, 0x0 ;  /* 0x000000000000781c */ /* 0x000fe80003f0f008 */
[C---:B------:R-:W-:Y:S06]  /*38b0*/  HMMA.16816.F32 R16, R132.reuse, R142, R16 ;  /* 0x0000008e8410723c */ /* 0x040fec0000001810 */
[-C--:B------:R-:W-:Y:S06]  /*38c0*/  HMMA.16816.F32 R20, R132, R160.reuse, R20 ;  /* 0x000000a08414723c */ /* 0x080fec0000001814 */
[C---:B------:R-:W-:Y:S06]  /*38d0*/  HMMA.16816.F32 R24, R148.reuse, R160, R24 ;  /* 0x000000a09418723c */ /* 0x040fec0000001818 */
[-C--:B------:R-:W-:Y:S06]  /*38e0*/  HMMA.16816.F32 R28, R148, R162.reuse, R28 ;  /* 0x000000a2941c723c */ /* 0x080fec000000181c */
[C---:B------:R-:W-:Y:S05]  /*38f0*/  HMMA.16816.F32 R32, R132.reuse, R162, R32 ;  /* 0x000000a28420723c */ /* 0x040fea0000001820 */
[----:B-1----:R-:W-:Y:S01]  /*3900*/  @P3 IMAD.SHL.U32 R0, R0, 0x2, RZ ;  /* 0x0000000200003824 */ /* 0x002fe200078e00ff */
[----:B------:R-:W-:Y:S01]  /*3910*/  PLOP3.LUT P3, PT, PT, PT, UP0, 0x80, 0x0 ;  /* 0x000000000000781c */ /* 0x000fe20003f6f008 */
[-C--:B------:R-:W-:Y:S04]  /*3920*/  HMMA.16816.F32 R36, R132, R164.reuse, R36 ;  /* 0x000000a48424723c */ /* 0x080fe80000001824 */
[----:B------:R-:W-:Y:S02]  /*3930*/  @P2 LOP3.LUT R0, R0, 0x6, RZ, 0xc0, !PT ;  /* 0x0000000600002812 */ /* 0x000fe400078ec0ff */
[----:B------:R-:W-:Y:S01]  /*3940*/  PLOP3.LUT P2, PT, PT, PT, UP0, 0x80, 0x0 ;  /* 0x000000000000781c */ /* 0x000fe20003f4f008 */
[C---:B------:R-:W-:Y:S04]  /*3950*/  HMMA.16816.F32 R40, R148.reuse, R164, R40 ;  /* 0x000000a49428723c */ /* 0x040fe80000001828 */
[----:B------:R-:W-:Y:S01]  /*3960*/  @P0 IMAD R0, R247, 0x40, R0 ;  /* 0x00000040f7000824 */ /* 0x000fe200078e0200 */
[----:B------:R-:W-:Y:S01]  /*3970*/  PLOP3.LUT P0, PT, PT, PT, UP0, 0x80, 0x0 ;  /* 0x000000000000781c */ /* 0x000fe20003f0f008 */
[-C--:B------:R-:W-:Y:S05]  /*3980*/  HMMA.16816.F32 R44, R148, R166.reuse, R44 ;  /* 0x000000a6942c723c */ /* 0x080fea000000182c */
[----:B------:R-:W-:Y:S01]  /*3990*/  @P1 IMAD R0, R2, 0x80, R0 ;  /* 0x0000008002001824 */ /* 0x000fe200078e0200 */
[----:B------:R-:W-:Y:S01]  /*39a0*/  PLOP3.LUT P1, PT, PT, PT, UP0, 0x80, 0x0 ;  /* 0x000000000000781c */ /* 0x000fe20003f2f008 */
[C---:B------:R-:W-:Y:S04]  /*39b0*/  HMMA.16816.F32 R48, R132.reuse, R166, R48 ;  /* 0x000000a68430723c */ /* 0x040fe80000001830 */
[C---:B------:R-:W-:Y:S01]  /*39c0*/  @P5 ISETP.GE.AND P5, PT, R0.reuse, UR6, PT ;  /* 0x0000000600005c0c */ /* 0x040fe2000bfa6270 */
[----:B------:R-:W-:Y:S01]  /*39d0*/  @P4 VIADD R2, R0, 0x1 ;  /* 0x0000000100024836 */ /* 0x000fe20000000000 */
[----:B------:R-:W-:Y:S01]  /*39e0*/  PLOP3.LUT P4, PT, PT, PT, UP0, 0x80, 0x0 ;  /* 0x000000000000781c */ /* 0x000fe20003f8f008 */
[-C--:B----4-:R-:W-:Y:S03]  /*39f0*/  HMMA.16816.F32 R52, R132, R152.reuse, R52 ;  /* 0x000000988434723c */ /* 0x090fe60000001834 */
[----:B------:R-:W-:Y:S03]  /*3a00*/  @P6 ISETP.GE.AND P6, PT, R2, UR6, PT ;  /* 0x0000000602006c0c */ /* 0x000fe6000bfc6270 */
[C---:B------:R-:W-:Y:S06]  /*3a10*/  HMMA.16816.F32 R56, R148.reuse, R152, R56 ;  /* 0x000000989438723c */ /* 0x040fec0000001838 */
[-C--:B------:R-:W-:Y:S05]  /*3a20*/  HMMA.16816.F32 R60, R148, R154.reuse, R60 ;  /* 0x0000009a943c723c */ /* 0x080fea000000183c */
[----:B------:R-:W-:Y:S01]  /*3a30*/  @P4 VIADD R2, R0, 0x8 ;  /* 0x0000000800024836 */ /* 0x000fe20000000000 */
[----:B------:R-:W-:Y:S01]  /*3a40*/  PLOP3.LUT P4, PT, PT, PT, UP0, 0x80, 0x0 ;  /* 0x000000000000781c */ /* 0x000fe20003f8f008 */
[----:B------:R-:W-:Y:S01]  /*3a50*/  HMMA.16816.F32 R64, R132, R154, R64 ;  /* 0x0000009a8440723c */ /* 0x000fe20000001840 */
[----:B------:R-:W1:Y:S05]  /*3a60*/  LDSM.16.M88.4 R132, [R181+0x800] ;  /* 0x00080000b584783b */ /* 0x000e6a0000000200 */
[-C--:B------:R-:W-:Y:S06]  /*3a70*/  HMMA.16816.F32 R4, R168, R172.reuse, R4 ;  /* 0x000000aca804723c */ /* 0x080fec0000001804 */
[C---:B------:R-:W-:Y:S06]  /*3a80*/  HMMA.16816.F32 R8, R144.reuse, R172, R8 ;  /* 0x000000ac9008723c */ /* 0x040fec0000001808 */
[-C--:B------:R-:W-:Y:S06]  /*3a90*/  HMMA.16816.F32 R12, R144, R174.reuse, R12 ;  /* 0x000000ae900c723c */ /* 0x080fec000000180c */
[C---:B------:R-:W-:Y:S06]  /*3aa0*/  HMMA.16816.F32 R16, R168.reuse, R174, R16 ;  /* 0x000000aea810723c */ /* 0x040fec0000001810 */
[----:B------:R-:W-:Y:S02]  /*3ab0*/  @P0 FSEL R4, R4, -INF , !P5 ;  /* 0xff80000004040808 */ /* 0x000fe40006800000 */
[----:B------:R-:W-:Y:S03]  /*3ac0*/  PLOP3.LUT P0, PT, PT, PT, UP0, 0x80, 0x0 ;  /* 0x000000000000781c */ /* 0x000fe60003f0f008 */
[----:B------:R-:W-:Y:S02]  /*3ad0*/  @P3 FSEL R6, R6, -INF , !P5 ;  /* 0xff80000006063808 */ /* 0x000fe40006800000 */
[----:B------:R-:W-:Y:S02]  /*3ae0*/  @P2 FSEL R8, R8, -INF , !P5 ;  /* 0xff80000008082808 */ /* 0x000fe40006800000 */
[----:B------:R-:W-:Y:S02]  /*3af0*/  @P1 FSEL R10, R10, -INF , !P5 ;  /* 0xff8000000a0a1808 */ /* 0x000fe40006800000 */
[----:B------:R-:W-:Y:S01]  /*3b00*/  PLOP3.LUT P3, PT, PT, PT, UP0, 0x80, 0x0 ;  /* 0x000000000000781c */ /* 0x000fe20003f6f008 */
[-C--:B-1----:R-:W-:Y:S01]  /*3b10*/  HMMA.16816.F32 R20, R168, R132.reuse, R20 ;  /* 0x00000084a814723c */ /* 0x082fe20000001814 */
[----:B------:R-:W-:Y:S02]  /*3b20*/  PLOP3.LUT P2, PT, PT, PT, UP0, 0x80, 0x0 ;  /* 0x000000000000781c */ /* 0x000fe40003f4f008 */
[----:B------:R-:W-:Y:S02]  /*3b30*/  PLOP3.LUT P1, PT, PT, PT, UP0, 0x80, 0x0 ;  /* 0x000000000000781c */ /* 0x000fe40003f2f008 */
[----:B------:R-:W-:Y:S01]  /*3b40*/  PLOP3.LUT P5, PT, PT, PT, UP0, 0x80, 0x0 ;  /* 0x000000000000781c */ /* 0x000fe20003faf008 */
[C---:B------:R-:W-:Y:S05]  /*3b50*/  HMMA.16816.F32 R24, R144.reuse, R132, R24 ;  /* 0x000000849018723c */ /* 0x040fea0000001818 */
[----:B------:R-:W-:Y:S01]  /*3b60*/  @P0 FSEL R5, R5, -INF , !P6 ;  /* 0xff80000005050808 */ /* 0x000fe20007000000 */
[-C--:B------:R-:W-:Y:S01]  /*3b70*/  HMMA.16816.F32 R28, R144, R134.reuse, R28 ;  /* 0x00000086901c723c */ /* 0x080fe2000000181c */
[----:B------:R-:W-:Y:S04]  /*3b80*/  PLOP3.LUT P0, PT, PT, PT, UP0, 0x80, 0x0 ;  /* 0x000000000000781c */ /* 0x000fe80003f0f008 */
[----:B------:R-:W-:Y:S01]  /*3b90*/  @P3 FSEL R7, R7, -INF , !P6 ;  /* 0xff80000007073808 */ /* 0x000fe20007000000 */
[C---:B------:R-:W-:Y:S01]  /*3ba0*/  HMMA.16816.F32 R32, R168.reuse, R134, R32 ;  /* 0x00000086a820723c */ /* 0x040fe20000001820 */
[----:B------:R-:W-:Y:S03]  /*3bb0*/  PLOP3.LUT P3, PT, PT, PT, UP0, 0x80, 0x0 ;  /* 0x000000000000781c */ /* 0x000fe60003f6f008 */
[----:B------:R-:W-:Y:S02]  /*3bc0*/  @P5 ISETP.GE.AND P5, PT, R2, UR6, PT ;  /* 0x0000000602005c0c */ /* 0x000fe4000bfa6270 */
[----:B------:R-:W-:Y:S01]  /*3bd0*/  @P2 FSEL R9, R9, -INF , !P6 ;  /* 0xff80000009092808 */ /* 0x000fe20007000000 */
[-C--:B------:R-:W-:Y:S01]  /*3be0*/  HMMA.16816.F32 R36, R168, R136.reuse, R36 ;  /* 0x00000088a824723c */ /* 0x080fe20000001824 */
[----:B------:R-:W-:Y:S03]  /*3bf0*/  PLOP3.LUT P2, PT, PT, PT, UP0, 0x80, 0x0 ;  /* 0x000000000000781c */ /* 0x000fe60003f4f008 */
[----:B------:R-:W-:Y:S02]  /*3c00*/  @P1 FSEL R11, R11, -INF , !P6 ;  /* 0xff8000000b0b1808 */ /* 0x000fe40007000000 */
[----:B------:R-:W-:Y:S01]  /*3c10*/  PLOP3.LUT P1, PT, PT, PT, UP0, 0x80, 0x0 ;  /* 0x000000000000781c */ /* 0x000fe20003f2f008 */
[C---:B------:R-:W-:Y:S01]  /*3c20*/  HMMA.16816.F32 R40, R144.reuse, R136, R40 ;  /* 0x000000889028723c */ /* 0x040fe20000001828 */
[----:B------:R-:W-:Y:S03]  /*3c30*/  PLOP3.LUT P6, PT, PT, PT, UP0, 0x80, 0x0 ;  /* 0x000000000000781c */ /* 0x000fe60003fcf008 */
[----:B------:R-:W-:Y:S02]  /*3c40*/  @P4 FSEL R12, R12, -INF , !P5 ;  /* 0xff8000000c0c4808 */ /* 0x000fe40006800000 */
[----:B------:R-:W-:Y:S01]  /*3c50*/  PLOP3.LUT P4, PT, PT, PT, UP0, 0x80, 0x0 ;  /* 0x000000000000781c */ /* 0x000fe20003f8f008 */
[-C--:B------:R-:W-:Y:S01]  /*3c60*/  HMMA.16816.F32 R44, R144, R138.reuse, R44 ;  /* 0x0000008a902c723c */ /* 0x080fe2000000182c */
[----:B------:R-:W-:Y:S03]  /*3c70*/  IMAD.U32 R136, RZ, RZ, UR13 ;  /* 0x0000000dff887e24 */ /* 0x000fe6000f8e00ff */
[----:B------:R-:W-:Y:S01]  /*3c80*/  @P0 FSEL R14, R14, -INF , !P5 ;  /* 0xff8000000e0e0808 */ /* 0x000fe20006800000 */
[----:B------:R-:W-:Y:S01]  /*3c90*/  @P1 VIADD R2, R0, 0x9 ;  /* 0x0000000900021836 */ /* 0x000fe20000000000 */
[----:B------:R-:W-:Y:S01]  /*3ca0*/  PLOP3.LUT P0, PT, PT, PT, UP0, 0x80, 0x0 ;  /* 0x000000000000781c */ /* 0x000fe20003f0f008 */
[C---:B------:R-:W-:Y:S01]  /*3cb0*/  HMMA.16816.F32 R48, R168.reuse, R138, R48 ;  /* 0x0000008aa830723c */ /* 0x040fe20000001830 */
[----:B------:R-:W-:Y:S03]  /*3cc0*/  PLOP3.LUT P1, PT, PT, PT, UP0, 0x80, 0x0 ;  /* 0x000000000000781c */ /* 0x000fe60003f2f008 */
[----:B------:R-:W-:Y:S01]  /*3cd0*/  @P3 FSEL R16, R16, -INF , !P5 ;  /* 0xff80000010103808 */ /* 0x000fe20006800000 */
[----:B------:R-:W-:Y:S01]  /*3ce0*/  IMAD R136, R136, 0x8, R251 ;  /* 0x0000000888887824 */ /* 0x000fe200078e02fb */
[----:B------:R-:W-:Y:S02]  /*3cf0*/  @P2 FSEL R18, R18, -INF , !P5 ;  /* 0xff80000012122808 */ /* 0x000fe40006800000 */
[----:B------:R-:W-:Y:S02]  /*3d00*/  PLOP3.LUT P5, PT, PT, PT, UP0, 0x80, 0x0 ;  /* 0x000000000000781c */ /* 0x000fe40003faf008 */
[----:B------:R-:W-:Y:S01]  /*3d10*/  PLOP3.LUT P2, PT, PT, PT, UP0, 0x80, 0x0 ;  /* 0x000000000000781c */ /* 0x000fe20003f4f008 */
[----:B------:R-:W-:Y:S01]  /*3d20*/  IMAD.WIDE.U32 R134, R136, -0x326172a9, RZ ;  /* 0xcd9e8d5788867825 */ /* 0x000fe200078e00ff */
[----:B------:R-:W-:Y:S02]  /*3d30*/  @P6 ISETP.GE.AND P6, PT, R2, UR6, PT ;  /* 0x0000000602006c0c */ /* 0x000fe4000bfc6270 */
[----:B------:R-:W-:Y:S01]  /*3d40*/  PLOP3.LUT P3, PT, PT, PT, UP0, 0x80, 0x0 ;  /* 0x000000000000781c */ /* 0x000fe20003f6f008 */
[----:B------:R-:W-:Y:S01]  /*3d50*/  @P4 VIADD R2, R0, 0x10 ;  /* 0x0000001000024836 */ /* 0x000fe20000000000 */
[----:B------:R-:W-:Y:S02]  /*3d60*/  PLOP3.LUT P4, PT, PT, PT, UP0, 0x80, 0x0 ;  /* 0x000000000000781c */ /* 0x000fe40003f8f008 */
[----:B------:R-:W-:Y:S02]  /*3d70*/  @P0 FSEL R13, R13, -INF , !P6 ;  /* 0xff8000000d0d0808 */ /* 0x000fe40007000000 */
[----:B------:R-:W-:Y:S02]  /*3d80*/  PLOP3.LUT P0, PT, PT, PT, UP0, 0x80, 0x0 ;  /* 0x000000000000781c */ /* 0x000fe40003f0f008 */
[----:B------:R-:W-:Y:S02]  /*3d90*/  @P5 FSEL R15, R15, -INF , !P6 ;  /* 0xff8000000f0f5808 */ /* 0x000fe40007000000 */
[----:B------:R-:W-:Y:S02]  /*3da0*/  @P1 FSEL R19, R19, -INF , !P6 ;  /* 0xff80000013131808 */ /* 0x000fe40007000000 */
[----:B------:R-:W-:Y:S02]  /*3db0*/  PLOP3.LUT P5, PT, PT, PT, UP0, 0x80, 0x0 ;  /* 0x000000000000781c */ /* 0x000fe40003faf008 */
[----:B------:R-:W-:Y:S02]  /*3dc0*/  @P2 FSEL R17, R17, -INF , !P6 ;  /* 0xff80000011112808 */ /* 0x000fe40007000000 */
[----:B------:R-:W-:Y:S02]  /*3dd0*/  PLOP3.LUT P1, PT, PT, PT, UP0, 0x80, 0x0 ;  /* 0x000000000000781c */ /* 0x000fe40003f2f008 */
[----:B------:R-:W-:Y:S02]  /*3de0*/  PLOP3.LUT P2, PT, PT, PT, UP0, 0x80, 0x0 ;  /* 0x000000000000781c */ /* 0x000fe40003f4f008 */
[----:B------:R-:W-:Y:S01]  /*3df0*/  @P3 ISETP.GE.AND P3, PT, R2, UR6, PT ;  /* 0x0000000602003c0c */ /* 0x000fe2000bf66270 */
[----:B------:R-:W-:Y:S01]  /*3e00*/  @P4 VIADD R2, R0, 0x11 ;  /* 0x0000001100024836 */ /* 0x000fe20000000000 */
[----:B------:R-:W-:Y:S02]  /*3e10*/  PLOP3.LUT P6, PT, PT, PT, UP0, 0x80, 0x0 ;  /* 0x000000000000781c */ /* 0x000fe40003fcf008 */
        /* <DEDUP_REMOVED lines=9> */
[----:B------:R-:W-:Y:S02]  /*3eb0*/  PLOP3.LUT P3, PT, PT, PT, UP0, 0x80, 0x0 ;  /* 0x000000000000781c */ /* 0x000fe40003f6f008 */
[----:B------:R-:W-:Y:S01]  /*3ec0*/  @P6 ISETP.GE.AND P6, PT, R2, UR6, PT ;  /* 0x0000000602006c0c */ /* 0x000fe2000bfc6270 */
        /* <DEDUP_REMOVED lines=10> */
[----:B------:R-:W-:Y:S02]  /*3f70*/  @P3 ISETP.GE.AND P3, PT, R2, UR6, PT ;  /* 0x0000000602003c0c */ /* 0x000fe4000bf66270 */
[----:B------:R-:W-:Y:S02]  /*3f80*/  PLOP3.LUT P6, PT, PT, PT, UP0, 0x80, 0x0 ;  /* 0x000000000000781c */ /* 0x000fe40003fcf008 */
[----:B------:R-:W-:Y:S02]  /*3f90*/  @P4 FSEL R28, R28, -INF , !P3 ;  /* 0xff8000001c1c4808 */ /* 0x000fe40005800000 */
[----:B------:R-:W-:Y:S02]  /*3fa0*/  PLOP3.LUT P4, PT, PT, PT, UP0, 0x80, 0x0 ;  /* 0x000000000000781c */ /* 0x000fe40003f8f008 */
[----:B------:R-:W-:Y:S01]  /*3fb0*/  @P0 FSEL R30, R30, -INF , !P3 ;  /* 0xff8000001e1e0808 */ /* 0x000fe20005800000 */
[----:B------:R-:W-:Y:S01]  /*3fc0*/  @P1 VIADD R2, R0, 0x20 ;  /* 0x0000002000021836 */ /* 0x000fe20000000000 */
[----:B------:R-:W-:Y:S02]  /*3fd0*/  PLOP3.LUT P0, PT, PT, PT, UP0, 0x80, 0x0 ;  /* 0x000000000000781c */ /* 0x000fe40003f0f008 */
[----:B------:R-:W-:Y:S02]  /*3fe0*/  @P5 FSEL R32, R32, -INF , !P3 ;  /* 0xff80000020205808 */ /* 0x000fe40005800000 */
[----:B------:R-:W-:Y:S01]  /*3ff0*/  PLOP3.LUT P5, PT, PT, PT, UP0, 0x80, 0x0 ;  /* 0x000000000000781c */ /* 0x000fe20003faf008 */
[----:B------:R-:W-:Y:S01]  /*4000*/  @P6 VIADD R3, R0, 0x19 ;  /* 0x0000001900036836 */ /* 0x000fe20000000000 */
[----:B------:R-:W-:Y:S02]  /*4010*/  @P2 FSEL R34, R34, -INF , !P3 ;  /* 0xff80000022222808 */ /* 0x000fe40005800000 */
[----:B------:R-:W-:Y:S02]  /*4020*/  PLOP3.LUT P1, PT, PT, PT, UP0, 0x80, 0x0 ;  /* 0x000000000000781c */ /* 0x000fe40003f2f008 */
[----:B------:R-:W-:Y:S02]  /*4030*/  PLOP3.LUT P3, PT, PT, PT, UP0, 0x80, 0x0 ;  /* 0x000000000000781c */ /* 0x000fe40003f6f008 */
[----:B------:R-:W-:Y:S02]  /*4040*/  PLOP3.LUT P6, PT, PT, PT, UP0, 0x80, 0x0 ;  /* 0x000000000000781c */ /* 0x000fe40003fcf008 */
[----:B------:R-:W-:Y:S01]  /*4050*/  @P4 ISETP.GE.AND P4, PT, R3, UR6, PT ;  /* 0x0000000603004c0c */ /* 0x000fe2000bf86270 */
[----:B------:R-:W-:Y:S01]  /*4060*/  @P0 VIADD R3, R0, 0x21 ;  /* 0x0000002100030836 */ /* 0x000fe20000000000 */
[----:B------:R-:W-:Y:S02]  /*4070*/  PLOP3.LUT P0, PT, PT, PT, UP0, 0x80, 0x0 ;  /* 0x000000000000781c */ /* 0x000fe40003f0f008 */
[----:B------:R-:W-:Y:S02]  /*4080*/  PLOP3.LUT P2, PT, PT, PT, UP0, 0x80, 0x0 ;  /* 0x000000000000781c */ /* 0x000fe40003f4f008 */
[----:B------:R-:W-:Y:S01]  /*4090*/  @P5 ISETP.GE.AND P5, PT, R2, UR6, PT ;  /* 0x0000000602005c0c */ /* 0x000fe2000bfa6270 */
[----:B------:R-:W-:Y:S01]  /*40a0*/  IMAD.U32 R2, RZ, RZ, UR21 ;  /* 0x00000015ff027e24 */ /* 0x000fe2000f8e00ff */
[----:B------:R-:W-:Y:S02]  /*40b0*/  @P1 FSEL R33, R33, -INF , !P4 ;  /* 0xff80000021211808 */ /* 0x000fe40006000000 */
[----:B------:R-:W-:Y:S01]  /*40c0*/  @P3 FSEL R29, R29, -INF , !P4 ;  /* 0xff8000001d1d3808 */ /* 0x000fe20006000000 */
[----:B------:R-:W-:Y:S01]  /*40d0*/  IMAD R2, R2, 0x2, R247 ;  /* 0x0000000202027824 */ /* 0x000fe200078e02f7 */
[----:B------:R-:W-:Y:S02]  /*40e0*/  PLOP3.LUT P1, PT, PT, PT, UP0, 0x80, 0x0 ;  /* 0x000000000000781c */ /* 0x000fe40003f2f008 */
[----:B------:R-:W-:Y:S01]  /*40f0*/  PLOP3.LUT P3, PT, PT, PT, UP0, 0x80, 0x0 ;  /* 0x000000000000781c */ /* 0x000fe20003f6f008 */
[----:B------:R-:W-:Y:S01]  /*4100*/  IMAD.SHL.U32 R2, R2, 0x2, RZ ;  /* 0x0000000202027824 */ /* 0x000fe200078e00ff */
[----:B------:R-:W-:Y:S02]  /*4110*/  @P6 FSEL R31, R31, -INF , !P4 ;  /* 0xff8000001f1f6808 */ /* 0x000fe40006000000 */
[----:B------:R-:W-:Y:S02]  /*4120*/  PLOP3.LUT P6, PT, PT, PT, UP0, 0x80, 0x0 ;  /* 0x000000000000781c */ /* 0x000fe40003fcf008 */
[----:B------:R-:W-:Y:S02]  /*4130*/  @P0 FSEL R35, R35, -INF , !P4 ;  /* 0xff80000023230808 */ /* 0x000fe40006000000 */
[----:B------:R-:W-:Y:S02]  /*4140*/  PLOP3.LUT P4, PT, PT, PT, UP0, 0x80, 0x0 ;  /* 0x000000000000781c */ /* 0x000fe40003f8f008 */
[----:B------:R-:W-:Y:S01]  /*4150*/  @P2 ISETP.GE.AND P2, PT, R3, UR6, PT ;  /* 0x0000000603002c0c */ /* 0x000fe2000bf46270 */
[----:B------:R-:W-:Y:S01]  /*4160*/  VIADD R3, R2, 0x1 ;  /* 0x0000000102037836 */ /* 0x000fe20000000000 */
[----:B------:R-:W-:Y:S02]  /*4170*/  @P1 FSEL R40, R40, -INF , !P5 ;  /* 0xff80000028281808 */ /* 0x000fe40006800000 */
[----:B------:R-:W-:Y:S02]  /*4180*/  @P3 FSEL R36, R36, -INF , !P5 ;  /* 0xff80000024243808 */ /* 0x000fe40006800000 */
[----:B------:R-:W-:Y:S02]  /*4190*/  PLOP3.LUT P1, PT, PT, PT, UP0, 0x80, 0x0 ;  /* 0x000000000000781c */ /* 0x000fe40003f2f008 */
[----:B------:R-:W-:Y:S02]  /*41a0*/  PLOP3.LUT P3, PT, PT, PT, UP0, 0x80, 0x0 ;  /* 0x000000000000781c */ /* 0x000fe40003f6f008 */
[C---:B------:R-:W-:Y:S02]  /*41b0*/  LOP3.LUT R132, R245.reuse, UR14, R2, 0x96, !PT ;  /* 0x0000000ef5847c12 */ /* 0x040fe4000f8e9602 */
[----:B------:R-:W-:Y:S02]  /*41c0*/  LOP3.LUT R3, R245, UR14, R3, 0x96, !PT ;  /* 0x0000000ef5037c12 */ /* 0x000fe4000f8e9603 */
[----:B------:R-:W-:Y:S01]  /*41d0*/  PLOP3.LUT P0, PT, PT, PT, UP0, 0x80, 0x0 ;  /* 0x000000000000781c */ /* 0x000fe20003f0f008 */
[----:B------:R-:W-:Y:S01]  /*41e0*/  IMAD.WIDE.U32 R132, R132, -0x326172a9, RZ ;  /* 0xcd9e8d5784847825 */ /* 0x000fe200078e00ff */
[----:B------:R-:W-:Y:S02]  /*41f0*/  @P6 FSEL R38, R38, -INF , !P5 ;  /* 0xff80000026266808 */ /* 0x000fe40006800000 */
[----:B------:R-:W-:Y:S01]  /*4200*/  PLOP3.LUT P6, PT, PT, PT, UP0, 0x80, 0x0 ;  /* 0x000000000000781c */ /* 0x000fe20003fcf008 */
[----:B------:R-:W-:Y:S01]  /*4210*/  IMAD.WIDE.U32 R2, R3, -0x326172a9, RZ ;  /* 0xcd9e8d5703027825 */ /* 0x000fe200078e00ff */
[----:B------:R-:W-:Y:S02]  /*4220*/  @P4 FSEL R42, R42, -INF , !P5 ;  /* 0xff8000002a2a4808 */ /* 0x000fe40006800000 */
[----:B------:R-:W-:Y:S02]  /*4230*/  PLOP3.LUT P4, PT, PT, PT, UP0, 0x80, 0x0 ;  /* 0x000000000000781c */ /* 0x000fe40003f8f008 */
[----:B------:R-:W-:Y:S02]  /*4240*/  LOP3.LUT R137, R249, UR16, RZ, 0x3c, !PT ;  /* 0x00000010f9897c12 */ /* 0x000fe4000f8e3cff */
[--C-:B------:R-:W-:Y:S02]  /*4250*/  LOP3.LUT R151, R133, UR7, R134.reuse, 0x96, !PT ;  /* 0x0000000785977c12 */ /* 0x100fe4000f8e9686 */
[----:B------:R-:W-:Y:S01]  /*4260*/  LOP3.LUT R152, R3, UR7, R134, 0x96, !PT ;  /* 0x0000000703987c12 */ /* 0x000fe2000f8e9686 */
[----:B------:R-:W-:Y:S01]  /*4270*/  VIADD R134, R136, 0x4 ;  /* 0x0000000488867836 */ /* 0x000fe20000000000 */
[----:B------:R-:W-:Y:S02]  /*4280*/  @P1 FSEL R43, R43, -INF , !P2 ;  /* 0xff8000002b2b1808 */ /* 0x000fe40005000000 */
[----:B------:R-:W-:Y:S02]  /*4290*/  PLOP3.LUT P5, PT, PT, PT, UP0, 0x80, 0x0 ;  /* 0x000000000000781c */ /* 0x000fe40003faf008 */
[----:B------:R-:W-:Y:S01]  /*42a0*/  @P3 FSEL R39, R39, -INF , !P2 ;  /* 0xff80000027273808 */ /* 0x000fe20005000000 */
[----:B------:R-:W-:Y:S01]  /*42b0*/  @P4 VIADD R141, R0, 0x28 ;  /* 0x00000028008d4836 */ /* 0x000fe20000000000 */
[----:B------:R-:W-:Y:S02]  /*42c0*/  PLOP3.LUT P1, PT, PT, PT, UP0, 0x80, 0x0 ;  /* 0x000000000000781c */ /* 0x000fe40003f2f008 */
[----:B------:R-:W-:Y:S02]  /*42d0*/  PLOP3.LUT P3, PT, PT, PT, UP0, 0x80, 0x0 ;  /* 0x000000000000781c */ /* 0x000fe40003f6f008 */
[-C--:B------:R-:W-:Y:S01]  /*42e0*/  LOP3.LUT R142, R135, R137.reuse, RZ, 0x3c, !PT ;  /* 0x00000089878e7212 */ /* 0x080fe200078e3cff */
[----:B------:R-:W-:Y:S01]  /*42f0*/  IMAD.WIDE.U32 R134, R134, -0x326172a9, RZ ;  /* 0xcd9e8d5786867825 */ /* 0x000fe200078e00ff */
[----:B------:R-:W-:Y:S02]  /*4300*/  @P0 FSEL R37, R37, -INF , !P2 ;  /* 0xff80000025250808 */ /* 0x000fe40005000000 */
[----:B------:R-:W-:Y:S01]  /*4310*/  PLOP3.LUT P0, PT, PT, PT, UP0, 0x80, 0x0 ;  /* 0x000000000000781c */ /* 0x000fe20003f0f008 */
[----:B------:R-:W-:Y:S01]  /*4320*/  @P5 VIADD R136, R0, 0x29 ;  /* 0x0000002900885836 */ /* 0x000fe20000000000 */
[----:B------:R-:W-:Y:S01]  /*4330*/  @P6 FSEL R41, R41, -INF , !P2 ;  /* 0xff80000029296808 */ /* 0x000fe20005000000 */
[----:B------:R-:W-:Y:S01]  /*4340*/  IMAD.WIDE.U32 R142, R142, -0x2daee0ad, RZ ;  /* 0xd2511f538e8e7825 */ /* 0x000fe200078e00ff */
[----:B------:R-:W-:Y:S02]  /*4350*/  PLOP3.LUT P2, PT, PT, PT, UP0, 0x80, 0x0 ;  /* 0x000000000000781c */ /* 0x000fe40003f4f008 */
[----:B------:R-:W-:Y:S01]  /*4360*/  LOP3.LUT R140, R135, R137, RZ, 0x3c, !PT ;  /* 0x00000089878c7212 */ /* 0x000fe200078e3cff */
[----:B------:R-:W-:Y:S01]  /*4370*/  @P3 VIADD R148, R0, 0x31 ;  /* 0x0000003100943836 */ /* 0x000fe20000000000 */
[----:B------:R-:W-:Y:S02]  /*4380*/  PLOP3.LUT P6, PT, PT, PT, UP0, 0x80, 0x0 ;  /* 0x000000000000781c */ /* 0x000fe40003fcf008 */
[--C-:B------:R-:W-:Y:S02]  /*4390*/  LOP3.LUT R153, R133, UR7, R134.reuse, 0x96, !PT ;  /* 0x0000000785997c12 */ /* 0x100fe4000f8e9686 */
[----:B------:R-:W-:Y:S01]  /*43a0*/  @P1 ISETP.GE.AND P1, PT, R141, UR6, PT ;  /* 0x000000068d001c0c */ /* 0x000fe2000bf26270 */
[----:B------:R-:W-:Y:S01]  /*43b0*/  IMAD.WIDE.U32 R140, R140, -0x2daee0ad, RZ ;  /* 0xd2511f538c8c7825 */ /* 0x000fe200078e00ff */
[----:B------:R-:W-:Y:S01]  /*43c0*/  LOP3.LUT R133, R3, UR7, R134, 0x96, !PT ;  /* 0x0000000703857c12 */ /* 0x000fe2000f8e9686 */
[----:B------:R-:W-:Y:S01]  /*43d0*/  UIADD3 UR7, UR16, 0x3c6ef372, URZ ;  /* 0x3c6ef37210077890 */ /* 0x000fe2000fffe03f */
[----:B------:R-:W-:Y:S01]  /*43e0*/  PLOP3.LUT P4, PT, PT, PT, UP0, 0x80, 0x0 ;  /* 0x000000000000781c */ /* 0x000fe20003f8f008 */
[C---:B------:R-:W-:Y:S01]  /*43f0*/  @P0 VIADD R149, R0.reuse, 0x30 ;  /* 0x0000003000950836 */ /* 0x040fe20000000000 */
[----:B------:R-:W-:Y:S02]  /*4400*/  PLOP3.LUT P5, PT, PT, PT, UP0, 0x80, 0x0 ;  /* 0x000000000000781c */ /* 0x000fe40003faf008 */
[----:B------:R-:W-:Y:S01]  /*4410*/  PLOP3.LUT P3, PT, PT, PT, UP0, 0x80, 0x0 ;  /* 0x000000000000781c */ /* 0x000fe20003f6f008 */
[----:B------:R-:W-:Y:S01]  /*4420*/  @P6 VIADD R150, R0, 0x38 ;  /* 0x0000003800966836 */ /* 0x000fe20000000000 */
[----:B------:R-:W-:Y:S01]  /*4430*/  LOP3.LUT R3, R244, UR12, RZ, 0x3c, !PT ;  /* 0x0000000cf4037c12 */ /* 0x000fe2000f8e3cff */
[----:B------:R-:W-:Y:S01]  /*4440*/  UIADD3 UR12, UR14, 0x76cf5d0a, URZ ;  /* 0x76cf5d0a0e0c7890 */ /* 0x000fe2000fffe03f */
[----:B------:R-:W-:Y:S02]  /*4450*/  PLOP3.LUT P0, PT, PT, PT, UP0, 0x80, 0x0 ;  /* 0x000000000000781c */ /* 0x000fe40003f0f008 */
[----:B------:R-:W-:Y:S02]  /*4460*/  @P2 ISETP.GE.AND P2, PT, R136, UR6, PT ;  /* 0x0000000688002c0c */ /* 0x000fe4000bf46270 */
[C---:B------:R-:W-:Y:S02]  /*4470*/  LOP3.LUT R136, R3.reuse, R143, RZ, 0x3c, !PT ;  /* 0x0000008f03887212 */ /* 0x040fe400078e3cff */
[----:B------:R-:W-:Y:S02]  /*4480*/  LOP3.LUT R134, R3, R141, RZ, 0x3c, !PT ;  /* 0x0000008d03867212 */ /* 0x000fe400078e3cff */
[----:B------:R-:W-:Y:S01]  /*4490*/  @P4 ISETP.GE.AND P4, PT, R149, UR6, PT ;  /* 0x0000000695004c0c */ /* 0x000fe2000bf86270 */
[----:B------:R-:W-:Y:S01]  /*44a0*/  IMAD.WIDE.U32 R136, R136, -0x326172a9, RZ ;  /* 0xcd9e8d5788887825 */ /* 0x000fe200078e00ff */
[----:B------:R-:W-:Y:S02]  /*44b0*/  @P5 ISETP.GE.AND P5, PT, R148, UR6, PT ;  /* 0x0000000694005c0c */ /* 0x000fe4000bfa6270 */
[----:B------:R-:W-:Y:S01]  /*44c0*/  @P3 ISETP.GE.AND P3, PT, R150, UR6, PT ;  /* 0x0000000696003c0c */ /* 0x000fe2000bf66270 */
[----:B------:R-:W-:Y:S01]  /*44d0*/  IMAD.WIDE.U32 R134, R134, -0x326172a9, RZ ;  /* 0xcd9e8d5786867825 */ /* 0x000fe200078e00ff */
[C---:B------:R-:W-:Y:S02]  /*44e0*/  LOP3.LUT R160, R137.reuse, UR7, R2, 0x96, !PT ;  /* 0x0000000789a07c12 */ /* 0x040fe4000f8e9602 */
[----:B------:R-:W-:Y:S01]  /*44f0*/  LOP3.LUT R156, R137, UR7, R132, 0x96, !PT ;  /* 0x00000007899c7c12 */ /* 0x000fe2000f8e9684 */
[----:B------:R-:W-:Y:S01]  /*4500*/  IMAD.WIDE.U32 R150, R151, -0x2daee0ad, RZ ;  /* 0xd2511f5397967825 */ /* 0x000fe200078e00ff */
[C---:B------:R-:W-:Y:S02]  /*4510*/  LOP3.LUT R158, R135.reuse, UR7, R2, 0x96, !PT ;  /* 0x00000007879e7c12 */ /* 0x040fe4000f8e9602 */
[----:B------:R-:W-:Y:S01]  /*4520*/  PLOP3.LUT P6, PT, PT, PT, UP0, 0x80, 0x0 ;  /* 0x000000000000781c */ /* 0x000fe20003fcf008 */
[----:B------:R-:W-:Y:S01]  /*4530*/  IMAD.WIDE.U32 R148, R152, -0x2daee0ad, RZ ;  /* 0xd2511f5398947825 */ /* 0x000fe200078e00ff */
[----:B------:R-:W-:Y:S01]  /*4540*/  LOP3.LUT R152, R135, UR7, R132, 0x96, !PT ;  /* 0x0000000787987c12 */ /* 0x000fe2000f8e9684 */
[----:B------:R-:W-:Y:S01]  /*4550*/  UIADD3 UR7, UR14, 0x32370b8f, URZ ;  /* 0x32370b8f0e077890 */ /* 0x000fe2000fffe03f */
[--C-:B------:R-:W-:Y:S01]  /*4560*/  LOP3.LUT R137, R151, UR12, R142.reuse, 0x96, !PT ;  /* 0x0000000c97897c12 */ /* 0x100fe2000f8e968e */
[----:B------:R-:W-:Y:S01]  /*4570*/  IMAD.WIDE.U32 R2, R133, -0x2daee0ad, RZ ;  /* 0xd2511f5385027825 */ /* 0x000fe200078e00ff */
[----:B------:R-:W-:Y:S03]  /*4580*/  LOP3.LUT R149, R149, UR12, R142, 0x96, !PT ;  /* 0x0000000c95957c12 */ /* 0x000fe6000f8e968e */
[C---:B-----5:R-:W-:Y:S01]  /*4590*/  FMUL.FTZ R132, R241.reuse, 1.4426950216293334961 ;  /* 0x3fb8aa3bf1847820 */ /* 0x060fe20000410000 */
[----:B------:R-:W-:Y:S01]  /*45a0*/  @P0 VIADD R0, R0, 0x39 ;  /* 0x0000003900000836 */ /* 0x000fe20000000000 */
[----:B------:R-:W-:Y:S01]  /*45b0*/  FSETP.NEU.FTZ.AND P0, PT, R241, -INF , PT ;  /* 0xff800000f100780b */ /* 0x000fe20003f1d000 */
[----:B------:R-:W-:Y:S01]  /*45c0*/  IMAD.WIDE.U32 R156, R156, -0x2daee0ad, RZ ;  /* 0xd2511f539c9c7825 */ /* 0x000fe200078e00ff */
[----:B------:R-:W-:Y:S02]  /*45d0*/  LOP3.LUT R151, R3, UR12, R140, 0x96, !PT ;  /* 0x0000000c03977c12 */ /* 0x000fe4000f8e968c */
[----:B------:R-:W-:Y:S01]  /*45e0*/  FSEL R132, R132, RZ, P0 ;  /* 0x000000ff84847208 */ /* 0x000fe20000000000 */
[C---:B------:R-:W-:Y:S01]  /*45f0*/  FMUL.FTZ R3, R242.reuse, 1.4426950216293334961 ;  /* 0x3fb8aa3bf2037820 */ /* 0x040fe20000410000 */
[----:B------:R-:W-:Y:S01]  /*4600*/  FSETP.NEU.FTZ.AND P0, PT, R242, -INF , PT ;  /* 0xff800000f200780b */ /* 0x000fe20003f1d000 */
[----:B------:R-:W-:Y:S01]  /*4610*/  IMAD.WIDE.U32 R160, R160, -0x2daee0ad, RZ ;  /* 0xd2511f53a0a07825 */ /* 0x000fe200078e00ff */
[----:B------:R-:W-:Y:S02]  /*4620*/  @P6 ISETP.GE.AND P6, PT, R0, UR6, PT ;  /* 0x0000000600006c0c */ /* 0x000fe4000bfc6270 */
[----:B------:R-:W-:Y:S01]  /*4630*/  FSEL R3, R3, RZ, P0 ;  /* 0x000000ff03037208 */ /* 0x000fe20000000000 */
[----:B------:R-:W-:Y:S01]  /*4640*/  IMAD.WIDE.U32 R158, R158, -0x2daee0ad, RZ ;  /* 0xd2511f539e9e7825 */ /* 0x000fe200078e00ff */
[C---:B------:R-:W-:Y:S02]  /*4650*/  FSETP.NEU.FTZ.AND P0, PT, R238.reuse, -INF , PT ;  /* 0xff800000ee00780b */ /* 0x040fe40003f1d000 */
[----:B------:R-:W-:Y:S01]  /*4660*/  LOP3.LUT R154, R157, UR7, R150, 0x96, !PT ;  /* 0x000000079d9a7c12 */ /* 0x000fe2000f8e9696 */
[----:B------:R-:W-:Y:S01]  /*4670*/  FMUL.FTZ R0, R238, 1.4426950216293334961 ;  /* 0x3fb8aa3bee007820 */ /* 0x000fe20000410000 */
[----:B------:R-:W-:Y:S01]  /*4680*/  LOP3.LUT R159, R159, UR7, R2, 0x96, !PT ;  /* 0x000000079f9f7c12 */ /* 0x000fe2000f8e9602 */
[--C-:B------:R-:W-:Y:S01]  /*4690*/  FFMA.FTZ R6, R6, UR8, -R3.reuse ;  /* 0x0000000806067c23 */ /* 0x100fe20008010803 */
[--C-:B------:R-:W-:Y:S01]  /*46a0*/  FFMA.FTZ R4, R4, UR8, -R132.reuse ;  /* 0x0000000804047c23 */ /* 0x100fe20008010884 */
[--C-:B------:R-:W-:Y:S01]  /*46b0*/  FFMA.FTZ R5, R5, UR8, -R132.reuse ;  /* 0x0000000805057c23 */ /* 0x100fe20008010884 */
[----:B------:R-:W-:Y:S01]  /*46c0*/  FSEL R2, R0, RZ, P0 ;  /* 0x000000ff00027208 */ /* 0x000fe20000000000 */
[----:B------:R1:W-:Y:S01]  /*46d0*/  MUFU.EX2 R217, R6 ;  /* 0x0000000600d97308 */ /* 0x0003e20000000800 */
[C---:B------:R-:W-:Y:S01]  /*46e0*/  FSETP.NEU.FTZ.AND P0, PT, R239.reuse, -INF , PT ;  /* 0xff800000ef00780b */ /* 0x040fe20003f1d000 */
[----:B------:R-:W-:Y:S01]  /*46f0*/  FMUL.FTZ R0, R239, 1.4426950216293334961 ;  /* 0x3fb8aa3bef007820 */ /* 0x000fe20000410000 */
[--C-:B------:R-:W-:Y:S01]  /*4700*/  FFMA.FTZ R32, R32, UR8, -R132.reuse ;  /* 0x0000000820207c23 */ /* 0x100fe20008010884 */
[--C-:B------:R-:W-:Y:S01]  /*4710*/  FFMA.FTZ R34, R34, UR8, -R3.reuse ;  /* 0x0000000822227c23 */ /* 0x100fe20008010803 */
[--C-:B------:R-:W-:Y:S01]  /*4720*/  FFMA.FTZ R35, R35, UR8, -R3.reuse ;  /* 0x0000000823237c23 */ /* 0x100fe20008010803 */
[----:B------:R-:W-:Y:S01]  /*4730*/  FFMA.FTZ R33, R33, UR8, -R132 ;  /* 0x0000000821217c23 */ /* 0x000fe20008010884 */
[----:B------:R-:W-:Y:S03]  /*4740*/  FSEL R0, R0, RZ, P0 ;  /* 0x000000ff00007208 */ /* 0x000fe60000000000 */
[----:B------:R-:W2:Y:S01]  /*4750*/  MUFU.EX2 R209, R5 ;  /* 0x0000000500d17308 */ /* 0x000ea20000000800 */
[----:B------:R-:W-:Y:S01]  /*4760*/  PLOP3.LUT P0, PT, PT, PT, UP0, 0x80, 0x0 ;  /* 0x000000000000781c */ /* 0x000fe20003f0f008 */
[----:B------:R-:W-:Y:S04]  /*4770*/  IMAD.WIDE.U32 R142, R153, -0x2daee0ad, RZ ;  /* 0xd2511f53998e7825 */ /* 0x000fe800078e00ff */
[--C-:B------:R-:W-:Y:S01]  /*4780*/  FFMA.FTZ R8, R8, UR8, -R2.reuse ;  /* 0x0000000808087c23 */ /* 0x100fe20008010802 */
[----:B------:R-:W-:Y:S01]  /*4790*/  FFMA.FTZ R9, R9, UR8, -R2 ;  /* 0x0000000809097c23 */ /* 0x000fe20008010802 */
[----:B------:R-:W-:Y:S01]  /*47a0*/  IMAD.WIDE.U32 R152, R152, -0x2daee0ad, RZ ;  /* 0xd2511f5398987825 */ /* 0x000fe200078e00ff */
[----:B------:R-:W-:Y:S01]  /*47b0*/  LOP3.LUT R135, R143, UR12, R140, 0x96, !PT ;  /* 0x0000000c8f877c12 */ /* 0x000fe2000f8e968c */
[----:B------:R3:W4:Y:S01]  /*47c0*/  MUFU.EX2 R197, R4 ;  /* 0x0000000400c57308 */ /* 0x0007220000000800 */
[----:B------:R-:W-:Y:S01]  /*47d0*/  LOP3.LUT R143, R161, UR7, R148, 0x96, !PT ;  /* 0x00000007a18f7c12 */ /* 0x000fe2000f8e9694 */
[--C-:B------:R-:W-:Y:S01]  /*47e0*/  FFMA.FTZ R133, R7, UR8, -R3.reuse ;  /* 0x0000000807857c23 */ /* 0x100fe20008010803 */
[----:B------:R-:W-:Y:S01]  /*47f0*/  LOP3.LUT R157, R153, UR7, R142, 0x96, !PT ;  /* 0x00000007999d7c12 */ /* 0x000fe2000f8e968e */
[----:B------:R-:W-:Y:S01]  /*4800*/  UIADD3 UR7, UR16, -0x255992d5, URZ ;  /* 0xdaa66d2b10077890 */ /* 0x000fe2000fffe03f */
[----:B-1----:R-:W-:Y:S01]  /*4810*/  IMAD.WIDE.U32 R6, R135, -0x326172a9, RZ ;  /* 0xcd9e8d5787067825 */ /* 0x002fe200078e00ff */
[----:B------:R-:W-:Y:S01]  /*4820*/  @P0 FSEL R44, R44, -INF , !P1 ;  /* 0xff8000002c2c0808 */ /* 0x000fe20004800000 */
[----:B------:R-:W-:Y:S01]  /*4830*/  UIADD3 UR12, UR16, 0x78dde6e4, URZ ;  /* 0x78dde6e4100c7890 */ /* 0x000fe2000fffe03f */
[----:B------:R-:W-:Y:S02]  /*4840*/  PLOP3.LUT P0, PT, PT, PT, UP0, 0x80, 0x0 ;  /* 0x000000000000781c */ /* 0x000fe40003f0f008 */
[----:B------:R-:W1:Y:S01]  /*4850*/  MUFU.EX2 R221, R8 ;  /* 0x0000000800dd7308 */ /* 0x000e620000000800 */
[----:B------:R-:W-:Y:S01]  /*4860*/  LOP3.LUT R140, R7, UR7, R134, 0x96, !PT ;  /* 0x00000007078c7c12 */ /* 0x000fe2000f8e9686 */
[----:B------:R-:W-:Y:S04]  /*4870*/  IMAD.WIDE.U32 R148, R149, -0x326172a9, RZ ;  /* 0xcd9e8d5795947825 */ /* 0x000fe800078e00ff */
[--C-:B------:R-:W-:Y:S01]  /*4880*/  FFMA.FTZ R10, R10, UR8, -R0.reuse ;  /* 0x000000080a0a7c23 */ /* 0x100fe20008010800 */
[----:B------:R-:W-:Y:S01]  /*4890*/  FFMA.FTZ R11, R11, UR8, -R0 ;  /* 0x000000080b0b7c23 */ /* 0x000fe20008010800 */
[----:B------:R-:W-:Y:S04]  /*48a0*/  IMAD.WIDE.U32 R150, R151, -0x326172a9, RZ ;  /* 0xcd9e8d5797967825 */ /* 0x000fe800078e00ff */
[----:B------:R-:W-:Y:S01]  /*48b0*/  FFMA.FTZ R12, R12, UR8, -R2 ;  /* 0x000000080c0c7c23 */ /* 0x000fe20008010802 */
[----:B------:R2:W1:Y:S01]  /*48c0*/  MUFU.EX2 R219, R9 ;  /* 0x0000000900db7308 */ /* 0x0004620000000800 */
[----:B------:R-:W-:Y:S01]  /*48d0*/  FFMA.FTZ R14, R14, UR8, -R0 ;  /* 0x000000080e0e7c23 */ /* 0x000fe20008010800 */
[----:B---3--:R-:W-:Y:S01]  /*48e0*/  IMAD.WIDE.U32 R4, R137, -0x326172a9, RZ ;  /* 0xcd9e8d5789047825 */ /* 0x008fe200078e00ff */
[--C-:B------:R-:W-:Y:S02]  /*48f0*/  LOP3.LUT R137, R149, UR7, R136.reuse, 0x96, !PT ;  /* 0x0000000795897c12 */ /* 0x100fe4000f8e9688 */
[----:B------:R-:W-:Y:S01]  /*4900*/  @P0 FSEL R46, R46, -INF , !P1 ;  /* 0xff8000002e2e0808 */ /* 0x000fe20004800000 */
[----:B------:R-:W-:Y:S01]  /*4910*/  IMAD.WIDE.U32 R154, R154, -0x326172a9, RZ ;  /* 0xcd9e8d579a9a7825 */ /* 0x000fe200078e00ff */
[----:B------:R-:W-:Y:S03]  /*4920*/  LOP3.LUT R5, R5, UR7, R136, 0x96, !PT ;  /* 0x0000000705057c12 */ /* 0x000fe6000f8e9688 */
[----:B------:R-:W-:Y:S01]  /*4930*/  MUFU.EX2 R166, R32 ;  /* 0x0000002000a67308 */ /* 0x000fe20000000800 */
[----:B------:R-:W-:Y:S01]  /*4940*/  LOP3.LUT R136, R151, UR7, R134, 0x96, !PT ;  /* 0x0000000797887c12 */ /* 0x000fe2000f8e9686 */
[----:B------:R-:W-:Y:S01]  /*4950*/  UIADD3 UR7, UR14, -0x126145ec, URZ ;  /* 0xed9eba140e077890 */ /* 0x000fe2000fffe03f */
[----:B------:R-:W-:Y:S01]  /*4960*/  LOP3.LUT R153, R155, UR12, R4, 0x96, !PT ;  /* 0x0000000c9b997c12 */ /* 0x000fe2000f8e9604 */
[----:B------:R-:W-:Y:S01]  /*4970*/  IMAD.WIDE.U32 R140, R140, -0x2daee0ad, RZ ;  /* 0xd2511f538c8c7825 */ /* 0x000fe200078e00ff */
[----:B------:R-:W-:Y:S03]  /*4980*/  PLOP3.LUT P0, PT, PT, PT, UP0, 0x80, 0x0 ;  /* 0x000000000000781c */ /* 0x000fe60003f0f008 */
[----:B------:R-:W-:Y:S01]  /*4990*/  FFMA.FTZ R13, R13, UR8, -R2 ;  /* 0x000000080d0d7c23 */ /* 0x000fe20008010802 */
[----:B------:R-:W-:Y:S01]  /*49a0*/  IMAD.WIDE.U32 R4, R5, -0x2daee0ad, RZ ;  /* 0xd2511f5305047825 */ /* 0x000fe200078e00ff */
[----:B------:R-:W-:Y:S01]  /*49b0*/  LOP3.LUT R151, R141, UR7, R152, 0x96, !PT ;  /* 0x000000078d977c12 */ /* 0x000fe2000f8e9698 */
[----:B------:R-:W-:Y:S02]  /*49c0*/  MUFU.EX2 R174, R34 ;  /* 0x0000002200ae7308 */ /* 0x000fe40000000800 */
[----:B------:R-:W-:Y:S01]  /*49d0*/  FFMA.FTZ R15, R15, UR8, -R0 ;  /* 0x000000080f0f7c23 */ /* 0x000fe20008010800 */
[----:B------:R-:W-:Y:S04]  /*49e0*/  IMAD.WIDE.U32 R142, R143, -0x326172a9, RZ ;  /* 0xcd9e8d578f8e7825 */ /* 0x000fe800078e00ff */
[--C-:B------:R-:W-:Y:S01]  /*49f0*/  FFMA.FTZ R16, R16, UR8, -R132.reuse ;  /* 0x0000000810107c23 */ /* 0x100fe20008010884 */
[----:B------:R-:W-:Y:S01]  /*4a00*/  FFMA.FTZ R17, R17, UR8, -R132 ;  /* 0x0000000811117c23 */ /* 0x000fe20008010884 */
[----:B------:R-:W-:Y:S01]  /*4a10*/  IMAD.WIDE.U32 R138, R157, -0x326172a9, RZ ;  /* 0xcd9e8d579d8a7825 */ /* 0x000fe200078e00ff */
[----:B------:R-:W-:Y:S01]  /*4a20*/  LOP3.LUT R157, R5, UR7, R156, 0x96, !PT ;  /* 0x00000007059d7c12 */ /* 0x000fe2000f8e969c */
[----:B------:R-:W-:Y:S01]  /*4a30*/  MUFU.EX2 R173, R35 ;  /* 0x0000002300ad7308 */ /* 0x000fe20000000800 */
[----:B------:R-:W-:Y:S01]  /*4a40*/  LOP3.LUT R156, R143, UR12, R148, 0x96, !PT ;  /* 0x0000000c8f9c7c12 */ /* 0x000fe2000f8e9694 */
[----:B--2---:R-:W-:Y:S01]  /*4a50*/  IMAD.WIDE.U32 R8, R137, -0x2daee0ad, RZ ;  /* 0xd2511f5389087825 */ /* 0x004fe200078e00ff */
[----:B------:R-:W-:Y:S02]  /*4a60*/  LOP3.LUT R148, R139, UR12, R6, 0x96, !PT ;  /* 0x0000000c8b947c12 */ /* 0x000fe4000f8e9606 */
[----:B------:R-:W-:Y:S01]  /*4a70*/  @P0 FSEL R48, R48, -INF , !P1 ;  /* 0xff80000030300808 */ /* 0x000fe20004800000 */
[----:B------:R-:W-:Y:S01]  /*4a80*/  IMAD.WIDE.U32 R152, R153, -0x2daee0ad, RZ ;  /* 0xd2511f5399987825 */ /* 0x000fe200078e00ff */
[----:B------:R-:W-:Y:S03]  /*4a90*/  LOP3.LUT R139, R9, UR7, R160, 0x96, !PT ;  /* 0x00000007098b7c12 */ /* 0x000fe6000f8e96a0 */
[----:B------:R-:W-:Y:S01]  /*4aa0*/  MUFU.EX2 R165, R33 ;  /* 0x0000002100a57308 */ /* 0x000fe20000000800 */
[----:B------:R-:W-:Y:S01]  /*4ab0*/  PLOP3.LUT P0, PT, PT, PT, UP0, 0x80, 0x0 ;  /* 0x000000000000781c */ /* 0x000fe20003f0f008 */
[----:B------:R-:W-:Y:S01]  /*4ac0*/  FFMA.FTZ R48, R48, UR8, -R132 ;  /* 0x0000000830307c23 */ /* 0x000fe20008010884 */
[----:B------:R-:W-:Y:S01]  /*4ad0*/  LOP3.LUT R9, R153, UR15, R4, 0x96, !PT ;  /* 0x0000000f99097c12 */ /* 0x000fe2000f8e9604 */
[----:B------:R-:W-:Y:S01]  /*4ae0*/  IMAD.WIDE.U32 R136, R136, -0x2daee0ad, RZ ;  /* 0xd2511f5388887825 */ /* 0x000fe200078e00ff */
[----:B------:R-:W2:Y:S03]  /*4af0*/  LDSM.16.M88.4 R4, [R181+0x1800] ;  /* 0x00180000b504783b */ /* 0x000ea60000000200 */
[--C-:B------:R-:W-:Y:S01]  /*4b00*/  FFMA.FTZ R18, R18, UR8, -R3.reuse ;  /* 0x0000000812127c23 */ /* 0x100fe20008010803 */
[----:B------:R-:W-:Y:S01]  /*4b10*/  IMAD.WIDE.U32 R134, R159, -0x326172a9, RZ ;  /* 0xcd9e8d579f867825 */ /* 0x000fe200078e00ff */
[----:B------:R-:W-:Y:S01]  /*4b20*/  LOP3.LUT R141, R137, UR7, R158, 0x96, !PT ;  /* 0x00000007898d7c12 */ /* 0x000fe2000f8e969e */
[----:B------:R-:W3:Y:S02]  /*4b30*/  MUFU.EX2 R224, R10 ;  /* 0x0000000a00e07308 */ /* 0x000ee40000000800 */
[--C-:B------:R-:W-:Y:S01]  /*4b40*/  FFMA.FTZ R19, R19, UR8, -R3.reuse ;  /* 0x0000000813137c23 */ /* 0x100fe20008010803 */
[----:B------:R-:W-:Y:S01]  /*4b50*/  FFMA.FTZ R20, R20, UR8, -R132 ;  /* 0x0000000814147c23 */ /* 0x000fe20008010884 */
[----:B------:R-:W-:Y:S01]  /*4b60*/  LOP3.LUT R155, R135, UR12, R150, 0x96, !PT ;  /* 0x0000000c879b7c12 */ /* 0x000fe2000f8e9696 */
[----:B------:R-:W-:Y:S01]  /*4b70*/  UIADD3 UR12, UR16, -0x4ab325aa, URZ ;  /* 0xb54cda56100c7890 */ /* 0x000fe2000fffe03f */
[----:B------:R-:W-:Y:S01]  /*4b80*/  @P0 FSEL R50, R50, -INF , !P1 ;  /* 0xff80000032320808 */ /* 0x000fe20004800000 */
[----:B------:R-:W-:Y:S01]  /*4b90*/  FFMA.FTZ R21, R21, UR8, -R132 ;  /* 0x0000000815157c23 */ /* 0x000fe20008010884 */
[----:B------:R-:W-:Y:S01]  /*4ba0*/  PLOP3.LUT P0, PT, PT, PT, UP0, 0x80, 0x0 ;  /* 0x000000000000781c */ /* 0x000fe20003f0f008 */
[--C-:B------:R-:W-:Y:S01]  /*4bb0*/  FFMA.FTZ R22, R22, UR8, -R3.reuse ;  /* 0x0000000816167c23 */ /* 0x100fe20008010803 */
[----:B------:R-:W-:Y:S01]  /*4bc0*/  PLOP3.LUT P1, PT, PT, PT, UP0, 0x80, 0x0 ;  /* 0x000000000000781c */ /* 0x000fe20003f2f008 */
[--C-:B------:R-:W-:Y:S01]  /*4bd0*/  FFMA.FTZ R50, R50, UR8, -R3.reuse ;  /* 0x0000000832327c23 */ /* 0x100fe20008010803 */
[----:B------:R-:W-:Y:S01]  /*4be0*/  FFMA.FTZ R24, R24, UR8, -R2 ;  /* 0x0000000818187c23 */ /* 0x000fe20008010802 */
[----:B------:R-:W-:Y:S01]  /*4bf0*/  FFMA.FTZ R27, R27, UR8, -R0 ;  /* 0x000000081b1b7c23 */ /* 0x000fe20008010800 */
[--C-:B------:R-:W-:Y:S01]  /*4c00*/  FFMA.FTZ R28, R28, UR8, -R2.reuse ;  /* 0x000000081c1c7c23 */ /* 0x100fe20008010802 */
[----:B------:R-:W-:Y:S01]  /*4c10*/  MUFU.EX2 R163, R50 ;  /* 0x0000003200a37308 */ /* 0x000fe20000000800 */
[--C-:B------:R-:W-:Y:S01]  /*4c20*/  FFMA.FTZ R23, R23, UR8, -R3.reuse ;  /* 0x0000000817177c23 */ /* 0x100fe20008010803 */
[--C-:B------:R-:W-:Y:S01]  /*4c30*/  FFMA.FTZ R25, R25, UR8, -R2.reuse ;  /* 0x0000000819197c23 */ /* 0x100fe20008010802 */
[----:B------:R-:W-:Y:S01]  /*4c40*/  FFMA.FTZ R29, R29, UR8, -R2 ;  /* 0x000000081d1d7c23 */ /* 0x000fe20008010802 */
[--C-:B------:R-:W-:Y:S01]  /*4c50*/  FFMA.FTZ R30, R30, UR8, -R0.reuse ;  /* 0x000000081e1e7c23 */ /* 0x100fe20008010800 */
[----:B------:R-:W-:Y:S01]  /*4c60*/  FFMA.FTZ R31, R31, UR8, -R0 ;  /* 0x000000081f1f7c23 */ /* 0x000fe20008010800 */
[----:B------:R-:W-:Y:S01]  /*4c70*/  @P0 FSEL R45, R45, -INF , !P2 ;  /* 0xff8000002d2d0808 */ /* 0x000fe20005000000 */
[--C-:B------:R-:W-:Y:S01]  /*4c80*/  FFMA.FTZ R36, R36, UR8, -R132.reuse ;  /* 0x0000000824247c23 */ /* 0x100fe20008010884 */
[----:B------:R-:W-:Y:S01]  /*4c90*/  PLOP3.LUT P0, PT, PT, PT, UP0, 0x80, 0x0 ;  /* 0x000000000000781c */ /* 0x000fe20003f0f008 */
[----:B------:R-:W-:Y:S01]  /*4ca0*/  FFMA.FTZ R37, R37, UR8, -R132 ;  /* 0x0000000825257c23 */ /* 0x000fe20008010884 */
[----:B------:R-:W-:Y:S01]  /*4cb0*/  @P1 FSEL R47, R47, -INF , !P2 ;  /* 0xff8000002f2f1808 */ /* 0x000fe20005000000 */
[--C-:B------:R-:W-:Y:S01]  /*4cc0*/  FFMA.FTZ R38, R38, UR8, -R3.reuse ;  /* 0x0000000826267c23 */ /* 0x100fe20008010803 */
[----:B------:R-:W-:Y:S01]  /*4cd0*/  PLOP3.LUT P1, PT, PT, PT, UP0, 0x80, 0x0 ;  /* 0x000000000000781c */ /* 0x000fe20003f2f008 */
[--C-:B------:R-:W-:Y:S01]  /*4ce0*/  FFMA.FTZ R39, R39, UR8, -R3.reuse ;  /* 0x0000000827277c23 */ /* 0x100fe20008010803 */
[----:B------:R-:W-:Y:S01]  /*4cf0*/  FFMA.FTZ R41, R41, UR8, -R2 ;  /* 0x0000000829297c23 */ /* 0x000fe20008010802 */
[----:B------:R-:W-:Y:S01]  /*4d00*/  FFMA.FTZ R42, R42, UR8, -R0 ;  /* 0x000000082a2a7c23 */ /* 0x000fe20008010800 */
[----:B------:R-:W-:Y:S01]  /*4d10*/  FFMA.FTZ R40, R40, UR8, -R2 ;  /* 0x0000000828287c23 */ /* 0x000fe20008010802 */
[--C-:B------:R-:W-:Y:S01]  /*4d20*/  FFMA.FTZ R43, R43, UR8, -R0.reuse ;  /* 0x000000082b2b7c23 */ /* 0x100fe20008010800 */
[--C-:B------:R-:W-:Y:S01]  /*4d30*/  FFMA.FTZ R46, R46, UR8, -R0.reuse ;  /* 0x000000082e2e7c23 */ /* 0x100fe20008010800 */
[--C-:B------:R-:W-:Y:S01]  /*4d40*/  FFMA.FTZ R47, R47, UR8, -R0.reuse ;  /* 0x000000082f2f7c23 */ /* 0x100fe20008010800 */
[----:B------:R-:W-:Y:S01]  /*4d50*/  FFMA.FTZ R26, R26, UR8, -R0 ;  /* 0x000000081a1a7c23 */ /* 0x000fe20008010800 */
[----:B------:R-:W-:Y:S01]  /*4d60*/  @P0 FSEL R49, R49, -INF , !P2 ;  /* 0xff80000031310808 */ /* 0x000fe20005000000 */
[-C--:B--2---:R-:W-:Y:S01]  /*4d70*/  HMMA.16816.F32 R52, R168, R4.reuse, R52 ;  /* 0x00000004a834723c */ /* 0x084fe20000001834 */
[----:B------:R-:W-:Y:S01]  /*4d80*/  PLOP3.LUT P0, PT, PT, PT, UP0, 0x80, 0x0 ;  /* 0x000000000000781c */ /* 0x000fe20003f0f008 */
[----:B------:R-:W-:Y:S01]  /*4d90*/  MUFU.EX2 R223, R11 ;  /* 0x0000000b00df7308 */ /* 0x000fe20000000800 */
[----:B------:R-:W-:Y:S01]  /*4da0*/  @P1 FSEL R51, R51, -INF , !P2 ;  /* 0xff80000033331808 */ /* 0x000fe20005000000 */
[----:B------:R-:W-:Y:S01]  /*4db0*/  FFMA.FTZ R49, R49, UR8, -R132 ;  /* 0x0000000831317c23 */ /* 0x000fe20008010884 */
[----:B------:R-:W-:Y:S01]  /*4dc0*/  PLOP3.LUT P1, PT, PT, PT, UP0, 0x80, 0x0 ;  /* 0x000000000000781c */ /* 0x000fe20003f2f008 */
[C---:B------:R-:W-:Y:S01]  /*4dd0*/  HMMA.16816.F32 R56, R144.reuse, R4, R56 ;  /* 0x000000049038723c */ /* 0x040fe20000001838 */
[----:B------:R-:W-:Y:S01]  /*4de0*/  PLOP3.LUT P2, PT, PT, PT, UP0, 0x80, 0x0 ;  /* 0x000000000000781c */ /* 0x000fe20003f4f008 */
[----:B------:R-:W-:Y:S04]  /*4df0*/  UIADD3 UR7, UR16, 0x1715609d, URZ ;  /* 0x1715609d10077890 */ /* 0x000fe8000fffe03f */
[----:B------:R2:W-:Y:S01]  /*4e00*/  MUFU.EX2 R218, R12 ;  /* 0x0000000c00da7308 */ /* 0x0005e20000000800 */
[--C-:B------:R-:W-:Y:S01]  /*4e10*/  FFMA.FTZ R51, R51, UR8, -R3.reuse ;  /* 0x0000000833337c23 */ /* 0x100fe20008010803 */
[-C--:B------:R-:W-:Y:S03]  /*4e20*/  HMMA.16816.F32 R60, R144, R6.reuse, R60 ;  /* 0x00000006903c723c */ /* 0x080fe6000000183c */
[--C-:B------:R-:W-:Y:S05]  /*4e30*/  FFMA.FTZ R44, R44, UR8, -R2.reuse ;  /* 0x000000082c2c7c23 */ /* 0x100fea0008010802 */
[----:B------:R-:W-:Y:S03]  /*4e40*/  MUFU.EX2 R161, R51 ;  /* 0x0000003300a17308 */ /* 0x000fe60000000800 */
[----:B------:R-:W-:Y:S01]  /*4e50*/  IMAD.U32 R144, RZ, RZ, UR20 ;  /* 0x00000014ff907e24 */ /* 0x000fe2000f8e00ff */
[----:B------:R-:W-:Y:S01]  /*4e60*/  HMMA.16816.F32 R64, R168, R6, R64 ;  /* 0x00000006a840723c */ /* 0x000fe20000001840 */
[----:B------:R-:W-:Y:S03]  /*4e70*/  IMAD.U32 R145, RZ, RZ, UR17 ;  /* 0x00000011ff917e24 */ /* 0x000fe6000f8e00ff */
[----:B------:R-:W-:Y:S01]  /*4e80*/  @P0 FSEL R52, R52, -INF , !P4 ;  /* 0xff80000034340808 */ /* 0x000fe20006000000 */
[----:B------:R-:W-:Y:S01]  /*4e90*/  FFMA.FTZ R45, R45, UR8, -R2 ;  /* 0x000000082d2d7c23 */ /* 0x000fe20008010802 */
[----:B------:R-:W-:Y:S01]  /*4ea0*/  PLOP3.LUT P0, PT, PT, PT, UP0, 0x80, 0x0 ;  /* 0x000000000000781c */ /* 0x000fe20003f0f008 */
[----:B------:R4:W-:Y:S01]  /*4eb0*/  MUFU.EX2 R215, R133 ;  /* 0x0000008500d77308 */ /* 0x0009e20000000800 */
[----:B------:R-:W-:Y:S02]  /*4ec0*/  @P1 FSEL R54, R54, -INF , !P4 ;  /* 0xff80000036361808 */ /* 0x000fe40006000000 */
[----:B------:R-:W-:Y:S01]  /*4ed0*/  PLOP3.LUT P1, PT, PT, PT, UP0, 0x80, 0x0 ;  /* 0x000000000000781c */ /* 0x000fe20003f2f008 */
[----:B------:R-:W-:Y:S01]  /*4ee0*/  FFMA.FTZ R52, R52, UR8, -R132 ;  /* 0x0000000834347c23 */ /* 0x000fe20008010884 */
[----:B------:R-:W-:Y:S01]  /*4ef0*/  @P2 FSEL R56, R56, -INF , !P4 ;  /* 0xff80000038382808 */ /* 0x000fe20006000000 */
[--C-:B------:R-:W-:Y:S01]  /*4f00*/  FFMA.FTZ R54, R54, UR8, -R3.reuse ;  /* 0x0000000836367c23 */ /* 0x100fe20008010803 */
[----:B------:R-:W-:Y:S03]  /*4f10*/  PLOP3.LUT P2, PT, PT, PT, UP0, 0x80, 0x0 ;  /* 0x000000000000781c */ /* 0x000fe60003f4f008 */
[----:B------:R1:W-:Y:S01]  /*4f20*/  MUFU.EX2 R222, R14 ;  /* 0x0000000e00de7308 */ /* 0x0003e20000000800 */
[----:B------:R-:W-:Y:S04]  /*4f30*/  IMAD.WIDE.U32 R150, R151, -0x326172a9, RZ ;  /* 0xcd9e8d5797967825 */ /* 0x000fe800078e00ff */
[----:B------:R-:W-:Y:S01]  /*4f40*/  FFMA.FTZ R56, R56, UR8, -R2 ;  /* 0x0000000838387c23 */ /* 0x000fe20008010802 */
[----:B------:R-:W-:Y:S01]  /*4f50*/  @P0 FSEL R58, R58, -INF , !P4 ;  /* 0xff8000003a3a0808 */ /* 0x000fe20006000000 */
[----:B------:R-:W-:Y:S01]  /*4f60*/  IMAD.WIDE.U32 R148, R148, -0x2daee0ad, RZ ;  /* 0xd2511f5394947825 */ /* 0x000fe200078e00ff */
[----:B------:R-:W-:Y:S02]  /*4f70*/  PLOP3.LUT P0, PT, PT, PT, UP0, 0x80, 0x0 ;  /* 0x000000000000781c */ /* 0x000fe40003f0f008 */
[----:B--2---:R-:W-:Y:S01]  /*4f80*/  LOP3.LUT R12, R151, UR7, R138, 0x96, !PT ;  /* 0x00000007970c7c12 */ /* 0x004fe2000f8e968a */
[----:B------:R-:W-:Y:S01]  /*4f90*/  IMAD.WIDE.U32 R10, R157, -0x326172a9, RZ ;  /* 0xcd9e8d579d0a7825 */ /* 0x000fe200078e00ff */
[----:B------:R-:W-:Y:S01]  /*4fa0*/  LOP3.LUT R137, R149, UR15, R140, 0x96, !PT ;  /* 0x0000000f95897c12 */ /* 0x000fe2000f8e968c */
[----:B------:R2:W3:Y:S01]  /*4fb0*/  MUFU.EX2 R216, R13 ;  /* 0x0000000d00d87308 */ /* 0x0004e20000000800 */
[----:B------:R-:W-:Y:S01]  /*4fc0*/  @P1 FSEL R53, R53, -INF , !P5 ;  /* 0xff80000035351808 */ /* 0x000fe20006800000 */
[----:B------:R-:W-:Y:S01]  /*4fd0*/  IMAD.WIDE.U32 R156, R156, -0x2daee0ad, RZ ;  /* 0xd2511f539c9c7825 */ /* 0x000fe200078e00ff */
[----:B------:R-:W-:Y:S02]  /*4fe0*/  LOP3.LUT R11, R11, UR7, R154, 0x96, !PT ;  /* 0x000000070b0b7c12 */ /* 0x000fe4000f8e969a */
[----:B------:R-:W-:Y:S01]  /*4ff0*/  PLOP3.LUT P1, PT, PT, PT, UP0, 0x80, 0x0 ;  /* 0x000000000000781c */ /* 0x000fe20003f2f008 */
[----:B------:R-:W-:Y:S01]  /*5000*/  IMAD.WIDE.U32 R140, R141, -0x326172a9, RZ ;  /* 0xcd9e8d578d8c7825 */ /* 0x000fe200078e00ff */
[----:B----4-:R-:W-:Y:S03]  /*5010*/  LOP3.LUT R133, R157, UR15, R8, 0x96, !PT ;  /* 0x0000000f9d857c12 */ /* 0x010fe6000f8e9608 */
[----:B------:R4:W-:Y:S01]  /*5020*/  MUFU.EX2 R220, R15 ;  /* 0x0000000f00dc7308 */ /* 0x0009e20000000800 */
[----:B------:R-:W-:Y:S01]  /*5030*/  @P2 FSEL R55, R55, -INF , !P5 ;  /* 0xff80000037372808 */ /* 0x000fe20006800000 */
[----:B------:R-:W-:Y:S01]  /*5040*/  IMAD.WIDE.U32 R154, R155, -0x2daee0ad, RZ ;  /* 0xd2511f539b9a7825 */ /* 0x000fe200078e00ff */
[----:B------:R-:W-:Y:S02]  /*5050*/  @P0 FSEL R59, R59, -INF , !P5 ;  /* 0xff8000003b3b0808 */ /* 0x000fe40006800000 */
[----:B------:R-:W-:Y:S01]  /*5060*/  LOP3.LUT R153, R141, UR7, R134, 0x96, !PT ;  /* 0x000000078d997c12 */ /* 0x000fe2000f8e9686 */
[----:B------:R-:W-:Y:S01]  /*5070*/  IMAD.WIDE.U32 R138, R139, -0x326172a9, RZ ;  /* 0xcd9e8d578b8a7825 */ /* 0x000fe200078e00ff */
[----:B------:R-:W-:Y:S03]  /*5080*/  LOP3.LUT R143, R155, UR15, R136, 0x96, !PT ;  /* 0x0000000f9b8f7c12 */ /* 0x000fe6000f8e9688 */
[----:B------:R3:W-:Y:S01]  /*5090*/  MUFU.EX2 R196, R16 ;  /* 0x0000001000c47308 */ /* 0x0007e20000000800 */
[----:B------:R-:W-:Y:S01]  /*50a0*/  PLOP3.LUT P2, PT, PT, PT, UP0, 0x80, 0x0 ;  /* 0x000000000000781c */ /* 0x000fe20003f4f008 */
[----:B------:R-:W-:Y:S01]  /*50b0*/  IMAD.WIDE.U32 R8, R9, -0x326172a9, RZ ;  /* 0xcd9e8d5709087825 */ /* 0x000fe200078e00ff */
[----:B------:R-:W-:Y:S01]  /*50c0*/  LOP3.LUT R151, R139, UR7, R142, 0x96, !PT ;  /* 0x000000078b977c12 */ /* 0x000fe2000f8e968e */
[----:B------:R-:W-:Y:S01]  /*50d0*/  UIADD3 UR7, UR14, 0x646e171e, URZ ;  /* 0x646e171e0e077890 */ /* 0x000fe2000fffe03f */
[----:B------:R-:W-:Y:S01]  /*50e0*/  PLOP3.LUT P0, PT, PT, PT, UP0, 0x80, 0x0 ;  /* 0x000000000000781c */ /* 0x000fe20003f0f008 */
[----:B------:R-:W-:Y:S01]  /*50f0*/  IMAD.WIDE.U32 R4, R137, -0x326172a9, RZ ;  /* 0xcd9e8d5789047825 */ /* 0x000fe200078e00ff */
[----:B-1----:R-:W-:Y:S03]  /*5100*/  LOP3.LUT R14, R9, UR12, R10, 0x96, !PT ;  /* 0x0000000c090e7c12 */ /* 0x002fe6000f8e960a */
[----:B------:R1:W-:Y:S01]  /*5110*/  MUFU.EX2 R194, R17 ;  /* 0x0000001100c27308 */ /* 0x0003e20000000800 */
[C---:B------:R-:W-:Y:S01]  /*5120*/  LOP3.LUT R135, R8.reuse, 0xff, RZ, 0xc0, !PT ;  /* 0x000000ff08877812 */ /* 0x040fe200078ec0ff */
[----:B------:R-:W-:Y:S01]  /*5130*/  FFMA.FTZ R53, R53, UR8, -R132 ;  /* 0x0000000835357c23 */ /* 0x000fe20008010884 */
[----:B------:R-:W-:Y:S01]  /*5140*/  SHF.R.U32.HI R134, RZ, 0x18, R8 ;  /* 0x00000018ff867819 */ /* 0x000fe20000011608 */
[--C-:B------:R-:W-:Y:S01]  /*5150*/  FFMA.FTZ R55, R55, UR8, -R3.reuse ;  /* 0x0000000837377c23 */ /* 0x100fe20008010803 */
[----:B------:R-:W-:Y:S01]  /*5160*/  LOP3.LUT R136, R8, 0xffff, RZ, 0xc0, !PT ;  /* 0x0000ffff08887812 */ /* 0x000fe200078ec0ff */
[----:B------:R-:W-:Y:S01]  /*5170*/  FFMA.FTZ R58, R58, UR8, -R0 ;  /* 0x000000083a3a7c23 */ /* 0x000fe20008010800 */
[----:B------:R-:W-:Y:S03]  /*5180*/  SHF.R.U32.HI R139, RZ, 0x10, R8 ;  /* 0x00000010ff8b7819 */ /* 0x000fe60000011608 */
[----:B------:R1:W1:Y:S01]  /*5190*/  MUFU.EX2 R205, R18 ;  /* 0x0000001200cd7308 */ /* 0x0002620000000800 */
[----:B------:R-:W-:Y:S01]  /*51a0*/  @P1 FSEL R60, R60, -INF , !P3 ;  /* 0xff8000003c3c1808 */ /* 0x000fe20005800000 */
[----:B------:R-:W-:Y:S01]  /*51b0*/  IMAD.WIDE.U32 R8, R12, -0x2daee0ad, RZ ;  /* 0xd2511f530c087825 */ /* 0x000fe200078e00ff */
[----:B------:R-:W-:Y:S02]  /*51c0*/  PLOP3.LUT P1, PT, PT, PT, UP0, 0x80, 0x0 ;  /* 0x000000000000781c */ /* 0x000fe40003f2f008 */
[----:B------:R-:W-:Y:S01]  /*51d0*/  @P2 FSEL R62, R62, -INF , !P3 ;  /* 0xff8000003e3e2808 */ /* 0x000fe20005800000 */
[----:B------:R-:W-:Y:S01]  /*51e0*/  FFMA.FTZ R60, R60, UR8, -R2 ;  /* 0x000000083c3c7c23 */ /* 0x000fe20008010802 */
[----:B--2---:R-:W-:Y:S03]  /*51f0*/  LOP3.LUT R13, R9, UR7, R148, 0x96, !PT ;  /* 0x00000007090d7c12 */ /* 0x004fe6000f8e9694 */
[----:B------:R2:W2:Y:S01]  /*5200*/  MUFU.EX2 R204, R19 ;  /* 0x0000001300cc7308 */ /* 0x0004a20000000800 */
[----:B----4-:R-:W-:Y:S01]  /*5210*/  LOP3.LUT R15, R8, 0xff, RZ, 0xc0, !PT ;  /* 0x000000ff080f7812 */ /* 0x010fe200078ec0ff */
[----:B------:R-:W-:Y:S01]  /*5220*/  FFMA.FTZ R62, R62, UR8, -R0 ;  /* 0x000000083e3e7c23 */ /* 0x000fe20008010800 */
[----:B---3--:R-:W-:Y:S01]  /*5230*/  SHF.R.U32.HI R16, RZ, 0x18, R8 ;  /* 0x00000018ff107819 */ /* 0x008fe20000011608 */
[----:B------:R-:W-:Y:S01]  /*5240*/  FFMA.FTZ R59, R59, UR8, -R0 ;  /* 0x000000083b3b7c23 */ /* 0x000fe20008010800 */
[----:B------:R-:W-:Y:S01]  /*5250*/  LOP3.LUT R141, R8, 0xffff, RZ, 0xc0, !PT ;  /* 0x0000ffff088d7812 */ /* 0x000fe200078ec0ff */
[----:B------:R-:W-:Y:S01]  /*5260*/  IMAD.WIDE.U32 R10, R11, -0x2daee0ad, RZ ;  /* 0xd2511f530b0a7825 */ /* 0x000fe200078e00ff */
[----:B------:R-:W-:Y:S03]  /*5270*/  SHF.R.U32.HI R142, RZ, 0x10, R8 ;  /* 0x00000010ff8e7819 */ /* 0x000fe60000011608 */
[----:B------:R-:W-:Y:S01]  /*5280*/  MUFU.EX2 R155, R48 ;  /* 0x00000030009b7308 */ /* 0x000fe20000000800 */
[----:B------:R-:W-:Y:S01]  /*5290*/  @P0 FSEL R66, R66, -INF , !P3 ;  /* 0xff80000042420808 */ /* 0x000fe20005800000 */
[----:B------:R-:W-:Y:S01]  /*52a0*/  IMAD.WIDE.U32 R8, R133, -0x326172a9, RZ ;  /* 0xcd9e8d5785087825 */ /* 0x000fe200078e00ff */
[----:B------:R-:W-:Y:S02]  /*52b0*/  LOP3.LUT R12, R11, UR7, R152, 0x96, !PT ;  /* 0x000000070b0c7c12 */ /* 0x000fe4000f8e9698 */
[----:B------:R-:W-:Y:S01]  /*52c0*/  LOP3.LUT R148, R10, 0xffff, RZ, 0xc0, !PT ;  /* 0x0000ffff0a947812 */ /* 0x000fe200078ec0ff */
[--C-:B------:R-:W-:Y:S01]  /*52d0*/  FFMA.FTZ R66, R66, UR8, -R3.reuse ;  /* 0x0000000842427c23 */ /* 0x100fe20008010803 */
[----:B------:R-:W-:Y:S03]  /*52e0*/  LOP3.LUT R11, R9, UR12, R138, 0x96, !PT ;  /* 0x0000000c090b7c12 */ /* 0x000fe6000f8e968a */
[----:B------:R-:W-:Y:S01]  /*52f0*/  MUFU.EX2 R159, R60 ;  /* 0x0000003c009f7308 */ /* 0x000fe20000000800 */
[----:B-1----:R-:W-:Y:S02]  /*5300*/  LOP3.LUT R17, R10, 0xff, RZ, 0xc0, !PT ;  /* 0x000000ff0a117812 */ /* 0x002fe400078ec0ff */
[--C-:B------:R-:W-:Y:S02]  /*5310*/  SHF.R.U32.HI R18, RZ, 0x18, R10.reuse ;  /* 0x00000018ff127819 */ /* 0x100fe4000001160a */
[----:B------:R-:W-:Y:S02]  /*5320*/  SHF.R.U32.HI R149, RZ, 0x10, R10 ;  /* 0x00000010ff957819 */ /* 0x000fe4000001160a */
[----:B------:R-:W-:Y:S03]  /*5330*/  LOP3.LUT R138, R8, 0xffff, RZ, 0xc0, !PT ;  /* 0x0000ffff088a7812 */ /* 0x000fe600078ec0ff */
[----:B------:R-:W-:Y:S01]  /*5340*/  MUFU.EX2 R168, R62 ;  /* 0x0000003e00a87308 */ /* 0x000fe20000000800 */
[----:B------:R-:W-:Y:S02]  /*5350*/  PLOP3.LUT P2, PT, PT, PT, UP0, 0x80, 0x0 ;  /* 0x000000000000781c */ /* 0x000fe40003f4f008 */
[----:B------:R-:W-:Y:S02]  /*5360*/  PLOP3.LUT P0, PT, PT, PT, UP0, 0x80, 0x0 ;  /* 0x000000000000781c */ /* 0x000fe40003f0f008 */
[C---:B------:R-:W-:Y:S02]  /*5370*/  LOP3.LUT R6, R4.reuse, 0xffff, RZ, 0xc0, !PT ;  /* 0x0000ffff04067812 */ /* 0x040fe400078ec0ff */
[----:B------:R-:W-:Y:S03]  /*5380*/  LOP3.LUT R7, R4, 0xff, RZ, 0xc0, !PT ;  /* 0x000000ff04077812 */ /* 0x000fe600078ec0ff */
[----:B------:R-:W-:Y:S01]  /*5390*/  MUFU.EX2 R152, R53 ;  /* 0x0000003500987308 */ /* 0x000fe20000000800 */
[--C-:B------:R-:W-:Y:S02]  /*53a0*/  SHF.R.U32.HI R10, RZ, 0x10, R4.reuse ;  /* 0x00000010ff0a7819 */ /* 0x100fe40000011604 */
[----:B------:R-:W-:Y:S02]  /*53b0*/  SHF.R.U32.HI R9, RZ, 0x18, R4 ;  /* 0x00000018ff097819 */ /* 0x000fe40000011604 */
[----:B------:R-:W-:Y:S02]  /*53c0*/  LOP3.LUT R4, R14, 0xffff, RZ, 0xc0, !PT ;  /* 0x0000ffff0e047812 */ /* 0x000fe400078ec0ff */
[----:B--2---:R-:W-:Y:S03]  /*53d0*/  LOP3.LUT R19, R8, 0xff, RZ, 0xc0, !PT ;  /* 0x000000ff08137812 */ /* 0x004fe600078ec0ff */
[----:B------:R-:W-:Y:S01]  /*53e0*/  MUFU.EX2 R157, R55 ;  /* 0x00000037009d7308 */ /* 0x000fe20000000800 */
[----:B------:R-:W-:Y:S02]  /*53f0*/  SHF.R.U32.HI R4, RZ, 0x8, R4 ;  /* 0x00000008ff047819 */ /* 0x000fe40000011604 */
[--C-:B------:R-:W-:Y:S02]  /*5400*/  SHF.R.U32.HI R133, RZ, 0x18, R8.reuse ;  /* 0x00000018ff857819 */ /* 0x100fe40000011608 */
[----:B------:R-:W-:Y:S02]  /*5410*/  LOP3.LUT R4, R4, 0xffff, RZ, 0xc0, !PT ;  /* 0x0000ffff04047812 */ /* 0x000fe400078ec0ff */
[----:B------:R-:W-:Y:S03]  /*5420*/  SHF.R.U32.HI R137, RZ, 0x10, R8 ;  /* 0x00000010ff897819 */ /* 0x000fe60000011608 */
[----:B------:R-:W-:Y:S01]  /*5430*/  MUFU.EX2 R189, R58 ;  /* 0x0000003a00bd7308 */ /* 0x000fe20000000800 */
[----:B------:R-:W-:Y:S02]  /*5440*/  LOP3.LUT R8, R5, UR12, R150, 0x96, !PT ;  /* 0x0000000c05087c12 */ /* 0x000fe4000f8e9696 */
[----:B------:R-:W-:Y:S02]  /*5450*/  @P1 FSEL R61, R61, -INF , !P6 ;  /* 0xff8000003d3d1808 */ /* 0x000fe40007000000 */
[----:B------:R-:W-:Y:S02]  /*5460*/  PLOP3.LUT P1, PT, PT, PT, UP0, 0x80, 0x0 ;  /* 0x000000000000781c */ /* 0x000fe40003f2f008 */
[----:B------:R-:W-:Y:S03]  /*5470*/  LOP3.LUT R5, R14, 0xff, RZ, 0xc0, !PT ;  /* 0x000000ff0e057812 */ /* 0x000fe600078ec0ff */
[----:B------:R-:W-:Y:S01]  /*5480*/  MUFU.EX2 R158, R54 ;  /* 0x00000036009e7308 */ /* 0x000fe20000000800 */
[----:B------:R-:W-:Y:S02]  /*5490*/  @P2 FSEL R63, R63, -INF , !P6 ;  /* 0xff8000003f3f2808 */ /* 0x000fe40007000000 */
[----:B------:R-:W-:Y:S02]  /*54a0*/  @P0 FSEL R65, R65, -INF , !P6 ;  /* 0xff80000041410808 */ /* 0x000fe40007000000 */
[----:B------:R-:W-:Y:S01]  /*54b0*/  ISETP.LE.U32.AND P0, PT, R4, UR9, PT ;  /* 0x0000000904007c0c */ /* 0x000fe2000bf03070 */
[----:B------:R-:W-:Y:S01]  /*54c0*/  FFMA.FTZ R0, R63, UR8, -R0 ;  /* 0x000000083f007c23 */ /* 0x000fe20008010800 */
[----:B------:R-:W-:Y:S03]  /*54d0*/  ISETP.LE.U32.AND P2, PT, R5, UR9, PT ;  /* 0x0000000905007c0c */ /* 0x000fe6000bf43070 */
[----:B------:R-:W-:Y:S01]  /*54e0*/  MUFU.EX2 R169, R56 ;  /* 0x0000003800a97308 */ /* 0x000fe20000000800 */
[----:B------:R-:W-:Y:S02]  /*54f0*/  SHF.R.U32.HI R5, RZ, 0x10, R14 ;  /* 0x00000010ff057819 */ /* 0x000fe4000001160e */
[C---:B------:R-:W-:Y:S02]  /*5500*/  LOP3.LUT R4, R8.reuse, 0xffff, RZ, 0xc0, !PT ;  /* 0x0000ffff08047812 */ /* 0x040fe400078ec0ff */
[----:B------:R-:W-:Y:S02]  /*5510*/  LOP3.LUT R5, R5, 0xff, RZ, 0xc0, !PT ;  /* 0x000000ff05057812 */ /* 0x000fe400078ec0ff */
[----:B------:R-:W-:Y:S03]  /*5520*/  SHF.R.U32.HI R4, RZ, 0x8, R4 ;  /* 0x00000008ff047819 */ /* 0x000fe60000011604 */
[----:B------:R-:W-:Y:S01]  /*5530*/  MUFU.EX2 R164, R0 ;  /* 0x0000000000a47308 */ /* 0x000fe20000000800 */
[----:B------:R-:W-:Y:S01]  /*5540*/  @P1 FSEL R67, R67, -INF , !P6 ;  /* 0xff80000043431808 */ /* 0x000fe20007000000 */
[----:B------:R-:W-:Y:S01]  /*5550*/  @!P0 FADD.FTZ R209, -R209, -RZ ;  /* 0x800000ffd1d18221 */ /* 0x000fe20000010100 */
[----:B------:R-:W-:Y:S01]  /*5560*/  ISETP.LE.U32.AND P6, PT, R5, UR9, PT ;  /* 0x0000000905007c0c */ /* 0x000fe2000bfc3070 */
[----:B------:R-:W-:Y:S01]  /*5570*/  @!P2 FADD.FTZ R197, -R197, -RZ ;  /* 0x800000ffc5c5a221 */ /* 0x000fe20000010100 */
[----:B------:R-:W-:Y:S01]  /*5580*/  LOP3.LUT R5, R8, 0xff, RZ, 0xc0, !PT ;  /* 0x000000ff08057812 */ /* 0x000fe200078ec0ff */
[----:B------:R-:W-:Y:S01]  /*5590*/  FFMA.FTZ R3, R67, UR8, -R3 ;  /* 0x0000000843037c23 */ /* 0x000fe20008010803 */
[----:B------:R-:W-:Y:S03]  /*55a0*/  LOP3.LUT R4, R4, 0xffff, RZ, 0xc0, !PT ;  /* 0x0000ffff04047812 */ /* 0x000fe600078ec0ff */
[----:B------:R-:W-:Y:S01]  /*55b0*/  MUFU.EX2 R170, R59 ;  /* 0x0000003b00aa7308 */ /* 0x000fe20000000800 */
[----:B------:R-:W-:Y:S02]  /*55c0*/  ISETP.LE.U32.AND P2, PT, R5, UR9, PT ;  /* 0x0000000905007c0c */ /* 0x000fe4000bf43070 */
[----:B------:R-:W-:Y:S02]  /*55d0*/  ISETP.LE.U32.AND P0, PT, R4, UR9, PT ;  /* 0x0000000904007c0c */ /* 0x000fe4000bf03070 */
[----:B------:R-:W-:Y:S02]  /*55e0*/  SHF.R.U32.HI R5, RZ, 0x10, R8 ;  /* 0x00000010ff057819 */ /* 0x000fe40000011608 */
[----:B------:R-:W-:Y:S01]  /*55f0*/  SHF.R.U32.HI R4, RZ, 0x8, R6 ;  /* 0x00000008ff047819 */ /* 0x000fe20000011606 */
[----:B------:R-:W-:Y:S01]  /*5600*/  @!P6 FADD.FTZ R217, -R217, -RZ ;  /* 0x800000ffd9d9e221 */ /* 0x000fe20000010100 */
[----:B------:R-:W-:Y:S01]  /*5610*/  LOP3.LUT R5, R5, 0xff, RZ, 0xc0, !PT ;  /* 0x000000ff05057812 */ /* 0x000fe200078ec0ff */
[----:B------:R-:W-:Y:S01]  /*5620*/  MUFU.EX2 R150, R3 ;  /* 0x0000000300967308 */ /* 0x000fe20000000800 */
[----:B------:R-:W-:Y:S02]  /*5630*/  PLOP3.LUT P4, PT, PT, PT, UP0, 0x80, 0x0 ;  /* 0x000000000000781c */ /* 0x000fe40003f8f008 */
[----:B------:R-:W-:Y:S01]  /*5640*/  ISETP.LE.U32.AND P6, PT, R5, UR9, PT ;  /* 0x0000000905007c0c */ /* 0x000fe2000bfc3070 */
[----:B------:R-:W-:Y:S01]  /*5650*/  @!P2 FADD.FTZ R221, -R221, -RZ ;  /* 0x800000ffdddda221 */ /* 0x000fe20000010100 */
[----:B------:R-:W-:Y:S01]  /*5660*/  LOP3.LUT R4, R4, 0xffff, RZ, 0xc0, !PT ;  /* 0x0000ffff04047812 */ /* 0x000fe200078ec0ff */
[----:B------:R-:W-:Y:S01]  /*5670*/  @!P0 FADD.FTZ R219, -R219, -RZ ;  /* 0x800000ffdbdb8221 */ /* 0x000fe20000010100 */
[----:B------:R-:W-:Y:S03]  /*5680*/  LOP3.LUT R5, R10, 0xff, RZ, 0xc0, !PT ;  /* 0x000000ff0a057812 */ /* 0x000fe600078ec0ff */
[----:B------:R1:W-:Y:S01]  /*5690*/  MUFU.EX2 R190, R20 ;  /* 0x0000001400be7308 */ /* 0x0003e20000000800 */
[----:B------:R-:W-:Y:S02]  /*56a0*/  ISETP.LE.U32.AND P0, PT, R4, UR9, PT ;  /* 0x0000000904007c0c */ /* 0x000fe4000bf03070 */
[----:B------:R-:W-:Y:S02]  /*56b0*/  LOP3.LUT R6, R12, 0xffff, RZ, 0xc0, !PT ;  /* 0x0000ffff0c067812 */ /* 0x000fe400078ec0ff */
[----:B------:R-:W-:Y:S02]  /*56c0*/  SHF.R.U32.HI R4, RZ, 0x8, R136 ;  /* 0x00000008ff047819 */ /* 0x000fe40000011688 */
[----:B------:R-:W-:Y:S01]  /*56d0*/  @P4 FSEL R57, R57, -INF , !P5 ;  /* 0xff80000039394808 */ /* 0x000fe20006800000 */
[----:B------:R-:W-:Y:S01]  /*56e0*/  @!P6 FADD.FTZ R224, -R224, -RZ ;  /* 0x800000ffe0e0e221 */ /* 0x000fe20000010100 */
[----:B------:R-:W-:Y:S01]  /*56f0*/  PLOP3.LUT P4, PT, PT, PT, UP0, 0x80, 0x0 ;  /* 0x000000000000781c */ /* 0x000fe20003f8f008 */
[----:B------:R-:W2:Y:S01]  /*5700*/  MUFU.EX2 R175, R21 ;  /* 0x0000001500af7308 */ /* 0x000ea20000000800 */
[----:B------:R-:W-:Y:S01]  /*5710*/  ISETP.LE.U32.AND P6, PT, R5, UR9, PT ;  /* 0x0000000905007c0c */ /* 0x000fe2000bfc3070 */
[----:B------:R-:W-:Y:S01]  /*5720*/  FFMA.FTZ R57, R57, UR8, -R2 ;  /* 0x0000000839397c23 */ /* 0x000fe20008010802 */
[----:B------:R-:W-:Y:S01]  /*5730*/  LOP3.LUT R5, R139, 0xff, RZ, 0xc0, !PT ;  /* 0x000000ff8b057812 */ /* 0x000fe200078ec0ff */
[----:B------:R-:W-:Y:S01]  /*5740*/  @!P0 FADD.FTZ R216, -R216, -RZ ;  /* 0x800000ffd8d88221 */ /* 0x000fe20000010100 */
[----:B------:R-:W-:Y:S01]  /*5750*/  SHF.R.U32.HI R6, RZ, 0x8, R6 ;  /* 0x00000008ff067819 */ /* 0x000fe20000011606 */
[----:B------:R-:W-:Y:S01]  /*5760*/  FFMA.FTZ R2, R61, UR8, -R2 ;  /* 0x000000083d027c23 */ /* 0x000fe20008010802 */
[----:B------:R-:W-:Y:S03]  /*5770*/  ISETP.LE.U32.AND P0, PT, R5, UR9, PT ;  /* 0x0000000905007c0c */ /* 0x000fe6000bf03070 */
[----:B------:R-:W-:Y:S01]  /*5780*/  MUFU.EX2 R167, R57 ;  /* 0x0000003900a77308 */ /* 0x000fe20000000800 */
[----:B------:R-:W-:Y:S02]  /*5790*/  LOP3.LUT R4, R4, 0xffff, RZ, 0xc0, !PT ;  /* 0x0000ffff04047812 */ /* 0x000fe400078ec0ff */
[----:B------:R-:W-:Y:S02]  /*57a0*/  LOP3.LUT R6, R6, 0xffff, RZ, 0xc0, !PT ;  /* 0x0000ffff06067812 */ /* 0x000fe400078ec0ff */
[----:B------:R-:W-:Y:S01]  /*57b0*/  @P4 FSEL R64, R64, -INF , !P3 ;  /* 0xff80000040404808 */ /* 0x000fe20005800000 */
[----:B------:R-:W-:Y:S01]  /*57c0*/  @!P6 FADD.FTZ R222, -R222, -RZ ;  /* 0x800000ffdedee221 */ /* 0x000fe20000010100 */
[----:B------:R-:W-:Y:S03]  /*57d0*/  ISETP.LE.U32.AND P4, PT, R134, UR9, PT ;  /* 0x0000000986007c0c */ /* 0x000fe6000bf83070 */
[----:B------:R3:W4:Y:S01]  /*57e0*/  MUFU.EX2 R201, R22 ;  /* 0x0000001600c97308 */ /* 0x0007220000000800 */
[----:B------:R-:W-:Y:S01]  /*57f0*/  ISETP.LE.U32.AND P6, PT, R4, UR9, PT ;  /* 0x0000000904007c0c */ /* 0x000fe2000bfc3070 */
[----:B------:R-:W-:Y:S01]  /*5800*/  IMAD.WIDE.U32 R4, R143, -0x326172a9, RZ ;  /* 0xcd9e8d578f047825 */ /* 0x000fe200078e00ff */
[----:B------:R-:W-:Y:S02]  /*5810*/  SHF.R.U32.HI R14, RZ, 0x18, R14 ;  /* 0x00000018ff0e7819 */ /* 0x000fe4000001160e */
[----:B------:R-:W-:Y:S01]  /*5820*/  ISETP.LE.U32.AND P2, PT, R7, UR9, PT ;  /* 0x0000000907007c0c */ /* 0x000fe2000bf43070 */
[----:B------:R-:W-:Y:S01]  /*5830*/  @!P0 FADD.FTZ R205, -R205, -RZ ;  /* 0x800000ffcdcd8221 */ /* 0x000fe20000010100 */
[----:B------:R-:W-:Y:S01]  /*5840*/  ISETP.LE.U32.AND P0, PT, R6, UR9, PT ;  /* 0x0000000906007c0c */ /* 0x000fe2000bf03070 */
[----:B------:R-:W-:Y:S01]  /*5850*/  FFMA.FTZ R64, R64, UR8, -R132 ;  /* 0x0000000840407c23 */ /* 0x000fe20008010884 */
[----:B------:R-:W-:Y:S01]  /*5860*/  SHF.R.U32.HI R6, RZ, 0x10, R12 ;  /* 0x00000010ff067819 */ /* 0x000fe2000001160c */
[----:B------:R-:W-:Y:S01]  /*5870*/  FFMA.FTZ R132, R65, UR8, -R132 ;  /* 0x0000000841847c23 */ /* 0x000fe20008010884 */
[----:B------:R-:W-:Y:S01]  /*5880*/  LOP3.LUT R10, R5, UR12, R140, 0x96, !PT ;  /* 0x0000000c050a7c12 */ /* 0x000fe2000f8e968c */
[----:B------:R-:W-:Y:S01]  /*5890*/  @!P4 FADD.FTZ R204, -R204, -RZ ;  /* 0x800000ffccccc221 */ /* 0x000fe20000010100 */
[----:B-1----:R-:W-:Y:S01]  /*58a0*/  LOP3.LUT R20, R4, 0xffff, RZ, 0xc0, !PT ;  /* 0x0000ffff04147812 */ /* 0x002fe200078ec0ff */
[----:B------:R-:W-:Y:S01]  /*58b0*/  @!P6 FADD.FTZ R194, -R194, -RZ ;  /* 0x800000ffc2c2e221 */ /* 0x000fe20000010100 */
[----:B------:R-:W-:Y:S01]  /*58c0*/  LOP3.LUT R5, R6, 0xff, RZ, 0xc0, !PT ;  /* 0x000000ff06057812 */ /* 0x000fe200078ec0ff */
[----:B------:R-:W1:Y:S01]  /*58d0*/  MUFU.EX2 R208, R24 ;  /* 0x0000001800d07308 */ /* 0x000e620000000800 */
[----:B------:R-:W-:Y:S01]  /*58e0*/  ISETP.LE.U32.AND P1, PT, R14, UR9, PT ;  /* 0x000000090e007c0c */ /* 0x000fe2000bf23070 */
[----:B------:R-:W-:Y:S01]  /*58f0*/  @!P2 FADD.FTZ R218, -R218, -RZ ;  /* 0x800000ffdadaa221 */ /* 0x000fe20000010100 */
[----:B------:R-:W-:Y:S01]  /*5900*/  ISETP.LE.U32.AND P4, PT, R5, UR9, PT ;  /* 0x0000000905007c0c */ /* 0x000fe2000bf83070 */
[----:B--2---:R-:W-:Y:S01]  /*5910*/  @!P0 FADD.FTZ R175, -R175, -RZ ;  /* 0x800000ffafaf8221 */ /* 0x004fe20000010100 */
[----:B------:R-:W-:Y:S02]  /*5920*/  LOP3.LUT R5, R13, 0xff, RZ, 0xc0, !PT ;  /* 0x000000ff0d057812 */ /* 0x000fe400078ec0ff */
[----:B------:R-:W-:Y:S03]  /*5930*/  LOP3.LUT R7, R12, 0xff, RZ, 0xc0, !PT ;  /* 0x000000ff0c077812 */ /* 0x000fe600078ec0ff */
[----:B------:R-:W-:Y:S01]  /*5940*/  MUFU.EX2 R213, R27 ;  /* 0x0000001b00d57308 */ /* 0x000fe20000000800 */
[----:B------:R-:W-:Y:S02]  /*5950*/  ISETP.LE.U32.AND P0, PT, R5, UR9, PT ;  /* 0x0000000905007c0c */ /* 0x000fe4000bf03070 */
[----:B------:R-:W-:Y:S01]  /*5960*/  ISETP.LE.U32.AND P6, PT, R7, UR9, PT ;  /* 0x0000000907007c0c */ /* 0x000fe2000bfc3070 */
[----:B------:R-:W-:Y:S01]  /*5970*/  IMAD.WIDE.U32 R6, R151, -0x2daee0ad, RZ ;  /* 0xd2511f5397067825 */ /* 0x000fe200078e00ff */
[----:B------:R-:W-:Y:S02]  /*5980*/  ISETP.LE.U32.AND P3, PT, R15, UR9, PT ;  /* 0x000000090f007c0c */ /* 0x000fe4000bf63070 */
[----:B------:R-:W-:Y:S01]  /*5990*/  SHF.R.U32.HI R8, RZ, 0x18, R8 ;  /* 0x00000018ff087819 */ /* 0x000fe20000011608 */
[----:B------:R-:W-:Y:S01]  /*59a0*/  @!P1 FADD.FTZ R215, -R215, -RZ ;  /* 0x800000ffd7d79221 */ /* 0x000fe20000010100 */
[----:B------:R-:W-:Y:S01]  /*59b0*/  LOP3.LUT R15, R4, 0xff, RZ, 0xc0, !PT ;  /* 0x000000ff040f7812 */ /* 0x000fe200078ec0ff */
[----:B------:R-:W2:Y:S01]  /*59c0*/  MUFU.EX2 R207, R28 ;  /* 0x0000001c00cf7308 */ /* 0x000ea20000000800 */
[--C-:B---3--:R-:W-:Y:S01]  /*59d0*/  SHF.R.U32.HI R22, RZ, 0x18, R4.reuse ;  /* 0x00000018ff167819 */ /* 0x108fe20000011604 */
[----:B----4-:R-:W-:Y:S01]  /*59e0*/  @!P4 FADD.FTZ R201, -R201, -RZ ;  /* 0x800000ffc9c9c221 */ /* 0x010fe20000010100 */
[----:B------:R-:W-:Y:S01]  /*59f0*/  SHF.R.U32.HI R21, RZ, 0x10, R4 ;  /* 0x00000010ff157819 */ /* 0x000fe20000011604 */
[----:B-1----:R-:W-:Y:S01]  /*5a00*/  @!P0 FADD.FTZ R208, -R208, -RZ ;  /* 0x800000ffd0d08221 */ /* 0x002fe20000010100 */
[--C-:B------:R-:W-:Y:S01]  /*5a10*/  SHF.R.U32.HI R5, RZ, 0x10, R13.reuse ;  /* 0x00000010ff057819 */ /* 0x100fe2000001160d */
[----:B------:R-:W-:Y:S01]  /*5a20*/  @!P6 FADD.FTZ R190, -R190, -RZ ;  /* 0x800000ffbebee221 */ /* 0x000fe20000010100 */
[----:B------:R-:W-:Y:S03]  /*5a30*/  LOP3.LUT R4, R13, 0xffff, RZ, 0xc0, !PT ;  /* 0x0000ffff0d047812 */ /* 0x000fe600078ec0ff */
[----:B------:R-:W1:Y:S01]  /*5a40*/  MUFU.EX2 R198, R23 ;  /* 0x0000001700c67308 */ /* 0x000e620000000800 */
[----:B------:R-:W-:Y:S02]  /*5a50*/  SHF.R.U32.HI R13, RZ, 0x18, R13 ;  /* 0x00000018ff0d7819 */ /* 0x000fe4000001160d */
[----:B------:R-:W-:Y:S02]  /*5a60*/  ISETP.LE.U32.AND P1, PT, R8, UR9, PT ;  /* 0x0000000908007c0c */ /* 0x000fe4000bf23070 */
[----:B------:R-:W-:Y:S02]  /*5a70*/  ISETP.LE.U32.AND P0, PT, R13, UR9, PT ;  /* 0x000000090d007c0c */ /* 0x000fe4000bf03070 */
[----:B------:R-:W-:Y:S03]  /*5a80*/  SHF.R.U32.HI R4, RZ, 0x8, R4 ;  /* 0x00000008ff047819 */ /* 0x000fe60000011604 */
[----:B------:R-:W3:Y:S01]  /*5a90*/  MUFU.EX2 R210, R25 ;  /* 0x0000001900d27308 */ /* 0x000ee20000000800 */
[----:B------:R-:W-:Y:S01]  /*5aa0*/  SHF.R.U32.HI R12, RZ, 0x18, R12 ;  /* 0x00000018ff0c7819 */ /* 0x000fe2000001160c */
[----:B--2---:R-:W-:Y:S01]  /*5ab0*/  @!P3 FADD.FTZ R207, -R207, -RZ ;  /* 0x800000ffcfcfb221 */ /* 0x004fe20000010100 */
[----:B------:R-:W-:Y:S02]  /*5ac0*/  LOP3.LUT R4, R4, 0xffff, RZ, 0xc0, !PT ;  /* 0x0000ffff04047812 */ /* 0x000fe400078ec0ff */
[----:B------:R-:W-:Y:S02]  /*5ad0*/  ISETP.LE.U32.AND P6, PT, R12, UR9, PT ;  /* 0x000000090c007c0c */ /* 0x000fe4000bfc3070 */
[----:B------:R-:W-:Y:S01]  /*5ae0*/  SHF.R.U32.HI R12, RZ, 0x8, R141 ;  /* 0x00000008ff0c7819 */ /* 0x000fe2000001168d */
[----:B------:R-:W-:Y:S01]  /*5af0*/  @!P1 FADD.FTZ R223, -R223, -RZ ;  /* 0x800000ffdfdf9221 */ /* 0x000fe20000010100 */
[----:B------:R-:W-:Y:S01]  /*5b00*/  ISETP.LE.U32.AND P5, PT, R135, UR9, PT ;  /* 0x0000000987007c0c */ /* 0x000fe2000bfa3070 */
[----:B------:R-:W-:Y:S01]  /*5b10*/  @!P0 FADD.FTZ R213, -R213, -RZ ;  /* 0x800000ffd5d58221 */ /* 0x000fe20000010100 */
[----:B------:R-:W-:Y:S01]  /*5b20*/  ISETP.LE.U32.AND P4, PT, R4, UR9, PT ;  /* 0x0000000904007c0c */ /* 0x000fe2000bf83070 */
[----:B------:R-:W2:Y:S01]  /*5b30*/  MUFU.EX2 R206, R29 ;  /* 0x0000001d00ce7308 */ /* 0x000ea20000000800 */
[----:B------:R-:W-:Y:S02]  /*5b40*/  LOP3.LUT R12, R12, 0xffff, RZ, 0xc0, !PT ;  /* 0x0000ffff0c0c7812 */ /* 0x000fe400078ec0ff */
[----:B------:R-:W-:Y:S02]  /*5b50*/  ISETP.LE.U32.AND P1, PT, R9, UR9, PT ;  /* 0x0000000909007c0c */ /* 0x000fe4000bf23070 */
[----:B------:R-:W-:Y:S01]  /*5b60*/  ISETP.LE.U32.AND P0, PT, R12, UR9, PT ;  /* 0x000000090c007c0c */ /* 0x000fe2000bf03070 */
[----:B-1----:R-:W-:Y:S01]  /*5b70*/  @!P6 FADD.FTZ R198, -R198, -RZ ;  /* 0x800000ffc6c6e221 */ /* 0x002fe20000010100 */
[----:B------:R-:W-:Y:S03]  /*5b80*/  LOP3.LUT R12, R142, 0xff, RZ, 0xc0, !PT ;  /* 0x000000ff8e0c7812 */ /* 0x000fe600078ec0ff */
[----:B------:R-:W1:Y:S01]  /*5b90*/  MUFU.EX2 R212, R30 ;  /* 0x0000001e00d47308 */ /* 0x000e620000000800 */
[----:B------:R-:W-:Y:S01]  /*5ba0*/  LOP3.LUT R4, R5, 0xff, RZ, 0xc0, !PT ;  /* 0x000000ff05047812 */ /* 0x000fe200078ec0ff */
[----:B------:R-:W-:Y:S01]  /*5bb0*/  @!P5 FADD.FTZ R196, -R196, -RZ ;  /* 0x800000ffc4c4d221 */ /* 0x000fe20000010100 */
[----:B------:R-:W-:Y:S01]  /*5bc0*/  ISETP.LE.U32.AND P3, PT, R12, UR9, PT ;  /* 0x000000090c007c0c */ /* 0x000fe2000bf63070 */
[----:B---3--:R-:W-:Y:S01]  /*5bd0*/  @!P4 FADD.FTZ R210, -R210, -RZ ;  /* 0x800000ffd2d2c221 */ /* 0x008fe20000010100 */
[----:B------:R-:W-:Y:S01]  /*5be0*/  ISETP.LE.U32.AND P6, PT, R4, UR9, PT ;  /* 0x0000000904007c0c */ /* 0x000fe2000bfc3070 */
[----:B------:R-:W-:Y:S01]  /*5bf0*/  IMAD.WIDE.U32 R4, R153, -0x2daee0ad, RZ ;  /* 0xd2511f5399047825 */ /* 0x000fe200078e00ff */
[----:B------:R-:W-:Y:S03]  /*5c00*/  ISETP.LE.U32.AND P5, PT, R18, UR9, PT ;  /* 0x0000000912007c0c */ /* 0x000fe6000bfa3070 */
[----:B------:R-:W3:Y:S01]  /*5c10*/  MUFU.EX2 R211, R31 ;  /* 0x0000001f00d37308 */ /* 0x000ee20000000800 */
[----:B------:R-:W-:Y:S01]  /*5c20*/  ISETP.LE.U32.AND P4, PT, R19, UR9, PT ;  /* 0x0000000913007c0c */ /* 0x000fe2000bf83070 */
[----:B------:R-:W-:Y:S01]  /*5c30*/  @!P1 FADD.FTZ R220, -R220, -RZ ;  /* 0x800000ffdcdc9221 */ /* 0x000fe20000010100 */
[----:B------:R-:W-:Y:S01]  /*5c40*/  LOP3.LUT R18, R6, 0xffff, RZ, 0xc0, !PT ;  /* 0x0000ffff06127812 */ /* 0x000fe200078ec0ff */
[----:B--2---:R-:W-:Y:S01]  /*5c50*/  @!P0 FADD.FTZ R206, -R206, -RZ ;  /* 0x800000ffcece8221 */ /* 0x004fe20000010100 */
[--C-:B------:R-:W-:Y:S02]  /*5c60*/  SHF.R.U32.HI R19, RZ, 0x10, R6.reuse ;  /* 0x00000010ff137819 */ /* 0x100fe40000011606 */
[----:B------:R-:W-:Y:S03]  /*5c70*/  ISETP.LE.U32.AND P2, PT, R16, UR9, PT ;  /* 0x0000000910007c0c */ /* 0x000fe6000bf43070 */
[----:B------:R-:W2:Y:S01]  /*5c80*/  MUFU.EX2 R162, R36 ;  /* 0x0000002400a27308 */ /* 0x000ea20000000800 */
[----:B------:R-:W-:Y:S01]  /*5c90*/  LOP3.LUT R14, R6, 0xff, RZ, 0xc0, !PT ;  /* 0x000000ff060e7812 */ /* 0x000fe200078ec0ff */
[----:B-1----:R-:W-:Y:S01]  /*5ca0*/  @!P3 FADD.FTZ R212, -R212, -RZ ;  /* 0x800000ffd4d4b221 */ /* 0x002fe20000010100 */
[----:B------:R-:W-:Y:S01]  /*5cb0*/  SHF.R.U32.HI R13, RZ, 0x18, R6 ;  /* 0x00000018ff0d7819 */ /* 0x000fe20000011606 */
[----:B------:R-:W-:Y:S01]  /*5cc0*/  @!P5 FADD.FTZ R173, -R173, -RZ ;  /* 0x800000ffadadd221 */ /* 0x000fe20000010100 */
[----:B------:R-:W-:Y:S01]  /*5cd0*/  SHF.R.U32.HI R6, RZ, 0x8, R148 ;  /* 0x00000008ff067819 */ /* 0x000fe20000011694 */
[----:B------:R-:W-:Y:S01]  /*5ce0*/  @!P4 FADD.FTZ R155, -R155, -RZ ;  /* 0x800000ff9b9bc221 */ /* 0x000fe20000010100 */
[----:B------:R-:W-:Y:S03]  /*5cf0*/  ISETP.LE.U32.AND P1, PT, R17, UR9, PT ;  /* 0x0000000911007c0c */ /* 0x000fe6000bf23070 */
[----:B------:R-:W-:Y:S01]  /*5d00*/  MUFU.EX2 R160, R37 ;  /* 0x0000002500a07308 */ /* 0x000fe20000000800 */
[C---:B------:R-:W-:Y:S02]  /*5d10*/  LOP3.LUT R17, R4.reuse, 0xffff, RZ, 0xc0, !PT ;  /* 0x0000ffff04117812 */ /* 0x040fe400078ec0ff */
[----:B------:R-:W-:Y:S01]  /*5d20*/  LOP3.LUT R8, R5, UR7, R154, 0x96, !PT ;  /* 0x0000000705087c12 */ /* 0x000fe2000f8e969a */
[----:B---3--:R-:W-:Y:S01]  /*5d30*/  @!P2 FADD.FTZ R211, -R211, -RZ ;  /* 0x800000ffd3d3a221 */ /* 0x008fe20000010100 */
[----:B------:R-:W-:Y:S02]  /*5d40*/  LOP3.LUT R9, R7, UR7, R156, 0x96, !PT ;  /* 0x0000000707097c12 */ /* 0x000fe4000f8e969c */
[--C-:B------:R-:W-:Y:S03]  /*5d50*/  SHF.R.U32.HI R16, RZ, 0x18, R4.reuse ;  /* 0x00000018ff107819 */ /* 0x100fe60000011604 */
[----:B------:R-:W-:Y:S01]  /*5d60*/  MUFU.EX2 R172, R38 ;  /* 0x0000002600ac7308 */ /* 0x000fe20000000800 */
[----:B------:R-:W-:Y:S02]  /*5d70*/  SHF.R.U32.HI R7, RZ, 0x10, R4 ;  /* 0x00000010ff077819 */ /* 0x000fe40000011604 */
[----:B------:R-:W-:Y:S01]  /*5d80*/  LOP3.LUT R12, R4, 0xff, RZ, 0xc0, !PT ;  /* 0x000000ff040c7812 */ /* 0x000fe200078ec0ff */
[----:B------:R-:W-:Y:S01]  /*5d90*/  @!P1 FADD.FTZ R166, -R166, -RZ ;  /* 0x800000ffa6a69221 */ /* 0x000fe20000010100 */
[----:B------:R-:W-:Y:S02]  /*5da0*/  LOP3.LUT R5, R6, 0xffff, RZ, 0xc0, !PT ;  /* 0x0000ffff06057812 */ /* 0x000fe400078ec0ff */
[----:B------:R-:W-:Y:S03]  /*5db0*/  LOP3.LUT R4, R149, 0xff, RZ, 0xc0, !PT ;  /* 0x000000ff95047812 */ /* 0x000fe600078ec0ff */
[----:B------:R-:W1:Y:S01]  /*5dc0*/  MUFU.EX2 R171, R39 ;  /* 0x0000002700ab7308 */ /* 0x000e620000000800 */
[----:B------:R-:W-:Y:S02]  /*5dd0*/  ISETP.LE.U32.AND P0, PT, R5, UR9, PT ;  /* 0x0000000905007c0c */ /* 0x000fe4000bf03070 */
[C---:B------:R-:W-:Y:S02]  /*5de0*/  LOP3.LUT R5, R11.reuse, 0xff, RZ, 0xc0, !PT ;  /* 0x000000ff0b057812 */ /* 0x040fe400078ec0ff */
[----:B------:R-:W-:Y:S02]  /*5df0*/  ISETP.LE.U32.AND P3, PT, R4, UR9, PT ;  /* 0x0000000904007c0c */ /* 0x000fe4000bf63070 */
[----:B------:R-:W-:Y:S03]  /*5e00*/  LOP3.LUT R4, R11, 0xffff, RZ, 0xc0, !PT ;  /* 0x0000ffff0b047812 */ /* 0x000fe600078ec0ff */
[----:B------:R-:W-:Y:S01]  /*5e10*/  MUFU.EX2 R193, R41 ;  /* 0x0000002900c17308 */ /* 0x000fe20000000800 */
[----:B------:R-:W-:Y:S02]  /*5e20*/  ISETP.LE.U32.AND P2, PT, R5, UR9, PT ;  /* 0x0000000905007c0c */ /* 0x000fe4000bf43070 */
[--C-:B------:R-:W-:Y:S02]  /*5e30*/  SHF.R.U32.HI R5, RZ, 0x18, R11.reuse ;  /* 0x00000018ff057819 */ /* 0x100fe4000001160b */
[----:B------:R-:W-:Y:S01]  /*5e40*/  SHF.R.U32.HI R4, RZ, 0x8, R4 ;  /* 0x00000008ff047819 */ /* 0x000fe20000011604 */
[----:B------:R-:W-:Y:S01]  /*5e50*/  @!P0 FADD.FTZ R165, -R165, -RZ ;  /* 0x800000ffa5a58221 */ /* 0x000fe20000010100 */
[----:B------:R-:W-:Y:S03]  /*5e60*/  ISETP.LE.U32.AND P1, PT, R5, UR9, PT ;  /* 0x0000000905007c0c */ /* 0x000fe6000bf23070 */
[----:B------:R-:W-:Y:S01]  /*5e70*/  MUFU.EX2 R203, R42 ;  /* 0x0000002a00cb7308 */ /* 0x000fe20000000800 */
[----:B------:R-:W-:Y:S01]  /*5e80*/  SHF.R.U32.HI R5, RZ, 0x10, R11 ;  /* 0x00000010ff057819 */ /* 0x000fe2000001160b */
[----:B------:R-:W-:Y:S01]  /*5e90*/  @!P3 FADD.FTZ R174, -R174, -RZ ;  /* 0x800000ffaeaeb221 */ /* 0x000fe20000010100 */
[----:B------:R-:W-:Y:S02]  /*5ea0*/  LOP3.LUT R4, R4, 0xffff, RZ, 0xc0, !PT ;  /* 0x0000ffff04047812 */ /* 0x000fe400078ec0ff */
[----:B------:R-:W-:Y:S01]  /*5eb0*/  LOP3.LUT R5, R5, 0xff, RZ, 0xc0, !PT ;  /* 0x000000ff05057812 */ /* 0x000fe200078ec0ff */
[----:B--2---:R-:W-:Y:S01]  /*5ec0*/  @!P2 FADD.FTZ R162, -R162, -RZ ;  /* 0x800000ffa2a2a221 */ /* 0x004fe20000010100 */
[----:B------:R-:W-:Y:S03]  /*5ed0*/  ISETP.LE.U32.AND P3, PT, R4, UR9, PT ;  /* 0x0000000904007c0c */ /* 0x000fe6000bf63070 */
[----:B------:R-:W2:Y:S01]  /*5ee0*/  MUFU.EX2 R195, R40 ;  /* 0x0000002800c37308 */ /* 0x000ea20000000800 */
[C---:B------:R-:W-:Y:S02]  /*5ef0*/  LOP3.LUT R4, R10.reuse, 0xffff, RZ, 0xc0, !PT ;  /* 0x0000ffff0a047812 */ /* 0x040fe400078ec0ff */
[----:B------:R-:W-:Y:S01]  /*5f00*/  ISETP.LE.U32.AND P5, PT, R5, UR9, PT ;  /* 0x0000000905007c0c */ /* 0x000fe2000bfa3070 */
[----:B-1----:R-:W-:Y:S01]  /*5f10*/  @!P1 FADD.FTZ R171, -R171, -RZ ;  /* 0x800000ffabab9221 */ /* 0x002fe20000010100 */
[----:B------:R-:W-:Y:S02]  /*5f20*/  LOP3.LUT R5, R10, 0xff, RZ, 0xc0, !PT ;  /* 0x000000ff0a057812 */ /* 0x000fe400078ec0ff */
[----:B------:R-:W-:Y:S03]  /*5f30*/  SHF.R.U32.HI R4, RZ, 0x8, R4 ;  /* 0x00000008ff047819 */ /* 0x000fe60000011604 */
[----:B------:R-:W1:Y:S01]  /*5f40*/  MUFU.EX2 R202, R43 ;  /* 0x0000002b00ca7308 */ /* 0x000e620000000800 */
[----:B------:R-:W-:Y:S02]  /*5f50*/  ISETP.LE.U32.AND P2, PT, R5, UR9, PT ;  /* 0x0000000905007c0c */ /* 0x000fe4000bf43070 */
[----:B------:R-:W-:Y:S01]  /*5f60*/  LOP3.LUT R5, R4, 0xffff, RZ, 0xc0, !PT ;  /* 0x0000ffff04057812 */ /* 0x000fe200078ec0ff */
[----:B------:R-:W-:Y:S01]  /*5f70*/  @!P3 FADD.FTZ R160, -R160, -RZ ;  /* 0x800000ffa0a0b221 */ /* 0x000fe20000010100 */
[--C-:B------:R-:W-:Y:S02]  /*5f80*/  SHF.R.U32.HI R6, RZ, 0x10, R10.reuse ;  /* 0x00000010ff067819 */ /* 0x100fe4000001160a */
[----:B------:R-:W-:Y:S01]  /*5f90*/  ISETP.LE.U32.AND P3, PT, R5, UR9, PT ;  /* 0x0000000905007c0c */ /* 0x000fe2000bf63070 */
[----:B------:R-:W-:Y:S01]  /*5fa0*/  @!P5 FADD.FTZ R172, -R172, -RZ ;  /* 0x800000ffacacd221 */ /* 0x000fe20000010100 */
[----:B------:R-:W-:Y:S01]  /*5fb0*/  LOP3.LUT R4, R6, 0xff, RZ, 0xc0, !PT ;  /* 0x000000ff06047812 */ /* 0x000fe200078ec0ff */
[----:B------:R-:W-:Y:S01]  /*5fc0*/  MUFU.EX2 R200, R46 ;  /* 0x0000002e00c87308 */ /* 0x000fe20000000800 */
[----:B------:R-:W-:Y:S02]  /*5fd0*/  SHF.R.U32.HI R10, RZ, 0x18, R10 ;  /* 0x00000018ff0a7819 */ /* 0x000fe4000001160a */
[----:B------:R-:W-:Y:S01]  /*5fe0*/  ISETP.LE.U32.AND P5, PT, R4, UR9, PT ;  /* 0x0000000904007c0c */ /* 0x000fe2000bfa3070 */
[----:B--2---:R-:W-:Y:S01]  /*5ff0*/  @!P2 FADD.FTZ R195, -R195, -RZ ;  /* 0x800000ffc3c3a221 */ /* 0x004fe20000010100 */
[----:B------:R-:W-:Y:S02]  /*6000*/  SHF.R.U32.HI R4, RZ, 0x8, R20 ;  /* 0x00000008ff047819 */ /* 0x000fe40000011614 */
[----:B------:R-:W-:Y:S03]  /*6010*/  ISETP.LE.U32.AND P1, PT, R10, UR9, PT ;  /* 0x000000090a007c0c */ /* 0x000fe6000bf23070 */
[----:B------:R-:W2:Y:S01]  /*6020*/  MUFU.EX2 R199, R47 ;  /* 0x0000002f00c77308 */ /* 0x000ea20000000800 */
[----:B------:R-:W-:Y:S01]  /*6030*/  LOP3.LUT R4, R4, 0xffff, RZ, 0xc0, !PT ;  /* 0x0000ffff04047812 */ /* 0x000fe200078ec0ff */
[----:B------:R-:W-:Y:S01]  /*6040*/  @!P3 FADD.FTZ R193, -R193, -RZ ;  /* 0x800000ffc1c1b221 */ /* 0x000fe20000010100 */
[----:B------:R-:W-:Y:S02]  /*6050*/  ISETP.LE.U32.AND P2, PT, R22, UR9, PT ;  /* 0x0000000916007c0c */ /* 0x000fe4000bf43070 */
[----:B------:R-:W-:Y:S02]  /*6060*/  ISETP.LE.U32.AND P3, PT, R4, UR9, PT ;  /* 0x0000000904007c0c */ /* 0x000fe4000bf63070 */
[----:B------:R-:W-:Y:S01]  /*6070*/  LOP3.LUT R4, R21, 0xff, RZ, 0xc0, !PT ;  /* 0x000000ff15047812 */ /* 0x000fe200078ec0ff */
[----:B------:R-:W-:Y:S01]  /*6080*/  @!P5 FADD.FTZ R203, -R203, -RZ ;  /* 0x800000ffcbcbd221 */ /* 0x000fe20000010100 */
[----:B------:R-:W-:Y:S01]  /*6090*/  LOP3.LUT R5, R137, 0xff, RZ, 0xc0, !PT ;  /* 0x000000ff89057812 */ /* 0x000fe200078ec0ff */
[----:B------:R-:W3:Y:S01]  /*60a0*/  MUFU.EX2 R214, R26 ;  /* 0x0000001a00d67308 */ /* 0x000ee20000000800 */
[----:B------:R-:W-:Y:S01]  /*60b0*/  ISETP.LE.U32.AND P5, PT, R4, UR9, PT ;  /* 0x0000000904007c0c */ /* 0x000fe2000bfa3070 */
[----:B-1----:R-:W-:Y:S01]  /*60c0*/  @!P1 FADD.FTZ R202, -R202, -RZ ;  /* 0x800000ffcaca9221 */ /* 0x002fe20000010100 */
[----:B------:R-:W-:Y:S02]  /*60d0*/  SHF.R.U32.HI R4, RZ, 0x8, R138 ;  /* 0x00000008ff047819 */ /* 0x000fe4000001168a */
[----:B------:R-:W-:Y:S02]  /*60e0*/  ISETP.LE.U32.AND P1, PT, R5, UR9, PT ;  /* 0x0000000905007c0c */ /* 0x000fe4000bf23070 */
[----:B------:R-:W-:Y:S03]  /*60f0*/  LOP3.LUT R5, R4, 0xffff, RZ, 0xc0, !PT ;  /* 0x0000ffff04057812 */ /* 0x000fe600078ec0ff */
[----:B------:R-:W1:Y:S01]  /*6100*/  MUFU.EX2 R154, R49 ;  /* 0x00000031009a7308 */ /* 0x000e620000000800 */
[----:B------:R-:W-:Y:S01]  /*6110*/  LOP3.LUT R4, R9, 0xff, RZ, 0xc0, !PT ;  /* 0x000000ff09047812 */ /* 0x000fe200078ec0ff */
[----:B--2---:R-:W-:Y:S01]  /*6120*/  @!P2 FADD.FTZ R199, -R199, -RZ ;  /* 0x800000ffc7c7a221 */ /* 0x004fe20000010100 */
[----:B------:R-:W-:Y:S02]  /*6130*/  ISETP.LE.U32.AND P0, PT, R15, UR9, PT ;  /* 0x000000090f007c0c */ /* 0x000fe4000bf03070 */
[----:B------:R-:W-:Y:S01]  /*6140*/  ISETP.LE.U32.AND P2, PT, R4, UR9, PT ;  /* 0x0000000904007c0c */ /* 0x000fe2000bf43070 */
[----:B------:R-:W-:Y:S01]  /*6150*/  @!P5 FADD.FTZ R200, -R200, -RZ ;  /* 0x800000ffc8c8d221 */ /* 0x000fe20000010100 */
[----:B------:R-:W-:Y:S03]  /*6160*/  ISETP.LE.U32.AND P5, PT, R5, UR9, PT ;  /* 0x0000000905007c0c */ /* 0x000fe6000bfa3070 */
[----:B------:R-:W2:Y:S01]  /*6170*/  MUFU.EX2 R153, R52 ;  /* 0x0000003400997308 */ /* 0x000ea20000000800 */
[----:B------:R-:W-:Y:S01]  /*6180*/  SHF.R.U32.HI R4, RZ, 0x18, R9 ;  /* 0x00000018ff047819 */ /* 0x000fe20000011609 */
[----:B---3--:R-:W-:Y:S01]  /*6190*/  @!P6 FADD.FTZ R214, -R214, -RZ ;  /* 0x800000ffd6d6e221 */ /* 0x008fe20000010100 */
[----:B------:R-:W-:Y:S01]  /*61a0*/  LOP3.LUT R5, R9, 0xffff, RZ, 0xc0, !PT ;  /* 0x0000ffff09057812 */ /* 0x000fe200078ec0ff */
[----:B------:R-:W-:Y:S01]  /*61b0*/  @!P1 FADD.FTZ R163, -R163, -RZ ;  /* 0x800000ffa3a39221 */ /* 0x000fe20000010100 */
[----:B------:R-:W-:Y:S02]  /*61c0*/  ISETP.LE.U32.AND P4, PT, R4, UR9, PT ;  /* 0x0000000904007c0c */ /* 0x000fe4000bf83070 */
[----:B------:R-:W-:Y:S03]  /*61d0*/  ISETP.LE.U32.AND P6, PT, R133, UR9, PT ;  /* 0x0000000985007c0c */ /* 0x000fe6000bfc3070 */
[----:B------:R-:W3:Y:S01]  /*61e0*/  MUFU.EX2 R191, R44 ;  /* 0x0000002c00bf7308 */ /* 0x000ee20000000800 */
[----:B------:R-:W-:Y:S02]  /*61f0*/  LOP3.LUT R4, R8, 0xff, RZ, 0xc0, !PT ;  /* 0x000000ff08047812 */ /* 0x000fe400078ec0ff */
[----:B------:R-:W-:Y:S01]  /*6200*/  SHF.R.U32.HI R6, RZ, 0x8, R5 ;  /* 0x00000008ff067819 */ /* 0x000fe20000011605 */
[----:B-1----:R-:W-:Y:S01]  /*6210*/  @!P5 FADD.FTZ R154, -R154, -RZ ;  /* 0x800000ff9a9ad221 */ /* 0x002fe20000010100 */
[----:B------:R-:W-:Y:S02]  /*6220*/  ISETP.LE.U32.AND P5, PT, R4, UR9, PT ;  /* 0x0000000904007c0c */ /* 0x000fe4000bfa3070 */
[----:B------:R-:W-:Y:S03]  /*6230*/  LOP3.LUT R4, R6, 0xffff, RZ, 0xc0, !PT ;  /* 0x0000ffff06047812 */ /* 0x000fe600078ec0ff */
[----:B------:R-:W1:Y:S01]  /*6240*/  MUFU.EX2 R149, R64 ;  /* 0x0000004000957308 */ /* 0x000e620000000800 */
[----:B------:R-:W-:Y:S01]  /*6250*/  SHF.R.U32.HI R5, RZ, 0x10, R9 ;  /* 0x00000010ff057819 */ /* 0x000fe20000011609 */
[----:B--2---:R-:W-:Y:S01]  /*6260*/  @!P2 FADD.FTZ R153, -R153, -RZ ;  /* 0x800000ff9999a221 */ /* 0x004fe20000010100 */
[----:B------:R-:W-:Y:S01]  /*6270*/  LOP3.LUT R6, R8, 0xffff, RZ, 0xc0, !PT ;  /* 0x0000ffff08067812 */ /* 0x000fe200078ec0ff */
[----:B------:R-:W-:Y:S01]  /*6280*/  @!P6 FADD.FTZ R161, -R161, -RZ ;  /* 0x800000ffa1a1e221 */ /* 0x000fe20000010100 */
[----:B------:R-:W-:Y:S01]  /*6290*/  ISETP.LE.U32.AND P1, PT, R4, UR9, PT ;  /* 0x0000000904007c0c */ /* 0x000fe2000bf23070 */
[----:B------:R-:W-:Y:S01]  /*62a0*/  @!P4 FADD.FTZ R157, -R157, -RZ ;  /* 0x800000ff9d9dc221 */ /* 0x000fe20000010100 */
[----:B------:R-:W-:Y:S03]  /*62b0*/  LOP3.LUT R5, R5, 0xff, RZ, 0xc0, !PT ;  /* 0x000000ff05057812 */ /* 0x000fe600078ec0ff */
[----:B------:R-:W2:Y:S01]  /*62c0*/  MUFU.EX2 R148, R132 ;  /* 0x0000008400947308 */ /* 0x000ea20000000800 */
[----:B------:R-:W-:Y:S01]  /*62d0*/  SHF.R.U32.HI R4, RZ, 0x8, R6 ;  /* 0x00000008ff047819 */ /* 0x000fe20000011606 */
[----:B---3--:R-:W-:Y:S01]  /*62e0*/  @!P0 FADD.FTZ R191, -R191, -RZ ;  /* 0x800000ffbfbf8221 */ /* 0x008fe20000010100 */
[----:B------:R-:W-:Y:S01]  /*62f0*/  ISETP.LE.U32.AND P6, PT, R5, UR9, PT ;  /* 0x0000000905007c0c */ /* 0x000fe2000bfc3070 */
[----:B------:R-:W-:Y:S01]  /*6300*/  @!P5 FADD.FTZ R169, -R169, -RZ ;  /* 0x800000ffa9a9d221 */ /* 0x000fe20000010100 */
[----:B------:R-:W-:Y:S02]  /*6310*/  LOP3.LUT R4, R4, 0xffff, RZ, 0xc0, !PT ;  /* 0x0000ffff04047812 */ /* 0x000fe400078ec0ff */
[----:B------:R-:W-:Y:S03]  /*6320*/  SHF.R.U32.HI R5, RZ, 0x10, R8 ;  /* 0x00000010ff057819 */ /* 0x000fe60000011608 */
[----:B------:R-:W-:Y:S01]  /*6330*/  MUFU.EX2 R156, R2 ;  /* 0x00000002009c7308 */ /* 0x000fe20000000800 */
[----:B------:R-:W-:Y:S01]  /*6340*/  ISETP.LE.U32.AND P2, PT, R4, UR9, PT ;  /* 0x0000000904007c0c */ /* 0x000fe2000bf43070 */
[----:B------:R-:W-:Y:S01]  /*6350*/  @!P1 FADD.FTZ R152, -R152, -RZ ;  /* 0x800000ff98989221 */ /* 0x000fe20000010100 */
[----:B------:R-:W-:Y:S02]  /*6360*/  LOP3.LUT R4, R5, 0xff, RZ, 0xc0, !PT ;  /* 0x000000ff05047812 */ /* 0x000fe400078ec0ff */
[----:B------:R-:W-:Y:S02]  /*6370*/  SHF.R.U32.HI R5, RZ, 0x8, R18 ;  /* 0x00000008ff057819 */ /* 0x000fe40000011612 */
[----:B------:R-:W-:Y:S03]  /*6380*/  ISETP.LE.U32.AND P1, PT, R4, UR9, PT ;  /* 0x0000000904007c0c */ /* 0x000fe6000bf23070 */
[----:B------:R-:W3:Y:S01]  /*6390*/  MUFU.EX2 R192, R45 ;  /* 0x0000002d00c07308 */ /* 0x000ee20000000800 */
[----:B------:R-:W-:Y:S01]  /*63a0*/  LOP3.LUT R4, R5, 0xffff, RZ, 0xc0, !PT ;  /* 0x0000ffff05047812 */ /* 0x000fe200078ec0ff */
[----:B------:R-:W-:Y:S01]  /*63b0*/  @!P6 FADD.FTZ R158, -R158, -RZ ;  /* 0x800000ff9e9ee221 */ /* 0x000fe20000010100 */
[----:B------:R-:W-:Y:S02]  /*63c0*/  ISETP.LE.U32.AND P0, PT, R14, UR9, PT ;  /* 0x000000090e007c0c */ /* 0x000fe4000bf03070 */
[----:B------:R-:W-:Y:S01]  /*63d0*/  ISETP.LE.U32.AND P4, PT, R4, UR9, PT ;  /* 0x0000000904007c0c */ /* 0x000fe2000bf83070 */
[----:B------:R-:W-:Y:S01]  /*63e0*/  @!P2 FADD.FTZ R167, -R167, -RZ ;  /* 0x800000ffa7a7a221 */ /* 0x000fe20000010100 */
[----:B------:R-:W-:Y:S03]  /*63f0*/  LOP3.LUT R5, R19, 0xff, RZ, 0xc0, !PT ;  /* 0x000000ff13057812 */ /* 0x000fe600078ec0ff */
[----:B------:R-:W4:Y:S01]  /*6400*/  MUFU.EX2 R151, R66 ;  /* 0x0000004200977308 */ /* 0x000f220000000800 */
[----:B------:R-:W-:Y:S02]  /*6410*/  SHF.R.U32.HI R4, RZ, 0x8, R17 ;  /* 0x00000008ff047819 */ /* 0x000fe40000011611 */
[----:B------:R-:W-:Y:S01]  /*6420*/  LOP3.LUT R6, R7, 0xff, RZ, 0xc0, !PT ;  /* 0x000000ff07067812 */ /* 0x000fe200078ec0ff */
[----:B------:R-:W-:Y:S01]  /*6430*/  @!P1 FADD.FTZ R189, -R189, -RZ ;  /* 0x800000ffbdbd9221 */ /* 0x000fe20000010100 */
[----:B------:R-:W-:Y:S02]  /*6440*/  ISETP.LE.U32.AND P1, PT, R5, UR9, PT ;  /* 0x0000000905007c0c */ /* 0x000fe4000bf23070 */
[----:B------:R-:W-:Y:S01]  /*6450*/  LOP3.LUT R5, R4, 0xffff, RZ, 0xc0, !PT ;  /* 0x0000ffff04057812 */ /* 0x000fe200078ec0ff */
[----:B-1----:R-:W-:Y:S01]  /*6460*/  @!P0 FADD.FTZ R149, -R149, -RZ ;  /* 0x800000ff95958221 */ /* 0x002fe20000010100 */
[----:B------:R-:W-:Y:S01]  /*6470*/  F2FP.RELU.F16.F32.PACK_AB R4, R209, R197 ;  /* 0x000000c5d104723e */ /* 0x000fe200000008ff */
[----:B--2---:R-:W-:Y:S01]  /*6480*/  @!P4 FADD.FTZ R148, -R148, -RZ ;  /* 0x800000ff9494c221 */ /* 0x004fe20000010100 */
[----:B------:R-:W-:Y:S01]  /*6490*/  ISETP.LE.U32.AND P0, PT, R6, UR9, PT ;  /* 0x0000000906007c0c */ /* 0x000fe2000bf03070 */
[----:B---3--:R-:W-:Y:S01]  /*64a0*/  @!P3 FADD.FTZ R192, -R192, -RZ ;  /* 0x800000ffc0c0b221 */ /* 0x008fe20000010100 */
[----:B------:R-:W-:Y:S01]  /*64b0*/  F2FP.RELU.F16.F32.PACK_AB R6, R215, R217 ;  /* 0x000000d9d706723e */ /* 0x000fe200000008ff */
[----:B------:R1:W-:Y:S01]  /*64c0*/  STS [R227+0x1c000], R4 ;  /* 0x01c00004e3007388 */ /* 0x0003e20000000800 */
[----:B------:R-:W-:Y:S02]  /*64d0*/  ISETP.LE.U32.AND P4, PT, R5, UR9, PT ;  /* 0x0000000905007c0c */ /* 0x000fe4000bf83070 */
[----:B------:R-:W-:Y:S01]  /*64e0*/  F2FP.RELU.F16.F32.PACK_AB R5, R194, R196 ;  /* 0x000000c4c205723e */ /* 0x000fe200000008ff */
[----:B------:R2:W-:Y:S01]  /*64f0*/  STS [R227+0x1c400], R6 ;  /* 0x01c40006e3007388 */ /* 0x0005e20000000800 */
[----:B------:R-:W-:Y:S01]  /*6500*/  F2FP.RELU.F16.F32.PACK_AB R7, R219, R221 ;  /* 0x000000dddb07723e */ /* 0x000fe200000008ff */
[----:B----4-:R-:W-:Y:S01]  /*6510*/  @!P1 FADD.FTZ R151, -R151, -RZ ;  /* 0x800000ff97979221 */ /* 0x010fe20000010100 */
[----:B------:R-:W-:Y:S01]  /*6520*/  F2FP.RELU.F16.F32.PACK_AB R2, R173, R174 ;  /* 0x000000aead02723e */ /* 0x000fe200000008ff */
[----:B------:R3:W-:Y:S01]  /*6530*/  STS [R229+0x1c000], R5 ;  /* 0x01c00005e5007388 */ /* 0x0007e20000000800 */
[----:B------:R-:W-:Y:S01]  /*6540*/  F2FP.RELU.F16.F32.PACK_AB R3, R202, R203 ;  /* 0x000000cbca03723e */ /* 0x000fe200000008ff */
[----:B------:R-:W-:Y:S01]  /*6550*/  @!P0 FADD.FTZ R168, -R168, -RZ ;  /* 0x800000ffa8a88221 */ /* 0x000fe20000010100 */
[----:B------:R-:W-:Y:S02]  /*6560*/  F2FP.RELU.F16.F32.PACK_AB R0, R148, R149 ;  /* 0x000000959400723e */ /* 0x000fe400000008ff */
[----:B------:R-:W-:Y:S01]  /*6570*/  ISETP.LE.U32.AND P3, PT, R13, UR9, PT ;  /* 0x000000090d007c0c */ /* 0x000fe2000bf63070 */
[----:B------:R-:W-:Y:S01]  /*6580*/  @!P4 FADD.FTZ R156, -R156, -RZ ;  /* 0x800000ff9c9cc221 */ /* 0x000fe20000010100 */
[----:B------:R-:W-:Y:S02]  /*6590*/  SHF.R.U32.HI R8, RZ, 0x18, R8 ;  /* 0x00000018ff087819 */ /* 0x000fe40000011608 */
[----:B------:R-:W-:Y:S02]  /*65a0*/  ISETP.LE.U32.AND P5, PT, R16, UR9, PT ;  /* 0x0000000910007c0c */ /* 0x000fe4000bfa3070 */
[----:B------:R-:W-:Y:S02]  /*65b0*/  ISETP.LE.U32.AND P2, PT, R8, UR9, PT ;  /* 0x0000000908007c0c */ /* 0x000fe4000bf43070 */
[----:B------:R-:W-:Y:S02]  /*65c0*/  ISETP.LE.U32.AND P6, PT, R12, UR9, PT ;  /* 0x000000090c007c0c */ /* 0x000fe4000bfc3070 */
[----:B------:R-:W-:Y:S02]  /*65d0*/  LEA R146, P0, R246, R144, 0x2 ;  /* 0x00000090f6927211 */ /* 0x000fe400078010ff */
[----:B-1----:R-:W-:Y:S01]  /*65e0*/  F2FP.RELU.F16.F32.PACK_AB R4, R204, R205 ;  /* 0x000000cdcc04723e */ /* 0x002fe200000008ff */
[----:B------:R-:W-:Y:S01]  /*65f0*/  @!P3 FADD.FTZ R150, -R150, -RZ ;  /* 0x800000ff9696b221 */ /* 0x000fe20000010100 */
[----:B------:R-:W-:Y:S02]  /*6600*/  LEA.HI.X.SX32 R147, R246, R145, 0x2, P0 ;  /* 0x00000091f6937211 */ /* 0x000fe400000f16ff */
[----:B--2---:R-:W-:Y:S01]  /*6610*/  F2FP.RELU.F16.F32.PACK_AB R6, R223, R224 ;  /* 0x000000e0df06723e */ /* 0x004fe200000008ff */
[----:B------:R1:W-:Y:S01]  /*6620*/  STS [R229+0x1c400], R4 ;  /* 0x01c40004e5007388 */ /* 0x0003e20000000800 */
[----:B------:R-:W-:Y:S01]  /*6630*/  @!P5 FADD.FTZ R164, -R164, -RZ ;  /* 0x800000ffa4a4d221 */ /* 0x000fe20000010100 */
[----:B------:R-:W-:Y:S01]  /*6640*/  @!P2 FADD.FTZ R170, -R170, -RZ ;  /* 0x800000ffaaaaa221 */ /* 0x000fe20000010100 */
[----:B---3--:R-:W-:Y:S01]  /*6650*/  F2FP.RELU.F16.F32.PACK_AB R5, R216, R218 ;  /* 0x000000dad805723e */ /* 0x008fe200000008ff */
[----:B------:R-:W-:Y:S01]  /*6660*/  STS [R227+0x1e000], R7 ;  /* 0x01e00007e3007388 */ /* 0x000fe20000000800 */
[----:B------:R-:W-:Y:S01]  /*6670*/  @!P6 FADD.FTZ R159, -R159, -RZ ;  /* 0x800000ff9f9fe221 */ /* 0x000fe20000010100 */
[----:B------:R-:W-:Y:S02]  /*6680*/  FSETP.GE.FTZ.AND P0, PT, R197, RZ, PT ;  /* 0x000000ffc500720b */ /* 0x000fe40003f16000 */
[----:B------:R2:W-:Y:S01]  /*6690*/  STS [R227+0x1e400], R6 ;  /* 0x01e40006e3007388 */ /* 0x0005e20000000800 */
[----:B------:R-:W-:Y:S02]  /*66a0*/  FSETP.GE.FTZ.AND P3, PT, R196, RZ, PT ;  /* 0x000000ffc400720b */ /* 0x000fe40003f76000 */
[----:B------:R-:W-:Y:S01]  /*66b0*/  FSETP.GE.FTZ.AND P2, PT, R194, RZ, PT ;  /* 0x000000ffc200720b */ /* 0x000fe20003f56000 */
[----:B------:R3:W-:Y:S01]  /*66c0*/  STS [R229+0x1e000], R5 ;  /* 0x01e00005e5007388 */ /* 0x0007e20000000800 */
[----:B------:R-:W-:Y:S02]  /*66d0*/  FSETP.GE.FTZ.AND P1, PT, R190, RZ, PT ;  /* 0x000000ffbe00720b */ /* 0x000fe40003f36000 */
[----:B------:R-:W-:Y:S01]  /*66e0*/  FSETP.GE.FTZ.AND P4, PT, R155, RZ, PT ;  /* 0x000000ff9b00720b */ /* 0x000fe20003f96000 */
[----:B------:R-:W4:Y:S01]  /*66f0*/  LDG.E R144, desc[UR10][R146.64] ;  /* 0x0000000a92907981 */ /* 0x000f22000c1e1900 */
[----:B-1----:R-:W-:Y:S05]  /*6700*/  F2FP.RELU.F16.F32.PACK_AB R4, R220, R222 ;  /* 0x000000dedc04723e */ /* 0x002fea00000008ff */
[----:B------:R1:W-:Y:S01]  /*6710*/  STS [R229+0x1e400], R4 ;  /* 0x01e40004e5007388 */ /* 0x0003e20000000800 */
[----:B--2---:R-:W-:Y:S02]  /*6720*/  F2FP.RELU.F16.F32.PACK_AB R6, R175, R190 ;  /* 0x000000beaf06723e */ /* 0x004fe400000008ff */
[----:B---3--:R-:W-:Y:S03]  /*6730*/  F2FP.RELU.F16.F32.PACK_AB R5, R198, R201 ;  /* 0x000000c9c605723e */ /* 0x008fe600000008ff */
[----:B------:R2:W-:Y:S04]  /*6740*/  STS [R233+0x1c000], R6 ;  /* 0x01c00006e9007388 */ /* 0x0005e80000000800 */
[----:B------:R3:W-:Y:S04]  /*6750*/  STS [R233+0x1c400], R5 ;  /* 0x01c40005e9007388 */ /* 0x0007e80000000800 */
[----:B------:R3:W-:Y:S01]  /*6760*/  STS [R232+0x1c400], R2 ;  /* 0x01c40002e8007388 */ /* 0x0007e20000000800 */
[----:B-1----:R-:W-:Y:S05]  /*6770*/  F2FP.RELU.F16.F32.PACK_AB R4, R165, R166 ;  /* 0x000000a6a504723e */ /* 0x002fea00000008ff */
[----:B------:R1:W-:Y:S01]  /*6780*/  STS [R232+0x1c000], R4 ;  /* 0x01c00004e8007388 */ /* 0x0003e20000000800 */
[----:B--2---:R-:W-:Y:S02]  /*6790*/  F2FP.RELU.F16.F32.PACK_AB R6, R171, R172 ;  /* 0x000000acab06723e */ /* 0x004fe400000008ff */
[----:B---3--:R-:W-:Y:S02]  /*67a0*/  F2FP.RELU.F16.F32.PACK_AB R5, R210, R208 ;  /* 0x000000d0d205723e */ /* 0x008fe400000008ff */
[----:B------:R-:W-:Y:S03]  /*67b0*/  F2FP.RELU.F16.F32.PACK_AB R2, R213, R214 ;  /* 0x000000d6d502723e */ /* 0x000fe600000008ff */
[----:B------:R2:W-:Y:S04]  /*67c0*/  STS [R233+0x1e000], R5 ;  /* 0x01e00005e9007388 */ /* 0x0005e80000000800 */
[----:B------:R3:W-:Y:S01]  /*67d0*/  STS [R233+0x1e400], R2 ;  /* 0x01e40002e9007388 */ /* 0x0007e20000000800 */
[----:B-1----:R-:W-:Y:S05]  /*67e0*/  F2FP.RELU.F16.F32.PACK_AB R4, R211, R212 ;  /* 0x000000d4d304723e */ /* 0x002fea00000008ff */
[----:B------:R1:W-:Y:S01]  /*67f0*/  STS [R232+0x1e400], R4 ;  /* 0x01e40004e8007388 */ /* 0x0003e20000000800 */
[----:B--2---:R-:W-:Y:S02]  /*6800*/  F2FP.RELU.F16.F32.PACK_AB R5, R206, R207 ;  /* 0x000000cfce05723e */ /* 0x004fe400000008ff */
[----:B---3--:R-:W-:Y:S03]  /*6810*/  F2FP.RELU.F16.F32.PACK_AB R2, R160, R162 ;  /* 0x000000a2a002723e */ /* 0x008fe600000008ff */
[----:B------:R2:W-:Y:S04]  /*6820*/  STS [R232+0x1e000], R5 ;  /* 0x01e00005e8007388 */ /* 0x0005e80000000800 */
[----:B------:R3:W-:Y:S04]  /*6830*/  STS [R226+0x1c000], R2 ;  /* 0x01c00002e2007388 */ /* 0x0007e80000000800 */
[----:B------:R-:W-:Y:S01]  /*6840*/  STS [R226+0x1c400], R6 ;  /* 0x01c40006e2007388 */ /* 0x000fe20000000800 */
[----:B-1----:R-:W-:Y:S05]  /*6850*/  F2FP.RELU.F16.F32.PACK_AB R4, R154, R155 ;  /* 0x0000009b9a04723e */ /* 0x002fea00000008ff */
[----:B------:R1:W-:Y:S01]  /*6860*/  STS [R228+0x1c000], R4 ;  /* 0x01c00004e4007388 */ /* 0x0003e20000000800 */
[----:B--2---:R-:W-:Y:S02]  /*6870*/  F2FP.RELU.F16.F32.PACK_AB R5, R193, R195 ;  /* 0x000000c3c105723e */ /* 0x004fe400000008ff */
[----:B---3--:R-:W-:Y:S05]  /*6880*/  F2FP.RELU.F16.F32.PACK_AB R2, R161, R163 ;  /* 0x000000a3a102723e */ /* 0x008fea00000008ff */
        /* <DEDUP_REMOVED lines=10> */
[----:B-1----:R-:W-:Y:S03]  /*6930*/  F2FP.RELU.F16.F32.PACK_AB R4, R170, R189 ;  /* 0x000000bdaa04723e */ /* 0x002fe600000008ff */
[----:B------:R1:W-:Y:S04]  /*6940*/  STS [R231+0x1c400], R2 ;  /* 0x01c40002e7007388 */ /* 0x0003e80000000800 */
[----:B------:R1:W-:Y:S01]  /*6950*/  STS [R230+0x1c000], R0 ;  /* 0x01c00000e6007388 */ /* 0x0003e20000000800 */
[----:B--2---:R-:W-:Y:S02]  /*6960*/  F2FP.RELU.F16.F32.PACK_AB R5, R167, R169 ;  /* 0x000000a9a705723e */ /* 0x004fe400000008ff */
[----:B---3--:R-:W-:Y:S02]  /*6970*/  F2FP.RELU.F16.F32.PACK_AB R3, R150, R151 ;  /* 0x000000979603723e */ /* 0x008fe400000008ff */
[----:B-1----:R-:W-:Y:S03]  /*6980*/  F2FP.RELU.F16.F32.PACK_AB R2, R156, R159 ;  /* 0x0000009f9c02723e */ /* 0x002fe600000008ff */
[----:B------:R-:W-:Y:S01]  /*6990*/  STS [R230+0x1c400], R3 ;  /* 0x01c40003e6007388 */ /* 0x000fe20000000800 */
[----:B------:R-:W-:Y:S03]  /*69a0*/  F2FP.RELU.F16.F32.PACK_AB R0, R164, R168 ;  /* 0x000000a8a400723e */ /* 0x000fe600000008ff */
[----:B------:R-:W-:Y:S04]  /*69b0*/  STS [R231+0x1e000], R5 ;  /* 0x01e00005e7007388 */ /* 0x000fe80000000800 */
[----:B------:R-:W-:Y:S04]  /*69c0*/  STS [R231+0x1e400], R4 ;  /* 0x01e40004e7007388 */ /* 0x000fe80000000800 */
[----:B------:R1:W-:Y:S04]  /*69d0*/  STS [R230+0x1e000], R2 ;  /* 0x01e00002e6007388 */ /* 0x0003e80000000800 */
[----:B------:R2:W-:Y:S04]  /*69e0*/  STS [R230+0x1e400], R0 ;  /* 0x01e40000e6007388 */ /* 0x0005e80000000800 */
[----:B------:R-:W-:Y:S08]  /*69f0*/  LDSM.16.M88.4 R64, [R186+UR4+0x8000] ;  /* 0x00800004ba40783b */ /* 0x000ff00008000200 */
[----:B------:R-:W3:Y:S08]  /*6a00*/  LDSM.16.M88.4 R16, [R180+UR4+0x10000] ;  /* 0x01000004b410783b */ /* 0x000ef00008000200 */
[----:B------:R-:W3:Y:S01]  /*6a10*/  LDSM.16.M88.4 R60, [R186+UR4+0xa000] ;  /* 0x00a00004ba3c783b */ /* 0x000ee20008000200 */
[----:B-1----:R-:W-:Y:S05]  /*6a20*/  IMAD.U32 R2, RZ, RZ, UR4 ;  /* 0x00000004ff027e24 */ /* 0x002fea000f8e00ff */
[----:B--2---:R-:W-:Y:S02]  /*6a30*/  IADD3 R0, R186, 0x8000, R2 ;  /* 0x00008000ba007810 */ /* 0x004fe40007ffe002 */
[----:B------:R-:W1:Y:S08]  /*6a40*/  LDSM.16.M88.4 R32, [R180+UR4+0x10800] ;  /* 0x01080004b420783b */ /* 0x000e700008000200 */
[----:B------:R-:W2:Y:S08]  /*6a50*/  LDSM.16.M88.4 R48, [R180+UR4+0x11000] ;  /* 0x01100004b430783b */ /* 0x000eb00008000200 */
[----:B------:R-:W4:Y:S01]  /*6a60*/  LDSM.16.M88.4 R132, [R180+UR4+0x11800] ;  /* 0x01180004b484783b */ /* 0x000f220008000200 */
[-C--:B---3--:R-:W-:Y:S07]  /*6a70*/  HMMA.16816.F32 R4, R64, R16.reuse, RZ ;  /* 0x000000104004723c */ /* 0x088fee00000018ff */
[----:B------:R-:W-:Y:S01]  /*6a80*/  LDSM.16.M88.4 R140, [R182+0x4000] ;  /* 0x00400000b68c783b */ /* 0x000fe20000000200 */
[C---:B------:R-:W-:Y:S07]  /*6a90*/  HMMA.16816.F32 R8, R60.reuse, R16, RZ ;  /* 0x000000103c08723c */ /* 0x040fee00000018ff */
[----:B------:R3:W5:Y:S01]  /*6aa0*/  LDG.E R3, desc[UR10][R146.64+0x100] ;  /* 0x0001000a92037981 */ /* 0x000762000c1e1900 */
[-C--:B------:R-:W-:Y:S06]  /*6ab0*/  HMMA.16816.F32 R12, R60, R18.reuse, RZ ;  /* 0x000000123c0c723c */ /* 0x080fec00000018ff */
[C---:B------:R-:W-:Y:S06]  /*6ac0*/  HMMA.16816.F32 R16, R64.reuse, R18, RZ ;  /* 0x000000124010723c */ /* 0x040fec00000018ff */
[-C--:B-1----:R-:W-:Y:S06]  /*6ad0*/  HMMA.16816.F32 R20, R64, R32.reuse, RZ ;  /* 0x000000204014723c */ /* 0x082fec00000018ff */
[C---:B------:R-:W-:Y:S06]  /*6ae0*/  HMMA.16816.F32 R24, R60.reuse, R32, RZ ;  /* 0x000000203c18723c */ /* 0x040fec00000018ff */
[-C--:B------:R-:W-:Y:S06]  /*6af0*/  HMMA.16816.F32 R28, R60, R34.reuse, RZ ;  /* 0x000000223c1c723c */ /* 0x080fec00000018ff */
[C---:B------:R-:W-:Y:S06]  /*6b00*/  HMMA.16816.F32 R32, R64.reuse, R34, RZ ;  /* 0x000000224020723c */ /* 0x040fec00000018ff */
[-C--:B--2---:R-:W-:Y:S06]  /*6b10*/  HMMA.16816.F32 R36, R64, R48.reuse, RZ ;  /* 0x000000304024723c */ /* 0x084fec00000018ff */
[C---:B------:R-:W-:Y:S06]  /*6b20*/  HMMA.16816.F32 R40, R60.reuse, R48, RZ ;  /* 0x000000303c28723c */ /* 0x040fec00000018ff */
[-C--:B------:R-:W-:Y:S06]  /*6b30*/  HMMA.16816.F32 R44, R60, R50.reuse, RZ ;  /* 0x000000323c2c723c */ /* 0x080fec00000018ff */
[C---:B------:R-:W-:Y:S06]  /*6b40*/  HMMA.16816.F32 R48, R64.reuse, R50, RZ ;  /* 0x000000324030723c */ /* 0x040fec00000018ff */
[-C--:B----4-:R-:W-:Y:S06]  /*6b50*/  HMMA.16816.F32 R52, R64, R132.reuse, RZ ;  /* 0x000000844034723c */ /* 0x090fec00000018ff */
[C---:B------:R-:W-:Y:S06]  /*6b60*/  HMMA.16816.F32 R56, R60.reuse, R132, RZ ;  /* 0x000000843c38723c */ /* 0x040fec00000018ff */
[-C--:B------:R-:W-:Y:S01]  /*6b70*/  HMMA.16816.F32 R60, R60, R134.reuse, RZ ;  /* 0x000000863c3c723c */ /* 0x080fe200000018ff */
[C---:B------:R-:W-:Y:S04]  /*6b80*/  IMAD.IADD R132, R0.reuse, 0x1, R185 ;  /* 0x0000000100847824 */ /* 0x040fe800078e02b9 */
[----:B------:R-:W-:Y:S01]  /*6b90*/  IMAD.IADD R0, R0, 0x1, R178 ;  /* 0x0000000100007824 */ /* 0x000fe200078e02b2 */
[----:B------:R-:W-:Y:S01]  /*6ba0*/  HMMA.16816.F32 R64, R64, R134, RZ ;  /* 0x000000864040723c */ /* 0x000fe200000018ff */
[----:B------:R-:W1:Y:S08]  /*6bb0*/  LDSM.16.M88.4 R136, [R132] ;  /* 0x000000008488783b */ /* 0x000e700000000200 */
[----:B------:R-:W2:Y:S01]  /*6bc0*/  LDSM.16.M88.4 R132, [R132+0x2000] ;  /* 0x002000008484783b */ /* 0x000ea20000000200 */
[-C--:B-1----:R-:W-:Y:S06]  /*6bd0*/  HMMA.16816.F32 R4, R136, R140.reuse, R4 ;  /* 0x0000008c8804723c */ /* 0x082fec0000001804 */
[C---:B--2---:R-:W-:Y:S06]  /*6be0*/  HMMA.16816.F32 R8, R132.reuse, R140, R8 ;  /* 0x0000008c8408723c */ /* 0x044fec0000001808 */
        /* <DEDUP_REMOVED lines=16> */
[----:B------:R-:W-:Y:S05]  /*6cf0*/  LDSM.16.M88.4 R132, [R0] ;  /* 0x000000000084783b */ /* 0x000fea0000000200 */
[----:B------:R-:W-:Y:S03]  /*6d00*/  HMMA.16816.F32 R64, R136, R142, R64 ;  /* 0x0000008e8840723c */ /* 0x000fe60000001840 */
[----:B------:R-:W1:Y:S08]  /*6d10*/  LDSM.16.M88.4 R136, [R179+0x4000] ;  /* 0x00400000b388783b */ /* 0x000e700000000200 */
        /* <DEDUP_REMOVED lines=19> */
[----:B------:R-:W-:Y:S01]  /*6e50*/  IMAD.IADD R136, R185, 0x1, R0 ;  /* 0x00000001b9887824 */ /* 0x000fe200078e0200 */
[----:B------:R-:W-:Y:S01]  /*6e60*/  HMMA.16816.F32 R64, R132, R138, R64 ;  /* 0x0000008a8440723c */ /* 0x000fe20000001840 */
[----:B------:R-:W-:Y:S08]  /*6e70*/  LDSM.16.M88.4 R132, [R181+0x4000] ;  /* 0x00400000b584783b */ /* 0x000ff00000000200 */
[----:B------:R-:W1:Y:S08]  /*6e80*/  LDSM.16.M88.4 R140, [R136] ;  /* 0x00000000888c783b */ /* 0x000e700000000200 */
[----:B------:R-:W2:Y:S01]  /*6e90*/  LDSM.16.M88.4 R136, [R136+0x2000] ;  /* 0x002000008888783b */ /* 0x000ea20000000200 */
[-C--:B-1----:R-:W-:Y:S06]  /*6ea0*/  HMMA.16816.F32 R4, R140, R132.reuse, R4 ;  /* 0x000000848c04723c */ /* 0x082fec0000001804 */
[C---:B--2---:R-:W-:Y:S06]  /*6eb0*/  HMMA.16816.F32 R8, R136.reuse, R132, R8 ;  /* 0x000000848808723c */ /* 0x044fec0000001808 */
[-C--:B------:R-:W-:Y:S06]  /*6ec0*/  HMMA.16816.F32 R12, R136, R134.reuse, R12 ;  /* 0x00000086880c723c */ /* 0x080fec000000180c */
[C---:B------:R-:W-:Y:S01]  /*6ed0*/  HMMA.16816.F32 R16, R140.reuse, R134, R16 ;  /* 0x000000868c10723c */ /* 0x040fe20000001810 */
[----:B------:R-:W1:Y:S05]  /*6ee0*/  LDSM.16.M88.4 R132, [R181+0x4800] ;  /* 0x00480000b584783b */ /* 0x000e6a0000000200 */
[----:B------:R-:W-:Y:S03]  /*6ef0*/  FADD.FTZ R0, -R144, R4 ;  /* 0x0000000490007221 */ /* 0x000fe60000010100 */
[----:B------:R-:W2:Y:S02]  /*6f00*/  LDG.E R4, desc[UR10][R146.64+0x20] ;  /* 0x0000200a92047981 */ /* 0x000ea4000c1e1900 */
[----:B------:R-:W-:Y:S02]  /*6f10*/  FSEL R0, R0, R144, P0 ;  /* 0x0000009000007208 */ /* 0x000fe40000000000 */
[----:B------:R-:W-:Y:S03]  /*6f20*/  FSETP.GE.FTZ.AND P0, PT, R209, RZ, PT ;  /* 0x000000ffd100720b */ /* 0x000fe60003f16000 */
[----:B------:R-:W-:Y:S01]  /*6f30*/  FMUL.FTZ R197, R197, R0 ;  /* 0x00000000c5c57220 */ /* 0x000fe20000410000 */
[----:B------:R-:W-:Y:S05]  /*6f40*/  FADD.FTZ R0, -R144, R5 ;  /* 0x0000000590007221 */ /* 0x000fea0000010100 */
[----:B------:R-:W-:Y:S02]  /*6f50*/  FSEL R0, R0, R144, P0 ;  /* 0x0000009000007208 */ /* 0x000fe40000000000 */
[C---:B------:R-:W-:Y:S01]  /*6f60*/  FADD.FTZ R16, -R144.reuse, R16 ;  /* 0x0000001090107221 */ /* 0x040fe20000010100 */
[----:B------:R-:W-:Y:S01]  /*6f70*/  FADD.FTZ R5, -R144, R17 ;  /* 0x0000001190057221 */ /* 0x000fe20000010100 */
[----:B------:R-:W-:Y:S01]  /*6f80*/  FSETP.GE.FTZ.AND P0, PT, R175, RZ, PT ;  /* 0x000000ffaf00720b */ /* 0x000fe20003f16000 */
[----:B------:R-:W-:Y:S02]  /*6f90*/  FMUL.FTZ R145, R209, R0 ;  /* 0x00000000d1917220 */ /* 0x000fe40000410000 */
[----:B------:R3:W5:Y:S01]  /*6fa0*/  LDG.E R0, desc[UR10][R146.64+0x120] ;  /* 0x0001200a92007981 */ /* 0x000762000c1e1900 */
[-C--:B------:R-:W-:Y:S02]  /*6fb0*/  FSEL R16, R16, R144.reuse, P3 ;  /* 0x0000009010107208 */ /* 0x080fe40001800000 */
[----:B------:R-:W-:Y:S02]  /*6fc0*/  FSEL R5, R5, R144, P2 ;  /* 0x0000009005057208 */ /* 0x000fe40001000000 */
[----:B------:R-:W-:Y:S01]  /*6fd0*/  FSETP.GE.FTZ.AND P3, PT, R166, RZ, PT ;  /* 0x000000ffa600720b */ /* 0x000fe20003f76000 */
[----:B------:R-:W-:Y:S01]  /*6fe0*/  FMUL.FTZ R17, R196, R16 ;  /* 0x00000010c4117220 */ /* 0x000fe20000410000 */
[----:B------:R-:W-:Y:S01]  /*6ff0*/  FSETP.GE.FTZ.AND P2, PT, R165, RZ, PT ;  /* 0x000000ffa500720b */ /* 0x000fe20003f56000 */
[----:B------:R-:W-:Y:S01]  /*7000*/  FMUL.FTZ R16, R194, R5 ;  /* 0x00000005c2107220 */ /* 0x000fe20000410000 */
[----:B------:R-:W-:Y:S01]  /*7010*/  F2FP.F16.F32.PACK_AB R5, R145, R197 ;  /* 0x000000c59105723e */ /* 0x000fe200000000ff */
[-C--:B-1----:R-:W-:Y:S06]  /*7020*/  HMMA.16816.F32 R20, R140, R132.reuse, R20 ;  /* 0x000000848c14723c */ /* 0x082fec0000001814 */
[C---:B------:R-:W-:Y:S06]  /*7030*/  HMMA.16816.F32 R24, R136.reuse, R132, R24 ;  /* 0x000000848818723c */ /* 0x040fec0000001818 */
[-C--:B------:R-:W-:Y:S06]  /*7040*/  HMMA.16816.F32 R28, R136, R134.reuse, R28 ;  /* 0x00000086881c723c */ /* 0x080fec000000181c */
[C---:B------:R-:W-:Y:S01]  /*7050*/  HMMA.16816.F32 R32, R140.reuse, R134, R32 ;  /* 0x000000868c20723c */ /* 0x040fe20000001820 */
[----:B------:R-:W1:Y:S05]  /*7060*/  LDSM.16.M88.4 R132, [R181+0x5000] ;  /* 0x00500000b584783b */ /* 0x000e6a0000000200 */
[C---:B------:R-:W-:Y:S01]  /*7070*/  FADD.FTZ R20, -R144.reuse, R20 ;  /* 0x0000001490147221 */ /* 0x040fe20000010100 */
[----:B------:R-:W-:Y:S04]  /*7080*/  FADD.FTZ R21, -R144, R21 ;  /* 0x0000001590157221 */ /* 0x000fe80000010100 */
[-C--:B------:R-:W-:Y:S02]  /*7090*/  FSEL R20, R20, R144.reuse, P1 ;  /* 0x0000009014147208 */ /* 0x080fe40000800000 */
[----:B------:R-:W-:Y:S02]  /*70a0*/  FSEL R21, R21, R144, P0 ;  /* 0x0000009015157208 */ /* 0x000fe40000000000 */
[----:B------:R-:W-:Y:S02]  /*70b0*/  FSETP.GE.FTZ.AND P0, PT, R160, RZ, PT ;  /* 0x000000ffa000720b */ /* 0x000fe40003f16000 */
[----:B------:R-:W-:Y:S01]  /*70c0*/  FSETP.GE.FTZ.AND P1, PT, R162, RZ, PT ;  /* 0x000000ffa200720b */ /* 0x000fe20003f36000 */
        /* <DEDUP_REMOVED lines=8> */
[----:B------:R-:W-:Y:S01]  /*7150*/  FMUL.FTZ R133, R190, R20 ;  /* 0x00000014be857220 */ /* 0x000fe20000410000 */
[----:B------:R-:W-:Y:S05]  /*7160*/  HMMA.16816.F32 R64, R140, R134, R64 ;  /* 0x000000868c40723c */ /* 0x000fea0000001840 */
[----:B------:R-:W-:Y:S01]  /*7170*/  FMUL.FTZ R132, R175, R21 ;  /* 0x00000015af847220 */ /* 0x000fe20000410000 */
[----:B------:R-:W-:Y:S01]  /*7180*/  FADD.FTZ R21, -R144, R32 ;  /* 0x0000002090157221 */ /* 0x000fe20000010100 */
[----:B------:R-:W-:Y:S01]  /*7190*/  F2FP.F16.F32.PACK_AB R134, R16, R17 ;  /* 0x000000111086723e */ /* 0x000fe200000000ff */
[C---:B------:R-:W-:Y:S03]  /*71a0*/  FADD.FTZ R16, -R144.reuse, R37 ;  /* 0x0000002590107221 */ /* 0x040fe60000010100 */
[-C--:B------:R-:W-:Y:S01]  /*71b0*/  FSEL R21, R21, R144.reuse, P3 ;  /* 0x0000009015157208 */ /* 0x080fe20001800000 */
[----:B------:R-:W-:Y:S01]  /*71c0*/  FADD.FTZ R20, -R144, R33 ;  /* 0x0000002190147221 */ /* 0x000fe20000010100 */
[-C--:B------:R-:W-:Y:S01]  /*71d0*/  FSEL R16, R16, R144.reuse, P0 ;  /* 0x0000009010107208 */ /* 0x080fe20000000000 */
        /* <DEDUP_REMOVED lines=11> */
[-C--:B------:R-:W-:Y:S01]  /*7290*/  FSEL R16, R16, R144.reuse, P1 ;  /* 0x0000009010107208 */ /* 0x080fe20000800000 */
[C---:B------:R-:W-:Y:S01]  /*72a0*/  FADD.FTZ R21, -R144.reuse, R48 ;  /* 0x0000003090157221 */ /* 0x040fe20000010100 */
[----:B------:R-:W-:Y:S01]  /*72b0*/  FSETP.GE.FTZ.AND P2, PT, R153, RZ, PT ;  /* 0x000000ff9900720b */ /* 0x000fe20003f56000 */
[C---:B------:R-:W-:Y:S01]  /*72c0*/  FADD.FTZ R20, -R144.reuse, R49 ;  /* 0x0000003190147221 */ /* 0x040fe20000010100 */
[----:B------:R-:W-:Y:S01]  /*72d0*/  FSETP.GE.FTZ.AND P1, PT, R149, RZ, PT ;  /* 0x000000ff9500720b */ /* 0x000fe20003f36000 */
[C---:B------:R-:W-:Y:S01]  /*72e0*/  FADD.FTZ R17, -R144.reuse, R52 ;  /* 0x0000003490117221 */ /* 0x040fe20000010100 */
[-C--:B------:R-:W-:Y:S01]  /*72f0*/  FSEL R21, R21, R144.reuse, P4 ;  /* 0x0000009015157208 */ /* 0x080fe20002000000 */
[----:B------:R-:W-:Y:S01]  /*7300*/  FADD.FTZ R64, -R144, R64 ;  /* 0x0000004090407221 */ /* 0x000fe20000010100 */
[----:B------:R-:W-:Y:S01]  /*7310*/  FSEL R20, R20, R144, P3 ;  /* 0x0000009014147208 */ /* 0x000fe20001800000 */
[----:B------:R-:W-:Y:S01]  /*7320*/  FMUL.FTZ R16, R152, R16 ;  /* 0x0000001098107220 */ /* 0x000fe20000410000 */
[-C--:B------:R-:W-:Y:S01]  /*7330*/  FSEL R17, R17, R144.reuse, P2 ;  /* 0x0000009011117208 */ /* 0x080fe20001000000 */
[----:B------:R-:W-:Y:S01]  /*7340*/  FMUL.FTZ R21, R155, R21 ;  /* 0x000000159b157220 */ /* 0x000fe20000410000 */
[----:B------:R-:W-:Y:S01]  /*7350*/  FSEL R64, R64, R144, P1 ;  /* 0x0000009040407208 */ /* 0x000fe20000800000 */
[----:B------:R-:W-:Y:S01]  /*7360*/  @P0 FADD.FTZ R144, -R144, R65 ;  /* 0x0000004190900221 */ /* 0x000fe20000010100 */
[----:B------:R-:W-:Y:S01]  /*7370*/  PLOP3.LUT P0, PT, PT, PT, UP3, 0x80, 0x0 ;  /* 0x000000000000781c */ /* 0x000fe20003f0f038 */
        /* <DEDUP_REMOVED lines=8> */
[----:B------:R-:W-:Y:S02]  /*7400*/  F2FP.F16.F32.PACK_AB R53, R32, R33 ;  /* 0x000000212035723e */ /* 0x000fe400000000ff */
[----:B------:R-:W-:Y:S02]  /*7410*/  F2FP.F16.F32.PACK_AB R49, R20, R21 ;  /* 0x000000151431723e */ /* 0x000fe400000000ff */
[----:B------:R-:W-:Y:S01]  /*7420*/  F2FP.F16.F32.PACK_AB R48, R16, R17 ;  /* 0x000000111030723e */ /* 0x000fe200000000ff */
[C---:B--2---:R-:W-:Y:S01]  /*7430*/  FADD.FTZ R6, -R4.reuse, R6 ;  /* 0x0000000604067221 */ /* 0x044fe20000010100 */
[----:B------:R-:W-:Y:S04]  /*7440*/  FADD.FTZ R7, -R4, R7 ;  /* 0x0000000704077221 */ /* 0x000fe80000010100 */
[-C--:B------:R-:W-:Y:S02]  /*7450*/  FSEL R37, R6, R4.reuse, P2 ;  /* 0x0000000406257208 */ /* 0x080fe40001000000 */
[----:B------:R-:W-:Y:S01]  /*7460*/  FSEL R36, R7, R4, P1 ;  /* 0x0000000407247208 */ /* 0x000fe20000800000 */
[----:B---3--:R-:W-:Y:S06]  /*7470*/  @!P0 BRA `(.L_x_1615) ;  /* 0x00000000007c8947 */ /* 0x008fec0003800000 */
[----:B------:R-:W1:Y:S01]  /*7480*/  LDC R33, c[0x0][0x240] ;  /* 0x00009000ff217b82 */ /* 0x000e620000000800 */
[----:B------:R-:W-:Y:S01]  /*7490*/  IMAD.MOV.U32 R6, RZ, RZ, R237 ;  /* 0x000000ffff067224 */ /* 0x000fe200078e00ed */
[----:B------:R-:W-:Y:S01]  /*74a0*/  ULOP3.LUT UR7, UR13, 0x1, URZ, 0xc0, !UPT ;  /* 0x000000010d077892 */ /* 0x000fe2000f8ec03f */
[----:B------:R-:W-:Y:S01]  /*74b0*/  MOV R7, R236 ;  /* 0x000000ec00077202 */ /* 0x000fe20000000f00 */
[----:B------:R-:W-:Y:S02]  /*74c0*/  UMOV UR12, 0xffffc000 ;  /* 0xffffc000000c7882 */ /* 0x000fe40000000000 */
        /* <DEDUP_REMOVED lines=26> */
.L_x_1615:
[----:B------:R2:W-:Y:S01]  /*7670*/  STS [R227+0x14000], R5 ;  /* 0x01400005e3007388 */ /* 0x0005e20000000800 */
[----:B-1----:R-:W-:Y:S01]  /*7680*/  FMUL.FTZ R6, R215, R36 ;  /* 0x00000024d7067220 */ /* 0x002fe20000410000 */
[C---:B------:R-:W-:Y:S01]  /*7690*/  FADD.FTZ R22, -R4.reuse, R22 ;  /* 0x0000001604167221 */ /* 0x040fe20000010100 */
[C---:B------:R-:W-:Y:S01]  /*76a0*/  FADD.FTZ R19, -R4.reuse, R19 ;  /* 0x0000001304137221 */ /* 0x040fe20000010100 */
        /* <DEDUP_REMOVED lines=8> */
[----:B------:R-:W-:Y:S01]  /*7730*/  FSEL R19, R19, R4, P2 ;  /* 0x0000000413137208 */ /* 0x000fe20001000000 */
[----:B------:R-:W-:Y:S01]  /*7740*/  FADD.FTZ R50, -R4, R50 ;  /* 0x0000003204327221 */ /* 0x000fe20000010100 */
[----:B------:R-:W-:Y:S01]  /*7750*/  FSETP.GE.FTZ.AND P1, PT, R174, RZ, PT ;  /* 0x000000ffae00720b */ /* 0x000fe20003f36000 */
[----:B------:R-:W-:Y:S01]  /*7760*/  FMUL.FTZ R22, R201, R22 ;  /* 0x00000016c9167220 */ /* 0x000fe20000410000 */
[----:B------:R-:W-:Y:S01]  /*7770*/  FSEL R18, R18, R4, P3 ;  /* 0x0000000412127208 */ /* 0x000fe20001800000 */
[----:B------:R-:W-:Y:S01]  /*7780*/  FMUL.FTZ R20, R204, R19 ;  /* 0x00000013cc147220 */ /* 0x000fe20000410000 */
[----:B------:R-:W-:Y:S01]  /*7790*/  FSETP.GE.FTZ.AND P2, PT, R198, RZ, PT ;  /* 0x000000ffc600720b */ /* 0x000fe20003f56000 */
[C---:B------:R-:W-:Y:S01]  /*77a0*/  FADD.FTZ R51, -R4.reuse, R51 ;  /* 0x0000003304337221 */ /* 0x040fe20000010100 */
[----:B------:R-:W-:Y:S01]  /*77b0*/  FSETP.GE.FTZ.AND P3, PT, R173, RZ, PT ;  /* 0x000000ffad00720b */ /* 0x000fe20003f76000 */
[----:B------:R-:W-:Y:S01]  /*77c0*/  FMUL.FTZ R21, R205, R18 ;  /* 0x00000012cd157220 */ /* 0x000fe20000410000 */
[-C--:B------:R-:W-:Y:S01]  /*77d0*/  FSEL R7, R7, R4.reuse, P2 ;  /* 0x0000000407077208 */ /* 0x080fe20001000000 */
[----:B------:R-:W-:Y:S01]  /*77e0*/  FADD.FTZ R18, -R4, R38 ;  /* 0x0000002604127221 */ /* 0x000fe20000010100 */
[-C--:B------:R-:W-:Y:S01]  /*77f0*/  FSEL R35, R35, R4.reuse, P3 ;  /* 0x0000000423237208 */ /* 0x080fe20001800000 */
[----:B--2---:R-:W-:Y:S01]  /*7800*/  FMUL.FTZ R5, R217, R37 ;  /* 0x00000025d9057220 */ /* 0x004fe20000410000 */
[----:B------:R-:W-:Y:S01]  /*7810*/  FSETP.GE.FTZ.AND P2, PT, R172, RZ, PT ;  /* 0x000000ffac00720b */ /* 0x000fe20003f56000 */
[----:B------:R-:W-:Y:S01]  /*7820*/  FMUL.FTZ R19, R198, R7 ;  /* 0x00000007c6137220 */ /* 0x000fe20000410000 */
[----:B------:R-:W-:Y:S01]  /*7830*/  FADD.FTZ R54, -R4, R54 ;  /* 0x0000003604367221 */ /* 0x000fe20000010100 */
[----:B------:R-:W-:Y:S01]  /*7840*/  FMUL.FTZ R7, R173, R35 ;  /* 0x00000023ad077220 */ /* 0x000fe20000410000 */
[----:B------:R-:W-:Y:S01]  /*7850*/  F2FP.F16.F32.PACK_AB R6, R6, R5 ;  /* 0x000000050606723e */ /* 0x000fe200000000ff */
[----:B------:R-:W-:Y:S01]  /*7860*/  FADD.FTZ R5, -R4, R34 ;  /* 0x0000002204057221 */ /* 0x000fe20000010100 */
[-C--:B------:R-:W-:Y:S01]  /*7870*/  FSEL R18, R18, R4.reuse, P2 ;  /* 0x0000000412127208 */ /* 0x080fe20001000000 */
[----:B-----5:R-:W-:Y:S01]  /*7880*/  FADD.FTZ R8, -R3, R8 ;  /* 0x0000000803087221 */ /* 0x020fe20000010100 */
[----:B------:R-:W-:Y:S01]  /*7890*/  FSETP.GE.FTZ.AND P5, PT, R161, RZ, PT ;  /* 0x000000ffa100720b */ /* 0x000fe20003fb6000 */
[----:B------:R1:W-:Y:S01]  /*78a0*/  STS [R227+0x14400], R6 ;  /* 0x01440006e3007388 */ /* 0x0003e20000000800 */
[-C--:B------:R-:W-:Y:S01]  /*78b0*/  FSEL R5, R5, R4.reuse, P1 ;  /* 0x0000000405057208 */ /* 0x080fe20000800000 */
[----:B------:R-:W-:Y:S01]  /*78c0*/  FADD.FTZ R9, -R3, R9 ;  /* 0x0000000903097221 */ /* 0x000fe20000010100 */
[----:B------:R-:W-:Y:S01]  /*78d0*/  FSETP.GE.FTZ.AND P1, PT, R171, RZ, PT ;  /* 0x000000ffab00720b */ /* 0x000fe20003f36000 */
[----:B------:R-:W-:Y:S01]  /*78e0*/  FADD.FTZ R13, -R3, R13 ;  /* 0x0000000d030d7221 */ /* 0x000fe20000010100 */
[----:B------:R-:W-:Y:S01]  /*78f0*/  FSETP.GE.FTZ.AND P6, PT, R163, RZ, PT ;  /* 0x000000ffa300720b */ /* 0x000fe20003fd6000 */
[----:B------:R-:W-:Y:S01]  /*7900*/  FMUL.FTZ R16, R174, R5 ;  /* 0x00000005ae107220 */ /* 0x000fe20000410000 */
[----:B------:R-:W-:Y:S01]  /*7910*/  FSEL R17, R17, R4, P1 ;  /* 0x0000000411117208 */ /* 0x000fe20000800000 */
[C---:B------:R-:W-:Y:S01]  /*7920*/  FADD.FTZ R24, -R3.reuse, R24 ;  /* 0x0000001803187221 */ /* 0x040fe20000010100 */
[----:B------:R-:W-:Y:S01]  /*7930*/  FSETP.GE.FTZ.AND P1, PT, R150, RZ, PT ;  /* 0x000000ff9600720b */ /* 0x000fe20003f36000 */
[----:B------:R-:W-:Y:S01]  /*7940*/  FADD.FTZ R12, -R3, R12 ;  /* 0x0000000c030c7221 */ /* 0x000fe20000010100 */
[----:B------:R-:W-:Y:S01]  /*7950*/  F2FP.F16.F32.PACK_AB R5, R20, R21 ;  /* 0x000000151405723e */ /* 0x000fe200000000ff */
[----:B------:R-:W-:Y:S01]  /*7960*/  FMUL.FTZ R20, R172, R18 ;  /* 0x00000012ac147220 */ /* 0x000fe20000410000 */
[----:B------:R-:W-:Y:S01]  /*7970*/  F2FP.F16.F32.PACK_AB R23, R7, R16 ;  /* 0x000000100717723e */ /* 0x000fe200000000ff */
[C---:B------:R-:W-:Y:S01]  /*7980*/  FADD.FTZ R16, -R4.reuse, R55 ;  /* 0x0000003704107221 */ /* 0x040fe20000010100 */
[----:B------:R-:W-:Y:S01]  /*7990*/  FADD.FTZ R7, -R4, R66 ;  /* 0x0000004204077221 */ /* 0x000fe20000010100 */
[----:B------:R2:W-:Y:S01]  /*79a0*/  STS [R229+0x14400], R5 ;  /* 0x01440005e5007388 */ /* 0x0005e20000000800 */
[----:B------:R-:W-:Y:S01]  /*79b0*/  FSETP.GE.FTZ.AND P4, PT, R158, RZ, PT ;  /* 0x000000ff9e00720b */ /* 0x000fe20003f96000 */
[----:B------:R-:W-:Y:S01]  /*79c0*/  FADD.FTZ R25, -R3, R25 ;  /* 0x0000001903197221 */ /* 0x000fe20000010100 */
[----:B------:R-:W-:Y:S01]  /*79d0*/  FSETP.GE.FTZ.AND P3, PT, R157, RZ, PT ;  /* 0x000000ff9d00720b */ /* 0x000fe20003f76000 */
[----:B------:R-:W-:Y:S01]  /*79e0*/  FADD.FTZ R29, -R3, R29 ;  /* 0x0000001d031d7221 */ /* 0x000fe20000010100 */
[----:B------:R-:W-:Y:S01]  /*79f0*/  FSETP.GE.FTZ.AND P2, PT, R151, RZ, PT ;  /* 0x000000ff9700720b */ /* 0x000fe20003f56000 */
[----:B------:R-:W-:Y:S01]  /*7a00*/  FADD.FTZ R44, -R3, R44 ;  /* 0x0000002c032c7221 */ /* 0x000fe20000010100 */
[----:B------:R-:W-:Y:S01]  /*7a10*/  F2FP.F16.F32.PACK_AB R32, R19, R22 ;  /* 0x000000161320723e */ /* 0x000fe200000000ff */
[----:B------:R-:W-:Y:S01]  /*7a20*/  FMUL.FTZ R19, R171, R17 ;  /* 0x00000011ab137220 */ /* 0x000fe20000410000 */
[-C--:B------:R-:W-:Y:S01]  /*7a30*/  FSEL R18, R50, R4.reuse, P6 ;  /* 0x0000000432127208 */ /* 0x080fe20003000000 */
[----:B-1----:R-:W-:Y:S01]  /*7a40*/  FADD.FTZ R6, -R3, R40 ;  /* 0x0000002803067221 */ /* 0x002fe20000010100 */
[-C--:B------:R-:W-:Y:S01]  /*7a50*/  FSEL R17, R51, R4.reuse, P5 ;  /* 0x0000000433117208 */ /* 0x080fe20002800000 */
[----:B------:R-:W-:Y:S01]  /*7a60*/  STS [R229+0x14000], R134 ;  /* 0x01400086e5007388 */ /* 0x000fe20000000800 */
[----:B------:R-:W-:Y:S01]  /*7a70*/  FSEL R54, R54, R4, P4 ;  /* 0x0000000436367208 */ /* 0x000fe20002000000 */
[----:B------:R-:W-:Y:S01]  /*7a80*/  FMUL.FTZ R18, R163, R18 ;  /* 0x00000012a3127220 */ /* 0x000fe20000410000 */
[-C--:B------:R-:W-:Y:S01]  /*7a90*/  FSEL R16, R16, R4.reuse, P3 ;  /* 0x0000000410107208 */ /* 0x080fe20001800000 */
[----:B------:R-:W-:Y:S01]  /*7aa0*/  FMUL.FTZ R17, R161, R17 ;  /* 0x00000011a1117220 */ /* 0x000fe20000410000 */
[----:B------:R-:W-:Y:S01]  /*7ab0*/  FSEL R7, R7, R4, P2 ;  /* 0x0000000407077208 */ /* 0x000fe20001000000 */
[----:B------:R-:W-:Y:S01]  /*7ac0*/  @P1 FADD.FTZ R4, -R4, R67 ;  /* 0x0000004304041221 */ /* 0x000fe20000010100 */
[----:B------:R-:W-:Y:S01]  /*7ad0*/  FSETP.GE.FTZ.AND P1, PT, R221, RZ, PT ;  /* 0x000000ffdd00720b */ /* 0x000fe20003f36000 */
[----:B------:R-:W-:Y:S01]  /*7ae0*/  FMUL.FTZ R54, R158, R54 ;  /* 0x000000369e367220 */ /* 0x000fe20000410000 */
[----:B------:R-:W-:Y:S01]  /*7af0*/  FSETP.GE.FTZ.AND P3, PT, R219, RZ, PT ;  /* 0x000000ffdb00720b */ /* 0x000fe20003f76000 */
[----:B------:R-:W-:Y:S01]  /*7b00*/  FMUL.FTZ R7, R151, R7 ;  /* 0x0000000797077220 */ /* 0x000fe20000410000 */
[----:B------:R-:W-:Y:S01]  /*7b10*/  FMUL.FTZ R4, R150, R4 ;  /* 0x0000000496047220 */ /* 0x000fe20000410000 */
[----:B------:R-:W-:Y:S01]  /*7b20*/  F2FP.F16.F32.PACK_AB R22, R19, R20 ;  /* 0x000000141316723e */ /* 0x000fe200000000ff */
[----:B--2---:R-:W-:Y:S01]  /*7b30*/  FADD.FTZ R5, -R3, R41 ;  /* 0x0000002903057221 */ /* 0x004fe20000010100 */
[----:B------:R-:W-:Y:S01]  /*7b40*/  FSEL R8, R8, R3, P1 ;  /* 0x0000000308087208 */ /* 0x000fe20000800000 */
[----:B------:R-:W-:Y:S01]  /*7b50*/  FMUL.FTZ R16, R157, R16 ;  /* 0x000000109d107220 */ /* 0x000fe20000410000 */
[----:B------:R-:W-:Y:S01]  /*7b60*/  F2FP.F16.F32.PACK_AB R20, R4, R7 ;  /* 0x000000070414723e */ /* 0x000fe200000000ff */
[----:B------:R-:W-:Y:S01]  /*7b70*/  FADD.FTZ R26, -R0, R26 ;  /* 0x0000001a001a7221 */ /* 0x000fe20000010100 */
[-C--:B------:R-:W-:Y:S01]  /*7b80*/  FSEL R4, R9, R3.reuse, P3 ;  /* 0x0000000309047208 */ /* 0x080fe20001800000 */
[----:B------:R-:W-:Y:S01]  /*7b90*/  FMUL.FTZ R8, R221, R8 ;  /* 0x00000008dd087220 */ /* 0x000fe20000410000 */
[----:B------:R-:W-:Y:S01]  /*7ba0*/  FSETP.GE.FTZ.AND P1, PT, R216, RZ, PT ;  /* 0x000000ffd800720b */ /* 0x000fe20003f36000 */
[----:B------:R-:W-:Y:S01]  /*7bb0*/  FADD.FTZ R30, -R0, R30 ;  /* 0x0000001e001e7221 */ /* 0x000fe20000010100 */
[----:B------:R-:W-:Y:S01]  /*7bc0*/  FSETP.GE.FTZ.AND P2, PT, R218, RZ, PT ;  /* 0x000000ffda00720b */ /* 0x000fe20003f56000 */
[----:B------:R-:W-:Y:S01]  /*7bd0*/  FMUL.FTZ R4, R219, R4 ;  /* 0x00000004db047220 */ /* 0x000fe20000410000 */
        /* <DEDUP_REMOVED lines=8> */
[----:B------:R-:W-:Y:S01]  /*7c60*/  F2FP.F16.F32.PACK_AB R4, R4, R8 ;  /* 0x000000080404723e */ /* 0x000fe200000000ff */
[----:B------:R-:W-:Y:S01]  /*7c70*/  FADD.FTZ R8, -R3, R28 ;  /* 0x0000001c03087221 */ /* 0x000fe20000010100 */
[-C--:B------:R-:W-:Y:S01]  /*7c80*/  FSEL R12, R12, R3.reuse, P2 ;  /* 0x000000030c0c7208 */ /* 0x080fe20001000000 */
[----:B------:R-:W-:Y:S01]  /*7c90*/  FMUL.FTZ R24, R208, R24 ;  /* 0x00000018d0187220 */ /* 0x000fe20000410000 */
[----:B------:R-:W-:Y:S01]  /*7ca0*/  FSETP.GE.FTZ.AND P1, PT, R193, RZ, PT ;  /* 0x000000ffc100720b */ /* 0x000fe20003f36000 */
[----:B------:R1:W-:Y:S01]  /*7cb0*/  STS [R227+0x16000], R4 ;  /* 0x01600004e3007388 */ /* 0x0003e20000000800 */
[----:B------:R-:W-:Y:S01]  /*7cc0*/  FSEL R7, R25, R3, P5 ;  /* 0x0000000319077208 */ /* 0x000fe20002800000 */
[----:B------:R-:W-:Y:S01]  /*7cd0*/  FMUL.FTZ R12, R218, R12 ;  /* 0x0000000cda0c7220 */ /* 0x000fe20000410000 */
[----:B------:R-:W-:Y:S01]  /*7ce0*/  FSETP.GE.FTZ.AND P4, PT, R207, RZ, PT ;  /* 0x000000ffcf00720b */ /* 0x000fe20003f96000 */
[----:B------:R-:W-:Y:S01]  /*7cf0*/  FADD.FTZ R58, -R0, R58 ;  /* 0x0000003a003a7221 */ /* 0x000fe20000010100 */
[----:B------:R-:W-:Y:S01]  /*7d00*/  FSETP.GE.FTZ.AND P2, PT, R195, RZ, PT ;  /* 0x000000ffc300720b */ /* 0x000fe20003f56000 */
[----:B------:R-:W-:Y:S01]  /*7d10*/  FMUL.FTZ R7, R210, R7 ;  /* 0x00000007d2077220 */ /* 0x000fe20000410000 */
[-C--:B------:R-:W-:Y:S01]  /*7d20*/  FSEL R5, R5, R3.reuse, P1 ;  /* 0x0000000305057208 */ /* 0x080fe20000800000 */
[----:B------:R-:W-:Y:S01]  /*7d30*/  FADD.FTZ R43, -R0, R43 ;  /* 0x0000002b002b7221 */ /* 0x000fe20000010100 */
[----:B------:R-:W-:Y:S01]  /*7d40*/  FSETP.GE.FTZ.AND P1, PT, R156, RZ, PT ;  /* 0x000000ff9c00720b */ /* 0x000fe20003f36000 */
[----:B------:R-:W-:Y:S01]  /*7d50*/  IMAD.MOV.U32 R146, RZ, RZ, R235 ;  /* 0x000000ffff927224 */ /* 0x000fe200078e00eb */
[-C--:B------:R-:W-:Y:S01]  /*7d60*/  FSEL R8, R8, R3.reuse, P4 ;  /* 0x0000000308087208 */ /* 0x080fe20002000000 */
[----:B------:R-:W-:Y:S01]  /*7d70*/  IMAD.MOV.U32 R147, RZ, RZ, R234 ;  /* 0x000000ffff937224 */ /* 0x000fe200078e00ea */
[----:B------:R-:W-:Y:S02]  /*7d80*/  FSEL R6, R6, R3, P2 ;  /* 0x0000000306067208 */ /* 0x000fe40001000000 */
[----:B------:R-:W-:Y:S02]  /*7d90*/  FSETP.GE.FTZ.AND P3, PT, R206, RZ, PT ;  /* 0x000000ffce00720b */ /* 0x000fe40003f76000 */
[----:B------:R-:W-:Y:S01]  /*7da0*/  F2FP.F16.F32.PACK_AB R21, R17, R18 ;  /* 0x000000121115723e */ /* 0x000fe200000000ff */
[----:B------:R-:W-:Y:S01]  /*7db0*/  FMUL.FTZ R17, R207, R8 ;  /* 0x00000008cf117220 */ /* 0x000fe20000410000 */
[----:B------:R-:W-:Y:S01]  /*7dc0*/  F2FP.F16.F32.PACK_AB R19, R13, R12 ;  /* 0x0000000c0d13723e */ /* 0x000fe200000000ff */
[----:B------:R-:W-:Y:S01]  /*7dd0*/  FMUL.FTZ R9, R195, R6 ;  /* 0x00000006c3097220 */ /* 0x000fe20000410000 */
[----:B------:R-:W-:Y:S01]  /*7de0*/  F2FP.F16.F32.PACK_AB R24, R7, R24 ;  /* 0x000000180718723e */ /* 0x000fe200000000ff */
[----:B------:R-:W-:Y:S01]  /*7df0*/  FMUL.FTZ R13, R193, R5 ;  /* 0x00000005c10d7220 */ /* 0x000fe20000410000 */
[-C--:B------:R-:W-:Y:S01]  /*7e00*/  FSEL R29, R29, R3.reuse, P3 ;  /* 0x000000031d1d7208 */ /* 0x080fe20001800000 */
[C---:B------:R-:W-:Y:S01]  /*7e10*/  FADD.FTZ R8, -R3.reuse, R45 ;  /* 0x0000002d03087221 */ /* 0x040fe20000010100 */
[C---:B------:R-:W-:Y:S01]  /*7e20*/  FADD.FTZ R7, -R3.reuse, R56 ;  /* 0x0000003803077221 */ /* 0x040fe20000010100 */
[C---:B------:R-:W-:Y:S01]  /*7e30*/  FADD.FTZ R6, -R3.reuse, R57 ;  /* 0x0000003903067221 */ /* 0x040fe20000010100 */
[----:B------:R-:W-:Y:S01]  /*7e40*/  FADD.FTZ R5, -R3, R60 ;  /* 0x0000003c03057221 */ /* 0x000fe20000010100 */
[----:B------:R-:W-:Y:S01]  /*7e50*/  FSETP.GE.FTZ.AND P6, PT, R191, RZ, PT ;  /* 0x000000ffbf00720b */ /* 0x000fe20003fd6000 */
[----:B-1----:R-:W-:Y:S01]  /*7e60*/  FADD.FTZ R4, -R0, R59 ;  /* 0x0000003b00047221 */ /* 0x002fe20000010100 */
[----:B------:R-:W-:Y:S02]  /*7e70*/  FSETP.GE.FTZ.AND P5, PT, R192, RZ, PT ;  /* 0x000000ffc000720b */ /* 0x000fe40003fb6000 */
[----:B------:R-:W-:Y:S02]  /*7e80*/  FSETP.GE.FTZ.AND P4, PT, R169, RZ, PT ;  /* 0x000000ffa900720b */ /* 0x000fe40003f96000 */
[----:B------:R-:W-:Y:S02]  /*7e90*/  FSETP.GE.FTZ.AND P3, PT, R167, RZ, PT ;  /* 0x000000ffa700720b */ /* 0x000fe40003f76000 */
[----:B------:R-:W-:Y:S02]  /*7ea0*/  FSETP.GE.FTZ.AND P2, PT, R159, RZ, PT ;  /* 0x000000ff9f00720b */ /* 0x000fe40003f56000 */
[-C--:B------:R-:W-:Y:S02]  /*7eb0*/  FSEL R44, R44, R3.reuse, P6 ;  /* 0x000000032c2c7208 */ /* 0x080fe40003000000 */
[-C--:B------:R-:W-:Y:S02]  /*7ec0*/  FSEL R8, R8, R3.reuse, P5 ;  /* 0x0000000308087208 */ /* 0x080fe40002800000 */
[-C--:B------:R-:W-:Y:S01]  /*7ed0*/  FSEL R7, R7, R3.reuse, P4 ;  /* 0x0000000307077208 */ /* 0x080fe20002000000 */
[----:B------:R-:W-:Y:S01]  /*7ee0*/  FMUL.FTZ R12, R191, R44 ;  /* 0x0000002cbf0c7220 */ /* 0x000fe20000410000 */
[-C--:B------:R-:W-:Y:S01]  /*7ef0*/  FSEL R6, R6, R3.reuse, P3 ;  /* 0x0000000306067208 */ /* 0x080fe20001800000 */
[----:B------:R-:W-:Y:S01]  /*7f00*/  FMUL.FTZ R8, R192, R8 ;  /* 0x00000008c0087220 */ /* 0x000fe20000410000 */
[----:B------:R-:W-:Y:S01]  /*7f10*/  FSEL R5, R5, R3, P2 ;  /* 0x0000000305057208 */ /* 0x000fe20001000000 */
[----:B------:R-:W-:Y:S01]  /*7f20*/  @P1 FADD.FTZ R3, -R3, R61 ;  /* 0x0000003d03031221 */ /* 0x000fe20000010100 */
[----:B------:R-:W-:Y:S01]  /*7f30*/  F2FP.F16.F32.PACK_AB R54, R16, R54 ;  /* 0x000000361036723e */ /* 0x000fe200000000ff */
[----:B------:R-:W-:Y:S01]  /*7f40*/  FMUL.FTZ R16, R206, R29 ;  /* 0x0000001dce107220 */ /* 0x000fe20000410000 */
[----:B------:R-:W-:Y:S01]  /*7f50*/  FMUL.FTZ R7, R169, R7 ;  /* 0x00000007a9077220 */ /* 0x000fe20000410000 */
[----:B------:R-:W-:Y:S01]  /*7f60*/  FMUL.FTZ R5, R159, R5 ;  /* 0x000000059f057220 */ /* 0x000fe20000410000 */
[----:B------:R-:W-:Y:S01]  /*7f70*/  FMUL.FTZ R18, R156, R3 ;  /* 0x000000039c127220 */ /* 0x000fe20000410000 */
[----:B------:R-:W-:Y:S01]  /*7f80*/  FMUL.FTZ R6, R167, R6 ;  /* 0x00000006a7067220 */ /* 0x000fe20000410000 */
[----:B------:R-:W-:Y:S01]  /*7f90*/  F2FP.F16.F32.PACK_AB R16, R16, R17 ;  /* 0x000000111010723e */ /* 0x000fe200000000ff */
[----:B------:R-:W-:Y:S01]  /*7fa0*/  FADD.FTZ R3, -R0, R15 ;  /* 0x0000000f00037221 */ /* 0x000fe20000010100 */
[----:B------:R-:W-:Y:S02]  /*7fb0*/  FSETP.GE.FTZ.AND P2, PT, R222, RZ, PT ;  /* 0x000000ffde00720b */ /* 0x000fe40003f56000 */
[----:B------:R-:W-:Y:S01]  /*7fc0*/  F2FP.F16.F32.PACK_AB R18, R18, R5 ;  /* 0x000000051212723e */ /* 0x000fe200000000ff */
[----:B------:R-:W-:Y:S01]  /*7fd0*/  FADD.FTZ R5, -R0, R14 ;  /* 0x0000000e00057221 */ /* 0x000fe20000010100 */
[----:B------:R-:W-:Y:S01]  /*7fe0*/  F2FP.F16.F32.PACK_AB R17, R6, R7 ;  /* 0x000000070611723e */ /* 0x000fe200000000ff */
[C---:B------:R-:W-:Y:S01]  /*7ff0*/  FADD.FTZ R7, -R0.reuse, R10 ;  /* 0x0000000a00077221 */ /* 0x040fe20000010100 */
[----:B------:R-:W-:Y:S01]  /*8000*/  FADD.FTZ R6, -R0, R11 ;  /* 0x0000000b00067221 */ /* 0x000fe20000010100 */
[----:B------:R-:W-:Y:S02]  /*8010*/  FSETP.GE.FTZ.AND P4, PT, R224, RZ, PT ;  /* 0x000000ffe000720b */ /* 0x000fe40003f96000 */
[----:B------:R-:W-:Y:S02]  /*8020*/  FSETP.GE.FTZ.AND P3, PT, R223, RZ, PT ;  /* 0x000000ffdf00720b */ /* 0x000fe40003f76000 */
[----:B------:R-:W-:Y:S02]  /*8030*/  FSETP.GE.FTZ.AND P1, PT, R220, RZ, PT ;  /* 0x000000ffdc00720b */ /* 0x000fe40003f36000 */
[-C--:B------:R-:W-:Y:S02]  /*8040*/  FSEL R5, R5, R0.reuse, P2 ;  /* 0x0000000005057208 */ /* 0x080fe40001000000 */
[----:B------:R-:W-:Y:S02]  /*8050*/  FSETP.GE.FTZ.AND P2, PT, R214, RZ, PT ;  /* 0x000000ffd600720b */ /* 0x000fe40003f56000 */
[-C--:B------:R-:W-:Y:S01]  /*8060*/  FSEL R7, R7, R0.reuse, P4 ;  /* 0x0000000007077208 */ /* 0x080fe20002000000 */
[----:B------:R-:W-:Y:S01]  /*8070*/  FMUL.FTZ R5, R222, R5 ;  /* 0x00000005de057220 */ /* 0x000fe20000410000 */
[-C--:B------:R-:W-:Y:S02]  /*8080*/  FSEL R6, R6, R0.reuse, P3 ;  /* 0x0000000006067208 */ /* 0x080fe40001800000 */
[-C--:B------:R-:W-:Y:S01]  /*8090*/  FSEL R3, R3, R0.reuse, P1 ;  /* 0x0000000003037208 */ /* 0x080fe20000800000 */
[----:B------:R-:W-:Y:S01]  /*80a0*/  FMUL.FTZ R7, R224, R7 ;  /* 0x00000007e0077220 */ /* 0x000fe20000410000 */
[----:B------:R-:W-:Y:S01]  /*80b0*/  FSEL R26, R26, R0, P2 ;  /* 0x000000001a1a7208 */ /* 0x000fe20001000000 */
[----:B------:R-:W-:Y:S01]  /*80c0*/  FMUL.FTZ R6, R223, R6 ;  /* 0x00000006df067220 */ /* 0x000fe20000410000 */
[----:B------:R-:W-:Y:S01]  /*80d0*/  FSETP.GE.FTZ.AND P2, PT, R212, RZ, PT ;  /* 0x000000ffd400720b */ /* 0x000fe20003f56000 */
[----:B------:R-:W-:Y:S01]  /*80e0*/  FMUL.FTZ R3, R220, R3 ;  /* 0x00000003dc037220 */ /* 0x000fe20000410000 */
[----:B------:R-:W-:Y:S01]  /*80f0*/  F2FP.F16.F32.PACK_AB R13, R13, R9 ;  /* 0x000000090d0d723e */ /* 0x000fe200000000ff */
[----:B------:R-:W-:Y:S01]  /*8100*/  FMUL.FTZ R26, R214, R26 ;  /* 0x0000001ad61a7220 */ /* 0x000fe20000410000 */
[----:B------:R-:W-:Y:S02]  /*8110*/  FSEL R30, R30, R0, P2 ;  /* 0x000000001e1e7208 */ /* 0x000fe40001000000 */
[----:B------:R-:W-:Y:S02]  /*8120*/  FSETP.GE.FTZ.AND P2, PT, R203, RZ, PT ;  /* 0x000000ffcb00720b */ /* 0x000fe40003f56000 */
[----:B------:R-:W-:Y:S01]  /*8130*/  F2FP.F16.F32.PACK_AB R12, R8, R12 ;  /* 0x0000000c080c723e */ /* 0x000fe200000000ff */
[----:B------:R-:W-:Y:S01]  /*8140*/  FMUL.FTZ R30, R212, R30 ;  /* 0x0000001ed41e7220 */ /* 0x000fe20000410000 */
[----:B------:R-:W-:Y:S01]  /*8150*/  F2FP.F16.F32.PACK_AB R9, R6, R7 ;  /* 0x000000070609723e */ /* 0x000fe200000000ff */
[C---:B------:R-:W-:Y:S01]  /*8160*/  FADD.FTZ R6, -R0.reuse, R47 ;  /* 0x0000002f00067221 */ /* 0x040fe20000010100 */
[----:B------:R-:W-:Y:S01]  /*8170*/  F2FP.F16.F32.PACK_AB R8, R3, R5 ;  /* 0x000000050308723e */ /* 0x000fe200000000ff */
[----:B------:R-:W-:Y:S01]  /*8180*/  FADD.FTZ R5, -R0, R46 ;  /* 0x0000002e00057221 */ /* 0x000fe20000010100 */
[----:B------:R-:W-:Y:S01]  /*8190*/  FSETP.GE.FTZ.AND P1, PT, R213, RZ, PT ;  /* 0x000000ffd500720b */ /* 0x000fe20003f36000 */
[----:B------:R-:W-:Y:S01]  /*81a0*/  STS [R227+0x16400], R9 ;  /* 0x01640009e3007388 */ /* 0x000fe20000000800 */
[-C--:B------:R-:W-:Y:S01]  /*81b0*/  FSEL R42, R42, R0.reuse, P2 ;  /* 0x000000002a2a7208 */ /* 0x080fe20001000000 */
[----:B------:R-:W-:Y:S01]  /*81c0*/  FADD.FTZ R3, -R0, R62 ;  /* 0x0000003e00037221 */ /* 0x000fe20000010100 */
[C---:B------:R-:W-:Y:S02]  /*81d0*/  FSETP.GE.FTZ.AND P2, PT, R200.reuse, RZ, PT ;  /* 0x000000ffc800720b */ /* 0x040fe40003f56000 */
[----:B------:R-:W-:Y:S01]  /*81e0*/  STS [R229+0x16000], R19 ;  /* 0x01600013e5007388 */ /* 0x000fe20000000800 */
[----:B------:R-:W-:Y:S01]  /*81f0*/  FSEL R27, R27, R0, P1 ;  /* 0x000000001b1b7208 */ /* 0x000fe20000800000 */
[----:B------:R-:W-:Y:S01]  /*8200*/  FMUL.FTZ R42, R203, R42 ;  /* 0x0000002acb2a7220 */ /* 0x000fe20000410000 */
[----:B------:R-:W-:Y:S02]  /*8210*/  FSETP.GE.FTZ.AND P1, PT, R211, RZ, PT ;  /* 0x000000ffd300720b */ /* 0x000fe40003f36000 */
[----:B------:R-:W-:Y:S01]  /*8220*/  STS [R229+0x16400], R8 ;  /* 0x01640008e5007388 */ /* 0x000fe20000000800 */
[-C--:B------:R-:W-:Y:S01]  /*8230*/  FSEL R5, R5, R0.reuse, P2 ;  /* 0x0000000005057208 */ /* 0x080fe20001000000 */
        /* <DEDUP_REMOVED lines=11> */
[----:B------:R-:W-:Y:S01]  /*82f0*/  FSEL R4, R4, R0, P3 ;  /* 0x0000000004047208 */ /* 0x000fe20001800000 */
[----:B------:R-:W-:Y:S01]  /*8300*/  FMUL.FTZ R11, R189, R5 ;  /* 0x00000005bd0b7220 */ /* 0x000fe20000410000 */
[----:B------:R-:W-:Y:S02]  /*8310*/  F2FP.F16.F32.PACK_AB R7, R7, R26 ;  /* 0x0000001a0707723e */ /* 0x000fe400000000ff */
[----:B------:R-:W-:Y:S01]  /*8320*/  STS [R232+0x14400], R23 ;  /* 0x01440017e8007388 */ /* 0x000fe20000000800 */
[----:B------:R-:W-:Y:S01]  /*8330*/  FSEL R43, R43, R0, P1 ;  /* 0x000000002b2b7208 */ /* 0x000fe20000800000 */
[----:B------:R-:W-:Y:S01]  /*8340*/  FMUL.FTZ R5, R170, R4 ;  /* 0x00000004aa057220 */ /* 0x000fe20000410000 */
[----:B------:R-:W-:Y:S02]  /*8350*/  FSETP.GE.FTZ.AND P1, PT, R164, RZ, PT ;  /* 0x000000ffa400720b */ /* 0x000fe40003f36000 */
[----:B------:R-:W-:Y:S01]  /*8360*/  STS [R233+0x16000], R24 ;  /* 0x01600018e9007388 */ /* 0x000fe20000000800 */
[----:B------:R-:W-:Y:S01]  /*8370*/  F2FP.F16.F32.PACK_AB R4, R31, R30 ;  /* 0x0000001e1f04723e */ /* 0x000fe200000000ff */
[----:B------:R-:W-:Y:S01]  /*8380*/  FMUL.FTZ R43, R202, R43 ;  /* 0x0000002bca2b7220 */ /* 0x000fe20000410000 */
[----:B------:R-:W-:Y:S02]  /*8390*/  FSETP.GE.FTZ.AND P5, PT, R199, RZ, PT ;  /* 0x000000ffc700720b */ /* 0x000fe40003fb6000 */
[----:B------:R-:W-:Y:S01]  /*83a0*/  STS [R233+0x16400], R7 ;  /* 0x01640007e9007388 */ /* 0x000fe20000000800 */
[----:B------:R-:W-:Y:S02]  /*83b0*/  FSETP.GE.FTZ.AND P2, PT, R168, RZ, PT ;  /* 0x000000ffa800720b */ /* 0x000fe40003f56000 */
[-C--:B------:R-:W-:Y:S02]  /*83c0*/  FSEL R6, R6, R0.reuse, P5 ;  /* 0x0000000006067208 */ /* 0x080fe40002800000 */
[----:B------:R-:W-:Y:S01]  /*83d0*/  STS [R232+0x16000], R16 ;  /* 0x01600010e8007388 */ /* 0x000fe20000000800 */
[----:B------:R-:W-:Y:S02]  /*83e0*/  FSEL R3, R3, R0, P2 ;  /* 0x0000000003037208 */ /* 0x000fe40001000000 */
[----:B------:R-:W-:Y:S02]  /*83f0*/  F2FP.F16.F32.PACK_AB R64, R144, R64 ;  /* 0x000000409040723e */ /* 0x000fe400000000ff */
[----:B------:R-:W-:Y:S01]  /*8400*/  STS [R232+0x16400], R4 ;  /* 0x01640004e8007388 */ /* 0x000fe20000000800 */
[----:B------:R-:W-:Y:S01]  /*8410*/  FMUL.FTZ R14, R199, R6 ;  /* 0x00000006c70e7220 */ /* 0x000fe20000410000 */
[----:B------:R-:W-:Y:S01]  /*8420*/  FMUL.FTZ R10, R168, R3 ;  /* 0x00000003a80a7220 */ /* 0x000fe20000410000 */
[----:B------:R-:W-:Y:S02]  /*8430*/  @P1 FADD.FTZ R0, -R0, R63 ;  /* 0x0000003f00001221 */ /* 0x000fe40000010100 */
[----:B------:R-:W-:Y:S01]  /*8440*/  STS [R226+0x14000], R52 ;  /* 0x01400034e2007388 */ /* 0x000fe20000000800 */
[----:B------:R-:W-:Y:S01]  /*8450*/  F2FP.F16.F32.PACK_AB R3, R43, R42 ;  /* 0x0000002a2b03723e */ /* 0x000fe200000000ff */
[----:B------:R-:W-:Y:S03]  /*8460*/  FMUL.FTZ R6, R164, R0 ;  /* 0x00000000a4067220 */ /* 0x000fe60000410000 */
[----:B------:R-:W-:Y:S01]  /*8470*/  STS [R226+0x14400], R22 ;  /* 0x01440016e2007388 */ /* 0x000fe20000000800 */
[----:B------:R-:W-:Y:S02]  /*8480*/  F2FP.F16.F32.PACK_AB R0, R14, R15 ;  /* 0x0000000f0e00723e */ /* 0x000fe400000000ff */
[----:B------:R-:W-:Y:S02]  /*8490*/  F2FP.F16.F32.PACK_AB R5, R5, R11 ;  /* 0x0000000b0505723e */ /* 0x000fe400000000ff */
[----:B------:R-:W-:Y:S01]  /*84a0*/  STS [R228+0x14000], R49 ;  /* 0x01400031e4007388 */ /* 0x000fe20000000800 */
[----:B------:R-:W-:Y:S02]  /*84b0*/  F2FP.F16.F32.PACK_AB R6, R6, R10 ;  /* 0x0000000a0606723e */ /* 0x000fe400000000ff */
[----:B------:R-:W-:Y:S02]  /*84c0*/  LEA R148, R250, UR4, 0x1 ;  /* 0x00000004fa947c11 */ /* 0x000fe4000f8e08ff */
[----:B------:R-:W-:Y:S05]  /*84d0*/  STS [R228+0x14400], R21 ;  /* 0x01440015e4007388 */ /* 0x000fea0000000800 */
[----:B------:R-:W-:Y:S05]  /*84e0*/  STS [R226+0x16000], R13 ;  /* 0x0160000de2007388 */ /* 0x000fea0000000800 */
[----:B------:R1:W-:Y:S05]  /*84f0*/  STS [R226+0x16400], R3 ;  /* 0x01640003e2007388 */ /* 0x0003ea0000000800 */
[----:B------:R-:W-:Y:S05]  /*8500*/  STS [R228+0x16000], R12 ;  /* 0x0160000ce4007388 */ /* 0x000fea0000000800 */
[----:B------:R2:W-:Y:S05]  /*8510*/  STS [R228+0x16400], R0 ;  /* 0x01640000e4007388 */ /* 0x0005ea0000000800 */
[----:B------:R-:W-:Y:S05]  /*8520*/  STS [R231+0x14000], R48 ;  /* 0x01400030e7007388 */ /* 0x000fea0000000800 */
[----:B------:R-:W-:Y:S05]  /*8530*/  STS [R231+0x14400], R54 ;  /* 0x01440036e7007388 */ /* 0x000fea0000000800 */
[----:B------:R-:W-:Y:S05]  /*8540*/  STS [R230+0x14000], R64 ;  /* 0x01400040e6007388 */ /* 0x000fea0000000800 */
[----:B------:R-:W-:Y:S01]  /*8550*/  STS [R230+0x14400], R20 ;  /* 0x01440014e6007388 */ /* 0x000fe20000000800 */
[----:B-1----:R-:W-:Y:S04]  /*8560*/  IMAD.SHL.U32 R3, R187, 0x2, RZ ;  /* 0x00000002bb037824 */ /* 0x002fe800078e00ff */
[----:B------:R-:W-:Y:S01]  /*8570*/  STS [R231+0x16000], R17 ;  /* 0x01600011e7007388 */ /* 0x000fe20000000800 */
[----:B------:R-:W-:Y:S04]  /*8580*/  IADD3 R2, R3, 0x8000, R2 ;  /* 0x0000800003027810 */ /* 0x000fe80007ffe002 */
[----:B------:R-:W-:Y:S01]  /*8590*/  STS [R231+0x16400], R5 ;  /* 0x01640005e7007388 */ /* 0x000fe20000000800 */
[----:B--2---:R-:W-:Y:S04]  /*85a0*/  IMAD.IADD R0, R2, 0x1, R178 ;  /* 0x0000000102007824 */ /* 0x004fe800078e02b2 */
[----:B------:R-:W-:Y:S05]  /*85b0*/  STS [R230+0x16000], R18 ;  /* 0x01600012e6007388 */ /* 0x000fea0000000800 */
[----:B------:R-:W-:Y:S01]  /*85c0*/  STS [R230+0x16400], R6 ;  /* 0x01640006e6007388 */ /* 0x000fe20000000800 */
[----:B------:R-:W-:Y:S06]  /*85d0*/  BAR.SYNC.DEFER_BLOCKING 0x0 ;  /* 0x0000000000007b1d */ /* 0x000fec0000010000 */
[----:B------:R-:W-:Y:S05]  /*85e0*/  LDSM.16.MT88.4 R4, [R176+0x1c000] ;  /* 0x01c00000b004783b */ /* 0x000fea0000004200 */
[----:B------:R-:W1:Y:S05]  /*85f0*/  LDSM.16.MT88.4 R8, [R2] ;  /* 0x000000000208783b */ /* 0x000e6a0000004200 */
[----:B------:R-:W2:Y:S05]  /*8600*/  LDSM.16.MT88.4 R12, [R176+0x20000] ;  /* 0x02000000b00c783b */ /* 0x000eaa0000004200 */
[----:B------:R-:W3:Y:S05]  /*8610*/  LDSM.16.MT88.4 R16, [R0] ;  /* 0x000000000010783b */ /* 0x000eea0000004200 */
[----:B------:R-:W-:Y:S05]  /*8620*/  LDSM.16.MT88.4 R20, [R176+0x1c800] ;  /* 0x01c80000b014783b */ /* 0x000fea0000004200 */
[----:B------:R-:W4:Y:S05]  /*8630*/  LDSM.16.MT88.4 R24, [R2+0x800] ;  /* 0x000800000218783b */ /* 0x000f2a0000004200 */
[----:B------:R-:W4:Y:S05]  /*8640*/  LDSM.16.MT88.4 R28, [R176+0x20800] ;  /* 0x02080000b01c783b */ /* 0x000f2a0000004200 */
        /* <DEDUP_REMOVED lines=11> */
[----:B------:R-:W1:Y:S05]  /*8700*/  LDSM.16.MT88.4 R4, [R176+0x1d000] ;  /* 0x01d00000b004783b */ /* 0x000e6a0000004200 */
[-C--:B----4-:R-:W-:Y:S01]  /*8710*/  HMMA.16816.F32 R68, R20, R24.reuse, R68 ;  /* 0x000000181444723c */ /* 0x090fe20000001844 */
[----:B------:R-:W2:Y:S05]  /*8720*/  LDSM.16.MT88.4 R16, [R0+0x1000] ;  /* 0x001000000010783b */ /* 0x000eaa0000004200 */
        /* <DEDUP_REMOVED lines=9> */
[----:B------:R-:W3:Y:S05]  /*87c0*/  LDSM.16.MT88.4 R20, [R176+0x1d800] ;  /* 0x01d80000b014783b */ /* 0x000eea0000004200 */
[-C--:B-1----:R-:W-:Y:S01]  /*87d0*/  HMMA.16816.F32 R68, R4, R8.reuse, R68 ;  /* 0x000000080444723c */ /* 0x082fe20000001844 */
[----:B------:R-:W1:Y:S05]  /*87e0*/  LDSM.16.MT88.4 R32, [R0+0x1800] ;  /* 0x001800000020783b */ /* 0x000e6a0000004200 */
        /* <DEDUP_REMOVED lines=9> */
[----:B------:R-:W2:Y:S05]  /*8880*/  LDSM.16.MT88.4 R4, [R176+0x1e000] ;  /* 0x01e00000b004783b */ /* 0x000eaa0000004200 */
[-C--:B---3--:R-:W-:Y:S01]  /*8890*/  HMMA.16816.F32 R68, R20, R24.reuse, R68 ;  /* 0x000000181444723c */ /* 0x088fe20000001844 */
[----:B------:R-:W3:Y:S05]  /*88a0*/  LDSM.16.MT88.4 R16, [R0+0x2000] ;  /* 0x002000000010783b */ /* 0x000eea0000004200 */
[C---:B------:R-:W-:Y:S06]  /*88b0*/  HMMA.16816.F32 R72, R28.reuse, R24, R72 ;  /* 0x000000181c48723c */ /* 0x040fec0000001848 */
[-C--:B------:R-:W-:Y:S06]  /*88c0*/  HMMA.16816.F32 R76, R28, R26.reuse, R76 ;  /* 0x0000001a1c4c723c */ /* 0x080fec000000184c */
[C---:B------:R-:W-:Y:S01]  /*88d0*/  HMMA.16816.F32 R80, R20.reuse, R26, R80 ;  /* 0x0000001a1450723c */ /* 0x040fe20000001850 */
[----:B------:R-:W-:Y:S05]  /*88e0*/  LDSM.16.MT88.4 R24, [R2+0x2800] ;  /* 0x002800000218783b */ /* 0x000fea0000004200 */
[-C--:B-1----:R-:W-:Y:S06]  /*88f0*/  HMMA.16816.F32 R84, R20, R32.reuse, R84 ;  /* 0x000000201454723c */ /* 0x082fec0000001854 */
[C---:B------:R-:W-:Y:S06]  /*8900*/  HMMA.16816.F32 R88, R28.reuse, R32, R88 ;  /* 0x000000201c58723c */ /* 0x040fec0000001858 */
[-C--:B------:R-:W-:Y:S01]  /*8910*/  HMMA.16816.F32 R92, R28, R34.reuse, R92 ;  /* 0x000000221c5c723c */ /* 0x080fe2000000185c */
[----:B------:R-:W-:Y:S05]  /*8920*/  LDSM.16.MT88.4 R28, [R176+0x22800] ;  /* 0x02280000b01c783b */ /* 0x000fea0000004200 */
[----:B------:R-:W-:Y:S01]  /*8930*/  HMMA.16816.F32 R96, R20, R34, R96 ;  /* 0x000000221460723c */ /* 0x000fe20000001860 */
[----:B------:R-:W1:Y:S05]  /*8940*/  LDSM.16.MT88.4 R20, [R176+0x1e800] ;  /* 0x01e80000b014783b */ /* 0x000e6a0000004200 */
[-C--:B--2---:R-:W-:Y:S01]  /*8950*/  HMMA.16816.F32 R68, R4, R8.reuse, R68 ;  /* 0x000000080444723c */ /* 0x084fe20000001844 */
[----:B------:R-:W2:Y:S05]  /*8960*/  LDSM.16.MT88.4 R32, [R0+0x2800] ;  /* 0x002800000020783b */ /* 0x000eaa0000004200 */
[C---:B------:R-:W-:Y:S06]  /*8970*/  HMMA.16816.F32 R72, R12.reuse, R8, R72 ;  /* 0x000000080c48723c */ /* 0x040fec0000001848 */
        /* <DEDUP_REMOVED lines=23> */
[C---:B------:R-:W-:Y:S01]  /*8af0*/  HMMA.16816.F32 R72, R12.reuse, R8, R72 ;  /* 0x000000080c48723c */ /* 0x040fe20000001848 */
[----:B------:R-:W-:Y:S05]  /*8b00*/  BAR.SYNC.DEFER_BLOCKING 0x0 ;  /* 0x0000000000007b1d */ /* 0x000fea0000010000 */
[-C--:B------:R-:W-:Y:S06]  /*8b10*/  HMMA.16816.F32 R76, R12, R10.reuse, R76 ;  /* 0x0000000a0c4c723c */ /* 0x080fec000000184c */
[C---:B------:R-:W-:Y:S06]  /*8b20*/  HMMA.16816.F32 R80, R4.reuse, R10, R80 ;  /* 0x0000000a0450723c */ /* 0x040fec0000001850 */
[-C--:B-1----:R-:W-:Y:S06]  /*8b30*/  HMMA.16816.F32 R84, R4, R16.reuse, R84 ;  /* 0x000000100454723c */ /* 0x082fec0000001854 */
[C---:B------:R-:W-:Y:S06]  /*8b40*/  HMMA.16816.F32 R88, R12.reuse, R16, R88 ;  /* 0x000000100c58723c */ /* 0x040fec0000001858 */
[-C--:B------:R-:W-:Y:S06]  /*8b50*/  HMMA.16816.F32 R92, R12, R18.reuse, R92 ;  /* 0x000000120c5c723c */ /* 0x080fec000000185c */
[----:B------:R-:W-:Y:S06]  /*8b60*/  HMMA.16816.F32 R96, R4, R18, R96 ;  /* 0x000000120460723c */ /* 0x000fec0000001860 */
[-C--:B--2---:R-:W-:Y:S06]  /*8b70*/  HMMA.16816.F32 R68, R20, R24.reuse, R68 ;  /* 0x000000181444723c */ /* 0x084fec0000001844 */
[C---:B------:R-:W-:Y:S06]  /*8b80*/  HMMA.16816.F32 R72, R28.reuse, R24, R72 ;  /* 0x000000181c48723c */ /* 0x040fec0000001848 */
[-C--:B------:R-:W-:Y:S06]  /*8b90*/  HMMA.16816.F32 R76, R28, R26.reuse, R76 ;  /* 0x0000001a1c4c723c */ /* 0x080fec000000184c */
[C---:B------:R-:W-:Y:S06]  /*8ba0*/  HMMA.16816.F32 R80, R20.reuse, R26, R80 ;  /* 0x0000001a1450723c */ /* 0x040fec0000001850 */
[-C--:B---3--:R-:W-:Y:S06]  /*8bb0*/  HMMA.16816.F32 R84, R20, R32.reuse, R84 ;  /* 0x000000201454723c */ /* 0x088fec0000001854 */
        /* <DEDUP_REMOVED lines=31> */
.L_x_1616:
[----:B------:R-:W-:Y:S01]  /*8db0*/  LDSM.16.M88.4 R32, [R184+UR4+0x14000] ;  /* 0x01400004b820783b */ /* 0x000fe20008000200 */
[----:B------:R-:W-:Y:S01]  /*8dc0*/  VIADD R0, R3, UR5 ;  /* 0x0000000503007c36 */ /* 0x000fe20008000000 */
[----:B------:R-:W-:Y:S01]  /*8dd0*/  ULOP3.LUT UR7, UR13, 0x1, URZ, 0xc0, !UPT ;  /* 0x000000010d077892 */ /* 0x000fe2000f8ec03f */
[----:B------:R-:W-:Y:S01]  /*8de0*/  IMAD.MOV.U32 R149, RZ, RZ, 0x4 ;  /* 0x00000004ff957424 */ /* 0x000fe200078e00ff */
[----:B------:R-:W1:Y:S01]  /*8df0*/  LDSM.16.MT88.4 R16, [R2+0x4000] ;  /* 0x004000000210783b */ /* 0x000e620000004200 */
[----:B------:R-:W-:Y:S01]  /*8e00*/  IMAD.IADD R3, R0, 0x1, R178 ;  /* 0x0000000100037824 */ /* 0x000fe200078e02b2 */
[----:B------:R-:W-:Y:S01]  /*8e10*/  UISETP.NE.U32.AND UP1, UPT, UR7, 0x1, UPT ;  /* 0x000000010700788c */ /* 0x000fe2000bf25070 */
[----:B------:R-:W-:Y:S01]  /*8e20*/  VIADD R0, R184, UR4 ;  /* 0x00000004b8007c36 */ /* 0x000fe20008000000 */
[----:B------:R-:W2:Y:S01]  /*8e30*/  LDSM.16.M88.4 R28, [R184+UR4+0x16000] ;  /* 0x01600004b81c783b */ /* 0x000ea20008000200 */
[----:B------:R-:W-:Y:S02]  /*8e40*/  @UP3 UIADD3 UR12, UP2, UR18, -0x200, URZ ;  /* 0xfffffe00120c3890 */ /* 0x000fe4000ff5e03f */
[--C-:B------:R-:W-:Y:S01]  /*8e50*/  IMAD.IADD R144, R185, 0x1, R0.reuse ;  /* 0x00000001b9907824 */ /* 0x100fe200078e0200 */
[----:B------:R-:W3:Y:S01]  /*8e60*/  LDSM.16.MT88.4 R36, [R3] ;  /* 0x000000000324783b */ /* 0x000ee20000004200 */
[C---:B------:R-:W-:Y:S01]  /*8e70*/  IMAD.IADD R0, R178.reuse, 0x1, R0 ;  /* 0x00000001b2007824 */ /* 0x040fe200078e0200 */
[----:B------:R-:W-:Y:S01]  /*8e80*/  UIADD3 UR15, UR13, -0x1, URZ ;  /* 0xffffffff0d0f7890 */ /* 0x000fe2000fffe03f */
[----:B------:R-:W-:Y:S01]  /*8e90*/  IMAD.IADD R145, R178, 0x1, R144 ;  /* 0x00000001b2917824 */ /* 0x000fe200078e0290 */
[----:B------:R-:W-:Y:S01]  /*8ea0*/  LDSM.16.MT88.4 R44, [R2+0x4800] ;  /* 0x00480000022c783b */ /* 0x000fe20000004200 */
[----:B------:R-:W-:Y:S01]  /*8eb0*/  IMAD.MOV.U32 R178, RZ, RZ, R248 ;  /* 0x000000ffffb27224 */ /* 0x000fe200078e00f8 */
[----:B------:R-:W-:Y:S02]  /*8ec0*/  @UP3 UIADD3.X UR7, UR19, -0x1, URZ, UP2, !UPT ;  /* 0xffffffff13073890 */ /* 0x000fe400097fe43f */
[----:B------:R-:W4:Y:S04]  /*8ed0*/  LDSM.16.M88.4 R40, [R144+0x14000] ;  /* 0x014000009028783b */ /* 0x000f280000000200 */
[----:B------:R-:W4:Y:S04]  /*8ee0*/  LDSM.16.M88.4 R48, [R144+0x16000] ;  /* 0x016000009030783b */ /* 0x000f280000000200 */
[----:B------:R-:W4:Y:S04]  /*8ef0*/  LDSM.16.MT88.4 R52, [R3+0x800] ;  /* 0x000800000334783b */ /* 0x000f280000004200 */
[----:B------:R-:W-:Y:S04]  /*8f00*/  LDSM.16.MT88.4 R60, [R2+0x5000] ;  /* 0x00500000023c783b */ /* 0x000fe80000004200 */
[----:B------:R-:W4:Y:S04]  /*8f10*/  LDSM.16.M88.4 R56, [R0+0x14000] ;  /* 0x014000000038783b */ /* 0x000f280000000200 */
        /* <DEDUP_REMOVED lines=23> */
[----:B------:R-:W3:Y:S04]  /*9090*/  LDSM.16.M88.4 R40, [R184+UR4+0x18000] ;  /* 0x01800004b828783b */ /* 0x000ee80008000200 */
[----:B------:R-:W4:Y:S01]  /*90a0*/  LDSM.16.M88.4 R52, [R184+UR4+0x1a000] ;  /* 0x01a00004b834783b */ /* 0x000f220008000200 */
        /* <DEDUP_REMOVED lines=22> */
[----:B------:R2:W-:Y:S04]  /*9210*/  LDSM.16.M88.4 R36, [R0+0x18000] ;  /* 0x018000000024783b */ /* 0x0005e80000000200 */
[----:B------:R-:W-:Y:S01]  /*9220*/  LDSM.16.MT88.4 R140, [R3+0x3000] ;  /* 0x00300000038c783b */ /* 0x000fe20000004200 */
[-C--:B---3--:R-:W-:Y:S06]  /*9230*/  HMMA.16816.F32 R4, R40, R48.reuse, R4 ;  /* 0x000000302804723c */ /* 0x088fec0000001804 */
[C---:B----4-:R-:W-:Y:S06]  /*9240*/  HMMA.16816.F32 R8, R52.reuse, R48, R8 ;  /* 0x000000303408723c */ /* 0x050fec0000001808 */
[-C--:B------:R-:W-:Y:S06]  /*9250*/  HMMA.16816.F32 R12, R52, R50.reuse, R12 ;  /* 0x00000032340c723c */ /* 0x080fec000000180c */
[C---:B------:R-:W-:Y:S01]  /*9260*/  HMMA.16816.F32 R16, R40.reuse, R50, R16 ;  /* 0x000000322810723c */ /* 0x040fe20000001810 */
[----:B------:R-:W3:Y:S01]  /*9270*/  LDSM.16.MT88.4 R48, [R2+0x7000] ;  /* 0x007000000230783b */ /* 0x000ee20000004200 */
[----:B--2---:R-:W2:Y:S04]  /*9280*/  LDC R0, c[0x0][0x270] ;  /* 0x00009c00ff007b82 */ /* 0x004ea80000000800 */
[-C--:B------:R-:W-:Y:S06]  /*9290*/  HMMA.16816.F32 R20, R40, R60.reuse, R20 ;  /* 0x0000003c2814723c */ /* 0x080fec0000001814 */
[C---:B------:R-:W-:Y:S06]  /*92a0*/  HMMA.16816.F32 R24, R52.reuse, R60, R24 ;  /* 0x0000003c3418723c */ /* 0x040fec0000001818 */
[-C--:B------:R-:W-:Y:S01]  /*92b0*/  HMMA.16816.F32 R28, R52, R62.reuse, R28 ;  /* 0x0000003e341c723c */ /* 0x080fe2000000181c */
[----:B------:R-:W-:Y:S05]  /*92c0*/  LDSM.16.MT88.4 R52, [R2+0x7800] ;  /* 0x007800000234783b */ /* 0x000fea0000004200 */
[----:B------:R-:W-:Y:S01]  /*92d0*/  HMMA.16816.F32 R32, R40, R62, R32 ;  /* 0x0000003e2820723c */ /* 0x000fe20000001820 */
[----:B------:R-:W4:Y:S04]  /*92e0*/  LDSM.16.M88.4 R40, [R145+0x18000] ;  /* 0x018000009128783b */ /* 0x000f280000000200 */
        /* <DEDUP_REMOVED lines=19> */
[----:B--2---:R-:W-:Y:S01]  /*9420*/  IMAD R38, R0, UR23, RZ ;  /* 0x0000001700267c24 */ /* 0x004fe2000f8e02ff */
[C---:B-1----:R-:W-:Y:S05]  /*9430*/  HMMA.16816.F32 R8, R56.reuse, R52, R8 ;  /* 0x000000343808723c */ /* 0x042fea0000001808 */
[----:B------:R-:W-:Y:S01]  /*9440*/  IMAD.U32 R0, R38, -0x80, RZ ;  /* 0xffffff8026007824 */ /* 0x000fe200078e00ff */
[-C--:B------:R-:W-:Y:S05]  /*9450*/  HMMA.16816.F32 R12, R56, R54.reuse, R12 ;  /* 0x00000036380c723c */ /* 0x080fea000000180c */
[----:B------:R-:W-:Y:S01]  /*9460*/  LEA R235, P1, R0, R146, 0x2 ;  /* 0x0000009200eb7211 */ /* 0x000fe200078210ff */
[C---:B------:R-:W-:Y:S05]  /*9470*/  HMMA.16816.F32 R16, R40.reuse, R54, R16 ;  /* 0x000000362810723c */ /* 0x040fea0000001810 */
[----:B------:R-:W-:Y:S01]  /*9480*/  @P0 VIADD R36, R246, 0xffffff80 ;  /* 0xffffff80f6240836 */ /* 0x000fe20000000000 */
[-C--:B------:R-:W-:Y:S05]  /*9490*/  HMMA.16816.F32 R20, R40, R60.reuse, R20 ;  /* 0x0000003c2814723c */ /* 0x080fea0000001814 */
[----:B------:R-:W-:Y:S01]  /*94a0*/  LEA.HI.X.SX32 R234, R0, R147, 0x2, P1 ;  /* 0x0000009300ea7211 */ /* 0x000fe200008f16ff */
[C---:B------:R-:W-:Y:S05]  /*94b0*/  HMMA.16816.F32 R24, R56.reuse, R60, R24 ;  /* 0x0000003c3818723c */ /* 0x040fea0000001818 */
[----:B------:R-:W-:Y:S01]  /*94c0*/  IMAD.MOV.U32 R2, RZ, RZ, R235 ;  /* 0x000000ffff027224 */ /* 0x000fe200078e00eb */
[-C--:B------:R-:W-:Y:S05]  /*94d0*/  HMMA.16816.F32 R28, R56, R62.reuse, R28 ;  /* 0x0000003e381c723c */ /* 0x080fea000000181c */
[----:B------:R-:W-:Y:S01]  /*94e0*/  IMAD.SHL.U32 R0, R38, 0x8, RZ ;  /* 0x0000000826007824 */ /* 0x000fe200078e00ff */
[----:B------:R-:W-:Y:S05]  /*94f0*/  HMMA.16816.F32 R32, R40, R62, R32 ;  /* 0x0000003e2820723c */ /* 0x000fea0000001820 */
[----:B------:R-:W-:Y:S01]  /*9500*/  @P0 IMAD.WIDE R36, R36, R149, UR18 ;  /* 0x0000001224240e25 */ /* 0x000fe2000f8e0295 */
[-C--:B------:R-:W-:Y:S01]  /*9510*/  LEA R52, P1, R0, R2.reuse, 0x2 ;  /* 0x0000000200347211 */ /* 0x080fe200078210ff */
[----:B------:R-:W-:Y:S01]  /*9520*/  @UP3 UMOV UR18, UR12 ;  /* 0x0000000c00123c82 */ /* 0x000fe20008000000 */
[----:B------:R-:W-:Y:S02]  /*9530*/  @UP3 UMOV UR19, UR7 ;  /* 0x0000000700133c82 */ /* 0x000fe40008000000 */
[----:B------:R-:W5:Y:S01]  /*9540*/  @P0 LDG.E R241, desc[UR10][R36.64] ;  /* 0x0000000a24f10981 */ /* 0x000f62000c1e1900 */
[----:B------:R-:W-:Y:S02]  /*9550*/  IMAD.MOV.U32 R3, RZ, RZ, R234 ;  /* 0x000000ffff037224 */ /* 0x000fe400078e00ea */
[C---:B------:R-:W-:Y:S01]  /*9560*/  IMAD.SHL.U32 R44, R38.reuse, 0x10, RZ ;  /* 0x00000010262c7824 */ /* 0x040fe200078e00ff */
[----:B------:R-:W5:Y:S01]  /*9570*/  @P0 LDG.E R242, desc[UR10][R36.64+0x20] ;  /* 0x0000200a24f20981 */ /* 0x000f62000c1e1900 */
[----:B------:R-:W-:Y:S01]  /*9580*/  IMAD.SHL.U32 R43, R38, 0x20, RZ ;  /* 0x00000020262b7824 */ /* 0x000fe200078e00ff */
[-C--:B------:R-:W-:Y:S01]  /*9590*/  LEA.HI.X.SX32 R53, R0, R3.reuse, 0x2, P1 ;  /* 0x0000000300357211 */ /* 0x080fe200008f16ff */
[C---:B------:R-:W-:Y:S01]  /*95a0*/  IMAD R42, R38.reuse, 0x28, RZ ;  /* 0x00000028262a7824 */ /* 0x040fe200078e02ff */
[----:B------:R-:W5:Y:S01]  /*95b0*/  @P0 LDG.E R238, desc[UR10][R36.64+0x100] ;  /* 0x0001000a24ee0981 */ /* 0x000f62000c1e1900 */
[C---:B------:R-:W-:Y:S03]  /*95c0*/  IMAD R39, R38.reuse, 0x30, RZ ;  /* 0x0000003026277824 */ /* 0x040fe600078e02ff */
[----:B------:R1:W5:Y:S04]  /*95d0*/  @P0 LDG.E R239, desc[UR10][R36.64+0x120] ;  /* 0x0001200a24ef0981 */ /* 0x000368000c1e1900 */
[----:B------:R2:W-:Y:S04]  /*95e0*/  REDG.E.ADD.F32.FTZ.RN.STRONG.GPU desc[UR10][R2.64], R4 ;  /* 0x00000004020079a6 */ /* 0x0005e8000c10f38a */
[----:B------:R3:W-:Y:S01]  /*95f0*/  REDG.E.ADD.F32.FTZ.RN.STRONG.GPU desc[UR10][R52.64], R5 ;  /* 0x00000005340079a6 */ /* 0x0007e2000c10f38a */
[----:B-1----:R-:W-:Y:S01]  /*9600*/  IMAD R37, R38, 0x18, RZ ;  /* 0x0000001826257824 */ /* 0x002fe200078e02ff */
[-C--:B------:R-:W-:Y:S04]  /*9610*/  LEA R36, P2, R43, R2.reuse, 0x2 ;  /* 0x000000022b247211 */ /* 0x080fe800078410ff */
[CC--:B------:R-:W-:Y:S02]  /*9620*/  LEA R40, P0, R37.reuse, R2.reuse, 0x2 ;  /* 0x0000000225287211 */ /* 0x0c0fe400078010ff */
[CC--:B--2---:R-:W-:Y:S02]  /*9630*/  LEA R4, P1, R44.reuse, R2.reuse, 0x2 ;  /* 0x000000022c047211 */ /* 0x0c4fe400078210ff */
[-C--:B------:R-:W-:Y:S02]  /*9640*/  LEA.HI.X.SX32 R41, R37, R3.reuse, 0x2, P0 ;  /* 0x0000000325297211 */ /* 0x080fe400000f16ff */
[-C--:B---3--:R-:W-:Y:S02]  /*9650*/  LEA.HI.X.SX32 R5, R44, R3.reuse, 0x2, P1 ;  /* 0x000000032c057211 */ /* 0x088fe400008f16ff */
[-C--:B------:R-:W-:Y:S03]  /*9660*/  LEA.HI.X.SX32 R37, R43, R3.reuse, 0x2, P2 ;  /* 0x000000032b257211 */ /* 0x080fe600010f16ff */
        /* <DEDUP_REMOVED lines=212> */
[----:B------:R-:W-:Y:S01]  /*a3b0*/  ULDC UR7, c[0x0][0x390] ;  /* 0x0000e40000077ab9 */ /* 0x000fe20000000800 */
[----:B------:R-:W-:Y:S02]  /*a3c0*/  ULDC UR8, c[0x0][0x38c] ;  /* 0x0000e30000087ab9 */ /* 0x000fe40000000800 */
        /* <DEDUP_REMOVED lines=57> */
[----:B------:R-:W-:Y:S01]  /*a760*/  FMUL.FTZ R68, R68, UR8 ;  /* 0x0000000844447c20 */ /* 0x000fe20008410000 */
[----:B------:R-:W-:Y:S01]  /*a770*/  FMUL.FTZ R16, R69, UR8 ;  /* 0x0000000845107c20 */ /* 0x000fe20008410000 */
[----:B------:R-:W-:Y:S01]  /*a780*/  F2FP.F16.F32.PACK_AB R17, R17, R130 ;  /* 0x000000821111723e */ /* 0x000fe200000000ff */
[----:B------:R-:W-:Y:S01]  /*a790*/  UISETP.NE.AND UP0, UPT, UR26, -0x1, UPT ;  /* 0xffffffff1a00788c */ /* 0x000fe2000bf05270 */
        /* <DEDUP_REMOVED lines=34> */
[----:B------:R-:W-:Y:S01]  /*a9c0*/  PLOP3.LUT P0, PT, PT, PT, UP0, 0x80, 0x0 ;  /* 0x000000000000781c */ /* 0x000fe20003f0f008 */
[----:B------:R-:W-:Y:S01]  /*a9d0*/  FMUL.FTZ R6, R89, UR8 ;  /* 0x0000000859067c20 */ /* 0x000fe20008410000 */
[----:B------:R-:W-:Y:S01]  /*a9e0*/  F2FP.F16.F32.PACK_AB R9, R9, R78 ;  /* 0x0000004e0909723e */ /* 0x000fe200000000ff */
[----:B------:R-:W-:Y:S01]  /*a9f0*/  @UP0 UIADD3 UR7, UR22, UR26, URZ ;  /* 0x0000001a16070290 */ /* 0x000fe2000fffe03f */
[----:B------:R-:W-:Y:S01]  /*aa00*/  FMUL.FTZ R90, R90, UR8 ;  /* 0x000000085a5a7c20 */ /* 0x000fe20008410000 */
[----:B------:R-:W-:Y:S01]  /*aa10*/  FMUL.FTZ R5, R91, UR8 ;  /* 0x000000085b057c20 */ /* 0x000fe20008410000 */
[----:B------:R-:W-:Y:S01]  /*aa20*/  FMUL.FTZ R92, R92, UR8 ;  /* 0x000000085c5c7c20 */ /* 0x000fe20008410000 */
[----:B------:R-:W-:Y:S01]  /*aa30*/  FMUL.FTZ R2, R93, UR8 ;  /* 0x000000085d027c20 */ /* 0x000fe20008410000 */
[----:B------:R-:W-:Y:S01]  /*aa40*/  FMUL.FTZ R94, R94, UR8 ;  /* 0x000000085e5e7c20 */ /* 0x000fe20008410000 */
[----:B------:R-:W-:Y:S01]  /*aa50*/  FMUL.FTZ R0, R95, UR8 ;  /* 0x000000085f007c20 */ /* 0x000fe20008410000 */
[----:B------:R-:W-:Y:S01]  /*aa60*/  F2FP.F16.F32.PACK_AB R8, R8, R84 ;  /* 0x000000540808723e */ /* 0x000fe200000000ff */
[----:B------:R-:W-:Y:S01]  /*aa70*/  @UP0 ULDC.64 UR8, c[0x0][0x450] ;  /* 0x0001140000080ab9 */ /* 0x000fe20000000a00 */
[----:B------:R-:W-:Y:S01]  /*aa80*/  F2FP.F16.F32.PACK_AB R7, R7, R86 ;  /* 0x000000560707723e */ /* 0x000fe200000000ff */
[----:B------:R-:W-:Y:S01]  /*aa90*/  @UP0 UIMAD.WIDE.U32 UR12, UR7, UR8, URZ ;  /* 0x00000008070c02a5 */ /* 0x000fe2000f8e003f */
[----:B------:R-:W-:Y:S01]  /*aaa0*/  F2FP.F16.F32.PACK_AB R4, R4, R96 ;  /* 0x000000600404723e */ /* 0x000fe200000000ff */
[----:B------:R-:W-:Y:S01]  /*aab0*/  @UP0 UIMAD UR7, UR7, UR9, URZ ;  /* 0x00000009070702a4 */ /* 0x000fe2000f8e023f */
[----:B------:R-:W-:Y:S01]  /*aac0*/  F2FP.F16.F32.PACK_AB R3, R3, R98 ;  /* 0x000000620303723e */ /* 0x000fe200000000ff */
[----:B------:R-:W-:Y:S01]  /*aad0*/  USHF.L.U32 UR18, UR21, 0x7, URZ ;  /* 0x0000000715127899 */ /* 0x000fe2000800063f */
[----:B------:R-:W-:Y:S01]  /*aae0*/  F2FP.F16.F32.PACK_AB R6, R6, R88 ;  /* 0x000000580606723e */ /* 0x000fe200000000ff */
[----:B------:R-:W-:Y:S01]  /*aaf0*/  @UP0 UIADD3 UR23, UR13, UR7, URZ ;  /* 0x000000070d170290 */ /* 0x000fe2000fffe03f */
[----:B------:R-:W-:Y:S01]  /*ab00*/  F2FP.F16.F32.PACK_AB R5, R5, R90 ;  /* 0x0000005a0505723e */ /* 0x000fe200000000ff */
[----:B------:R-:W-:Y:S01]  /*ab10*/  @UP0 UMOV UR20, UR12 ;  /* 0x0000000c00140c82 */ /* 0x000fe20008000000 */
[----:B------:R-:W-:-:S02]  /*ab20*/  F2FP.F16.F32.PACK_AB R2, R2, R92 ;  /* 0x0000005c0202723e */ /* 0x000fc400000000ff */
[----:B------:R-:W-:Y:S01]  /*ab30*/  F2FP.F16.F32.PACK_AB R0, R0, R94 ;  /* 0x0000005e0000723e */ /* 0x000fe200000000ff */
        /* <DEDUP_REMOVED lines=14> */
[----:B------:R1:W-:Y:S04]  /*ac20*/  STS [R252+0x4000], R16 ;  /* 0x00400010fc007388 */ /* 0x0003e80000000800 */
[----:B------:R-:W-:Y:S04]  /*ac30*/  STS [R252+0x4400], R15 ;  /* 0x0044000ffc007388 */ /* 0x000fe80000000800 */
[----:B------:R-:W-:Y:S04]  /*ac40*/  STS [R135+0x4000], R12 ;  /* 0x0040000c87007388 */ /* 0x000fe80000000800 */
[----:B------:R-:W-:Y:S04]  /*ac50*/  STS [R134+0x4000], R11 ;  /* 0x0040000b86007388 */ /* 0x000fe80000000800 */
[----:B------:R-:W-:Y:S04]  /*ac60*/  STS [R252+0x6000], R14 ;  /* 0x0060000efc007388 */ /* 0x000fe80000000800 */
[----:B------:R-:W-:Y:S04]  /*ac70*/  STS [R252+0x6400], R13 ;  /* 0x0064000dfc007388 */ /* 0x000fe80000000800 */
[----:B------:R-:W-:Y:S01]  /*ac80*/  STS [R133+0x4000], R10 ;  /* 0x0040000a85007388 */ /* 0x000fe20000000800 */
[----:B-1----:R-:W1:Y:S03]  /*ac90*/  S2R R16, SR_TID.X ;  /* 0x0000000000107919 */ /* 0x002e660000002100 */
        /* <DEDUP_REMOVED lines=8> */
[----:B------:R1:W-:Y:S02]  /*ad20*/  STS [R54+0x4000], R0 ;  /* 0x0040000036007388 */ /* 0x0003e40000000800 */
[----:B-1----:R-:W-:Y:S01]  /*ad30*/  SHF.R.S32.HI R0, RZ, 0x1f, R16 ;  /* 0x0000001fff007819 */ /* 0x002fe20000011410 */
        /* <DEDUP_REMOVED lines=14> */
.L_x_1618:
        /* <DEDUP_REMOVED lines=23> */
.L_x_1619:
        /* <DEDUP_REMOVED lines=27> */
[----:B------:R1:W3:Y:S01]  /*b140*/  LDS.128 R20, [R148+0x11000] ;  /* 0x0110000094147984 */ /* 0x0002e20000000c00 */
[----:B------:R-:W-:Y:S01]  /*b150*/  IMAD.WIDE.U32 R2, R4, UR59, R2 ;  /* 0x0000003b04027c25 */ /* 0x000fe2000f8e0002 */
[----:B------:R-:W-:-:S02]  /*b160*/  SHF.R.S32.HI R11, RZ, 0x1f, R0 ;  /* 0x0000001fff0b7819 */ /* 0x000fc40000011400 */
[----:B------:R1:W4:Y:S02]  /*b170*/  LDS.128 R24, [R148+0x12000] ;  /* 0x0120000094187984 */ /* 0x0003240000000c00 */
[----:B------:R-:W-:Y:S02]  /*b180*/  IADD3 R10, R3, UR15, RZ ;  /* 0x0000000f030a7c10 */ /* 0x000fe4000fffe0ff */
        /* <DEDUP_REMOVED lines=13> */
.L_x_1621:
[----:B------:R-:W-:Y:S05]  /*b260*/  BSYNC B0 ;  /* 0x0000000000007941 */ /* 0x000fea0003800000 */
.L_x_1620:
        /* <DEDUP_REMOVED lines=14> */
.L_x_1623:
[----:B------:R-:W-:Y:S05]  /*b350*/  BSYNC B0 ;  /* 0x0000000000007941 */ /* 0x000fea0003800000 */
.L_x_1622:
        /* <DEDUP_REMOVED lines=15> */
.L_x_1625:
[----:B------:R-:W-:Y:S05]  /*b450*/  BSYNC B0 ;  /* 0x0000000000007941 */ /* 0x000fea0003800000 */
.L_x_1624:
        /* <DEDUP_REMOVED lines=14> */
.L_x_1627:
[----:B------:R-:W-:Y:S05]  /*b540*/  BSYNC B0 ;  /* 0x0000000000007941 */ /* 0x000fea0003800000 */
.L_x_1626:
        /* <DEDUP_REMOVED lines=27> */
.L_x_1629:
[----:B------:R-:W-:Y:S05]  /*b700*/  BSYNC B0 ;  /* 0x0000000000007941 */ /* 0x000fea0003800000 */
.L_x_1628:
        /* <DEDUP_REMOVED lines=14> */
.L_x_1631:
[----:B------:R-:W-:Y:S05]  /*b7f0*/  BSYNC B0 ;  /* 0x0000000000007941 */ /* 0x000fea0003800000 */
.L_x_1630:
        /* <DEDUP_REMOVED lines=14> */
.L_x_1633:
[----:B------:R-:W-:Y:S05]  /*b8e0*/  BSYNC B0 ;  /* 0x0000000000007941 */ /* 0x000fea0003800000 */
.L_x_1632:
        /* <DEDUP_REMOVED lines=13> */
.L_x_1614:
        /* <DEDUP_REMOVED lines=25> */
.L_x_1635:
        /* <DEDUP_REMOVED lines=23> */
.L_x_1636:
        /* <DEDUP_REMOVED lines=35> */
.L_x_1638:
[----:B------:R-:W-:Y:S05]  /*bef0*/  BSYNC B0 ;  /* 0x0000000000007941 */ /* 0x000fea0003800000 */
.L_x_1637:
        /* <DEDUP_REMOVED lines=14> */
.L_x_1640:
[----:B------:R-:W-:Y:S05]  /*bfe0*/  BSYNC B0 ;  /* 0x0000000000007941 */ /* 0x000fea0003800000 */
.L_x_1639:
        /* <DEDUP_REMOVED lines=14> */
.L_x_1642:
[----:B------:R-:W-:Y:S05]  /*c0d0*/  BSYNC B0 ;  /* 0x0000000000007941 */ /* 0x000fea0003800000 */
.L_x_1641:
        /* <DEDUP_REMOVED lines=14> */
.L_x_1644:
[----:B------:R-:W-:Y:S05]  /*c1c0*/  BSYNC B0 ;  /* 0x0000000000007941 */ /* 0x000fea0003800000 */
.L_x_1643:
        /* <DEDUP_REMOVED lines=26> */
.L_x_1646:
[----:B------:R-:W-:Y:S05]  /*c370*/  BSYNC B0 ;  /* 0x0000000000007941 */ /* 0x000fea0003800000 */
.L_x_1645:
        /* <DEDUP_REMOVED lines=14> */
.L_x_1648:
[----:B------:R-:W-:Y:S05]  /*c460*/  BSYNC B0 ;  /* 0x0000000000007941 */ /* 0x000fea0003800000 */
.L_x_1647:
        /* <DEDUP_REMOVED lines=14> */
.L_x_1650:
[----:B------:R-:W-:Y:S05]  /*c550*/  BSYNC B0 ;  /* 0x0000000000007941 */ /* 0x000fea0003800000 */
.L_x_1649:
        /* <DEDUP_REMOVED lines=13> */
.L_x_1634:
[----:B------:R-:W-:Y:S05]  /*c630*/  BSYNC B1 ;  /* 0x0000000000017941 */ /* 0x000fea0003800000 */
.L_x_1609:
[----:B-1--4-:R-:W4:Y:S01]  /*c640*/  LDL R2, [R1+0x34] ;  /* 0x0000340001027983 */ /* 0x012f220000100800 */
[----:B------:R-:W-:Y:S02]  /*c650*/  ULDC UR6, c[0x0][0xc] ;  /* 0x0000030000067ab9 */ /* 0x000fe40000000800 */
[----:B------:R-:W-:Y:S01]  /*c660*/  UIADD3 UR21, UR6, UR21, URZ ;  /* 0x0000001506157290 */ /* 0x000fe2000fffe03f */
[----:B----4-:R-:W-:-:S13]  /*c670*/  R2UR UR7, R2 ;  /* 0x00000000020772ca */ /* 0x010fda00000e0000 */
[----:B------:R-:W-:-:S06]  /*c680*/  UISETP.GE.AND UP0, UPT, UR21, UR7, UPT ;  /* 0x000000071500728c */ /* 0x000fcc000bf06270 */
[----:B------:R-:W-:-:S13]  /*c690*/  PLOP3.LUT P0, PT, PT, PT, UP0, 0x80, 0x0 ;  /* 0x000000000000781c */ /* 0x000fda0003f0f008 */
[----:B------:R-:W-:Y:S05]  /*c6a0*/  @P0 BRA `(.L_x_1651) ;  /* 0x0000000000040947 */ /* 0x000fea0003800000 */
[----:B------:R-:W-:Y:S05]  /*c6b0*/  BRA `(.L_x_1652) ;  /* 0xffffff4400147947 */ /* 0x000fea000383ffff */
.L_x_1651:
[----:B------:R-:W-:Y:S05]  /*c6c0*/  EXIT ;  /* 0x000000000000794d */ /* 0x000fea0003800000 */
.L_x_1653:
        /* <DEDUP_REMOVED lines=11> */
.L_x_2487:


//--------------------- .text._ZN5flash44flash_bwd_dq_dk_dv_loop_seqk_parallel_kernelI23Flash_bwd_kernel_traitsILi64ELi128ELi128ELi8ELi4ELi4ELi4ELb0ELb0EN7cutlass6half_tE19Flash_kernel_traitsILi64ELi128ELi128ELi8ES3_EELb0ELb0ELb0ELb0ELb0ELb1ELb1EEEvNS_16Flash_bwd_paramsE --------------------------
	.section	.text._ZN5flash44flash_bwd_dq_dk_dv_loop_seqk_parallel_kernelI23Flash_bwd_kernel_traitsILi64ELi128ELi128ELi8ELi4ELi4ELi4ELb0ELb0EN7cutlass6half_tE19Flash_kernel_traitsILi64ELi128ELi128ELi8ES3_EELb0ELb0ELb0ELb0ELb0ELb1ELb1EEEvNS_16Flash_bwd_paramsE,"ax",@progbits
	.align	128
        .global         _ZN5flash44flash_bwd_dq_dk_dv_loop_seqk_parallel_kernelI23Flash_bwd_kernel_traitsILi64ELi128ELi128ELi8ELi4ELi4ELi4ELb0ELb0EN7cutlass6half_tE19Flash_kernel_traitsILi64ELi128ELi128ELi8ES3_EELb0ELb0ELb0ELb0ELb0ELb1ELb1EEEvNS_16Flash_bwd_paramsE
        .type           _ZN5flash44flash_bwd_dq_dk_dv_loop_seqk_parallel_kernelI23Flash_bwd_kernel_traitsILi64ELi128ELi128ELi8ELi4ELi4ELi4ELb0ELb0EN7cutlass6half_tE19Flash_kernel_traitsILi64ELi128ELi128ELi8ES3_EELb0ELb0ELb0ELb0ELb0ELb1ELb1EEEvNS_16Flash_bwd_paramsE,@function
        .size           _ZN5flash44flash_bwd_dq_dk_dv_loop_seqk_parallel_kernelI23Flash_bwd_kernel_traitsILi64ELi128ELi128ELi8ELi4ELi4ELi4ELb0ELb0EN7cutlass6half_tE19Flash_kernel_traitsILi64ELi128ELi128ELi8ES3_EELb0ELb0ELb0ELb0ELb0ELb1ELb1EEEvNS_16Flash_bwd_paramsE,(.L_x_2488 - _ZN5flash44flash_bwd_dq_dk_dv_loop_seqk_parallel_kernelI23Flash_bwd_kernel_traitsILi64ELi128ELi128ELi8ELi4ELi4ELi4ELb0ELb0EN7cutlass6half_tE19Flash_kernel_traitsILi64ELi128ELi128ELi8ES3_EELb0ELb0ELb0ELb0ELb0ELb1ELb1EEEvNS_16Flash_bwd_paramsE)
        .other          _ZN5flash44flash_bwd_dq_dk_dv_loop_seqk_parallel_kernelI23Flash_bwd_kernel_traitsILi64ELi128ELi128ELi8ELi4ELi4ELi4ELb0ELb0EN7cutlass6half_tE19Flash_kernel_traitsILi64ELi128ELi128ELi8ES3_EELb0ELb0ELb0ELb0ELb0ELb1ELb1EEEvNS_16Flash_bwd_paramsE,@"STO_CUDA_ENTRY STV_DEFAULT"
_ZN5flash44flash_bwd_dq_dk_dv_loop_seqk_parallel_kernelI23Flash_bwd_kernel_traitsILi64ELi128ELi128ELi8ELi4ELi4ELi4ELb0ELb0EN7cutlass6half_tE19Flash_kernel_traitsILi64ELi128ELi128ELi8ES3_EELb0ELb0ELb0ELb0ELb0ELb1ELb1EEEvNS_16Flash_bwd_paramsE:
.text._ZN5flash44flash_bwd_dq_dk_dv_loop_seqk_parallel_kernelI23Flash_bwd_kernel_traitsILi64ELi128ELi128ELi8ELi4ELi4ELi4ELb0ELb0EN7cutlass6half_tE19Flash_kernel_traitsILi64ELi128ELi128ELi8ES3_EELb0ELb0ELb0ELb0ELb0ELb1ELb1EEEvNS_16Flash_bwd_paramsE:
        /* <DEDUP_REMOVED lines=16> */
[----:B------:R-:W-:Y:S01]  /*0100*/  ULDC.64 UR10, c[0x0][0x208] ;  /* 0x00008200000a7ab9 */ /* 0x000fe20000000a00 */
[----:B------:R-:W-:-:S05]  /*0110*/  UMOV UR60, 0xffffc000 ;  /* 0xffffc000003c7882 */ /* 0x000fca0000000000 */
        /* <DEDUP_REMOVED lines=19> */
[-C--:B------:R-:W-:Y:S01]  /*0250*/  LEA.HI R17, R14, R15.reuse, RZ, 0x2 ;  /* 0x0000000f0e117211 */ /* 0x080fe200078f10ff */
[----:B------:R-:W-:Y:S01]  /*0260*/  IMAD.IADD R12, R8, 0x1, -R2 ;  /* 0x00000001080c7824 */ /* 0x000fe200078e0a02 */
[----:B------:R-:W-:-:S02]  /*0270*/  LEA.HI R16, R14, R15, RZ, 0x3 ;  /* 0x0000000f0e107211 */ /* 0x000fc400078f18ff */
[----:B------:R-:W-:Y:S02]  /*0280*/  LOP3.LUT R2, R7, 0xfffffff0, RZ, 0xc0, !PT ;  /* 0xfffffff007027812 */ /* 0x000fe400078ec0ff */
        /* <DEDUP_REMOVED lines=19> */
[----:B------:R-:W-:Y:S01]  /*03c0*/  LOP3.LUT P3, RZ, R0, 0x4, RZ, 0xc0, !PT ;  /* 0x0000000400ff7812 */ /* 0x000fe2000786c0ff */
[----:B------:R-:W-:Y:S01]  /*03d0*/  IMAD.IADD R18, R2, 0x1, -R3 ;  /* 0x0000000102127824 */ /* 0x000fe200078e0a03 */
[----:B------:R-:W-:Y:S01]  /*03e0*/  LOP3.LUT R9, R5, R4, RZ, 0x3c, !PT ;  /* 0x0000000405097212 */ /* 0x000fe200078e3cff */
[----:B------:R-:W-:Y:S01]  /*03f0*/  IMAD.SHL.U32 R0, R0, 0x40, RZ ;  /* 0x0000004000007824 */ /* 0x000fe200078e00ff */
[CC--:B------:R-:W-:Y:S01]  /*0400*/  LEA.HI R6, R14.reuse, R15.reuse, RZ, 0x7 ;  /* 0x0000000f0e067211 */ /* 0x0c0fe200078f38ff */
[----:B------:R-:W-:Y:S01]  /*0410*/  IMAD.SHL.U32 R2, R11, 0x10, RZ ;  /* 0x000000100b027824 */ /* 0x000fe200078e00ff */
[----:B------:R-:W-:Y:S01]  /*0420*/  LEA.HI R3, R14, R15, RZ, 0x6 ;  /* 0x0000000f0e037211 */ /* 0x000fe200078f30ff */
[----:B------:R-:W-:Y:S01]  /*0430*/  STL [R1+0x74], R18 ;  /* 0x0000741201007387 */ /* 0x000fe20000100800 */
[----:B------:R-:W-:-:S02]  /*0440*/  LOP3.LUT R0, R0, 0x1c0, RZ, 0xc0, !PT ;  /* 0x000001c000007812 */ /* 0x000fc400078ec0ff */
[----:B------:R-:W-:Y:S01]  /*0450*/  LEA.HI.SX32 R5, R10, R2, 0x1e ;  /* 0x000000020a057211 */ /* 0x000fe200078ff2ff */
[----:B------:R-:W-:Y:S01]  /*0460*/  IMAD.SHL.U32 R3, R3, 0x8, RZ ;  /* 0x0000000803037824 */ /* 0x000fe200078e00ff */
[C---:B------:R-:W-:Y:S02]  /*0470*/  LOP3.LUT R187, R0.reuse, 0x8, R16, 0xf8, !PT ;  /* 0x0000000800bb7812 */ /* 0x040fe400078ef810 */
[----:B------:R-:W-:Y:S01]  /*0480*/  LOP3.LUT R4, R0, 0x30, R2, 0xf8, !PT ;  /* 0x0000003000047812 */ /* 0x000fe200078ef802 */
[----:B------:R1:W-:Y:S01]  /*0490*/  STL [R1+0x6c], R5 ;  /* 0x00006c0501007387 */ /* 0x0003e20000100800 */
[----:B------:R-:W-:Y:S02]  /*04a0*/  SHF.R.S32.HI R6, RZ, 0x7, R6 ;  /* 0x00000007ff067819 */ /* 0x000fe40000011406 */
[----:B------:R-:W-:Y:S02]  /*04b0*/  SHF.R.U32.HI R0, RZ, 0x3, R0 ;  /* 0x00000003ff007819 */ /* 0x000fe40000011600 */
[----:B------:R-:W-:-:S02]  /*04c0*/  LOP3.LUT R9, R9, 0xfffffe00, R3, 0xf8, !PT ;  /* 0xfffffe0009097812 */ /* 0x000fc400078ef803 */
[----:B------:R-:W-:Y:S02]  /*04d0*/  LOP3.LUT R187, R187, R0, RZ, 0x3c, !PT ;  /* 0x00000000bbbb7212 */ /* 0x000fe400078e3cff */
[----:B------:R-:W-:Y:S01]  /*04e0*/  LOP3.LUT R3, R4, 0x8, R16, 0xf8, !PT ;  /* 0x0000000804037812 */ /* 0x000fe200078ef810 */
[----:B------:R2:W-:Y:S01]  /*04f0*/  STL [R1+0x64], R9 ;  /* 0x0000640901007387 */ /* 0x0005e20000100800 */
[----:B------:R-:W-:-:S04]  /*0500*/  LOP3.LUT R7, R8, 0x1, RZ, 0xc0, !PT ;  /* 0x0000000108077812 */ /* 0x000fc800078ec0ff */
[----:B------:R-:W-:Y:S01]  /*0510*/  ISETP.NE.U32.AND P0, PT, R7, 0x1, PT ;  /* 0x000000010700780c */ /* 0x000fe20003f05070 */
[----:B------:R-:W-:-:S03]  /*0520*/  IMAD.SHL.U32 R7, R12, 0x10, RZ ;  /* 0x000000100c077824 */ /* 0x000fc600078e00ff */
[----:B------:R-:W-:Y:S01]  /*0530*/  R2P PR, R8, 0x6 ;  /* 0x0000000608007804 */ /* 0x000fe20000000000 */
[----:B-1----:R-:W-:-:S04]  /*0540*/  IMAD.SHL.U32 R5, R12, 0x200, RZ ;  /* 0x000002000c057824 */ /* 0x002fc800078e00ff */
[----:B------:R-:W-:Y:S01]  /*0550*/  IMAD R2, R6, 0x1000, R5 ;  /* 0x0000100006027824 */ /* 0x000fe200078e0205 */
[----:B------:R-:W-:Y:S01]  /*0560*/  LOP3.LUT R5, R5, R3, R0, 0xf6, !PT ;  /* 0x0000000305057212 */ /* 0x000fe200078ef600 */
[----:B------:R-:W-:Y:S02]  /*0570*/  IMAD.SHL.U32 R0, R8, 0x40, RZ ;  /* 0x0000004008007824 */ /* 0x000fe400078e00ff */
[----:B------:R-:W-:Y:S01]  /*0580*/  IMAD.IADD R187, R2, 0x1, R187 ;  /* 0x0000000102bb7824 */ /* 0x000fe200078e02bb */
[----:B------:R-:W-:Y:S02]  /*0590*/  LOP3.LUT R2, R17, 0x7ffffffc, RZ, 0xc0, !PT ;  /* 0x7ffffffc11027812 */ /* 0x000fe400078ec0ff */
[----:B------:R-:W-:Y:S01]  /*05a0*/  LOP3.LUT R0, R0, 0x1c0, RZ, 0xc0, !PT ;  /* 0x000001c000007812 */ /* 0x000fe200078ec0ff */
[----:B------:R-:W-:Y:S02]  /*05b0*/  IMAD.SHL.U32 R187, R187, 0x2, RZ ;  /* 0x00000002bbbb7824 */ /* 0x000fe400078e00ff */
[C---:B------:R-:W-:Y:S01]  /*05c0*/  IMAD.IADD R4, R15.reuse, 0x1, -R2 ;  /* 0x000000010f047824 */ /* 0x040fe200078e0a02 */
[----:B------:R-:W-:Y:S01]  /*05d0*/  SHF.R.U32.HI R3, RZ, 0x3, R0 ;  /* 0x00000003ff037819 */ /* 0x000fe20000011600 */
[----:B------:R-:W-:-:S02]  /*05e0*/  IMAD.SHL.U32 R15, R15, 0x2, RZ ;  /* 0x000000020f0f7824 */ /* 0x000fc400078e00ff */
[----:B------:R-:W-:Y:S02]  /*05f0*/  IMAD.SHL.U32 R2, R6, 0x8, RZ ;  /* 0x0000000806027824 */ /* 0x000fe400078e00ff */
[----:B------:R-:W-:Y:S01]  /*0600*/  IMAD.SHL.U32 R4, R4, 0x2, RZ ;  /* 0x0000000204047824 */ /* 0x000fe200078e00ff */
[----:B------:R-:W-:Y:S02]  /*0610*/  LOP3.LUT R8, R15, 0x6, RZ, 0xc0, !PT ;  /* 0x000000060f087812 */ /* 0x000fe400078ec0ff */
[----:B------:R-:W-:-:S03]  /*0620*/  LOP3.LUT R2, R2, 0x8, RZ, 0xc0, !PT ;  /* 0x0000000802027812 */ /* 0x000fc600078ec0ff */
[----:B------:R-:W-:Y:S01]  /*0630*/  IMAD R8, R6, 0x40, R8 ;  /* 0x0000004006087824 */ /* 0x000fe200078e0208 */
[----:B------:R-:W-:Y:S01]  /*0640*/  LOP3.LUT R10, R2, 0x10, R7, 0xf8, !PT ;  /* 0x00000010020a7812 */ /* 0x000fe200078ef807 */
[----:B------:R-:W-:Y:S01]  /*0650*/  IMAD R6, R6, 0x2000, R4 ;  /* 0x0000200006067824 */ /* 0x000fe200078e0204 */
[CC--:B--2---:R-:W-:Y:S01]  /*0660*/  LOP3.LUT R9, R3.reuse, R0.reuse, R2, 0x1e, !PT ;  /* 0x0000000003097212 */ /* 0x0c4fe200078e1e02 */
[----:B------:R-:W-:Y:S01]  /*0670*/  IMAD.SHL.U32 R2, R18, 0x40, RZ ;  /* 0x0000004012027824 */ /* 0x000fe200078e00ff */
[----:B------:R-:W-:Y:S01]  /*0680*/  LOP3.LUT R7, R3, R0, RZ, 0xfc, !PT ;  /* 0x0000000003077212 */ /* 0x000fe200078efcff */
[----:B------:R1:W-:Y:S01]  /*0690*/  STL [R1+0x68], R8 ;  /* 0x0000680801007387 */ /* 0x0003e20000100800 */
[C---:B------:R-:W-:Y:S02]  /*06a0*/  IMAD R0, R11.reuse, 0x400, R4 ;  /* 0x000004000b007824 */ /* 0x040fe400078e0204 */
[----:B------:R-:W-:Y:S01]  /*06b0*/  IMAD R3, R11, 0x400, R6 ;  /* 0x000004000b037824 */ /* 0x000fe200078e0206 */
[----:B------:R-:W-:Y:S01]  /*06c0*/  LOP3.LUT R2, R2, 0x1c0, RZ, 0xc0, !PT ;  /* 0x000001c002027812 */ /* 0x000fe200078ec0ff */
[----:B------:R-:W-:-:S02]  /*06d0*/  IMAD.SHL.U32 R4, R12, 0x8, RZ ;  /* 0x000000080c047824 */ /* 0x000fc400078e00ff */
[----:B------:R-:W-:Y:S01]  /*06e0*/  IMAD.IADD R7, R7, 0x1, R3 ;  /* 0x0000000107077824 */ /* 0x000fe200078e0203 */
[----:B------:R-:W-:Y:S01]  /*06f0*/  SHF.R.U32.HI R6, RZ, 0x3, R2 ;  /* 0x00000003ff067819 */ /* 0x000fe20000011602 */
[----:B------:R-:W-:Y:S01]  /*0700*/  IMAD.IADD R9, R0, 0x1, R9 ;  /* 0x0000000100097824 */ /* 0x000fe200078e0209 */
[----:B------:R-:W-:Y:S02]  /*0710*/  LOP3.LUT R3, R2, 0x8, R4, 0xf8, !PT ;  /* 0x0000000802037812 */ /* 0x000fe400078ef804 */
[----:B------:R-:W-:Y:S02]  /*0720*/  LOP3.LUT R2, R6, R10, R2, 0x1e, !PT ;  /* 0x0000000a06027212 */ /* 0x000fe400078e1e02 */
[----:B------:R-:W-:Y:S01]  /*0730*/  LOP3.LUT R3, R3, R6, RZ, 0x3c, !PT ;  /* 0x0000000603037212 */ /* 0x000fe200078e3cff */
[----:B------:R-:W-:Y:S01]  /*0740*/  IMAD.MOV.U32 R6, RZ, RZ, 0x440 ;  /* 0x00000440ff067424 */ /* 0x000fe200078e00ff */
[----:B------:R-:W-:-:S04]  /*0750*/  LEA R7, R7, UR4, 0x1 ;  /* 0x0000000407077c11 */ /* 0x000fc8000f8e08ff */
[----:B------:R-:W-:Y:S01]  /*0760*/  SEL R6, R6, 0x3c0, !P2 ;  /* 0x000003c006067807 */ /* 0x000fe20005000000 */
[----:B-1----:R-:W-:-:S05]  /*0770*/  IMAD.SHL.U32 R8, R13, 0x40, RZ ;  /* 0x000000400d087824 */ /* 0x002fca00078e00ff */
[----:B------:R-:W-:-:S04]  /*0780*/  LOP3.LUT R0, R8, 0xfffffe00, RZ, 0xc0, !PT ;  /* 0xfffffe0008007812 */ /* 0x000fc800078ec0ff */
[----:B------:R-:W-:Y:S01]  /*0790*/  LOP3.LUT R192, R2, R0, RZ, 0xfc, !PT ;  /* 0x0000000002c07212 */ /* 0x000fe200078efcff */
[----:B------:R-:W-:Y:S02]  /*07a0*/  IMAD R4, R11, 0x400, R0 ;  /* 0x000004000b047824 */ /* 0x000fe400078e0200 */
[----:B------:R-:W-:Y:S01]  /*07b0*/  IMAD.U32 R2, RZ, RZ, UR5 ;  /* 0x00000005ff027e24 */ /* 0x000fe2000f8e00ff */
[----:B------:R-:W-:Y:S01]  /*07c0*/  USHF.R.S32.HI UR5, URZ, 0x1f, UR56 ;  /* 0x0000001f3f057899 */ /* 0x000fe20008011438 */
[----:B------:R-:W-:Y:S02]  /*07d0*/  IMAD.IADD R193, R4, 0x1, R3 ;  /* 0x0000000104c17824 */ /* 0x000fe400078e0203 */
[----:B------:R-:W-:Y:S01]  /*07e0*/  IMAD.U32 R3, RZ, RZ, UR6 ;  /* 0x00000006ff037e24 */ /* 0x000fe2000f8e00ff */
[----:B------:R-:W-:Y:S01]  /*07f0*/  USHF.R.S32.HI UR6, URZ, 0x1f, UR44 ;  /* 0x0000001f3f067899 */ /* 0x000fe2000801142c */
[----:B------:R-:W-:Y:S02]  /*0800*/  IMAD.MOV.U32 R0, RZ, RZ, 0x20 ;  /* 0x00000020ff007424 */ /* 0x000fe400078e00ff */
[----:B------:R-:W-:-:S02]  /*0810*/  IMAD.U32 R2, RZ, RZ, UR5 ;  /* 0x00000005ff027e24 */ /* 0x000fc4000f8e00ff */
[----:B------:R-:W-:Y:S01]  /*0820*/  IMAD.MOV.U32 R2, RZ, RZ, -0x10 ;  /* 0xfffffff0ff027424 */ /* 0x000fe200078e00ff */
[----:B------:R-:W-:Y:S01]  /*0830*/  SEL R188, R0, 0xffffffe0, !P4 ;  /* 0xffffffe000bc7807 */ /* 0x000fe20006000000 */
[----:B------:R-:W-:Y:S01]  /*0840*/  IMAD.U32 R3, RZ, RZ, UR6 ;  /* 0x00000006ff037e24 */ /* 0x000fe2000f8e00ff */
[----:B------:R-:W-:Y:S01]  /*0850*/  UIADD3 UR6, UR4, 0xc000, URZ ;  /* 0x0000c00004067890 */ /* 0x000fe2000fffe03f */
[----:B------:R-:W-:Y:S01]  /*0860*/  IMAD.MOV.U32 R4, RZ, RZ, 0x40 ;  /* 0x00000040ff047424 */ /* 0x000fe200078e00ff */
[----:B------:R-:W-:Y:S01]  /*0870*/  SEL R2, R2, 0x10, !P0 ;  /* 0x0000001002027807 */ /* 0x000fe20004000000 */
[----:B------:R-:W-:Y:S01]  /*0880*/  IMAD.U32 R3, RZ, RZ, UR5 ;  /* 0x00000005ff037e24 */ /* 0x000fe2000f8e00ff */
[----:B------:R-:W-:Y:S01]  /*0890*/  SEL R0, R0, 0xffffffe0, !P1 ;  /* 0xffffffe000007807 */ /* 0x000fe20004800000 */
[----:B------:R-:W-:Y:S01]  /*08a0*/  UIADD3 UR5, UR4, 0xc000, URZ ;  /* 0x0000c00004057890 */ /* 0x000fe2000fffe03f */
[C---:B------:R-:W-:Y:S01]  /*08b0*/  SEL R186, R4.reuse, 0xffffffc0, !P3 ;  /* 0xffffffc004ba7807 */ /* 0x040fe20005800000 */
[----:B------:R-:W-:Y:S01]  /*08c0*/  IMAD.IADD R12, R7, 0x1, R2 ;  /* 0x00000001070c7824 */ /* 0x000fe200078e0202 */
[----:B------:R-:W-:Y:S01]  /*08d0*/  LEA R9, R9, UR6, 0x1 ;  /* 0x0000000609097c11 */ /* 0x000fe2000f8e08ff */
[----:B------:R-:W-:Y:S01]  /*08e0*/  VIADD R189, R187, UR6 ;  /* 0x00000006bbbd7c36 */ /* 0x000fe20008000000 */
[----:B------:R-:W-:-:S02]  /*08f0*/  SEL R4, R4, 0xffffffc0, !P2 ;  /* 0xffffffc004047807 */ /* 0x000fc40005000000 */
[----:B------:R-:W-:Y:S01]  /*0900*/  LEA R3, R5, UR4, 0x1 ;  /* 0x0000000405037c11 */ /* 0x000fe2000f8e08ff */
[C---:B------:R-:W-:Y:S01]  /*0910*/  IMAD.IADD R5, R7.reuse, 0x1, R0 ;  /* 0x0000000107057824 */ /* 0x040fe200078e0200 */
[----:B------:R-:W-:Y:S01]  /*0920*/  STL [R1+0x70], R9 ;  /* 0x0000700901007387 */ /* 0x000fe20000100800 */
[----:B------:R-:W-:Y:S02]  /*0930*/  IMAD.IADD R11, R7, 0x1, R4 ;  /* 0x00000001070b7824 */ /* 0x000fe400078e0204 */
[----:B------:R-:W-:Y:S01]  /*0940*/  IMAD.IADD R10, R4, 0x1, R9 ;  /* 0x00000001040a7824 */ /* 0x000fe200078e0209 */
[----:B------:R1:W-:Y:S01]  /*0950*/  STL [R1+0xc], R7 ;  /* 0x00000c0701007387 */ /* 0x0003e20000100800 */
[C---:B------:R-:W-:Y:S02]  /*0960*/  VIADD R15, R9.reuse, 0x420 ;  /* 0x00000420090f7836 */ /* 0x040fe40000000000 */
[C---:B------:R-:W-:Y:S01]  /*0970*/  VIADD R8, R9.reuse, 0x2020 ;  /* 0x0000202009087836 */ /* 0x040fe20000000000 */
[----:B------:R2:W-:Y:S01]  /*0980*/  STL [R1+0x14], R12 ;  /* 0x0000140c01007387 */ /* 0x0005e20000100800 */
[----:B------:R-:W-:-:S02]  /*0990*/  @P1 VIADD R15, R9, 0x3e0 ;  /* 0x000003e0090f1836 */ /* 0x000fc40000000000 */
[C---:B------:R-:W-:Y:S01]  /*09a0*/  VIADD R14, R9.reuse, 0x2420 ;  /* 0x00002420090e7836 */ /* 0x040fe20000000000 */
[----:B------:R3:W-:Y:S01]  /*09b0*/  STL [R1+0x24], R5 ;  /* 0x0000240501007387 */ /* 0x0007e20000100800 */
[C---:B------:R-:W-:Y:S02]  /*09c0*/  @P1 VIADD R8, R9.reuse, 0x1fe0 ;  /* 0x00001fe009081836 */ /* 0x040fe40000000000 */
[C---:B------:R-:W-:Y:S01]  /*09d0*/  @P1 VIADD R14, R9.reuse, 0x23e0 ;  /* 0x000023e0090e1836 */ /* 0x040fe20000000000 */
[----:B------:R-:W-:Y:S01]  /*09e0*/  STL [R1+0x8], R11 ;  /* 0x0000080b01007387 */ /* 0x000fe20000100800 */
[C---:B------:R-:W-:Y:S02]  /*09f0*/  VIADD R13, R9.reuse, 0x2040 ;  /* 0x00002040090d7836 */ /* 0x040fe40000000000 */
[----:B------:R-:W-:Y:S02]  /*0a00*/  IMAD.IADD R2, R2, 0x1, R11 ;  /* 0x0000000102027824 */ /* 0x000fe400078e020b */
[----:B------:R-:W-:-:S02]  /*0a10*/  @P2 VIADD R13, R9, 0x1fc0 ;  /* 0x00001fc0090d2836 */ /* 0x000fc40000000000 */
[----:B------:R-:W-:Y:S02]  /*0a20*/  IMAD.IADD R4, R4, 0x1, R8 ;  /* 0x0000000104047824 */ /* 0x000fe400078e0208 */
[C---:B------:R-:W-:Y:S02]  /*0a30*/  IMAD.IADD R186, R189.reuse, 0x1, R186 ;  /* 0x00000001bdba7824 */ /* 0x040fe400078e02ba */
[----:B------:R-:W-:Y:S02]  /*0a40*/  IMAD.IADD R189, R189, 0x1, R188 ;  /* 0x00000001bdbd7824 */ /* 0x000fe400078e02bc */
[----:B-1----:R-:W-:Y:S02]  /*0a50*/  IMAD.IADD R7, R0, 0x1, R9 ;  /* 0x0000000100077824 */ /* 0x002fe400078e0209 */
[----:B------:R-:W-:Y:S02]  /*0a60*/  IMAD.IADD R188, R188, 0x1, R186 ;  /* 0x00000001bcbc7824 */ /* 0x000fe400078e02ba */
[----:B--2---:R-:W-:Y:S01]  /*0a70*/  IMAD.IADD R12, R12, 0x1, R0 ;  /* 0x000000010c0c7824 */ /* 0x004fe200078e0200 */
[----:B------:R1:W-:Y:S01]  /*0a80*/  STL [R1+0xa4], R7 ;  /* 0x0000a40701007387 */ /* 0x0003e20000100800 */
[----:B---3--:R-:W-:-:S03]  /*0a90*/  IMAD.IADD R5, R9, 0x1, R6 ;  /* 0x0000000109057824 */ /* 0x008fc600078e0206 */
[----:B------:R-:W-:Y:S04]  /*0aa0*/  STL [R1+0x88], R10 ;  /* 0x0000880a01007387 */ /* 0x000fe80000100800 */
[----:B------:R2:W-:Y:S04]  /*0ab0*/  STL [R1+0x84], R5 ;  /* 0x0000840501007387 */ /* 0x0005e80000100800 */
[----:B------:R-:W-:Y:S04]  /*0ac0*/  STL [R1+0x90], R15 ;  /* 0x0000900f01007387 */ /* 0x000fe80000100800 */
[----:B------:R-:W-:Y:S04]  /*0ad0*/  STL [R1+0x78], R8 ;  /* 0x0000780801007387 */ /* 0x000fe80000100800 */
[----:B------:R-:W-:Y:S04]  /*0ae0*/  STL [R1+0x8c], R14 ;  /* 0x00008c0e01007387 */ /* 0x000fe80000100800 */
[----:B------:R3:W-:Y:S01]  /*0af0*/  STL [R1+0x10], R2 ;  /* 0x0000100201007387 */ /* 0x0007e20000100800 */
[----:B-1----:R-:W-:-:S02]  /*0b00*/  VIADD R7, R9, 0x2440 ;  /* 0x0000244009077836 */ /* 0x002fc40000000000 */
[----:B------:R-:W-:Y:S01]  /*0b10*/  @P2 VIADD R7, R9, 0x23c0 ;  /* 0x000023c009072836 */ /* 0x000fe20000000000 */
[----:B------:R-:W-:Y:S01]  /*0b20*/  STL [R1+0x80], R13 ;  /* 0x0000800d01007387 */ /* 0x000fe20000100800 */
[----:B------:R-:W-:-:S03]  /*0b30*/  IMAD.IADD R9, R0, 0x1, R11 ;  /* 0x0000000100097824 */ /* 0x000fc600078e020b */
[----:B------:R1:W-:Y:S01]  /*0b40*/  STL [R1+0x7c], R7 ;  /* 0x00007c0701007387 */ /* 0x0003e20000100800 */
[----:B--2---:R-:W-:-:S03]  /*0b50*/  IMAD.IADD R5, R0, 0x1, R5 ;  /* 0x0000000100057824 */ /* 0x004fc600078e0205 */
[----:B------:R2:W-:Y:S04]  /*0b60*/  STL [R1+0x20], R12 ;  /* 0x0000200c01007387 */ /* 0x0005e80000100800 */
[----:B------:R2:W-:Y:S01]  /*0b70*/  STL [R1+0x1c], R9 ;  /* 0x00001c0901007387 */ /* 0x0005e20000100800 */
[C---:B---3--:R-:W-:Y:S02]  /*0b80*/  IMAD.IADD R2, R0.reuse, 0x1, R2 ;  /* 0x0000000100027824 */ /* 0x048fe400078e0202 */
[----:B-1----:R-:W-:Y:S02]  /*0b90*/  IMAD.IADD R7, R0, 0x1, R10 ;  /* 0x0000000100077824 */ /* 0x002fe400078e020a */
[----:B------:R-:W-:-:S03]  /*0ba0*/  IMAD.IADD R0, R6, 0x1, R8 ;  /* 0x0000000106007824 */ /* 0x000fc600078e0208 */
[----:B------:R2:W-:Y:S04]  /*0bb0*/  STL [R1+0xa0], R7 ;  /* 0x0000a00701007387 */ /* 0x0005e80000100800 */
[----:B------:R2:W-:Y:S04]  /*0bc0*/  STL [R1+0x9c], R5 ;  /* 0x00009c0501007387 */ /* 0x0005e80000100800 */
[----:B------:R2:W-:Y:S04]  /*0bd0*/  STL [R1+0x98], R4 ;  /* 0x0000980401007387 */ /* 0x0005e80000100800 */
[----:B------:R2:W-:Y:S04]  /*0be0*/  STL [R1+0x18], R2 ;  /* 0x0000180201007387 */ /* 0x0005e80000100800 */
[----:B------:R2:W-:Y:S02]  /*0bf0*/  STL [R1+0x94], R0 ;  /* 0x0000940001007387 */ /* 0x0005e40000100800 */
.L_x_1698:
        /* <DEDUP_REMOVED lines=16> */
[----:B-12-4-:R-:W-:Y:S01]  /*0d00*/  IMAD.U32 R4, RZ, RZ, UR8 ;  /* 0x00000008ff047e24 */ /* 0x016fe2000f8e00ff */
        /* <DEDUP_REMOVED lines=21> */
[----:B------:R1:W5:Y:S02]  /*0e60*/  @P3 LDG.E R0, desc[UR10][R4.64+0x4] ;  /* 0x0000040a04003981 */ /* 0x000364000c1e1900 */
        /* <DEDUP_REMOVED lines=28> */
.L_x_1654:
        /* <DEDUP_REMOVED lines=20> */
[----:B------:R-:W-:Y:S01]  /*1170*/  UIMAD UR26, UR6, UR29, URZ ;  /* 0x0000001d061a72a4 */ /* 0x000fe2000f8e023f */
[----:B------:R-:W-:Y:S02]  /*1180*/  ULDC UR59, c[0x0][0x2d4] ;  /* 0x0000b500003b7ab9 */ /* 0x000fe40000000800 */
[----:B------:R-:W-:Y:S02]  /*1190*/  @UP0 UIADD3 UR16, UR17, UR25, URZ ;  /* 0x0000001911100290 */ /* 0x000fe4000fffe03f */
[----:B------:R-:W-:Y:S01]  /*11a0*/  UIADD3 UR54, UR23, UR30, URZ ;  /* 0x0000001e17367290 */ /* 0x000fe2000fffe03f */
[----:B-1----:R-:W-:Y:S01]  /*11b0*/  IABS R6, R7 ;  /* 0x0000000700067213 */ /* 0x002fe20000000000 */
[----:B------:R-:W-:-:S02]  /*11c0*/  USEL UR58, UR22, UR20, !UP1 ;  /* 0x00000014163a7287 */ /* 0x000fc4000c800000 */
[----:B------:R-:W-:Y:S01]  /*11d0*/  @UP1 UIADD3 UR54, UR21, UR26, URZ ;  /* 0x0000001a15361290 */ /* 0x000fe2000fffe03f */
[----:B------:R-:W1:Y:S01]  /*11e0*/  I2F.RP R4, R6 ;  /* 0x0000000600047306 */ /* 0x000e620000209400 */
[----:B------:R-:W-:Y:S01]  /*11f0*/  USHF.R.S32.HI UR43, URZ, 0x1f, UR59 ;  /* 0x0000001f3f2b7899 */ /* 0x000fe2000801143b */
[----:B------:R-:W-:Y:S01]  /*1200*/  ULDC UR45, c[0x0][0x2c4] ;  /* 0x0000b100002d7ab9 */ /* 0x000fe20000000800 */
[----:B--2---:R-:W-:Y:S02]  /*1210*/  UIMAD.WIDE.U32 UR34, UR14, UR12, URZ ;  /* 0x0000000c0e2272a5 */ /* 0x004fe4000f8e003f */
[----:B------:R-:W-:Y:S02]  /*1220*/  UIMAD UR23, UR43, UR44, URZ ;  /* 0x0000002c2b1772a4 */ /* 0x000fe4000f8e023f */
[----:B------:R-:W-:Y:S01]  /*1230*/  UIMAD UR50, UR14, UR13, UR35 ;  /* 0x0000000d0e3272a4 */ /* 0x000fe2000f8e0223 */
[----:B------:R-:W-:Y:S02]  /*1240*/  ULDC UR18, c[0x0][0x2dc] ;  /* 0x0000b70000127ab9 */ /* 0x000fe40000000800 */
[----:B------:R-:W-:Y:S01]  /*1250*/  @UP1 ULDC.64 UR12, c[0x0][0x420] ;  /* 0x00010800000c1ab9 */ /* 0x000fe20000000a00 */
[----:B------:R-:W-:Y:S01]  /*1260*/  ULDC UR61, c[0x0][0x270] ;  /* 0x00009c00003d7ab9 */ /* 0x000fe20000000800 */
[----:B------:R-:W-:Y:S01]  /*1270*/  @UP1 UIMAD.WIDE.U32 UR40, UR6, UR12, URZ ;  /* 0x0000000c062812a5 */ /* 0x000fe2000f8e003f */
[----:B-1----:R-:W1:Y:S01]  /*1280*/  MUFU.RCP R4, R4 ;  /* 0x0000000400047308 */ /* 0x002e620000001000 */
[----:B------:R-:W-:-:S02]  /*1290*/  @!UP1 UIMAD UR12, UR57, UR8, URZ ;  /* 0x00000008390c92a4 */ /* 0x000fc4000f8e023f */
[----:B------:R-:W-:Y:S02]  /*12a0*/  @UP1 UIMAD UR52, UR6, UR13, UR41 ;  /* 0x0000000d063412a4 */ /* 0x000fe4000f8e0229 */
[----:B------:R-:W-:Y:S02]  /*12b0*/  @!UP1 UIMAD UR42, UR44, UR9, UR12 ;  /* 0x000000092c2a92a4 */ /* 0x000fe4000f8e020c */
[----:B------:R-:W-:Y:S01]  /*12c0*/  @!UP1 UIMAD.WIDE.U32 UR38, UR44, UR8, URZ ;  /* 0x000000082c2692a5 */ /* 0x000fe2000f8e003f */
[----:B------:R-:W-:Y:S01]  /*12d0*/  ULDC.U8 UR12, c[0x0][0x3d8] ;  /* 0x0000f600000c7ab9 */ /* 0x000fe20000000000 */
[----:B------:R-:W-:Y:S02]  /*12e0*/  UIMAD.WIDE UR8, UR18, UR61, URZ ;  /* 0x0000003d120872a5 */ /* 0x000fe4000f8e023f */
[----:B------:R-:W-:Y:S02]  /*12f0*/  UISETP.NE.AND UP3, UPT, UR12, URZ, UPT ;  /* 0x0000003f0c00728c */ /* 0x000fe4000bf65270 */
[----:B------:R-:W-:Y:S01]  /*1300*/  USHF.L.U32 UR15, UR44, 0x7, URZ ;  /* 0x000000072c0f7899 */ /* 0x000fe2000800063f */
[----:B------:R-:W-:Y:S01]  /*1310*/  @UP0 ULDC.64 UR12, c[0x0][0x248] ;  /* 0x00009200000c0ab9 */ /* 0x000fe20000000a00 */
[----:B-1----:R-:W-:Y:S01]  /*1320*/  VIADD R4, R4, 0xffffffe ;  /* 0x0ffffffe04047836 */ /* 0x002fe20000000000 */
[----:B------:R-:W-:-:S02]  /*1330*/  @UP0 UIMAD.WIDE.U32 UR20, UR16, UR12, URZ ;  /* 0x0000000c101402a5 */ /* 0x000fc4000f8e003f */
[----:B------:R-:W-:Y:S01]  /*1340*/  @UP0 UIMAD UR16, UR16, UR13, URZ ;  /* 0x0000000d101002a4 */ /* 0x000fe2000f8e023f */
[----:B------:R-:W1:Y:S01]  /*1350*/  F2I.FTZ.U32.TRUNC.NTZ R5, R4 ;  /* 0x0000000400057305 */ /* 0x000e62000021f000 */
[----:B------:R-:W-:Y:S02]  /*1360*/  UIMAD.WIDE.U32 UR18, UR44, UR59, URZ ;  /* 0x0000003b2c1272a5 */ /* 0x000fe4000f8e003f */
[----:B------:R-:W-:Y:S01]  /*1370*/  @UP3 UIMAD UR22, UR44, UR45, URZ ;  /* 0x0000002d2c1632a4 */ /* 0x000fe2000f8e023f */
[----:B------:R-:W-:Y:S01]  /*1380*/  @UP0 UMOV UR51, UR20 ;  /* 0x0000001400330c82 */ /* 0x000fe20008000000 */
[----:B------:R-:W-:Y:S02]  /*1390*/  UIMAD UR20, UR57, UR59, UR23 ;  /* 0x0000003b391472a4 */ /* 0x000fe4000f8e0217 */
[----:B------:R-:W-:Y:S02]  /*13a0*/  UIADD3 UR14, UR36, 0x7f, URZ ;  /* 0x0000007f240e7890 */ /* 0x000fe4000fffe03f */
[----:B------:R-:W-:-:S02]  /*13b0*/  @UP0 UIADD3 UR53, UR21, UR16, URZ ;  /* 0x0000001015350290 */ /* 0x000fc4000fffe03f */
[----:B------:R-:W-:Y:S02]  /*13c0*/  @UP3 USEL UR21, UR22, UR6, !UP1 ;  /* 0x0000000616153287 */ /* 0x000fe4000c800000 */
[----:B------:R-:W-:Y:S01]  /*13d0*/  USEL UR33, UR15, URZ, UP2 ;  /* 0x0000003f0f217287 */ /* 0x000fe20009000000 */
[----:B-1----:R-:W-:Y:S01]  /*13e0*/  IADD3 R0, RZ, -R5, RZ ;  /* 0x80000005ff007210 */ /* 0x002fe20007ffe0ff */
[----:B------:R-:W-:Y:S01]  /*13f0*/  IMAD.MOV.U32 R4, RZ, RZ, RZ ;  /* 0x000000ffff047224 */ /* 0x000fe200078e00ff */
[----:B------:R-:W-:Y:S01]  /*1400*/  UIMAD UR26, UR9, UR18, URZ ;  /* 0x00000012091a72a4 */ /* 0x000fe2000f8e023f */
[----:B------:R-:W-:Y:S02]  /*1410*/  @UP3 ULDC UR16, c[0x0][0x2e4] ;  /* 0x0000b90000103ab9 */ /* 0x000fe40000000800 */
[----:B------:R-:W-:Y:S01]  /*1420*/  IMAD R0, R0, R6, RZ ;  /* 0x0000000600007224 */ /* 0x000fe200078e02ff */
[----:B------:R-:W-:Y:S02]  /*1430*/  UIADD3 UR22, UR19, UR20, URZ ;  /* 0x0000001413167290 */ /* 0x000fe4000fffe03f */
[----:B------:R-:W-:Y:S01]  /*1440*/  USHF.R.S32.HI UR15, URZ, 0x1f, UR14 ;  /* 0x0000001f3f0f7899 */ /* 0x000fe2000801140e */
[----:B------:R-:W-:Y:S01]  /*1450*/  IMAD.HI.U32 R0, R5, R0, R4 ;  /* 0x0000000005007227 */ /* 0x000fe200078e0004 */
[----:B------:R-:W-:-:S02]  /*1460*/  @UP3 UIMAD UR30, UR56, UR16, UR21 ;  /* 0x00000010381e32a4 */ /* 0x000fc4000f8e0215 */
[----:B------:R-:W-:Y:S02]  /*1470*/  @!UP3 UIMAD UR16, UR44, UR61, UR56 ;  /* 0x0000003d2c10b2a4 */ /* 0x000fe4000f8e0238 */
[----:B------:R-:W-:Y:S01]  /*1480*/  UIMAD.WIDE.U32 UR20, UR8, UR18, URZ ;  /* 0x00000012081472a5 */ /* 0x000fe2000f8e003f */
[----:B------:R-:W-:Y:S01]  /*1490*/  IMAD.HI.U32 R0, R0, R2, RZ ;  /* 0x0000000200007227 */ /* 0x000fe200078e00ff */
[----:B------:R-:W-:Y:S02]  /*14a0*/  UIMAD UR22, UR8, UR22, UR26 ;  /* 0x00000016081672a4 */ /* 0x000fe4000f8e021a */
[----:B------:R-:W-:Y:S02]  /*14b0*/  ULEA.HI UR37, UR15, UR14, URZ, 0x7 ;  /* 0x0000000e0f257291 */ /* 0x000fe4000f8f383f */
[----:B------:R-:W-:Y:S01]  /*14c0*/  IADD3 R4, -R0, RZ, RZ ;  /* 0x000000ff00047210 */ /* 0x000fe20007ffe1ff */
[----:B------:R-:W-:Y:S02]  /*14d0*/  @!UP3 UIMAD UR30, UR16, UR45, URZ ;  /* 0x0000002d101eb2a4 */ /* 0x000fe4000f8e023f */
[----:B------:R-:W-:-:S02]  /*14e0*/  UIMAD.WIDE.U32 UR18, UR8, UR6, URZ ;  /* 0x00000006081272a5 */ /* 0x000fc4000f8e003f */
[C---:B------:R-:W-:Y:S01]  /*14f0*/  IMAD R2, R6.reuse, R4, R2 ;  /* 0x0000000406027224 */ /* 0x040fe200078e0202 */
[----:B------:R-:W-:Y:S02]  /*1500*/  UIMAD UR16, UR9, UR6, URZ ;  /* 0x00000006091072a4 */ /* 0x000fe4000f8e023f */
[----:B------:R-:W-:Y:S02]  /*1510*/  UIADD3 UR47, UR21, UR22, URZ ;  /* 0x00000016152f7290 */ /* 0x000fe4000fffe03f */
[----:B------:R-:W-:Y:S01]  /*1520*/  ISETP.GT.U32.AND P3, PT, R6, R2, PT ;  /* 0x000000020600720c */ /* 0x000fe20003f64070 */
[----:B------:R-:W-:Y:S02]  /*1530*/  ULOP3.LUT UR21, UR37, 0xffffff80, URZ, 0xc0, !UPT ;  /* 0xffffff8025157892 */ /* 0x000fe4000f8ec03f */
[----:B------:R-:W-:Y:S02]  /*1540*/  @UP0 UIADD3 UR27, UR17, UR25, URZ ;  /* 0x00000019111b0290 */ /* 0x000fe4000fffe03f */
[----:B------:R-:W-:Y:S01]  /*1550*/  USHF.L.U64.HI UR31, UR44, 0x7, UR57 ;  /* 0x000000072c1f7899 */ /* 0x000fe20008010239 */
[----:B------:R-:W-:Y:S01]  /*1560*/  @UP0 ULDC.64 UR14, c[0x0][0x250] ;  /* 0x00009400000e0ab9 */ /* 0x000fe20000000a00 */
[----:B------:R-:W-:-:S02]  /*1570*/  @UP1 UIADD3 UR47, UR19, UR16, URZ ;  /* 0x00000010132f1290 */ /* 0x000fc4000fffe03f */
[----:B------:R-:W-:Y:S02]  /*1580*/  USEL UR55, UR20, UR18, !UP1 ;  /* 0x0000001214377287 */ /* 0x000fe4000c800000 */
[----:B------:R-:W-:Y:S02]  /*1590*/  UIADD3 UR16, UR21, -0x80, URZ ;  /* 0xffffff8015107890 */ /* 0x000fe4000fffe03f */
[----:B------:R-:W-:Y:S01]  /*15a0*/  @!P3 IMAD.IADD R2, R2, 0x1, -R6 ;  /* 0x000000010202b824 */ /* 0x000fe200078e0a06 */
[----:B------:R-:W-:Y:S02]  /*15b0*/  @UP0 UIMAD.WIDE.U32 UR18, UR27, UR14, URZ ;  /* 0x0000000e1b1202a5 */ /* 0x000fe4000f8e003f */
        /* <DEDUP_REMOVED lines=22> */
.L_x_1656:
        /* <DEDUP_REMOVED lines=34> */
.L_x_1657:
        /* <DEDUP_REMOVED lines=11> */
.L_x_1658:
[----:B------:R-:W-:-:S04]  /*19f0*/  UIMAD UR6, UR44, UR61, UR56 ;  /* 0x0000003d2c0672a4 */ /* 0x000fc8000f8e0238 */
[----:B------:R-:W-:-:S12]  /*1a00*/  UIMAD UR6, UR6, UR59, URZ ;  /* 0x0000003b060672a4 */ /* 0x000fd8000f8e023f */
.L_x_1659:
[----:B------:R-:W1:Y:S01]  /*1a10*/  S2R R8, SR_TID.X ;  /* 0x0000000000087919 */ /* 0x000e620000002100 */
[----:B------:R-:W2:Y:S01]  /*1a20*/  LDC.64 R6, c[0x0][0x420] ;  /* 0x00010800ff067b82 */ /* 0x000ea20000000a00 */
[----:B------:R-:W-:Y:S01]  /*1a30*/  ULDC UR18, c[0x0][0x2dc] ;  /* 0x0000b70000127ab9 */ /* 0x000fe20000000800 */
[----:B------:R-:W-:Y:S01]  /*1a40*/  UIADD3 UR33, UR16, UR6, URZ ;  /* 0x0000000610217290 */ /* 0x000fe2000fffe03f */
[----:B------:R-:W-:Y:S01]  /*1a50*/  BSSY B1, `(.L_x_1655) ;  /* 0x0000abe000017945 */ /* 0x000fe20003800000 */
[----:B------:R-:W-:Y:S02]  /*1a60*/  UIMAD UR6, UR18, UR61, URZ ;  /* 0x0000003d120672a4 */ /* 0x000fe4000f8e023f */
[----:B------:R-:W-:Y:S01]  /*1a70*/  UIADD3 UR9, UR16, UR30, URZ ;  /* 0x0000001e10097290 */ /* 0x000fe2000fffe03f */
[----:B------:R-:W-:Y:S01]  /*1a80*/  ULDC.64 UR34, c[0x0][0x2b0] ;  /* 0x0000ac0000227ab9 */ /* 0x000fe20000000a00 */
[----:B------:R-:W-:Y:S02]  /*1a90*/  USHF.R.S32.HI UR57, URZ, 0x1f, UR56 ;  /* 0x0000001f3f397899 */ /* 0x000fe40008011438 */
[----:B------:R-:W-:Y:S01]  /*1aa0*/  UIMAD.WIDE UR34, UR9, 0x4, UR34 ;  /* 0x00000004092278a5 */ /* 0x000fe2000f8e0222 */
[----:B------:R-:W-:Y:S01]  /*1ab0*/  ULDC.64 UR20, c[0x0][0x258] ;  /* 0x0000960000147ab9 */ /* 0x000fe20000000a00 */
[----:B------:R-:W-:Y:S01]  /*1ac0*/  UISETP.GE.AND UP3, UPT, UR36, 0x1, UPT ;  /* 0x000000012400788c */ /* 0x000fe2000bf66270 */
[----:B------:R-:W-:Y:S01]  /*1ad0*/  ULDC.64 UR38, c[0x0][0x210] ;  /* 0x0000840000267ab9 */ /* 0x000fe20000000a00 */
[----:B------:R-:W-:Y:S01]  /*1ae0*/  ULDC.64 UR30, c[0x0][0x3e0] ;  /* 0x0000f800001e7ab9 */ /* 0x000fe20000000a00 */
[----:B------:R-:W-:Y:S01]  /*1af0*/  ULDC.64 UR40, c[0x0][0x478] ;  /* 0x00011e0000287ab9 */ /* 0x000fe20000000a00 */
[----:B------:R-:W-:Y:S01]  /*1b00*/  ULEA.HI.SX32 UR37, UR37, 0xffffffff, 0x19 ;  /* 0xffffffff25257891 */ /* 0x000fe2000f8fca3f */
[----:B-1----:R-:W-:-:S04]  /*1b10*/  SHF.R.S32.HI R5, RZ, 0x1f, R8 ;  /* 0x0000001fff057819 */ /* 0x002fc80000011408 */
[CC--:B------:R-:W-:Y:S02]  /*1b20*/  LEA.HI R2, R5.reuse, R8.reuse, RZ, 0x5 ;  /* 0x0000000805027211 */ /* 0x0c0fe400078f28ff */
[----:B------:R-:W-:Y:S02]  /*1b30*/  LEA.HI R5, R5, R8, RZ, 0x3 ;  /* 0x0000000805057211 */ /* 0x000fe400078f18ff */
[----:B------:R-:W-:Y:S02]  /*1b40*/  LOP3.LUT R0, R2, 0xffffffe0, RZ, 0xc0, !PT ;  /* 0xffffffe002007812 */ /* 0x000fe400078ec0ff */
[----:B------:R-:W-:Y:S02]  /*1b50*/  LOP3.LUT R4, R5, 0xfffffff8, RZ, 0xc0, !PT ;  /* 0xfffffff805047812 */ /* 0x000fe400078ec0ff */
[----:B------:R-:W-:Y:S01]  /*1b60*/  SHF.R.S32.HI R2, RZ, 0x5, R2 ;  /* 0x00000005ff027819 */ /* 0x000fe20000011402 */
[C---:B------:R-:W-:Y:S02]  /*1b70*/  IMAD.IADD R0, R8.reuse, 0x1, -R0 ;  /* 0x0000000108007824 */ /* 0x040fe400078e0a00 */
[----:B------:R-:W-:-:S02]  /*1b80*/  IMAD.IADD R4, R8, 0x1, -R4 ;  /* 0x0000000108047824 */ /* 0x000fc400078e0a04 */
[----:B------:R-:W-:Y:S01]  /*1b90*/  IMAD R13, R2, UR6, R0 ;  /* 0x00000006020d7c24 */ /* 0x000fe2000f8e0200 */
[----:B------:R-:W-:Y:S01]  /*1ba0*/  SHF.R.S32.HI R2, RZ, 0x3, R5 ;  /* 0x00000003ff027819 */ /* 0x000fe20000011405 */
[----:B------:R-:W-:Y:S01]  /*1bb0*/  IMAD.SHL.U32 R4, R4, 0x8, RZ ;  /* 0x0000000804047824 */ /* 0x000fe200078e00ff */
[----:B------:R-:W-:Y:S01]  /*1bc0*/  USHF.L.U32 UR6, UR6, 0x7, URZ ;  /* 0x0000000706067899 */ /* 0x000fe2000800063f */
[----:B--2---:R-:W-:Y:S01]  /*1bd0*/  IMAD R0, R6, UR27, RZ ;  /* 0x0000001b06007c24 */ /* 0x004fe2000f8e02ff */
[----:B------:R-:W-:Y:S02]  /*1be0*/  SHF.R.S32.HI R37, RZ, 0x1f, R2 ;  /* 0x0000001fff257819 */ /* 0x000fe40000011402 */
[----:B------:R-:W-:Y:S01]  /*1bf0*/  SHF.R.S32.HI R5, RZ, 0x1f, R4 ;  /* 0x0000001fff057819 */ /* 0x000fe20000011404 */
[----:B------:R-:W-:Y:S01]  /*1c00*/  IMAD R0, R7, UR16, R0 ;  /* 0x0000001007007c24 */ /* 0x000fe2000f8e0200 */
[----:B------:R-:W-:Y:S01]  /*1c10*/  IADD3 R8, P0, R4, UR8, RZ ;  /* 0x0000000804087c10 */ /* 0x000fe2000ff1e0ff */
[----:B------:R-:W-:Y:S01]  /*1c20*/  ULDC.64 UR8, c[0x0][0x428] ;  /* 0x00010a0000087ab9 */ /* 0x000fe20000000a00 */
[----:B------:R-:W-:Y:S01]  /*1c30*/  IADD3 R10, P1, R2, UR16, RZ ;  /* 0x00000010020a7c10 */ /* 0x000fe2000ff3e0ff */
[----:B------:R-:W-:Y:S01]  /*1c40*/  UIMAD UR18, UR57, UR8, URZ ;  /* 0x00000008391272a4 */ /* 0x000fe2000f8e023f */
[----:B------:R-:W-:Y:S01]  /*1c50*/  IADD3.X R9, R5, UR52, RZ, P0, !PT ;  /* 0x0000003405097c10 */ /* 0x000fe200087fe4ff */
[----:B------:R-:W-:Y:S01]  /*1c60*/  IMAD.U32 R12, RZ, RZ, UR8 ;  /* 0x00000008ff0c7e24 */ /* 0x000fe2000f8e00ff */
[----:B------:R-:W-:Y:S01]  /*1c70*/  IADD3.X R11, R37, UR27, RZ, P1, !PT ;  /* 0x0000001b250b7c10 */ /* 0x000fe20008ffe4ff */
[----:B------:R-:W-:Y:S01]  /*1c80*/  UIMAD UR8, UR57, UR20, URZ ;  /* 0x00000014390872a4 */ /* 0x000fe2000f8e023f */
[----:B------:R-:W-:Y:S01]  /*1c90*/  IMAD.WIDE.U32 R8, R6, UR16, R8 ;  /* 0x0000001006087c25 */ /* 0x000fe2000f8e0008 */
[----:B------:R-:W-:-:S02]  /*1ca0*/  UIADD3 UR16, UP2, UP1, UR22, UR6, UR26 ;  /* 0x0000000616107290 */ /* 0x000fc4000f95e01a */
[----:B------:R-:W-:Y:S01]  /*1cb0*/  USHF.R.S32.HI UR6, URZ, 0x1f, UR6 ;  /* 0x0000001f3f067899 */ /* 0x000fe20008011406 */
[----:B------:R-:W-:Y:S01]  /*1cc0*/  IMAD R11, R11, UR28, RZ ;  /* 0x0000001c0b0b7c24 */ /* 0x000fe2000f8e02ff */
[----:B------:R-:W-:Y:S01]  /*1cd0*/  UIMAD UR23, UR56, UR9, UR18 ;  /* 0x00000009381772a4 */ /* 0x000fe2000f8e0212 */
[----:B------:R-:W-:Y:S01]  /*1ce0*/  IMAD.IADD R9, R9, 0x1, R0 ;  /* 0x0000000109097824 */ /* 0x000fe200078e0200 */
[----:B------:R-:W-:Y:S01]  /*1cf0*/  UIMAD UR9, UR56, UR21, UR8 ;  /* 0x00000015380972a4 */ /* 0x000fe2000f8e0208 */
[C---:B------:R-:W-:Y:S01]  /*1d00*/  IMAD R0, R10.reuse, UR29, R11 ;  /* 0x0000001d0a007c24 */ /* 0x040fe2000f8e020b */
[----:B------:R-:W-:Y:S01]  /*1d10*/  UIADD3.X UR6, UR45, UR6, UR49, UP2, UP1 ;  /* 0x000000062d067290 */ /* 0x000fe200097e2431 */
[----:B------:R-:W-:Y:S01]  /*1d20*/  IMAD.WIDE.U32 R10, R10, UR28, R4 ;  /* 0x0000001c0a0a7c25 */ /* 0x000fe2000f8e0004 */
[----:B------:R-:W-:Y:S01]  /*1d30*/  UIADD3 UR8, UP2, UP1, UR48, UR16, UR55 ;  /* 0x0000001030087290 */ /* 0x000fe2000f95e037 */
[----:B------:R-:W-:Y:S02]  /*1d40*/  ULDC.64 UR18, c[0x0][0x400] ;  /* 0x0001000000127ab9 */ /* 0x000fe40000000a00 */
[----:B------:R-:W-:Y:S01]  /*1d50*/  IMAD.WIDE.U32 R8, R12, UR56, R8 ;  /* 0x000000380c087c25 */ /* 0x000fe2000f8e0008 */
[----:B------:R-:W-:Y:S01]  /*1d60*/  IADD3 R10, P0, R10, UR58, RZ ;  /* 0x0000003a0a0a7c10 */ /* 0x000fe2000ff1e0ff */
[----:B------:R-:W-:-:S02]  /*1d70*/  UIADD3.X UR6, UR50, UR6, UR47, UP2, UP1 ;  /* 0x0000000632067290 */ /* 0x000fc400097e242f */
[----:B------:R-:W-:Y:S01]  /*1d80*/  VIADD R9, R9, UR23 ;  /* 0x0000001709097c36 */ /* 0x000fe20008000000 */
[----:B------:R-:W-:Y:S01]  /*1d90*/  IADD3.X R11, R11, UR54, R0, P0, !PT ;  /* 0x000000360b0b7c10 */ /* 0x000fe200087fe400 */
[----:B------:R-:W-:Y:S01]  /*1da0*/  IMAD.U32 R0, RZ, RZ, UR20 ;  /* 0x00000014ff007e24 */ /* 0x000fe2000f8e00ff */
[----:B------:R-:W-:Y:S01]  /*1db0*/  PLOP3.LUT P0, PT, PT, PT, UP3, 0x80, 0x0 ;  /* 0x000000000000781c */ /* 0x000fe20003f0f038 */
        /* <DEDUP_REMOVED lines=23> */
[C---:B------:R-:W-:Y:S01]  /*1f30*/  VIADD R19, R2.reuse, 0x40 ;  /* 0x0000004002137836 */ /* 0x040fe20000000000 */
[----:B------:R-:W-:Y:S01]  /*1f40*/  ULEA.HI UR16, UR9, UR9, URZ, 0x1 ;  /* 0x0000000909107291 */ /* 0x000fe2000f8f083f */
[----:B------:R-:W-:Y:S01]  /*1f50*/  IMAD.MOV.U32 R27, RZ, RZ, R14 ;  /* 0x000000ffff1b7224 */ /* 0x000fe200078e000e */
[----:B------:R-:W-:Y:S01]  /*1f60*/  ISETP.GE.AND P3, PT, R2, UR6, PT ;  /* 0x0000000602007c0c */ /* 0x000fe2000bf66270 */
[----:B------:R-:W-:Y:S01]  /*1f70*/  IMAD.MOV.U32 R26, RZ, RZ, R8 ;  /* 0x000000ffff1a7224 */ /* 0x000fe200078e0008 */
[----:B------:R-:W-:Y:S01]  /*1f80*/  ISETP.GE.AND P2, PT, R20, UR6, PT ;  /* 0x0000000614007c0c */ /* 0x000fe2000bf46270 */
[----:B------:R-:W-:Y:S01]  /*1f90*/  USHF.L.U32 UR18, UR28, 0x5, URZ ;  /* 0x000000051c127899 */ /* 0x000fe2000800063f */
[----:B------:R-:W-:Y:S01]  /*1fa0*/  @P0 BAR.SYNC.DEFER_BLOCKING 0x0 ;  /* 0x0000000000000b1d */ /* 0x000fe20000010000 */
[----:B------:R-:W-:Y:S01]  /*1fb0*/  ISETP.GE.AND P0, PT, R21, UR6, PT ;  /* 0x0000000615007c0c */ /* 0x000fe2000bf06270 */
[----:B------:R-:W-:Y:S01]  /*1fc0*/  IMAD.U32 R17, RZ, RZ, UR8 ;  /* 0x00000008ff117e24 */ /* 0x000fe2000f8e00ff */
[----:B------:R-:W-:Y:S01]  /*1fd0*/  ISETP.GE.AND P6, PT, R19, UR6, PT ;  /* 0x0000000613007c0c */ /* 0x000fe2000bfc6270 */
[----:B------:R-:W-:Y:S01]  /*1fe0*/  ULOP3.LUT UR8, UR16, 0xfffffffe, URZ, 0xc0, !UPT ;  /* 0xfffffffe10087892 */ /* 0x000fe2000f8ec03f */
[C---:B------:R-:W-:Y:S01]  /*1ff0*/  IMAD.SHL.U32 R11, R6.reuse, 0x20, RZ ;  /* 0x00000020060b7824 */ /* 0x040fe200078e00ff */
[C---:B------:R-:W-:Y:S01]  /*2000*/  SHF.L.U64.HI R13, R6.reuse, 0x5, R7 ;  /* 0x00000005060d7819 */ /* 0x040fe20000010207 */
[----:B------:R-:W-:Y:S01]  /*2010*/  IMAD.MOV.U32 R24, RZ, RZ, R16 ;  /* 0x000000ffff187224 */ /* 0x000fe200078e0010 */
[----:B------:R-:W-:Y:S01]  /*2020*/  UIADD3 UR8, UR9, -UR8, URZ ;  /* 0x8000000809087290 */ /* 0x000fe2000fffe03f */
[----:B------:R-:W-:Y:S01]  /*2030*/  @!P3 IMAD.MOV.U32 R8, RZ, RZ, R27 ;  /* 0x000000ffff08b224 */ /* 0x000fe200078e001b */
[----:B------:R-:W-:Y:S01]  /*2040*/  STL [R1+0x4c], R27 ;  /* 0x00004c1b01007387 */ /* 0x000fe20000100800 */
[----:B------:R-:W-:Y:S01]  /*2050*/  @!P3 IMAD.MOV.U32 R9, RZ, RZ, R26 ;  /* 0x000000ffff09b224 */ /* 0x000fe200078e001a */
[-C--:B------:R-:W-:Y:S01]  /*2060*/  @!P2 LEA R12, P5, R11, R27.reuse, 0x1 ;  /* 0x0000001b0b0ca211 */ /* 0x080fe200078a08ff */
[----:B------:R-:W-:Y:S01]  /*2070*/  IMAD.U32 R14, RZ, RZ, UR18 ;  /* 0x00000012ff0e7e24 */ /* 0x000fe2000f8e00ff */
[----:B------:R-:W-:Y:S01]  /*2080*/  UISETP.NE.AND UP0, UPT, UR8, 0x1, UPT ;  /* 0x000000010800788c */ /* 0x000fe2000bf05270 */
[----:B------:R-:W-:Y:S01]  /*2090*/  IMAD.MOV.U32 R25, RZ, RZ, R10 ;  /* 0x000000ffff197224 */ /* 0x000fe200078e000a */
[----:B------:R-:W-:Y:S01]  /*20a0*/  @!P6 LEA R10, P4, R6, R27, 0x7 ;  /* 0x0000001b060ae211 */ /* 0x000fe200078838ff */
[----:B------:R1:W-:Y:S01]  /*20b0*/  STL [R1+0x48], R26 ;  /* 0x0000481a01007387 */ /* 0x0003e20000100800 */
[----:B------:R-:W-:Y:S01]  /*20c0*/  @!P2 LEA R16, P1, R14, R24, 0x1 ;  /* 0x000000180e10a211 */ /* 0x000fe200078208ff */
[----:B------:R-:W-:Y:S01]  /*20d0*/  @!P0 IMAD R18, R7, 0xc0, RZ ;  /* 0x000000c007128824 */ /* 0x000fe200078e02ff */
[-C--:B------:R-:W-:Y:S01]  /*20e0*/  @!P2 LEA.HI.X R13, R11, R26.reuse, R13, 0x1, P5 ;  /* 0x0000001a0b0da211 */ /* 0x080fe200028f0c0d */
[----:B------:R3:W-:Y:S01]  /*20f0*/  STL [R1+0x34], R24 ;  /* 0x0000341801007387 */ /* 0x0007e20000100800 */
[----:B------:R-:W-:Y:S01]  /*2100*/  @!P6 LEA.HI.X R11, R6, R26, R7, 0x7, P4 ;  /* 0x0000001a060be211 */ /* 0x000fe200020f3c07 */
[----:B------:R-:W-:Y:S01]  /*2110*/  UIMAD UR16, UR42, UR12, URZ ;  /* 0x0000000c2a1072a4 */ /* 0x000fe2000f8e023f */
[----:B------:R-:W-:Y:S01]  /*2120*/  @!P2 LEA.HI.X R17, R14, R25, R17, 0x1, P1 ;  /* 0x000000190e11a211 */ /* 0x000fe200008f0c11 */
[----:B------:R4:W-:Y:S01]  /*2130*/  STL [R1+0x30], R25 ;  /* 0x0000301901007387 */ /* 0x0009e20000100800 */
[----:B------:R-:W-:Y:S01]  /*2140*/  PLOP3.LUT P1, PT, PT, PT, UP0, 0x80, 0x0 ;  /* 0x000000000000781c */ /* 0x000fe20003f2f008 */
[----:B------:R-:W-:-:S02]  /*2150*/  UIMAD UR8, UR24, -0x80, UR7 ;  /* 0xffffff80180878a4 */ /* 0x000fc4000f8e0207 */
[----:B------:R-:W-:Y:S01]  /*2160*/  UIMAD UR16, UR32, UR13, UR16 ;  /* 0x0000000d201072a4 */ /* 0x000fe2000f8e0210 */
[----:B------:R-:W-:-:S03]  /*2170*/  ULDC.64 UR18, c[0x0][0x260] ;  /* 0x0000980000127ab9 */ /* 0x000fc60000000a00 */
[----:B------:R-:W-:Y:S02]  /*2180*/  ISETP.GE.AND P4, PT, R20, UR8, PT ;  /* 0x0000000814007c0c */ /* 0x000fe4000bf86270 */
[----:B--2---:R-:W-:-:S05]  /*2190*/  LEA R0, R23, UR4, 0x1 ;  /* 0x0000000417007c11 */ /* 0x004fca000f8e08ff */
        /* <DEDUP_REMOVED lines=9> */
[----:B------:R-:W-:Y:S04]  /*2230*/  @!P2 LDGSTS.E.BYPASS.LTC128B.128 [R0+0x9000], desc[UR10][R12.64] ;  /* 0x090000000c00afae */ /* 0x000fe8000b901d4a */
[----:B------:R-:W-:Y:S04]  /*2240*/  @P6 STS.128 [R0+0xa000], RZ ;  /* 0x00a000ff00006388 */ /* 0x000fe80000000c00 */
[----:B------:R-:W-:Y:S01]  /*2250*/  @!PT LDS RZ, [RZ] ;  /* 0x00000000fffff984 */ /* 0x000fe20000000800 */
[----:B------:R-:W-:Y:S01]  /*2260*/  @!PT LDS RZ, [RZ] ;  /* 0x00000000fffff984 */ /* 0x000fe20000000800 */
[----:B------:R-:W-:Y:S01]  /*2270*/  @!PT LDS RZ, [RZ] ;  /* 0x00000000fffff984 */ /* 0x000fe20000000800 */
[----:B------:R5:W-:Y:S04]  /*2280*/  @!P6 LDGSTS.E.BYPASS.LTC128B.128 [R0+0xa000], desc[UR10][R10.64] ;  /* 0x0a0000000a00efae */ /* 0x000be8000b901d4a */
[----:B------:R-:W-:Y:S01]  /*2290*/  @P0 STS.128 [R0+0xb000], RZ ;  /* 0x00b000ff00000388 */ /* 0x000fe20000000c00 */
[----:B--2---:R-:W-:-:S02]  /*22a0*/  @!P0 IMAD.MOV.U32 R8, RZ, RZ, R27 ;  /* 0x000000ffff088224 */ /* 0x004fc400078e001b */
[----:B------:R-:W-:Y:S02]  /*22b0*/  @!P0 IMAD.MOV.U32 R9, RZ, RZ, R26 ;  /* 0x000000ffff098224 */ /* 0x000fe400078e001a */
[----:B------:R-:W-:-:S04]  /*22c0*/  @!P0 IMAD.WIDE.U32 R8, R6, 0xc0, R8 ;  /* 0x000000c006088825 */ /* 0x000fc800078e0008 */
[----:B------:R-:W-:Y:S02]  /*22d0*/  @!P0 IMAD.MOV.U32 R6, RZ, RZ, R8 ;  /* 0x000000ffff068224 */ /* 0x000fe400078e0008 */
[----:B------:R-:W-:Y:S02]  /*22e0*/  VIADD R8, R23, 0x2000 ;  /* 0x0000200017087836 */ /* 0x000fe40000000000 */
[----:B------:R-:W-:Y:S02]  /*22f0*/  @!P0 IMAD.IADD R7, R9, 0x1, R18 ;  /* 0x0000000109078824 */ /* 0x000fe400078e0212 */
[----:B------:R-:W-:Y:S01]  /*2300*/  @!P3 IMAD.MOV.U32 R9, RZ, RZ, R25 ;  /* 0x000000ffff09b224 */ /* 0x000fe200078e0019 */
[----:B------:R-:W-:Y:S01]  /*2310*/  SEL R8, R8, R23, !P1 ;  /* 0x0000001708087207 */ /* 0x000fe20004800000 */
[----:B-----5:R-:W-:Y:S01]  /*2320*/  IMAD.U32 R10, RZ, RZ, UR28 ;  /* 0x0000001cff0a7e24 */ /* 0x020fe2000f8e00ff */
[----:B------:R-:W-:Y:S01]  /*2330*/  @!PT LDS RZ, [RZ] ;  /* 0x00000000fffff984 */ /* 0x000fe20000000800 */
[----:B------:R-:W-:Y:S01]  /*2340*/  @!PT LDS RZ, [RZ] ;  /* 0x00000000fffff984 */ /* 0x000fe20000000800 */
[----:B------:R-:W-:Y:S01]  /*2350*/  @!PT LDS RZ, [RZ] ;  /* 0x00000000fffff984 */ /* 0x000fe20000000800 */
[----:B------:R2:W-:Y:S02]  /*2360*/  @!P0 LDGSTS.E.BYPASS.LTC128B.128 [R0+0xb000], desc[UR10][R6.64] ;  /* 0x0b00000006008fae */ /* 0x0005e4000b901d4a */
[----:B------:R-:W-:Y:S01]  /*2370*/  LEA R23, R8, UR4, 0x1 ;  /* 0x0000000408177c11 */ /* 0x000fe2000f8e08ff */
[----:B------:R-:W-:-:S04]  /*2380*/  @!P3 IMAD.MOV.U32 R8, RZ, RZ, R24 ;  /* 0x000000ffff08b224 */ /* 0x000fc800078e0018 */
[----:B------:R-:W-:Y:S04]  /*2390*/  STL [R1+0x4], R23 ;  /* 0x0000041701007387 */ /* 0x000fe80000100800 */
[----:B------:R-:W5:Y:S04]  /*23a0*/  LDL R38, [R1+0x6c] ;  /* 0x00006c0001267983 */ /* 0x000f680000100800 */
[----:B------:R-:W-:Y:S04]  /*23b0*/  @P3 STS [R23], RZ ;  /* 0x000000ff17003388 */ /* 0x000fe80000000800 */
[----:B------:R-:W-:Y:S04]  /*23c0*/  @P3 STS [R23+0x4], RZ ;  /* 0x000004ff17003388 */ /* 0x000fe80000000800 */
[----:B------:R-:W-:Y:S01]  /*23d0*/  @P3 STS [R23+0x8], RZ ;  /* 0x000008ff17003388 */ /* 0x000fe20000000800 */
[----:B--2---:R-:W-:-:S03]  /*23e0*/  IMAD.U32 R6, RZ, RZ, UR12 ;  /* 0x0000000cff067e24 */ /* 0x004fc6000f8e00ff */
[----:B------:R-:W-:Y:S01]  /*23f0*/  @P3 STS [R23+0xc], RZ ;  /* 0x00000cff17003388 */ /* 0x000fe20000000800 */
[----:B------:R-:W-:-:S03]  /*2400*/  IMAD.WIDE.U32 R6, R6, UR32, R4 ;  /* 0x0000002006067c25 */ /* 0x000fc6000f8e0004 */
[----:B------:R-:W-:Y:S01]  /*2410*/  @!PT LDS RZ, [RZ] ;  /* 0x00000000fffff984 */ /* 0x000fe20000000800 */
[----:B------:R-:W-:Y:S01]  /*2420*/  @!PT LDS RZ, [RZ] ;  /* 0x00000000fffff984 */ /* 0x000fe20000000800 */
[----:B------:R-:W-:Y:S01]  /*2430*/  @!PT LDS RZ, [RZ] ;  /* 0x00000000fffff984 */ /* 0x000fe20000000800 */
[----:B------:R2:W-:Y:S01]  /*2440*/  @!P3 LDGSTS.E.BYPASS.LTC128B.128 [R23], desc[UR10][R8.64] ;  /* 0x000000000817bfae */ /* 0x0005e2000b901d4a */
[----:B------:R-:W-:Y:S02]  /*2450*/  @!P6 LEA R12, P3, R10, R24, 0x7 ;  /* 0x000000180a0ce211 */ /* 0x000fe400078638ff */
[----:B------:R-:W-:Y:S01]  /*2460*/  IADD3 R6, P5, R6, UR51, RZ ;  /* 0x0000003306067c10 */ /* 0x000fe2000ffbe0ff */
[----:B------:R-:W-:Y:S04]  /*2470*/  @P2 STS [R23+0x1000], RZ ;  /* 0x001000ff17002388 */ /* 0x000fe80000000800 */
[----:B------:R-:W-:Y:S01]  /*2480*/  @P2 STS [R23+0x1004], RZ ;  /* 0x001004ff17002388 */ /* 0x000fe20000000800 */
[----:B------:R-:W-:-:S03]  /*2490*/  VOTEU.ALL UP0, P0 ;  /* 0x00000000003f7886 */ /* 0x000fc60000000000 */
[----:B------:R-:W-:Y:S04]  /*24a0*/  @P2 STS [R23+0x1008], RZ ;  /* 0x001008ff17002388 */ /* 0x000fe80000000800 */
[----:B------:R-:W-:Y:S04]  /*24b0*/  @P2 STS [R23+0x100c], RZ ;  /* 0x00100cff17002388 */ /* 0x000fe80000000800 */
[----:B------:R-:W-:Y:S01]  /*24c0*/  @!PT LDS RZ, [RZ] ;  /* 0x00000000fffff984 */ /* 0x000fe20000000800 */
[----:B------:R-:W-:Y:S01]  /*24d0*/  @!PT LDS RZ, [RZ] ;  /* 0x00000000fffff984 */ /* 0x000fe20000000800 */
[----:B------:R-:W-:Y:S01]  /*24e0*/  @!PT LDS RZ, [RZ] ;  /* 0x00000000fffff984 */ /* 0x000fe20000000800 */
[----:B------:R1:W-:Y:S01]  /*24f0*/  @!P2 LDGSTS.E.BYPASS.LTC128B.128 [R23+0x1000], desc[UR10][R16.64] ;  /* 0x010000001017afae */ /* 0x0003e2000b901d4a */
[----:B------:R-:W-:Y:S02]  /*2500*/  IMAD.MOV.U32 R43, RZ, RZ, 0x7f800000 ;  /* 0x7f800000ff2b7424 */ /* 0x000fe400078e00ff */
[----:B------:R-:W-:Y:S01]  /*2510*/  IMAD.MOV.U32 R42, RZ, RZ, 0x7f800000 ;  /* 0x7f800000ff2a7424 */ /* 0x000fe200078e00ff */
[----:B------:R-:W5:Y:S01]  /*2520*/  LDL R39, [R1+0x74] ;  /* 0x0000740001277983 */ /* 0x000f620000100800 */
[----:B--2---:R-:W-:-:S02]  /*2530*/  IMAD.U32 R8, RZ, RZ, UR16 ;  /* 0x00000010ff087e24 */ /* 0x004fc4000f8e00ff */
[----:B------:R-:W-:-:S03]  /*2540*/  IMAD.U32 R9, RZ, RZ, UR29 ;  /* 0x0000001dff097e24 */ /* 0x000fc6000f8e00ff */
[----:B------:R-:W-:Y:S01]  /*2550*/  IADD3.X R7, R7, UR53, R8, P5, !PT ;  /* 0x0000003507077c10 */ /* 0x000fe2000affe408 */
[----:B------:R-:W-:Y:S01]  /*2560*/  @!P0 IMAD.MOV.U32 R8, RZ, RZ, R24 ;  /* 0x000000ffff088224 */ /* 0x000fe200078e0018 */
[----:B------:R-:W-:Y:S02]  /*2570*/  ISETP.GE.AND P5, PT, R2, UR8, PT ;  /* 0x0000000802007c0c */ /* 0x000fe4000bfa6270 */
[----:B------:R-:W-:Y:S01]  /*2580*/  @!P6 LEA.HI.X R13, R10, R25, R9, 0x7, P3 ;  /* 0x000000190a0de211 */ /* 0x000fe200018f3c09 */
[----:B------:R-:W-:Y:S01]  /*2590*/  @!P0 IMAD.MOV.U32 R9, RZ, RZ, R25 ;  /* 0x000000ffff098224 */ /* 0x000fe200078e0019 */
[----:B------:R-:W-:Y:S02]  /*25a0*/  ISETP.GE.AND P3, PT, R19, UR8, PT ;  /* 0x0000000813007c0c */ /* 0x000fe4000bf66270 */
[----:B------:R-:W-:Y:S01]  /*25b0*/  @!P4 IADD3 R14, P2, R2, 0x20, RZ ;  /* 0x00000020020ec810 */ /* 0x000fe20007f5e0ff */
[----:B------:R-:W3:Y:S01]  /*25c0*/  @!P4 LDC.64 R18, c[0x0][0x218] ;  /* 0x00008600ff12cb82 */ /* 0x000ee20000000a00 */
[----:B------:R-:W-:Y:S01]  /*25d0*/  @!UP0 UIMAD UR16, UR29, 0xc0, URZ ;  /* 0x000000c01d1088a4 */ /* 0x000fe2000f8e023f */
[----:B------:R-:W-:Y:S01]  /*25e0*/  @!P0 IMAD.WIDE.U32 R8, R10, 0xc0, R8 ;  /* 0x000000c00a088825 */ /* 0x000fe200078e0008 */
[----:B------:R-:W-:Y:S03]  /*25f0*/  @P6 STS [R23+0x2000], RZ ;  /* 0x002000ff17006388 */ /* 0x000fe60000000800 */
[----:B-1----:R-:W-:Y:S01]  /*2600*/  @!P4 IMAD.X R16, RZ, RZ, R37, P2 ;  /* 0x000000ffff10c224 */ /* 0x002fe200010e0625 */
[----:B------:R-:W-:Y:S01]  /*2610*/  ISETP.GE.AND P2, PT, R21, UR8, PT ;  /* 0x0000000815007c0c */ /* 0x000fe2000bf46270 */
[----:B------:R-:W-:Y:S01]  /*2620*/  IMAD R10, R22, UR18, RZ ;  /* 0x00000012160a7c24 */ /* 0x000fe2000f8e02ff */
[----:B------:R-:W1:Y:S01]  /*2630*/  @!P5 LDC.64 R20, c[0x0][0x218] ;  /* 0x00008600ff14db82 */ /* 0x000e620000000a00 */
[----:B------:R-:W-:Y:S01]  /*2640*/  @P6 STS [R23+0x2004], RZ ;  /* 0x002004ff17006388 */ /* 0x000fe20000000800 */
[----:B------:R-:W-:-:S03]  /*2650*/  IMAD.WIDE.U32 R6, R15, UR18, R6 ;  /* 0x000000120f067c25 */ /* 0x000fc6000f8e0006 */
[----:B------:R-:W-:Y:S01]  /*2660*/  @P6 STS [R23+0x2008], RZ ;  /* 0x002008ff17006388 */ /* 0x000fe20000000800 */
[----:B------:R-:W-:Y:S02]  /*2670*/  IMAD R11, R15, UR19, R10 ;  /* 0x000000130f0b7c24 */ /* 0x000fe4000f8e020a */
[----:B------:R-:W-:Y:S01]  /*2680*/  @!P0 VIADD R9, R9, UR16 ;  /* 0x0000001009098c36 */ /* 0x000fe20008000000 */
[----:B------:R-:W-:Y:S01]  /*2690*/  @P6 STS [R23+0x200c], RZ ;  /* 0x00200cff17006388 */ /* 0x000fe20000000800 */
[----:B------:R-:W-:Y:S01]  /*26a0*/  IMAD.U32 R10, RZ, RZ, UR14 ;  /* 0x0000000eff0a7e24 */ /* 0x000fe2000f8e00ff */
[----:B------:R-:W2:Y:S01]  /*26b0*/  @!P3 LDC.64 R26, c[0x0][0x218] ;  /* 0x00008600ff1abb82 */ /* 0x000ea20000000a00 */
[----:B------:R-:W-:Y:S01]  /*26c0*/  @!P4 IMAD R16, R16, UR12, RZ ;  /* 0x0000000c1010cc24 */ /* 0x000fe2000f8e02ff */
[----:B------:R-:W-:Y:S01]  /*26d0*/  @!PT LDS RZ, [RZ] ;  /* 0x00000000fffff984 */ /* 0x000fe20000000800 */
[----:B------:R-:W-:Y:S01]  /*26e0*/  @!PT LDS RZ, [RZ] ;  /* 0x00000000fffff984 */ /* 0x000fe20000000800 */
[----:B------:R-:W-:Y:S01]  /*26f0*/  @!PT LDS RZ, [RZ] ;  /* 0x00000000fffff984 */ /* 0x000fe20000000800 */
[----:B------:R-:W-:Y:S01]  /*2700*/  @!P6 LDGSTS.E.BYPASS.LTC128B.128 [R23+0x2000], desc[UR10][R12.64] ;  /* 0x020000000c17efae */ /* 0x000fe2000b901d4a */
[----:B------:R-:W-:Y:S01]  /*2710*/  IMAD.IADD R7, R7, 0x1, R11 ;  /* 0x0000000107077824 */ /* 0x000fe200078e020b */
[----:B------:R-:W-:-:S02]  /*2720*/  UIMAD UR8, UR42, UR14, URZ ;  /* 0x0000000e2a0872a4 */ /* 0x000fc4000f8e023f */
[----:B------:R-:W-:Y:S01]  /*2730*/  @P0 STS [R23+0x3000], RZ ;  /* 0x003000ff17000388 */ /* 0x000fe20000000800 */
[----:B------:R-:W-:Y:S01]  /*2740*/  ULDC.64 UR18, c[0x0][0x268] ;  /* 0x00009a0000127ab9 */ /* 0x000fe20000000a00 */
[----:B------:R-:W2:Y:S02]  /*2750*/  @!P2 LDC.64 R34, c[0x0][0x218] ;  /* 0x00008600ff22ab82 */ /* 0x000ea40000000a00 */
[----:B------:R-:W-:Y:S04]  /*2760*/  @P0 STS [R23+0x3004], RZ ;  /* 0x003004ff17000388 */ /* 0x000fe80000000800 */
[----:B------:R-:W-:Y:S01]  /*2770*/  @P0 STS [R23+0x3008], RZ ;  /* 0x003008ff17000388 */ /* 0x000fe20000000800 */
[----:B------:R-:W-:Y:S01]  /*2780*/  IMAD.WIDE.U32 R10, R10, UR32, R4 ;  /* 0x000000200a0a7c25 */ /* 0x000fe2000f8e0004 */
[----:B------:R-:W2:Y:S02]  /*2790*/  @!P5 LDC.64 R30, c[0x0][0x220] ;  /* 0x00008800ff1edb82 */ /* 0x000ea40000000a00 */
[----:B------:R2:W-:Y:S01]  /*27a0*/  @P0 STS [R23+0x300c], RZ ;  /* 0x00300cff17000388 */ /* 0x0005e20000000800 */
[----:B------:R-:W-:-:S03]  /*27b0*/  @!P4 IMAD R16, R14, UR13, R16 ;  /* 0x0000000d0e10cc24 */ /* 0x000fc6000f8e0210 */
[----:B------:R-:W-:Y:S01]  /*27c0*/  @!PT LDS RZ, [RZ] ;  /* 0x00000000fffff984 */ /* 0x000fe20000000800 */
[----:B------:R-:W-:Y:S01]  /*27d0*/  @!PT LDS RZ, [RZ] ;  /* 0x00000000fffff984 */ /* 0x000fe20000000800 */
[----:B------:R-:W-:Y:S01]  /*27e0*/  @!PT LDS RZ, [RZ] ;  /* 0x00000000fffff984 */ /* 0x000fe20000000800 */
[----:B------:R1:W-:Y:S01]  /*27f0*/  @!P0 LDGSTS.E.BYPASS.LTC128B.128 [R23+0x3000], desc[UR10][R8.64] ;  /* 0x0300000008178fae */ /* 0x0003e2000b901d4a */
[----:B------:R-:W-:Y:S01]  /*2800*/  @!P4 IMAD.WIDE.U32 R4, R14, UR12, R6 ;  /* 0x0000000c0e04cc25 */ /* 0x000fe2000f8e0006 */
[----:B------:R-:W-:-:S03]  /*2810*/  UIMAD UR8, UR32, UR15, UR8 ;  /* 0x0000000f200872a4 */ /* 0x000fc6000f8e0208 */
[----:B------:R-:W-:Y:S01]  /*2820*/  @!P4 IMAD.IADD R5, R5, 0x1, R16 ;  /* 0x000000010505c824 */ /* 0x000fe200078e0210 */
[----:B---3--:R-:W-:-:S04]  /*2830*/  @!P4 LEA R24, P0, R4, R18, 0x1 ;  /* 0x000000120418c211 */ /* 0x008fc800078008ff */
[----:B----4-:R-:W-:Y:S01]  /*2840*/  @!P4 LEA.HI.X R25, R4, R19, R5, 0x1, P0 ;  /* 0x000000130419c211 */ /* 0x010fe200000f0c05 */
[----:B------:R-:W-:Y:S01]  /*2850*/  IMAD.U32 R5, RZ, RZ, UR8 ;  /* 0x00000008ff057e24 */ /* 0x000fe2000f8e00ff */
[----:B------:R-:W-:Y:S01]  /*2860*/  IADD3 R4, P0, R10, UR43, RZ ;  /* 0x0000002b0a047c10 */ /* 0x000fe2000ff1e0ff */
[----:B-1----:R-:W-:Y:S02]  /*2870*/  @!P5 IMAD R8, R37, UR12, RZ ;  /* 0x0000000c2508dc24 */ /* 0x002fe4000f8e02ff */
[----:B------:R-:W-:Y:S01]  /*2880*/  @!P5 IMAD.MOV.U32 R9, RZ, RZ, R7 ;  /* 0x000000ffff09d224 */ /* 0x000fe200078e0007 */
[----:B------:R-:W-:Y:S01]  /*2890*/  @P5 STS.128 [R0+0xc000], RZ ;  /* 0x00c000ff00005388 */ /* 0x000fe20000000c00 */
[----:B------:R-:W-:Y:S02]  /*28a0*/  @!P5 IMAD R13, R2, UR13, R8 ;  /* 0x0000000d020ddc24 */ /* 0x000fe4000f8e0208 */
[----:B------:R-:W-:Y:S02]  /*28b0*/  IMAD.MOV.U32 R41, RZ, RZ, 0x7f800000 ;  /* 0x7f800000ff297424 */ /* 0x000fe400078e00ff */
[----:B------:R-:W-:Y:S01]  /*28c0*/  IMAD.MOV.U32 R40, RZ, RZ, 0x7f800000 ;  /* 0x7f800000ff287424 */ /* 0x000fe200078e00ff */
[----:B------:R-:W-:Y:S01]  /*28d0*/  STL [R1+0x2c], R36 ;  /* 0x00002c2401007387 */ /* 0x000fe20000100800 */
[----:B------:R-:W-:-:S02]  /*28e0*/  @!P5 IMAD.MOV.U32 R8, RZ, RZ, R6 ;  /* 0x000000ffff08d224 */ /* 0x000fc400078e0006 */
[----:B------:R-:W-:Y:S02]  /*28f0*/  VIADD R190, R193, 0x2000 ;  /* 0x00002000c1be7836 */ /* 0x000fe40000000000 */
[----:B------:R-:W-:Y:S02]  /*2900*/  VIADD R184, R192, 0x2000 ;  /* 0x00002000c0b87836 */ /* 0x000fe40000000000 */
[----:B------:R-:W-:Y:S02]  /*2910*/  IMAD.MOV.U32 R185, RZ, RZ, 0x40 ;  /* 0x00000040ffb97424 */ /* 0x000fe400078e00ff */
[----:B------:R-:W-:Y:S01]  /*2920*/  IMAD.MOV.U32 R191, RZ, RZ, 0x20 ;  /* 0x00000020ffbf7424 */ /* 0x000fe200078e00ff */
[----:B------:R-:W-:Y:S01]  /*2930*/  CS2R R126, SRZ ;  /* 0x00000000007e7805 */ /* 0x000fe2000001ff00 */
[----:B------:R-:W-:Y:S01]  /*2940*/  @!P5 IMAD.WIDE.U32 R8, R2, UR12, R8 ;  /* 0x0000000c0208dc25 */ /* 0x000fe2000f8e0008 */
[----:B------:R-:W-:Y:S02]  /*2950*/  CS2R R124, SRZ ;  /* 0x00000000007c7805 */ /* 0x000fe4000001ff00 */
[----:B------:R-:W-:-:S02]  /*2960*/  CS2R R130, SRZ ;  /* 0x0000000000827805 */ /* 0x000fc4000001ff00 */
[----:B------:R-:W-:Y:S01]  /*2970*/  CS2R R128, SRZ ;  /* 0x0000000000807805 */ /* 0x000fe2000001ff00 */
[----:B------:R-:W-:Y:S01]  /*2980*/  @!P5 IMAD.IADD R10, R9, 0x1, R13 ;  /* 0x00000001090ad824 */ /* 0x000fe200078e020d */
[C---:B------:R-:W-:Y:S02]  /*2990*/  @!P5 LEA R20, P6, R8.reuse, R20, 0x1 ;  /* 0x000000140814d211 */ /* 0x040fe400078c08ff */
[----:B------:R-:W-:Y:S02]  /*29a0*/  CS2R R122, SRZ ;  /* 0x00000000007a7805 */ /* 0x000fe4000001ff00 */
[----:B------:R-:W-:Y:S02]  /*29b0*/  IADD3.X R5, R11, UR46, R5, P0, !PT ;  /* 0x0000002e0b057c10 */ /* 0x000fe400087fe405 */
[----:B------:R-:W-:Y:S02]  /*29c0*/  CS2R R120, SRZ ;  /* 0x0000000000787805 */ /* 0x000fe4000001ff00 */
[----:B------:R-:W-:-:S02]  /*29d0*/  @!P5 LEA.HI.X R21, R8, R21, R10, 0x1, P6 ;  /* 0x000000150815d211 */ /* 0x000fc400030f0c0a */
[----:B------:R-:W-:Y:S02]  /*29e0*/  CS2R R118, SRZ ;  /* 0x0000000000767805 */ /* 0x000fe4000001ff00 */
[----:B------:R-:W-:Y:S01]  /*29f0*/  @!P3 IADD3 R10, P0, R2, 0x40, RZ ;  /* 0x00000040020ab810 */ /* 0x000fe20007f1e0ff */
[----:B------:R-:W-:Y:S01]  /*2a00*/  IMAD R9, R22, UR18, RZ ;  /* 0x0000001216097c24 */ /* 0x000fe2000f8e02ff */
[----:B------:R-:W-:Y:S01]  /*2a10*/  CS2R R116, SRZ ;  /* 0x0000000000747805 */ /* 0x000fe2000001ff00 */
[----:B------:R-:W-:Y:S01]  /*2a20*/  IMAD.WIDE.U32 R4, R15, UR18, R4 ;  /* 0x000000120f047c25 */ /* 0x000fe2000f8e0004 */
[----:B------:R-:W-:Y:S01]  /*2a30*/  @!P3 IADD3.X R13, RZ, R37, RZ, P0, !PT ;  /* 0x00000025ff0db210 */ /* 0x000fe200007fe4ff */
[----:B------:R-:W-:Y:S01]  /*2a40*/  @!PT LDS RZ, [RZ] ;  /* 0x00000000fffff984 */ /* 0x000fe20000000800 */
[----:B------:R-:W-:Y:S01]  /*2a50*/  @!PT LDS RZ, [RZ] ;  /* 0x00000000fffff984 */ /* 0x000fe20000000800 */
[----:B------:R-:W-:Y:S01]  /*2a60*/  @!PT LDS RZ, [RZ] ;  /* 0x00000000fffff984 */ /* 0x000fe20000000800 */
[----:B------:R1:W-:Y:S01]  /*2a70*/  @!P5 LDGSTS.E.BYPASS.LTC128B.128 [R0+0xc000], desc[UR10][R20.64] ;  /* 0x0c0000001400dfae */ /* 0x0003e2000b901d4a */
[----:B------:R-:W-:Y:S01]  /*2a80*/  @!P2 IADD3 R11, P0, R2, 0x60, RZ ;  /* 0x00000060020ba810 */ /* 0x000fe20007f1e0ff */
[----:B------:R-:W-:Y:S01]  /*2a90*/  @!P2 IMAD.MOV.U32 R8, RZ, RZ, R6 ;  /* 0x000000ffff08a224 */ /* 0x000fe200078e0006 */
[----:B------:R-:W-:Y:S01]  /*2aa0*/  CS2R R110, SRZ ;  /* 0x00000000006e7805 */ /* 0x000fe2000001ff00 */
[----:B-----5:R-:W-:Y:S01]  /*2ab0*/  VIADD R12, R38, 0x8 ;  /* 0x00000008260c7836 */ /* 0x020fe20000000000 */
[----:B-1----:R-:W1:Y:S01]  /*2ac0*/  @!P2 LDC.64 R20, c[0x0][0x220] ;  /* 0x00008800ff14ab82 */ /* 0x002e620000000a00 */
[----:B------:R-:W-:Y:S01]  /*2ad0*/  STL [R1+0x28], R33 ;  /* 0x0000282101007387 */ /* 0x000fe20000100800 */
[----:B------:R-:W-:-:S02]  /*2ae0*/  SEL R190, R190, R193, !P1 ;  /* 0x000000c1bebe7207 */ /* 0x000fc40004800000 */
[----:B------:R-:W-:Y:S02]  /*2af0*/  CS2R R108, SRZ ;  /* 0x00000000006c7805 */ /* 0x000fe4000001ff00 */
[----:B------:R-:W-:Y:S01]  /*2b00*/  ISETP.GE.AND P6, PT, R12, UR6, PT ;  /* 0x000000060c007c0c */ /* 0x000fe2000bfc6270 */
[----:B------:R-:W-:Y:S01]  /*2b10*/  IMAD R12, R15, UR19, R9 ;  /* 0x000000130f0c7c24 */ /* 0x000fe2000f8e0209 */
[----:B------:R-:W-:Y:S01]  /*2b20*/  SEL R184, R184, R192, !P1 ;  /* 0x000000c0b8b87207 */ /* 0x000fe20004800000 */
[----:B------:R-:W-:Y:S01]  /*2b30*/  @!P2 IMAD.X R17, RZ, RZ, R37, P0 ;  /* 0x000000ffff11a224 */ /* 0x000fe200000e0625 */
[----:B------:R-:W-:Y:S01]  /*2b40*/  CS2R R114, SRZ ;  /* 0x0000000000727805 */ /* 0x000fe2000001ff00 */
[----:B------:R-:W-:Y:S01]  /*2b50*/  IMAD.IADD R5, R5, 0x1, R12 ;  /* 0x0000000105057824 */ /* 0x000fe200078e020c */
[----:B------:R-:W-:Y:S01]  /*2b60*/  @!P4 IADD3 R12, P0, R2, 0x20, RZ ;  /* 0x00000020020cc810 */ /* 0x000fe20007f1e0ff */
[----:B------:R-:W-:Y:S01]  /*2b70*/  @!P3 IMAD R13, R13, UR12, RZ ;  /* 0x0000000c0d0dbc24 */ /* 0x000fe2000f8e02ff */
[----:B------:R-:W-:Y:S01]  /*2b80*/  CS2R R112, SRZ ;  /* 0x0000000000707805 */ /* 0x000fe2000001ff00 */
[----:B------:R-:W-:Y:S01]  /*2b90*/  @!P2 IMAD.MOV.U32 R9, RZ, RZ, R7 ;  /* 0x000000ffff09a224 */ /* 0x000fe200078e0007 */
[----:B------:R-:W-:Y:S01]  /*2ba0*/  CS2R R106, SRZ ;  /* 0x00000000006a7805 */ /* 0x000fe2000001ff00 */
[----:B------:R-:W-:Y:S01]  /*2bb0*/  @!P4 IMAD.X R16, RZ, RZ, R37, P0 ;  /* 0x000000ffff10c224 */ /* 0x000fe200000e0625 */
[----:B------:R-:W-:Y:S01]  /*2bc0*/  CS2R R104, SRZ ;  /* 0x0000000000687805 */ /* 0x000fe2000001ff00 */
[C---:B------:R-:W-:Y:S01]  /*2bd0*/  @!P3 IMAD R22, R10.reuse, UR13, R13 ;  /* 0x0000000d0a16bc24 */ /* 0x040fe2000f8e020d */
[----:B------:R-:W-:Y:S01]  /*2be0*/  CS2R R102, SRZ ;  /* 0x0000000000667805 */ /* 0x000fe2000001ff00 */
[----:B------:R-:W-:Y:S01]  /*2bf0*/  @!P3 IMAD.WIDE.U32 R6, R10, UR12, R6 ;  /* 0x0000000c0a06bc25 */ /* 0x000fe2000f8e0006 */
[----:B------:R-:W-:-:S02]  /*2c00*/  @!P3 IADD3 R10, P0, R2, 0x40, RZ ;  /* 0x00000040020ab810 */ /* 0x000fc40007f1e0ff */
[----:B------:R-:W-:Y:S02]  /*2c10*/  CS2R R100, SRZ ;  /* 0x0000000000647805 */ /* 0x000fe4000001ff00 */
[----:B------:R-:W-:Y:S01]  /*2c20*/  CS2R R94, SRZ ;  /* 0x00000000005e7805 */ /* 0x000fe2000001ff00 */
[----:B------:R-:W-:Y:S01]  /*2c30*/  @!P2 IMAD R13, R17, UR12, RZ ;  /* 0x0000000c110dac24 */ /* 0x000fe2000f8e02ff */
[----:B------:R-:W-:Y:S01]  /*2c40*/  CS2R R92, SRZ ;  /* 0x00000000005c7805 */ /* 0x000fe2000001ff00 */
[----:B------:R-:W-:Y:S01]  /*2c50*/  @!P4 IMAD R16, R16, UR14, RZ ;  /* 0x0000000e1010cc24 */ /* 0x000fe2000f8e02ff */
[----:B------:R-:W-:Y:S01]  /*2c60*/  CS2R R98, SRZ ;  /* 0x0000000000627805 */ /* 0x000fe2000001ff00 */
[----:B------:R-:W-:Y:S01]  /*2c70*/  @!P4 IMAD.MOV.U32 R14, RZ, RZ, R4 ;  /* 0x000000ffff0ec224 */ /* 0x000fe200078e0004 */
[----:B------:R-:W-:Y:S01]  /*2c80*/  CS2R R96, SRZ ;  /* 0x0000000000607805 */ /* 0x000fe2000001ff00 */
[----:B------:R-:W-:Y:S01]  /*2c90*/  @!P4 IMAD.MOV.U32 R15, RZ, RZ, R5 ;  /* 0x000000ffff0fc224 */ /* 0x000fe200078e0005 */
[----:B------:R-:W-:Y:S01]  /*2ca0*/  CS2R R90, SRZ ;  /* 0x00000000005a7805 */ /* 0x000fe2000001ff00 */
[----:B------:R-:W-:Y:S01]  /*2cb0*/  @!P3 IMAD.X R17, RZ, RZ, R37, P0 ;  /* 0x000000ffff11b224 */ /* 0x000fe200000e0625 */
[----:B------:R-:W-:Y:S01]  /*2cc0*/  CS2R R88, SRZ ;  /* 0x0000000000587805 */ /* 0x000fe2000001ff00 */
[----:B--2---:R-:W-:Y:S01]  /*2cd0*/  @!P2 IMAD R23, R11, UR13, R13 ;  /* 0x0000000d0b17ac24 */ /* 0x004fe2000f8e020d */
[----:B------:R-:W-:Y:S01]  /*2ce0*/  CS2R R86, SRZ ;  /* 0x0000000000567805 */ /* 0x000fe2000001ff00 */
[C---:B------:R-:W-:Y:S01]  /*2cf0*/  @!P4 IMAD R32, R12.reuse, UR15, R16 ;  /* 0x0000000f0c20cc24 */ /* 0x040fe2000f8e0210 */
[----:B------:R-:W-:Y:S01]  /*2d00*/  CS2R R84, SRZ ;  /* 0x0000000000547805 */ /* 0x000fe2000001ff00 */
[----:B------:R-:W-:Y:S01]  /*2d10*/  @!P4 IMAD.WIDE.U32 R12, R12, UR14, R14 ;  /* 0x0000000e0c0ccc25 */ /* 0x000fe2000f8e000e */
[----:B------:R-:W-:-:S02]  /*2d20*/  @!P3 LEA R16, P0, R6, R26, 0x1 ;  /* 0x0000001a0610b211 */ /* 0x000fc400078008ff */
[----:B------:R-:W-:Y:S02]  /*2d30*/  CS2R R78, SRZ ;  /* 0x00000000004e7805 */ /* 0x000fe4000001ff00 */
[----:B------:R-:W-:Y:S01]  /*2d40*/  CS2R R76, SRZ ;  /* 0x00000000004c7805 */ /* 0x000fe2000001ff00 */
[----:B------:R-:W-:Y:S01]  /*2d50*/  @!P2 IMAD.WIDE.U32 R8, R11, UR12, R8 ;  /* 0x0000000c0b08ac25 */ /* 0x000fe2000f8e0008 */
[----:B------:R-:W-:Y:S02]  /*2d60*/  CS2R R82, SRZ ;  /* 0x0000000000527805 */ /* 0x000fe4000001ff00 */
[----:B------:R-:W-:Y:S02]  /*2d70*/  CS2R R80, SRZ ;  /* 0x0000000000507805 */ /* 0x000fe4000001ff00 */
[----:B------:R-:W-:Y:S01]  /*2d80*/  CS2R R74, SRZ ;  /* 0x00000000004a7805 */ /* 0x000fe2000001ff00 */
[----:B------:R-:W-:Y:S01]  /*2d90*/  @!P3 IMAD.IADD R14, R7, 0x1, R22 ;  /* 0x00000001070eb824 */ /* 0x000fe200078e0216 */
[----:B------:R-:W-:Y:S01]  /*2da0*/  CS2R R72, SRZ ;  /* 0x0000000000487805 */ /* 0x000fe2000001ff00 */
[----:B------:R-:W-:Y:S01]  /*2db0*/  @!P3 IMAD.MOV.U32 R18, RZ, RZ, R4 ;  /* 0x000000ffff12b224 */ /* 0x000fe200078e0004 */
[----:B------:R-:W-:Y:S01]  /*2dc0*/  CS2R R70, SRZ ;  /* 0x0000000000467805 */ /* 0x000fe2000001ff00 */
[----:B------:R-:W-:Y:S01]  /*2dd0*/  @!P3 IMAD.MOV.U32 R19, RZ, RZ, R5 ;  /* 0x000000ffff13b224 */ /* 0x000fe200078e0005 */
[----:B------:R-:W-:Y:S01]  /*2de0*/  CS2R R68, SRZ ;  /* 0x0000000000447805 */ /* 0x000fe2000001ff00 */
[----:B------:R-:W-:Y:S01]  /*2df0*/  @!P3 IMAD R11, R17, UR14, RZ ;  /* 0x0000000e110bbc24 */ /* 0x000fe2000f8e02ff */
[----:B------:R-:W-:Y:S01]  /*2e00*/  @!P3 LEA.HI.X R17, R6, R27, R14, 0x1, P0 ;  /* 0x0000001b0611b211 */ /* 0x000fe200000f0c0e */
[----:B------:R-:W-:Y:S01]  /*2e10*/  @!P5 IMAD R7, R37, UR14, RZ ;  /* 0x0000000e2507dc24 */ /* 0x000fe2000f8e02ff */
[----:B------:R-:W-:Y:S01]  /*2e20*/  ULDC UR18, c[0x0][0x2dc] ;  /* 0x0000b70000127ab9 */ /* 0x000fe20000000800 */
[C---:B------:R-:W-:Y:S01]  /*2e30*/  @!P3 IMAD R26, R10.reuse, UR15, R11 ;  /* 0x0000000f0a1abc24 */ /* 0x040fe2000f8e020b */
[----:B------:R-:W-:Y:S01]  /*2e40*/  ULDC UR8, c[0x0][0x2ec] ;  /* 0x0000bb0000087ab9 */ /* 0x000fe20000000800 */
[----:B------:R-:W-:-:S02]  /*2e50*/  @!P3 IMAD.WIDE.U32 R10, R10, UR14, R18 ;  /* 0x0000000e0a0abc25 */ /* 0x000fc4000f8e0012 */
[----:B------:R-:W2:Y:S02]  /*2e60*/  @!P4 LDC.64 R18, c[0x0][0x220] ;  /* 0x00008800ff12cb82 */ /* 0x000ea40000000a00 */
[----:B------:R-:W-:Y:S01]  /*2e70*/  @!P2 IMAD.IADD R6, R9, 0x1, R23 ;  /* 0x000000010906a824 */ /* 0x000fe200078e0217 */
[----:B------:R-:W-:Y:S01]  /*2e80*/  @!P2 LEA R14, P0, R8, R34, 0x1 ;  /* 0x00000022080ea211 */ /* 0x000fe200078008ff */
[--C-:B------:R-:W-:Y:S02]  /*2e90*/  @!P2 IMAD.MOV.U32 R28, RZ, RZ, R4.reuse ;  /* 0x000000ffff1ca224 */ /* 0x100fe400078e0004 */
[----:B------:R-:W-:Y:S02]  /*2ea0*/  @!P2 IMAD.MOV.U32 R29, RZ, RZ, R5 ;  /* 0x000000ffff1da224 */ /* 0x000fe400078e0005 */
[----:B------:R-:W3:Y:S01]  /*2eb0*/  @!P3 LDC.64 R22, c[0x0][0x220] ;  /* 0x00008800ff16bb82 */ /* 0x000ee20000000a00 */
[C---:B------:R-:W-:Y:S02]  /*2ec0*/  @!P5 IMAD R7, R2.reuse, UR15, R7 ;  /* 0x0000000f0207dc24 */ /* 0x040fe4000f8e0207 */
[----:B------:R-:W-:Y:S01]  /*2ed0*/  @!P5 IMAD.WIDE.U32 R4, R2, UR14, R4 ;  /* 0x0000000e0204dc25 */ /* 0x000fe2000f8e0004 */
[----:B------:R-:W-:-:S03]  /*2ee0*/  @!P2 LEA.HI.X R15, R8, R35, R6, 0x1, P0 ;  /* 0x00000023080fa211 */ /* 0x000fc600000f0c06 */
[----:B------:R-:W-:Y:S01]  /*2ef0*/  @!P5 IMAD.IADD R5, R5, 0x1, R7 ;  /* 0x000000010505d824 */ /* 0x000fe200078e0207 */
[----:B------:R-:W-:-:S04]  /*2f00*/  @!P5 LEA R6, P0, R4, R30, 0x1 ;  /* 0x0000001e0406d211 */ /* 0x000fc800078008ff */
[----:B------:R-:W-:Y:S02]  /*2f10*/  @!P5 LEA.HI.X R7, R4, R31, R5, 0x1, P0 ;  /* 0x0000001f0407d211 */ /* 0x000fe400000f0c05 */
[----:B------:R-:W-:Y:S01]  /*2f20*/  @!P2 IADD3 R2, P0, R2, 0x60, RZ ;  /* 0x000000600202a810 */ /* 0x000fe20007f1e0ff */
[----:B------:R-:W-:Y:S04]  /*2f30*/  @P4 STS.128 [R0+0xd000], RZ ;  /* 0x00d000ff00004388 */ /* 0x000fe80000000c00 */
[----:B------:R-:W-:Y:S01]  /*2f40*/  @!PT LDS RZ, [RZ] ;  /* 0x00000000fffff984 */ /* 0x000fe20000000800 */
[----:B------:R-:W-:Y:S01]  /*2f50*/  @!PT LDS RZ, [RZ] ;  /* 0x00000000fffff984 */ /* 0x000fe20000000800 */
[----:B------:R-:W-:Y:S01]  /*2f60*/  @!PT LDS RZ, [RZ] ;  /* 0x00000000fffff984 */ /* 0x000fe20000000800 */
[----:B------:R-:W-:Y:S01]  /*2f70*/  @!P4 LDGSTS.E.BYPASS.LTC128B.128 [R0+0xd000], desc[UR10][R24.64] ;  /* 0x0d0000001800cfae */ /* 0x000fe2000b901d4a */
[----:B------:R-:W-:-:S03]  /*2f80*/  @!P2 IMAD.X R4, RZ, RZ, R37, P0 ;  /* 0x000000ffff04a224 */ /* 0x000fc600000e0625 */
[----:B------:R-:W-:Y:S01]  /*2f90*/  @P3 STS.128 [R0+0xe000], RZ ;  /* 0x00e000ff00003388 */ /* 0x000fe20000000c00 */
[----:B------:R-:W-:-:S03]  /*2fa0*/  @!P2 IMAD R4, R4, UR14, RZ ;  /* 0x0000000e0404ac24 */ /* 0x000fc6000f8e02ff */
        /* <DEDUP_REMOVED lines=8> */
[----:B------:R2:W-:Y:S01]  /*3030*/  @!P2 LDGSTS.E.BYPASS.LTC128B.128 [R0+0xf000], desc[UR10][R14.64] ;  /* 0x0f0000000e00afae */ /* 0x0005e2000b901d4a */
[----:B---3--:R-:W-:-:S03]  /*3040*/  @!P3 LEA R8, P0, R10, R22, 0x1 ;  /* 0x000000160a08b211 */ /* 0x008fc600078008ff */
[----:B------:R-:W-:Y:S04]  /*3050*/  @P5 STS.128 [R0+0x10000], RZ ;  /* 0x010000ff00005388 */ /* 0x000fe80000000c00 */
[----:B------:R-:W-:Y:S01]  /*3060*/  @!PT LDS RZ, [RZ] ;  /* 0x00000000fffff984 */ /* 0x000fe20000000800 */
[----:B------:R-:W-:Y:S01]  /*3070*/  @!PT LDS RZ, [RZ] ;  /* 0x00000000fffff984 */ /* 0x000fe20000000800 */
[----:B------:R-:W-:Y:S01]  /*3080*/  @!PT LDS RZ, [RZ] ;  /* 0x00000000fffff984 */ /* 0x000fe20000000800 */
[----:B------:R3:W-:Y:S04]  /*3090*/  @!P5 LDGSTS.E.BYPASS.LTC128B.128 [R0+0x10000], desc[UR10][R6.64] ;  /* 0x100000000600dfae */ /* 0x0007e8000b901d4a */
[----:B------:R-:W-:Y:S01]  /*30a0*/  @P4 STS.128 [R0+0x11000], RZ ;  /* 0x011000ff00004388 */ /* 0x000fe20000000c00 */
[----:B--2---:R-:W-:Y:S01]  /*30b0*/  @!P4 LEA R14, P5, R12, R18, 0x1 ;  /* 0x000000120c0ec211 */ /* 0x004fe200078a08ff */
[----:B---3--:R-:W-:Y:S01]  /*30c0*/  @!P4 IMAD.IADD R6, R13, 0x1, R32 ;  /* 0x000000010d06c824 */ /* 0x008fe200078e0220 */
[----:B------:R-:W-:Y:S01]  /*30d0*/  @!P3 IADD3 R7, R11, R26, RZ ;  /* 0x0000001a0b07b210 */ /* 0x000fe20007ffe0ff */
[----:B------:R-:W-:-:S02]  /*30e0*/  @!P2 IMAD R11, R2, UR15, R4 ;  /* 0x0000000f020bac24 */ /* 0x000fc4000f8e0204 */
[----:B------:R-:W-:Y:S01]  /*30f0*/  @!P2 IMAD.WIDE.U32 R4, R2, UR14, R28 ;  /* 0x0000000e0204ac25 */ /* 0x000fe2000f8e001c */
[----:B------:R-:W-:Y:S02]  /*3100*/  @!P4 LEA.HI.X R15, R12, R19, R6, 0x1, P5 ;  /* 0x000000130c0fc211 */ /* 0x000fe400028f0c06 */
[----:B------:R-:W-:Y:S01]  /*3110*/  @!P3 LEA.HI.X R9, R10, R23, R7, 0x1, P0 ;  /* 0x000000170a09b211 */ /* 0x000fe200000f0c07 */
[----:B------:R-:W-:Y:S01]  /*3120*/  VIADD R7, R38, 0x40 ;  /* 0x0000004026077836 */ /* 0x000fe20000000000 */
[----:B-1----:R-:W-:Y:S01]  /*3130*/  @!P2 LEA R6, P0, R4, R20, 0x1 ;  /* 0x000000140406a211 */ /* 0x002fe200078008ff */
[----:B------:R-:W-:Y:S01]  /*3140*/  @!P2 IMAD.IADD R5, R5, 0x1, R11 ;  /* 0x000000010505a824 */ /* 0x000fe200078e020b */
[----:B------:R-:W-:Y:S01]  /*3150*/  @!PT LDS RZ, [RZ] ;  /* 0x00000000fffff984 */ /* 0x000fe20000000800 */
[----:B------:R-:W-:Y:S01]  /*3160*/  @!PT LDS RZ, [RZ] ;  /* 0x00000000fffff984 */ /* 0x000fe20000000800 */
[----:B------:R-:W-:Y:S01]  /*3170*/  @!PT LDS RZ, [RZ] ;  /* 0x00000000fffff984 */ /* 0x000fe20000000800 */
[----:B------:R-:W-:Y:S01]  /*3180*/  @!P4 LDGSTS.E.BYPASS.LTC128B.128 [R0+0x11000], desc[UR10][R14.64] ;  /* 0x110000000e00cfae */ /* 0x000fe2000b901d4a */
[----:B------:R-:W-:Y:S01]  /*3190*/  VIADD R2, R38, 0x48 ;  /* 0x0000004826027836 */ /* 0x000fe20000000000 */
[----:B------:R-:W-:Y:S02]  /*31a0*/  ISETP.GE.AND P4, PT, R7, UR6, PT ;  /* 0x0000000607007c0c */ /* 0x000fe4000bf86270 */
[----:B------:R-:W-:-:S02]  /*31b0*/  @!P2 LEA.HI.X R7, R4, R21, R5, 0x1, P0 ;  /* 0x000000150407a211 */ /* 0x000fc400000f0c05 */
[----:B------:R-:W-:Y:S01]  /*31c0*/  ISETP.GE.AND P0, PT, R2, UR6, PT ;  /* 0x0000000602007c0c */ /* 0x000fe2000bf06270 */
[----:B------:R-:W-:Y:S01]  /*31d0*/  @P3 STS.128 [R0+0x12000], RZ ;  /* 0x012000ff00003388 */ /* 0x000fe20000000c00 */
[C---:B------:R-:W-:Y:S01]  /*31e0*/  IMAD.SHL.U32 R4, R38.reuse, 0x4, RZ ;  /* 0x0000000426047824 */ /* 0x040fe200078e00ff */
[----:B------:R-:W-:Y:S02]  /*31f0*/  ISETP.GE.AND P5, PT, R38, UR6, PT ;  /* 0x0000000626007c0c */ /* 0x000fe4000bfa6270 */
[----:B------:R-:W-:Y:S01]  /*3200*/  @!PT LDS RZ, [RZ] ;  /* 0x00000000fffff984 */ /* 0x000fe20000000800 */
[----:B------:R-:W-:Y:S01]  /*3210*/  @!PT LDS RZ, [RZ] ;  /* 0x00000000fffff984 */ /* 0x000fe20000000800 */
[----:B------:R-:W-:Y:S01]  /*3220*/  @!PT LDS RZ, [RZ] ;  /* 0x00000000fffff984 */ /* 0x000fe20000000800 */
[----:B------:R1:W-:Y:S01]  /*3230*/  @!P3 LDGSTS.E.BYPASS.LTC128B.128 [R0+0x12000], desc[UR10][R8.64] ;  /* 0x120000000800bfae */ /* 0x0003e2000b901d4a */
[----:B------:R-:W-:Y:S02]  /*3240*/  UMOV UR13, UR34 ;  /* 0x00000022000d7c82 */ /* 0x000fe40008000000 */
[----:B------:R-:W-:Y:S01]  /*3250*/  IADD3 R4, P3, R4, UR13, RZ ;  /* 0x0000000d04047c10 */ /* 0x000fe2000ff7e0ff */
[----:B------:R2:W-:Y:S01]  /*3260*/  @P2 STS.128 [R0+0x13000], RZ ;  /* 0x013000ff00002388 */ /* 0x0005e20000000c00 */
[----:B------:R-:W-:-:S03]  /*3270*/  UMOV UR12, UR35 ;  /* 0x00000023000c7c82 */ /* 0x000fc60008000000 */
[----:B------:R-:W-:Y:S01]  /*3280*/  @!PT LDS RZ, [RZ] ;  /* 0x00000000fffff984 */ /* 0x000fe20000000800 */
[----:B------:R-:W-:Y:S01]  /*3290*/  @!PT LDS RZ, [RZ] ;  /* 0x00000000fffff984 */ /* 0x000fe20000000800 */
[----:B------:R-:W-:Y:S01]  /*32a0*/  @!PT LDS RZ, [RZ] ;  /* 0x00000000fffff984 */ /* 0x000fe20000000800 */
[----:B------:R2:W-:Y:S04]  /*32b0*/  @!P2 LDGSTS.E.BYPASS.LTC128B.128 [R0+0x13000], desc[UR10][R6.64] ;  /* 0x130000000600afae */ /* 0x0005e8000b901d4a */
[----:B------:R-:W0:Y:S01]  /*32c0*/  LDGDEPBAR ;  /* 0x00000000000079af */ /* 0x000e220000000000 */
[----:B-1----:R-:W-:-:S04]  /*32d0*/  SHF.R.S32.HI R8, RZ, 0x1f, R38 ;  /* 0x0000001fff087819 */ /* 0x002fc80000011426 */
[----:B------:R-:W-:Y:S02]  /*32e0*/  SHF.L.U64.HI R5, R38, 0x2, R8 ;  /* 0x0000000226057819 */ /* 0x000fe40000010208 */
[----:B--2---:R-:W-:Y:S02]  /*32f0*/  SHF.R.S32.HI R0, RZ, 0x1f, R2 ;  /* 0x0000001fff007819 */ /* 0x004fe40000011402 */
[C---:B------:R-:W-:Y:S02]  /*3300*/  @!P0 LEA R6, P2, R2.reuse, UR13, 0x2 ;  /* 0x0000000d02068c11 */ /* 0x040fe4000f8410ff */
[----:B------:R-:W-:Y:S02]  /*3310*/  IADD3.X R5, R5, UR12, RZ, P3, !PT ;  /* 0x0000000c05057c10 */ /* 0x000fe40009ffe4ff */
[----:B------:R-:W-:-:S03]  /*3320*/  @!P0 LEA.HI.X R7, R2, UR12, R0, 0x2, P2 ;  /* 0x0000000c02078c11 */ /* 0x000fc600090f1400 */
[----:B------:R-:W2:Y:S04]  /*3330*/  @!P5 LDG.E R43, desc[UR10][R4.64] ;  /* 0x0000000a042bd981 */ /* 0x000ea8000c1e1900 */
[----:B------:R-:W3:Y:S04]  /*3340*/  @!P6 LDG.E R42, desc[UR10][R4.64+0x20] ;  /* 0x0000200a042ae981 */ /* 0x000ee8000c1e1900 */
[----:B------:R1:W4:Y:S04]  /*3350*/  @!P4 LDG.E R41, desc[UR10][R4.64+0x100] ;  /* 0x0001000a0429c981 */ /* 0x000328000c1e1900 */
[----:B------:R-:W5:Y:S01]  /*3360*/  @!P0 LDG.E R40, desc[UR10][R6.64] ;  /* 0x0000000a06288981 */ /* 0x000f62000c1e1900 */
[----:B------:R-:W-:-:S02]  /*3370*/  IMAD.SHL.U32 R2, R38, 0x4, RZ ;  /* 0x0000000426027824 */ /* 0x000fc400078e00ff */
[----:B------:R-:W-:-:S03]  /*3380*/  VIADD R0, R38, 0xffffff80 ;  /* 0xffffff8026007836 */ /* 0x000fc60000000000 */
[----:B------:R1:W-:Y:S01]  /*3390*/  STL [R1+0x60], R2 ;  /* 0x0000600201007387 */ /* 0x0003e20000100800 */
[----:B------:R-:W-:Y:S02]  /*33a0*/  LOP3.LUT P2, RZ, R39, 0x4, RZ, 0xc0, !PT ;  /* 0x0000000427ff7812 */ /* 0x000fe4000784c0ff */
[----:B-1----:R-:W-:Y:S01]  /*33b0*/  SHF.L.U64.HI R5, R38, 0x2, R8 ;  /* 0x0000000226057819 */ /* 0x002fe20000010208 */
[----:B------:R-:W-:Y:S01]  /*33c0*/  IMAD.MOV.U32 R4, RZ, RZ, 0x40 ;  /* 0x00000040ff047424 */ /* 0x000fe200078e00ff */
[----:B------:R-:W-:-:S04]  /*33d0*/  SHF.R.S32.HI R2, RZ, 0x1f, R0 ;  /* 0x0000001fff027819 */ /* 0x000fc80000011400 */
[C---:B------:R-:W-:Y:S01]  /*33e0*/  SHF.L.U64.HI R2, R0.reuse, 0x2, R2 ;  /* 0x0000000200027819 */ /* 0x040fe20000010202 */
[----:B------:R-:W-:Y:S01]  /*33f0*/  IMAD.SHL.U32 R0, R0, 0x4, RZ ;  /* 0x0000000400007824 */ /* 0x000fe200078e00ff */
[----:B------:R-:W-:Y:S01]  /*3400*/  UIADD3 UR6, UR32, 0x80, URZ ;  /* 0x0000008020067890 */ /* 0x000fe2000fffe03f */
[C---:B------:R-:W-:Y:S02]  /*3410*/  LOP3.LUT P3, RZ, R39.reuse, 0x4, RZ, 0xc0, !PT ;  /* 0x0000000427ff7812 */ /* 0x040fe4000786c0ff */
[----:B------:R-:W-:Y:S02]  /*3420*/  LOP3.LUT P0, RZ, R39, 0x2, RZ, 0xc0, !PT ;  /* 0x0000000227ff7812 */ /* 0x000fe4000780c0ff */
[----:B------:R-:W-:Y:S02]  /*3430*/  SEL R185, R185, 0xffffffc0, !P3 ;  /* 0xffffffc0b9b97807 */ /* 0x000fe40005800000 */
[----:B------:R-:W-:Y:S02]  /*3440*/  SEL R191, R191, 0xffffffe0, !P0 ;  /* 0xffffffe0bfbf7807 */ /* 0x000fe40004000000 */
[----:B------:R-:W-:-:S02]  /*3450*/  LEA R190, R190, UR4, 0x1 ;  /* 0x00000004bebe7c11 */ /* 0x000fc4000f8e08ff */
[----:B------:R-:W-:Y:S01]  /*3460*/  LEA R184, R184, UR4, 0x1 ;  /* 0x00000004b8b87c11 */ /* 0x000fe2000f8e08ff */
[----:B------:R-:W-:Y:S01]  /*3470*/  UISETP.GE.AND UP0, UPT, UR6, UR7, UPT ;  /* 0x000000070600728c */ /* 0x000fe2000bf06270 */
[----:B------:R-:W-:Y:S01]  /*3480*/  UMOV UR15, UR20 ;  /* 0x00000014000f7c82 */ /* 0x000fe20008000000 */
[----:B------:R-:W-:Y:S01]  /*3490*/  UMOV UR14, UR21 ;  /* 0x00000015000e7c82 */ /* 0x000fe20008000000 */
[----:B------:R-:W-:Y:S01]  /*34a0*/  ULDC UR6, c[0x0][0x39c] ;  /* 0x0000e70000067ab9 */ /* 0x000fe20000000800 */
[----:B--2---:R-:W-:Y:S04]  /*34b0*/  STL [R1+0x40], R43 ;  /* 0x0000402b01007387 */ /* 0x004fe80000100800 */
[----:B---3--:R-:W-:Y:S04]  /*34c0*/  STL [R1+0x44], R42 ;  /* 0x0000442a01007387 */ /* 0x008fe80000100800 */
[----:B----4-:R-:W-:Y:S04]  /*34d0*/  STL [R1+0x38], R41 ;  /* 0x0000382901007387 */ /* 0x010fe80000100800 */
[----:B-----5:R-:W-:Y:S04]  /*34e0*/  STL [R1+0x3c], R40 ;  /* 0x00003c2801007387 */ /* 0x020fe80000100800 */
[----:B------:R-:W-:Y:S04]  /*34f0*/  STL [R1+0x5c], R5 ;  /* 0x00005c0501007387 */ /* 0x000fe80000100800 */
[----:B------:R-:W-:Y:S04]  /*3500*/  STL [R1+0x58], R2 ;  /* 0x0000580201007387 */ /* 0x000fe80000100800 */
[----:B------:R1:W-:Y:S02]  /*3510*/  STL [R1+0x54], R0 ;  /* 0x0000540001007387 */ /* 0x0003e40000100800 */
[----:B-1----:R-:W-:-:S05]  /*3520*/  SEL R0, R4, 0xffffffc0, !P2 ;  /* 0xffffffc004007807 */ /* 0x002fca0005000000 */
[----:B------:R1:W-:Y:S02]  /*3530*/  STL [R1+0x50], R0 ;  /* 0x0000500001007387 */ /* 0x0003e40000100800 */
.L_x_1663:
[----:B------:R-:W0:Y:S01]  /*3540*/  LDGDEPBAR ;  /* 0x00000000000079af */ /* 0x000e220000000000 */
[C---:B-1----:R-:W-:Y:S01]  /*3550*/  IMAD.IADD R0, R190.reuse, 0x1, R191 ;  /* 0x00000001be007824 */ /* 0x042fe200078e02bf */
[----:B------:R-:W-:Y:S01]  /*3560*/  PLOP3.LUT P1, PT, PT, PT, UP0, 0x80, 0x0 ;  /* 0x000000000000781c */ /* 0x000fe20003f2f008 */
[----:B------:R-:W-:Y:S05]  /*3570*/  IMAD.IADD R164, R190, 0x1, R185 ;  /* 0x00000001bea47824 */ /* 0x000fea00078e02b9 */
[----:B------:R-:W2:Y:S01]  /*3580*/  LDL R195, [R1+0x68] ;  /* 0x0000680001c37983 */ /* 0x000ea20000100800 */
[----:B------:R-:W-:Y:S01]  /*3590*/  PLOP3.LUT P0, PT, PT, PT, UP0, 0x80, 0x0 ;  /* 0x000000000000781c */ /* 0x000fe20003f0f008 */
[----:B------:R-:W-:Y:S01]  /*35a0*/  UISETP.GE.AND UP3, UPT, UR9, 0x1, UPT ;  /* 0x000000010900788c */ /* 0x000fe2000bf66270 */
[----:B------:R-:W-:Y:S01]  /*35b0*/  PLOP3.LUT P4, PT, PT, PT, UP0, 0x80, 0x0 ;  /* 0x000000000000781c */ /* 0x000fe20003f8f008 */
[----:B------:R-:W3:Y:S01]  /*35c0*/  LDL R2, [R1+0x40] ;  /* 0x0000400001027983 */ /* 0x000ee20000100800 */
[----:B------:R-:W-:Y:S02]  /*35d0*/  PLOP3.LUT P5, PT, PT, PT, UP0, 0x80, 0x0 ;  /* 0x000000000000781c */ /* 0x000fe40003faf008 */
[----:B------:R-:W-:Y:S01]  /*35e0*/  PLOP3.LUT P2, PT, PT, PT, UP0, 0x80, 0x0 ;  /* 0x000000000000781c */ /* 0x000fe20003f4f008 */
[----:B------:R-:W4:Y:S01]  /*35f0*/  LDL R194, [R1+0x44] ;  /* 0x0000440001c27983 */ /* 0x000f220000100800 */
[----:B------:R-:W-:Y:S03]  /*3600*/  PLOP3.LUT P6, PT, PT, PT, UP0, 0x80, 0x0 ;  /* 0x000000000000781c */ /* 0x000fe60003fcf008 */
[----:B------:R-:W-:Y:S04]  /*3610*/  STL [R1+0x134], R101 ;  /* 0x0001346501007387 */ /* 0x000fe80000100800 */
        /* <DEDUP_REMOVED lines=33> */
[----:B------:R-:W-:Y:S01]  /*3830*/  STL [R1+0xac], R3 ;  /* 0x0000ac0301007387 */ /* 0x000fe20000100800 */
[----:B------:R-:W-:Y:S04]  /*3840*/  DEPBAR.LE SB0, 0x0 ;  /* 0x000080000000791a */ /* 0x000fe80000000000 */
[----:B------:R-:W-:Y:S06]  /*3850*/  BAR.SYNC.DEFER_BLOCKING 0x0 ;  /* 0x0000000000007b1d */ /* 0x000fec0000010000 */
[----:B------:R-:W-:Y:S08]  /*3860*/  LDSM.16.M88.4 R64, [R190] ;  /* 0x00000000be40783b */ /* 0x000ff00000000200 */
[----:B------:R-:W1:Y:S08]  /*3870*/  LDSM.16.M88.4 R16, [R187+UR4+0xc000] ;  /* 0x00c00004bb10783b */ /* 0x000e700008000200 */
[----:B------:R-:W1:Y:S08]  /*3880*/  LDSM.16.M88.4 R60, [R190+0x2000] ;  /* 0x00200000be3c783b */ /* 0x000e700000000200 */
[----:B------:R-:W1:Y:S08]  /*3890*/  LDSM.16.M88.4 R32, [R187+UR4+0xc800] ;  /* 0x00c80004bb20783b */ /* 0x000e700008000200 */
[----:B------:R-:W1:Y:S08]  /*38a0*/  LDSM.16.M88.4 R48, [R187+UR4+0xd000] ;  /* 0x00d00004bb30783b */ /* 0x000e700008000200 */
[----:B------:R-:W2:Y:S01]  /*38b0*/  LDSM.16.M88.4 R132, [R187+UR4+0xd800] ;  /* 0x00d80004bb84783b */ /* 0x000ea20008000200 */
[-C--:B-1----:R-:W-:Y:S07]  /*38c0*/  HMMA.16816.F32 R4, R64, R16.reuse, RZ ;  /* 0x000000104004723c */ /* 0x082fee00000018ff */
[----:B------:R-:W-:Y:S01]  /*38d0*/  LDSM.16.M88.4 R136, [R0] ;  /* 0x000000000088783b */ /* 0x000fe20000000200 */
[C---:B------:R-:W-:Y:S07]  /*38e0*/  HMMA.16816.F32 R8, R60.reuse, R16, RZ ;  /* 0x000000103c08723c */ /* 0x040fee00000018ff */
[----:B------:R-:W1:Y:S01]  /*38f0*/  LDSM.16.M88.4 R140, [R189] ;  /* 0x00000000bd8c783b */ /* 0x000e620000000200 */
[-C--:B------:R-:W-:Y:S07]  /*3900*/  HMMA.16816.F32 R12, R60, R18.reuse, RZ ;  /* 0x000000123c0c723c */ /* 0x080fee00000018ff */
[----:B------:R1:W3:Y:S01]  /*3910*/  LDSM.16.M88.4 R144, [R0+0x2000] ;  /* 0x002000000090783b */ /* 0x0002e20000000200 */
[C---:B------:R-:W-:Y:S07]  /*3920*/  HMMA.16816.F32 R16, R64.reuse, R18, RZ ;  /* 0x000000124010723c */ /* 0x040fee00000018ff */
[----:B------:R-:W4:Y:S01]  /*3930*/  LDSM.16.M88.4 R148, [R189+0x800] ;  /* 0x00080000bd94783b */ /* 0x000f220000000200 */
[-C--:B------:R-:W-:Y:S06]  /*3940*/  HMMA.16816.F32 R20, R64, R32.reuse, RZ ;  /* 0x000000204014723c */ /* 0x080fec00000018ff */
[C---:B------:R-:W-:Y:S01]  /*3950*/  HMMA.16816.F32 R24, R60.reuse, R32, RZ ;  /* 0x000000203c18723c */ /* 0x040fe200000018ff */
[----:B------:R-:W-:Y:S05]  /*3960*/  LDSM.16.M88.4 R152, [R189+0x1800] ;  /* 0x00180000bd98783b */ /* 0x000fea0000000200 */
[-C--:B------:R-:W-:Y:S01]  /*3970*/  HMMA.16816.F32 R28, R60, R34.reuse, RZ ;  /* 0x000000223c1c723c */ /* 0x080fe200000018ff */
[----:B-1----:R-:W-:Y:S02]  /*3980*/  IADD3 R0, R0, R185, RZ ;  /* 0x000000b900007210 */ /* 0x002fe40007ffe0ff */
[----:B------:R-:W-:Y:S03]  /*3990*/  LDSM.16.M88.4 R156, [R164] ;  /* 0x00000000a49c783b */ /* 0x000fe60000000200 */
[C---:B------:R-:W-:Y:S05]  /*39a0*/  HMMA.16816.F32 R32, R64.reuse, R34, RZ ;  /* 0x000000224020723c */ /* 0x040fea00000018ff */
[----:B------:R-:W-:Y:S01]  /*39b0*/  LDSM.16.M88.4 R160, [R186] ;  /* 0x00000000baa0783b */ /* 0x000fe20000000200 */
[-C--:B------:R-:W-:Y:S06]  /*39c0*/  HMMA.16816.F32 R36, R64, R48.reuse, RZ ;  /* 0x000000304024723c */ /* 0x080fec00000018ff */
[C---:B------:R-:W-:Y:S01]  /*39d0*/  HMMA.16816.F32 R40, R60.reuse, R48, RZ ;  /* 0x000000303c28723c */ /* 0x040fe200000018ff */
[----:B------:R-:W-:Y:S05]  /*39e0*/  LDSM.16.M88.4 R164, [R164+0x2000] ;  /* 0x00200000a4a4783b */ /* 0x000fea0000000200 */
[-C--:B------:R-:W-:Y:S03]  /*39f0*/  HMMA.16816.F32 R44, R60, R50.reuse, RZ ;  /* 0x000000323c2c723c */ /* 0x080fe600000018ff */
[----:B------:R-:W-:Y:S03]  /*3a00*/  LDSM.16.M88.4 R168, [R186+0x1000] ;  /* 0x00100000baa8783b */ /* 0x000fe60000000200 */
[C---:B------:R-:W-:Y:S05]  /*3a10*/  HMMA.16816.F32 R48, R64.reuse, R50, RZ ;  /* 0x000000324030723c */ /* 0x040fea00000018ff */
[----:B------:R-:W-:Y:S01]  /*3a20*/  LDSM.16.M88.4 R172, [R186+0x1800] ;  /* 0x00180000baac783b */ /* 0x000fe20000000200 */
[-C--:B--2---:R-:W-:Y:S01]  /*3a30*/  HMMA.16816.F32 R52, R64, R132.reuse, RZ ;  /* 0x000000844034723c */ /* 0x084fe200000018ff */
[----:B---3--:R-:W-:Y:S05]  /*3a40*/  FSETP.NEU.FTZ.AND P3, PT, R2, -INF , PT ;  /* 0xff8000000200780b */ /* 0x008fea0003f7d000 */
[C---:B------:R-:W-:Y:S01]  /*3a50*/  HMMA.16816.F32 R56, R60.reuse, R132, RZ ;  /* 0x000000843c38723c */ /* 0x040fe200000018ff */
[----:B------:R-:W-:Y:S05]  /*3a60*/  LDSM.16.M88.4 R176, [R0] ;  /* 0x0000000000b0783b */ /* 0x000fea0000000200 */
[-C--:B------:R-:W-:Y:S03]  /*3a70*/  HMMA.16816.F32 R60, R60, R134.reuse, RZ ;  /* 0x000000863c3c723c */ /* 0x080fe600000018ff */
[----:B------:R-:W-:Y:S03]  /*3a80*/  LDSM.16.M88.4 R180, [R188] ;  /* 0x00000000bcb4783b */ /* 0x000fe60000000200 */
[----:B------:R-:W-:Y:S05]  /*3a90*/  HMMA.16816.F32 R64, R64, R134, RZ ;  /* 0x000000864040723c */ /* 0x000fea00000018ff */
[----:B------:R-:W1:Y:S01]  /*3aa0*/  LDSM.16.M88.4 R132, [R189+0x1000] ;  /* 0x00100000bd84783b */ /* 0x000e620000000200 */
[-C--:B------:R-:W-:Y:S06]  /*3ab0*/  HMMA.16816.F32 R4, R136, R140.reuse, R4 ;  /* 0x0000008c8804723c */ /* 0x080fec0000001804 */
[C---:B------:R-:W-:Y:S06]  /*3ac0*/  HMMA.16816.F32 R8, R144.reuse, R140, R8 ;  /* 0x0000008c9008723c */ /* 0x040fec0000001808 */
[-C--:B------:R-:W-:Y:S06]  /*3ad0*/  HMMA.16816.F32 R12, R144, R142.reuse, R12 ;  /* 0x0000008e900c723c */ /* 0x080fec000000180c */
[C---:B------:R-:W-:Y:S01]  /*3ae0*/  HMMA.16816.F32 R16, R136.reuse, R142, R16 ;  /* 0x0000008e8810723c */ /* 0x040fe20000001810 */
[----:B------:R-:W2:Y:S05]  /*3af0*/  LDSM.16.M88.4 R140, [R186+0x800] ;  /* 0x00080000ba8c783b */ /* 0x000eaa0000000200 */
[-C--:B----4-:R-:W-:Y:S06]  /*3b00*/  HMMA.16816.F32 R20, R136, R148.reuse, R20 ;  /* 0x000000948814723c */ /* 0x090fec0000001814 */
[C---:B------:R-:W-:Y:S06]  /*3b10*/  HMMA.16816.F32 R24, R144.reuse, R148, R24 ;  /* 0x000000949018723c */ /* 0x040fec0000001818 */
[-C--:B------:R-:W-:Y:S05]  /*3b20*/  HMMA.16816.F32 R28, R144, R150.reuse, R28 ;  /* 0x00000096901c723c */ /* 0x080fea000000181c */
[----:B------:R-:W-:Y:S01]  /*3b30*/  LEA R148, R193, UR4, 0x1 ;  /* 0x00000004c1947c11 */ /* 0x000fe2000f8e08ff */
[C---:B------:R-:W-:Y:S05]  /*3b40*/  HMMA.16816.F32 R32, R136.reuse, R150, R32 ;  /* 0x000000968820723c */ /* 0x040fea0000001820 */
[----:B------:R-:W-:Y:S01]  /*3b50*/  IMAD.IADD R149, R185, 0x1, R148 ;  /* 0x00000001b9957824 */ /* 0x000fe200078e0294 */
[-C--:B-1----:R-:W-:Y:S05]  /*3b60*/  HMMA.16816.F32 R36, R136, R132.reuse, R36 ;  /* 0x000000848824723c */ /* 0x082fea0000001824 */
[----:B------:R-:W-:Y:S01]  /*3b70*/  IADD3 R150, R191, R148, RZ ;  /* 0x00000094bf967210 */ /* 0x000fe20007ffe0ff */
        /* <DEDUP_REMOVED lines=8> */
[-C--:B------:R-:W-:Y:S06]  /*3c00*/  HMMA.16816.F32 R4, R156, R160.reuse, R4 ;  /* 0x000000a09c04723c */ /* 0x080fec0000001804 */
[C---:B------:R-:W-:Y:S06]  /*3c10*/  HMMA.16816.F32 R8, R164.reuse, R160, R8 ;  /* 0x000000a0a408723c */ /* 0x040fec0000001808 */
[-C--:B------:R-:W-:Y:S06]  /*3c20*/  HMMA.16816.F32 R12, R164, R162.reuse, R12 ;  /* 0x000000a2a40c723c */ /* 0x080fec000000180c */
[C---:B------:R-:W-:Y:S06]  /*3c30*/  HMMA.16816.F32 R16, R156.reuse, R162, R16 ;  /* 0x000000a29c10723c */ /* 0x040fec0000001810 */
[-C--:B--2---:R-:W-:Y:S06]  /*3c40*/  HMMA.16816.F32 R20, R156, R140.reuse, R20 ;  /* 0x0000008c9c14723c */ /* 0x084fec0000001814 */
        /* <DEDUP_REMOVED lines=35> */
[----:B--2---:R-:W-:Y:S01]  /*3e80*/  FMUL.FTZ R9, R2, 1.4426950216293334961 ;  /* 0x3fb8aa3b02097820 */ /* 0x004fe20000410000 */
[----:B-1----:R-:W-:Y:S04]  /*3e90*/  IMAD.MOV.U32 R2, RZ, RZ, R100 ;  /* 0x000000ffff027224 */ /* 0x002fe800078e0064 */
[----:B------:R-:W-:Y:S04]  /*3ea0*/  FSEL R9, R9, RZ, P3 ;  /* 0x000000ff09097208 */ /* 0x000fe80001800000 */
[----:B------:R-:W-:Y:S01]  /*3eb0*/  MUFU.TANH R70, R6 ;  /* 0x0000000600467308 */ /* 0x000fe20000002400 */
[C---:B------:R-:W-:Y:S09]  /*3ec0*/  FSETP.NEU.FTZ.AND P3, PT, R194.reuse, -INF , PT ;  /* 0xff800000c200780b */ /* 0x040ff20003f7d000 */
[----:B------:R1:W2:Y:S01]  /*3ed0*/  MUFU.TANH R69, R7 ;  /* 0x0000000700457308 */ /* 0x0002a20000002400 */
[----:B----4-:R-:W-:Y:S05]  /*3ee0*/  FMUL.FTZ R8, R194, 1.4426950216293334961 ;  /* 0x3fb8aa3bc2087820 */ /* 0x010fea0000410000 */
[----:B------:R-:W-:Y:S04]  /*3ef0*/  FSEL R8, R8, RZ, P3 ;  /* 0x000000ff08087208 */ /* 0x000fe80001800000 */
[----:B------:R4:W-:Y:S10]  /*3f00*/  MUFU.TANH R228, R11 ;  /* 0x0000000b00e47308 */ /* 0x0009f40000002400 */
[----:B------:R3:W-:Y:S01]  /*3f10*/  MUFU.TANH R229, R10 ;  /* 0x0000000a00e57308 */ /* 0x0007e20000002400 */
[----:B-1----:R-:W1:Y:S09]  /*3f20*/  LDSM.16.M88.4 R4, [R188+0x800] ;  /* 0x00080000bc04783b */ /* 0x002e720000000200 */
[----:B------:R-:W2:Y:S01]  /*3f30*/  MUFU.TANH R93, R17 ;  /* 0x00000011005d7308 */ /* 0x000ea20000002400 */
[----:B----4-:R-:W4:Y:S09]  /*3f40*/  LDL R11, [R1+0x38] ;  /* 0x00003800010b7983 */ /* 0x010f320000100800 */
[----:B------:R-:W-:Y:S01]  /*3f50*/  MUFU.TANH R208, R12 ;  /* 0x0000000c00d07308 */ /* 0x000fe20000002400 */
[----:B---3--:R-:W-:Y:S04]  /*3f60*/  IMAD.U32 R10, RZ, RZ, UR24 ;  /* 0x00000018ff0a7e24 */ /* 0x008fe8000f8e00ff */
[----:B------:R-:W-:Y:S01]  /*3f70*/  @P1 IMAD R10, R10, 0x80, R195 ;  /* 0x000000800a0a1824 */ /* 0x000fe200078e02c3 */
[----:B------:R-:W-:Y:S04]  /*3f80*/  PLOP3.LUT P1, PT, PT, PT, UP0, 0x80, 0x0 ;  /* 0x000000000000781c */ /* 0x000fe80003f2f008 */
[----:B------:R3:W-:Y:S01]  /*3f90*/  MUFU.TANH R225, R15 ;  /* 0x0000000f00e17308 */ /* 0x0007e20000002400 */
[C---:B------:R-:W-:Y:S02]  /*3fa0*/  @P0 IADD3 R0, R10.reuse, 0x1, RZ ;  /* 0x000000010a000810 */ /* 0x040fe40007ffe0ff */
[----:B------:R-:W-:Y:S02]  /*3fb0*/  PLOP3.LUT P0, PT, PT, PT, UP0, 0x80, 0x0 ;  /* 0x000000000000781c */ /* 0x000fe40003f0f008 */
[----:B------:R-:W-:Y:S05]  /*3fc0*/  @P4 ISETP.GE.AND P4, PT, R10, UR7, PT ;  /* 0x000000070a004c0c */ /* 0x000fea000bf86270 */
[----:B------:R2:W-:Y:S01]  /*3fd0*/  MUFU.TANH R94, R16 ;  /* 0x00000010005e7308 */ /* 0x0005e20000002400 */
[----:B------:R-:W-:Y:S01]  /*3fe0*/  @P5 ISETP.GE.AND P5, PT, R0, UR7, PT ;  /* 0x0000000700005c0c */ /* 0x000fe2000bfa6270 */
[----:B------:R-:W-:Y:S01]  /*3ff0*/  IMAD.MOV.U32 R0, RZ, RZ, R99 ;  /* 0x000000ffff007224 */ /* 0x000fe200078e0063 */
[----:B------:R-:W-:Y:S02]  /*4000*/  @P1 FSEL R2, R100, -INF , !P4 ;  /* 0xff80000064021808 */ /* 0x000fe40006000000 */
[----:B------:R-:W-:Y:S05]  /*4010*/  PLOP3.LUT P1, PT, PT, PT, UP0, 0x80, 0x0 ;  /* 0x000000000000781c */ /* 0x000fea0003f2f008 */
[----:B------:R2:W-:Y:S01]  /*4020*/  MUFU.TANH R207, R13 ;  /* 0x0000000d00cf7308 */ /* 0x0005e20000002400 */
[-C--:B-1----:R-:W-:Y:S01]  /*4030*/  HMMA.16816.F32 R20, R176, R4.reuse, R20 ;  /* 0x00000004b014723c */ /* 0x082fe20000001814 */
[----:B---3--:R-:W3:Y:S02]  /*4040*/  LDL R15, [R1+0x14] ;  /* 0x00001400010f7983 */ /* 0x008ee40000100800 */
[--C-:B------:R-:W-:Y:S01]  /*4050*/  FFMA.FTZ R2, R2, UR8, -R9.reuse ;  /* 0x0000000802027c23 */ /* 0x100fe20008010809 */
[----:B------:R-:W-:Y:S02]  /*4060*/  @P0 FSEL R0, R99, -INF , !P5 ;  /* 0xff80000063000808 */ /* 0x000fe40006800000 */
[C---:B------:R-:W-:Y:S03]  /*4070*/  HMMA.16816.F32 R24, R132.reuse, R4, R24 ;  /* 0x000000048418723c */ /* 0x040fe60000001818 */
[----:B------:R1:W-:Y:S01]  /*4080*/  MUFU.EX2 R101, R2 ;  /* 0x0000000200657308 */ /* 0x0003e20000000800 */
[----:B------:R-:W3:Y:S01]  /*4090*/  LDL R5, [R1+0x3c] ;  /* 0x00003c0001057983 */ /* 0x000ee20000100800 */
[----:B------:R-:W-:Y:S01]  /*40a0*/  PLOP3.LUT P0, PT, PT, PT, UP0, 0x80, 0x0 ;  /* 0x000000000000781c */ /* 0x000fe20003f0f008 */
[----:B------:R-:W-:Y:S02]  /*40b0*/  FFMA.FTZ R0, R0, UR8, -R9 ;  /* 0x0000000800007c23 */ /* 0x000fe40008010809 */
[----:B--2---:R-:W2:Y:S03]  /*40c0*/  LDL R16, [R1+0xc] ;  /* 0x00000c0001107983 */ /* 0x004ea60000100800 */
[----:B------:R-:W-:Y:S01]  /*40d0*/  IMAD.MOV.U32 R4, RZ, RZ, R69 ;  /* 0x000000ffff047224 */ /* 0x000fe200078e0045 */
[----:B------:R-:W-:Y:S01]  /*40e0*/  @P1 FSEL R4, R69, -INF , !P5 ;  /* 0xff80000045041808 */ /* 0x000fe20006800000 */
[----:B------:R1:W-:Y:S01]  /*40f0*/  MUFU.EX2 R151, R0 ;  /* 0x0000000000977308 */ /* 0x0003e20000000800 */
[----:B------:R-:W-:Y:S01]  /*4100*/  PLOP3.LUT P1, PT, PT, PT, UP0, 0x80, 0x0 ;  /* 0x000000000000781c */ /* 0x000fe20003f2f008 */
[----:B------:R-:W-:Y:S01]  /*4110*/  IMAD.MOV.U32 R13, RZ, RZ, R93 ;  /* 0x000000ffff0d7224 */ /* 0x000fe200078e005d */
[-C--:B------:R-:W-:Y:S07]  /*4120*/  HMMA.16816.F32 R28, R132, R6.reuse, R28 ;  /* 0x00000006841c723c */ /* 0x080fee000000181c */
[----:B------:R1:W1:Y:S04]  /*4130*/  MUFU.TANH R226, R14 ;  /* 0x0000000e00e27308 */ /* 0x0002680000002400 */
[----:B-1----:R-:W-:Y:S01]  /*4140*/  MOV R2, R70 ;  /* 0x0000004600027202 */ /* 0x002fe20000000f00 */
[C---:B------:R-:W-:Y:S04]  /*4150*/  HMMA.16816.F32 R32, R176.reuse, R6, R32 ;  /* 0x00000006b020723c */ /* 0x040fe80000001820 */
[----:B------:R-:W-:Y:S01]  /*4160*/  @P2 FSEL R2, R70, -INF , !P4 ;  /* 0xff80000046022808 */ /* 0x000fe20006000000 */
[----:B------:R-:W-:Y:S01]  /*4170*/  FMUL.FTZ R20, R20, UR6 ;  /* 0x0000000614147c20 */ /* 0x000fe20008410000 */
[----:B------:R-:W-:Y:S01]  /*4180*/  MUFU.TANH R182, R18 ;  /* 0x0000001200b67308 */ /* 0x000fe20000002400 */
[----:B------:R-:W-:Y:S01]  /*4190*/  FMUL.FTZ R21, R21, UR6 ;  /* 0x0000000615157c20 */ /* 0x000fe20008410000 */
[----:B------:R-:W-:Y:S03]  /*41a0*/  FMUL.FTZ R24, R24, UR6 ;  /* 0x0000000618187c20 */ /* 0x000fe60008410000 */
[--C-:B------:R-:W-:Y:S01]  /*41b0*/  FFMA.FTZ R0, R2, UR8, -R8.reuse ;  /* 0x0000000802007c23 */ /* 0x100fe20008010808 */
[----:B------:R-:W-:Y:S01]  /*41c0*/  FMUL.FTZ R22, R22, UR6 ;  /* 0x0000000616167c20 */ /* 0x000fe20008410000 */
[----:B------:R-:W-:Y:S03]  /*41d0*/  FMUL.FTZ R26, R26, UR6 ;  /* 0x000000061a1a7c20 */ /* 0x000fe60008410000 */
[----:B------:R-:W-:Y:S01]  /*41e0*/  MUFU.TANH R202, R24 ;  /* 0x0000001800ca7308 */ /* 0x000fe20000002400 */
[----:B------:R-:W2:Y:S01]  /*41f0*/  LDL R14, [R1+0x24] ;  /* 0x00002400010e7983 */ /* 0x000ea20000100800 */
[----:B------:R-:W-:Y:S01]  /*4200*/  FMUL.FTZ R23, R23, UR6 ;  /* 0x0000000617177c20 */ /* 0x000fe20008410000 */
[----:B------:R-:W-:Y:S01]  /*4210*/  FMUL.FTZ R27, R27, UR6 ;  /* 0x000000061b1b7c20 */ /* 0x000fe20008410000 */
[----:B------:R-:W-:Y:S01]  /*4220*/  FMUL.FTZ R25, R25, UR6 ;  /* 0x0000000619197c20 */ /* 0x000fe20008410000 */
[----:B------:R-:W-:Y:S01]  /*4230*/  FMUL.FTZ R28, R28, UR6 ;  /* 0x000000061c1c7c20 */ /* 0x000fe20008410000 */
[----:B------:R-:W-:Y:S01]  /*4240*/  FMUL.FTZ R31, R31, UR6 ;  /* 0x000000061f1f7c20 */ /* 0x000fe20008410000 */
[----:B------:R-:W-:Y:S03]  /*4250*/  FMUL.FTZ R29, R29, UR6 ;  /* 0x000000061d1d7c20 */ /* 0x000fe60008410000 */
[----:B------:R1:W-:Y:S01]  /*4260*/  MUFU.EX2 R68, R0 ;  /* 0x0000000000447308 */ /* 0x0003e20000000800 */
[----:B------:R-:W-:Y:S01]  /*4270*/  MOV R12, R226 ;  /* 0x000000e2000c7202 */ /* 0x000fe20000000f00 */
[----:B------:R-:W-:Y:S01]  /*4280*/  FMUL.FTZ R32, R32, UR6 ;  /* 0x0000000620207c20 */ /* 0x000fe20008410000 */
[----:B------:R-:W-:Y:S01]  /*4290*/  FMUL.FTZ R34, R34, UR6 ;  /* 0x0000000622227c20 */ /* 0x000fe20008410000 */
[----:B------:R-:W-:Y:S01]  /*42a0*/  FMUL.FTZ R35, R35, UR6 ;  /* 0x0000000623237c20 */ /* 0x000fe20008410000 */
[----:B------:R-:W-:Y:S01]  /*42b0*/  FMUL.FTZ R33, R33, UR6 ;  /* 0x0000000621217c20 */ /* 0x000fe20008410000 */
[----:B------:R-:W-:Y:S04]  /*42c0*/  FMUL.FTZ R30, R30, UR6 ;  /* 0x000000061e1e7c20 */ /* 0x000fe80008410000 */
[----:B------:R-:W-:Y:S10]  /*42d0*/  MUFU.TANH R219, R26 ;  /* 0x0000001a00db7308 */ /* 0x000ff40000002400 */
[----:B------:R-:W-:Y:S01]  /*42e0*/  MUFU.TANH R181, R19 ;  /* 0x0000001300b57308 */ /* 0x000fe20000002400 */
[----:B-1----:R-:W-:Y:S09]  /*42f0*/  FFMA.FTZ R0, R4, UR8, -R8 ;  /* 0x0000000804007c23 */ /* 0x002ff20008010808 */
[----:B------:R-:W-:Y:S10]  /*4300*/  MUFU.TANH R218, R27 ;  /* 0x0000001b00da7308 */ /* 0x000ff40000002400 */
[----:B------:R1:W-:Y:S10]  /*4310*/  MUFU.EX2 R3, R0 ;  /* 0x0000000000037308 */ /* 0x0003f40000000800 */
[----:B------:R-:W-:Y:S10]  /*4320*/  MUFU.TANH R201, R25 ;  /* 0x0000001900c97308 */ /* 0x000ff40000002400 */
[----:B------:R-:W-:Y:S01]  /*4330*/  MUFU.TANH R92, R20 ;  /* 0x00000014005c7308 */ /* 0x000fe20000002400 */
[----:B-1----:R-:W-:Y:S01]  /*4340*/  IMAD.MOV.U32 R0, RZ, RZ, R212 ;  /* 0x000000ffff007224 */ /* 0x002fe200078e00d4 */
[----:B------:R-:W-:Y:S02]  /*4350*/  @P1 FSEL R0, R212, -INF , !P4 ;  /* 0xff800000d4001808 */ /* 0x000fe40006000000 */
[----:B------:R-:W-:Y:S06]  /*4360*/  PLOP3.LUT P1, PT, PT, PT, UP0, 0x80, 0x0 ;  /* 0x000000000000781c */ /* 0x000fec0003f2f008 */
[----:B------:R-:W-:Y:S10]  /*4370*/  MUFU.TANH R198, R28 ;  /* 0x0000001c00c67308 */ /* 0x000ff40000002400 */
        /* <DEDUP_REMOVED lines=9> */
[----:B------:R-:W-:Y:S01]  /*4410*/  MUFU.TANH R87, R33 ;  /* 0x0000002100577308 */ /* 0x000fe20000002400 */
[C---:B----4-:R-:W-:Y:S01]  /*4420*/  FMUL.FTZ R2, R11.reuse, 1.4426950216293334961 ;  /* 0x3fb8aa3b0b027820 */ /* 0x050fe20000410000 */
[----:B------:R-:W-:Y:S02]  /*4430*/  FSETP.NEU.FTZ.AND P2, PT, R11, -INF , PT ;  /* 0xff8000000b00780b */ /* 0x000fe40003f5d000 */
[----:B------:R-:W-:Y:S02]  /*4440*/  MOV R11, R211 ;  /* 0x000000d3000b7202 */ /* 0x000fe40000000f00 */
[----:B------:R-:W-:Y:S02]  /*4450*/  FSEL R2, R2, RZ, P2 ;  /* 0x000000ff02027208 */ /* 0x000fe40001000000 */
[----:B------:R-:W-:Y:S02]  /*4460*/  PLOP3.LUT P2, PT, PT, PT, UP0, 0x80, 0x0 ;  /* 0x000000000000781c */ /* 0x000fe40003f4f008 */
[----:B------:R-:W-:Y:S01]  /*4470*/  @P0 FSEL R11, R211, -INF , !P5 ;  /* 0xff800000d30b0808 */ /* 0x000fe20006800000 */
[--C-:B------:R-:W-:Y:S01]  /*4480*/  FFMA.FTZ R4, R0, UR8, -R2.reuse ;  /* 0x0000000800047c23 */ /* 0x100fe20008010802 */
[----:B------:R-:W-:Y:S03]  /*4490*/  PLOP3.LUT P0, PT, PT, PT, UP0, 0x80, 0x0 ;  /* 0x000000000000781c */ /* 0x000fe60003f0f008 */
[----:B------:R1:W-:Y:S01]  /*44a0*/  MUFU.EX2 R247, R4 ;  /* 0x0000000400f77308 */ /* 0x0003e20000000800 */
[----:B------:R-:W-:Y:S09]  /*44b0*/  FFMA.FTZ R11, R11, UR8, -R2 ;  /* 0x000000080b0b7c23 */ /* 0x000ff20008010802 */
[----:B------:R4:W-:Y:S01]  /*44c0*/  MUFU.EX2 R246, R11 ;  /* 0x0000000b00f67308 */ /* 0x0009e20000000800 */
[----:B-1----:R-:W-:Y:S01]  /*44d0*/  IMAD.MOV.U32 R4, RZ, RZ, R229 ;  /* 0x000000ffff047224 */ /* 0x002fe200078e00e5 */
[----:B------:R-:W-:Y:S02]  /*44e0*/  @P2 FSEL R4, R229, -INF , !P4 ;  /* 0xff800000e5042808 */ /* 0x000fe40006000000 */
[----:B------:R-:W-:Y:S02]  /*44f0*/  PLOP3.LUT P2, PT, PT, PT, UP0, 0x80, 0x0 ;  /* 0x000000000000781c */ /* 0x000fe40003f4f008 */
[----:B------:R-:W-:Y:S01]  /*4500*/  PLOP3.LUT P4, PT, PT, PT, UP0, 0x80, 0x0 ;  /* 0x000000000000781c */ /* 0x000fe20003f8f008 */
[C---:B---3--:R-:W-:Y:S01]  /*4510*/  FMUL.FTZ R0, R5.reuse, 1.4426950216293334961 ;  /* 0x3fb8aa3b05007820 */ /* 0x048fe20000410000 */
[----:B------:R-:W-:Y:S01]  /*4520*/  FSETP.NEU.FTZ.AND P3, PT, R5, -INF , PT ;  /* 0xff8000000500780b */ /* 0x000fe20003f7d000 */
[----:B------:R-:W-:Y:S01]  /*4530*/  IMAD.MOV.U32 R5, RZ, RZ, R228 ;  /* 0x000000ffff057224 */ /* 0x000fe200078e00e4 */
[----:B------:R-:W-:Y:S02]  /*4540*/  @P1 FSEL R5, R228, -INF , !P5 ;  /* 0xff800000e4051808 */ /* 0x000fe40006800000 */
[----:B------:R-:W-:Y:S02]  /*4550*/  FSEL R0, R0, RZ, P3 ;  /* 0x000000ff00007208 */ /* 0x000fe40001800000 */
[----:B------:R-:W-:Y:S03]  /*4560*/  PLOP3.LUT P3, PT, PT, PT, UP0, 0x80, 0x0 ;  /* 0x000000000000781c */ /* 0x000fe60003f6f008 */
[----:B----4-:R-:W-:Y:S01]  /*4570*/  @P2 VIADD R11, R10, 0x9 ;  /* 0x000000090a0b2836 */ /* 0x010fe20000000000 */
[----:B------:R-:W-:Y:S01]  /*4580*/  PLOP3.LUT P1, PT, PT, PT, UP0, 0x80, 0x0 ;  /* 0x000000000000781c */ /* 0x000fe20003f2f008 */
[--C-:B------:R-:W-:Y:S01]  /*4590*/  FFMA.FTZ R4, R4, UR8, -R0.reuse ;  /* 0x0000000804047c23 */ /* 0x100fe20008010800 */
[----:B------:R-:W-:Y:S02]  /*45a0*/  PLOP3.LUT P5, PT, PT, PT, UP0, 0x80, 0x0 ;  /* 0x000000000000781c */ /* 0x000fe40003faf008 */
[----:B------:R-:W-:Y:S01]  /*45b0*/  @P4 ISETP.GE.AND P4, PT, R11, UR7, PT ;  /* 0x000000070b004c0c */ /* 0x000fe2000bf86270 */
[----:B------:R1:W3:Y:S01]  /*45c0*/  MUFU.EX2 R17, R4 ;  /* 0x0000000400117308 */ /* 0x0002e20000000800 */
[----:B------:R-:W-:Y:S01]  /*45d0*/  IMAD.MOV.U32 R11, RZ, RZ, R225 ;  /* 0x000000ffff0b7224 */ /* 0x000fe200078e00e1 */
[----:B------:R-:W-:Y:S01]  /*45e0*/  PLOP3.LUT P2, PT, PT, PT, UP0, 0x80, 0x0 ;  /* 0x000000000000781c */ /* 0x000fe20003f4f008 */
[----:B-1----:R-:W-:Y:S01]  /*45f0*/  FFMA.FTZ R4, R5, UR8, -R0 ;  /* 0x0000000805047c23 */ /* 0x002fe20008010800 */
[----:B---3--:R-:W-:Y:S01]  /*4600*/  STL [R1], R17 ;  /* 0x0000001101007387 */ /* 0x008fe20000100800 */
[----:B------:R-:W-:Y:S05]  /*4610*/  MOV R5, R208 ;  /* 0x000000d000057202 */ /* 0x000fea0000000f00 */
[----:B------:R1:W-:Y:S02]  /*4620*/  MUFU.EX2 R252, R4 ;  /* 0x0000000400fc7308 */ /* 0x0003e40000000800 */
[----:B-1----:R-:W-:Y:S02]  /*4630*/  @P0 IADD3 R4, R10, 0x8, RZ ;  /* 0x000000080a040810 */ /* 0x002fe40007ffe0ff */
[----:B------:R-:W-:Y:S02]  /*4640*/  PLOP3.LUT P0, PT, PT, PT, UP0, 0x80, 0x0 ;  /* 0x000000000000781c */ /* 0x000fe40003f0f008 */
[----:B------:R-:W-:Y:S01]  /*4650*/  @P3 ISETP.GE.AND P3, PT, R4, UR7, PT ;  /* 0x0000000704003c0c */ /* 0x000fe2000bf66270 */
[----:B------:R-:W-:Y:S03]  /*4660*/  IMAD.MOV.U32 R4, RZ, RZ, R207 ;  /* 0x000000ffff047224 */ /* 0x000fe600078e00cf */
[----:B------:R-:W-:Y:S02]  /*4670*/  @P1 FSEL R5, R208, -INF , !P3 ;  /* 0xff800000d0051808 */ /* 0x000fe40005800000 */
[----:B------:R-:W-:Y:S02]  /*4680*/  PLOP3.LUT P1, PT, PT, PT, UP0, 0x80, 0x0 ;  /* 0x000000000000781c */ /* 0x000fe40003f2f008 */
[----:B------:R-:W-:Y:S01]  /*4690*/  @P2 FSEL R12, R226, -INF , !P3 ;  /* 0xff800000e20c2808 */ /* 0x000fe20005800000 */
[----:B------:R-:W-:Y:S01]  /*46a0*/  FFMA.FTZ R5, R5, UR8, -R2 ;  /* 0x0000000805057c23 */ /* 0x000fe20008010802 */
[----:B------:R-:W-:Y:S02]  /*46b0*/  PLOP3.LUT P2, PT, PT, PT, UP0, 0x80, 0x0 ;  /* 0x000000000000781c */ /* 0x000fe40003f4f008 */
[----:B------:R-:W-:Y:S01]  /*46c0*/  @P0 FSEL R4, R207, -INF , !P4 ;  /* 0xff800000cf040808 */ /* 0x000fe20006000000 */
[----:B------:R-:W-:Y:S01]  /*46d0*/  MUFU.EX2 R243, R5 ;  /* 0x0000000500f37308 */ /* 0x000fe20000000800 */
[----:B------:R-:W-:Y:S01]  /*46e0*/  FFMA.FTZ R12, R12, UR8, -R0 ;  /* 0x000000080c0c7c23 */ /* 0x000fe20008010800 */
[----:B------:R-:W-:Y:S02]  /*46f0*/  PLOP3.LUT P0, PT, PT, PT, UP0, 0x80, 0x0 ;  /* 0x000000000000781c */ /* 0x000fe40003f0f008 */
[----:B------:R-:W-:Y:S02]  /*4700*/  FFMA.FTZ R4, R4, UR8, -R2 ;  /* 0x0000000804047c23 */ /* 0x000fe40008010802 */
[----:B------:R-:W-:Y:S04]  /*4710*/  @P1 FSEL R11, R225, -INF , !P4 ;  /* 0xff800000e10b1808 */ /* 0x000fe80006000000 */
[----:B------:R1:W-:Y:S01]  /*4720*/  MUFU.EX2 R251, R12 ;  /* 0x0000000c00fb7308 */ /* 0x0003e20000000800 */
[----:B------:R-:W-:Y:S01]  /*4730*/  PLOP3.LUT P1, PT, PT, PT, UP0, 0x80, 0x0 ;  /* 0x000000000000781c */ /* 0x000fe20003f2f008 */
[----:B------:R-:W-:Y:S03]  /*4740*/  FFMA.FTZ R11, R11, UR8, -R0 ;  /* 0x000000080b0b7c23 */ /* 0x000fe60008010800 */
[----:B------:R-:W-:Y:S05]  /*4750*/  @P0 FSEL R13, R93, -INF , !P4 ;  /* 0xff8000005d0d0808 */ /* 0x000fea0006000000 */
[----:B------:R3:W-:Y:S01]  /*4760*/  MUFU.EX2 R242, R4 ;  /* 0x0000000400f27308 */ /* 0x0007e20000000800 */
[----:B------:R-:W-:Y:S01]  /*4770*/  PLOP3.LUT P0, PT, PT, PT, UP0, 0x80, 0x0 ;  /* 0x000000000000781c */ /* 0x000fe20003f0f008 */
[----:B------:R-:W-:Y:S08]  /*4780*/  FFMA.FTZ R13, R13, UR8, -R9 ;  /* 0x000000080d0d7c23 */ /* 0x000ff00008010809 */
[----:B------:R4:W-:Y:S01]  /*4790*/  MUFU.EX2 R250, R11 ;  /* 0x0000000b00fa7308 */ /* 0x0009e20000000800 */
[----:B-1----:R-:W-:Y:S09]  /*47a0*/  IMAD.MOV.U32 R12, RZ, RZ, R181 ;  /* 0x000000ffff0c7224 */ /* 0x002ff200078e00b5 */
[----:B------:R1:W-:Y:S01]  /*47b0*/  MUFU.EX2 R97, R13 ;  /* 0x0000000d00617308 */ /* 0x0003e20000000800 */
[----:B---3--:R-:W3:Y:S01]  /*47c0*/  LDSM.16.M88.4 R4, [R188+0x1000] ;  /* 0x00100000bc04783b */ /* 0x008ee20000000200 */
[----:B----4-:R-:W-:Y:S02]  /*47d0*/  MOV R11, R94 ;  /* 0x0000005e000b7202 */ /* 0x010fe40000000f00 */
[----:B------:R-:W-:Y:S02]  /*47e0*/  @P1 FSEL R11, R94, -INF , !P3 ;  /* 0xff8000005e0b1808 */ /* 0x000fe40005800000 */
[----:B------:R-:W-:Y:S03]  /*47f0*/  PLOP3.LUT P1, PT, PT, PT, UP0, 0x80, 0x0 ;  /* 0x000000000000781c */ /* 0x000fe60003f2f008 */
[----:B------:R-:W-:Y:S01]  /*4800*/  FFMA.FTZ R11, R11, UR8, -R9 ;  /* 0x000000080b0b7c23 */ /* 0x000fe20008010809 */
[----:B-1----:R-:W-:Y:S03]  /*4810*/  IMAD.MOV.U32 R13, RZ, RZ, R87 ;  /* 0x000000ffff0d7224 */ /* 0x002fe600078e0057 */
[----:B------:R1:W-:Y:S06]  /*4820*/  MUFU.EX2 R98, R11 ;  /* 0x0000000b00627308 */ /* 0x0003ec0000000800 */
[----:B------:R-:W-:Y:S02]  /*4830*/  @P1 FSEL R12, R181, -INF , !P4 ;  /* 0xff800000b50c1808 */ /* 0x000fe40006000000 */
[----:B------:R-:W-:Y:S02]  /*4840*/  PLOP3.LUT P1, PT, PT, PT, UP0, 0x80, 0x0 ;  /* 0x000000000000781c */ /* 0x000fe40003f2f008 */
[----:B------:R-:W-:Y:S02]  /*4850*/  PLOP3.LUT P4, PT, PT, PT, UP0, 0x80, 0x0 ;  /* 0x000000000000781c */ /* 0x000fe40003f8f008 */
[----:B-1----:R-:W-:Y:S02]  /*4860*/  MOV R11, R182 ;  /* 0x000000b6000b7202 */ /* 0x002fe40000000f00 */
[----:B------:R-:W-:Y:S02]  /*4870*/  @P2 FSEL R11, R182, -INF , !P3 ;  /* 0xff800000b60b2808 */ /* 0x000fe40005800000 */
[----:B------:R-:W-:Y:S01]  /*4880*/  PLOP3.LUT P2, PT, PT, PT, UP0, 0x80, 0x0 ;  /* 0x000000000000781c */ /* 0x000fe20003f4f008 */
[-C--:B---3--:R-:W-:Y:S01]  /*4890*/  HMMA.16816.F32 R36, R176, R4.reuse, R36 ;  /* 0x00000004b024723c */ /* 0x088fe20000001824 */
[----:B------:R-:W-:Y:S02]  /*48a0*/  PLOP3.LUT P3, PT, PT, PT, UP0, 0x80, 0x0 ;  /* 0x000000000000781c */ /* 0x000fe40003f6f008 */
[--C-:B------:R-:W-:Y:S03]  /*48b0*/  FFMA.FTZ R11, R11, UR8, -R8.reuse ;  /* 0x000000080b0b7c23 */ /* 0x100fe60008010808 */
[C---:B------:R-:W-:Y:S01]  /*48c0*/  HMMA.16816.F32 R40, R132.reuse, R4, R40 ;  /* 0x000000048428723c */ /* 0x040fe20000001828 */
[----:B------:R1:W-:Y:S05]  /*48d0*/  MUFU.EX2 R231, R11 ;  /* 0x0000000b00e77308 */ /* 0x0003ea0000000800 */
[-C--:B------:R-:W-:Y:S05]  /*48e0*/  HMMA.16816.F32 R44, R132, R6.reuse, R44 ;  /* 0x00000006842c723c */ /* 0x080fea000000182c */
[----:B------:R-:W-:Y:S01]  /*48f0*/  IMAD.MOV.U32 R4, RZ, RZ, R91 ;  /* 0x000000ffff047224 */ /* 0x000fe200078e005b */
[C---:B------:R-:W-:Y:S05]  /*4900*/  HMMA.16816.F32 R48, R176.reuse, R6, R48 ;  /* 0x00000006b030723c */ /* 0x040fea0000001830 */
[----:B-1----:R-:W-:Y:S01]  /*4910*/  FFMA.FTZ R11, R12, UR8, -R8 ;  /* 0x000000080c0b7c23 */ /* 0x002fe20008010808 */
[----:B------:R-:W-:Y:S02]  /*4920*/  @P0 VIADD R12, R10, 0x11 ;  /* 0x000000110a0c0836 */ /* 0x000fe40000000000 */
[----:B------:R-:W-:Y:S01]  /*4930*/  FMUL.FTZ R36, R36, UR6 ;  /* 0x0000000624247c20 */ /* 0x000fe20008410000 */
[----:B------:R-:W-:Y:S01]  /*4940*/  PLOP3.LUT P0, PT, PT, PT, UP0, 0x80, 0x0 ;  /* 0x000000000000781c */ /* 0x000fe20003f0f008 */
[----:B------:R1:W-:Y:S01]  /*4950*/  MUFU.EX2 R230, R11 ;  /* 0x0000000b00e67308 */ /* 0x0003e20000000800 */
[----:B------:R-:W-:Y:S01]  /*4960*/  FMUL.FTZ R37, R37, UR6 ;  /* 0x0000000625257c20 */ /* 0x000fe20008410000 */
[----:B------:R-:W-:Y:S01]  /*4970*/  @P4 ISETP.GE.AND P4, PT, R12, UR7, PT ;  /* 0x000000070c004c0c */ /* 0x000fe2000bf86270 */
[----:B------:R-:W-:Y:S01]  /*4980*/  FMUL.FTZ R40, R40, UR6 ;  /* 0x0000000628287c20 */ /* 0x000fe20008410000 */
[----:B------:R-:W-:Y:S01]  /*4990*/  MOV R12, R215 ;  /* 0x000000d7000c7202 */ /* 0x000fe20000000f00 */
[----:B------:R-:W-:Y:S01]  /*49a0*/  FMUL.FTZ R38, R38, UR6 ;  /* 0x0000000626267c20 */ /* 0x000fe20008410000 */
[----:B------:R-:W-:Y:S01]  /*49b0*/  FMUL.FTZ R41, R41, UR6 ;  /* 0x0000000629297c20 */ /* 0x000fe20008410000 */
[----:B------:R-:W-:Y:S03]  /*49c0*/  FMUL.FTZ R39, R39, UR6 ;  /* 0x0000000627277c20 */ /* 0x000fe60008410000 */
[----:B------:R-:W-:Y:S01]  /*49d0*/  MUFU.TANH R194, R40 ;  /* 0x0000002800c27308 */ /* 0x000fe20000002400 */
[----:B------:R-:W-:Y:S01]  /*49e0*/  FMUL.FTZ R42, R42, UR6 ;  /* 0x000000062a2a7c20 */ /* 0x000fe20008410000 */
[----:B------:R-:W-:Y:S01]  /*49f0*/  FMUL.FTZ R43, R43, UR6 ;  /* 0x000000062b2b7c20 */ /* 0x000fe20008410000 */
[----:B------:R-:W-:Y:S01]  /*4a00*/  FMUL.FTZ R44, R44, UR6 ;  /* 0x000000062c2c7c20 */ /* 0x000fe20008410000 */
[----:B------:R-:W-:Y:S01]  /*4a10*/  @P0 FSEL R4, R91, -INF , !P4 ;  /* 0xff8000005b040808 */ /* 0x000fe20006000000 */
[----:B------:R-:W-:Y:S01]  /*4a20*/  FMUL.FTZ R45, R45, UR6 ;  /* 0x000000062d2d7c20 */ /* 0x000fe20008410000 */
[----:B------:R-:W-:Y:S01]  /*4a30*/  PLOP3.LUT P0, PT, PT, PT, UP0, 0x80, 0x0 ;  /* 0x000000000000781c */ /* 0x000fe20003f0f008 */
[----:B------:R-:W-:Y:S03]  /*4a40*/  FMUL.FTZ R48, R48, UR6 ;  /* 0x0000000630307c20 */ /* 0x000fe60008410000 */
[----:B------:R-:W-:Y:S01]  /*4a50*/  MUFU.TANH R84, R36 ;  /* 0x0000002400547308 */ /* 0x000fe20000002400 */
[----:B-1----:R-:W-:Y:S01]  /*4a60*/  @P2 IADD3 R11, R10, 0x10, RZ ;  /* 0x000000100a0b2810 */ /* 0x002fe20007ffe0ff */
[--C-:B------:R-:W-:Y:S01]  /*4a70*/  FFMA.FTZ R4, R4, UR8, -R9.reuse ;  /* 0x0000000804047c23 */ /* 0x100fe20008010809 */
[----:B------:R-:W-:Y:S01]  /*4a80*/  PLOP3.LUT P2, PT, PT, PT, UP0, 0x80, 0x0 ;  /* 0x000000000000781c */ /* 0x000fe20003f4f008 */
[----:B------:R-:W-:Y:S01]  /*4a90*/  FMUL.FTZ R50, R50, UR6 ;  /* 0x0000000632327c20 */ /* 0x000fe20008410000 */
[----:B------:R-:W-:Y:S01]  /*4aa0*/  @P3 ISETP.GE.AND P3, PT, R11, UR7, PT ;  /* 0x000000070b003c0c */ /* 0x000fe2000bf66270 */
[----:B------:R-:W-:Y:S01]  /*4ab0*/  FMUL.FTZ R49, R49, UR6 ;  /* 0x0000000631317c20 */ /* 0x000fe20008410000 */
[----:B------:R-:W-:Y:S03]  /*4ac0*/  MOV R11, R92 ;  /* 0x0000005c000b7202 */ /* 0x000fe60000000f00 */
[----:B------:R-:W-:Y:S01]  /*4ad0*/  MUFU.EX2 R95, R4 ;  /* 0x00000004005f7308 */ /* 0x000fe20000000800 */
[----:B------:R-:W-:Y:S01]  /*4ae0*/  @P1 FSEL R11, R92, -INF , !P3 ;  /* 0xff8000005c0b1808 */ /* 0x000fe20005800000 */
[----:B------:R-:W-:Y:S01]  /*4af0*/  FMUL.FTZ R51, R51, UR6 ;  /* 0x0000000633337c20 */ /* 0x000fe20008410000 */
[----:B------:R-:W-:Y:S01]  /*4b00*/  PLOP3.LUT P1, PT, PT, PT, UP0, 0x80, 0x0 ;  /* 0x000000000000781c */ /* 0x000fe20003f2f008 */
[----:B------:R-:W-:Y:S01]  /*4b10*/  FMUL.FTZ R46, R46, UR6 ;  /* 0x000000062e2e7c20 */ /* 0x000fe20008410000 */
[----:B------:R-:W-:Y:S01]  /*4b20*/  FMUL.FTZ R47, R47, UR6 ;  /* 0x000000062f2f7c20 */ /* 0x000fe20008410000 */
[----:B------:R-:W-:Y:S01]  /*4b30*/  FFMA.FTZ R5, R11, UR8, -R9 ;  /* 0x000000080b057c23 */ /* 0x000fe20008010809 */
[----:B------:R-:W-:Y:S03]  /*4b40*/  IMAD.MOV.U32 R11, RZ, RZ, R172 ;  /* 0x000000ffff0b7224 */ /* 0x000fe600078e00ac */
[----:B------:R-:W1:Y:S10]  /*4b50*/  MUFU.TANH R83, R37 ;  /* 0x0000002500537308 */ /* 0x000e740000002400 */
[----:B------:R3:W-:Y:S01]  /*4b60*/  MUFU.EX2 R96, R5 ;  /* 0x0000000500607308 */ /* 0x0007e20000000800 */
[----:B------:R-:W-:Y:S02]  /*4b70*/  @P1 FSEL R11, R172, -INF , !P4 ;  /* 0xff800000ac0b1808 */ /* 0x000fe40006000000 */
[----:B------:R-:W-:Y:S07]  /*4b80*/  PLOP3.LUT P1, PT, PT, PT, UP0, 0x80, 0x0 ;  /* 0x000000000000781c */ /* 0x000fee0003f2f008 */
[----:B------:R-:W-:Y:S10]  /*4b90*/  MUFU.TANH R161, R38 ;  /* 0x0000002600a17308 */ /* 0x000ff40000002400 */
[----:B------:R-:W-:Y:S01]  /*4ba0*/  MUFU.TANH R183, R41 ;  /* 0x0000002900b77308 */ /* 0x000fe20000002400 */
[----:B---3--:R-:W-:Y:S02]  /*4bb0*/  MOV R5, R175 ;  /* 0x000000af00057202 */ /* 0x008fe40000000f00 */
[----:B------:R-:W-:Y:S02]  /*4bc0*/  @P2 FSEL R5, R175, -INF , !P3 ;  /* 0xff800000af052808 */ /* 0x000fe40005800000 */
[----:B------:R-:W-:Y:S05]  /*4bd0*/  PLOP3.LUT P2, PT, PT, PT, UP0, 0x80, 0x0 ;  /* 0x000000000000781c */ /* 0x000fea0003f4f008 */
[----:B------:R-:W-:Y:S01]  /*4be0*/  MUFU.TANH R160, R39 ;  /* 0x0000002700a07308 */ /* 0x000fe20000002400 */
[----:B------:R-:W-:Y:S01]  /*4bf0*/  FFMA.FTZ R4, R5, UR8, -R8 ;  /* 0x0000000805047c23 */ /* 0x000fe20008010808 */
[----:B------:R-:W-:Y:S08]  /*4c00*/  IMAD.MOV.U32 R5, RZ, RZ, R218 ;  /* 0x000000ffff057224 */ /* 0x000ff000078e00da */
[----:B------:R3:W-:Y:S10]  /*4c10*/  MUFU.EX2 R221, R4 ;  /* 0x0000000400dd7308 */ /* 0x0007f40000000800 */
[----:B------:R-:W-:Y:S10]  /*4c20*/  MUFU.TANH R80, R48 ;  /* 0x0000003000507308 */ /* 0x000ff40000002400 */
[----:B------:R-:W-:Y:S01]  /*4c30*/  MUFU.TANH R206, R42 ;  /* 0x0000002a00ce7308 */ /* 0x000fe20000002400 */
[----:B---3--:R-:W-:Y:S01]  /*4c40*/  FFMA.FTZ R4, R11, UR8, -R8 ;  /* 0x000000080b047c23 */ /* 0x008fe20008010808 */
[----:B------:R-:W-:Y:S01]  /*4c50*/  IMAD.MOV.U32 R11, RZ, RZ, R201 ;  /* 0x000000ffff0b7224 */ /* 0x000fe200078e00c9 */
[----:B------:R-:W-:Y:S02]  /*4c60*/  @P0 FSEL R11, R201, -INF , !P4 ;  /* 0xff800000c90b0808 */ /* 0x000fe40006000000 */
[----:B------:R-:W-:Y:S05]  /*4c70*/  PLOP3.LUT P0, PT, PT, PT, UP0, 0x80, 0x0 ;  /* 0x000000000000781c */ /* 0x000fea0003f0f008 */
[----:B------:R-:W-:Y:S01]  /*4c80*/  MUFU.TANH R157, R50 ;  /* 0x00000032009d7308 */ /* 0x000fe20000002400 */
[--C-:B------:R-:W-:Y:S09]  /*4c90*/  FFMA.FTZ R11, R11, UR8, -R2.reuse ;  /* 0x000000080b0b7c23 */ /* 0x100ff20008010802 */
[----:B------:R3:W-:Y:S10]  /*4ca0*/  MUFU.EX2 R220, R4 ;  /* 0x0000000400dc7308 */ /* 0x0007f40000000800 */
[----:B------:R-:W-:Y:S10]  /*4cb0*/  MUFU.TANH R79, R49 ;  /* 0x00000031004f7308 */ /* 0x000ff40000002400 */
[----:B------:R-:W-:Y:S01]  /*4cc0*/  MUFU.EX2 R238, R11 ;  /* 0x0000000b00ee7308 */ /* 0x000fe20000000800 */
[----:B---3--:R-:W-:Y:S02]  /*4cd0*/  MOV R4, R202 ;  /* 0x000000ca00047202 */ /* 0x008fe40000000f00 */
[----:B------:R-:W-:Y:S02]  /*4ce0*/  @P1 FSEL R4, R202, -INF , !P3 ;  /* 0xff800000ca041808 */ /* 0x000fe40005800000 */
[----:B------:R-:W-:Y:S05]  /*4cf0*/  PLOP3.LUT P1, PT, PT, PT, UP0, 0x80, 0x0 ;  /* 0x000000000000781c */ /* 0x000fea0003f2f008 */
[----:B------:R-:W-:Y:S01]  /*4d00*/  MUFU.TANH R156, R51 ;  /* 0x00000033009c7308 */ /* 0x000fe20000002400 */
[----:B------:R-:W-:Y:S09]  /*4d10*/  FFMA.FTZ R4, R4, UR8, -R2 ;  /* 0x0000000804047c23 */ /* 0x000ff20008010802 */
[----:B------:R3:W-:Y:S01]  /*4d20*/  MUFU.EX2 R239, R4 ;  /* 0x0000000400ef7308 */ /* 0x0007e20000000800 */
[----:B------:R-:W-:Y:S02]  /*4d30*/  @P1 FSEL R5, R218, -INF , !P4 ;  /* 0xff800000da051808 */ /* 0x000fe40006000000 */
[----:B------:R-:W-:Y:S02]  /*4d40*/  PLOP3.LUT P1, PT, PT, PT, UP0, 0x80, 0x0 ;  /* 0x000000000000781c */ /* 0x000fe40003f2f008 */
[----:B------:R-:W-:Y:S05]  /*4d50*/  PLOP3.LUT P4, PT, PT, PT, UP0, 0x80, 0x0 ;  /* 0x000000000000781c */ /* 0x000fea0003f8f008 */
[----:B------:R-:W-:Y:S10]  /*4d60*/  MUFU.TANH R205, R43 ;  /* 0x0000002b00cd7308 */ /* 0x000ff40000002400 */
[----:B------:R-:W-:Y:S01]  /*4d70*/  MUFU.TANH R170, R44 ;  /* 0x0000002c00aa7308 */ /* 0x000fe20000002400 */
[----:B---3--:R-:W-:Y:S02]  /*4d80*/  MOV R4, R219 ;  /* 0x000000db00047202 */ /* 0x008fe40000000f00 */
[----:B------:R-:W-:Y:S02]  /*4d90*/  @P2 FSEL R4, R219, -INF , !P3 ;  /* 0xff800000db042808 */ /* 0x000fe40005800000 */
[----:B------:R-:W-:Y:S02]  /*4da0*/  PLOP3.LUT P3, PT, PT, PT, UP0, 0x80, 0x0 ;  /* 0x000000000000781c */ /* 0x000fe40003f6f008 */
[----:B------:R-:W-:Y:S01]  /*4db0*/  PLOP3.LUT P2, PT, PT, PT, UP0, 0x80, 0x0 ;  /* 0x000000000000781c */ /* 0x000fe20003f4f008 */
[----:B------:R-:W-:Y:S02]  /*4dc0*/  FFMA.FTZ R4, R4, UR8, -R0 ;  /* 0x0000000804047c23 */ /* 0x000fe40008010800 */
[----:B------:R-:W-:Y:S10]  /*4dd0*/  MUFU.TANH R169, R45 ;  /* 0x0000002d00a97308 */ /* 0x000ff40000002400 */
[----:B------:R3:W-:Y:S01]  /*4de0*/  MUFU.EX2 R249, R4 ;  /* 0x0000000400f97308 */ /* 0x0007e20000000800 */
[C---:B------:R-:W-:Y:S01]  /*4df0*/  @P2 VIADD R11, R10.reuse, 0x19 ;  /* 0x000000190a0b2836 */ /* 0x040fe20000000000 */
[----:B------:R-:W-:Y:S04]  /*4e00*/  PLOP3.LUT P2, PT, PT, PT, UP0, 0x80, 0x0 ;  /* 0x000000000000781c */ /* 0x000fe80003f4f008 */
[----:B------:R-:W-:Y:S01]  /*4e10*/  @P4 ISETP.GE.AND P4, PT, R11, UR7, PT ;  /* 0x000000070b004c0c */ /* 0x000fe2000bf86270 */
[----:B------:R-:W-:Y:S03]  /*4e20*/  IMAD.MOV.U32 R11, RZ, RZ, R214 ;  /* 0x000000ffff0b7224 */ /* 0x000fe600078e00d6 */
[----:B------:R-:W-:Y:S01]  /*4e30*/  MUFU.TANH R200, R46 ;  /* 0x0000002e00c87308 */ /* 0x000fe20000002400 */
[----:B---3--:R-:W-:Y:S01]  /*4e40*/  FFMA.FTZ R4, R5, UR8, -R0 ;  /* 0x0000000805047c23 */ /* 0x008fe20008010800 */
[----:B------:R-:W-:Y:S08]  /*4e50*/  MOV R5, R198 ;  /* 0x000000c600057202 */ /* 0x000ff00000000f00 */
[----:B------:R-:W3:Y:S10]  /*4e60*/  MUFU.TANH R199, R47 ;  /* 0x0000002f00c77308 */ /* 0x000ef40000002400 */
[----:B------:R4:W-:Y:S02]  /*4e70*/  MUFU.EX2 R248, R4 ;  /* 0x0000000400f87308 */ /* 0x0009e40000000800 */
[----:B----4-:R-:W-:Y:S02]  /*4e80*/  @P0 IADD3 R4, R10, 0x18, RZ ;  /* 0x000000180a040810 */ /* 0x010fe40007ffe0ff */
        /* <DEDUP_REMOVED lines=13> */
[----:B------:R-:W-:Y:S02]  /*4f60*/  @P1 FSEL R11, R214, -INF , !P4 ;  /* 0xff800000d60b1808 */ /* 0x000fe40006000000 */
[----:B------:R-:W-:Y:S02]  /*4f70*/  PLOP3.LUT P1, PT, PT, PT, UP0, 0x80, 0x0 ;  /* 0x000000000000781c */ /* 0x000fe40003f2f008 */
[----:B------:R4:W-:Y:S01]  /*4f80*/  MUFU.EX2 R234, R4 ;  /* 0x0000000400ea7308 */ /* 0x0009e20000000800 */
[----:B------:R-:W-:Y:S04]  /*4f90*/  FFMA.FTZ R11, R11, UR8, -R0 ;  /* 0x000000080b0b7c23 */ /* 0x000fe80008010800 */
[----:B------:R-:W-:Y:S05]  /*4fa0*/  @P0 FSEL R13, R87, -INF , !P4 ;  /* 0xff800000570d0808 */ /* 0x000fea0006000000 */
[----:B------:R2:W-:Y:S01]  /*4fb0*/  MUFU.EX2 R244, R11 ;  /* 0x0000000b00f47308 */ /* 0x0005e20000000800 */
[----:B------:R-:W-:Y:S01]  /*4fc0*/  PLOP3.LUT P0, PT, PT, PT, UP0, 0x80, 0x0 ;  /* 0x000000000000781c */ /* 0x000fe20003f0f008 */
[--C-:B------:R-:W-:Y:S08]  /*4fd0*/  FFMA.FTZ R13, R13, UR8, -R9.reuse ;  /* 0x000000080d0d7c23 */ /* 0x100ff00008010809 */
[----:B------:R1:W-:Y:S01]  /*4fe0*/  MUFU.EX2 R245, R12 ;  /* 0x0000000c00f57308 */ /* 0x0003e20000000800 */
[----:B----4-:R-:W4:Y:S09]  /*4ff0*/  LDSM.16.M88.4 R4, [R188+0x1800] ;  /* 0x00180000bc04783b */ /* 0x010f320000000200 */
[----:B------:R3:W-:Y:S01]  /*5000*/  MUFU.EX2 R89, R13 ;  /* 0x0000000d00597308 */ /* 0x0007e20000000800 */
[----:B--2---:R-:W-:Y:S02]  /*5010*/  MOV R11, R88 ;  /* 0x00000058000b7202 */ /* 0x004fe40000000f00 */
[----:B------:R-:W-:Y:S02]  /*5020*/  @P1 FSEL R11, R88, -INF , !P3 ;  /* 0xff800000580b1808 */ /* 0x000fe40005800000 */
[----:B------:R-:W-:Y:S03]  /*5030*/  PLOP3.LUT P1, PT, PT, PT, UP0, 0x80, 0x0 ;  /* 0x000000000000781c */ /* 0x000fe60003f2f008 */
[----:B------:R-:W-:Y:S01]  /*5040*/  FFMA.FTZ R11, R11, UR8, -R9 ;  /* 0x000000080b0b7c23 */ /* 0x000fe20008010809 */
[----:B-1----:R-:W-:Y:S03]  /*5050*/  IMAD.MOV.U32 R12, RZ, RZ, R164 ;  /* 0x000000ffff0c7224 */ /* 0x002fe600078e00a4 */
[----:B------:R1:W-:Y:S01]  /*5060*/  MUFU.EX2 R90, R11 ;  /* 0x0000000b005a7308 */ /* 0x0003e20000000800 */
[----:B---3--:R-:W2:Y:S05]  /*5070*/  LDL R13, [R1+0x20] ;  /* 0x00002000010d7983 */ /* 0x008eaa0000100800 */
[----:B------:R-:W-:Y:S02]  /*5080*/  @P1 FSEL R12, R164, -INF , !P4 ;  /* 0xff800000a40c1808 */ /* 0x000fe40006000000 */
[----:B------:R-:W-:Y:S02]  /*5090*/  PLOP3.LUT P1, PT, PT, PT, UP0, 0x80, 0x0 ;  /* 0x000000000000781c */ /* 0x000fe40003f2f008 */
[----:B------:R-:W-:Y:S02]  /*50a0*/  PLOP3.LUT P4, PT, PT, PT, UP0, 0x80, 0x0 ;  /* 0x000000000000781c */ /* 0x000fe40003f8f008 */
[----:B-1----:R-:W-:Y:S02]  /*50b0*/  MOV R11, R165 ;  /* 0x000000a5000b7202 */ /* 0x002fe40000000f00 */
[----:B------:R-:W-:Y:S02]  /*50c0*/  @P2 FSEL R11, R165, -INF , !P3 ;  /* 0xff800000a50b2808 */ /* 0x000fe40005800000 */
[----:B------:R-:W-:Y:S01]  /*50d0*/  PLOP3.LUT P2, PT, PT, PT, UP0, 0x80, 0x0 ;  /* 0x000000000000781c */ /* 0x000fe20003f4f008 */
[-C--:B----4-:R-:W-:Y:S01]  /*50e0*/  HMMA.16816.F32 R52, R176, R4.reuse, R52 ;  /* 0x00000004b034723c */ /* 0x090fe20000001834 */
[----:B------:R-:W-:Y:S02]  /*50f0*/  PLOP3.LUT P3, PT, PT, PT, UP0, 0x80, 0x0 ;  /* 0x000000000000781c */ /* 0x000fe40003f6f008 */
[--C-:B------:R-:W-:Y:S03]  /*5100*/  FFMA.FTZ R11, R11, UR8, -R8.reuse ;  /* 0x000000080b0b7c23 */ /* 0x100fe60008010808 */
[C---:B------:R-:W-:Y:S01]  /*5110*/  HMMA.16816.F32 R56, R132.reuse, R4, R56 ;  /* 0x000000048438723c */ /* 0x040fe20000001838 */
[----:B------:R1:W-:Y:S05]  /*5120*/  MUFU.EX2 R210, R11 ;  /* 0x0000000b00d27308 */ /* 0x0003ea0000000800 */
[-C--:B------:R-:W-:Y:S05]  /*5130*/  HMMA.16816.F32 R60, R132, R6.reuse, R60 ;  /* 0x00000006843c723c */ /* 0x080fea000000183c */
[----:B------:R-:W-:Y:S01]  /*5140*/  IMAD.MOV.U32 R4, RZ, RZ, R83 ;  /* 0x000000ffff047224 */ /* 0x000fe200078e0053 */
[----:B------:R-:W-:Y:S05]  /*5150*/  HMMA.16816.F32 R64, R176, R6, R64 ;  /* 0x00000006b040723c */ /* 0x000fea0000001840 */
[----:B-1----:R-:W-:Y:S01]  /*5160*/  FFMA.FTZ R11, R12, UR8, -R8 ;  /* 0x000000080c0b7c23 */ /* 0x002fe20008010808 */
[----:B------:R-:W-:Y:S01]  /*5170*/  @P0 VIADD R12, R10, 0x21 ;  /* 0x000000210a0c0836 */ /* 0x000fe20000000000 */
[----:B------:R-:W-:Y:S02]  /*5180*/  PLOP3.LUT P0, PT, PT, PT, UP0, 0x80, 0x0 ;  /* 0x000000000000781c */ /* 0x000fe40003f0f008 */
[----:B------:R1:W-:Y:S02]  /*5190*/  MUFU.EX2 R209, R11 ;  /* 0x0000000b00d17308 */ /* 0x0003e40000000800 */
[----:B------:R-:W-:Y:S01]  /*51a0*/  IMAD.MOV.U32 R6, RZ, RZ, R199 ;  /* 0x000000ffff067224 */ /* 0x000fe200078e00c7 */
[----:B------:R-:W-:Y:S01]  /*51b0*/  @P4 ISETP.GE.AND P4, PT, R12, UR7, PT ;  /* 0x000000070c004c0c */ /* 0x000fe2000bf86270 */
[----:B------:R-:W-:Y:S01]  /*51c0*/  FMUL.FTZ R52, R52, UR6 ;  /* 0x0000000634347c20 */ /* 0x000fe20008410000 */
[----:B------:R-:W3:Y:S01]  /*51d0*/  LDL R12, [R1+0x8] ;  /* 0x00000800010c7983 */ /* 0x000ee20000100800 */
[----:B------:R-:W-:Y:S01]  /*51e0*/  FMUL.FTZ R54, R54, UR6 ;  /* 0x0000000636367c20 */ /* 0x000fe20008410000 */
[----:B------:R-:W-:Y:S01]  /*51f0*/  FMUL.FTZ R53, R53, UR6 ;  /* 0x0000000635357c20 */ /* 0x000fe20008410000 */
[----:B------:R-:W-:Y:S02]  /*5200*/  FMUL.FTZ R55, R55, UR6 ;  /* 0x0000000637377c20 */ /* 0x000fe40008410000 */
[----:B------:R-:W-:Y:S01]  /*5210*/  MUFU.TANH R74, R52 ;  /* 0x00000034004a7308 */ /* 0x000fe20000002400 */
[----:B------:R-:W-:Y:S01]  /*5220*/  FMUL.FTZ R57, R57, UR6 ;  /* 0x0000000639397c20 */ /* 0x000fe20008410000 */
[----:B------:R-:W-:Y:S01]  /*5230*/  FMUL.FTZ R56, R56, UR6 ;  /* 0x0000000638387c20 */ /* 0x000fe20008410000 */
[----:B------:R-:W-:Y:S01]  /*5240*/  @P0 FSEL R4, R83, -INF , !P4 ;  /* 0xff80000053040808 */ /* 0x000fe20006000000 */
[----:B------:R-:W-:Y:S01]  /*5250*/  FMUL.FTZ R59, R59, UR6 ;  /* 0x000000063b3b7c20 */ /* 0x000fe20008410000 */
[----:B------:R-:W-:Y:S01]  /*5260*/  PLOP3.LUT P0, PT, PT, PT, UP0, 0x80, 0x0 ;  /* 0x000000000000781c */ /* 0x000fe20003f0f008 */
[----:B------:R-:W-:Y:S01]  /*5270*/  FMUL.FTZ R58, R58, UR6 ;  /* 0x000000063a3a7c20 */ /* 0x000fe20008410000 */
[----:B------:R-:W-:Y:S01]  /*5280*/  FMUL.FTZ R60, R60, UR6 ;  /* 0x000000063c3c7c20 */ /* 0x000fe20008410000 */
[--C-:B------:R-:W-:Y:S01]  /*5290*/  FFMA.FTZ R4, R4, UR8, -R9.reuse ;  /* 0x0000000804047c23 */ /* 0x100fe20008010809 */
[----:B-1----:R-:W-:Y:S01]  /*52a0*/  @P2 IADD3 R11, R10, 0x20, RZ ;  /* 0x000000200a0b2810 */ /* 0x002fe20007ffe0ff */
[----:B------:R-:W-:Y:S01]  /*52b0*/  MUFU.TANH R155, R54 ;  /* 0x00000036009b7308 */ /* 0x000fe20000002400 */
[----:B------:R-:W-:Y:S01]  /*52c0*/  PLOP3.LUT P2, PT, PT, PT, UP0, 0x80, 0x0 ;  /* 0x000000000000781c */ /* 0x000fe20003f4f008 */
[----:B------:R-:W-:Y:S01]  /*52d0*/  FMUL.FTZ R61, R61, UR6 ;  /* 0x000000063d3d7c20 */ /* 0x000fe20008410000 */
[----:B------:R-:W-:Y:S01]  /*52e0*/  @P3 ISETP.GE.AND P3, PT, R11, UR7, PT ;  /* 0x000000070b003c0c */ /* 0x000fe2000bf66270 */
[----:B------:R-:W-:Y:S01]  /*52f0*/  FMUL.FTZ R64, R64, UR6 ;  /* 0x0000000640407c20 */ /* 0x000fe20008410000 */
[----:B------:R-:W-:Y:S01]  /*5300*/  MOV R11, R84 ;  /* 0x00000054000b7202 */ /* 0x000fe20000000f00 */
[----:B------:R-:W-:Y:S01]  /*5310*/  FMUL.FTZ R65, R65, UR6 ;  /* 0x0000000641417c20 */ /* 0x000fe20008410000 */
[----:B------:R-:W-:Y:S03]  /*5320*/  @P1 FSEL R11, R84, -INF , !P3 ;  /* 0xff800000540b1808 */ /* 0x000fe60005800000 */
[----:B------:R-:W-:Y:S01]  /*5330*/  MUFU.EX2 R85, R4 ;  /* 0x0000000400557308 */ /* 0x000fe20000000800 */
[----:B------:R-:W-:Y:S01]  /*5340*/  PLOP3.LUT P1, PT, PT, PT, UP0, 0x80, 0x0 ;  /* 0x000000000000781c */ /* 0x000fe20003f2f008 */
[----:B------:R-:W-:Y:S01]  /*5350*/  FMUL.FTZ R66, R66, UR6 ;  /* 0x0000000642427c20 */ /* 0x000fe20008410000 */
[----:B------:R-:W-:Y:S01]  /*5360*/  FMUL.FTZ R67, R67, UR6 ;  /* 0x0000000643437c20 */ /* 0x000fe20008410000 */
[----:B------:R-:W-:Y:S01]  /*5370*/  FFMA.FTZ R5, R11, UR8, -R9 ;  /* 0x000000080b057c23 */ /* 0x000fe20008010809 */
[----:B------:R-:W-:Y:S02]  /*5380*/  IMAD.MOV.U32 R11, RZ, RZ, R160 ;  /* 0x000000ffff0b7224 */ /* 0x000fe400078e00a0 */
[----:B------:R-:W-:Y:S01]  /*5390*/  FMUL.FTZ R62, R62, UR6 ;  /* 0x000000063e3e7c20 */ /* 0x000fe20008410000 */
[----:B------:R-:W-:Y:S02]  /*53a0*/  FMUL.FTZ R63, R63, UR6 ;  /* 0x000000063f3f7c20 */ /* 0x000fe40008410000 */
[----:B------:R1:W-:Y:S04]  /*53b0*/  MUFU.EX2 R86, R5 ;  /* 0x0000000500567308 */ /* 0x0003e80000000800 */
[----:B------:R-:W-:Y:S02]  /*53c0*/  @P1 FSEL R11, R160, -INF , !P4 ;  /* 0xff800000a00b1808 */ /* 0x000fe40006000000 */
[----:B------:R-:W-:Y:S04]  /*53d0*/  PLOP3.LUT P1, PT, PT, PT, UP0, 0x80, 0x0 ;  /* 0x000000000000781c */ /* 0x000fe80003f2f008 */
[----:B------:R-:W-:Y:S01]  /*53e0*/  MUFU.TANH R73, R53 ;  /* 0x0000003500497308 */ /* 0x000fe20000002400 */
[----:B-1----:R-:W-:Y:S09]  /*53f0*/  MOV R5, R161 ;  /* 0x000000a100057202 */ /* 0x002ff20000000f00 */
[----:B------:R-:W-:Y:S01]  /*5400*/  MUFU.TANH R154, R55 ;  /* 0x00000037009a7308 */ /* 0x000fe20000002400 */
[----:B------:R-:W-:Y:S02]  /*5410*/  @P2 FSEL R5, R161, -INF , !P3 ;  /* 0xff800000a1052808 */ /* 0x000fe40005800000 */
[----:B------:R-:W-:Y:S03]  /*5420*/  PLOP3.LUT P2, PT, PT, PT, UP0, 0x80, 0x0 ;  /* 0x000000000000781c */ /* 0x000fe60003f4f008 */
[----:B------:R-:W-:Y:S01]  /*5430*/  FFMA.FTZ R4, R5, UR8, -R8 ;  /* 0x0000000805047c23 */ /* 0x000fe20008010808 */
[----:B------:R-:W-:Y:S03]  /*5440*/  MOV R5, R194 ;  /* 0x000000c200057202 */ /* 0x000fe60000000f00 */
[----:B------:R-:W1:Y:S01]  /*5450*/  MUFU.TANH R163, R57 ;  /* 0x0000003900a37308 */ /* 0x000e620000002400 */
[----:B------:R-:W-:Y:S02]  /*5460*/  @P1 FSEL R5, R194, -INF , !P3 ;  /* 0xff800000c2051808 */ /* 0x000fe40005800000 */
[----:B------:R-:W-:Y:S03]  /*5470*/  PLOP3.LUT P1, PT, PT, PT, UP0, 0x80, 0x0 ;  /* 0x000000000000781c */ /* 0x000fe60003f2f008 */
[----:B------:R-:W-:Y:S04]  /*5480*/  FFMA.FTZ R5, R5, UR8, -R2 ;  /* 0x0000000805057c23 */ /* 0x000fe80008010802 */
[----:B------:R4:W-:Y:S10]  /*5490*/  MUFU.EX2 R204, R4 ;  /* 0x0000000400cc7308 */ /* 0x0009f40000000800 */
[----:B------:R4:W-:Y:S01]  /*54a0*/  MUFU.EX2 R224, R5 ;  /* 0x0000000500e07308 */ /* 0x0009e20000000800 */
[----:B-1----:R-:W-:Y:S09]  /*54b0*/  IMAD.MOV.U32 R7, RZ, RZ, R163 ;  /* 0x000000ffff077224 */ /* 0x002ff200078e00a3 */
[----:B------:R-:W1:Y:S01]  /*54c0*/  MUFU.TANH R162, R56 ;  /* 0x0000003800a27308 */ /* 0x000e620000002400 */
[----:B----4-:R-:W-:Y:S01]  /*54d0*/  FFMA.FTZ R4, R11, UR8, -R8 ;  /* 0x000000080b047c23 */ /* 0x010fe20008010808 */
[----:B------:R-:W-:Y:S01]  /*54e0*/  IMAD.MOV.U32 R11, RZ, RZ, R205 ;  /* 0x000000ffff0b7224 */ /* 0x000fe200078e00cd */
[----:B------:R-:W-:Y:S02]  /*54f0*/  @P1 FSEL R11, R205, -INF , !P4 ;  /* 0xff800000cd0b1808 */ /* 0x000fe40006000000 */
[----:B------:R-:W-:Y:S05]  /*5500*/  PLOP3.LUT P1, PT, PT, PT, UP0, 0x80, 0x0 ;  /* 0x000000000000781c */ /* 0x000fea0003f2f008 */
[----:B------:R4:W-:Y:S01]  /*5510*/  MUFU.EX2 R203, R4 ;  /* 0x0000000400cb7308 */ /* 0x0009e20000000800 */
[----:B------:R-:W-:Y:S02]  /*5520*/  MOV R5, R206 ;  /* 0x000000ce00057202 */ /* 0x000fe40000000f00 */
[----:B------:R-:W-:Y:S02]  /*5530*/  @P2 FSEL R5, R206, -INF , !P3 ;  /* 0xff800000ce052808 */ /* 0x000fe40005800000 */
[----:B------:R-:W-:Y:S02]  /*5540*/  PLOP3.LUT P2, PT, PT, PT, UP0, 0x80, 0x0 ;  /* 0x000000000000781c */ /* 0x000fe40003f4f008 */
[----:B------:R-:W-:Y:S03]  /*5550*/  PLOP3.LUT P3, PT, PT, PT, UP0, 0x80, 0x0 ;  /* 0x000000000000781c */ /* 0x000fe60003f6f008 */
[----:B------:R-:W-:Y:S10]  /*5560*/  MUFU.TANH R195, R59 ;  /* 0x0000003b00c37308 */ /* 0x000ff40000002400 */
[----:B------:R-:W1:Y:S01]  /*5570*/  MUFU.TANH R196, R58 ;  /* 0x0000003a00c47308 */ /* 0x000e620000002400 */
[----:B----4-:R-:W-:Y:S01]  /*5580*/  IMAD.MOV.U32 R4, RZ, RZ, R183 ;  /* 0x000000ffff047224 */ /* 0x010fe200078e00b7 */
[----:B------:R-:W-:Y:S02]  /*5590*/  @P0 FSEL R4, R183, -INF , !P4 ;  /* 0xff800000b7040808 */ /* 0x000fe40006000000 */
[----:B------:R-:W-:Y:S02]  /*55a0*/  PLOP3.LUT P0, PT, PT, PT, UP0, 0x80, 0x0 ;  /* 0x000000000000781c */ /* 0x000fe40003f0f008 */
[----:B------:R-:W-:Y:S01]  /*55b0*/  PLOP3.LUT P4, PT, PT, PT, UP0, 0x80, 0x0 ;  /* 0x000000000000781c */ /* 0x000fe20003f8f008 */
[----:B------:R-:W-:Y:S03]  /*55c0*/  FFMA.FTZ R4, R4, UR8, -R2 ;  /* 0x0000000804047c23 */ /* 0x000fe60008010802 */
[----:B------:R-:W4:Y:S10]  /*55d0*/  MUFU.TANH R159, R60 ;  /* 0x0000003c009f7308 */ /* 0x000f340000002400 */
[----:B------:R1:W-:Y:S10]  /*55e0*/  MUFU.EX2 R223, R4 ;  /* 0x0000000400df7308 */ /* 0x0003f40000000800 */
[----:B------:R-:W-:Y:S10]  /*55f0*/  MUFU.TANH R158, R61 ;  /* 0x0000003d009e7308 */ /* 0x000ff40000002400 */
[----:B------:R-:W-:Y:S01]  /*5600*/  MUFU.TANH R72, R64 ;  /* 0x0000004000487308 */ /* 0x000fe20000002400 */
[--C-:B-1----:R-:W-:Y:S01]  /*5610*/  FFMA.FTZ R4, R5, UR8, -R0.reuse ;  /* 0x0000000805047c23 */ /* 0x102fe20008010800 */
[----:B------:R-:W-:Y:S08]  /*5620*/  MOV R5, R170 ;  /* 0x000000aa00057202 */ /* 0x000ff00000000f00 */
[----:B------:R1:W-:Y:S10]  /*5630*/  MUFU.EX2 R241, R4 ;  /* 0x0000000400f17308 */ /* 0x0003f40000000800 */
[----:B------:R-:W4:Y:S10]  /*5640*/  MUFU.TANH R71, R65 ;  /* 0x0000004100477308 */ /* 0x000f340000002400 */
[----:B------:R-:W2:Y:S01]  /*5650*/  MUFU.TANH R153, R66 ;  /* 0x0000004200997308 */ /* 0x000ea20000002400 */
[----:B-1----:R-:W-:Y:S02]  /*5660*/  FFMA.FTZ R4, R11, UR8, -R0 ;  /* 0x000000080b047c23 */ /* 0x002fe40008010800 */
[----:B------:R-:W3:Y:S07]  /*5670*/  LDL R11, [R1+0x10] ;  /* 0x00001000010b7983 */ /* 0x000eee0000100800 */
[----:B------:R1:W-:Y:S10]  /*5680*/  MUFU.EX2 R240, R4 ;  /* 0x0000000400f07308 */ /* 0x0003f40000000800 */
[----:B------:R-:W-:Y:S10]  /*5690*/  MUFU.TANH R152, R67 ;  /* 0x0000004300987308 */ /* 0x000ff40000002400 */
[----:B------:R-:W-:Y:S01]  /*56a0*/  MUFU.TANH R180, R62 ;  /* 0x0000003e00b47308 */ /* 0x000fe20000002400 */
[----:B-1----:R-:W-:Y:S02]  /*56b0*/  @P2 IADD3 R4, R10, 0x28, RZ ;  /* 0x000000280a042810 */ /* 0x002fe40007ffe0ff */
[----:B------:R-:W-:Y:S02]  /*56c0*/  PLOP3.LUT P2, PT, PT, PT, UP0, 0x80, 0x0 ;  /* 0x000000000000781c */ /* 0x000fe40003f4f008 */
[----:B------:R-:W-:Y:S01]  /*56d0*/  @P6 ISETP.GE.AND P6, PT, R4, UR7, PT ;  /* 0x0000000704006c0c */ /* 0x000fe2000bfc6270 */
[----:B------:R-:W-:Y:S01]  /*56e0*/  @P0 VIADD R4, R10, 0x29 ;  /* 0x000000290a040836 */ /* 0x000fe20000000000 */
[----:B------:R-:W-:Y:S03]  /*56f0*/  PLOP3.LUT P0, PT, PT, PT, UP0, 0x80, 0x0 ;  /* 0x000000000000781c */ /* 0x000fe60003f0f008 */
[----:B------:R-:W1:Y:S01]  /*5700*/  MUFU.TANH R174, R63 ;  /* 0x0000003f00ae7308 */ /* 0x000e620000002400 */
[----:B------:R-:W-:Y:S02]  /*5710*/  @P1 FSEL R5, R170, -INF , !P6 ;  /* 0xff800000aa051808 */ /* 0x000fe40007000000 */
[----:B------:R-:W-:Y:S01]  /*5720*/  @P4 ISETP.GE.AND P4, PT, R4, UR7, PT ;  /* 0x0000000704004c0c */ /* 0x000fe2000bf86270 */
[----:B------:R-:W-:Y:S01]  /*5730*/  IMAD.MOV.U32 R4, RZ, RZ, R169 ;  /* 0x000000ffff047224 */ /* 0x000fe200078e00a9 */
[----:B------:R-:W-:Y:S01]  /*5740*/  PLOP3.LUT P1, PT, PT, PT, UP0, 0x80, 0x0 ;  /* 0x000000000000781c */ /* 0x000fe20003f2f008 */
[--C-:B------:R-:W-:Y:S04]  /*5750*/  FFMA.FTZ R5, R5, UR8, -R2.reuse ;  /* 0x0000000805057c23 */ /* 0x100fe80008010802 */
[----:B------:R4:W-:Y:S01]  /*5760*/  MUFU.EX2 R217, R5 ;  /* 0x0000000500d97308 */ /* 0x0009e20000000800 */
[----:B------:R-:W-:Y:S02]  /*5770*/  @P0 FSEL R4, R169, -INF , !P4 ;  /* 0xff800000a9040808 */ /* 0x000fe40006000000 */
[----:B------:R-:W-:Y:S03]  /*5780*/  PLOP3.LUT P0, PT, PT, PT, UP0, 0x80, 0x0 ;  /* 0x000000000000781c */ /* 0x000fe60003f0f008 */
[----:B------:R-:W-:Y:S02]  /*5790*/  FFMA.FTZ R4, R4, UR8, -R2 ;  /* 0x0000000804047c23 */ /* 0x000fe40008010802 */
[----:B------:R-:W-:Y:S02]  /*57a0*/  @P1 FSEL R6, R199, -INF , !P4 ;  /* 0xff800000c7061808 */ /* 0x000fe40006000000 */
[----:B------:R-:W-:Y:S01]  /*57b0*/  PLOP3.LUT P1, PT, PT, PT, UP0, 0x80, 0x0 ;  /* 0x000000000000781c */ /* 0x000fe20003f2f008 */
[----:B------:R2:W-:Y:S01]  /*57c0*/  MUFU.EX2 R216, R4 ;  /* 0x0000000400d87308 */ /* 0x0005e20000000800 */
[----:B----4-:R-:W-:Y:S02]  /*57d0*/  MOV R5, R200 ;  /* 0x000000c800057202 */ /* 0x010fe40000000f00 */
[----:B------:R-:W-:Y:S02]  /*57e0*/  @P2 FSEL R5, R200, -INF , !P6 ;  /* 0xff800000c8052808 */ /* 0x000fe40007000000 */
[----:B------:R-:W-:Y:S03]  /*57f0*/  PLOP3.LUT P2, PT, PT, PT, UP0, 0x80, 0x0 ;  /* 0x000000000000781c */ /* 0x000fe60003f4f008 */
[--C-:B--2---:R-:W-:Y:S01]  /*5800*/  FFMA.FTZ R4, R5, UR8, -R0.reuse ;  /* 0x0000000805047c23 */ /* 0x104fe20008010800 */
[----:B------:R-:W-:Y:S03]  /*5810*/  IMAD.MOV.U32 R5, RZ, RZ, R79 ;  /* 0x000000ffff057224 */ /* 0x000fe600078e004f */
[----:B------:R2:W-:Y:S06]  /*5820*/  MUFU.EX2 R237, R4 ;  /* 0x0000000400ed7308 */ /* 0x0005ec0000000800 */
[----:B------:R-:W-:Y:S02]  /*5830*/  @P2 FSEL R5, R79, -INF , !P4 ;  /* 0xff8000004f052808 */ /* 0x000fe40006000000 */
[----:B------:R-:W-:Y:S03]  /*5840*/  PLOP3.LUT P2, PT, PT, PT, UP0, 0x80, 0x0 ;  /* 0x000000000000781c */ /* 0x000fe60003f4f008 */
[--C-:B------:R-:W-:Y:S04]  /*5850*/  FFMA.FTZ R5, R5, UR8, -R9.reuse ;  /* 0x0000000805057c23 */ /* 0x100fe80008010809 */
[----:B------:R4:W-:Y:S01]  /*5860*/  MUFU.EX2 R81, R5 ;  /* 0x0000000500517308 */ /* 0x0009e20000000800 */
[----:B--2---:R-:W-:Y:S09]  /*5870*/  FFMA.FTZ R4, R6, UR8, -R0 ;  /* 0x0000000806047c23 */ /* 0x004ff20008010800 */
[----:B------:R2:W-:Y:S01]  /*5880*/  MUFU.EX2 R236, R4 ;  /* 0x0000000400ec7308 */ /* 0x0005e20000000800 */
[----:B----4-:R-:W-:Y:S02]  /*5890*/  MOV R5, R156 ;  /* 0x0000009c00057202 */ /* 0x010fe40000000f00 */
[----:B------:R-:W-:Y:S02]  /*58a0*/  @P3 FSEL R5, R156, -INF , !P4 ;  /* 0xff8000009c053808 */ /* 0x000fe40006000000 */
[----:B------:R-:W-:Y:S02]  /*58b0*/  PLOP3.LUT P3, PT, PT, PT, UP0, 0x80, 0x0 ;  /* 0x000000000000781c */ /* 0x000fe40003f6f008 */
[----:B------:R-:W-:Y:S01]  /*58c0*/  PLOP3.LUT P4, PT, PT, PT, UP0, 0x80, 0x0 ;  /* 0x000000000000781c */ /* 0x000fe20003f8f008 */
[--C-:B------:R-:W-:Y:S01]  /*58d0*/  FFMA.FTZ R5, R5, UR8, -R8.reuse ;  /* 0x0000000805057c23 */ /* 0x100fe20008010808 */
[----:B--2---:R-:W-:Y:S03]  /*58e0*/  MOV R4, R80 ;  /* 0x0000005000047202 */ /* 0x004fe60000000f00 */
[----:B------:R2:W-:Y:S01]  /*58f0*/  MUFU.EX2 R173, R5 ;  /* 0x0000000500ad7308 */ /* 0x0005e20000000800 */
[----:B------:R-:W-:Y:S02]  /*5900*/  @P0 FSEL R4, R80, -INF , !P6 ;  /* 0xff80000050040808 */ /* 0x000fe40007000000 */
[----:B------:R-:W-:Y:S03]  /*5910*/  PLOP3.LUT P0, PT, PT, PT, UP0, 0x80, 0x0 ;  /* 0x000000000000781c */ /* 0x000fe60003f0f008 */
[----:B------:R-:W-:Y:S04]  /*5920*/  FFMA.FTZ R4, R4, UR8, -R9 ;  /* 0x0000000804047c23 */ /* 0x000fe80008010809 */
[----:B------:R4:W-:Y:S06]  /*5930*/  MUFU.EX2 R82, R4 ;  /* 0x0000000400527308 */ /* 0x0009ec0000000800 */
[----:B------:R-:W-:Y:S01]  /*5940*/  @P0 VIADD R6, R10, 0x30 ;  /* 0x000000300a060836 */ /* 0x000fe20000000000 */
[----:B------:R-:W-:Y:S01]  /*5950*/  PLOP3.LUT P0, PT, PT, PT, UP0, 0x80, 0x0 ;  /* 0x000000000000781c */ /* 0x000fe20003f0f008 */
[----:B--2---:R-:W-:Y:S03]  /*5960*/  IMAD.MOV.U32 R5, RZ, RZ, R73 ;  /* 0x000000ffff057224 */ /* 0x004fe600078e0049 */
[----:B------:R-:W-:Y:S01]  /*5970*/  @P5 ISETP.GE.AND P5, PT, R6, UR7, PT ;  /* 0x0000000706005c0c */ /* 0x000fe2000bfa6270 */
[----:B------:R-:W-:Y:S01]  /*5980*/  @P2 VIADD R6, R10, 0x31 ;  /* 0x000000310a062836 */ /* 0x000fe20000000000 */
[----:B------:R-:W-:Y:S02]  /*5990*/  PLOP3.LUT P2, PT, PT, PT, UP0, 0x80, 0x0 ;  /* 0x000000000000781c */ /* 0x000fe40003f4f008 */
[----:B----4-:R-:W-:Y:S02]  /*59a0*/  MOV R4, R157 ;  /* 0x0000009d00047202 */ /* 0x010fe40000000f00 */
[----:B------:R-:W-:Y:S02]  /*59b0*/  @P1 FSEL R4, R157, -INF , !P6 ;  /* 0xff8000009d041808 */ /* 0x000fe40007000000 */
[----:B------:R-:W-:Y:S02]  /*59c0*/  PLOP3.LUT P1, PT, PT, PT, UP0, 0x80, 0x0 ;  /* 0x000000000000781c */ /* 0x000fe40003f2f008 */
[----:B------:R-:W-:Y:S01]  /*59d0*/  PLOP3.LUT P6, PT, PT, PT, UP0, 0x80, 0x0 ;  /* 0x000000000000781c */ /* 0x000fe20003fcf008 */
[--C-:B------:R-:W-:Y:S04]  /*59e0*/  FFMA.FTZ R4, R4, UR8, -R8.reuse ;  /* 0x0000000804047c23 */ /* 0x100fe80008010808 */
[----:B------:R2:W4:Y:S08]  /*59f0*/  MUFU.EX2 R176, R4 ;  /* 0x0000000400b07308 */ /* 0x0005300000000800 */
[----:B------:R-:W-:Y:S02]  /*5a00*/  @P6 ISETP.GE.AND P6, PT, R6, UR7, PT ;  /* 0x0000000706006c0c */ /* 0x000fe4000bfc6270 */
[C---:B------:R-:W-:Y:S01]  /*5a10*/  @P3 IADD3 R6, R10.reuse, 0x38, RZ ;  /* 0x000000380a063810 */ /* 0x040fe20007ffe0ff */
[----:B------:R-:W-:Y:S01]  /*5a20*/  @P4 VIADD R10, R10, 0x39 ;  /* 0x000000390a0a4836 */ /* 0x000fe20000000000 */
[----:B------:R-:W-:Y:S02]  /*5a30*/  @P0 FSEL R5, R73, -INF , !P6 ;  /* 0xff80000049050808 */ /* 0x000fe40007000000 */
[----:B------:R-:W-:Y:S02]  /*5a40*/  @P2 ISETP.GE.AND P2, PT, R6, UR7, PT ;  /* 0x0000000706002c0c */ /* 0x000fe4000bf46270 */
[----:B------:R-:W-:Y:S01]  /*5a50*/  PLOP3.LUT P0, PT, PT, PT, UP0, 0x80, 0x0 ;  /* 0x000000000000781c */ /* 0x000fe20003f0f008 */
[--C-:B------:R-:W-:Y:S01]  /*5a60*/  FFMA.FTZ R5, R5, UR8, -R9.reuse ;  /* 0x0000000805057c23 */ /* 0x100fe20008010809 */
[----:B--2---:R-:W-:Y:S02]  /*5a70*/  MOV R4, R74 ;  /* 0x0000004a00047202 */ /* 0x004fe40000000f00 */
[----:B------:R-:W-:Y:S01]  /*5a80*/  @P1 FSEL R4, R74, -INF , !P5 ;  /* 0xff8000004a041808 */ /* 0x000fe20006800000 */
[----:B------:R2:W-:Y:S01]  /*5a90*/  MUFU.EX2 R77, R5 ;  /* 0x00000005004d7308 */ /* 0x0005e20000000800 */
[----:B------:R-:W-:Y:S02]  /*5aa0*/  PLOP3.LUT P1, PT, PT, PT, UP0, 0x80, 0x0 ;  /* 0x000000000000781c */ /* 0x000fe40003f2f008 */
[----:B------:R-:W-:Y:S01]  /*5ab0*/  PLOP3.LUT P3, PT, PT, PT, UP0, 0x80, 0x0 ;  /* 0x000000000000781c */ /* 0x000fe20003f6f008 */
[----:B------:R-:W-:Y:S01]  /*5ac0*/  FFMA.FTZ R4, R4, UR8, -R9 ;  /* 0x0000000804047c23 */ /* 0x000fe20008010809 */
[----:B------:R-:W-:Y:S05]  /*5ad0*/  PLOP3.LUT P4, PT, PT, PT, UP0, 0x80, 0x0 ;  /* 0x000000000000781c */ /* 0x000fea0003f8f008 */
[----:B------:R1:W-:Y:S06]  /*5ae0*/  MUFU.EX2 R78, R4 ;  /* 0x00000004004e7308 */ /* 0x0003ec0000000800 */
[----:B------:R-:W-:Y:S02]  /*5af0*/  @P3 ISETP.GE.AND P3, PT, R10, UR7, PT ;  /* 0x000000070a003c0c */ /* 0x000fe4000bf66270 */
[----:B------:R-:W3:Y:S01]  /*5b00*/  LDL R10, [R1+0x1c] ;  /* 0x00001c00010a7983 */ /* 0x000ee20000100800 */
[----:B--2---:R-:W-:Y:S02]  /*5b10*/  MOV R5, R154 ;  /* 0x0000009a00057202 */ /* 0x004fe40000000f00 */
[----:B------:R-:W-:Y:S02]  /*5b20*/  @P0 FSEL R5, R154, -INF , !P6 ;  /* 0xff8000009a050808 */ /* 0x000fe40007000000 */
[----:B------:R-:W-:Y:S01]  /*5b30*/  PLOP3.LUT P0, PT, PT, PT, UP0, 0x80, 0x0 ;  /* 0x000000000000781c */ /* 0x000fe20003f0f008 */
[----:B-1----:R-:W-:Y:S01]  /*5b40*/  IMAD.MOV.U32 R4, RZ, RZ, R155 ;  /* 0x000000ffff047224 */ /* 0x002fe200078e009b */
[----:B------:R-:W-:Y:S01]  /*5b50*/  @P1 FSEL R4, R155, -INF , !P5 ;  /* 0xff8000009b041808 */ /* 0x000fe20006800000 */
[--C-:B------:R-:W-:Y:S01]  /*5b60*/  FFMA.FTZ R5, R5, UR8, -R8.reuse ;  /* 0x0000000805057c23 */ /* 0x100fe20008010808 */
[----:B------:R-:W-:Y:S03]  /*5b70*/  PLOP3.LUT P1, PT, PT, PT, UP0, 0x80, 0x0 ;  /* 0x000000000000781c */ /* 0x000fe60003f2f008 */
[----:B------:R-:W-:Y:S01]  /*5b80*/  FFMA.FTZ R6, R4, UR8, -R8 ;  /* 0x0000000804067c23 */ /* 0x000fe20008010808 */
[----:B------:R-:W-:Y:S01]  /*5b90*/  F2FP.F16.F32.PACK_AB R4, R151, R101 ;  /* 0x000000659704723e */ /* 0x000fe200000000ff */
[----:B------:R1:W-:Y:S04]  /*5ba0*/  MUFU.EX2 R168, R5 ;  /* 0x0000000500a87308 */ /* 0x0003e80000000800 */
[----:B------:R-:W-:Y:S01]  /*5bb0*/  @P0 FSEL R7, R163, -INF , !P6 ;  /* 0xff800000a3070808 */ /* 0x000fe20007000000 */
[----:B------:R2:W-:Y:S01]  /*5bc0*/  STS [R16+0x1c000], R4 ;  /* 0x01c0000410007388 */ /* 0x0005e20000000800 */
[----:B------:R-:W-:Y:S04]  /*5bd0*/  PLOP3.LUT P0, PT, PT, PT, UP0, 0x80, 0x0 ;  /* 0x000000000000781c */ /* 0x000fe80003f0f008 */
[----:B------:R4:W-:Y:S01]  /*5be0*/  MUFU.EX2 R171, R6 ;  /* 0x0000000600ab7308 */ /* 0x0009e20000000800 */
[----:B-1----:R-:W-:Y:S02]  /*5bf0*/  F2FP.F16.F32.PACK_AB R5, R97, R98 ;  /* 0x000000626105723e */ /* 0x002fe400000000ff */
[----:B----4-:R-:W-:Y:S02]  /*5c00*/  MOV R6, R162 ;  /* 0x000000a200067202 */ /* 0x010fe40000000f00 */
[----:B------:R-:W-:Y:S02]  /*5c10*/  @P1 FSEL R6, R162, -INF , !P5 ;  /* 0xff800000a2061808 */ /* 0x000fe40006800000 */
[----:B--2---:R-:W-:Y:S02]  /*5c20*/  F2FP.F16.F32.PACK_AB R4, R3, R68 ;  /* 0x000000440304723e */ /* 0x004fe400000000ff */
[----:B------:R-:W-:Y:S01]  /*5c30*/  PLOP3.LUT P1, PT, PT, PT, UP0, 0x80, 0x0 ;  /* 0x000000000000781c */ /* 0x000fe20003f2f008 */
[----:B------:R-:W-:Y:S02]  /*5c40*/  FFMA.FTZ R6, R6, UR8, -R2 ;  /* 0x0000000806067c23 */ /* 0x000fe40008010802 */
[----:B------:R1:W-:Y:S02]  /*5c50*/  STS [R16+0x1c400], R4 ;  /* 0x01c4000410007388 */ /* 0x0003e40000000800 */
[----:B------:R2:W-:Y:S02]  /*5c60*/  MUFU.EX2 R213, R6 ;  /* 0x0000000600d57308 */ /* 0x0005e40000000800 */
[----:B------:R4:W-:Y:S01]  /*5c70*/  STS [R15+0x1c000], R5 ;  /* 0x01c000050f007388 */ /* 0x0009e20000000800 */
[----:B--2---:R-:W-:Y:S05]  /*5c80*/  MOV R6, R196 ;  /* 0x000000c400067202 */ /* 0x004fea0000000f00 */
[----:B------:R-:W-:Y:S02]  /*5c90*/  @P1 FSEL R6, R196, -INF , !P5 ;  /* 0xff800000c4061808 */ /* 0x000fe40006800000 */
[----:B------:R-:W-:Y:S02]  /*5ca0*/  PLOP3.LUT P1, PT, PT, PT, UP0, 0x80, 0x0 ;  /* 0x000000000000781c */ /* 0x000fe40003f2f008 */
[----:B-1----:R-:W-:Y:S01]  /*5cb0*/  F2FP.F16.F32.PACK_AB R4, R230, R231 ;  /* 0x000000e7e604723e */ /* 0x002fe200000000ff */
[----:B------:R-:W-:Y:S01]  /*5cc0*/  FFMA.FTZ R6, R6, UR8, -R0 ;  /* 0x0000000806067c23 */ /* 0x000fe20008010800 */
[--C-:B----4-:R-:W-:Y:S03]  /*5cd0*/  FFMA.FTZ R5, R7, UR8, -R2.reuse ;  /* 0x0000000807057c23 */ /* 0x110fe60008010802 */
[----:B------:R1:W-:Y:S01]  /*5ce0*/  STS [R15+0x1c400], R4 ;  /* 0x01c400040f007388 */ /* 0x0003e20000000800 */
[----:B------:R-:W-:Y:S01]  /*5cf0*/  IMAD.MOV.U32 R7, RZ, RZ, R195 ;  /* 0x000000ffff077224 */ /* 0x000fe200078e00c3 */
[----:B------:R-:W-:Y:S01]  /*5d00*/  @P0 FSEL R7, R195, -INF , !P6 ;  /* 0xff800000c3070808 */ /* 0x000fe20007000000 */
[----:B------:R2:W-:Y:S01]  /*5d10*/  MUFU.EX2 R179, R5 ;  /* 0x0000000500b37308 */ /* 0x0005e20000000800 */
[----:B------:R-:W-:Y:S09]  /*5d20*/  PLOP3.LUT P0, PT, PT, PT, UP0, 0x80, 0x0 ;  /* 0x000000000000781c */ /* 0x000ff20003f0f008 */
[----:B------:R4:W-:Y:S01]  /*5d30*/  MUFU.EX2 R233, R6 ;  /* 0x0000000600e97308 */ /* 0x0009e20000000800 */
[----:B--2---:R-:W-:Y:S02]  /*5d40*/  F2FP.F16.F32.PACK_AB R5, R252, R17 ;  /* 0x00000011fc05723e */ /* 0x004fe400000000ff */
[----:B-1----:R-:W-:Y:S02]  /*5d50*/  F2FP.F16.F32.PACK_AB R4, R246, R247 ;  /* 0x000000f7f604723e */ /* 0x002fe400000000ff */
[----:B----4-:R-:W-:Y:S03]  /*5d60*/  MOV R6, R159 ;  /* 0x0000009f00067202 */ /* 0x010fe60000000f00 */
[----:B------:R1:W-:Y:S01]  /*5d70*/  STS [R16+0x1e000], R4 ;  /* 0x01e0000410007388 */ /* 0x0003e20000000800 */
[----:B------:R-:W-:Y:S02]  /*5d80*/  @P1 FSEL R6, R159, -INF , !P2 ;  /* 0xff8000009f061808 */ /* 0x000fe40005000000 */
[----:B------:R-:W-:Y:S01]  /*5d90*/  PLOP3.LUT P1, PT, PT, PT, UP0, 0x80, 0x0 ;  /* 0x000000000000781c */ /* 0x000fe20003f2f008 */
[----:B------:R2:W-:Y:S02]  /*5da0*/  STS [R16+0x1e400], R5 ;  /* 0x01e4000510007388 */ /* 0x0005e40000000800 */
[----:B------:R-:W-:Y:S04]  /*5db0*/  FFMA.FTZ R6, R6, UR8, -R2 ;  /* 0x0000000806067c23 */ /* 0x000fe80008010802 */
[----:B------:R4:W-:Y:S01]  /*5dc0*/  MUFU.EX2 R178, R6 ;  /* 0x0000000600b27308 */ /* 0x0009e20000000800 */
[----:B-1----:R-:W-:Y:S01]  /*5dd0*/  F2FP.F16.F32.PACK_AB R4, R242, R243 ;  /* 0x000000f3f204723e */ /* 0x002fe200000000ff */
[----:B----4-:R-:W-:Y:S02]  /*5de0*/  IMAD.MOV.U32 R6, RZ, RZ, R71 ;  /* 0x000000ffff067224 */ /* 0x010fe400078e0047 */
[----:B--2---:R-:W-:Y:S02]  /*5df0*/  FFMA.FTZ R5, R7, UR8, -R0 ;  /* 0x0000000807057c23 */ /* 0x004fe40008010800 */
[----:B------:R1:W-:Y:S01]  /*5e00*/  STS [R15+0x1e000], R4 ;  /* 0x01e000040f007388 */ /* 0x0003e20000000800 */
[----:B------:R-:W-:Y:S01]  /*5e10*/  IMAD.MOV.U32 R7, RZ, RZ, R158 ;  /* 0x000000ffff077224 */ /* 0x000fe200078e009e */
[----:B------:R-:W-:Y:S02]  /*5e20*/  @P0 FSEL R7, R158, -INF , !P3 ;  /* 0xff8000009e070808 */ /* 0x000fe40005800000 */
[----:B------:R2:W-:Y:S01]  /*5e30*/  MUFU.EX2 R232, R5 ;  /* 0x0000000500e87308 */ /* 0x0005e20000000800 */
[----:B------:R-:W-:Y:S02]  /*5e40*/  PLOP3.LUT P0, PT, PT, PT, UP0, 0x80, 0x0 ;  /* 0x000000000000781c */ /* 0x000fe40003f0f008 */
[----:B------:R-:W-:Y:S07]  /*5e50*/  FFMA.FTZ R2, R7, UR8, -R2 ;  /* 0x0000000807027c23 */ /* 0x000fee0008010802 */
[----:B------:R4:W-:Y:S04]  /*5e60*/  MUFU.EX2 R177, R2 ;  /* 0x0000000200b17308 */ /* 0x0009e80000000800 */
[----:B------:R-:W-:Y:S02]  /*5e70*/  @P0 FSEL R6, R71, -INF , !P3 ;  /* 0xff80000047060808 */ /* 0x000fe40005800000 */
[----:B------:R-:W-:Y:S02]  /*5e80*/  PLOP3.LUT P0, PT, PT, PT, UP0, 0x80, 0x0 ;  /* 0x000000000000781c */ /* 0x000fe40003f0f008 */
[----:B--2---:R-:W-:Y:S02]  /*5e90*/  F2FP.F16.F32.PACK_AB R5, R95, R96 ;  /* 0x000000605f05723e */ /* 0x004fe400000000ff */
[----:B-1----:R-:W-:Y:S02]  /*5ea0*/  F2FP.F16.F32.PACK_AB R4, R250, R251 ;  /* 0x000000fbfa04723e */ /* 0x002fe400000000ff */
[----:B----4-:R-:W-:Y:S03]  /*5eb0*/  F2FP.F16.F32.PACK_AB R2, R209, R210 ;  /* 0x000000d2d102723e */ /* 0x010fe600000000ff */
[----:B------:R1:W-:Y:S04]  /*5ec0*/  STS [R15+0x1e400], R4 ;  /* 0x01e400040f007388 */ /* 0x0003e80000000800 */
[----:B------:R2:W-:Y:S01]  /*5ed0*/  STS [R14+0x1c000], R5 ;  /* 0x01c000050e007388 */ /* 0x0005e20000000800 */
[----:B-1----:R-:W-:Y:S02]  /*5ee0*/  F2FP.F16.F32.PACK_AB R4, R220, R221 ;  /* 0x000000dddc04723e */ /* 0x002fe400000000ff */
[----:B--2---:R-:W-:Y:S03]  /*5ef0*/  MOV R5, R72 ;  /* 0x0000004800057202 */ /* 0x004fe60000000f00 */
[----:B------:R1:W-:Y:S01]  /*5f00*/  STS [R14+0x1c400], R4 ;  /* 0x01c400040e007388 */ /* 0x0003e20000000800 */
[----:B------:R-:W-:Y:S02]  /*5f10*/  @P1 FSEL R5, R72, -INF , !P2 ;  /* 0xff80000048051808 */ /* 0x000fe40005000000 */
[----:B------:R-:W-:Y:S03]  /*5f20*/  PLOP3.LUT P1, PT, PT, PT, UP0, 0x80, 0x0 ;  /* 0x000000000000781c */ /* 0x000fe60003f2f008 */
[--C-:B------:R-:W-:Y:S01]  /*5f30*/  FFMA.FTZ R7, R5, UR8, -R9.reuse ;  /* 0x0000000805077c23 */ /* 0x100fe20008010809 */
[----:B------:R-:W-:Y:S01]  /*5f40*/  FFMA.FTZ R9, R6, UR8, -R9 ;  /* 0x0000000806097c23 */ /* 0x000fe20008010809 */
[----:B------:R-:W-:Y:S02]  /*5f50*/  F2FP.F16.F32.PACK_AB R5, R238, R239 ;  /* 0x000000efee05723e */ /* 0x000fe400000000ff */
[----:B------:R2:W-:Y:S10]  /*5f60*/  MUFU.EX2 R76, R7 ;  /* 0x00000007004c7308 */ /* 0x0005f40000000800 */
[----:B------:R4:W-:Y:S01]  /*5f70*/  MUFU.EX2 R75, R9 ;  /* 0x00000009004b7308 */ /* 0x0009e20000000800 */
[----:B-1----:R-:W-:Y:S02]  /*5f80*/  F2FP.F16.F32.PACK_AB R4, R89, R90 ;  /* 0x0000005a5904723e */ /* 0x002fe400000000ff */
[----:B--2---:R-:W-:Y:S02]  /*5f90*/  MOV R7, R153 ;  /* 0x0000009900077202 */ /* 0x004fe40000000f00 */
[----:B------:R-:W-:Y:S01]  /*5fa0*/  @P4 FSEL R7, R153, -INF , !P2 ;  /* 0xff80000099074808 */ /* 0x000fe20005000000 */
[----:B------:R1:W-:Y:S04]  /*5fb0*/  STS [R13+0x1c000], R4 ;  /* 0x01c000040d007388 */ /* 0x0003e80000000800 */
[----:B------:R2:W-:Y:S01]  /*5fc0*/  STS [R13+0x1c400], R2 ;  /* 0x01c400020d007388 */ /* 0x0005e20000000800 */
[----:B------:R-:W-:Y:S01]  /*5fd0*/  FFMA.FTZ R6, R7, UR8, -R8 ;  /* 0x0000000807067c23 */ /* 0x000fe20008010808 */
[----:B------:R-:W-:Y:S02]  /*5fe0*/  IMAD.MOV.U32 R7, RZ, RZ, R174 ;  /* 0x000000ffff077224 */ /* 0x000fe400078e00ae */
[----:B----4-:R-:W4:Y:S01]  /*5ff0*/  LDL R9, [R1+0x18] ;  /* 0x0000180001097983 */ /* 0x010f220000100800 */
[----:B------:R1:W-:Y:S03]  /*6000*/  MUFU.EX2 R167, R6 ;  /* 0x0000000600a77308 */ /* 0x0003e60000000800 */
[----:B------:R2:W-:Y:S01]  /*6010*/  STS [R14+0x1e000], R5 ;  /* 0x01e000050e007388 */ /* 0x0005e20000000800 */
[----:B-1----:R-:W-:Y:S02]  /*6020*/  F2FP.F16.F32.PACK_AB R4, R248, R249 ;  /* 0x000000f9f804723e */ /* 0x002fe400000000ff */
[----:B------:R-:W-:Y:S02]  /*6030*/  MOV R6, R180 ;  /* 0x000000b400067202 */ /* 0x000fe40000000f00 */
[----:B--2---:R-:W-:Y:S01]  /*6040*/  F2FP.F16.F32.PACK_AB R2, R234, R235 ;  /* 0x000000ebea02723e */ /* 0x004fe200000000ff */
[----:B------:R1:W-:Y:S01]  /*6050*/  STS [R14+0x1e400], R4 ;  /* 0x01e400040e007388 */ /* 0x0003e20000000800 */
[----:B------:R-:W-:Y:S03]  /*6060*/  @P0 FSEL R6, R180, -INF , !P2 ;  /* 0xff800000b4060808 */ /* 0x000fe60005000000 */
[----:B------:R2:W-:Y:S02]  /*6070*/  STS [R13+0x1e000], R2 ;  /* 0x01e000020d007388 */ /* 0x0005e40000000800 */
[----:B------:R-:W-:Y:S01]  /*6080*/  FFMA.FTZ R6, R6, UR8, -R0 ;  /* 0x0000000806067c23 */ /* 0x000fe20008010800 */
[----:B------:R-:W-:Y:S01]  /*6090*/  IMAD.MOV.U32 R5, RZ, RZ, R152 ;  /* 0x000000ffff057224 */ /* 0x000fe200078e0098 */
[----:B------:R-:W-:Y:S02]  /*60a0*/  @P1 FSEL R5, R152, -INF , !P3 ;  /* 0xff80000098051808 */ /* 0x000fe40005800000 */
[----:B------:R1:W-:Y:S01]  /*60b0*/  MUFU.EX2 R227, R6 ;  /* 0x0000000600e37308 */ /* 0x0003e20000000800 */
[----:B------:R-:W-:Y:S02]  /*60c0*/  PLOP3.LUT P1, PT, PT, PT, UP0, 0x80, 0x0 ;  /* 0x000000000000781c */ /* 0x000fe40003f2f008 */
[----:B------:R-:W-:Y:S01]  /*60d0*/  FFMA.FTZ R8, R5, UR8, -R8 ;  /* 0x0000000805087c23 */ /* 0x000fe20008010808 */
[----:B------:R-:W-:Y:S06]  /*60e0*/  F2FP.F16.F32.PACK_AB R5, R85, R86 ;  /* 0x000000565505723e */ /* 0x000fec00000000ff */
[----:B------:R-:W3:Y:S04]  /*60f0*/  MUFU.EX2 R166, R8 ;  /* 0x0000000800a67308 */ /* 0x000ee80000000800 */
[----:B------:R-:W-:Y:S02]  /*6100*/  @P1 FSEL R7, R174, -INF , !P3 ;  /* 0xff800000ae071808 */ /* 0x000fe40005800000 */
[----:B-1----:R-:W-:Y:S02]  /*6110*/  F2FP.F16.F32.PACK_AB R4, R203, R204 ;  /* 0x000000cccb04723e */ /* 0x002fe400000000ff */
[----:B------:R-:W-:Y:S01]  /*6120*/  F2FP.F16.F32.PACK_AB R6, R173, R176 ;  /* 0x000000b0ad06723e */ /* 0x000fe200000000ff */
[----:B------:R-:W-:Y:S01]  /*6130*/  FFMA.FTZ R0, R7, UR8, -R0 ;  /* 0x0000000807007c23 */ /* 0x000fe20008010800 */
[----:B--2---:R-:W-:Y:S03]  /*6140*/  F2FP.F16.F32.PACK_AB R2, R244, R245 ;  /* 0x000000f5f402723e */ /* 0x004fe600000000ff */
[----:B------:R1:W2:Y:S02]  /*6150*/  MUFU.EX2 R222, R0 ;  /* 0x0000000000de7308 */ /* 0x0002a40000000800 */
[----:B------:R2:W-:Y:S04]  /*6160*/  STS [R13+0x1e400], R2 ;  /* 0x01e400020d007388 */ /* 0x0005e80000000800 */
[----:B---3--:R3:W-:Y:S04]  /*6170*/  STS [R12+0x1c000], R5 ;  /* 0x01c000050c007388 */ /* 0x0087e80000000800 */
[----:B------:R3:W-:Y:S01]  /*6180*/  STS [R12+0x1c400], R4 ;  /* 0x01c400040c007388 */ /* 0x0007e20000000800 */
[----:B-1----:R-:W-:Y:S02]  /*6190*/  F2FP.F16.F32.PACK_AB R0, R166, R167 ;  /* 0x000000a7a600723e */ /* 0x002fe400000000ff */
[----:B--2---:R-:W-:Y:S02]  /*61a0*/  F2FP.F16.F32.PACK_AB R2, R81, R82 ;  /* 0x000000525102723e */ /* 0x004fe400000000ff */
[----:B---3--:R-:W-:Y:S03]  /*61b0*/  F2FP.F16.F32.PACK_AB R5, R223, R224 ;  /* 0x000000e0df05723e */ /* 0x008fe600000000ff */
        /* <DEDUP_REMOVED lines=8> */
[----:B---3--:R-:W-:Y:S03]  /*6240*/  F2FP.F16.F32.PACK_AB R5, R77, R78 ;  /* 0x0000004e4d05723e */ /* 0x008fe600000000ff */
[----:B------:R-:W-:Y:S01]  /*6250*/  STS [R11+0x1e400], R6 ;  /* 0x01e400060b007388 */ /* 0x000fe20000000800 */
[----:B------:R-:W-:Y:S03]  /*6260*/  F2FP.F16.F32.PACK_AB R4, R168, R171 ;  /* 0x000000aba804723e */ /* 0x000fe600000000ff */
[----:B------:R2:W-:Y:S04]  /*6270*/  STS [R10+0x1c000], R5 ;  /* 0x01c000050a007388 */ /* 0x0005e80000000800 */
[----:B------:R3:W-:Y:S01]  /*6280*/  STS [R10+0x1c400], R4 ;  /* 0x01c400040a007388 */ /* 0x0007e20000000800 */
[----:B-1----:R-:W-:Y:S02]  /*6290*/  F2FP.F16.F32.PACK_AB R2, R75, R76 ;  /* 0x0000004c4b02723e */ /* 0x002fe400000000ff */
[----:B--2---:R-:W-:Y:S02]  /*62a0*/  F2FP.F16.F32.PACK_AB R5, R179, R213 ;  /* 0x000000d5b305723e */ /* 0x004fe400000000ff */
[----:B---3--:R-:W-:Y:S01]  /*62b0*/  F2FP.F16.F32.PACK_AB R4, R232, R233 ;  /* 0x000000e9e804723e */ /* 0x008fe200000000ff */
[----:B----4-:R1:W-:Y:S04]  /*62c0*/  STS [R9+0x1c000], R2 ;  /* 0x01c0000209007388 */ /* 0x0103e80000000800 */
[----:B------:R2:W-:Y:S04]  /*62d0*/  STS [R9+0x1c400], R0 ;  /* 0x01c4000009007388 */ /* 0x0005e80000000800 */
[----:B------:R-:W-:Y:S04]  /*62e0*/  STS [R10+0x1e000], R5 ;  /* 0x01e000050a007388 */ /* 0x000fe80000000800 */
[----:B------:R-:W-:Y:S01]  /*62f0*/  STS [R10+0x1e400], R4 ;  /* 0x01e400040a007388 */ /* 0x000fe20000000800 */
[----:B-1----:R-:W-:Y:S02]  /*6300*/  F2FP.F16.F32.PACK_AB R2, R177, R178 ;  /* 0x000000b2b102723e */ /* 0x002fe400000000ff */
[----:B--2---:R-:W-:Y:S03]  /*6310*/  F2FP.F16.F32.PACK_AB R0, R222, R227 ;  /* 0x000000e3de00723e */ /* 0x004fe600000000ff */
[----:B------:R-:W-:Y:S04]  /*6320*/  STS [R9+0x1e000], R2 ;  /* 0x01e0000209007388 */ /* 0x000fe80000000800 */
[----:B------:R1:W-:Y:S04]  /*6330*/  STS [R9+0x1e400], R0 ;  /* 0x01e4000009007388 */ /* 0x0003e80000000800 */
[----:B------:R-:W-:Y:S08]  /*6340*/  LDSM.16.M88.4 R64, [R148+0x8000] ;  /* 0x008000009440783b */ /* 0x000ff00000000200 */
[----:B------:R-:W2:Y:S08]  /*6350*/  LDSM.16.M88.4 R16, [R187+UR4+0x10000] ;  /* 0x01000004bb10783b */ /* 0x000eb00008000200 */
[----:B------:R-:W3:Y:S08]  /*6360*/  LDSM.16.M88.4 R60, [R148+0xa000] ;  /* 0x00a00000943c783b */ /* 0x000ef00000000200 */
[----:B-1----:R-:W4:Y:S04]  /*6370*/  LDL R0, [R1+0x60] ;  /* 0x0000600001007983 */ /* 0x002f280000100800 */
[----:B------:R-:W4:Y:S04]  /*6380*/  LDL R2, [R1+0x5c] ;  /* 0x00005c0001027983 */ /* 0x000f280000100800 */
[----:B------:R-:W1:Y:S08]  /*6390*/  LDSM.16.M88.4 R32, [R187+UR4+0x10800] ;  /* 0x01080004bb20783b */ /* 0x000e700008000200 */
[----:B------:R-:W1:Y:S01]  /*63a0*/  LDSM.16.M88.4 R48, [R187+UR4+0x11000] ;  /* 0x01100004bb30783b */ /* 0x000e620008000200 */
[-C--:B--2---:R-:W-:Y:S07]  /*63b0*/  HMMA.16816.F32 R4, R64, R16.reuse, RZ ;  /* 0x000000104004723c */ /* 0x084fee00000018ff */
[----:B------:R-:W2:Y:S01]  /*63c0*/  LDSM.16.M88.4 R132, [R187+UR4+0x11800] ;  /* 0x01180004bb84783b */ /* 0x000ea20008000200 */
[C---:B---3--:R-:W-:Y:S07]  /*63d0*/  HMMA.16816.F32 R8, R60.reuse, R16, RZ ;  /* 0x000000103c08723c */ /* 0x048fee00000018ff */
[----:B------:R-:W-:Y:S01]  /*63e0*/  LDSM.16.M88.4 R136, [R150+0x8000] ;  /* 0x008000009688783b */ /* 0x000fe20000000200 */
[-C--:B------:R-:W-:Y:S07]  /*63f0*/  HMMA.16816.F32 R12, R60, R18.reuse, RZ ;  /* 0x000000123c0c723c */ /* 0x080fee00000018ff */
[----:B------:R-:W3:Y:S01]  /*6400*/  LDSM.16.M88.4 R140, [R189+0x4000] ;  /* 0x00400000bd8c783b */ /* 0x000ee20000000200 */
[C---:B------:R-:W-:Y:S07]  /*6410*/  HMMA.16816.F32 R16, R64.reuse, R18, RZ ;  /* 0x000000124010723c */ /* 0x040fee00000018ff */
[----:B------:R-:W3:Y:S01]  /*6420*/  LDSM.16.M88.4 R144, [R150+0xa000] ;  /* 0x00a000009690783b */ /* 0x000ee20000000200 */
[-C--:B-1----:R-:W-:Y:S06]  /*6430*/  HMMA.16816.F32 R20, R64, R32.reuse, RZ ;  /* 0x000000204014723c */ /* 0x082fec00000018ff */
[C---:B------:R-:W-:Y:S06]  /*6440*/  HMMA.16816.F32 R24, R60.reuse, R32, RZ ;  /* 0x000000203c18723c */ /* 0x040fec00000018ff */
[-C--:B------:R-:W-:Y:S06]  /*6450*/  HMMA.16816.F32 R28, R60, R34.reuse, RZ ;  /* 0x000000223c1c723c */ /* 0x080fec00000018ff */
[C---:B------:R-:W-:Y:S06]  /*6460*/  HMMA.16816.F32 R32, R64.reuse, R34, RZ ;  /* 0x000000224020723c */ /* 0x040fec00000018ff */
[-C--:B------:R-:W-:Y:S06]  /*6470*/  HMMA.16816.F32 R36, R64, R48.reuse, RZ ;  /* 0x000000304024723c */ /* 0x080fec00000018ff */
[C---:B------:R-:W-:Y:S06]  /*6480*/  HMMA.16816.F32 R40, R60.reuse, R48, RZ ;  /* 0x000000303c28723c */ /* 0x040fec00000018ff */
[-C--:B------:R-:W-:Y:S06]  /*6490*/  HMMA.16816.F32 R44, R60, R50.reuse, RZ ;  /* 0x000000323c2c723c */ /* 0x080fec00000018ff */
[C---:B------:R-:W-:Y:S06]  /*64a0*/  HMMA.16816.F32 R48, R64.reuse, R50, RZ ;  /* 0x000000324030723c */ /* 0x040fec00000018ff */
[-C--:B--2---:R-:W-:Y:S06]  /*64b0*/  HMMA.16816.F32 R52, R64, R132.reuse, RZ ;  /* 0x000000844034723c */ /* 0x084fec00000018ff */
[C---:B------:R-:W-:Y:S06]  /*64c0*/  HMMA.16816.F32 R56, R60.reuse, R132, RZ ;  /* 0x000000843c38723c */ /* 0x040fec00000018ff */
[-C--:B------:R-:W-:Y:S06]  /*64d0*/  HMMA.16816.F32 R60, R60, R134.reuse, RZ ;  /* 0x000000863c3c723c */ /* 0x080fec00000018ff */
[----:B------:R-:W-:Y:S01]  /*64e0*/  HMMA.16816.F32 R64, R64, R134, RZ ;  /* 0x000000864040723c */ /* 0x000fe200000018ff */
[----:B------:R-:W1:Y:S05]  /*64f0*/  LDSM.16.M88.4 R132, [R189+0x4800] ;  /* 0x00480000bd84783b */ /* 0x000e6a0000000200 */
[-C--:B---3--:R-:W-:Y:S06]  /*6500*/  HMMA.16816.F32 R4, R136, R140.reuse, R4 ;  /* 0x0000008c8804723c */ /* 0x088fec0000001804 */
[C---:B------:R-:W-:Y:S06]  /*6510*/  HMMA.16816.F32 R8, R144.reuse, R140, R8 ;  /* 0x0000008c9008723c */ /* 0x040fec0000001808 */
[-C--:B------:R-:W-:Y:S06]  /*6520*/  HMMA.16816.F32 R12, R144, R142.reuse, R12 ;  /* 0x0000008e900c723c */ /* 0x080fec000000180c */
[C---:B------:R-:W-:Y:S01]  /*6530*/  HMMA.16816.F32 R16, R136.reuse, R142, R16 ;  /* 0x0000008e8810723c */ /* 0x040fe20000001810 */
[----:B------:R-:W2:Y:S05]  /*6540*/  LDSM.16.M88.4 R140, [R189+0x5000] ;  /* 0x00500000bd8c783b */ /* 0x000eaa0000000200 */
[-C--:B-1----:R-:W-:Y:S06]  /*6550*/  HMMA.16816.F32 R20, R136, R132.reuse, R20 ;  /* 0x000000848814723c */ /* 0x082fec0000001814 */
[C---:B------:R-:W-:Y:S06]  /*6560*/  HMMA.16816.F32 R24, R144.reuse, R132, R24 ;  /* 0x000000849018723c */ /* 0x040fec0000001818 */
[-C--:B------:R-:W-:Y:S06]  /*6570*/  HMMA.16816.F32 R28, R144, R134.reuse, R28 ;  /* 0x00000086901c723c */ /* 0x080fec000000181c */
[C---:B------:R-:W-:Y:S01]  /*6580*/  HMMA.16816.F32 R32, R136.reuse, R134, R32 ;  /* 0x000000868820723c */ /* 0x040fe20000001820 */
[----:B------:R-:W1:Y:S05]  /*6590*/  LDSM.16.M88.4 R132, [R189+0x5800] ;  /* 0x00580000bd84783b */ /* 0x000e6a0000000200 */
[-C--:B--2---:R-:W-:Y:S06]  /*65a0*/  HMMA.16816.F32 R36, R136, R140.reuse, R36 ;  /* 0x0000008c8824723c */ /* 0x084fec0000001824 */
[C---:B------:R-:W-:Y:S06]  /*65b0*/  HMMA.16816.F32 R40, R144.reuse, R140, R40 ;  /* 0x0000008c9028723c */ /* 0x040fec0000001828 */
[-C--:B------:R-:W-:Y:S06]  /*65c0*/  HMMA.16816.F32 R44, R144, R142.reuse, R44 ;  /* 0x0000008e902c723c */ /* 0x080fec000000182c */
[C---:B------:R-:W-:Y:S01]  /*65d0*/  HMMA.16816.F32 R48, R136.reuse, R142, R48 ;  /* 0x0000008e8830723c */ /* 0x040fe20000001830 */
[----:B------:R-:W-:Y:S05]  /*65e0*/  LDSM.16.M88.4 R140, [R149+0x8000] ;  /* 0x00800000958c783b */ /* 0x000fea0000000200 */
[-C--:B-1----:R-:W-:Y:S06]  /*65f0*/  HMMA.16816.F32 R52, R136, R132.reuse, R52 ;  /* 0x000000848834723c */ /* 0x082fec0000001834 */
[C---:B------:R-:W-:Y:S06]  /*6600*/  HMMA.16816.F32 R56, R144.reuse, R132, R56 ;  /* 0x000000849038723c */ /* 0x040fec0000001838 */
[-C--:B------:R-:W-:Y:S06]  /*6610*/  HMMA.16816.F32 R60, R144, R134.reuse, R60 ;  /* 0x00000086903c723c */ /* 0x080fec000000183c */
[----:B------:R-:W-:Y:S01]  /*6620*/  HMMA.16816.F32 R64, R136, R134, R64 ;  /* 0x000000868840723c */ /* 0x000fe20000001840 */
[----:B------:R-:W1:Y:S08]  /*6630*/  LDSM.16.M88.4 R132, [R186+0x4000] ;  /* 0x00400000ba84783b */ /* 0x000e700000000200 */
[----:B------:R-:W2:Y:S01]  /*6640*/  LDSM.16.M88.4 R136, [R149+0xa000] ;  /* 0x00a000009588783b */ /* 0x000ea20000000200 */
[-C--:B-1----:R-:W-:Y:S06]  /*6650*/  HMMA.16816.F32 R4, R140, R132.reuse, R4 ;  /* 0x000000848c04723c */ /* 0x082fec0000001804 */
[C---:B--2---:R-:W-:Y:S06]  /*6660*/  HMMA.16816.F32 R8, R136.reuse, R132, R8 ;  /* 0x000000848808723c */ /* 0x044fec0000001808 */
[-C--:B------:R-:W-:Y:S06]  /*6670*/  HMMA.16816.F32 R12, R136, R134.reuse, R12 ;  /* 0x00000086880c723c */ /* 0x080fec000000180c */
[C---:B------:R-:W-:Y:S01]  /*6680*/  HMMA.16816.F32 R16, R140.reuse, R134, R16 ;  /* 0x000000868c10723c */ /* 0x040fe20000001810 */
[----:B------:R-:W1:Y:S04]  /*6690*/  LDSM.16.M88.4 R132, [R186+0x4800] ;  /* 0x00480000ba84783b */ /* 0x000e680000000200 */
[----:B----4-:R-:W-:Y:S02]  /*66a0*/  IADD3 R146, P0, R0, UR15, RZ ;  /* 0x0000000f00927c10 */ /* 0x010fe4000ff1e0ff */
[----:B------:R-:W-:Y:S04]  /*66b0*/  IADD3 R0, R191, R149, RZ ;  /* 0x00000095bf007210 */ /* 0x000fe80007ffe0ff */
[----:B------:R-:W-:Y:S02]  /*66c0*/  IADD3.X R147, R2, UR14, RZ, P0, !PT ;  /* 0x0000000e02937c10 */ /* 0x000fe400087fe4ff */
[----:B------:R-:W-:Y:S03]  /*66d0*/  PLOP3.LUT P0, PT, PT, PT, UP3, 0x80, 0x0 ;  /* 0x000000000000781c */ /* 0x000fe60003f0f038 */
[----:B------:R-:W2:Y:S04]  /*66e0*/  LDG.E R144, desc[UR10][R146.64] ;  /* 0x0000000a92907981 */ /* 0x000ea8000c1e1900 */
[----:B------:R3:W5:Y:S01]  /*66f0*/  LDG.E R2, desc[UR10][R146.64+0x100] ;  /* 0x0001000a92027981 */ /* 0x000762000c1e1900 */
        /* <DEDUP_REMOVED lines=16> */
[----:B------:R4:W3:Y:S02]  /*6800*/  LDSM.16.M88.4 R140, [R0+0xa000] ;  /* 0x00a00000008c783b */ /* 0x0008e40000000200 */
[----:B----4-:R-:W-:Y:S04]  /*6810*/  FFMA.FTZ R0, -R100, R100, 1 ;  /* 0x3f80000064007423 */ /* 0x010fe80000010164 */
[----:B------:R-:W-:Y:S01]  /*6820*/  FMUL.FTZ R0, R0, UR6 ;  /* 0x0000000600007c20 */ /* 0x000fe20008410000 */
        /* <DEDUP_REMOVED lines=9> */
[----:B------:R-:W1:Y:S04]  /*68c0*/  LDSM.16.M88.4 R136, [R188+0x5000] ;  /* 0x00500000bc88783b */ /* 0x000e680000000200 */
[C---:B--2---:R-:W-:Y:S01]  /*68d0*/  FADD.FTZ R4, -R144.reuse, R4 ;  /* 0x0000000490047221 */ /* 0x044fe20000010100 */
[C---:B------:R-:W-:Y:S01]  /*68e0*/  FADD.FTZ R5, -R144.reuse, R5 ;  /* 0x0000000590057221 */ /* 0x040fe20000010100 */
[C---:B------:R-:W-:Y:S01]  /*68f0*/  FADD.FTZ R16, -R144.reuse, R16 ;  /* 0x0000001090107221 */ /* 0x040fe20000010100 */
[----:B------:R-:W-:Y:S03]  /*6900*/  FADD.FTZ R17, -R144, R17 ;  /* 0x0000001190117221 */ /* 0x000fe60000010100 */
[----:B------:R-:W-:Y:S01]  /*6910*/  FMUL.FTZ R4, R101, R4 ;  /* 0x0000000465047220 */ /* 0x000fe20000410000 */
[----:B------:R-:W-:Y:S01]  /*6920*/  FMUL.FTZ R151, R151, R5 ;  /* 0x0000000597977220 */ /* 0x000fe20000410000 */
[----:B------:R2:W5:Y:S01]  /*6930*/  LDL.LU R101, [R1+0x134] ;  /* 0x0001340001657983 */ /* 0x0005620000300800 */
[----:B------:R-:W-:Y:S01]  /*6940*/  FFMA.FTZ R5, -R99, R99, 1 ;  /* 0x3f80000063057423 */ /* 0x000fe20000010163 */
[----:B------:R-:W-:Y:S01]  /*6950*/  FMUL.FTZ R145, R4, R0 ;  /* 0x0000000004917220 */ /* 0x000fe20000410000 */
[C---:B------:R-:W-:Y:S01]  /*6960*/  FADD.FTZ R20, -R144.reuse, R20 ;  /* 0x0000001490147221 */ /* 0x040fe20000010100 */
[----:B------:R-:W3:Y:S01]  /*6970*/  LDG.E R4, desc[UR10][R146.64+0x20] ;  /* 0x0000200a92047981 */ /* 0x000ee2000c1e1900 */
[C---:B------:R-:W-:Y:S06]  /*6980*/  FADD.FTZ R21, -R144.reuse, R21 ;  /* 0x0000001590157221 */ /* 0x040fec0000010100 */
[C---:B------:R-:W-:Y:S01]  /*6990*/  FADD.FTZ R32, -R144.reuse, R32 ;  /* 0x0000002090207221 */ /* 0x040fe20000010100 */
[C---:B------:R-:W-:Y:S01]  /*69a0*/  FADD.FTZ R33, -R144.reuse, R33 ;  /* 0x0000002190217221 */ /* 0x040fe20000010100 */
[----:B------:R2:W5:Y:S01]  /*69b0*/  LDL.LU R100, [R1+0x130] ;  /* 0x0001300001647983 */ /* 0x0005620000300800 */
[----:B------:R-:W-:Y:S03]  /*69c0*/  FMUL.FTZ R5, R5, UR6 ;  /* 0x0000000605057c20 */ /* 0x000fe60008410000 */
[----:B------:R2:W5:Y:S01]  /*69d0*/  LDL.LU R99, [R1+0x12c] ;  /* 0x00012c0001637983 */ /* 0x0005620000300800 */
[----:B------:R-:W-:Y:S03]  /*69e0*/  FMUL.FTZ R5, R151, R5 ;  /* 0x0000000597057220 */ /* 0x000fe60000410000 */
[----:B------:R2:W5:Y:S01]  /*69f0*/  LDG.E R0, desc[UR10][R146.64+0x120] ;  /* 0x0001200a92007981 */ /* 0x000562000c1e1900 */
[-C--:B-1----:R-:W-:Y:S03]  /*6a00*/  HMMA.16816.F32 R36, R132, R136.reuse, R36 ;  /* 0x000000888424723c */ /* 0x082fe60000001824 */
[----:B------:R-:W-:Y:S03]  /*6a10*/  F2FP.F16.F32.PACK_AB R5, R5, R145 ;  /* 0x000000910505723e */ /* 0x000fe600000000ff */
[C---:B------:R-:W-:Y:S06]  /*6a20*/  HMMA.16816.F32 R40, R140.reuse, R136, R40 ;  /* 0x000000888c28723c */ /* 0x040fec0000001828 */
[-C--:B------:R-:W-:Y:S06]  /*6a30*/  HMMA.16816.F32 R44, R140, R138.reuse, R44 ;  /* 0x0000008a8c2c723c */ /* 0x080fec000000182c */
[C---:B------:R-:W-:Y:S01]  /*6a40*/  HMMA.16816.F32 R48, R132.reuse, R138, R48 ;  /* 0x0000008a8430723c */ /* 0x040fe20000001830 */
[----:B------:R-:W1:Y:S05]  /*6a50*/  LDSM.16.M88.4 R136, [R188+0x5800] ;  /* 0x00580000bc88783b */ /* 0x000e6a0000000200 */
[-C--:B-1----:R-:W-:Y:S06]  /*6a60*/  HMMA.16816.F32 R52, R132, R136.reuse, R52 ;  /* 0x000000888434723c */ /* 0x082fec0000001834 */
[C---:B------:R-:W-:Y:S06]  /*6a70*/  HMMA.16816.F32 R56, R140.reuse, R136, R56 ;  /* 0x000000888c38723c */ /* 0x040fec0000001838 */
[-C--:B------:R-:W-:Y:S06]  /*6a80*/  HMMA.16816.F32 R60, R140, R138.reuse, R60 ;  /* 0x0000008a8c3c723c */ /* 0x080fec000000183c */
[----:B------:R-:W-:Y:S06]  /*6a90*/  HMMA.16816.F32 R64, R132, R138, R64 ;  /* 0x0000008a8440723c */ /* 0x000fec0000001840 */
[----:B------:R-:W-:Y:S01]  /*6aa0*/  FADD.FTZ R52, -R144, R52 ;  /* 0x0000003490347221 */ /* 0x000fe20000010100 */
[----:B------:R-:W-:Y:S01]  /*6ab0*/  FMUL.FTZ R132, R98, R16 ;  /* 0x0000001062847220 */ /* 0x000fe20000410000 */
[----:B------:R-:W-:Y:S01]  /*6ac0*/  FMUL.FTZ R133, R97, R17 ;  /* 0x0000001161857220 */ /* 0x000fe20000410000 */
[----:B------:R2:W5:Y:S02]  /*6ad0*/  LDL.LU R98, [R1+0x128] ;  /* 0x0001280001627983 */ /* 0x0005640000300800 */
[----:B------:R-:W-:Y:S01]  /*6ae0*/  FMUL.FTZ R134, R96, R20 ;  /* 0x0000001460867220 */ /* 0x000fe20000410000 */
[----:B------:R-:W-:Y:S01]  /*6af0*/  FMUL.FTZ R135, R95, R21 ;  /* 0x000000155f877220 */ /* 0x000fe20000410000 */
[----:B------:R2:W5:Y:S01]  /*6b00*/  LDL.LU R97, [R1+0x124] ;  /* 0x0001240001617983 */ /* 0x0005620000300800 */
[----:B------:R-:W-:Y:S01]  /*6b10*/  FFMA.FTZ R16, -R94, R94, 1 ;  /* 0x3f8000005e107423 */ /* 0x000fe2000001015e */
[----:B------:R-:W-:Y:S01]  /*6b20*/  FFMA.FTZ R21, -R92, R92, 1 ;  /* 0x3f8000005c157423 */ /* 0x000fe2000001015c */
[----:B------:R-:W-:Y:S01]  /*6b30*/  FFMA.FTZ R17, -R91, R91, 1 ;  /* 0x3f8000005b117423 */ /* 0x000fe2000001015b */
[----:B------:R2:W5:Y:S01]  /*6b40*/  LDL.LU R96, [R1+0x120] ;  /* 0x0001200001607983 */ /* 0x0005620000300800 */
[----:B------:R-:W-:Y:S01]  /*6b50*/  FFMA.FTZ R20, -R93, R93, 1 ;  /* 0x3f8000005d147423 */ /* 0x000fe2000001015d */
[----:B------:R-:W-:Y:S01]  /*6b60*/  FMUL.FTZ R21, R21, UR6 ;  /* 0x0000000615157c20 */ /* 0x000fe20008410000 */
[----:B------:R-:W-:Y:S01]  /*6b70*/  FMUL.FTZ R17, R17, UR6 ;  /* 0x0000000611117c20 */ /* 0x000fe20008410000 */
[----:B------:R2:W5:Y:S01]  /*6b80*/  LDL.LU R95, [R1+0x11c] ;  /* 0x00011c00015f7983 */ /* 0x0005620000300800 */
[----:B------:R-:W-:Y:S01]  /*6b90*/  FMUL.FTZ R20, R20, UR6 ;  /* 0x0000000614147c20 */ /* 0x000fe20008410000 */
[----:B------:R-:W-:Y:S01]  /*6ba0*/  FMUL.FTZ R21, R134, R21 ;  /* 0x0000001586157220 */ /* 0x000fe20000410000 */
[----:B------:R-:W-:Y:S01]  /*6bb0*/  FMUL.FTZ R17, R135, R17 ;  /* 0x0000001187117220 */ /* 0x000fe20000410000 */
[----:B------:R2:W5:Y:S01]  /*6bc0*/  LDL.LU R94, [R1+0x118] ;  /* 0x00011800015e7983 */ /* 0x0005620000300800 */
[----:B------:R-:W-:Y:S01]  /*6bd0*/  FMUL.FTZ R20, R133, R20 ;  /* 0x0000001485147220 */ /* 0x000fe20000410000 */
[----:B------:R-:W-:Y:S01]  /*6be0*/  FFMA.FTZ R133, -R88, R88, 1 ;  /* 0x3f80000058857423 */ /* 0x000fe20000010158 */
[----:B------:R-:W-:Y:S01]  /*6bf0*/  FADD.FTZ R134, -R144, R53 ;  /* 0x0000003590867221 */ /* 0x000fe20000010100 */
[----:B------:R2:W5:Y:S01]  /*6c00*/  LDL.LU R93, [R1+0x114] ;  /* 0x00011400015d7983 */ /* 0x0005620000300800 */
[----:B------:R-:W-:Y:S01]  /*6c10*/  FMUL.FTZ R53, R78, R52 ;  /* 0x000000344e357220 */ /* 0x000fe20000410000 */
[----:B------:R-:W-:Y:S01]  /*6c20*/  F2FP.F16.F32.PACK_AB R135, R17, R21 ;  /* 0x000000151187723e */ /* 0x000fe200000000ff */
[----:B------:R-:W-:Y:S01]  /*6c30*/  FMUL.FTZ R17, R90, R32 ;  /* 0x000000205a117220 */ /* 0x000fe20000410000 */
[----:B------:R2:W5:Y:S01]  /*6c40*/  LDL.LU R92, [R1+0x110] ;  /* 0x00011000015c7983 */ /* 0x0005620000300800 */
[----:B------:R-:W-:Y:S01]  /*6c50*/  FMUL.FTZ R21, R89, R33 ;  /* 0x0000002159157220 */ /* 0x000fe20000410000 */
[----:B------:R-:W-:Y:S01]  /*6c60*/  FMUL.FTZ R134, R77, R134 ;  /* 0x000000864d867220 */ /* 0x000fe20000410000 */
[----:B------:R-:W-:Y:S01]  /*6c70*/  FADD.FTZ R32, -R144, R36 ;  /* 0x0000002490207221 */ /* 0x000fe20000010100 */
[----:B------:R2:W5:Y:S01]  /*6c80*/  LDL.LU R91, [R1+0x10c] ;  /* 0x00010c00015b7983 */ /* 0x0005620000300800 */
[----:B------:R-:W-:Y:S01]  /*6c90*/  FFMA.FTZ R36, -R80, R80, 1 ;  /* 0x3f80000050247423 */ /* 0x000fe20000010150 */
[----:B------:R-:W-:Y:S01]  /*6ca0*/  FADD.FTZ R33, -R144, R37 ;  /* 0x0000002590217221 */ /* 0x000fe20000010100 */
[----:B------:R-:W-:Y:S01]  /*6cb0*/  FMUL.FTZ R32, R86, R32 ;  /* 0x0000002056207220 */ /* 0x000fe20000410000 */
[----:B------:R2:W5:Y:S01]  /*6cc0*/  LDL.LU R90, [R1+0x108] ;  /* 0x00010800015a7983 */ /* 0x0005620000300800 */
[----:B------:R-:W-:Y:S01]  /*6cd0*/  FFMA.FTZ R37, -R83, R83, 1 ;  /* 0x3f80000053257423 */ /* 0x000fe20000010153 */
[----:B------:R-:W-:Y:S01]  /*6ce0*/  FMUL.FTZ R33, R85, R33 ;  /* 0x0000002155217220 */ /* 0x000fe20000410000 */
[----:B------:R-:W-:Y:S01]  /*6cf0*/  FADD.FTZ R52, -R144, R65 ;  /* 0x0000004190347221 */ /* 0x000fe20000010100 */
[----:B------:R2:W5:Y:S01]  /*6d00*/  LDL.LU R89, [R1+0x104] ;  /* 0x0001040001597983 */ /* 0x0005620000300800 */
[----:B------:R-:W-:Y:S01]  /*6d10*/  FMUL.FTZ R16, R16, UR6 ;  /* 0x0000000610107c20 */ /* 0x000fe20008410000 */
[----:B------:R-:W-:Y:S01]  /*6d20*/  FMUL.FTZ R37, R37, UR6 ;  /* 0x0000000625257c20 */ /* 0x000fe20008410000 */
[----:B------:R-:W-:Y:S01]  /*6d30*/  FMUL.FTZ R52, R75, R52 ;  /* 0x000000344b347220 */ /* 0x000fe20000410000 */
[----:B------:R2:W5:Y:S01]  /*6d40*/  LDL.LU R88, [R1+0x100] ;  /* 0x0001000001587983 */ /* 0x0005620000300800 */
[----:B------:R-:W-:Y:S01]  /*6d50*/  FMUL.FTZ R16, R132, R16 ;  /* 0x0000001084107220 */ /* 0x000fe20000410000 */
[----:B------:R-:W-:Y:S01]  /*6d60*/  FFMA.FTZ R132, -R87, R87, 1 ;  /* 0x3f80000057847423 */ /* 0x000fe20000010157 */
[----:B------:R-:W-:Y:S01]  /*6d70*/  FMUL.FTZ R37, R33, R37 ;  /* 0x0000002521257220 */ /* 0x000fe20000410000 */
[----:B------:R2:W5:Y:S01]  /*6d80*/  LDL.LU R87, [R1+0xfc] ;  /* 0x0000fc0001577983 */ /* 0x0005620000300800 */
[----:B------:R-:W-:Y:S01]  /*6d90*/  FFMA.FTZ R33, -R79, R79, 1 ;  /* 0x3f8000004f217423 */ /* 0x000fe2000001014f */
[----:B------:R-:W-:Y:S01]  /*6da0*/  F2FP.F16.F32.PACK_AB R20, R20, R16 ;  /* 0x000000101414723e */ /* 0x000fe200000000ff */
[----:B------:R-:W-:Y:S01]  /*6db0*/  FFMA.FTZ R16, -R84, R84, 1 ;  /* 0x3f80000054107423 */ /* 0x000fe20000010154 */
[----:B------:R2:W5:Y:S01]  /*6dc0*/  LDL.LU R86, [R1+0xf8] ;  /* 0x0000f80001567983 */ /* 0x0005620000300800 */
[----:B------:R-:W-:Y:S01]  /*6dd0*/  FMUL.FTZ R36, R36, UR6 ;  /* 0x0000000624247c20 */ /* 0x000fe20008410000 */
[----:B------:R-:W-:Y:S01]  /*6de0*/  FMUL.FTZ R33, R33, UR6 ;  /* 0x0000000621217c20 */ /* 0x000fe20008410000 */
[----:B------:R-:W-:Y:S01]  /*6df0*/  FMUL.FTZ R16, R16, UR6 ;  /* 0x0000000610107c20 */ /* 0x000fe20008410000 */
[----:B------:R2:W5:Y:S01]  /*6e00*/  LDL.LU R85, [R1+0xf4] ;  /* 0x0000f40001557983 */ /* 0x0005620000300800 */
[----:B------:R-:W-:Y:S01]  /*6e10*/  FMUL.FTZ R132, R132, UR6 ;  /* 0x0000000684847c20 */ /* 0x000fe20008410000 */
[----:B------:R-:W-:Y:S02]  /*6e20*/  FMUL.FTZ R133, R133, UR6 ;  /* 0x0000000685857c20 */ /* 0x000fe40008410000 */
[----:B------:R2:W5:Y:S01]  /*6e30*/  LDL.LU R84, [R1+0xf0] ;  /* 0x0000f00001547983 */ /* 0x0005620000300800 */
[----:B------:R-:W-:Y:S01]  /*6e40*/  FMUL.FTZ R132, R21, R132 ;  /* 0x0000008415847220 */ /* 0x000fe20000410000 */
[----:B------:R-:W-:Y:S01]  /*6e50*/  FADD.FTZ R21, -R144, R48 ;  /* 0x0000003090157221 */ /* 0x000fe20000010100 */
[----:B------:R-:W-:Y:S01]  /*6e60*/  FMUL.FTZ R48, R32, R16 ;  /* 0x0000001020307220 */ /* 0x000fe20000410000 */
[----:B------:R2:W5:Y:S01]  /*6e70*/  LDL.LU R83, [R1+0xec] ;  /* 0x0000ec0001537983 */ /* 0x0005620000300800 */
[----:B------:R-:W-:Y:S01]  /*6e80*/  FMUL.FTZ R133, R17, R133 ;  /* 0x0000008511857220 */ /* 0x000fe20000410000 */
[----:B------:R-:W-:Y:S01]  /*6e90*/  FMUL.FTZ R16, R82, R21 ;  /* 0x0000001552107220 */ /* 0x000fe20000410000 */
[C---:B------:R-:W-:Y:S01]  /*6ea0*/  FADD.FTZ R17, -R144.reuse, R49 ;  /* 0x0000003190117221 */ /* 0x040fe20000010100 */
[----:B------:R2:W5:Y:S01]  /*6eb0*/  LDL.LU R82, [R1+0xe8] ;  /* 0x0000e80001527983 */ /* 0x0005620000300800 */
[----:B------:R-:W-:Y:S01]  /*6ec0*/  FADD.FTZ R49, -R144, R64 ;  /* 0x0000004090317221 */ /* 0x000fe20000010100 */
[----:B------:R-:W-:Y:S01]  /*6ed0*/  FFMA.FTZ R32, -R74, R74, 1 ;  /* 0x3f8000004a207423 */ /* 0x000fe2000001014a */
[----:B------:R-:W-:Y:S01]  /*6ee0*/  FMUL.FTZ R17, R81, R17 ;  /* 0x0000001151117220 */ /* 0x000fe20000410000 */
[----:B------:R-:W-:Y:S01]  /*6ef0*/  FFMA.FTZ R21, -R73, R73, 1 ;  /* 0x3f80000049157423 */ /* 0x000fe20000010149 */
[----:B------:R2:W5:Y:S01]  /*6f00*/  LDL.LU R81, [R1+0xe4] ;  /* 0x0000e40001517983 */ /* 0x0005620000300800 */
[----:B------:R-:W-:Y:S01]  /*6f10*/  FMUL.FTZ R49, R76, R49 ;  /* 0x000000314c317220 */ /* 0x000fe20000410000 */
[----:B------:R-:W-:Y:S01]  /*6f20*/  FMUL.FTZ R36, R16, R36 ;  /* 0x0000002410247220 */ /* 0x000fe20000410000 */
[----:B------:R-:W-:Y:S01]  /*6f30*/  FFMA.FTZ R16, -R71, R71, 1 ;  /* 0x3f80000047107423 */ /* 0x000fe20000010147 */
[----:B------:R2:W5:Y:S01]  /*6f40*/  LDL.LU R80, [R1+0xe0] ;  /* 0x0000e00001507983 */ /* 0x0005620000300800 */
[----:B------:R-:W-:Y:S01]  /*6f50*/  FMUL.FTZ R33, R17, R33 ;  /* 0x0000002111217220 */ /* 0x000fe20000410000 */
[----:B------:R-:W-:Y:S01]  /*6f60*/  FFMA.FTZ R17, -R72, R72, 1 ;  /* 0x3f80000048117423 */ /* 0x000fe20000010148 */
[----:B------:R-:W-:Y:S01]  /*6f70*/  FMUL.FTZ R32, R32, UR6 ;  /* 0x0000000620207c20 */ /* 0x000fe20008410000 */
[----:B------:R2:W5:Y:S01]  /*6f80*/  LDL.LU R79, [R1+0xdc] ;  /* 0x0000dc00014f7983 */ /* 0x0005620000300800 */
[----:B------:R-:W-:Y:S01]  /*6f90*/  FMUL.FTZ R21, R21, UR6 ;  /* 0x0000000615157c20 */ /* 0x000fe20008410000 */
[----:B------:R-:W-:Y:S01]  /*6fa0*/  FMUL.FTZ R16, R16, UR6 ;  /* 0x0000000610107c20 */ /* 0x000fe20008410000 */
[----:B------:R-:W-:Y:S01]  /*6fb0*/  FMUL.FTZ R32, R53, R32 ;  /* 0x0000002035207220 */ /* 0x000fe20000410000 */
[----:B------:R2:W5:Y:S01]  /*6fc0*/  LDL.LU R78, [R1+0xd8] ;  /* 0x0000d800014e7983 */ /* 0x0005620000300800 */
[----:B------:R-:W-:Y:S01]  /*6fd0*/  FMUL.FTZ R21, R134, R21 ;  /* 0x0000001586157220 */ /* 0x000fe20000410000 */
[----:B------:R-:W-:Y:S01]  /*6fe0*/  FMUL.FTZ R16, R52, R16 ;  /* 0x0000001034107220 */ /* 0x000fe20000410000 */
[----:B------:R-:W-:Y:S01]  /*6ff0*/  F2FP.F16.F32.PACK_AB R52, R33, R36 ;  /* 0x000000242134723e */ /* 0x000fe200000000ff */
[----:B------:R2:W5:Y:S01]  /*7000*/  LDL.LU R77, [R1+0xd4] ;  /* 0x0000d400014d7983 */ /* 0x0005620000300800 */
[----:B------:R-:W-:Y:S01]  /*7010*/  FFMA.FTZ R33, -R70, R70, 1 ;  /* 0x3f80000046217423 */ /* 0x000fe20000010146 */
[----:B------:R-:W-:Y:S01]  /*7020*/  FMUL.FTZ R17, R17, UR6 ;  /* 0x0000000611117c20 */ /* 0x000fe20008410000 */
[----:B------:R-:W-:Y:S01]  /*7030*/  F2FP.F16.F32.PACK_AB R53, R37, R48 ;  /* 0x000000302535723e */ /* 0x000fe200000000ff */
[----:B------:R2:W5:Y:S01]  /*7040*/  LDL.LU R76, [R1+0xd0] ;  /* 0x0000d000014c7983 */ /* 0x0005620000300800 */
[----:B------:R-:W-:Y:S01]  /*7050*/  F2FP.F16.F32.PACK_AB R132, R132, R133 ;  /* 0x000000858484723e */ /* 0x000fe200000000ff */
[----:B------:R-:W-:Y:S01]  /*7060*/  FMUL.FTZ R17, R49, R17 ;  /* 0x0000001131117220 */ /* 0x000fe20000410000 */
[----:B------:R-:W-:Y:S01]  /*7070*/  F2FP.F16.F32.PACK_AB R49, R21, R32 ;  /* 0x000000201531723e */ /* 0x000fe200000000ff */
[----:B------:R2:W5:Y:S01]  /*7080*/  LDL.LU R75, [R1+0xcc] ;  /* 0x0000cc00014b7983 */ /* 0x0005620000300800 */
[----:B------:R-:W-:Y:S01]  /*7090*/  FFMA.FTZ R21, -R69, R69, 1 ;  /* 0x3f80000045157423 */ /* 0x000fe20000010145 */
[----:B------:R-:W-:Y:S01]  /*70a0*/  FMUL.FTZ R33, R33, UR6 ;  /* 0x0000000621217c20 */ /* 0x000fe20008410000 */
[----:B------:R-:W-:Y:S01]  /*70b0*/  F2FP.F16.F32.PACK_AB R48, R16, R17 ;  /* 0x000000111030723e */ /* 0x000fe200000000ff */
[----:B------:R2:W5:Y:S01]  /*70c0*/  LDL.LU R74, [R1+0xc8] ;  /* 0x0000c800014a7983 */ /* 0x0005620000300800 */
[----:B------:R-:W-:Y:S03]  /*70d0*/  FMUL.FTZ R21, R21, UR6 ;  /* 0x0000000615157c20 */ /* 0x000fe60008410000 */
[----:B------:R2:W5:Y:S04]  /*70e0*/  LDL.LU R73, [R1+0xc4] ;  /* 0x0000c40001497983 */ /* 0x0005680000300800 */
[----:B------:R2:W5:Y:S04]  /*70f0*/  LDL.LU R72, [R1+0xc0] ;  /* 0x0000c00001487983 */ /* 0x0005680000300800 */
[----:B------:R2:W5:Y:S04]  /*7100*/  LDL.LU R71, [R1+0xbc] ;  /* 0x0000bc0001477983 */ /* 0x0005680000300800 */
[----:B------:R2:W5:Y:S04]  /*7110*/  LDL.LU R70, [R1+0xb8] ;  /* 0x0000b80001467983 */ /* 0x0005680000300800 */
[----:B------:R2:W5:Y:S01]  /*7120*/  LDL.LU R69, [R1+0xb4] ;  /* 0x0000b40001457983 */ /* 0x0005620000300800 */
[C---:B---3--:R-:W-:Y:S01]  /*7130*/  FADD.FTZ R6, -R4.reuse, R6 ;  /* 0x0000000604067221 */ /* 0x048fe20000010100 */
[----:B------:R-:W-:Y:S03]  /*7140*/  FADD.FTZ R7, -R4, R7 ;  /* 0x0000000704077221 */ /* 0x000fe60000010100 */
[----:B------:R-:W-:Y:S01]  /*7150*/  FMUL.FTZ R36, R68, R6 ;  /* 0x0000000644247220 */ /* 0x000fe20000410000 */
[----:B------:R-:W-:Y:S01]  /*7160*/  FMUL.FTZ R32, R3, R7 ;  /* 0x0000000703207220 */ /* 0x000fe20000410000 */
[----:B------:R2:W5:Y:S04]  /*7170*/  LDL.LU R68, [R1+0xb0] ;  /* 0x0000b00001447983 */ /* 0x0005680000300800 */
[----:B------:R2:W5:Y:S01]  /*7180*/  LDL.LU R3, [R1+0xac] ;  /* 0x0000ac0001037983 */ /* 0x0005620000300800 */
[----:B------:R-:W-:Y:S05]  /*7190*/  @!P0 BRA `(.L_x_1661) ;  /* 0x0000000000908947 */ /* 0x000fea0003800000 */
[----:B------:R-:W3:Y:S01]  /*71a0*/  LDL.LU R136, [R1+0x30] ;  /* 0x0000300001887983 */ /* 0x000ee20000300800 */
[----:B------:R-:W1:Y:S01]  /*71b0*/  LDC R37, c[0x0][0x240] ;  /* 0x00009000ff257b82 */ /* 0x000e620000000800 */
[----:B------:R-:W-:Y:S02]  /*71c0*/  ULOP3.LUT UR16, UR9, 0x1, URZ, 0xc0, !UPT ;  /* 0x0000000109107892 */ /* 0x000fe4000f8ec03f */
[----:B------:R-:W4:Y:S02]  /*71d0*/  LDL.LU R64, [R1+0x34] ;  /* 0x0000340001407983 */ /* 0x000f240000300800 */
[----:B------:R-:W-:Y:S02]  /*71e0*/  UISETP.NE.U32.AND UP1, UPT, UR16, 0x1, UPT ;  /* 0x000000011000788c */ /* 0x000fe4000bf25070 */
[----:B------:R-:W2:Y:S02]  /*71f0*/  LDL.LU R65, [R1+0x4] ;  /* 0x0000040001417983 */ /* 0x000ea40000300800 */
[----:B------:R-:W-:Y:S06]  /*7200*/  USEL UR16, UR60, 0x4000, !UP1 ;  /* 0x000040003c107887 */ /* 0x000fec000c800000 */
[----:B------:R-:W-:Y:S01]  /*7210*/  IADD3 R190, R190, UR16, RZ ;  /* 0x00000010bebe7c10 */ /* 0x000fe2000fffe0ff */
[----:B--2---:R-:W-:Y:S01]  /*7220*/  VIADD R65, R65, UR16 ;  /* 0x0000001041417c36 */ /* 0x004fe20008000000 */
[----:B---3--:R-:W-:Y:S01]  /*7230*/  MOV R7, R136 ;  /* 0x0000008800077202 */ /* 0x008fe20000000f00 */
[----:B----4-:R-:W-:Y:S02]  /*7240*/  IMAD.MOV.U32 R6, RZ, RZ, R64 ;  /* 0x000000ffff067224 */ /* 0x010fe400078e0040 */
[C---:B-1----:R-:W-:Y:S02]  /*7250*/  IMAD.U32 R16, R37.reuse, -0x80, RZ ;  /* 0xffffff8025107824 */ /* 0x042fe400078e00ff */
[C---:B------:R-:W-:Y:S03]  /*7260*/  IMAD.SHL.U32 R64, R37.reuse, 0x40, RZ ;  /* 0x0000004025407824 */ /* 0x040fe600078e00ff */
[C---:B------:R-:W-:Y:S02]  /*7270*/  LEA R17, P1, R16.reuse, R6, 0x1 ;  /* 0x0000000610117211 */ /* 0x040fe400078208ff */
[----:B------:R-:W1:Y:S02]  /*7280*/  LDC R6, c[0x0][0x244] ;  /* 0x00009100ff067b82 */ /* 0x000e640000000800 */
[----:B------:R-:W-:Y:S01]  /*7290*/  LEA.HI.X.SX32 R133, R16, R7, 0x1, P1 ;  /* 0x0000000710857211 */ /* 0x000fe200008f0eff */
[----:B------:R2:W-:Y:S01]  /*72a0*/  STL [R1+0x34], R17 ;  /* 0x0000341101007387 */ /* 0x0005e20000100800 */
[----:B------:R-:W-:Y:S03]  /*72b0*/  MOV R16, R17 ;  /* 0x0000001100107202 */ /* 0x000fe60000000f00 */
[----:B------:R3:W-:Y:S04]  /*72c0*/  STL [R1+0x30], R133 ;  /* 0x0000308501007387 */ /* 0x0007e80000100800 */
[----:B------:R3:W-:Y:S01]  /*72d0*/  STL [R1+0x4], R65 ;  /* 0x0000044101007387 */ /* 0x0007e20000100800 */
[----:B-1----:R-:W-:Y:S02]  /*72e0*/  SHF.L.U64.HI R37, R37, 0x6, R6 ;  /* 0x0000000625257819 */ /* 0x002fe40000010206 */
[-C--:B------:R-:W-:Y:S01]  /*72f0*/  IADD3 R6, P1, R16, R64.reuse, RZ ;  /* 0x0000004010067210 */ /* 0x080fe20007f3e0ff */
[----:B--2---:R-:W-:Y:S04]  /*7300*/  IMAD.MOV.U32 R17, RZ, RZ, R133 ;  /* 0x000000ffff117224 */ /* 0x004fe800078e0085 */
[--C-:B------:R-:W-:Y:S01]  /*7310*/  IMAD.X R7, R17, 0x1, R37.reuse, P1 ;  /* 0x0000000111077824 */ /* 0x100fe200008e0625 */
[----:B------:R-:W-:Y:S01]  /*7320*/  @!PT LDS RZ, [RZ] ;  /* 0x00000000fffff984 */ /* 0x000fe20000000800 */
[----:B------:R-:W-:Y:S01]  /*7330*/  @!PT LDS RZ, [RZ] ;  /* 0x00000000fffff984 */ /* 0x000fe20000000800 */
[----:B------:R-:W-:Y:S01]  /*7340*/  @!PT LDS RZ, [RZ] ;  /* 0x00000000fffff984 */ /* 0x000fe20000000800 */
[----:B------:R-:W-:Y:S04]  /*7350*/  LDGSTS.E.BYPASS.LTC128B.128 [R65], desc[UR10][R16.64] ;  /* 0x0000000010417fae */ /* 0x000fe8000b901d4a */
[----:B------:R1:W-:Y:S02]  /*7360*/  LDGSTS.E.BYPASS.LTC128B.128 [R65+0x1000], desc[UR10][R6.64] ;  /* 0x0100000006417fae */ /* 0x0003e4000b901d4a */
[-C--:B-1----:R-:W-:Y:S04]  /*7370*/  IADD3 R6, P1, R6, R64.reuse, RZ ;  /* 0x0000004006067210 */ /* 0x082fe80007f3e0ff */
[----:B------:R-:W-:Y:S05]  /*7380*/  IADD3.X R7, R7, R37, RZ, P1, !PT ;  /* 0x0000002507077210 */ /* 0x000fea0000ffe4ff */
[----:B------:R1:W-:Y:S02]  /*7390*/  LDGSTS.E.BYPASS.LTC128B.128 [R65+0x2000], desc[UR10][R6.64] ;  /* 0x0200000006417fae */ /* 0x0003e4000b901d4a */
[----:B-1----:R-:W-:Y:S05]  /*73a0*/  IADD3 R6, P1, R6, R64, RZ ;  /* 0x0000004006067210 */ /* 0x002fea0007f3e0ff */
[----:B------:R-:W-:Y:S05]  /*73b0*/  IMAD.X R7, R7, 0x1, R37, P1 ;  /* 0x0000000107077824 */ /* 0x000fea00008e0625 */
[----:B------:R3:W-:Y:S04]  /*73c0*/  LDGSTS.E.BYPASS.LTC128B.128 [R65+0x3000], desc[UR10][R6.64] ;  /* 0x0300000006417fae */ /* 0x0007e8000b901d4a */
[----:B------:R-:W0:Y:S02]  /*73d0*/  LDGDEPBAR ;  /* 0x00000000000079af */ /* 0x000e240000000000 */
.L_x_1661:
[----:B------:R-:W4:Y:S01]  /*73e0*/  LDL.LU R37, [R1] ;  /* 0x0000000001257983 */ /* 0x000f220000300800 */
[----:B-----5:R-:W-:Y:S01]  /*73f0*/  FADD.FTZ R10, -R0, R10 ;  /* 0x0000000a000a7221 */ /* 0x020fe20000010100 */
[----:B------:R-:W-:Y:S01]  /*7400*/  FFMA.FTZ R16, -R182, R182, 1 ;  /* 0x3f800000b6107423 */ /* 0x000fe200000101b6 */
[C---:B------:R-:W-:Y:S01]  /*7410*/  FADD.FTZ R19, -R4.reuse, R19 ;  /* 0x0000001304137221 */ /* 0x040fe20000010100 */
[----:B------:R-:W2:Y:S01]  /*7420*/  LDL R138, [R1+0xc] ;  /* 0x00000c00018a7983 */ /* 0x000ea20000100800 */
[C---:B------:R-:W-:Y:S01]  /*7430*/  FADD.FTZ R18, -R4.reuse, R18 ;  /* 0x0000001204127221 */ /* 0x040fe20000010100 */
[----:B---3--:R-:W-:Y:S01]  /*7440*/  FFMA.FTZ R7, -R181, R181, 1 ;  /* 0x3f800000b5077423 */ /* 0x008fe200000101b5 */
[----:B------:R-:W-:Y:S01]  /*7450*/  FFMA.FTZ R6, -R175, R175, 1 ;  /* 0x3f800000af067423 */ /* 0x000fe200000101af */
[----:B------:R-:W3:Y:S01]  /*7460*/  LDL R137, [R1+0x14] ;  /* 0x0000140001897983 */ /* 0x000ee20000100800 */
[----:B------:R-:W-:Y:S01]  /*7470*/  FADD.FTZ R22, -R4, R22 ;  /* 0x0000001604167221 */ /* 0x000fe20000010100 */
[----:B------:R-:W-:Y:S01]  /*7480*/  FMUL.FTZ R17, R16, UR6 ;  /* 0x0000000610117c20 */ /* 0x000fe20008410000 */
[----:B------:R-:W-:Y:S01]  /*7490*/  FMUL.FTZ R19, R230, R19 ;  /* 0x00000013e6137220 */ /* 0x000fe20000410000 */
[----:B------:R-:W3:Y:S01]  /*74a0*/  LDL R136, [R1+0x24] ;  /* 0x0000240001887983 */ /* 0x000ee20000100800 */
[----:B------:R-:W-:Y:S01]  /*74b0*/  FMUL.FTZ R18, R231, R18 ;  /* 0x00000012e7127220 */ /* 0x000fe20000410000 */
[----:B------:R-:W-:Y:S01]  /*74c0*/  FMUL.FTZ R16, R7, UR6 ;  /* 0x0000000607107c20 */ /* 0x000fe20008410000 */
[----:B------:R-:W-:Y:S01]  /*74d0*/  FMUL.FTZ R22, R221, R22 ;  /* 0x00000016dd167220 */ /* 0x000fe20000410000 */
[----:B------:R-:W3:Y:S01]  /*74e0*/  LDL R134, [R1+0x20] ;  /* 0x0000200001867983 */ /* 0x000ee20000100800 */
[----:B------:R-:W-:Y:S01]  /*74f0*/  FMUL.FTZ R7, R6, UR6 ;  /* 0x0000000606077c20 */ /* 0x000fe20008410000 */
[----:B------:R-:W-:Y:S01]  /*7500*/  FMUL.FTZ R18, R18, R17 ;  /* 0x0000001112127220 */ /* 0x000fe20000410000 */
[----:B------:R-:W-:Y:S01]  /*7510*/  FADD.FTZ R23, -R4, R23 ;  /* 0x0000001704177221 */ /* 0x000fe20000010100 */
[----:B------:R-:W3:Y:S01]  /*7520*/  LDL R133, [R1+0x8] ;  /* 0x0000080001857983 */ /* 0x000ee20000100800 */
[----:B------:R-:W-:Y:S01]  /*7530*/  FMUL.FTZ R22, R22, R7 ;  /* 0x0000000716167220 */ /* 0x000fe20000410000 */
[----:B------:R-:W-:Y:S01]  /*7540*/  FFMA.FTZ R7, -R164, R164, 1 ;  /* 0x3f800000a4077423 */ /* 0x000fe200000101a4 */
[----:B------:R-:W-:Y:S01]  /*7550*/  FMUL.FTZ R23, R220, R23 ;  /* 0x00000017dc177220 */ /* 0x000fe20000410000 */
[----:B------:R-:W3:Y:S01]  /*7560*/  LDL R65, [R1+0x10] ;  /* 0x0000100001417983 */ /* 0x000ee20000100800 */
[C---:B------:R-:W-:Y:S01]  /*7570*/  FADD.FTZ R38, -R4.reuse, R38 ;  /* 0x0000002604267221 */ /* 0x040fe20000010100 */
[----:B------:R-:W-:Y:S01]  /*7580*/  FMUL.FTZ R17, R7, UR6 ;  /* 0x0000000607117c20 */ /* 0x000fe20008410000 */
[----:B------:R-:W-:Y:S01]  /*7590*/  FADD.FTZ R39, -R4, R39 ;  /* 0x0000002704277221 */ /* 0x000fe20000010100 */
[----:B------:R-:W3:Y:S01]  /*75a0*/  LDL R64, [R1+0x1c] ;  /* 0x00001c0001407983 */ /* 0x000ee20000100800 */
[----:B------:R-:W-:Y:S01]  /*75b0*/  FFMA.FTZ R7, -R160, R160, 1 ;  /* 0x3f800000a0077423 */ /* 0x000fe200000101a0 */
[----:B------:R-:W-:Y:S01]  /*75c0*/  FMUL.FTZ R33, R36, R33 ;  /* 0x0000002124217220 */ /* 0x000fe20000410000 */
[----:B------:R-:W-:Y:S01]  /*75d0*/  FMUL.FTZ R21, R32, R21 ;  /* 0x0000001520157220 */ /* 0x000fe20000410000 */
[----:B------:R-:W-:Y:S01]  /*75e0*/  FMUL.FTZ R38, R204, R38 ;  /* 0x00000026cc267220 */ /* 0x000fe20000410000 */
[----:B------:R-:W-:Y:S01]  /*75f0*/  FMUL.FTZ R39, R203, R39 ;  /* 0x00000027cb277220 */ /* 0x000fe20000410000 */
[----:B------:R-:W-:Y:S01]  /*7600*/  FMUL.FTZ R7, R7, UR6 ;  /* 0x0000000607077c20 */ /* 0x000fe20008410000 */
[C---:B------:R-:W-:Y:S01]  /*7610*/  FADD.FTZ R50, -R4.reuse, R50 ;  /* 0x0000003204327221 */ /* 0x040fe20000010100 */
[C---:B------:R-:W-:Y:S01]  /*7620*/  FADD.FTZ R51, -R4.reuse, R51 ;  /* 0x0000003304337221 */ /* 0x040fe20000010100 */
[C---:B------:R-:W-:Y:S01]  /*7630*/  FADD.FTZ R34, -R4.reuse, R34 ;  /* 0x0000002204227221 */ /* 0x040fe20000010100 */
[----:B------:R-:W-:Y:S01]  /*7640*/  FADD.FTZ R35, -R4, R35 ;  /* 0x0000002304237221 */ /* 0x000fe20000010100 */
[----:B------:R-:W-:Y:S01]  /*7650*/  FMUL.FTZ R50, R176, R50 ;  /* 0x00000032b0327220 */ /* 0x000fe20000410000 */
[C---:B------:R-:W-:Y:S01]  /*7660*/  FADD.FTZ R54, -R4.reuse, R54 ;  /* 0x0000003604367221 */ /* 0x040fe20000010100 */
[C---:B------:R-:W-:Y:S01]  /*7670*/  FADD.FTZ R55, -R4.reuse, R55 ;  /* 0x0000003704377221 */ /* 0x040fe20000010100 */
[C---:B------:R-:W-:Y:S01]  /*7680*/  FADD.FTZ R66, -R4.reuse, R66 ;  /* 0x0000004204427221 */ /* 0x040fe20000010100 */
[----:B------:R-:W-:Y:S01]  /*7690*/  FADD.FTZ R67, -R4, R67 ;  /* 0x0000004304437221 */ /* 0x000fe20000010100 */
[----:B------:R-:W-:Y:S01]  /*76a0*/  FMUL.FTZ R51, R173, R51 ;  /* 0x00000033ad337220 */ /* 0x000fe20000410000 */
[----:B------:R-:W-:Y:S01]  /*76b0*/  FFMA.FTZ R4, -R152, R152, 1 ;  /* 0x3f80000098047423 */ /* 0x000fe20000010198 */
[----:B------:R-:W-:Y:S01]  /*76c0*/  FMUL.FTZ R55, R168, R55 ;  /* 0x00000037a8377220 */ /* 0x000fe20000410000 */
[----:B------:R-:W-:Y:S01]  /*76d0*/  FMUL.FTZ R67, R166, R67 ;  /* 0x00000043a6437220 */ /* 0x000fe20000410000 */
[----:B------:R-:W-:Y:S01]  /*76e0*/  FMUL.FTZ R66, R167, R66 ;  /* 0x00000042a7427220 */ /* 0x000fe20000410000 */
[----:B------:R-:W-:Y:S01]  /*76f0*/  FMUL.FTZ R4, R4, UR6 ;  /* 0x0000000604047c20 */ /* 0x000fe20008410000 */
[C---:B------:R-:W-:Y:S01]  /*7700*/  FADD.FTZ R8, -R2.reuse, R8 ;  /* 0x0000000802087221 */ /* 0x040fe20000010100 */
[C---:B------:R-:W-:Y:S01]  /*7710*/  FADD.FTZ R13, -R2.reuse, R13 ;  /* 0x0000000d020d7221 */ /* 0x040fe20000010100 */
[----:B------:R-:W-:Y:S01]  /*7720*/  FADD.FTZ R9, -R2, R9 ;  /* 0x0000000902097221 */ /* 0x000fe20000010100 */
[----:B------:R-:W-:Y:S01]  /*7730*/  FMUL.FTZ R34, R210, R34 ;  /* 0x00000022d2227220 */ /* 0x000fe20000410000 */
[----:B------:R-:W-:Y:S01]  /*7740*/  FMUL.FTZ R35, R209, R35 ;  /* 0x00000023d1237220 */ /* 0x000fe20000410000 */
[----:B------:R-:W-:Y:S01]  /*7750*/  FMUL.FTZ R13, R242, R13 ;  /* 0x0000000df20d7220 */ /* 0x000fe20000410000 */
[----:B------:R-:W-:Y:S01]  /*7760*/  FADD.FTZ R29, -R2, R29 ;  /* 0x0000001d021d7221 */ /* 0x000fe20000010100 */
[----:B------:R-:W-:Y:S01]  /*7770*/  FMUL.FTZ R9, R246, R9 ;  /* 0x00000009f6097220 */ /* 0x000fe20000410000 */
[C---:B------:R-:W-:Y:S01]  /*7780*/  FADD.FTZ R12, -R2.reuse, R12 ;  /* 0x0000000c020c7221 */ /* 0x040fe20000010100 */
[----:B------:R-:W-:Y:S01]  /*7790*/  FADD.FTZ R25, -R2, R25 ;  /* 0x0000001902197221 */ /* 0x000fe20000010100 */
[----:B------:R-:W-:Y:S01]  /*77a0*/  FMUL.FTZ R29, R234, R29 ;  /* 0x0000001dea1d7220 */ /* 0x000fe20000410000 */
[----:B------:R-:W-:Y:S01]  /*77b0*/  FADD.FTZ R28, -R2, R28 ;  /* 0x0000001c021c7221 */ /* 0x000fe20000010100 */
[----:B------:R-:W-:Y:S01]  /*77c0*/  FMUL.FTZ R12, R243, R12 ;  /* 0x0000000cf30c7220 */ /* 0x000fe20000410000 */
[----:B------:R-:W-:Y:S01]  /*77d0*/  FMUL.FTZ R25, R238, R25 ;  /* 0x00000019ee197220 */ /* 0x000fe20000410000 */
[C---:B------:R-:W-:Y:S01]  /*77e0*/  FADD.FTZ R41, -R2.reuse, R41 ;  /* 0x0000002902297221 */ /* 0x040fe20000010100 */
[----:B------:R-:W-:Y:S01]  /*77f0*/  FMUL.FTZ R28, R235, R28 ;  /* 0x0000001ceb1c7220 */ /* 0x000fe20000410000 */
[C---:B------:R-:W-:Y:S01]  /*7800*/  FADD.FTZ R24, -R2.reuse, R24 ;  /* 0x0000001802187221 */ /* 0x040fe20000010100 */
[C---:B------:R-:W-:Y:S01]  /*7810*/  FADD.FTZ R40, -R2.reuse, R40 ;  /* 0x0000002802287221 */ /* 0x040fe20000010100 */
[----:B------:R-:W-:Y:S01]  /*7820*/  FMUL.FTZ R41, R223, R41 ;  /* 0x00000029df297220 */ /* 0x000fe20000410000 */
[C---:B------:R-:W-:Y:S01]  /*7830*/  FADD.FTZ R44, -R2.reuse, R44 ;  /* 0x0000002c022c7221 */ /* 0x040fe20000010100 */
[C---:B------:R-:W-:Y:S01]  /*7840*/  FADD.FTZ R45, -R2.reuse, R45 ;  /* 0x0000002d022d7221 */ /* 0x040fe20000010100 */
[C---:B------:R-:W-:Y:S01]  /*7850*/  FADD.FTZ R56, -R2.reuse, R56 ;  /* 0x0000003802387221 */ /* 0x040fe20000010100 */
[C---:B------:R-:W-:Y:S01]  /*7860*/  FADD.FTZ R57, -R2.reuse, R57 ;  /* 0x0000003902397221 */ /* 0x040fe20000010100 */
[C---:B------:R-:W-:Y:S01]  /*7870*/  FADD.FTZ R60, -R2.reuse, R60 ;  /* 0x0000003c023c7221 */ /* 0x040fe20000010100 */
[----:B------:R-:W-:Y:S01]  /*7880*/  FADD.FTZ R61, -R2, R61 ;  /* 0x0000003d023d7221 */ /* 0x000fe20000010100 */
[----:B------:R-:W-:Y:S01]  /*7890*/  FFMA.FTZ R2, -R162, R162, 1 ;  /* 0x3f800000a2027423 */ /* 0x000fe200000101a2 */
        /* <DEDUP_REMOVED lines=17> */
[----:B------:R-:W-:Y:S01]  /*79b0*/  FMUL.FTZ R56, R213, R56 ;  /* 0x00000038d5387220 */ /* 0x000fe20000410000 */
[C---:B------:R-:W-:Y:S01]  /*79c0*/  FADD.FTZ R27, -R0.reuse, R27 ;  /* 0x0000001b001b7221 */ /* 0x040fe20000010100 */
[----:B------:R-:W-:Y:S01]  /*79d0*/  FMUL.FTZ R30, R245, R30 ;  /* 0x0000001ef51e7220 */ /* 0x000fe20000410000 */
[C---:B------:R-:W-:Y:S01]  /*79e0*/  FADD.FTZ R43, -R0.reuse, R43 ;  /* 0x0000002b002b7221 */ /* 0x040fe20000010100 */
[----:B------:R-:W-:Y:S01]  /*79f0*/  FADD.FTZ R46, -R0, R46 ;  /* 0x0000002e002e7221 */ /* 0x000fe20000010100 */
[----:B------:R-:W-:Y:S01]  /*7a00*/  FMUL.FTZ R27, R248, R27 ;  /* 0x0000001bf81b7220 */ /* 0x000fe20000410000 */
[----:B------:R-:W-:Y:S01]  /*7a10*/  FADD.FTZ R31, -R0, R31 ;  /* 0x0000001f001f7221 */ /* 0x000fe20000010100 */
[----:B------:R-:W-:Y:S01]  /*7a20*/  FMUL.FTZ R43, R240, R43 ;  /* 0x0000002bf02b7220 */ /* 0x000fe20000410000 */
[----:B------:R-:W-:Y:S01]  /*7a30*/  FMUL.FTZ R46, R237, R46 ;  /* 0x0000002eed2e7220 */ /* 0x000fe20000410000 */
[----:B------:R-:W-:Y:S01]  /*7a40*/  FADD.FTZ R58, -R0, R58 ;  /* 0x0000003a003a7221 */ /* 0x000fe20000010100 */
[----:B------:R-:W-:Y:S01]  /*7a50*/  FMUL.FTZ R31, R244, R31 ;  /* 0x0000001ff41f7220 */ /* 0x000fe20000410000 */
[C---:B------:R-:W-:Y:S01]  /*7a60*/  FADD.FTZ R59, -R0.reuse, R59 ;  /* 0x0000003b003b7221 */ /* 0x040fe20000010100 */
[C---:B------:R-:W-:Y:S01]  /*7a70*/  FADD.FTZ R47, -R0.reuse, R47 ;  /* 0x0000002f002f7221 */ /* 0x040fe20000010100 */
[----:B------:R-:W-:Y:S01]  /*7a80*/  FMUL.FTZ R58, R233, R58 ;  /* 0x0000003ae93a7220 */ /* 0x000fe20000410000 */
[----:B------:R-:W-:Y:S01]  /*7a90*/  FADD.FTZ R42, -R0, R42 ;  /* 0x0000002a002a7221 */ /* 0x000fe20000010100 */
[----:B------:R-:W-:Y:S01]  /*7aa0*/  FMUL.FTZ R59, R232, R59 ;  /* 0x0000003be83b7220 */ /* 0x000fe20000410000 */
[----:B------:R-:W-:Y:S01]  /*7ab0*/  FMUL.FTZ R47, R236, R47 ;  /* 0x0000002fec2f7220 */ /* 0x000fe20000410000 */
[C---:B------:R-:W-:Y:S01]  /*7ac0*/  FADD.FTZ R62, -R0.reuse, R62 ;  /* 0x0000003e003e7221 */ /* 0x040fe20000010100 */
[----:B------:R-:W-:Y:S01]  /*7ad0*/  FMUL.FTZ R42, R241, R42 ;  /* 0x0000002af12a7220 */ /* 0x000fe20000410000 */
[----:B------:R-:W-:Y:S01]  /*7ae0*/  FADD.FTZ R63, -R0, R63 ;  /* 0x0000003f003f7221 */ /* 0x000fe20000010100 */
[----:B------:R-:W-:Y:S01]  /*7af0*/  FFMA.FTZ R0, -R174, R174, 1 ;  /* 0x3f800000ae007423 */ /* 0x000fe200000101ae */
[----:B------:R-:W-:Y:S02]  /*7b00*/  FMUL.FTZ R62, R227, R62 ;  /* 0x0000003ee33e7220 */ /* 0x000fe40000410000 */
[----:B------:R-:W-:Y:S01]  /*7b10*/  FMUL.FTZ R63, R222, R63 ;  /* 0x0000003fde3f7220 */ /* 0x000fe20000410000 */
[----:B------:R-:W-:Y:S01]  /*7b20*/  FMUL.FTZ R0, R0, UR6 ;  /* 0x0000000600007c20 */ /* 0x000fe20008410000 */
[----:B----4-:R-:W-:Y:S02]  /*7b30*/  FMUL.FTZ R10, R37, R10 ;  /* 0x0000000a250a7220 */ /* 0x010fe40000410000 */
[----:B------:R-:W4:Y:S04]  /*7b40*/  LDL R37, [R1+0x18] ;  /* 0x0000180001257983 */ /* 0x000f280000100800 */
[----:B--2---:R1:W-:Y:S02]  /*7b50*/  STS [R138+0x14000], R5 ;  /* 0x014000058a007388 */ /* 0x0043e40000000800 */
[----:B-1----:R-:W-:Y:S04]  /*7b60*/  FFMA.FTZ R5, -R172, R172, 1 ;  /* 0x3f800000ac057423 */ /* 0x002fe800000101ac */
[----:B------:R-:W-:Y:S01]  /*7b70*/  FMUL.FTZ R6, R5, UR6 ;  /* 0x0000000605067c20 */ /* 0x000fe20008410000 */
[----:B------:R-:W-:Y:S01]  /*7b80*/  FMUL.FTZ R5, R19, R16 ;  /* 0x0000001013057220 */ /* 0x000fe20000410000 */
[----:B------:R-:W-:Y:S02]  /*7b90*/  FFMA.FTZ R16, -R165, R165, 1 ;  /* 0x3f800000a5107423 */ /* 0x000fe400000101a5 */
[----:B------:R-:W-:Y:S01]  /*7ba0*/  FMUL.FTZ R23, R23, R6 ;  /* 0x0000000617177220 */ /* 0x000fe20000410000 */
[----:B------:R-:W-:Y:S01]  /*7bb0*/  F2FP.F16.F32.PACK_AB R6, R21, R33 ;  /* 0x000000211506723e */ /* 0x000fe200000000ff */
[----:B------:R-:W-:Y:S01]  /*7bc0*/  FMUL.FTZ R33, R67, R4 ;  /* 0x0000000443217220 */ /* 0x000fe20000410000 */
[----:B------:R-:W-:Y:S01]  /*7bd0*/  F2FP.F16.F32.PACK_AB R5, R5, R18 ;  /* 0x000000120505723e */ /* 0x000fe200000000ff */
[----:B------:R-:W-:Y:S01]  /*7be0*/  FMUL.FTZ R18, R16, UR6 ;  /* 0x0000000610127c20 */ /* 0x000fe20008410000 */
[----:B------:R-:W-:Y:S01]  /*7bf0*/  FFMA.FTZ R16, -R161, R161, 1 ;  /* 0x3f800000a1107423 */ /* 0x000fe200000101a1 */
[----:B------:R-:W-:Y:S01]  /*7c00*/  F2FP.F16.F32.PACK_AB R36, R23, R22 ;  /* 0x000000161724723e */ /* 0x000fe200000000ff */
[----:B------:R-:W-:Y:S01]  /*7c10*/  FMUL.FTZ R22, R39, R7 ;  /* 0x0000000727167220 */ /* 0x000fe20000410000 */
[----:B------:R-:W-:Y:S01]  /*7c20*/  FFMA.FTZ R7, -R156, R156, 1 ;  /* 0x3f8000009c077423 */ /* 0x000fe2000001019c */
[----:B------:R-:W-:Y:S01]  /*7c30*/  FMUL.FTZ R16, R16, UR6 ;  /* 0x0000000610107c20 */ /* 0x000fe20008410000 */
[----:B------:R1:W-:Y:S01]  /*7c40*/  STS [R138+0x14400], R6 ;  /* 0x014400068a007388 */ /* 0x0003e20000000800 */
[----:B------:R-:W-:Y:S01]  /*7c50*/  FFMA.FTZ R4, -R207, R207, 1 ;  /* 0x3f800000cf047423 */ /* 0x000fe200000101cf */
[----:B------:R-:W-:Y:S01]  /*7c60*/  FMUL.FTZ R7, R7, UR6 ;  /* 0x0000000607077c20 */ /* 0x000fe20008410000 */
[----:B------:R-:W-:Y:S01]  /*7c70*/  FMUL.FTZ R38, R38, R16 ;  /* 0x0000001026267220 */ /* 0x000fe20000410000 */
[----:B------:R-:W-:Y:S01]  /*7c80*/  FFMA.FTZ R16, -R157, R157, 1 ;  /* 0x3f8000009d107423 */ /* 0x000fe2000001019d */
[----:B------:R-:W-:Y:S01]  /*7c90*/  FMUL.FTZ R4, R4, UR6 ;  /* 0x0000000604047c20 */ /* 0x000fe20008410000 */
[----:B------:R-:W-:Y:S01]  /*7ca0*/  FMUL.FTZ R21, R51, R7 ;  /* 0x0000000733157220 */ /* 0x000fe20000410000 */
[----:B------:R-:W-:Y:S01]  /*7cb0*/  FFMA.FTZ R7, -R153, R153, 1 ;  /* 0x3f80000099077423 */ /* 0x000fe20000010199 */
[----:B------:R-:W-:Y:S01]  /*7cc0*/  FMUL.FTZ R16, R16, UR6 ;  /* 0x0000000610107c20 */ /* 0x000fe20008410000 */
[----:B---3--:R-:W-:Y:S01]  /*7cd0*/  STS [R137+0x14000], R20 ;  /* 0x0140001489007388 */ /* 0x008fe20000000800 */
[----:B------:R-:W-:Y:S01]  /*7ce0*/  FMUL.FTZ R13, R13, R4 ;  /* 0x000000040d0d7220 */ /* 0x000fe20000410000 */
[----:B------:R-:W-:Y:S01]  /*7cf0*/  FMUL.FTZ R7, R7, UR6 ;  /* 0x0000000607077c20 */ /* 0x000fe20008410000 */
[----:B------:R-:W-:Y:S01]  /*7d00*/  FMUL.FTZ R50, R50, R16 ;  /* 0x0000001032327220 */ /* 0x000fe20000410000 */
[----:B------:R-:W-:Y:S01]  /*7d10*/  FFMA.FTZ R16, -R154, R154, 1 ;  /* 0x3f8000009a107423 */ /* 0x000fe2000001019a */
[----:B------:R2:W-:Y:S01]  /*7d20*/  STS [R137+0x14400], R5 ;  /* 0x0144000589007388 */ /* 0x0005e20000000800 */
[----:B------:R-:W-:Y:S01]  /*7d30*/  FMUL.FTZ R66, R66, R7 ;  /* 0x0000000742427220 */ /* 0x000fe20000410000 */
[----:B------:R-:W-:Y:S01]  /*7d40*/  FFMA.FTZ R7, -R211, R211, 1 ;  /* 0x3f800000d3077423 */ /* 0x000fe200000101d3 */
[----:B------:R-:W-:Y:S01]  /*7d50*/  FMUL.FTZ R16, R16, UR6 ;  /* 0x0000000610107c20 */ /* 0x000fe20008410000 */
[----:B------:R-:W-:Y:S01]  /*7d60*/  FFMA.FTZ R4, -R197, R197, 1 ;  /* 0x3f800000c5047423 */ /* 0x000fe200000101c5 */
[----:B------:R-:W-:Y:S01]  /*7d70*/  FMUL.FTZ R18, R34, R18 ;  /* 0x0000001222127220 */ /* 0x000fe20000410000 */
[----:B------:R-:W-:Y:S01]  /*7d80*/  FMUL.FTZ R7, R7, UR6 ;  /* 0x0000000607077c20 */ /* 0x000fe20008410000 */
[----:B------:R-:W-:Y:S01]  /*7d90*/  FMUL.FTZ R32, R55, R16 ;  /* 0x0000001037207220 */ /* 0x000fe20000410000 */
[----:B------:R-:W-:Y:S01]  /*7da0*/  FMUL.FTZ R16, R247, R8 ;  /* 0x00000008f7107220 */ /* 0x000fe20000410000 */
[----:B------:R-:W-:Y:S01]  /*7db0*/  FFMA.FTZ R8, -R212, R212, 1 ;  /* 0x3f800000d4087423 */ /* 0x000fe200000101d4 */
[----:B------:R-:W-:Y:S01]  /*7dc0*/  FMUL.FTZ R23, R35, R17 ;  /* 0x0000001123177220 */ /* 0x000fe20000410000 */
[----:B------:R-:W-:Y:S01]  /*7dd0*/  FMUL.FTZ R9, R9, R7 ;  /* 0x0000000709097220 */ /* 0x000fe20000410000 */
[----:B------:R-:W-:Y:S01]  /*7de0*/  FMUL.FTZ R4, R4, UR6 ;  /* 0x0000000604047c20 */ /* 0x000fe20008410000 */
[----:B------:R-:W-:Y:S01]  /*7df0*/  FMUL.FTZ R8, R8, UR6 ;  /* 0x0000000608087c20 */ /* 0x000fe20008410000 */
[----:B-1----:R-:W-:Y:S01]  /*7e00*/  FFMA.FTZ R6, -R208, R208, 1 ;  /* 0x3f800000d0067423 */ /* 0x002fe200000101d0 */
[----:B------:R-:W-:Y:S01]  /*7e10*/  F2FP.F16.F32.PACK_AB R23, R23, R18 ;  /* 0x000000121717723e */ /* 0x000fe200000000ff */
[----:B------:R-:W-:Y:S01]  /*7e20*/  FMUL.FTZ R18, R29, R4 ;  /* 0x000000041d127220 */ /* 0x000fe20000410000 */
[----:B------:R-:W-:Y:S01]  /*7e30*/  FMUL.FTZ R16, R16, R8 ;  /* 0x0000000810107220 */ /* 0x000fe20000410000 */
[----:B------:R-:W-:Y:S01]  /*7e40*/  FMUL.FTZ R6, R6, UR6 ;  /* 0x0000000606067c20 */ /* 0x000fe20008410000 */
[----:B------:R-:W-:Y:S01]  /*7e50*/  FFMA.FTZ R7, -R201, R201, 1 ;  /* 0x3f800000c9077423 */ /* 0x000fe200000101c9 */
[----:B------:R-:W-:Y:S01]  /*7e60*/  FFMA.FTZ R8, -R202, R202, 1 ;  /* 0x3f800000ca087423 */ /* 0x000fe200000101ca */
[----:B------:R-:W-:Y:S01]  /*7e70*/  FFMA.FTZ R17, -R155, R155, 1 ;  /* 0x3f8000009b117423 */ /* 0x000fe2000001019b */
[----:B------:R-:W-:Y:S01]  /*7e80*/  F2FP.F16.F32.PACK_AB R4, R9, R16 ;  /* 0x000000100904723e */ /* 0x000fe200000000ff */
[----:B------:R-:W-:Y:S01]  /*7e90*/  FMUL.FTZ R12, R12, R6 ;  /* 0x000000060c0c7220 */ /* 0x000fe20000410000 */
[----:B------:R-:W-:Y:S01]  /*7ea0*/  FMUL.FTZ R7, R7, UR6 ;  /* 0x0000000607077c20 */ /* 0x000fe20008410000 */
[----:B------:R-:W-:Y:S01]  /*7eb0*/  FFMA.FTZ R6, -R198, R198, 1 ;  /* 0x3f800000c6067423 */ /* 0x000fe200000101c6 */
[----:B--2---:R-:W-:Y:S01]  /*7ec0*/  FFMA.FTZ R5, -R169, R169, 1 ;  /* 0x3f800000a9057423 */ /* 0x004fe200000101a9 */
[----:B------:R1:W-:Y:S01]  /*7ed0*/  STS [R138+0x16000], R4 ;  /* 0x016000048a007388 */ /* 0x0003e20000000800 */
[----:B------:R-:W-:Y:S01]  /*7ee0*/  FMUL.FTZ R19, R25, R7 ;  /* 0x0000000719137220 */ /* 0x000fe20000410000 */
[----:B------:R-:W-:Y:S01]  /*7ef0*/  FMUL.FTZ R6, R6, UR6 ;  /* 0x0000000606067c20 */ /* 0x000fe20008410000 */
[----:B------:R-:W-:Y:S01]  /*7f00*/  FFMA.FTZ R7, -R183, R183, 1 ;  /* 0x3f800000b7077423 */ /* 0x000fe200000101b7 */
[----:B------:R-:W-:Y:S01]  /*7f10*/  F2FP.F16.F32.PACK_AB R20, R13, R12 ;  /* 0x0000000c0d14723e */ /* 0x000fe200000000ff */
[----:B------:R-:W-:Y:S01]  /*7f20*/  FMUL.FTZ R5, R5, UR6 ;  /* 0x0000000605057c20 */ /* 0x000fe20008410000 */
[----:B------:R-:W-:Y:S01]  /*7f30*/  FMUL.FTZ R28, R28, R6 ;  /* 0x000000061c1c7220 */ /* 0x000fe20000410000 */
[----:B------:R-:W-:Y:S01]  /*7f40*/  FMUL.FTZ R7, R7, UR6 ;  /* 0x0000000607077c20 */ /* 0x000fe20008410000 */
[----:B------:R-:W-:Y:S01]  /*7f50*/  FFMA.FTZ R6, -R170, R170, 1 ;  /* 0x3f800000aa067423 */ /* 0x000fe200000101aa */
[----:B------:R-:W-:Y:S01]  /*7f60*/  FMUL.FTZ R12, R45, R5 ;  /* 0x000000052d0c7220 */ /* 0x000fe20000410000 */
[----:B------:R-:W-:Y:S01]  /*7f70*/  FFMA.FTZ R5, -R159, R159, 1 ;  /* 0x3f8000009f057423 */ /* 0x000fe2000001019f */
[----:B------:R-:W-:Y:S01]  /*7f80*/  FMUL.FTZ R13, R41, R7 ;  /* 0x00000007290d7220 */ /* 0x000fe20000410000 */
[----:B------:R-:W-:Y:S01]  /*7f90*/  FMUL.FTZ R6, R6, UR6 ;  /* 0x0000000606067c20 */ /* 0x000fe20008410000 */
[----:B------:R-:W-:Y:S01]  /*7fa0*/  FMUL.FTZ R7, R2, UR6 ;  /* 0x0000000602077c20 */ /* 0x000fe20008410000 */
[----:B------:R-:W-:Y:S01]  /*7fb0*/  FFMA.FTZ R2, -R158, R158, 1 ;  /* 0x3f8000009e027423 */ /* 0x000fe2000001019e */
[----:B------:R-:W-:Y:S01]  /*7fc0*/  FMUL.FTZ R8, R8, UR6 ;  /* 0x0000000608087c20 */ /* 0x000fe20008410000 */
[----:B------:R-:W-:Y:S01]  /*7fd0*/  FMUL.FTZ R44, R44, R6 ;  /* 0x000000062c2c7220 */ /* 0x000fe20000410000 */
[----:B------:R-:W-:Y:S01]  /*7fe0*/  FFMA.FTZ R6, -R163, R163, 1 ;  /* 0x3f800000a3067423 */ /* 0x000fe200000101a3 */
[----:B------:R-:W-:Y:S01]  /*7ff0*/  FMUL.FTZ R2, R2, UR6 ;  /* 0x0000000602027c20 */ /* 0x000fe20008410000 */
[----:B------:R-:W-:Y:S01]  /*8000*/  FMUL.FTZ R17, R17, UR6 ;  /* 0x0000000611117c20 */ /* 0x000fe20008410000 */
[----:B------:R-:W-:Y:S01]  /*8010*/  FMUL.FTZ R5, R5, UR6 ;  /* 0x0000000605057c20 */ /* 0x000fe20008410000 */
[----:B------:R-:W-:Y:S01]  /*8020*/  FMUL.FTZ R6, R6, UR6 ;  /* 0x0000000606067c20 */ /* 0x000fe20008410000 */
[----:B------:R-:W-:Y:S01]  /*8030*/  FMUL.FTZ R16, R61, R2 ;  /* 0x000000023d107220 */ /* 0x000fe20000410000 */
[----:B------:R-:W-:Y:S01]  /*8040*/  FFMA.FTZ R2, -R228, R228, 1 ;  /* 0x3f800000e4027423 */ /* 0x000fe200000101e4 */
[----:B------:R-:W-:Y:S01]  /*8050*/  FMUL.FTZ R24, R24, R8 ;  /* 0x0000000818187220 */ /* 0x000fe20000410000 */
[----:B-1----:R-:W-:Y:S01]  /*8060*/  FFMA.FTZ R4, -R229, R229, 1 ;  /* 0x3f800000e5047423 */ /* 0x002fe200000101e5 */
[----:B------:R-:W-:Y:S01]  /*8070*/  FMUL.FTZ R54, R54, R17 ;  /* 0x0000001136367220 */ /* 0x000fe20000410000 */
[----:B------:R-:W-:Y:S01]  /*8080*/  FFMA.FTZ R8, -R194, R194, 1 ;  /* 0x3f800000c2087423 */ /* 0x000fe200000101c2 */
[----:B------:R-:W-:Y:S01]  /*8090*/  FMUL.FTZ R17, R57, R6 ;  /* 0x0000000639117220 */ /* 0x000fe20000410000 */
[----:B------:R-:W-:Y:S01]  /*80a0*/  FMUL.FTZ R60, R60, R5 ;  /* 0x000000053c3c7220 */ /* 0x000fe20000410000 */
[----:B------:R-:W-:Y:S01]  /*80b0*/  FMUL.FTZ R6, R4, UR6 ;  /* 0x0000000604067c20 */ /* 0x000fe20008410000 */
[----:B------:R-:W-:Y:S01]  /*80c0*/  FMUL.FTZ R5, R2, UR6 ;  /* 0x0000000602057c20 */ /* 0x000fe20008410000 */
[----:B------:R-:W-:Y:S01]  /*80d0*/  FMUL.FTZ R8, R8, UR6 ;  /* 0x0000000608087c20 */ /* 0x000fe20008410000 */
[----:B------:R-:W-:Y:S01]  /*80e0*/  FFMA.FTZ R4, -R226, R226, 1 ;  /* 0x3f800000e2047423 */ /* 0x000fe200000101e2 */
[----:B------:R-:W-:Y:S01]  /*80f0*/  FMUL.FTZ R6, R10, R6 ;  /* 0x000000060a067220 */ /* 0x000fe20000410000 */
[----:B------:R-:W-:Y:S01]  /*8100*/  FMUL.FTZ R9, R11, R5 ;  /* 0x000000050b097220 */ /* 0x000fe20000410000 */
[----:B------:R-:W-:Y:S01]  /*8110*/  FFMA.FTZ R2, -R225, R225, 1 ;  /* 0x3f800000e1027423 */ /* 0x000fe200000101e1 */
[----:B------:R-:W-:Y:S01]  /*8120*/  FMUL.FTZ R8, R40, R8 ;  /* 0x0000000828087220 */ /* 0x000fe20000410000 */
[----:B------:R-:W-:Y:S01]  /*8130*/  FMUL.FTZ R4, R4, UR6 ;  /* 0x0000000604047c20 */ /* 0x000fe20008410000 */
[----:B------:R-:W-:Y:S01]  /*8140*/  FMUL.FTZ R56, R56, R7 ;  /* 0x0000000738387220 */ /* 0x000fe20000410000 */
[----:B------:R-:W-:Y:S01]  /*8150*/  FMUL.FTZ R2, R2, UR6 ;  /* 0x0000000602027c20 */ /* 0x000fe20008410000 */
[----:B------:R-:W-:Y:S01]  /*8160*/  F2FP.F16.F32.PACK_AB R9, R9, R6 ;  /* 0x000000060909723e */ /* 0x000fe200000000ff */
[----:B------:R-:W-:Y:S01]  /*8170*/  FMUL.FTZ R14, R14, R4 ;  /* 0x000000040e0e7220 */ /* 0x000fe20000410000 */
[----:B------:R-:W-:Y:S01]  /*8180*/  F2FP.F16.F32.PACK_AB R13, R13, R8 ;  /* 0x000000080d0d723e */ /* 0x000fe200000000ff */
[----:B------:R-:W-:Y:S01]  /*8190*/  FMUL.FTZ R8, R15, R2 ;  /* 0x000000020f087220 */ /* 0x000fe20000410000 */
[----:B------:R-:W-:Y:S01]  /*81a0*/  FFMA.FTZ R4, -R219, R219, 1 ;  /* 0x3f800000db047423 */ /* 0x000fe200000101db */
[----:B------:R-:W-:Y:S01]  /*81b0*/  STS [R138+0x16400], R9 ;  /* 0x016400098a007388 */ /* 0x000fe20000000800 */
[----:B------:R-:W-:Y:S01]  /*81c0*/  FFMA.FTZ R2, -R218, R218, 1 ;  /* 0x3f800000da027423 */ /* 0x000fe200000101da */
[----:B------:R-:W-:Y:S01]  /*81d0*/  F2FP.F16.F32.PACK_AB R19, R19, R24 ;  /* 0x000000181313723e */ /* 0x000fe200000000ff */
[----:B------:R-:W-:Y:S01]  /*81e0*/  FMUL.FTZ R5, R4, UR6 ;  /* 0x0000000604057c20 */ /* 0x000fe20008410000 */
[----:B------:R-:W-:Y:S01]  /*81f0*/  F2FP.F16.F32.PACK_AB R8, R8, R14 ;  /* 0x0000000e0808723e */ /* 0x000fe200000000ff */
[----:B------:R-:W-:Y:S01]  /*8200*/  STS [R137+0x16000], R20 ;  /* 0x0160001489007388 */ /* 0x000fe20000000800 */
[----:B------:R-:W-:Y:S01]  /*8210*/  FFMA.FTZ R4, -R215, R215, 1 ;  /* 0x3f800000d7047423 */ /* 0x000fe200000101d7 */
[----:B------:R-:W-:Y:S01]  /*8220*/  FMUL.FTZ R26, R26, R5 ;  /* 0x000000051a1a7220 */ /* 0x000fe20000410000 */
[----:B------:R-:W-:Y:S01]  /*8230*/  FFMA.FTZ R5, -R205, R205, 1 ;  /* 0x3f800000cd057423 */ /* 0x000fe200000101cd */
[----:B------:R-:W-:Y:S01]  /*8240*/  STS [R137+0x16400], R8 ;  /* 0x0164000889007388 */ /* 0x000fe20000000800 */
[----:B------:R-:W-:Y:S01]  /*8250*/  FMUL.FTZ R4, R4, UR6 ;  /* 0x0000000604047c20 */ /* 0x000fe20008410000 */
[----:B------:R-:W-:Y:S01]  /*8260*/  FMUL.FTZ R7, R2, UR6 ;  /* 0x0000000602077c20 */ /* 0x000fe20008410000 */
[----:B------:R-:W-:Y:S01]  /*8270*/  FMUL.FTZ R5, R5, UR6 ;  /* 0x0000000605057c20 */ /* 0x000fe20008410000 */
[----:B------:R-:W-:Y:S01]  /*8280*/  STS [R136+0x14000], R135 ;  /* 0x0140008788007388 */ /* 0x000fe20000000800 */
[----:B------:R-:W-:Y:S01]  /*8290*/  FMUL.FTZ R30, R30, R4 ;  /* 0x000000041e1e7220 */ /* 0x000fe20000410000 */
[----:B------:R-:W-:Y:S01]  /*82a0*/  FFMA.FTZ R4, -R200, R200, 1 ;  /* 0x3f800000c8047423 */ /* 0x000fe200000101c8 */
[----:B------:R-:W-:Y:S01]  /*82b0*/  FMUL.FTZ R7, R27, R7 ;  /* 0x000000071b077220 */ /* 0x000fe20000410000 */
[----:B------:R1:W-:Y:S01]  /*82c0*/  STS [R136+0x14400], R36 ;  /* 0x0144002488007388 */ /* 0x0003e20000000800 */
[----:B------:R-:W-:Y:S01]  /*82d0*/  FFMA.FTZ R2, -R214, R214, 1 ;  /* 0x3f800000d6027423 */ /* 0x000fe200000101d6 */
[----:B------:R-:W-:Y:S01]  /*82e0*/  FMUL.FTZ R4, R4, UR6 ;  /* 0x0000000604047c20 */ /* 0x000fe20008410000 */
[----:B------:R-:W-:Y:S01]  /*82f0*/  FMUL.FTZ R43, R43, R5 ;  /* 0x000000052b2b7220 */ /* 0x000fe20000410000 */
[----:B------:R-:W-:Y:S01]  /*8300*/  STS [R134+0x14000], R132 ;  /* 0x0140008486007388 */ /* 0x000fe20000000800 */
[----:B------:R-:W-:Y:S01]  /*8310*/  FFMA.FTZ R5, -R196, R196, 1 ;  /* 0x3f800000c4057423 */ /* 0x000fe200000101c4 */
[----:B------:R-:W-:Y:S01]  /*8320*/  FMUL.FTZ R46, R46, R4 ;  /* 0x000000042e2e7220 */ /* 0x000fe20000410000 */
[----:B------:R-:W-:Y:S01]  /*8330*/  FMUL.FTZ R2, R2, UR6 ;  /* 0x0000000602027c20 */ /* 0x000fe20008410000 */
[----:B------:R-:W-:Y:S01]  /*8340*/  STS [R134+0x14400], R23 ;  /* 0x0144001786007388 */ /* 0x000fe20000000800 */
[----:B------:R-:W-:Y:S01]  /*8350*/  FFMA.FTZ R4, -R195, R195, 1 ;  /* 0x3f800000c3047423 */ /* 0x000fe200000101c3 */
[----:B------:R-:W-:Y:S01]  /*8360*/  F2FP.F16.F32.PACK_AB R7, R7, R26 ;  /* 0x0000001a0707723e */ /* 0x000fe200000000ff */
[----:B------:R-:W-:Y:S01]  /*8370*/  FMUL.FTZ R5, R5, UR6 ;  /* 0x0000000605057c20 */ /* 0x000fe20008410000 */
[----:B------:R-:W-:Y:S01]  /*8380*/  STS [R136+0x16000], R19 ;  /* 0x0160001388007388 */ /* 0x000fe20000000800 */
[----:B------:R-:W-:Y:S01]  /*8390*/  FMUL.FTZ R31, R31, R2 ;  /* 0x000000021f1f7220 */ /* 0x000fe20000410000 */
[----:B------:R-:W-:Y:S01]  /*83a0*/  FMUL.FTZ R4, R4, UR6 ;  /* 0x0000000604047c20 */ /* 0x000fe20008410000 */
[----:B------:R-:W-:Y:S01]  /*83b0*/  F2FP.F16.F32.PACK_AB R18, R18, R28 ;  /* 0x0000001c1212723e */ /* 0x000fe200000000ff */
[----:B------:R-:W-:Y:S01]  /*83c0*/  STS [R136+0x16400], R7 ;  /* 0x0164000788007388 */ /* 0x000fe20000000800 */
[----:B------:R-:W-:Y:S01]  /*83d0*/  FMUL.FTZ R58, R58, R5 ;  /* 0x000000053a3a7220 */ /* 0x000fe20000410000 */
[----:B------:R-:W-:Y:S01]  /*83e0*/  FMUL.FTZ R5, R59, R4 ;  /* 0x000000043b057220 */ /* 0x000fe20000410000 */
[----:B------:R-:W-:Y:S01]  /*83f0*/  F2FP.F16.F32.PACK_AB R4, R31, R30 ;  /* 0x0000001e1f04723e */ /* 0x000fe200000000ff */
[----:B------:R-:W-:Y:S01]  /*8400*/  STS [R134+0x16000], R18 ;  /* 0x0160001286007388 */ /* 0x000fe20000000800 */
[----:B------:R-:W-:Y:S01]  /*8410*/  FFMA.FTZ R2, -R199, R199, 1 ;  /* 0x3f800000c7027423 */ /* 0x000fe200000101c7 */
[----:B------:R-:W-:Y:S01]  /*8420*/  F2FP.F16.F32.PACK_AB R22, R22, R38 ;  /* 0x000000261616723e */ /* 0x000fe200000000ff */
[----:B------:R-:W-:Y:S01]  /*8430*/  FFMA.FTZ R6, -R206, R206, 1 ;  /* 0x3f800000ce067423 */ /* 0x000fe200000101ce */
[----:B------:R-:W-:Y:S01]  /*8440*/  STS [R134+0x16400], R4 ;  /* 0x0164000486007388 */ /* 0x000fe20000000800 */
[----:B------:R-:W-:Y:S01]  /*8450*/  FMUL.FTZ R2, R2, UR6 ;  /* 0x0000000602027c20 */ /* 0x000fe20008410000 */
[----:B------:R-:W-:Y:S01]  /*8460*/  F2FP.F16.F32.PACK_AB R21, R21, R50 ;  /* 0x000000321515723e */ /* 0x000fe200000000ff */
[----:B------:R-:W-:Y:S01]  /*8470*/  FMUL.FTZ R6, R6, UR6 ;  /* 0x0000000606067c20 */ /* 0x000fe20008410000 */
[----:B------:R-:W-:Y:S01]  /*8480*/  STS [R133+0x14000], R53 ;  /* 0x0140003585007388 */ /* 0x000fe20000000800 */
[----:B------:R-:W-:Y:S01]  /*8490*/  FMUL.FTZ R47, R47, R2 ;  /* 0x000000022f2f7220 */ /* 0x000fe20000410000 */
[----:B------:R-:W-:Y:S01]  /*84a0*/  FFMA.FTZ R2, -R180, R180, 1 ;  /* 0x3f800000b4027423 */ /* 0x000fe200000101b4 */
[----:B------:R-:W-:Y:S01]  /*84b0*/  FMUL.FTZ R42, R42, R6 ;  /* 0x000000062a2a7220 */ /* 0x000fe20000410000 */
[----:B------:R-:W-:Y:S01]  /*84c0*/  STS [R133+0x14400], R22 ;  /* 0x0144001685007388 */ /* 0x000fe20000000800 */
[----:B------:R-:W-:Y:S01]  /*84d0*/  F2FP.F16.F32.PACK_AB R12, R12, R44 ;  /* 0x0000002c0c0c723e */ /* 0x000fe200000000ff */
[----:B------:R-:W-:Y:S01]  /*84e0*/  FMUL.FTZ R2, R2, UR6 ;  /* 0x0000000602027c20 */ /* 0x000fe20008410000 */
        /* <DEDUP_REMOVED lines=9> */
[----:B------:R-:W-:Y:S02]  /*8580*/  F2FP.F16.F32.PACK_AB R17, R17, R56 ;  /* 0x000000381111723e */ /* 0x000fe400000000ff */
[----:B------:R-:W-:Y:S01]  /*8590*/  F2FP.F16.F32.PACK_AB R5, R5, R58 ;  /* 0x0000003a0505723e */ /* 0x000fe200000000ff */
[----:B------:R2:W-:Y:S01]  /*85a0*/  STS [R133+0x16400], R2 ;  /* 0x0164000285007388 */ /* 0x0005e20000000800 */
[----:B------:R-:W-:Y:S02]  /*85b0*/  F2FP.F16.F32.PACK_AB R16, R16, R60 ;  /* 0x0000003c1010723e */ /* 0x000fe400000000ff */
[----:B------:R-:W-:Y:S01]  /*85c0*/  F2FP.F16.F32.PACK_AB R6, R6, R62 ;  /* 0x0000003e0606723e */ /* 0x000fe200000000ff */
[----:B------:R-:W-:Y:S01]  /*85d0*/  STS [R65+0x16000], R12 ;  /* 0x0160000c41007388 */ /* 0x000fe20000000800 */
[----:B-1----:R-:W-:Y:S03]  /*85e0*/  SHF.L.U32 R36, R192, 0x1, RZ ;  /* 0x00000001c0247819 */ /* 0x002fe600000006ff */
[----:B------:R1:W-:Y:S04]  /*85f0*/  STS [R65+0x16400], R0 ;  /* 0x0164000041007388 */ /* 0x0003e80000000800 */
[----:B------:R-:W-:Y:S04]  /*8600*/  STS [R64+0x14000], R49 ;  /* 0x0140003140007388 */ /* 0x000fe80000000800 */
[----:B------:R-:W-:Y:S04]  /*8610*/  STS [R64+0x14400], R32 ;  /* 0x0144002040007388 */ /* 0x000fe80000000800 */
[----:B------:R-:W3:Y:S04]  /*8620*/  LDL R39, [R1+0x64] ;  /* 0x0000640001277983 */ /* 0x000ee80000100800 */
[----:B------:R-:W3:Y:S01]  /*8630*/  LDL.LU R38, [R1+0x28] ;  /* 0x0000280001267983 */ /* 0x000ee20000300800 */
[----:B--2---:R-:W-:Y:S04]  /*8640*/  MOV R2, UR4 ;  /* 0x0000000400027c02 */ /* 0x004fe80008000f00 */
[----:B------:R-:W-:Y:S04]  /*8650*/  IADD3 R2, R36, 0x8000, R2 ;  /* 0x0000800024027810 */ /* 0x000fe80007ffe002 */
[----:B-1----:R-:W-:Y:S01]  /*8660*/  IADD3 R0, R2, R185, RZ ;  /* 0x000000b902007210 */ /* 0x002fe20007ffe0ff */
[----:B----4-:R-:W-:Y:S04]  /*8670*/  STS [R37+0x14000], R48 ;  /* 0x0140003025007388 */ /* 0x010fe80000000800 */
[----:B------:R-:W-:Y:S04]  /*8680*/  STS [R37+0x14400], R33 ;  /* 0x0144002125007388 */ /* 0x000fe80000000800 */
[----:B------:R-:W-:Y:S04]  /*8690*/  STS [R64+0x16000], R17 ;  /* 0x0160001140007388 */ /* 0x000fe80000000800 */
[----:B------:R-:W-:Y:S04]  /*86a0*/  STS [R64+0x16400], R5 ;  /* 0x0164000540007388 */ /* 0x000fe80000000800 */
[----:B------:R-:W-:Y:S04]  /*86b0*/  STS [R37+0x16000], R16 ;  /* 0x0160001025007388 */ /* 0x000fe80000000800 */
[----:B------:R1:W-:Y:S01]  /*86c0*/  STS [R37+0x16400], R6 ;  /* 0x0164000625007388 */ /* 0x0003e20000000800 */
[----:B------:R-:W-:Y:S06]  /*86d0*/  BAR.SYNC.DEFER_BLOCKING 0x0 ;  /* 0x0000000000007b1d */ /* 0x000fec0000010000 */
[----:B------:R-:W-:Y:S04]  /*86e0*/  LDSM.16.MT88.4 R4, [R3+0x1c000] ;  /* 0x01c000000304783b */ /* 0x000fe80000004200 */
[----:B------:R-:W2:Y:S04]  /*86f0*/  LDSM.16.MT88.4 R8, [R2] ;  /* 0x000000000208783b */ /* 0x000ea80000004200 */
[----:B------:R-:W4:Y:S04]  /*8700*/  LDSM.16.MT88.4 R12, [R3+0x20000] ;  /* 0x02000000030c783b */ /* 0x000f280000004200 */
[----:B------:R-:W4:Y:S04]  /*8710*/  LDSM.16.MT88.4 R16, [R0] ;  /* 0x000000000010783b */ /* 0x000f280000004200 */
[----:B-1----:R-:W3:Y:S04]  /*8720*/  LDL.LU R37, [R1+0x2c] ;  /* 0x00002c0001257983 */ /* 0x002ee80000300800 */
[----:B------:R-:W-:Y:S04]  /*8730*/  LDSM.16.MT88.4 R20, [R3+0x1c800] ;  /* 0x01c800000314783b */ /* 0x000fe80000004200 */
[----:B------:R-:W1:Y:S04]  /*8740*/  LDSM.16.MT88.4 R24, [R2+0x800] ;  /* 0x000800000218783b */ /* 0x000e680000004200 */
[----:B------:R-:W1:Y:S04]  /*8750*/  LDSM.16.MT88.4 R28, [R3+0x20800] ;  /* 0x02080000031c783b */ /* 0x000e680000004200 */
[----:B------:R-:W1:Y:S01]  /*8760*/  LDSM.16.MT88.4 R32, [R0+0x800] ;  /* 0x000800000020783b */ /* 0x000e620000004200 */
[-C--:B--2---:R-:W-:Y:S06]  /*8770*/  HMMA.16816.F32 R68, R4, R8.reuse, R68 ;  /* 0x000000080444723c */ /* 0x084fec0000001844 */
[C---:B----4-:R-:W-:Y:S06]  /*8780*/  HMMA.16816.F32 R72, R12.reuse, R8, R72 ;  /* 0x000000080c48723c */ /* 0x050fec0000001848 */
        /* <DEDUP_REMOVED lines=8> */
[----:B------:R-:W2:Y:S04]  /*8810*/  LDSM.16.MT88.4 R4, [R3+0x1d000] ;  /* 0x01d000000304783b */ /* 0x000ea80000004200 */
[----:B------:R-:W4:Y:S01]  /*8820*/  LDSM.16.MT88.4 R16, [R0+0x1000] ;  /* 0x001000000010783b */ /* 0x000f220000004200 */
[-C--:B-1----:R-:W-:Y:S06]  /*8830*/  HMMA.16816.F32 R68, R20, R24.reuse, R68 ;  /* 0x000000181444723c */ /* 0x082fec0000001844 */
        /* <DEDUP_REMOVED lines=9> */
[----:B------:R-:W1:Y:S04]  /*88d0*/  LDSM.16.MT88.4 R20, [R3+0x1d800] ;  /* 0x01d800000314783b */ /* 0x000e680000004200 */
[----:B------:R-:W1:Y:S01]  /*88e0*/  LDSM.16.MT88.4 R32, [R0+0x1800] ;  /* 0x001800000020783b */ /* 0x000e620000004200 */
[-C--:B--2---:R-:W-:Y:S06]  /*88f0*/  HMMA.16816.F32 R68, R4, R8.reuse, R68 ;  /* 0x000000080444723c */ /* 0x084fec0000001844 */
[C---:B------:R-:W-:Y:S06]  /*8900*/  HMMA.16816.F32 R72, R12.reuse, R8, R72 ;  /* 0x000000080c48723c */ /* 0x040fec0000001848 */
[-C--:B------:R-:W-:Y:S06]  /*8910*/  HMMA.16816.F32 R76, R12, R10.reuse, R76 ;  /* 0x0000000a0c4c723c */ /* 0x080fec000000184c */
[C---:B------:R-:W-:Y:S01]  /*8920*/  HMMA.16816.F32 R80, R4.reuse, R10, R80 ;  /* 0x0000000a0450723c */ /* 0x040fe20000001850 */
[----:B------:R-:W-:Y:S05]  /*8930*/  LDSM.16.MT88.4 R8, [R2+0x2000] ;  /* 0x002000000208783b */ /* 0x000fea0000004200 */
[-C--:B----4-:R-:W-:Y:S06]  /*8940*/  HMMA.16816.F32 R84, R4, R16.reuse, R84 ;  /* 0x000000100454723c */ /* 0x090fec0000001854 */
[C---:B------:R-:W-:Y:S05]  /*8950*/  HMMA.16816.F32 R88, R12.reuse, R16, R88 ;  /* 0x000000100c58723c */ /* 0x040fea0000001858 */
[----:B---3--:R-:W-:Y:S01]  /*8960*/  LEA R145, R39, UR4, 0x1 ;  /* 0x0000000427917c11 */ /* 0x008fe2000f8e08ff */
[-C--:B------:R-:W-:Y:S01]  /*8970*/  HMMA.16816.F32 R92, R12, R18.reuse, R92 ;  /* 0x000000120c5c723c */ /* 0x080fe2000000185c */
[----:B------:R-:W-:Y:S04]  /*8980*/  LDSM.16.MT88.4 R12, [R3+0x22000] ;  /* 0x02200000030c783b */ /* 0x000fe80000004200 */
[----:B------:R-:W-:Y:S01]  /*8990*/  MOV R147, R38 ;  /* 0x0000002600937202 */ /* 0x000fe20000000f00 */
[----:B------:R-:W-:Y:S01]  /*89a0*/  HMMA.16816.F32 R96, R4, R18, R96 ;  /* 0x000000120460723c */ /* 0x000fe20000001860 */
[----:B------:R-:W2:Y:S04]  /*89b0*/  LDSM.16.MT88.4 R4, [R3+0x1e000] ;  /* 0x01e000000304783b */ /* 0x000ea80000004200 */
[----:B------:R-:W3:Y:S01]  /*89c0*/  LDSM.16.MT88.4 R16, [R0+0x2000] ;  /* 0x002000000010783b */ /* 0x000ee20000004200 */
        /* <DEDUP_REMOVED lines=11> */
[----:B------:R-:W4:Y:S01]  /*8a80*/  LDSM.16.MT88.4 R32, [R0+0x2800] ;  /* 0x002800000020783b */ /* 0x000f220000004200 */
[-C--:B--2---:R-:W-:Y:S06]  /*8a90*/  HMMA.16816.F32 R68, R4, R8.reuse, R68 ;  /* 0x000000080444723c */ /* 0x084fec0000001844 */
        /* <DEDUP_REMOVED lines=16> */
[-C--:B----4-:R-:W-:Y:S06]  /*8ba0*/  HMMA.16816.F32 R84, R20, R32.reuse, R84 ;  /* 0x000000201454723c */ /* 0x090fec0000001854 */
[C---:B------:R-:W-:Y:S05]  /*8bb0*/  HMMA.16816.F32 R88, R28.reuse, R32, R88 ;  /* 0x000000201c58723c */ /* 0x040fea0000001858 */
[----:B------:R-:W-:Y:S01]  /*8bc0*/  MOV R146, R37 ;  /* 0x0000002500927202 */ /* 0x000fe20000000f00 */
[-C--:B------:R-:W-:Y:S01]  /*8bd0*/  HMMA.16816.F32 R92, R28, R34.reuse, R92 ;  /* 0x000000221c5c723c */ /* 0x080fe2000000185c */
[----:B------:R-:W-:Y:S05]  /*8be0*/  LDSM.16.MT88.4 R28, [R3+0x23800] ;  /* 0x02380000031c783b */ /* 0x000fea0000004200 */
[----:B------:R-:W-:Y:S01]  /*8bf0*/  HMMA.16816.F32 R96, R20, R34, R96 ;  /* 0x000000221460723c */ /* 0x000fe20000001860 */
[----:B------:R-:W1:Y:S04]  /*8c00*/  LDSM.16.MT88.4 R20, [R3+0x1f800] ;  /* 0x01f800000314783b */ /* 0x000e680000004200 */
[----:B------:R-:W4:Y:S01]  /*8c10*/  LDSM.16.MT88.4 R32, [R0+0x3800] ;  /* 0x003800000020783b */ /* 0x000f220000004200 */
[-C--:B--2---:R-:W-:Y:S01]  /*8c20*/  HMMA.16816.F32 R68, R4, R8.reuse, R68 ;  /* 0x000000080444723c */ /* 0x084fe20000001844 */
[----:B------:R-:W-:Y:S05]  /*8c30*/  BAR.SYNC.DEFER_BLOCKING 0x0 ;  /* 0x0000000000007b1d */ /* 0x000fea0000010000 */
[C---:B------:R-:W-:Y:S06]  /*8c40*/  HMMA.16816.F32 R72, R12.reuse, R8, R72 ;  /* 0x000000080c48723c */ /* 0x040fec0000001848 */
[-C--:B------:R-:W-:Y:S06]  /*8c50*/  HMMA.16816.F32 R76, R12, R10.reuse, R76 ;  /* 0x0000000a0c4c723c */ /* 0x080fec000000184c */
[C---:B------:R-:W-:Y:S06]  /*8c60*/  HMMA.16816.F32 R80, R4.reuse, R10, R80 ;  /* 0x0000000a0450723c */ /* 0x040fec0000001850 */
[-C--:B---3--:R-:W-:Y:S06]  /*8c70*/  HMMA.16816.F32 R84, R4, R16.reuse, R84 ;  /* 0x000000100454723c */ /* 0x088fec0000001854 */
[C---:B------:R-:W-:Y:S06]  /*8c80*/  HMMA.16816.F32 R88, R12.reuse, R16, R88 ;  /* 0x000000100c58723c */ /* 0x040fec0000001858 */
[-C--:B------:R-:W-:Y:S06]  /*8c90*/  HMMA.16816.F32 R92, R12, R18.reuse, R92 ;  /* 0x000000120c5c723c */ /* 0x080fec000000185c */
[----:B------:R-:W-:Y:S06]  /*8ca0*/  HMMA.16816.F32 R96, R4, R18, R96 ;  /* 0x000000120460723c */ /* 0x000fec0000001860 */
[-C--:B-1----:R-:W-:Y:S06]  /*8cb0*/  HMMA.16816.F32 R68, R20, R24.reuse, R68 ;  /* 0x000000181444723c */ /* 0x082fec0000001844 */
        /* <DEDUP_REMOVED lines=10> */
[----:B------:R-:W2:Y:S01]  /*8d60*/  LDL.LU R38, [R1+0x48] ;  /* 0x0000480001267983 */ /* 0x000ea20000300800 */
[----:B------:R-:W1:Y:S03]  /*8d70*/  LDC R7, c[0x0][0x420] ;  /* 0x00010800ff077b82 */ /* 0x000e660000000800 */
[----:B------:R-:W3:Y:S05]  /*8d80*/  LDL.LU R37, [R1+0x4c] ;  /* 0x00004c0001257983 */ /* 0x000eea0000300800 */
[----:B------:R-:W4:Y:S01]  /*8d90*/  LDC R11, c[0x0][0x424] ;  /* 0x00010900ff0b7b82 */ /* 0x000f220000000800 */
[----:B---3--:R-:W-:Y:S01]  /*8da0*/  IMAD.MOV.U32 R4, RZ, RZ, R37 ;  /* 0x000000ffff047224 */ /* 0x008fe200078e0025 */
[C---:B-1----:R-:W-:Y:S01]  /*8db0*/  SHF.L.U32 R10, R7.reuse, 0x6, RZ ;  /* 0x00000006070a7819 */ /* 0x042fe200000006ff */
[C---:B------:R-:W-:Y:S02]  /*8dc0*/  IMAD.U32 R0, R7.reuse, -0x80, RZ ;  /* 0xffffff8007007824 */ /* 0x040fe400078e00ff */
[----:B--2---:R-:W-:Y:S03]  /*8dd0*/  IMAD.MOV.U32 R5, RZ, RZ, R38 ;  /* 0x000000ffff057224 */ /* 0x004fe600078e0026 */
[C---:B------:R-:W-:Y:S04]  /*8de0*/  LEA R6, P1, R0.reuse, R4, 0x1 ;  /* 0x0000000400067211 */ /* 0x040fe800078208ff */
[----:B------:R-:W-:Y:S01]  /*8df0*/  LEA.HI.X.SX32 R8, R0, R5, 0x1, P1 ;  /* 0x0000000500087211 */ /* 0x000fe200008f0eff */
[----:B------:R-:W-:Y:S01]  /*8e00*/  STL [R1+0x4c], R6 ;  /* 0x00004c0601007387 */ /* 0x000fe20000100800 */
[----:B----4-:R-:W-:Y:S03]  /*8e10*/  SHF.L.U64.HI R0, R7, 0x6, R11 ;  /* 0x0000000607007819 */ /* 0x010fe6000001020b */
[----:B------:R1:W-:Y:S01]  /*8e20*/  STL [R1+0x48], R8 ;  /* 0x0000480801007387 */ /* 0x0003e20000100800 */
[----:B------:R-:W-:Y:S02]  /*8e30*/  IMAD.MOV.U32 R9, RZ, RZ, R8 ;  /* 0x000000ffff097224 */ /* 0x000fe400078e0008 */
[----:B-1----:R-:W-:Y:S05]  /*8e40*/  IMAD.MOV.U32 R8, RZ, RZ, R6 ;  /* 0x000000ffff087224 */ /* 0x002fea00078e0006 */
[----:B------:R-:W-:Y:S01]  /*8e50*/  @!PT LDS RZ, [RZ] ;  /* 0x00000000fffff984 */ /* 0x000fe20000000800 */
[----:B------:R-:W-:Y:S01]  /*8e60*/  @!PT LDS RZ, [RZ] ;  /* 0x00000000fffff984 */ /* 0x000fe20000000800 */
[----:B------:R-:W-:Y:S01]  /*8e70*/  @!PT LDS RZ, [RZ] ;  /* 0x00000000fffff984 */ /* 0x000fe20000000800 */
[----:B------:R1:W-:Y:S01]  /*8e80*/  LDGSTS.E.BYPASS.LTC128B.128 [R145+0x8000], desc[UR10][R8.64] ;  /* 0x0800000008917fae */ /* 0x0003e2000b901d4a */
[-C--:B------:R-:W-:Y:S04]  /*8e90*/  IADD3 R6, P1, R8, R10.reuse, RZ ;  /* 0x0000000a08067210 */ /* 0x080fe80007f3e0ff */
        /* <DEDUP_REMOVED lines=9> */
.L_x_1662:
[----:B------:R-:W-:Y:S01]  /*8f30*/  LDSM.16.M88.4 R32, [R148+0x14000] ;  /* 0x014000009420783b */ /* 0x000fe20000000200 */
[----:B------:R-:W-:Y:S01]  /*8f40*/  VIADD R0, R36, UR5 ;  /* 0x0000000524007c36 */ /* 0x000fe20008000000 */
[----:B------:R-:W-:Y:S01]  /*8f50*/  ULOP3.LUT UR16, UR9, 0x1, URZ, 0xc0, !UPT ;  /* 0x0000000109107892 */ /* 0x000fe2000f8ec03f */
[----:B------:R-:W-:Y:S01]  /*8f60*/  IMAD.IADD R144, R185, 0x1, R150 ;  /* 0x00000001b9907824 */ /* 0x000fe200078e0296 */
[----:B------:R-:W1:Y:S01]  /*8f70*/  LDSM.16.MT88.4 R16, [R2+0x4000] ;  /* 0x004000000210783b */ /* 0x000e620000004200 */
[----:B------:R-:W-:Y:S01]  /*8f80*/  IMAD.IADD R0, R0, 0x1, R185 ;  /* 0x0000000100007824 */ /* 0x000fe200078e02b9 */
[----:B------:R-:W-:Y:S02]  /*8f90*/  UISETP.NE.U32.AND UP1, UPT, UR16, 0x1, UPT ;  /* 0x000000011000788c */ /* 0x000fe4000bf25070 */
[----:B------:R-:W2:Y:S01]  /*8fa0*/  LDSM.16.M88.4 R28, [R148+0x16000] ;  /* 0x01600000941c783b */ /* 0x000ea20000000200 */
[----:B------:R-:W-:Y:S03]  /*8fb0*/  UIADD3 UR16, UR9, -0x1, URZ ;  /* 0xffffffff09107890 */ /* 0x000fe6000fffe03f */
[----:B------:R-:W3:Y:S04]  /*8fc0*/  LDSM.16.MT88.4 R36, [R0] ;  /* 0x000000000024783b */ /* 0x000ee80000004200 */
[----:B------:R-:W4:Y:S04]  /*8fd0*/  LDL R156, [R1+0x54] ;  /* 0x00005400019c7983 */ /* 0x000f280000100800 */
[----:B------:R-:W5:Y:S04]  /*8fe0*/  LDL R155, [R1+0x58] ;  /* 0x00005800019b7983 */ /* 0x000f680000100800 */
[----:B------:R-:W5:Y:S04]  /*8ff0*/  LDL R151, [R1+0x3c] ;  /* 0x00003c0001977983 */ /* 0x000f680000100800 */
[----:B------:R-:W-:Y:S04]  /*9000*/  LDSM.16.M88.4 R40, [R150+0x14000] ;  /* 0x014000009628783b */ /* 0x000fe80000000200 */
[----:B------:R-:W5:Y:S04]  /*9010*/  LDL R152, [R1+0x38] ;  /* 0x0000380001987983 */ /* 0x000f680000100800 */
[----:B------:R-:W3:Y:S04]  /*9020*/  LDSM.16.MT88.4 R44, [R2+0x4800] ;  /* 0x00480000022c783b */ /* 0x000ee80000004200 */
[----:B------:R-:W5:Y:S01]  /*9030*/  LDL R153, [R1+0x44] ;  /* 0x0000440001997983 */ /* 0x000f620000100800 */
[-C--:B-1----:R-:W-:Y:S03]  /*9040*/  HMMA.16816.F32 R4, R32, R16.reuse, RZ ;  /* 0x000000102004723c */ /* 0x082fe600000018ff */
[----:B------:R-:W1:Y:S04]  /*9050*/  LDSM.16.M88.4 R48, [R150+0x16000] ;  /* 0x016000009630783b */ /* 0x000e680000000200 */
[----:B------:R-:W5:Y:S01]  /*9060*/  LDL R154, [R1+0x40] ;  /* 0x00004000019a7983 */ /* 0x000f620000100800 */
[C---:B--2---:R-:W-:Y:S03]  /*9070*/  HMMA.16816.F32 R8, R28.reuse, R16, RZ ;  /* 0x000000101c08723c */ /* 0x044fe600000018ff */
[----:B------:R-:W2:Y:S03]  /*9080*/  LDSM.16.MT88.4 R52, [R0+0x800] ;  /* 0x000800000034783b */ /* 0x000ea60000004200 */
[-C--:B------:R-:W-:Y:S01]  /*9090*/  HMMA.16816.F32 R12, R28, R18.reuse, RZ ;  /* 0x000000121c0c723c */ /* 0x080fe200000018ff */
[----:B------:R-:W-:Y:S04]  /*90a0*/  LDSM.16.M88.4 R56, [R149+0x14000] ;  /* 0x014000009538783b */ /* 0x000fe80000000200 */
[----:B------:R-:W2:Y:S01]  /*90b0*/  LDSM.16.MT88.4 R60, [R2+0x5000] ;  /* 0x00500000023c783b */ /* 0x000ea20000004200 */
[C---:B------:R-:W-:Y:S03]  /*90c0*/  HMMA.16816.F32 R16, R32.reuse, R18, RZ ;  /* 0x000000122010723c */ /* 0x040fe600000018ff */
[----:B------:R-:W2:Y:S03]  /*90d0*/  LDSM.16.M88.4 R64, [R149+0x16000] ;  /* 0x016000009540783b */ /* 0x000ea60000000200 */
[-C--:B---3--:R-:W-:Y:S01]  /*90e0*/  HMMA.16816.F32 R20, R32, R36.reuse, RZ ;  /* 0x000000242014723c */ /* 0x088fe200000018ff */
[----:B------:R-:W3:Y:S04]  /*90f0*/  LDSM.16.MT88.4 R132, [R0+0x1000] ;  /* 0x001000000084783b */ /* 0x000ee80000004200 */
[----:B------:R-:W-:Y:S01]  /*9100*/  LDSM.16.M88.4 R136, [R144+0x16000] ;  /* 0x016000009088783b */ /* 0x000fe20000000200 */
[C---:B------:R-:W-:Y:S03]  /*9110*/  HMMA.16816.F32 R24, R28.reuse, R36, RZ ;  /* 0x000000241c18723c */ /* 0x040fe600000018ff */
[----:B------:R-:W-:Y:S03]  /*9120*/  LDSM.16.MT88.4 R140, [R0+0x1800] ;  /* 0x00180000008c783b */ /* 0x000fe60000004200 */
[-C--:B------:R-:W-:Y:S06]  /*9130*/  HMMA.16816.F32 R28, R28, R38.reuse, RZ ;  /* 0x000000261c1c723c */ /* 0x080fec00000018ff */
[----:B------:R-:W-:Y:S01]  /*9140*/  HMMA.16816.F32 R32, R32, R38, RZ ;  /* 0x000000262020723c */ /* 0x000fe200000018ff */
[----:B------:R-:W-:Y:S05]  /*9150*/  LDSM.16.M88.4 R36, [R144+0x14000] ;  /* 0x014000009024783b */ /* 0x000fea0000000200 */
        /* <DEDUP_REMOVED lines=8> */
[----:B------:R-:W-:Y:S05]  /*91e0*/  LDSM.16.MT88.4 R48, [R2+0x6000] ;  /* 0x006000000230783b */ /* 0x000fea0000004200 */
[----:B------:R-:W-:Y:S01]  /*91f0*/  HMMA.16816.F32 R32, R40, R54, R32 ;  /* 0x000000362820723c */ /* 0x000fe20000001820 */
[----:B------:R-:W2:Y:S04]  /*9200*/  LDSM.16.M88.4 R40, [R148+0x18000] ;  /* 0x018000009428783b */ /* 0x000ea80000000200 */
[----:B------:R-:W2:Y:S01]  /*9210*/  LDSM.16.M88.4 R52, [R148+0x1a000] ;  /* 0x01a000009434783b */ /* 0x000ea20000000200 */
[-C--:B------:R-:W-:Y:S06]  /*9220*/  HMMA.16816.F32 R4, R56, R60.reuse, R4 ;  /* 0x0000003c3804723c */ /* 0x080fec0000001804 */
[C---:B------:R-:W-:Y:S06]  /*9230*/  HMMA.16816.F32 R8, R64.reuse, R60, R8 ;  /* 0x0000003c4008723c */ /* 0x040fec0000001808 */
[-C--:B------:R-:W-:Y:S06]  /*9240*/  HMMA.16816.F32 R12, R64, R62.reuse, R12 ;  /* 0x0000003e400c723c */ /* 0x080fec000000180c */
[C---:B------:R-:W-:Y:S01]  /*9250*/  HMMA.16816.F32 R16, R56.reuse, R62, R16 ;  /* 0x0000003e3810723c */ /* 0x040fe20000001810 */
[----:B------:R-:W2:Y:S05]  /*9260*/  LDSM.16.MT88.4 R60, [R0+0x2000] ;  /* 0x00200000003c783b */ /* 0x000eaa0000004200 */
[-C--:B---3--:R-:W-:Y:S06]  /*9270*/  HMMA.16816.F32 R20, R56, R132.reuse, R20 ;  /* 0x000000843814723c */ /* 0x088fec0000001814 */
        /* <DEDUP_REMOVED lines=18> */
[-C--:B--2---:R-:W-:Y:S06]  /*93a0*/  HMMA.16816.F32 R4, R40, R48.reuse, R4 ;  /* 0x000000302804723c */ /* 0x084fec0000001804 */
        /* <DEDUP_REMOVED lines=10> */
[----:B------:R-:W5:Y:S01]  /*9450*/  LDSM.16.M88.4 R40, [R144+0x18000] ;  /* 0x018000009028783b */ /* 0x000f620000000200 */
[-C--:B-1----:R-:W-:Y:S06]  /*9460*/  HMMA.16816.F32 R4, R44, R56.reuse, R4 ;  /* 0x000000382c04723c */ /* 0x082fec0000001804 */
[C---:B------:R-:W-:Y:S06]  /*9470*/  HMMA.16816.F32 R8, R64.reuse, R56, R8 ;  /* 0x000000384008723c */ /* 0x040fec0000001808 */
[-C--:B------:R-:W-:Y:S06]  /*9480*/  HMMA.16816.F32 R12, R64, R58.reuse, R12 ;  /* 0x0000003a400c723c */ /* 0x080fec000000180c */
[C---:B------:R-:W-:Y:S01]  /*9490*/  HMMA.16816.F32 R16, R44.reuse, R58, R16 ;  /* 0x0000003a2c10723c */ /* 0x040fe20000001810 */
[----:B---3--:R-:W1:Y:S01]  /*94a0*/  LDC R0, c[0x0][0x270] ;  /* 0x00009c00ff007b82 */ /* 0x008e620000000800 */
[----:B------:R-:W3:Y:S04]  /*94b0*/  LDSM.16.M88.4 R56, [R144+0x1a000] ;  /* 0x01a000009038783b */ /* 0x000ee80000000200 */
[-C--:B------:R-:W-:Y:S06]  /*94c0*/  HMMA.16816.F32 R20, R44, R132.reuse, R20 ;  /* 0x000000842c14723c */ /* 0x080fec0000001814 */
[C---:B------:R-:W-:Y:S06]  /*94d0*/  HMMA.16816.F32 R24, R64.reuse, R132, R24 ;  /* 0x000000844018723c */ /* 0x040fec0000001818 */
[-C--:B------:R-:W-:Y:S06]  /*94e0*/  HMMA.16816.F32 R28, R64, R134.reuse, R28 ;  /* 0x00000086401c723c */ /* 0x080fec000000181c */
[----:B------:R-:W-:Y:S06]  /*94f0*/  HMMA.16816.F32 R32, R44, R134, R32 ;  /* 0x000000862c20723c */ /* 0x000fec0000001820 */
[-C--:B--2---:R-:W-:Y:S05]  /*9500*/  HMMA.16816.F32 R4, R36, R48.reuse, R4 ;  /* 0x000000302404723c */ /* 0x084fea0000001804 */
[----:B----4-:R-:W-:Y:S01]  /*9510*/  @P0 IADD3 R44, P1, R156, UR13, RZ ;  /* 0x0000000d9c2c0c10 */ /* 0x010fe2000ff3e0ff */
[C---:B------:R-:W-:Y:S01]  /*9520*/  HMMA.16816.F32 R8, R136.reuse, R48, R8 ;  /* 0x000000308808723c */ /* 0x040fe20000001808 */
[----:B------:R-:W-:Y:S04]  /*9530*/  @UP3 UIADD3 UR13, UP2, UR13, -0x200, URZ ;  /* 0xfffffe000d0d3890 */ /* 0x000fe8000ff5e03f */
[----:B-----5:R-:W-:Y:S01]  /*9540*/  @P0 IADD3.X R45, R155, UR12, RZ, P1, !PT ;  /* 0x0000000c9b2d0c10 */ /* 0x020fe20008ffe4ff */
[-C--:B------:R-:W-:Y:S01]  /*9550*/  HMMA.16816.F32 R12, R136, R50.reuse, R12 ;  /* 0x00000032880c723c */ /* 0x080fe2000000180c */
[----:B------:R-:W-:Y:S03]  /*9560*/  @UP3 UIADD3.X UR12, UR12, -0x1, URZ, UP2, !UPT ;  /* 0xffffffff0c0c3890 */ /* 0x000fe600097fe43f */
[----:B------:R-:W2:Y:S02]  /*9570*/  @P0 LDG.E R151, desc[UR10][R44.64+0x120] ;  /* 0x0001200a2c970981 */ /* 0x000ea4000c1e1900 */
[C---:B------:R-:W-:Y:S02]  /*9580*/  HMMA.16816.F32 R16, R36.reuse, R50, R16 ;  /* 0x000000322410723c */ /* 0x040fe40000001810 */
[----:B------:R-:W4:Y:S04]  /*9590*/  @P0 LDG.E R152, desc[UR10][R44.64+0x100] ;  /* 0x0001000a2c980981 */ /* 0x000f28000c1e1900 */
[-C--:B------:R-:W-:Y:S01]  /*95a0*/  HMMA.16816.F32 R20, R36, R140.reuse, R20 ;  /* 0x0000008c2414723c */ /* 0x080fe20000001814 */
[----:B------:R-:W5:Y:S04]  /*95b0*/  @P0 LDG.E R153, desc[UR10][R44.64+0x20] ;  /* 0x0000200a2c990981 */ /* 0x000f68000c1e1900 */
[----:B------:R3:W5:Y:S01]  /*95c0*/  @P0 LDG.E R154, desc[UR10][R44.64] ;  /* 0x0000000a2c9a0981 */ /* 0x000762000c1e1900 */
[C---:B------:R-:W-:Y:S06]  /*95d0*/  HMMA.16816.F32 R24, R136.reuse, R140, R24 ;  /* 0x0000008c8818723c */ /* 0x040fec0000001818 */
[-C--:B------:R-:W-:Y:S06]  /*95e0*/  HMMA.16816.F32 R28, R136, R142.reuse, R28 ;  /* 0x0000008e881c723c */ /* 0x080fec000000181c */
[----:B------:R-:W-:Y:S06]  /*95f0*/  HMMA.16816.F32 R32, R36, R142, R32 ;  /* 0x0000008e2420723c */ /* 0x000fec0000001820 */
[-C--:B------:R-:W-:Y:S05]  /*9600*/  HMMA.16816.F32 R4, R40, R52.reuse, R4 ;  /* 0x000000342804723c */ /* 0x080fea0000001804 */
[----:B-1----:R-:W-:Y:S01]  /*9610*/  IMAD R38, R0, UR18, RZ ;  /* 0x0000001200267c24 */ /* 0x002fe2000f8e02ff */
[C---:B---3--:R-:W-:Y:S05]  /*9620*/  HMMA.16816.F32 R8, R56.reuse, R52, R8 ;  /* 0x000000343808723c */ /* 0x048fea0000001808 */
[----:B------:R-:W-:Y:S01]  /*9630*/  IMAD.U32 R0, R38, -0x80, RZ ;  /* 0xffffff8026007824 */ /* 0x000fe200078e00ff */
[-C--:B------:R-:W-:Y:S05]  /*9640*/  HMMA.16816.F32 R12, R56, R54.reuse, R12 ;  /* 0x00000036380c723c */ /* 0x080fea000000180c */
[C---:B------:R-:W-:Y:S01]  /*9650*/  LEA R2, P1, R0.reuse, R146, 0x2 ;  /* 0x0000009200027211 */ /* 0x040fe200078210ff */
[C---:B------:R-:W-:Y:S04]  /*9660*/  HMMA.16816.F32 R16, R40.reuse, R54, R16 ;  /* 0x000000362810723c */ /* 0x040fe80000001810 */
[----:B------:R-:W-:Y:S01]  /*9670*/  STL [R1+0x2c], R2 ;  /* 0x00002c0201007387 */ /* 0x000fe20000100800 */
[----:B------:R-:W-:Y:S01]  /*9680*/  LEA.HI.X.SX32 R36, R0, R147, 0x2, P1 ;  /* 0x0000009300247211 */ /* 0x000fe200008f16ff */
[-C--:B------:R-:W-:Y:S04]  /*9690*/  HMMA.16816.F32 R20, R40, R60.reuse, R20 ;  /* 0x0000003c2814723c */ /* 0x080fe80000001814 */
[----:B------:R1:W-:Y:S01]  /*96a0*/  STL [R1+0x28], R36 ;  /* 0x0000282401007387 */ /* 0x0003e20000100800 */
[----:B------:R-:W-:Y:S01]  /*96b0*/  IMAD.MOV.U32 R37, RZ, RZ, R36 ;  /* 0x000000ffff257224 */ /* 0x000fe200078e0024 */
[C---:B------:R-:W-:Y:S05]  /*96c0*/  HMMA.16816.F32 R24, R56.reuse, R60, R24 ;  /* 0x0000003c3818723c */ /* 0x040fea0000001818 */
[C---:B------:R-:W-:Y:S01]  /*96d0*/  IMAD.SHL.U32 R0, R38.reuse, 0x8, RZ ;  /* 0x0000000826007824 */ /* 0x040fe200078e00ff */
[-C--:B------:R-:W-:Y:S05]  /*96e0*/  HMMA.16816.F32 R28, R56, R62.reuse, R28 ;  /* 0x0000003e381c723c */ /* 0x080fea000000181c */
[C---:B------:R-:W-:Y:S01]  /*96f0*/  IMAD.SHL.U32 R45, R38.reuse, 0x10, RZ ;  /* 0x00000010262d7824 */ /* 0x040fe200078e00ff */
[----:B------:R-:W-:Y:S05]  /*9700*/  HMMA.16816.F32 R32, R40, R62, R32 ;  /* 0x0000003e2820723c */ /* 0x000fea0000001820 */
[C---:B------:R-:W-:Y:S02]  /*9710*/  IMAD R44, R38.reuse, 0x28, RZ ;  /* 0x00000028262c7824 */ /* 0x040fe400078e02ff */
[C---:B------:R-:W-:Y:S04]  /*9720*/  IMAD.SHL.U32 R41, R38.reuse, 0x20, RZ ;  /* 0x0000002026297824 */ /* 0x040fe800078e00ff */
[----:B-1----:R-:W-:Y:S02]  /*9730*/  IMAD.MOV.U32 R36, RZ, RZ, R2 ;  /* 0x000000ffff247224 */ /* 0x002fe400078e0002 */
[C---:B------:R-:W-:Y:S02]  /*9740*/  IMAD R2, R38.reuse, 0x18, RZ ;  /* 0x0000001826027824 */ /* 0x040fe400078e02ff */
[----:B------:R-:W-:Y:S01]  /*9750*/  IMAD R39, R38, 0x30, RZ ;  /* 0x0000003026277824 */ /* 0x000fe200078e02ff */
[CC--:B------:R-:W-:Y:S01]  /*9760*/  LEA R52, P1, R0.reuse, R36.reuse, 0x2 ;  /* 0x0000002400347211 */ /* 0x0c0fe200078210ff */
[----:B------:R1:W-:Y:S01]  /*9770*/  REDG.E.ADD.F32.FTZ.RN.STRONG.GPU desc[UR10][R36.64], R4 ;  /* 0x00000004240079a6 */ /* 0x0003e2000c10f38a */
[CC--:B------:R-:W-:Y:S02]  /*9780*/  LEA R40, P2, R41.reuse, R36.reuse, 0x2 ;  /* 0x0000002429287211 */ /* 0x0c0fe400078410ff */
[-C--:B------:R-:W-:Y:S02]  /*9790*/  LEA.HI.X.SX32 R53, R0, R37.reuse, 0x2, P1 ;  /* 0x0000002500357211 */ /* 0x080fe400008f16ff */
[-C--:B------:R-:W-:Y:S03]  /*97a0*/  LEA.HI.X.SX32 R41, R41, R37.reuse, 0x2, P2 ;  /* 0x0000002529297211 */ /* 0x080fe600010f16ff */
[----:B------:R3:W-:Y:S01]  /*97b0*/  REDG.E.ADD.F32.FTZ.RN.STRONG.GPU desc[UR10][R52.64], R5 ;  /* 0x00000005340079a6 */ /* 0x0007e2000c10f38a */
[CC--:B-1----:R-:W-:Y:S04]  /*97c0*/  LEA R4, P1, R45.reuse, R36.reuse, 0x2 ;  /* 0x000000242d047211 */ /* 0x0c2fe800078210ff */
[-C--:B---3--:R-:W-:Y:S05]  /*97d0*/  LEA.HI.X.SX32 R5, R45, R37.reuse, 0x2, P1 ;  /* 0x000000252d057211 */ /* 0x088fea00008f16ff */
[----:B------:R1:W-:Y:S02]  /*97e0*/  REDG.E.ADD.F32.FTZ.RN.STRONG.GPU desc[UR10][R4.64], R6 ;  /* 0x00000006040079a6 */ /* 0x0003e4000c10f38a */
[-C--:B-1----:R-:W-:Y:S02]  /*97f0*/  LEA R6, P1, R44, R36.reuse, 0x2 ;  /* 0x000000242c067211 */ /* 0x082fe400078210ff */
[----:B--2---:R-:W-:Y:S04]  /*9800*/  @P0 STL [R1+0x3c], R151 ;  /* 0x00003c9701000387 */ /* 0x004fe80000100800 */
[----:B----4-:R-:W-:Y:S04]  /*9810*/  @P0 STL [R1+0x38], R152 ;  /* 0x0000389801000387 */ /* 0x010fe80000100800 */
[----:B-----5:R-:W-:Y:S04]  /*9820*/  @P0 STL [R1+0x44], R153 ;  /* 0x0000449901000387 */ /* 0x020fe80000100800 */
[----:B------:R-:W-:Y:S01]  /*9830*/  @P0 STL [R1+0x40], R154 ;  /* 0x0000409a01000387 */ /* 0x000fe20000100800 */
[CC--:B------:R-:W-:Y:S03]  /*9840*/  LEA R42, P0, R2.reuse, R36.reuse, 0x2 ;  /* 0x00000024022a7211 */ /* 0x0c0fe600078010ff */
[----:B------:R-:W2:Y:S01]  /*9850*/  LDL R185, [R1+0x50] ;  /* 0x0000500001b97983 */ /* 0x000ea20000100800 */
[-C--:B------:R-:W-:Y:S01]  /*9860*/  LEA.HI.X.SX32 R43, R2, R37.reuse, 0x2, P0 ;  /* 0x00000025022b7211 */ /* 0x080fe200000f16ff */
[C---:B------:R-:W-:Y:S01]  /*9870*/  IMAD R2, R38.reuse, 0x48, RZ ;  /* 0x0000004826027824 */ /* 0x040fe200078e02ff */
[CC--:B------:R-:W-:Y:S03]  /*9880*/  LEA R4, P0, R39.reuse, R36.reuse, 0x2 ;  /* 0x0000002427047211 */ /* 0x0c0fe600078010ff */
[----:B------:R1:W-:Y:S01]  /*9890*/  REDG.E.ADD.F32.FTZ.RN.STRONG.GPU desc[UR10][R42.64], R7 ;  /* 0x000000072a0079a6 */ /* 0x0003e2000c10f38a */
[-C--:B------:R-:W-:Y:S01]  /*98a0*/  LEA.HI.X.SX32 R5, R39, R37.reuse, 0x2, P0 ;  /* 0x0000002527057211 */ /* 0x080fe200000f16ff */
[----:B------:R-:W-:Y:S02]  /*98b0*/  IMAD R39, R38, 0x50, RZ ;  /* 0x0000005026277824 */ /* 0x000fe400078e02ff */
[----:B------:R3:W-:Y:S01]  /*98c0*/  REDG.E.ADD.F32.FTZ.RN.STRONG.GPU desc[UR10][R40.64], R8 ;  /* 0x00000008280079a6 */ /* 0x0007e2000c10f38a */
[-C--:B-1----:R-:W-:Y:S01]  /*98d0*/  LEA.HI.X.SX32 R7, R44, R37.reuse, 0x2, P1 ;  /* 0x000000252c077211 */ /* 0x082fe200008f16ff */
[C---:B---3--:R-:W-:Y:S04]  /*98e0*/  IMAD R8, R38.reuse, 0x38, RZ ;  /* 0x0000003826087824 */ /* 0x048fe800078e02ff */
[----:B------:R1:W-:Y:S04]  /*98f0*/  REDG.E.ADD.F32.FTZ.RN.STRONG.GPU desc[UR10][R6.64], R9 ;  /* 0x00000009060079a6 */ /* 0x0003e8000c10f38a */
[----:B------:R3:W-:Y:S01]  /*9900*/  REDG.E.ADD.F32.FTZ.RN.STRONG.GPU desc[UR10][R4.64], R10 ;  /* 0x0000000a040079a6 */ /* 0x0007e2000c10f38a */
[----:B-1----:R-:W-:Y:S01]  /*9910*/  IMAD.SHL.U32 R7, R38, 0x40, RZ ;  /* 0x0000004026077824 */ /* 0x002fe200078e00ff */
[-C--:B---3--:R-:W-:Y:S01]  /*9920*/  LEA R4, P0, R8, R36.reuse, 0x2 ;  /* 0x0000002408047211 */ /* 0x088fe200078010ff */
[----:B------:R-:W-:Y:S03]  /*9930*/  IMAD R10, R38, 0x58, RZ ;  /* 0x00000058260a7824 */ /* 0x000fe600078e02ff */
[CC--:B------:R-:W-:Y:S02]  /*9940*/  LEA R40, P2, R7.reuse, R36.reuse, 0x2 ;  /* 0x0000002407287211 */ /* 0x0c0fe400078410ff */
[-C--:B------:R-:W-:Y:S02]  /*9950*/  LEA.HI.X.SX32 R5, R8, R37.reuse, 0x2, P0 ;  /* 0x0000002508057211 */ /* 0x080fe400000f16ff */
[CC--:B------:R-:W-:Y:S02]  /*9960*/  LEA R8, P1, R2.reuse, R36.reuse, 0x2 ;  /* 0x0000002402087211 */ /* 0x0c0fe400078210ff */
[-C--:B------:R-:W-:Y:S01]  /*9970*/  LEA.HI.X.SX32 R41, R7, R37.reuse, 0x2, P2 ;  /* 0x0000002507297211 */ /* 0x080fe200010f16ff */
[----:B------:R1:W-:Y:S01]  /*9980*/  REDG.E.ADD.F32.FTZ.RN.STRONG.GPU desc[UR10][R4.64], R11 ;  /* 0x0000000b040079a6 */ /* 0x0003e2000c10f38a */
[CC--:B------:R-:W-:Y:S02]  /*9990*/  LEA R6, P0, R39.reuse, R36.reuse, 0x2 ;  /* 0x0000002427067211 */ /* 0x0c0fe400078010ff */
[-C--:B------:R-:W-:Y:S01]  /*99a0*/  LEA.HI.X.SX32 R9, R2, R37.reuse, 0x2, P1 ;  /* 0x0000002502097211 */ /* 0x080fe200008f16ff */
[----:B------:R-:W-:Y:S01]  /*99b0*/  REDG.E.ADD.F32.FTZ.RN.STRONG.GPU desc[UR10][R40.64], R16 ;  /* 0x00000010280079a6 */ /* 0x000fe2000c10f38a */
[-C--:B------:R-:W-:Y:S01]  /*99c0*/  LEA.HI.X.SX32 R7, R39, R37.reuse, 0x2, P0 ;  /* 0x0000002527077211 */ /* 0x080fe200000f16ff */
[----:B------:R-:W-:Y:S02]  /*99d0*/  VIADD R2, R45, 0x20 ;  /* 0x000000202d027836 */ /* 0x000fe40000000000 */
[----:B------:R3:W-:Y:S02]  /*99e0*/  REDG.E.ADD.F32.FTZ.RN.STRONG.GPU desc[UR10][R8.64], R17 ;  /* 0x00000011080079a6 */ /* 0x0007e4000c10f38a */
[----:B------:R-:W-:Y:S02]  /*99f0*/  IMAD.IADD R39, R0, 0x1, R2 ;  /* 0x0000000100277824 */ /* 0x000fe400078e0202 */
[----:B------:R4:W-:Y:S01]  /*9a00*/  REDG.E.ADD.F32.FTZ.RN.STRONG.GPU desc[UR10][R6.64], R18 ;  /* 0x00000012060079a6 */ /* 0x0009e2000c10f38a */
[CC--:B-1----:R-:W-:Y:S04]  /*9a10*/  LEA R4, P1, R10.reuse, R36.reuse, 0x2 ;  /* 0x000000240a047211 */ /* 0x0c2fe800078210ff */
[-C--:B------:R-:W-:Y:S01]  /*9a20*/  LEA.HI.X.SX32 R5, R10, R37.reuse, 0x2, P1 ;  /* 0x000000250a057211 */ /* 0x080fe200008f16ff */
[C---:B---3--:R-:W-:Y:S04]  /*9a30*/  IMAD R9, R38.reuse, 0x60, RZ ;  /* 0x0000006026097824 */ /* 0x048fe800078e02ff */
[----:B------:R1:W-:Y:S01]  /*9a40*/  REDG.E.ADD.F32.FTZ.RN.STRONG.GPU desc[UR10][R4.64], R19 ;  /* 0x00000013040079a6 */ /* 0x0003e2000c10f38a */
[----:B----4-:R-:W-:Y:S01]  /*9a50*/  IMAD R7, R38, 0x68, RZ ;  /* 0x0000006826077824 */ /* 0x010fe200078e02ff */
[-C--:B------:R-:W-:Y:S01]  /*9a60*/  LEA R10, P0, R9, R36.reuse, 0x2 ;  /* 0x00000024090a7211 */ /* 0x080fe200078010ff */
[----:B------:R-:W-:Y:S03]  /*9a70*/  IMAD.IADD R6, R0, 0x1, R39 ;  /* 0x0000000100067824 */ /* 0x000fe600078e0227 */
[-C--:B------:R-:W-:Y:S02]  /*9a80*/  LEA R8, P2, R7, R36.reuse, 0x2 ;  /* 0x0000002407087211 */ /* 0x080fe400078410ff */
[-C--:B------:R-:W-:Y:S02]  /*9a90*/  LEA.HI.X.SX32 R11, R9, R37.reuse, 0x2, P0 ;  /* 0x00000025090b7211 */ /* 0x080fe400000f16ff */
[-C--:B------:R-:W-:Y:S02]  /*9aa0*/  LEA.HI.X.SX32 R9, R7, R37.reuse, 0x2, P2 ;  /* 0x0000002507097211 */ /* 0x080fe400010f16ff */
[CC--:B------:R-:W-:Y:S01]  /*9ab0*/  LEA R48, P2, R39.reuse, R36.reuse, 0x2 ;  /* 0x0000002427307211 */ /* 0x0c0fe200078410ff */
[----:B------:R3:W-:Y:S03]  /*9ac0*/  REDG.E.ADD.F32.FTZ.RN.STRONG.GPU desc[UR10][R10.64], R12 ;  /* 0x0000000c0a0079a6 */ /* 0x0007e6000c10f38a */
[-C--:B------:R-:W-:Y:S01]  /*9ad0*/  LEA.HI.X.SX32 R49, R39, R37.reuse, 0x2, P2 ;  /* 0x0000002527317211 */ /* 0x080fe200010f16ff */
[----:B------:R4:W-:Y:S01]  /*9ae0*/  REDG.E.ADD.F32.FTZ.RN.STRONG.GPU desc[UR10][R8.64], R13 ;  /* 0x0000000d080079a6 */ /* 0x0009e2000c10f38a */
[C---:B-1----:R-:W-:Y:S02]  /*9af0*/  IMAD R4, R38.reuse, 0x70, RZ ;  /* 0x0000007026047824 */ /* 0x042fe400078e02ff */
[----:B------:R-:W-:Y:S02]  /*9b00*/  IMAD R38, R38, 0x78, RZ ;  /* 0x0000007826267824 */ /* 0x000fe400078e02ff */
[----:B------:R-:W-:Y:S01]  /*9b10*/  IMAD.IADD R5, R0, 0x1, R6 ;  /* 0x0000000100057824 */ /* 0x000fe200078e0206 */
[-C--:B------:R-:W-:Y:S02]  /*9b20*/  LEA R16, P1, R4, R36.reuse, 0x2 ;  /* 0x0000002404107211 */ /* 0x080fe400078210ff */
[-C--:B------:R-:W-:Y:S02]  /*9b30*/  LEA R18, P0, R38, R36.reuse, 0x2 ;  /* 0x0000002426127211 */ /* 0x080fe400078010ff */
[-C--:B------:R-:W-:Y:S02]  /*9b40*/  LEA.HI.X.SX32 R17, R4, R37.reuse, 0x2, P1 ;  /* 0x0000002504117211 */ /* 0x080fe400008f16ff */
[-C--:B------:R-:W-:Y:S02]  /*9b50*/  LEA.HI.X.SX32 R19, R38, R37.reuse, 0x2, P0 ;  /* 0x0000002526137211 */ /* 0x080fe400000f16ff */
[-C--:B------:R-:W-:Y:S01]  /*9b60*/  LEA R50, P0, R2, R36.reuse, 0x2 ;  /* 0x0000002402327211 */ /* 0x080fe200078010ff */
[----:B------:R1:W-:Y:S01]  /*9b70*/  REDG.E.ADD.F32.FTZ.RN.STRONG.GPU desc[UR10][R16.64], R14 ;  /* 0x0000000e100079a6 */ /* 0x0003e2000c10f38a */
[-C--:B------:R-:W-:Y:S01]  /*9b80*/  LEA R46, P1, R6, R36.reuse, 0x2 ;  /* 0x00000024062e7211 */ /* 0x080fe200078210ff */
[----:B---3--:R-:W-:Y:S01]  /*9b90*/  IMAD.IADD R10, R0, 0x1, R5 ;  /* 0x00000001000a7824 */ /* 0x008fe200078e0205 */
[-C--:B------:R-:W-:Y:S01]  /*9ba0*/  LEA.HI.X.SX32 R51, R2, R37.reuse, 0x2, P0 ;  /* 0x0000002502337211 */ /* 0x080fe200000f16ff */
[----:B------:R3:W-:Y:S01]  /*9bb0*/  REDG.E.ADD.F32.FTZ.RN.STRONG.GPU desc[UR10][R18.64], R15 ;  /* 0x0000000f120079a6 */ /* 0x0007e2000c10f38a */
[CC--:B------:R-:W-:Y:S01]  /*9bc0*/  LEA R44, P0, R5.reuse, R36.reuse, 0x2 ;  /* 0x00000024052c7211 */ /* 0x0c0fe200078010ff */
[----:B----4-:R-:W-:Y:S01]  /*9bd0*/  IMAD.IADD R9, R0, 0x1, R10 ;  /* 0x0000000100097824 */ /* 0x010fe200078e020a */
[-C--:B------:R-:W-:Y:S01]  /*9be0*/  LEA.HI.X.SX32 R47, R6, R37.reuse, 0x2, P1 ;  /* 0x00000025062f7211 */ /* 0x080fe200008f16ff */
[----:B------:R-:W-:Y:S01]  /*9bf0*/  REDG.E.ADD.F32.FTZ.RN.STRONG.GPU desc[UR10][R36.64+0x80], R20 ;  /* 0x00008014240079a6 */ /* 0x000fe2000c10f38a */
[-C--:B------:R-:W-:Y:S01]  /*9c00*/  LEA.HI.X.SX32 R45, R5, R37.reuse, 0x2, P0 ;  /* 0x00000025052d7211 */ /* 0x080fe200000f16ff */
[----:B------:R-:W-:Y:S01]  /*9c10*/  IMAD.IADD R4, R0, 0x1, R9 ;  /* 0x0000000100047824 */ /* 0x000fe200078e0209 */
[-C--:B------:R-:W-:Y:S01]  /*9c20*/  LEA R42, P2, R10, R36.reuse, 0x2 ;  /* 0x000000240a2a7211 */ /* 0x080fe200078410ff */
[----:B------:R-:W-:Y:S01]  /*9c30*/  REDG.E.ADD.F32.FTZ.RN.STRONG.GPU desc[UR10][R52.64+0x80], R21 ;  /* 0x00008015340079a6 */ /* 0x000fe2000c10f38a */
[CC--:B------:R-:W-:Y:S01]  /*9c40*/  LEA R40, P1, R9.reuse, R36.reuse, 0x2 ;  /* 0x0000002409287211 */ /* 0x0c0fe200078210ff */
[----:B------:R-:W-:Y:S01]  /*9c50*/  IMAD.IADD R8, R0, 0x1, R4 ;  /* 0x0000000100087824 */ /* 0x000fe200078e0204 */
[-C--:B------:R-:W-:Y:S01]  /*9c60*/  LEA.HI.X.SX32 R43, R10, R37.reuse, 0x2, P2 ;  /* 0x000000250a2b7211 */ /* 0x080fe200010f16ff */
[----:B------:R-:W-:Y:S01]  /*9c70*/  REDG.E.ADD.F32.FTZ.RN.STRONG.GPU desc[UR10][R50.64], R22 ;  /* 0x00000016320079a6 */ /* 0x000fe2000c10f38a */
[-C--:B------:R-:W-:Y:S01]  /*9c80*/  LEA R38, P0, R4, R36.reuse, 0x2 ;  /* 0x0000002404267211 */ /* 0x080fe200078010ff */
[----:B------:R-:W-:Y:S01]  /*9c90*/  IMAD.IADD R7, R0, 0x1, R8 ;  /* 0x0000000100077824 */ /* 0x000fe200078e0208 */
[-C--:B------:R-:W-:Y:S01]  /*9ca0*/  LEA.HI.X.SX32 R41, R9, R37.reuse, 0x2, P1 ;  /* 0x0000002509297211 */ /* 0x080fe200008f16ff */
[----:B------:R-:W-:Y:S01]  /*9cb0*/  REDG.E.ADD.F32.FTZ.RN.STRONG.GPU desc[UR10][R48.64], R23 ;  /* 0x00000017300079a6 */ /* 0x000fe2000c10f38a */
[-C--:B------:R-:W-:Y:S01]  /*9cc0*/  LEA.HI.X.SX32 R39, R4, R37.reuse, 0x2, P0 ;  /* 0x0000002504277211 */ /* 0x080fe200000f16ff */
[C---:B------:R-:W-:Y:S02]  /*9cd0*/  IMAD.IADD R6, R0.reuse, 0x1, R7 ;  /* 0x0000000100067824 */ /* 0x040fe400078e0207 */
[----:B------:R-:W-:Y:S02]  /*9ce0*/  REDG.E.ADD.F32.FTZ.RN.STRONG.GPU desc[UR10][R46.64], R24 ;  /* 0x000000182e0079a6 */ /* 0x000fe4000c10f38a */
[----:B------:R-:W-:Y:S01]  /*9cf0*/  IMAD.IADD R5, R0, 0x1, R6 ;  /* 0x0000000100057824 */ /* 0x000fe200078e0206 */
[CC--:B-1----:R-:W-:Y:S01]  /*9d00*/  LEA R16, P1, R7.reuse, R36.reuse, 0x2 ;  /* 0x0000002407107211 */ /* 0x0c2fe200078210ff */
[----:B------:R-:W-:Y:S01]  /*9d10*/  REDG.E.ADD.F32.FTZ.RN.STRONG.GPU desc[UR10][R44.64], R25 ;  /* 0x000000192c0079a6 */ /* 0x000fe2000c10f38a */
[-C--:B------:R-:W-:Y:S01]  /*9d20*/  LEA R14, P0, R6, R36.reuse, 0x2 ;  /* 0x00000024060e7211 */ /* 0x080fe200078010ff */
[----:B------:R-:W-:Y:S01]  /*9d30*/  IMAD.IADD R4, R0, 0x1, R5 ;  /* 0x0000000100047824 */ /* 0x000fe200078e0205 */
[-C--:B---3--:R-:W-:Y:S01]  /*9d40*/  LEA R18, P2, R8, R36.reuse, 0x2 ;  /* 0x0000002408127211 */ /* 0x088fe200078410ff */
[----:B------:R-:W-:Y:S01]  /*9d50*/  REDG.E.ADD.F32.FTZ.RN.STRONG.GPU desc[UR10][R42.64], R26 ;  /* 0x0000001a2a0079a6 */ /* 0x000fe2000c10f38a */
[-C--:B------:R-:W-:Y:S01]  /*9d60*/  LEA.HI.X.SX32 R17, R7, R37.reuse, 0x2, P1 ;  /* 0x0000002507117211 */ /* 0x080fe200008f16ff */
[----:B------:R-:W-:Y:S01]  /*9d70*/  IMAD.IADD R2, R0, 0x1, R4 ;  /* 0x0000000100027824 */ /* 0x000fe200078e0204 */
[-C--:B------:R-:W-:Y:S01]  /*9d80*/  LEA.HI.X.SX32 R19, R8, R37.reuse, 0x2, P2 ;  /* 0x0000002508137211 */ /* 0x080fe200010f16ff */
[----:B------:R-:W-:Y:S01]  /*9d90*/  REDG.E.ADD.F32.FTZ.RN.STRONG.GPU desc[UR10][R40.64], R27 ;  /* 0x0000001b280079a6 */ /* 0x000fe2000c10f38a */
[-C--:B------:R-:W-:Y:S01]  /*9da0*/  LEA.HI.X.SX32 R15, R6, R37.reuse, 0x2, P0 ;  /* 0x00000025060f7211 */ /* 0x080fe200000f16ff */
[----:B------:R-:W-:Y:S01]  /*9db0*/  IMAD.IADD R0, R0, 0x1, R2 ;  /* 0x0000000100007824 */ /* 0x000fe200078e0202 */
[CC--:B------:R-:W-:Y:S01]  /*9dc0*/  LEA R12, P3, R5.reuse, R36.reuse, 0x2 ;  /* 0x00000024050c7211 */ /* 0x0c0fe200078610ff */
        /* <DEDUP_REMOVED lines=19> */
[----:B------:R-:W-:Y:S04]  /*9f00*/  REDG.E.ADD.F32.FTZ.RN.STRONG.GPU desc[UR10][R6.64], R31 ;  /* 0x0000001f060079a6 */ /* 0x000fe8000c10f38a */
[----:B------:R-:W-:Y:S04]  /*9f10*/  LDSM.16.MT88.4 R4, [R3+0x14000] ;  /* 0x014000000304783b */ /* 0x000fe80000004200 */
[----:B------:R-:W1:Y:S04]  /*9f20*/  LDSM.16.MT88.4 R8, [R184] ;  /* 0x00000000b808783b */ /* 0x000e680000004200 */
[----:B------:R-:W3:Y:S04]  /*9f30*/  LDSM.16.MT88.4 R12, [R3+0x18000] ;  /* 0x01800000030c783b */ /* 0x000ee80000004200 */
[----:B------:R-:W-:Y:S04]  /*9f40*/  LDSM.16.MT88.4 R20, [R3+0x14800] ;  /* 0x014800000314783b */ /* 0x000fe80000004200 */
[----:B------:R-:W-:Y:S04]  /*9f50*/  LDSM.16.MT88.4 R24, [R184+0x800] ;  /* 0x00080000b818783b */ /* 0x000fe80000004200 */
[----:B------:R-:W-:Y:S04]  /*9f60*/  LDSM.16.MT88.4 R32, [R3+0x18800] ;  /* 0x018800000320783b */ /* 0x000fe80000004200 */
[----:B------:R-:W-:Y:S04]  /*9f70*/  LDSM.16.MT88.4 R36, [R184+0x1000] ;  /* 0x00100000b824783b */ /* 0x000fe80000004200 */
[----:B------:R-:W-:Y:S01]  /*9f80*/  LDSM.16.MT88.4 R40, [R3+0x19000] ;  /* 0x019000000328783b */ /* 0x000fe20000004200 */
[-C--:B-1----:R-:W-:Y:S06]  /*9f90*/  HMMA.16816.F32 R100, R4, R8.reuse, R100 ;  /* 0x000000080464723c */ /* 0x082fec0000001864 */
[C---:B---3--:R-:W-:Y:S06]  /*9fa0*/  HMMA.16816.F32 R104, R12.reuse, R8, R104 ;  /* 0x000000080c68723c */ /* 0x048fec0000001868 */
[-C--:B------:R-:W-:Y:S06]  /*9fb0*/  HMMA.16816.F32 R108, R12, R10.reuse, R108 ;  /* 0x0000000a0c6c723c */ /* 0x080fec000000186c */
[C---:B------:R-:W-:Y:S01]  /*9fc0*/  HMMA.16816.F32 R112, R4.reuse, R10, R112 ;  /* 0x0000000a0470723c */ /* 0x040fe20000001870 */
[----:B------:R-:W-:Y:S04]  /*9fd0*/  LDSM.16.MT88.4 R8, [R3+0x15000] ;  /* 0x015000000308783b */ /* 0x000fe80000004200 */
[----:B--2---:R-:W-:Y:S05]  /*9fe0*/  IMAD.IADD R0, R185, 0x1, R184 ;  /* 0x00000001b9007824 */ /* 0x004fea00078e02b8 */
[----:B------:R-:W1:Y:S04]  /*9ff0*/  LDSM.16.MT88.4 R16, [R0] ;  /* 0x000000000010783b */ /* 0x000e680000004200 */
[----:B------:R-:W2:Y:S01]  /*a000*/  LDSM.16.MT88.4 R28, [R0+0x800] ;  /* 0x00080000001c783b */ /* 0x000ea20000004200 */
[-C--:B-1----:R-:W-:Y:S06]  /*a010*/  HMMA.16816.F32 R116, R4, R16.reuse, R116 ;  /* 0x000000100474723c */ /* 0x082fec0000001874 */
[C---:B------:R-:W-:Y:S06]  /*a020*/  HMMA.16816.F32 R120, R12.reuse, R16, R120 ;  /* 0x000000100c78723c */ /* 0x040fec0000001878 */
[-C--:B------:R-:W-:Y:S01]  /*a030*/  HMMA.16816.F32 R124, R12, R18.reuse, R124 ;  /* 0x000000120c7c723c */ /* 0x080fe2000000187c */
[----:B------:R-:W1:Y:S05]  /*a040*/  LDSM.16.MT88.4 R12, [R0+0x1000] ;  /* 0x00100000000c783b */ /* 0x000e6a0000004200 */
[----:B------:R-:W-:Y:S01]  /*a050*/  HMMA.16816.F32 R128, R4, R18, R128 ;  /* 0x000000120480723c */ /* 0x000fe20000001880 */
[----:B------:R-:W-:Y:S04]  /*a060*/  LDSM.16.MT88.4 R4, [R3+0x15800] ;  /* 0x015800000304783b */ /* 0x000fe80000004200 */
[----:B------:R-:W3:Y:S01]  /*a070*/  LDSM.16.MT88.4 R16, [R184+0x1800] ;  /* 0x00180000b810783b */ /* 0x000ee20000004200 */
        /* <DEDUP_REMOVED lines=11> */
[----:B------:R-:W5:Y:S01]  /*a130*/  LDSM.16.MT88.4 R28, [R184+0x2000] ;  /* 0x00200000b81c783b */ /* 0x000f620000004200 */
[-C--:B------:R-:W-:Y:S06]  /*a140*/  HMMA.16816.F32 R100, R8, R36.reuse, R100 ;  /* 0x000000240864723c */ /* 0x080fec0000001864 */
[C---:B------:R-:W-:Y:S06]  /*a150*/  HMMA.16816.F32 R104, R40.reuse, R36, R104 ;  /* 0x000000242868723c */ /* 0x040fec0000001868 */
[-C--:B------:R-:W-:Y:S06]  /*a160*/  HMMA.16816.F32 R108, R40, R38.reuse, R108 ;  /* 0x00000026286c723c */ /* 0x080fec000000186c */
[C---:B------:R-:W-:Y:S01]  /*a170*/  HMMA.16816.F32 R112, R8.reuse, R38, R112 ;  /* 0x000000260870723c */ /* 0x040fe20000001870 */
[----:B------:R-:W5:Y:S05]  /*a180*/  LDSM.16.MT88.4 R36, [R3+0x1a000] ;  /* 0x01a000000324783b */ /* 0x000f6a0000004200 */
[-C--:B-1----:R-:W-:Y:S06]  /*a190*/  HMMA.16816.F32 R116, R8, R12.reuse, R116 ;  /* 0x0000000c0874723c */ /* 0x082fec0000001874 */
[C---:B------:R-:W-:Y:S06]  /*a1a0*/  HMMA.16816.F32 R120, R40.reuse, R12, R120 ;  /* 0x0000000c2878723c */ /* 0x040fec0000001878 */
[-C--:B------:R-:W-:Y:S01]  /*a1b0*/  HMMA.16816.F32 R124, R40, R14.reuse, R124 ;  /* 0x0000000e287c723c */ /* 0x080fe2000000187c */
[----:B------:R-:W1:Y:S05]  /*a1c0*/  LDSM.16.MT88.4 R40, [R0+0x2000] ;  /* 0x002000000028783b */ /* 0x000e6a0000004200 */
[----:B------:R-:W-:Y:S01]  /*a1d0*/  HMMA.16816.F32 R128, R8, R14, R128 ;  /* 0x0000000e0880723c */ /* 0x000fe20000001880 */
[----:B------:R-:W-:Y:S04]  /*a1e0*/  LDSM.16.MT88.4 R8, [R3+0x16800] ;  /* 0x016800000308783b */ /* 0x000fe80000004200 */
[----:B------:R-:W1:Y:S01]  /*a1f0*/  LDSM.16.MT88.4 R12, [R184+0x2800] ;  /* 0x00280000b80c783b */ /* 0x000e620000004200 */
[-C--:B---3--:R-:W-:Y:S06]  /*a200*/  HMMA.16816.F32 R100, R4, R16.reuse, R100 ;  /* 0x000000100464723c */ /* 0x088fec0000001864 */
[C---:B----4-:R-:W-:Y:S06]  /*a210*/  HMMA.16816.F32 R104, R24.reuse, R16, R104 ;  /* 0x000000101868723c */ /* 0x050fec0000001868 */
[-C--:B------:R-:W-:Y:S06]  /*a220*/  HMMA.16816.F32 R108, R24, R18.reuse, R108 ;  /* 0x00000012186c723c */ /* 0x080fec000000186c */
[C---:B------:R-:W-:Y:S01]  /*a230*/  HMMA.16816.F32 R112, R4.reuse, R18, R112 ;  /* 0x000000120470723c */ /* 0x040fe20000001870 */
[----:B------:R-:W3:Y:S05]  /*a240*/  LDSM.16.MT88.4 R16, [R3+0x1a800] ;  /* 0x01a800000310783b */ /* 0x000eea0000004200 */
[-C--:B--2---:R-:W-:Y:S06]  /*a250*/  HMMA.16816.F32 R116, R4, R32.reuse, R116 ;  /* 0x000000200474723c */ /* 0x084fec0000001874 */
[C---:B------:R-:W-:Y:S06]  /*a260*/  HMMA.16816.F32 R120, R24.reuse, R32, R120 ;  /* 0x000000201878723c */ /* 0x040fec0000001878 */
[-C--:B------:R-:W-:Y:S01]  /*a270*/  HMMA.16816.F32 R124, R24, R34.reuse, R124 ;  /* 0x00000022187c723c */ /* 0x080fe2000000187c */
[----:B------:R-:W2:Y:S05]  /*a280*/  LDSM.16.MT88.4 R24, [R0+0x2800] ;  /* 0x002800000018783b */ /* 0x000eaa0000004200 */
[----:B------:R-:W-:Y:S01]  /*a290*/  HMMA.16816.F32 R128, R4, R34, R128 ;  /* 0x000000220480723c */ /* 0x000fe20000001880 */
[----:B------:R-:W-:Y:S04]  /*a2a0*/  LDSM.16.MT88.4 R4, [R3+0x17000] ;  /* 0x017000000304783b */ /* 0x000fe80000004200 */
[----:B------:R-:W-:Y:S01]  /*a2b0*/  LDSM.16.MT88.4 R32, [R3+0x1b000] ;  /* 0x01b000000320783b */ /* 0x000fe20000004200 */
[-C--:B-----5:R-:W-:Y:S06]  /*a2c0*/  HMMA.16816.F32 R100, R20, R28.reuse, R100 ;  /* 0x0000001c1464723c */ /* 0x0a0fec0000001864 */
[C---:B------:R-:W-:Y:S06]  /*a2d0*/  HMMA.16816.F32 R104, R36.reuse, R28, R104 ;  /* 0x0000001c2468723c */ /* 0x040fec0000001868 */
[-C--:B------:R-:W-:Y:S06]  /*a2e0*/  HMMA.16816.F32 R108, R36, R30.reuse, R108 ;  /* 0x0000001e246c723c */ /* 0x080fec000000186c */
[C---:B------:R-:W-:Y:S01]  /*a2f0*/  HMMA.16816.F32 R112, R20.reuse, R30, R112 ;  /* 0x0000001e1470723c */ /* 0x040fe20000001870 */
[----:B------:R-:W4:Y:S05]  /*a300*/  LDSM.16.MT88.4 R28, [R184+0x3000] ;  /* 0x00300000b81c783b */ /* 0x000f2a0000004200 */
[-C--:B-1----:R-:W-:Y:S06]  /*a310*/  HMMA.16816.F32 R116, R20, R40.reuse, R116 ;  /* 0x000000281474723c */ /* 0x082fec0000001874 */
[C---:B------:R-:W-:Y:S06]  /*a320*/  HMMA.16816.F32 R120, R36.reuse, R40, R120 ;  /* 0x000000282478723c */ /* 0x040fec0000001878 */
[-C--:B------:R-:W-:Y:S01]  /*a330*/  HMMA.16816.F32 R124, R36, R42.reuse, R124 ;  /* 0x0000002a247c723c */ /* 0x080fe2000000187c */
[----:B------:R-:W1:Y:S05]  /*a340*/  LDSM.16.MT88.4 R36, [R0+0x3000] ;  /* 0x003000000024783b */ /* 0x000e6a0000004200 */
        /* <DEDUP_REMOVED lines=8> */
[-C--:B--2---:R-:W-:Y:S06]  /*a3d0*/  HMMA.16816.F32 R116, R8, R24.reuse, R116 ;  /* 0x000000180874723c */ /* 0x084fec0000001874 */
[C---:B------:R-:W-:Y:S06]  /*a3e0*/  HMMA.16816.F32 R120, R16.reuse, R24, R120 ;  /* 0x000000181078723c */ /* 0x040fec0000001878 */
[-C--:B------:R-:W-:Y:S01]  /*a3f0*/  HMMA.16816.F32 R124, R16, R26.reuse, R124 ;  /* 0x0000001a107c723c */ /* 0x080fe2000000187c */
[----:B------:R2:W5:Y:S05]  /*a400*/  LDSM.16.MT88.4 R16, [R0+0x3800] ;  /* 0x003800000010783b */ /* 0x00056a0000004200 */
[----:B------:R-:W-:Y:S06]  /*a410*/  HMMA.16816.F32 R128, R8, R26, R128 ;  /* 0x0000001a0880723c */ /* 0x000fec0000001880 */
[-C--:B----4-:R-:W-:Y:S06]  /*a420*/  HMMA.16816.F32 R100, R4, R28.reuse, R100 ;  /* 0x0000001c0464723c */ /* 0x090fec0000001864 */
[C---:B------:R-:W-:Y:S06]  /*a430*/  HMMA.16816.F32 R104, R32.reuse, R28, R104 ;  /* 0x0000001c2068723c */ /* 0x040fec0000001868 */
[-C--:B------:R-:W-:Y:S05]  /*a440*/  HMMA.16816.F32 R108, R32, R30.reuse, R108 ;  /* 0x0000001e206c723c */ /* 0x080fea000000186c */
[C---:B--2---:R-:W-:Y:S01]  /*a450*/  VIADD R0, R184.reuse, 0xffffc000 ;  /* 0xffffc000b8007836 */ /* 0x044fe20000000000 */
[C---:B------:R-:W-:Y:S05]  /*a460*/  HMMA.16816.F32 R112, R4.reuse, R30, R112 ;  /* 0x0000001e0470723c */ /* 0x040fea0000001870 */
[----:B------:R-:W-:Y:S01]  /*a470*/  @P0 VIADD R0, R184, 0x4000 ;  /* 0x00004000b8000836 */ /* 0x000fe20000000000 */
[-C--:B-1----:R-:W-:Y:S05]  /*a480*/  HMMA.16816.F32 R116, R4, R36.reuse, R116 ;  /* 0x000000240474723c */ /* 0x082fea0000001874 */
        /* <DEDUP_REMOVED lines=8> */
[-C--:B-----5:R-:W-:Y:S06]  /*a510*/  HMMA.16816.F32 R116, R12, R16.reuse, R116 ;  /* 0x000000100c74723c */ /* 0x0a0fec0000001874 */
        /* <DEDUP_REMOVED lines=10> */
[----:B------:R-:W5:Y:S04]  /*a5c0*/  LDL R53, [R1+0x78] ;  /* 0x0000780001357983 */ /* 0x000f680000100800 */
        /* <DEDUP_REMOVED lines=8> */
[----:B------:R-:W5:Y:S01]  /*a650*/  LDL R44, [R1+0x94] ;  /* 0x00009400012c7983 */ /* 0x000f620000100800 */
        /* <DEDUP_REMOVED lines=80> */
[----:B-----5:R-:W-:Y:S04]  /*ab60*/  STS [R53], R11 ;  /* 0x0000000b35007388 */ /* 0x020fe80000000800 */
        /* <DEDUP_REMOVED lines=41> */
.L_x_1664:
        /* <DEDUP_REMOVED lines=23> */
.L_x_1665:
        /* <DEDUP_REMOVED lines=13> */
[----:B------:R-:W-:-:S03]  /*b040*/  SHF.R.S32.HI R17, RZ, 0x1f, R0 ;  /* 0x0000001fff117819 */ /* 0x000fc60000011400 */
[----:B------:R-:W-:Y:S01]  /*b050*/  MOV R2, UR14 ;  /* 0x0000000e00027c02 */ /* 0x000fe20008000f00 */
[----:B------:R-:W-:Y:S01]  /*b060*/  ULDC.64 UR14, c[0x0][0x468] ;  /* 0x00011a00000e7ab9 */ /* 0x000fe20000000a00 */
[----:B------:R-:W-:Y:S01]  /*b070*/  IADD3 R4, P0, R4, UR21, RZ ;  /* 0x0000001504047c10 */ /* 0x000fe2000ff1e0ff */
[----:B------:R-:W-:Y:S01]  /*b080*/  UIMAD UR16, UR16, UR14, URZ ;  /* 0x0000000e101072a4 */ /* 0x000fe2000f8e023f */
[----:B------:R-:W-:Y:S02]  /*b090*/  VIADD R6, R0, 0x20 ;  /* 0x0000002000067836 */ /* 0x000fe40000000000 */
[----:B------:R-:W-:Y:S01]  /*b0a0*/  IADD3.X R5, R5, UR22, R2, P0, !PT ;  /* 0x0000001605057c10 */ /* 0x000fe200087fe402 */
[----:B------:R-:W-:Y:S01]  /*b0b0*/  IMAD.U32 R2, RZ, RZ, UR14 ;  /* 0x0000000eff027e24 */ /* 0x000fe2000f8e00ff */
[----:B------:R1:W2:Y:S01]  /*b0c0*/  LDS.128 R20, [R145+0xd000] ;  /* 0x00d0000091147984 */ /* 0x0002a20000000c00 */
[----:B------:R-:W-:Y:S01]  /*b0d0*/  UIMAD UR15, UR56, UR15, UR16 ;  /* 0x0000000f380f72a4 */ /* 0x000fe2000f8e0210 */
[----:B------:R-:W-:Y:S01]  /*b0e0*/  ISETP.GE.AND P3, PT, R6, UR7, PT ;  /* 0x0000000706007c0c */ /* 0x000fe2000bf66270 */
[----:B------:R-:W-:Y:S01]  /*b0f0*/  IMAD.WIDE.U32 R4, R2, UR56, R4 ;  /* 0x0000003802047c25 */ /* 0x000fe2000f8e0004 */
[----:B------:R1:W4:Y:S03]  /*b100*/  LDS.128 R24, [R145+0x11000] ;  /* 0x0110000091187984 */ /* 0x0003260000000c00 */
[C---:B------:R-:W-:Y:S01]  /*b110*/  VIADD R7, R0.reuse, 0x40 ;  /* 0x0000004000077836 */ /* 0x040fe20000000000 */
[----:B------:R1:W1:Y:S01]  /*b120*/  LDS.128 R28, [R145+0x12000] ;  /* 0x01200000911c7984 */ /* 0x0002620000000c00 */
[----:B------:R-:W-:Y:S01]  /*b130*/  VIADD R6, R0, 0x60 ;  /* 0x0000006000067836 */ /* 0x000fe20000000000 */
[----:B------:R-:W-:-:S02]  /*b140*/  IADD3 R16, R5, UR15, RZ ;  /* 0x0000000f05107c10 */ /* 0x000fc4000fffe0ff */
[----:B------:R1:W1:Y:S01]  /*b150*/  LDS.128 R32, [R145+0x13000] ;  /* 0x0130000091207984 */ /* 0x0002620000000c00 */
[----:B------:R-:W-:Y:S02]  /*b160*/  ISETP.GE.AND P2, PT, R7, UR7, PT ;  /* 0x0000000707007c0c */ /* 0x000fe4000bf46270 */
[----:B------:R-:W-:Y:S01]  /*b170*/  ISETP.GE.AND P1, PT, R6, UR7, PT ;  /* 0x0000000706007c0c */ /* 0x000fe2000bf26270 */
[----:B------:R-:W-:-:S12]  /*b180*/  @P4 BRA `(.L_x_1667) ;  /* 0x00000000002c4947 */ /* 0x000fd80003800000 */
[----:B------:R-:W5:Y:S01]  /*b190*/  LDS.128 R12, [R145+0xc000] ;  /* 0x00c00000910c7984 */ /* 0x000f620000000c00 */
        /* <DEDUP_REMOVED lines=9> */
[----:B-----5:R1:W-:Y:S04]  /*b230*/  STG.E.128 desc[UR10][R8.64], R12 ;  /* 0x0000000c08007986 */ /* 0x0203e8000c101d0a */
.L_x_1667:
[----:B------:R-:W-:Y:S05]  /*b240*/  BSYNC B0 ;  /* 0x0000000000007941 */ /* 0x000fea0003800000 */
.L_x_1666:
        /* <DEDUP_REMOVED lines=13> */
[----:B--2---:R1:W-:Y:S02]  /*b320*/  STG.E.128 desc[UR10][R8.64], R20 ;  /* 0x0000001408007986 */ /* 0x0043e4000c101d0a */
.L_x_1669:
[----:B------:R-:W-:Y:S05]  /*b330*/  BSYNC B0 ;  /* 0x0000000000007941 */ /* 0x000fea0003800000 */
.L_x_1668:
[----:B-1----:R1:W1:Y:S01]  /*b340*/  LDS.128 R12, [R145+0xe000] ;  /* 0x00e00000910c7984 */ /* 0x0022620000000c00 */
        /* <DEDUP_REMOVED lines=14> */
.L_x_1671:
[----:B------:R-:W-:Y:S05]  /*b430*/  BSYNC B0 ;  /* 0x0000000000007941 */ /* 0x000fea0003800000 */
.L_x_1670:
        /* <DEDUP_REMOVED lines=15> */
.L_x_1673:
[----:B------:R-:W-:Y:S05]  /*b530*/  BSYNC B0 ;  /* 0x0000000000007941 */ /* 0x000fea0003800000 */
.L_x_1672:
        /* <DEDUP_REMOVED lines=27> */
.L_x_1675:
[----:B------:R-:W-:Y:S05]  /*b6f0*/  BSYNC B0 ;  /* 0x0000000000007941 */ /* 0x000fea0003800000 */
.L_x_1674:
        /* <DEDUP_REMOVED lines=13> */
[----:B----4-:R1:W-:Y:S02]  /*b7d0*/  STG.E.128 desc[UR10][R8.64], R24 ;  /* 0x0000001808007986 */ /* 0x0103e4000c101d0a */
.L_x_1677:
[----:B------:R-:W-:Y:S05]  /*b7e0*/  BSYNC B0 ;  /* 0x0000000000007941 */ /* 0x000fea0003800000 */
.L_x_1676:
        /* <DEDUP_REMOVED lines=13> */
[----:B------:R1:W-:Y:S02]  /*b8c0*/  STG.E.128 desc[UR10][R8.64], R28 ;  /* 0x0000001c08007986 */ /* 0x0003e4000c101d0a */
.L_x_1679:
[----:B------:R-:W-:Y:S05]  /*b8d0*/  BSYNC B0 ;  /* 0x0000000000007941 */ /* 0x000fea0003800000 */
.L_x_1678:
        /* <DEDUP_REMOVED lines=14> */
.L_x_1660:
        /* <DEDUP_REMOVED lines=25> */
.L_x_1681:
        /* <DEDUP_REMOVED lines=23> */
.L_x_1682:
        /* <DEDUP_REMOVED lines=35> */
.L_x_1684:
[----:B------:R-:W-:Y:S05]  /*bef0*/  BSYNC B0 ;  /* 0x0000000000007941 */ /* 0x000fea0003800000 */
.L_x_1683:
        /* <DEDUP_REMOVED lines=14> */
.L_x_1686:
[----:B------:R-:W-:Y:S05]  /*bfe0*/  BSYNC B0 ;  /* 0x0000000000007941 */ /* 0x000fea0003800000 */
.L_x_1685:
        /* <DEDUP_REMOVED lines=14> */
.L_x_1688:
[----:B------:R-:W-:Y:S05]  /*c0d0*/  BSYNC B0 ;  /* 0x0000000000007941 */ /* 0x000fea0003800000 */
.L_x_1687:
        /* <DEDUP_REMOVED lines=14> */
.L_x_1690:
[----:B------:R-:W-:Y:S05]  /*c1c0*/  BSYNC B0 ;  /* 0x0000000000007941 */ /* 0x000fea0003800000 */
.L_x_1689:
        /* <DEDUP_REMOVED lines=26> */
.L_x_1692:
[----:B------:R-:W-:Y:S05]  /*c370*/  BSYNC B0 ;  /* 0x0000000000007941 */ /* 0x000fea0003800000 */
.L_x_1691:
[----:B------:R-:W-:Y:S04]  /*c380*/  BSSY B0, `(.L_x_1693) ;  /* 0x000000e000007945 */ /* 0x000fe80003800000 */
[----:B------:R-:W-:Y:S05]  /*c390*/  @P3 BRA `(.L_x_1694) ;  /* 0x0000000000303947 */ /* 0x000fea0003800000 */
[----:B------:R-:W-:Y:S01]  /*c3a0*/  IADD3 R2, P0, R0, 0x20, RZ ;  /* 0x0000002000027810 */ /* 0x000fe20007f1e0ff */
[----:B------:R-:W-:Y:S01]  /*c3b0*/  ULDC.64 UR6, c[0x0][0x3f8] ;  /* 0x0000fe0000067ab9 */ /* 0x000fe20000000a00 */
[----:B----4-:R-:W-:-:S03]  /*c3c0*/  MOV R7, R10 ;  /* 0x0000000a00077202 */ /* 0x010fc60000000f00 */
        /* <DEDUP_REMOVED lines=9> */
.L_x_1694:
[----:B------:R-:W-:Y:S05]  /*c460*/  BSYNC B0 ;  /* 0x0000000000007941 */ /* 0x000fea0003800000 */
.L_x_1693:
[----:B------:R-:W-:Y:S04]  /*c470*/  BSSY B0, `(.L_x_1695) ;  /* 0x000000e000007945 */ /* 0x000fe80003800000 */
[----:B------:R-:W-:Y:S05]  /*c480*/  @P2 BRA `(.L_x_1696) ;  /* 0x0000000000302947 */ /* 0x000fea0003800000 */
[----:B------:R-:W-:Y:S01]  /*c490*/  IADD3 R2, P0, R0, 0x40, RZ ;  /* 0x0000004000027810 */ /* 0x000fe20007f1e0ff */
[----:B------:R-:W-:Y:S01]  /*c4a0*/  ULDC.64 UR6, c[0x0][0x3f8] ;  /* 0x0000fe0000067ab9 */ /* 0x000fe20000000a00 */
[----:B----4-:R-:W-:-:S03]  /*c4b0*/  MOV R7, R10 ;  /* 0x0000000a00077202 */ /* 0x010fc60000000f00 */
        /* <DEDUP_REMOVED lines=9> */
.L_x_1696:
[----:B------:R-:W-:Y:S05]  /*c550*/  BSYNC B0 ;  /* 0x0000000000007941 */ /* 0x000fea0003800000 */
.L_x_1695:
        /* <DEDUP_REMOVED lines=13> */
.L_x_1680:
[----:B------:R-:W-:Y:S05]  /*c630*/  BSYNC B1 ;  /* 0x0000000000017941 */ /* 0x000fea0003800000 */
.L_x_1655:
[----:B------:R-:W5:Y:S01]  /*c640*/  LDL R2, [R1+0xa8] ;  /* 0x0000a80001027983 */ /* 0x000f620000100800 */
[----:B------:R-:W-:Y:S02]  /*c650*/  ULDC UR6, c[0x0][0xc] ;  /* 0x0000030000067ab9 */ /* 0x000fe40000000800 */
[----:B------:R-:W-:Y:S01]  /*c660*/  UIADD3 UR24, UR6, UR24, URZ ;  /* 0x0000001806187290 */ /* 0x000fe2000fffe03f */
[----:B-----5:R-:W-:-:S13]  /*c670*/  R2UR UR7, R2 ;  /* 0x00000000020772ca */ /* 0x020fda00000e0000 */
[----:B------:R-:W-:-:S06]  /*c680*/  UISETP.GE.AND UP0, UPT, UR24, UR7, UPT ;  /* 0x000000071800728c */ /* 0x000fcc000bf06270 */
[----:B------:R-:W-:-:S13]  /*c690*/  PLOP3.LUT P0, PT, PT, PT, UP0, 0x80, 0x0 ;  /* 0x000000000000781c */ /* 0x000fda0003f0f008 */
[----:B------:R-:W-:Y:S05]  /*c6a0*/  @P0 BRA `(.L_x_1697) ;  /* 0x0000000000040947 */ /* 0x000fea0003800000 */
[----:B------:R-:W-:Y:S05]  /*c6b0*/  BRA `(.L_x_1698) ;  /* 0xffffff4400507947 */ /* 0x000fea000383ffff */
.L_x_1697:
[----:B------:R-:W-:Y:S05]  /*c6c0*/  EXIT ;  /* 0x000000000000794d */ /* 0x000fea0003800000 */
.L_x_1699:
        /* <DEDUP_REMOVED lines=11> */
.L_x_2488:


//--------------------- .text._ZN5flash44flash_bwd_dq_dk_dv_loop_seqk_parallel_kernelI23Flash_bwd_kernel_traitsILi64ELi128ELi128ELi8ELi4ELi4ELi4ELb0ELb0EN7cutlass6half_tE19Flash_kernel_traitsILi64ELi128ELi128ELi8ES3_EELb1ELb0ELb0ELb0ELb0ELb0ELb0EEEvNS_16Flash_bwd_paramsE --------------------------
	.section	.text._ZN5flash44flash_bwd_dq_dk_dv_loop_seqk_parallel_kernelI23Flash_bwd_kernel_traitsILi64ELi128ELi128ELi8ELi4ELi4ELi4ELb0ELb0EN7cutlass6half_tE19Flash_kernel_traitsILi64ELi128ELi128ELi8ES3_EELb1ELb0ELb0ELb0ELb0ELb0ELb0EEEvNS_16Flash_bwd_paramsE,"ax",@progbits
	.align	128
        .global         _ZN5flash44flash_bwd_dq_dk_dv_loop_seqk_parallel_kernelI23Flash_bwd_kernel_traitsILi64ELi128ELi128ELi8ELi4ELi4ELi4ELb0ELb0EN7cutlass6half_tE19Flash_kernel_traitsILi64ELi128ELi128ELi8ES3_EELb1ELb0ELb0ELb0ELb0ELb0ELb0EEEvNS_16Flash_bwd_paramsE
        .type           _ZN5flash44flash_bwd_dq_dk_dv_loop_seqk_parallel_kernelI23Flash_bwd_kernel_traitsILi64ELi128ELi128ELi8ELi4ELi4ELi4ELb0ELb0EN7cutlass6half_tE19Flash_kernel_traitsILi64ELi128ELi128ELi8ES3_EELb1ELb0ELb0ELb0ELb0ELb0ELb0EEEvNS_16Flash_bwd_paramsE,@function
        .size           _ZN5flash44flash_bwd_dq_dk_dv_loop_seqk_parallel_kernelI23Flash_bwd_kernel_traitsILi64ELi128ELi128ELi8ELi4ELi4ELi4ELb0ELb0EN7cutlass6half_tE19Flash_kernel_traitsILi64ELi128ELi128ELi8ES3_EELb1ELb0ELb0ELb0ELb0ELb0ELb0EEEvNS_16Flash_bwd_paramsE,(.L_x_2489 - _ZN5flash44flash_bwd_dq_dk_dv_loop_seqk_parallel_kernelI23Flash_bwd_kernel_traitsILi64ELi128ELi128ELi8ELi4ELi4ELi4ELb0ELb0EN7cutlass6half_tE19Flash_kernel_traitsILi64ELi128ELi128ELi8ES3_EELb1ELb0ELb0ELb0ELb0ELb0ELb0EEEvNS_16Flash_bwd_paramsE)
        .other          _ZN5flash44flash_bwd_dq_dk_dv_loop_seqk_parallel_kernelI23Flash_bwd_kernel_traitsILi64ELi128ELi128ELi8ELi4ELi4ELi4ELb0ELb0EN7cutlass6half_tE19Flash_kernel_traitsILi64ELi128ELi128ELi8ES3_EELb1ELb0ELb0ELb0ELb0ELb0ELb0EEEvNS_16Flash_bwd_paramsE,@"STO_CUDA_ENTRY STV_DEFAULT"
_ZN5flash44flash_bwd_dq_dk_dv_loop_seqk_parallel_kernelI23Flash_bwd_kernel_traitsILi64ELi128ELi128ELi8ELi4ELi4ELi4ELb0ELb0EN7cutlass6half_tE19Flash_kernel_traitsILi64ELi128ELi128ELi8ES3_EELb1ELb0ELb0ELb0ELb0ELb0ELb0EEEvNS_16Flash_bwd_paramsE:
.text._ZN5flash44flash_bwd_dq_dk_dv_loop_seqk_parallel_kernelI23Flash_bwd_kernel_traitsILi64ELi128ELi128ELi8ELi4ELi4ELi4ELb0ELb0EN7cutlass6half_tE19Flash_kernel_traitsILi64ELi128ELi128ELi8ES3_EELb1ELb0ELb0ELb0ELb0ELb0ELb0EEEvNS_16Flash_bwd_paramsE:
        /* <DEDUP_REMOVED lines=24> */
[CC--:B------:R-:W-:Y:S02]  /*0180*/  LEA.HI R0, R6.reuse, R11.reuse, RZ, 0x5 ;  /* 0x0000000b06007211 */ /* 0x0c0fe400078f28ff */
[----:B------:R-:W-:Y:S01]  /*0190*/  SHF.R.S32.HI R5, RZ, 0x4, R4 ;  /* 0x00000004ff057819 */ /* 0x000fe20000011404 */
[----:B----4-:R-:W-:Y:S01]  /*01a0*/  USHF.R.S32.HI UR6, URZ, 0x1f, UR58 ;  /* 0x0000001f3f067899 */ /* 0x010fe2000801143a */
[CC--:B------:R-:W-:Y:S02]  /*01b0*/  LEA.HI R248, R6.reuse, R11.reuse, RZ, 0x7 ;  /* 0x0000000b06f87211 */ /* 0x0c0fe400078f38ff */
[CC--:B------:R-:W-:Y:S02]  /*01c0*/  LEA.HI R10, R6.reuse, R11.reuse, RZ, 0x3 ;  /* 0x0000000b060a7211 */ /* 0x0c0fe400078f18ff */
[----:B------:R-:W-:-:S02]  /*01d0*/  LEA.HI R14, R6, R11, RZ, 0x6 ;  /* 0x0000000b060e7211 */ /* 0x000fc400078f30ff */
[----:B------:R-:W-:Y:S02]  /*01e0*/  LEA.HI R6, R6, R11, RZ, 0x2 ;  /* 0x0000000b06067211 */ /* 0x000fe400078f10ff */
[----:B------:R-:W-:Y:S02]  /*01f0*/  LOP3.LUT R3, R0, 0xffffffe0, RZ, 0xc0, !PT ;  /* 0xffffffe000037812 */ /* 0x000fe400078ec0ff */
[--C-:B------:R-:W-:Y:S02]  /*0200*/  SHF.R.S32.HI R8, RZ, 0x5, R0.reuse ;  /* 0x00000005ff087819 */ /* 0x100fe40000011400 */
[----:B------:R-:W-:Y:S02]  /*0210*/  SHF.R.S32.HI R7, RZ, 0x1f, R0 ;  /* 0x0000001fff077819 */ /* 0x000fe40000011400 */
[C---:B------:R-:W-:Y:S02]  /*0220*/  LEA.HI R0, R4.reuse, R5, RZ, 0x1 ;  /* 0x0000000504007211 */ /* 0x040fe400078f08ff */
[----:B------:R-:W-:Y:S01]  /*0230*/  LOP3.LUT R2, R4, 0xfffffff0, RZ, 0xc0, !PT ;  /* 0xfffffff004027812 */ /* 0x000fe200078ec0ff */
[----:B------:R-:W-:Y:S01]  /*0240*/  IMAD.IADD R4, R11, 0x1, -R3 ;  /* 0x000000010b047824 */ /* 0x000fe200078e0a03 */
[----:B------:R-:W-:-:S02]  /*0250*/  LOP3.LUT R13, R10, 0xfffffff8, RZ, 0xc0, !PT ;  /* 0xfffffff80a0d7812 */ /* 0x000fc400078ec0ff */
[----:B------:R-:W-:Y:S01]  /*0260*/  LOP3.LUT R12, R6, 0x7ffffffc, RZ, 0xc0, !PT ;  /* 0x7ffffffc060c7812 */ /* 0x000fe200078ec0ff */
[C---:B------:R-:W-:Y:S01]  /*0270*/  IMAD.IADD R9, R11.reuse, 0x1, -R2 ;  /* 0x000000010b097824 */ /* 0x040fe200078e0a02 */
[----:B------:R-:W-:Y:S01]  /*0280*/  LOP3.LUT R0, R0, 0xfffffffe, RZ, 0xc0, !PT ;  /* 0xfffffffe00007812 */ /* 0x000fe200078ec0ff */
[----:B------:R-:W-:Y:S01]  /*0290*/  IMAD.IADD R2, R11, 0x1, -R13 ;  /* 0x000000010b027824 */ /* 0x000fe200078e0a0d */
[----:B------:R-:W-:Y:S01]  /*02a0*/  LEA.HI R3, R7, R8, RZ, 0x2 ;  /* 0x0000000807037211 */ /* 0x000fe200078f10ff */
[----:B------:R-:W-:Y:S01]  /*02b0*/  IMAD.IADD R13, R11, 0x1, -R12 ;  /* 0x000000010b0d7824 */ /* 0x000fe200078e0a0c */
[----:B------:R-:W-:Y:S01]  /*02c0*/  SHF.R.S32.HI R11, RZ, 0x3, R10 ;  /* 0x00000003ff0b7819 */ /* 0x000fe2000001140a */
[----:B------:R-:W-:Y:S01]  /*02d0*/  IMAD.IADD R12, R5, 0x1, -R0 ;  /* 0x00000001050c7824 */ /* 0x000fe200078e0a00 */
[----:B------:R-:W-:Y:S01]  /*02e0*/  LOP3.LUT R0, R3, 0xfffffffc, RZ, 0xc0, !PT ;  /* 0xfffffffc03007812 */ /* 0x000fe200078ec0ff */
[----:B------:R-:W-:Y:S01]  /*02f0*/  IMAD.SHL.U32 R234, R2, 0x8, RZ ;  /* 0x0000000802ea7824 */ /* 0x000fe200078e00ff */
[----:B------:R-:W-:Y:S01]  /*0300*/  SHF.R.S32.HI R5, RZ, 0x1f, R4 ;  /* 0x0000001fff057819 */ /* 0x000fe20000011404 */
[----:B------:R-:W-:Y:S01]  /*0310*/  IMAD.SHL.U32 R176, R12, 0x200, RZ ;  /* 0x000002000cb07824 */ /* 0x000fe200078e00ff */
[----:B------:R-:W-:Y:S01]  /*0320*/  SHF.R.S32.HI R7, RZ, 0x2, R6 ;  /* 0x00000002ff077819 */ /* 0x000fe20000011406 */
[----:B------:R-:W-:Y:S01]  /*0330*/  IMAD.IADD R252, R8, 0x1, -R0 ;  /* 0x0000000108fc7824 */ /* 0x000fe200078e0a00 */
[----:B------:R-:W-:Y:S01]  /*0340*/  LEA.HI R245, R5, R4, RZ, 0x2 ;  /* 0x0000000405f57211 */ /* 0x000fe200078f10ff */
[----:B------:R-:W-:Y:S01]  /*0350*/  IMAD.SHL.U32 R0, R11, 0x40, RZ ;  /* 0x000000400b007824 */ /* 0x000fe200078e00ff */
[----:B------:R-:W-:-:S02]  /*0360*/  SHF.R.S32.HI R4, RZ, 0x1f, R9 ;  /* 0x0000001fff047819 */ /* 0x000fc40000011409 */
[----:B------:R-:W-:Y:S02]  /*0370*/  SHF.R.S32.HI R3, RZ, 0x1f, R6 ;  /* 0x0000001fff037819 */ /* 0x000fe40000011406 */
[----:B------:R-:W-:Y:S02]  /*0380*/  LOP3.LUT R0, R0, 0x1c0, RZ, 0xc0, !PT ;  /* 0x000001c000007812 */ /* 0x000fe400078ec0ff */
[----:B------:R-:W-:Y:S02]  /*0390*/  LEA.HI R8, R4, R9, RZ, 0x3 ;  /* 0x0000000904087211 */ /* 0x000fe400078f18ff */
[----:B------:R-:W-:Y:S02]  /*03a0*/  SHF.R.U32.HI R6, RZ, 0x3, R0 ;  /* 0x00000003ff067819 */ /* 0x000fe40000011600 */
[----:B------:R-:W-:Y:S01]  /*03b0*/  LOP3.LUT R5, R0, 0x38, R234, 0xf8, !PT ;  /* 0x0000003800057812 */ /* 0x000fe200078ef8ea */
[C---:B------:R-:W-:Y:S01]  /*03c0*/  IMAD.SHL.U32 R0, R2.reuse, 0x40, RZ ;  /* 0x0000004002007824 */ /* 0x040fe200078e00ff */
[----:B------:R-:W-:-:S02]  /*03d0*/  LOP3.LUT P4, RZ, R2, 0x2, RZ, 0xc0, !PT ;  /* 0x0000000202ff7812 */ /* 0x000fc4000788c0ff */
[----:B------:R-:W-:Y:S01]  /*03e0*/  LOP3.LUT P3, RZ, R2, 0x4, RZ, 0xc0, !PT ;  /* 0x0000000402ff7812 */ /* 0x000fe2000786c0ff */
[----:B------:R-:W-:Y:S01]  /*03f0*/  IMAD.SHL.U32 R2, R252, 0x10, RZ ;  /* 0x00000010fc027824 */ /* 0x000fe200078e00ff */
[C---:B------:R-:W-:Y:S01]  /*0400*/  LOP3.LUT R4, R8.reuse, 0xfffffff8, RZ, 0xc0, !PT ;  /* 0xfffffff808047812 */ /* 0x040fe200078ec0ff */
[----:B------:R-:W-:Y:S01]  /*0410*/  IMAD.SHL.U32 R8, R8, 0x40, RZ ;  /* 0x0000004008087824 */ /* 0x000fe200078e00ff */
[----:B------:R-:W-:Y:S02]  /*0420*/  LEA.HI R3, R3, R7, RZ, 0x3 ;  /* 0x0000000703037211 */ /* 0x000fe400078f18ff */
[----:B------:R-:W-:Y:S01]  /*0430*/  LOP3.LUT R0, R0, 0x1c0, RZ, 0xc0, !PT ;  /* 0x000001c000007812 */ /* 0x000fe200078ec0ff */
[----:B------:R-:W-:Y:S01]  /*0440*/  IMAD.IADD R11, R9, 0x1, -R4 ;  /* 0x00000001090b7824 */ /* 0x000fe200078e0a04 */
[----:B------:R-:W-:Y:S02]  /*0450*/  LOP3.LUT R3, R3, 0xfffffff8, RZ, 0xc0, !PT ;  /* 0xfffffff803037812 */ /* 0x000fe400078ec0ff */
[----:B------:R-:W-:-:S02]  /*0460*/  LOP3.LUT R4, R0, 0x30, R2, 0xf8, !PT ;  /* 0x0000003000047812 */ /* 0x000fc400078ef802 */
[----:B------:R-:W-:Y:S01]  /*0470*/  SHF.R.S32.HI R248, RZ, 0x7, R248 ;  /* 0x00000007fff87819 */ /* 0x000fe200000114f8 */
[----:B------:R-:W-:Y:S01]  /*0480*/  IMAD.IADD R3, R7, 0x1, -R3 ;  /* 0x0000000107037824 */ /* 0x000fe200078e0a03 */
[----:B------:R-:W-:Y:S02]  /*0490*/  LOP3.LUT R180, R0, 0x8, R10, 0xf8, !PT ;  /* 0x0000000800b47812 */ /* 0x000fe400078ef80a */
[----:B------:R-:W-:Y:S02]  /*04a0*/  SHF.R.U32.HI R0, RZ, 0x3, R0 ;  /* 0x00000003ff007819 */ /* 0x000fe40000011600 */
[----:B------:R-:W-:Y:S02]  /*04b0*/  LOP3.LUT R4, R4, 0x8, R10, 0xf8, !PT ;  /* 0x0000000804047812 */ /* 0x000fe400078ef80a */
[----:B------:R-:W-:Y:S01]  /*04c0*/  LEA.HI.SX32 R245, R245, R2, 0x1e ;  /* 0x00000002f5f57211 */ /* 0x000fe200078ff2ff */
[----:B------:R-:W-:Y:S01]  /*04d0*/  IMAD R2, R248, 0x1000, R176 ;  /* 0x00001000f8027824 */ /* 0x000fe200078e02b0 */
[----:B------:R-:W-:-:S02]  /*04e0*/  LOP3.LUT R180, R180, R0, RZ, 0x3c, !PT ;  /* 0x00000000b4b47212 */ /* 0x000fc400078e3cff */
[----:B------:R-:W-:Y:S01]  /*04f0*/  LOP3.LUT R7, R5, R6, RZ, 0x3c, !PT ;  /* 0x0000000605077212 */ /* 0x000fe200078e3cff */
[----:B------:R-:W-:Y:S01]  /*0500*/  IMAD.SHL.U32 R6, R14, 0x8, RZ ;  /* 0x000000080e067824 */ /* 0x000fe200078e00ff */
        /* <DEDUP_REMOVED lines=13> */
[----:B------:R-:W-:Y:S01]  /*05e0*/  IMAD R6, R248, 0x2000, R4 ;  /* 0x00002000f8067824 */ /* 0x000fe200078e0204 */
[----:B------:R-:W-:-:S02]  /*05f0*/  SHF.R.U32.HI R3, RZ, 0x3, R0 ;  /* 0x00000003ff037819 */ /* 0x000fc40000011600 */
[----:B------:R-:W-:Y:S01]  /*0600*/  LOP3.LUT R10, R2, 0x10, R5, 0xf8, !PT ;  /* 0x00000010020a7812 */ /* 0x000fe200078ef805 */
[----:B------:R-:W-:Y:S01]  /*0610*/  IMAD.SHL.U32 R5, R12, 0x8, RZ ;  /* 0x000000080c057824 */ /* 0x000fe200078e00ff */
[-C--:B------:R-:W-:Y:S01]  /*0620*/  LOP3.LUT R9, R3, R0.reuse, R2, 0x1e, !PT ;  /* 0x0000000003097212 */ /* 0x080fe200078e1e02 */
[----:B------:R-:W-:Y:S01]  /*0630*/  IMAD.SHL.U32 R2, R11, 0x40, RZ ;  /* 0x000000400b027824 */ /* 0x000fe200078e00ff */
[----:B------:R-:W-:Y:S01]  /*0640*/  LOP3.LUT R7, R3, R0, RZ, 0xfc, !PT ;  /* 0x0000000003077212 */ /* 0x000fe200078efcff */
[----:B------:R-:W-:Y:S01]  /*0650*/  IMAD R0, R252, 0x400, R4 ;  /* 0x00000400fc007824 */ /* 0x000fe200078e0204 */
        /* <DEDUP_REMOVED lines=9> */
[----:B------:R-:W-:Y:S02]  /*06f0*/  SEL R228, R228, 0xffffffe0, !P1 ;  /* 0xffffffe0e4e47807 */ /* 0x000fe40004800000 */
[----:B------:R-:W-:Y:S02]  /*0700*/  LOP3.LUT R2, R2, R5, RZ, 0x3c, !PT ;  /* 0x0000000502027212 */ /* 0x000fe400078e3cff */
[----:B------:R-:W-:Y:S02]  /*0710*/  LOP3.LUT R4, R5, R10, R4, 0x1e, !PT ;  /* 0x0000000a05047212 */ /* 0x000fe400078e1e04 */
[----:B------:R-:W-:Y:S01]  /*0720*/  LEA R225, R7, UR4, 0x1 ;  /* 0x0000000407e17c11 */ /* 0x000fe2000f8e08ff */
[----:B------:R-:W-:Y:S01]  /*0730*/  IMAD.IADD R185, R3, 0x1, R2 ;  /* 0x0000000103b97824 */ /* 0x000fe200078e0202 */
[----:B------:R-:W-:Y:S01]  /*0740*/  LOP3.LUT R186, R4, R0, RZ, 0xfc, !PT ;  /* 0x0000000004ba7212 */ /* 0x000fe200078efcff */
[----:B------:R-:W-:Y:S01]  /*0750*/  IMAD.U32 R0, RZ, RZ, UR5 ;  /* 0x00000005ff007e24 */ /* 0x000fe2000f8e00ff */
[----:B------:R-:W-:Y:S01]  /*0760*/  USHF.R.S32.HI UR5, URZ, 0x1f, UR58 ;  /* 0x0000001f3f057899 */ /* 0x000fe2000801143a */
[----:B------:R-:W-:Y:S01]  /*0770*/  IMAD.U32 R2, RZ, RZ, UR6 ;  /* 0x00000006ff027e24 */ /* 0x000fe2000f8e00ff */
[----:B------:R-:W-:Y:S01]  /*0780*/  USHF.R.S32.HI UR6, URZ, 0x1f, UR47 ;  /* 0x0000001f3f067899 */ /* 0x000fe2000801142f */
[----:B------:R-:W-:Y:S01]  /*0790*/  SEL R226, R226, 0x10, !P0 ;  /* 0x00000010e2e27807 */ /* 0x000fe20004000000 */
[----:B------:R-:W-:Y:S01]  /*07a0*/  IMAD.IADD R231, R225, 0x1, R228 ;  /* 0x00000001e1e77824 */ /* 0x000fe200078e02e4 */
[----:B------:R-:W-:Y:S01]  /*07b0*/  LEA R176, R176, UR4, 0x1 ;  /* 0x00000004b0b07c11 */ /* 0x000fe2000f8e08ff */
[----:B------:R-:W-:-:S02]  /*07c0*/  IMAD.U32 R2, RZ, RZ, UR5 ;  /* 0x00000005ff027e24 */ /* 0x000fc4000f8e00ff */
        /* <DEDUP_REMOVED lines=16> */
[----:B------:R-:W-:Y:S01]  /*08d0*/  STL [R1], R8 ;  /* 0x0000000801007387 */ /* 0x000fe20000100800 */
[----:B------:R-:W-:-:S02]  /*08e0*/  IMAD.IADD R6, R228, 0x1, R8 ;  /* 0x00000001e4067824 */ /* 0x000fc400078e0208 */
        /* <DEDUP_REMOVED lines=20> */
[----:B------:R-:W-:Y:S02]  /*0a30*/  IMAD.IADD R181, R181, 0x1, R179 ;  /* 0x00000001b5b57824 */ /* 0x000fe400078e02b3 */
        /* <DEDUP_REMOVED lines=12> */
.L_x_1776:
        /* <DEDUP_REMOVED lines=67> */
.L_x_1700:
        /* <DEDUP_REMOVED lines=8> */
[----:B------:R-:W-:Y:S02]  /*0fb0*/  UISETP.NE.AND UP0, UPT, UR25, -0x1, UPT ;  /* 0xffffffff1900788c */ /* 0x000fe4000bf05270 */
[----:B------:R-:W-:Y:S01]  /*0fc0*/  UISETP.NE.AND UP1, UPT, UR7, -0x1, UPT ;  /* 0xffffffff0700788c */ /* 0x000fe2000bf25270 */
[----:B------:R-:W-:Y:S01]  /*0fd0*/  ULDC.64 UR8, c[0x0][0x228] ;  /* 0x00008a0000087ab9 */ /* 0x000fe20000000a00 */
[----:B------:R-:W-:Y:S02]  /*0fe0*/  ULDC.64 UR10, c[0x0][0x488] ;  /* 0x00012200000a7ab9 */ /* 0x000fe40000000a00 */
[----:B------:R-:W2:Y:S01]  /*0ff0*/  S2UR UR14, SR_CTAID.X ;  /* 0x00000000000e79c3 */ /* 0x000ea20000002500 */
[----:B------:R-:W-:Y:S02]  /*1000*/  UIMAD.WIDE.U32 UR28, UR47, UR8, URZ ;  /* 0x000000082f1c72a5 */ /* 0x000fe4000f8e003f */
[----:B------:R-:W-:-:S02]  /*1010*/  UIMAD UR8, UR57, UR8, URZ ;  /* 0x00000008390872a4 */ /* 0x000fc4000f8e023f */
[----:B------:R-:W-:Y:S01]  /*1020*/  UIADD3 UR16, UR41, 0x7f, URZ ;  /* 0x0000007f29107890 */ /* 0x000fe2000fffe03f */
[----:B------:R-:W-:Y:S01]  /*1030*/  ULDC UR59, c[0x0][0x2d4] ;  /* 0x0000b500003b7ab9 */ /* 0x000fe20000000800 */
[----:B------:R-:W-:Y:S01]  /*1040*/  USHF.L.U64.HI UR17, UR47, 0x7, UR57 ;  /* 0x000000072f117899 */ /* 0x000fe20008010239 */
[----:B------:R-:W-:Y:S01]  /*1050*/  ULDC.U8 UR23, c[0x0][0x480] ;  /* 0x0001200000177ab9 */ /* 0x000fe20000000000 */
[----:B------:R-:W-:Y:S01]  /*1060*/  ULDC.U8 UR22, c[0x0][0x3d8] ;  /* 0x0000f60000167ab9 */ /* 0x000fe20000000000 */
[----:B------:R-:W-:Y:S02]  /*1070*/  USHF.R.S32.HI UR19, URZ, 0x1f, UR16 ;  /* 0x0000001f3f137899 */ /* 0x000fe40008011410 */
[----:B------:R-:W-:Y:S01]  /*1080*/  @UP0 UIADD3 UR18, UR24, UR25, URZ ;  /* 0x0000001918120290 */ /* 0x000fe2000fffe03f */
[----:B-1----:R-:W-:Y:S01]  /*1090*/  IABS R5, R6 ;  /* 0x0000000600057213 */ /* 0x002fe20000000000 */
[----:B------:R-:W-:Y:S01]  /*10a0*/  UIMAD UR31, UR47, UR9, UR8 ;  /* 0x000000092f1f72a4 */ /* 0x000fe2000f8e0208 */
[----:B------:R-:W-:Y:S01]  /*10b0*/  ISETP.NE.AND P3, PT, R6, RZ, PT ;  /* 0x000000ff0600720c */ /* 0x000fe20003f65270 */
[----:B------:R-:W-:Y:S01]  /*10c0*/  USHF.R.S32.HI UR39, URZ, 0x1f, UR59 ;  /* 0x0000001f3f277899 */ /* 0x000fe2000801143b */
[----:B------:R-:W1:Y:S01]  /*10d0*/  I2F.RP R2, R5 ;  /* 0x0000000500027306 */ /* 0x000e620000209400 */
[----:B------:R-:W-:-:S02]  /*10e0*/  UISETP.NE.AND UP4, UPT, UR23, URZ, UPT ;  /* 0x0000003f1700728c */ /* 0x000fc4000bf85270 */
[----:B------:R-:W-:Y:S02]  /*10f0*/  UISETP.NE.AND UP3, UPT, UR22, URZ, UPT ;  /* 0x0000003f1600728c */ /* 0x000fe4000bf65270 */
[----:B--2---:R-:W-:Y:S01]  /*1100*/  UIMAD.WIDE.U32 UR32, UR14, UR10, URZ ;  /* 0x0000000a0e2072a5 */ /* 0x004fe2000f8e003f */
[----:B------:R-:W-:Y:S01]  /*1110*/  @!UP1 ULDC.64 UR8, c[0x0][0x418] ;  /* 0x0001060000089ab9 */ /* 0x000fe20000000a00 */
[----:B------:R-:W-:Y:S02]  /*1120*/  @UP0 ULDC.64 UR22, c[0x0][0x248] ;  /* 0x0000920000160ab9 */ /* 0x000fe40000000a00 */
[----:B------:R-:W-:Y:S02]  /*1130*/  UIMAD UR51, UR14, UR11, UR33 ;  /* 0x0000000b0e3372a4 */ /* 0x000fe4000f8e0221 */
[----:B------:R-:W-:Y:S01]  /*1140*/  USHF.L.U32 UR14, UR47, 0x7, URZ ;  /* 0x000000072f0e7899 */ /* 0x000fe2000800063f */
[----:B------:R-:W-:Y:S01]  /*1150*/  @UP1 ULDC.64 UR10, c[0x0][0x420] ;  /* 0x00010800000a1ab9 */ /* 0x000fe20000000a00 */
[----:B------:R-:W-:Y:S01]  /*1160*/  USEL UR38, UR17, URZ, UP2 ;  /* 0x0000003f11267287 */ /* 0x000fe20009000000 */
[----:B-1----:R-:W1:Y:S01]  /*1170*/  MUFU.RCP R2, R2 ;  /* 0x0000000200027308 */ /* 0x002e620000001000 */
[----:B------:R-:W-:-:S02]  /*1180*/  @UP1 UIMAD.WIDE.U32 UR42, UR7, UR10, URZ ;  /* 0x0000000a072a12a5 */ /* 0x000fc4000f8e003f */
[----:B------:R-:W-:Y:S02]  /*1190*/  ULEA.HI UR45, UR19, UR16, URZ, 0x7 ;  /* 0x00000010132d7291 */ /* 0x000fe4000f8f383f */
[----:B------:R-:W-:Y:S02]  /*11a0*/  @!UP1 UIMAD UR10, UR57, UR8, URZ ;  /* 0x00000008390a92a4 */ /* 0x000fe4000f8e023f */
[----:B------:R-:W-:Y:S02]  /*11b0*/  @UP0 UIMAD.WIDE.U32 UR16, UR18, UR22, URZ ;  /* 0x00000016121002a5 */ /* 0x000fe4000f8e003f */
[----:B------:R-:W-:Y:S02]  /*11c0*/  @UP0 UIMAD UR19, UR18, UR23, URZ ;  /* 0x00000017121302a4 */ /* 0x000fe4000f8e023f */
[----:B------:R-:W-:Y:S01]  /*11d0*/  UIMAD UR18, UR39, UR47, URZ ;  /* 0x0000002f271272a4 */ /* 0x000fe2000f8e023f */
[----:B------:R-:W-:Y:S01]  /*11e0*/  ULDC.64 UR26, c[0x0][0x240] ;  /* 0x00009000001a7ab9 */ /* 0x000fe20000000a00 */
[----:B------:R-:W-:Y:S01]  /*11f0*/  ULDC UR40, c[0x0][0x2dc] ;  /* 0x0000b70000287ab9 */ /* 0x000fe20000000800 */
[----:B------:R-:W-:Y:S01]  /*1200*/  ULDC UR61, c[0x0][0x270] ;  /* 0x00009c00003d7ab9 */ /* 0x000fe20000000800 */
[----:B------:R-:W-:Y:S01]  /*1210*/  USEL UR35, UR14, URZ, UP2 ;  /* 0x0000003f0e237287 */ /* 0x000fe20009000000 */
[----:B-1----:R-:W-:Y:S01]  /*1220*/  VIADD R2, R2, 0xffffffe ;  /* 0x0ffffffe02027836 */ /* 0x002fe20000000000 */
[----:B------:R-:W-:-:S02]  /*1230*/  @UP1 UIMAD UR49, UR7, UR11, UR43 ;  /* 0x0000000b073112a4 */ /* 0x000fc4000f8e022b */
[----:B------:R-:W-:Y:S01]  /*1240*/  @!UP1 UIMAD.WIDE.U32 UR36, UR47, UR8, URZ ;  /* 0x000000082f2492a5 */ /* 0x000fe2000f8e003f */
[----:B------:R-:W1:Y:S01]  /*1250*/  F2I.FTZ.U32.TRUNC.NTZ R3, R2 ;  /* 0x0000000200037305 */ /* 0x000e62000021f000 */
[----:B------:R-:W-:Y:S02]  /*1260*/  @!UP1 UIMAD UR34, UR47, UR9, UR10 ;  /* 0x000000092f2292a4 */ /* 0x000fe4000f8e020a */
[----:B------:R-:W-:Y:S02]  /*1270*/  UIMAD.WIDE.U32 UR14, UR7, UR26, URZ ;  /* 0x0000001a070e72a5 */ /* 0x000fe4000f8e003f */
[----:B------:R-:W-:Y:S02]  /*1280*/  UIMAD UR20, UR7, UR27, URZ ;  /* 0x0000001b071472a4 */ /* 0x000fe4000f8e023f */
[----:B------:R-:W-:Y:S02]  /*1290*/  UIMAD.WIDE UR8, UR40, UR61, URZ ;  /* 0x0000003d280872a5 */ /* 0x000fe4000f8e023f */
[----:B------:R-:W-:-:S02]  /*12a0*/  UIMAD.WIDE.U32 UR10, UR47, UR59, URZ ;  /* 0x0000003b2f0a72a5 */ /* 0x000fc4000f8e003f */
[----:B------:R-:W-:Y:S02]  /*12b0*/  UIMAD UR18, UR57, UR59, UR18 ;  /* 0x0000003b391272a4 */ /* 0x000fe4000f8e0212 */
[----:B------:R-:W-:Y:S01]  /*12c0*/  UIMAD UR50, UR58, UR40, URZ ;  /* 0x000000283a3272a4 */ /* 0x000fe2000f8e023f */
[--C-:B-1----:R-:W-:Y:S01]  /*12d0*/  IMAD.MOV R0, RZ, RZ, -R3.reuse ;  /* 0x000000ffff007224 */ /* 0x102fe200078e0a03 */
[----:B------:R-:W-:Y:S01]  /*12e0*/  UIADD3 UR48, UR29, UR31, URZ ;  /* 0x0000001f1d307290 */ /* 0x000fe2000fffe03f */
[----:B------:R-:W-:Y:S01]  /*12f0*/  IMAD.MOV.U32 R2, RZ, RZ, RZ ;  /* 0x000000ffff027224 */ /* 0x000fe200078e00ff */
[----:B------:R-:W-:Y:S01]  /*1300*/  USEL UR56, UR28, UR14, !UP1 ;  /* 0x0000000e1c387287 */ /* 0x000fe2000c800000 */
[----:B------:R-:W-:Y:S01]  /*1310*/  IMAD R0, R0, R5, RZ ;  /* 0x0000000500007224 */ /* 0x000fe200078e02ff */
[----:B------:R-:W-:Y:S02]  /*1320*/  @UP1 UIADD3 UR48, UR15, UR20, URZ ;  /* 0x000000140f301290 */ /* 0x000fe4000fffe03f */
[----:B------:R-:W-:Y:S01]  /*1330*/  @UP0 UIADD3 UR40, UR17, UR19, URZ ;  /* 0x0000001311280290 */ /* 0x000fe2000fffe03f */
[----:B------:R-:W-:Y:S01]  /*1340*/  IMAD.HI.U32 R0, R3, R0, R2 ;  /* 0x0000000003007227 */ /* 0x000fe200078e0002 */
[----:B------:R-:W-:Y:S01]  /*1350*/  MOV R2, R4 ;  /* 0x0000000400027202 */ /* 0x000fe20000000f00 */
[----:B------:R-:W-:Y:S01]  /*1360*/  @UP0 UMOV UR31, UR16 ;  /* 0x00000010001f0c82 */ /* 0x000fe20008000000 */
[----:B------:R-:W-:-:S02]  /*1370*/  UIMAD.WIDE.U32 UR14, UR8, UR10, URZ ;  /* 0x0000000a080e72a5 */ /* 0x000fc4000f8e003f */
[----:B------:R-:W-:Y:S01]  /*1380*/  UIMAD UR17, UR9, UR10, URZ ;  /* 0x0000000a091172a4 */ /* 0x000fe2000f8e023f */
[----:B------:R-:W-:Y:S01]  /*1390*/  IMAD.HI.U32 R0, R0, R2, RZ ;  /* 0x0000000200007227 */ /* 0x000fe200078e00ff */
[----:B------:R-:W-:Y:S02]  /*13a0*/  UIADD3 UR16, UR11, UR18, URZ ;  /* 0x000000120b107290 */ /* 0x000fe4000fffe03f */
[----:B------:R-:W-:Y:S01]  /*13b0*/  UIMAD.WIDE.U32 UR10, UR8, UR7, URZ ;  /* 0x00000007080a72a5 */ /* 0x000fe2000f8e003f */
[----:B------:R-:W-:Y:S01]  /*13c0*/  IMAD.MOV R3, RZ, RZ, -R0 ;  /* 0x000000ffff037224 */ /* 0x000fe200078e0a00 */
[----:B------:R-:W-:Y:S01]  /*13d0*/  ULDC UR52, c[0x0][0x2c4] ;  /* 0x0000b10000347ab9 */ /* 0x000fe20000000800 */
[----:B------:R-:W-:Y:S02]  /*13e0*/  UIMAD UR16, UR8, UR16, UR17 ;  /* 0x00000010081072a4 */ /* 0x000fe4000f8e0211 */
[----:B------:R-:W-:Y:S01]  /*13f0*/  IMAD R2, R5, R3, R2 ;  /* 0x0000000305027224 */ /* 0x000fe200078e0202 */
[----:B------:R-:W-:-:S02]  /*1400*/  @UP3 UIMAD UR17, UR47, UR52, URZ ;  /* 0x000000342f1132a4 */ /* 0x000fc4000f8e023f */
[----:B------:R-:W-:Y:S02]  /*1410*/  USEL UR55, UR14, UR10, !UP1 ;  /* 0x0000000a0e377287 */ /* 0x000fe4000c800000 */
[----:B------:R-:W-:Y:S01]  /*1420*/  ISETP.GT.U32.AND P1, PT, R5, R2, PT ;  /* 0x000000020500720c */ /* 0x000fe20003f24070 */
[----:B------:R-:W-:Y:S02]  /*1430*/  ULOP3.LUT UR14, UR45, 0xffffff80, URZ, 0xc0, !UPT ;  /* 0xffffff802d0e7892 */ /* 0x000fe4000f8ec03f */
[----:B------:R-:W-:Y:S02]  /*1440*/  @UP3 USEL UR10, UR17, UR7, !UP1 ;  /* 0x00000007110a3287 */ /* 0x000fe4000c800000 */
[----:B------:R-:W-:Y:S01]  /*1450*/  UIADD3 UR14, UR14, -0x80, URZ ;  /* 0xffffff800e0e7890 */ /* 0x000fe2000fffe03f */
[----:B------:R-:W-:Y:S01]  /*1460*/  @UP3 ULDC UR18, c[0x0][0x2e4] ;  /* 0x0000b90000123ab9 */ /* 0x000fe20000000800 */
[----:B------:R-:W-:Y:S02]  /*1470*/  UIADD3 UR46, UR15, UR16, URZ ;  /* 0x000000100f2e7290 */ /* 0x000fe4000fffe03f */
[----:B------:R-:W-:-:S02]  /*1480*/  @!UP3 UIMAD UR16, UR47, UR61, UR58 ;  /* 0x0000003d2f10b2a4 */ /* 0x000fc4000f8e023a */
[----:B------:R-:W-:Y:S02]  /*1490*/  @UP3 UIMAD UR18, UR58, UR18, UR10 ;  /* 0x000000123a1232a4 */ /* 0x000fe4000f8e020a */
[----:B------:R-:W-:Y:S01]  /*14a0*/  @!P1 IMAD.IADD R2, R2, 0x1, -R5 ;  /* 0x0000000102029824 */ /* 0x000fe200078e0a05 */
[----:B------:R-:W-:Y:S01]  /*14b0*/  USHF.R.S32.HI UR19, URZ, 0x1f, UR14 ;  /* 0x0000001f3f137899 */ /* 0x000fe2000801140e */
[----:B------:R-:W-:Y:S01]  /*14c0*/  @!P1 IADD3 R0, R0, 0x1, RZ ;  /* 0x0000000100009810 */ /* 0x000fe20007ffe0ff */
[----:B------:R-:W-:Y:S01]  /*14d0*/  UIADD3 UR15, UP2, UR14, UR35, URZ ;  /* 0x000000230e0f7290 */ /* 0x000fe2000ff5e03f */
[----:B------:R-:W-:Y:S01]  /*14e0*/  PLOP3.LUT P1, PT, PT, PT, UP0, 0x80, 0x0 ;  /* 0x000000000000781c */ /* 0x000fe20003f2f008 */
[----:B------:R-:W-:Y:S01]  /*14f0*/  UIMAD UR10, UR9, UR7, URZ ;  /* 0x00000007090a72a4 */ /* 0x000fe2000f8e023f */
[----:B------:R-:W-:Y:S01]  /*1500*/  ISETP.GE.U32.AND P0, PT, R2, R5, PT ;  /* 0x000000050200720c */ /* 0x000fe20003f06070 */
[----:B------:R-:W-:Y:S01]  /*1510*/  @!UP3 UIMAD UR18, UR16, UR52, URZ ;  /* 0x000000341012b2a4 */ /* 0x000fe2000f8e023f */
[----:B------:R-:W-:Y:S01]  /*1520*/  LOP3.LUT R2, R6, UR58, RZ, 0x3c, !PT ;  /* 0x0000003a06027c12 */ /* 0x000fe2000f8e3cff */
[----:B------:R-:W-:-:S02]  /*1530*/  UIADD3.X UR16, UR19, UR38, URZ, UP2, !UPT ;  /* 0x0000002613107290 */ /* 0x000fc400097fe43f */
[----:B------:R-:W-:Y:S01]  /*1540*/  UIMAD UR9, UR9, UR15, URZ ;  /* 0x0000000f090972a4 */ /* 0x000fe2000f8e023f */
[----:B------:R-:W-:Y:S01]  /*1550*/  ISETP.GE.AND P2, PT, R2, RZ, PT ;  /* 0x000000ff0200720c */ /* 0x000fe20003f46270 */
[----:B------:R-:W-:Y:S02]  /*1560*/  @UP0 UIADD3 UR33, UR24, UR25, URZ ;  /* 0x0000001918210290 */ /* 0x000fe4000fffe03f */
[----:B------:R-:W-:Y:S02]  /*1570*/  @UP1 UIADD3 UR46, UR11, UR10, URZ ;  /* 0x0000000a0b2e1290 */ /* 0x000fe4000fffe03f */
[----:B------:R-:W-:Y:S01]  /*1580*/  UIMAD.WIDE.U32 UR38, UR8, UR15, URZ ;  /* 0x0000000f082672a5 */ /* 0x000fe2000f8e003f */
[----:B------:R-:W-:Y:S01]  /*1590*/  @UP0 ULDC.64 UR10, c[0x0][0x250] ;  /* 0x00009400000a0ab9 */ /* 0x000fe20000000a00 */
[----:B------:R-:W-:Y:S01]  /*15a0*/  UIMAD UR15, UR8, UR16, UR9 ;  /* 0x00000010080f72a4 */ /* 0x000fe2000f8e0209 */
        /* <DEDUP_REMOVED lines=28> */
.L_x_1702:
        /* <DEDUP_REMOVED lines=13> */
.L_x_1703:
        /* <DEDUP_REMOVED lines=11> */
.L_x_1704:
[----:B------:R-:W-:-:S04]  /*18f0*/  UIMAD UR7, UR47, UR61, UR58 ;  /* 0x0000003d2f0772a4 */ /* 0x000fc8000f8e023a */
[----:B------:R-:W-:-:S12]  /*1900*/  UIMAD UR7, UR7, UR59, URZ ;  /* 0x0000003b070772a4 */ /* 0x000fd8000f8e023f */
.L_x_1705:
[----:B------:R-:W1:Y:S01]  /*1910*/  S2R R21, SR_TID.X ;  /* 0x0000000000157919 */ /* 0x000e620000002100 */
[----:B------:R-:W2:Y:S01]  /*1920*/  LDC.64 R4, c[0x0][0x420] ;  /* 0x00010800ff047b82 */ /* 0x000ea20000000a00 */
[----:B------:R-:W-:Y:S01]  /*1930*/  SHF.R.S32.HI R235, RZ, 0x1f, R234 ;  /* 0x0000001fffeb7819 */ /* 0x000fe200000114ea */
[----:B------:R-:W-:Y:S01]  /*1940*/  ULDC UR9, c[0x0][0x2dc] ;  /* 0x0000b70000097ab9 */ /* 0x000fe20000000800 */
[----:B------:R-:W-:Y:S01]  /*1950*/  IADD3 R6, P0, R234, UR8, RZ ;  /* 0x00000008ea067c10 */ /* 0x000fe2000ff1e0ff */
[----:B------:R-:W-:Y:S01]  /*1960*/  USHF.R.S32.HI UR16, URZ, 0x1f, UR58 ;  /* 0x0000001f3f107899 */ /* 0x000fe2000801143a */
[----:B------:R-:W-:Y:S01]  /*1970*/  BSSY B1, `(.L_x_1701) ;  /* 0x0000b8b000017945 */ /* 0x000fe20003800000 */
[----:B------:R-:W-:Y:S01]  /*1980*/  UIMAD UR15, UR9, UR61, URZ ;  /* 0x0000003d090f72a4 */ /* 0x000fe2000f8e023f */
[----:B------:R-:W-:Y:S01]  /*1990*/  IADD3.X R7, R235, UR49, RZ, P0, !PT ;  /* 0x00000031eb077c10 */ /* 0x000fe200087fe4ff */
[----:B------:R-:W-:Y:S01]  /*19a0*/  UIADD3 UR39, UR14, UR7, URZ ;  /* 0x000000070e277290 */ /* 0x000fe2000fffe03f */
[----:B------:R-:W-:Y:S01]  /*19b0*/  ULDC.64 UR8, c[0x0][0x428] ;  /* 0x00010a0000087ab9 */ /* 0x000fe20000000a00 */
[----:B------:R-:W-:-:S02]  /*19c0*/  UIADD3 UR18, UR14, UR18, URZ ;  /* 0x000000120e127290 */ /* 0x000fc4000fffe03f */
[----:B------:R-:W-:Y:S02]  /*19d0*/  UIMAD UR7, UR16, UR8, URZ ;  /* 0x00000008100772a4 */ /* 0x000fe4000f8e023f */
[----:B------:R-:W-:Y:S02]  /*19e0*/  UISETP.GE.AND UP2, UPT, UR41, 0x1, UPT ;  /* 0x000000012900788c */ /* 0x000fe4000bf46270 */
[----:B------:R-:W-:Y:S02]  /*19f0*/  UIMAD UR17, UR58, UR9, UR7 ;  /* 0x000000093a1172a4 */ /* 0x000fe4000f8e0207 */
[----:B------:R-:W-:Y:S01]  /*1a00*/  USHF.L.U32 UR7, UR15, 0x7, URZ ;  /* 0x000000070f077899 */ /* 0x000fe2000800063f */
[----:B------:R-:W-:Y:S01]  /*1a10*/  ULDC.64 UR36, c[0x0][0x210] ;  /* 0x0000840000247ab9 */ /* 0x000fe20000000a00 */
[----:B------:R-:W-:Y:S01]  /*1a20*/  ULDC.64 UR34, c[0x0][0x3e0] ;  /* 0x0000f80000227ab9 */ /* 0x000fe20000000a00 */
[----:B------:R-:W-:Y:S01]  /*1a30*/  ULDC.64 UR32, c[0x0][0x400] ;  /* 0x0001000000207ab9 */ /* 0x000fe20000000a00 */
[C---:B--2---:R-:W-:Y:S01]  /*1a40*/  IMAD R3, R4.reuse, UR19, RZ ;  /* 0x0000001304037c24 */ /* 0x044fe2000f8e02ff */
[----:B------:R-:W-:Y:S01]  /*1a50*/  ULEA.HI.SX32 UR42, UR45, 0xffffffff, 0x19 ;  /* 0xffffffff2d2a7891 */ /* 0x000fe2000f8fca3f */
[----:B------:R-:W-:-:S04]  /*1a60*/  IMAD.WIDE.U32 R6, R4, UR14, R6 ;  /* 0x0000000e04067c25 */ /* 0x000fc8000f8e0006 */
[----:B------:R-:W-:Y:S01]  /*1a70*/  IMAD R3, R5, UR14, R3 ;  /* 0x0000000e05037c24 */ /* 0x000fe2000f8e0203 */
[----:B-1----:R-:W-:-:S03]  /*1a80*/  SHF.R.S32.HI R22, RZ, 0x1f, R21 ;  /* 0x0000001fff167819 */ /* 0x002fc60000011415 */
[----:B------:R-:W-:Y:S01]  /*1a90*/  IMAD.IADD R7, R7, 0x1, R3 ;  /* 0x0000000107077824 */ /* 0x000fe200078e0203 */
[----:B------:R-:W-:-:S04]  /*1aa0*/  LEA.HI R2, R22, R21, RZ, 0x3 ;  /* 0x0000001516027211 */ /* 0x000fc800078f18ff */
[----:B------:R-:W-:-:S04]  /*1ab0*/  SHF.R.S32.HI R2, RZ, 0x3, R2 ;  /* 0x00000003ff027819 */ /* 0x000fc80000011402 */
[----:B------:R-:W-:Y:S02]  /*1ac0*/  SHF.R.S32.HI R20, RZ, 0x1f, R2 ;  /* 0x0000001fff147819 */ /* 0x000fe40000011402 */
[----:B------:R-:W-:-:S04]  /*1ad0*/  IADD3 R0, P1, R2, UR14, RZ ;  /* 0x0000000e02007c10 */ /* 0x000fc8000ff3e0ff */
[----:B------:R-:W-:-:S05]  /*1ae0*/  IADD3.X R8, R20, UR19, RZ, P1, !PT ;  /* 0x0000001314087c10 */ /* 0x000fca0008ffe4ff */
[----:B------:R-:W-:-:S04]  /*1af0*/  IMAD R8, R8, UR26, RZ ;  /* 0x0000001a08087c24 */ /* 0x000fc8000f8e02ff */
[C---:B------:R-:W-:Y:S02]  /*1b00*/  IMAD R10, R0.reuse, UR27, R8 ;  /* 0x0000001b000a7c24 */ /* 0x040fe4000f8e0208 */
[----:B------:R-:W-:-:S04]  /*1b10*/  IMAD.WIDE.U32 R8, R0, UR26, R234 ;  /* 0x0000001a00087c25 */ /* 0x000fc8000f8e00ea */
[----:B------:R-:W-:Y:S01]  /*1b20*/  IMAD.U32 R0, RZ, RZ, UR8 ;  /* 0x00000008ff007e24 */ /* 0x000fe2000f8e00ff */
[----:B------:R-:W-:Y:S01]  /*1b30*/  IADD3 R8, P0, R8, UR56, RZ ;  /* 0x0000003808087c10 */ /* 0x000fe2000ff1e0ff */
[----:B------:R-:W-:Y:S01]  /*1b40*/  ULDC.64 UR8, c[0x0][0x258] ;  /* 0x0000960000087ab9 */ /* 0x000fe20000000a00 */
[----:B------:R-:W-:Y:S01]  /*1b50*/  ULDC.64 UR56, c[0x0][0x2b0] ;  /* 0x0000ac0000387ab9 */ /* 0x000fe20000000a00 */
[----:B------:R-:W-:Y:S01]  /*1b60*/  IMAD.WIDE.U32 R6, R0, UR58, R6 ;  /* 0x0000003a00067c25 */ /* 0x000fe2000f8e0006 */
[----:B------:R-:W-:Y:S01]  /*1b70*/  IADD3.X R9, R9, UR48, R10, P0, !PT ;  /* 0x0000003009097c10 */ /* 0x000fe200087fe40a */
[----:B------:R-:W-:Y:S01]  /*1b80*/  UIMAD UR14, UR16, UR8, URZ ;  /* 0x00000008100e72a4 */ /* 0x000fe2000f8e023f */
[----:B------:R-:W-:Y:S01]  /*1b90*/  LEA.HI R10, R22, R21, RZ, 0x5 ;  /* 0x00000015160a7211 */ /* 0x000fe200078f28ff */
[----:B------:R-:W-:Y:S01]  /*1ba0*/  UIADD3 UR16, UP1, UP0, UR38, UR7, UR50 ;  /* 0x0000000726107290 */ /* 0x000fe2000f83e032 */
[----:B------:R-:W-:Y:S01]  /*1bb0*/  IMAD.U32 R3, RZ, RZ, UR8 ;  /* 0x00000008ff037e24 */ /* 0x000fe2000f8e00ff */
[----:B------:R-:W-:Y:S01]  /*1bc0*/  USHF.R.S32.HI UR7, URZ, 0x1f, UR7 ;  /* 0x0000001f3f077899 */ /* 0x000fe20008011407 */
[----:B------:R-:W-:Y:S01]  /*1bd0*/  LOP3.LUT R0, R10, 0xffffffe0, RZ, 0xc0, !PT ;  /* 0xffffffe00a007812 */ /* 0x000fe200078ec0ff */
[----:B------:R-:W-:Y:S01]  /*1be0*/  UIMAD UR20, UR58, UR9, UR14 ;  /* 0x000000093a1472a4 */ /* 0x000fe2000f8e020e */
[----:B------:R-:W-:Y:S01]  /*1bf0*/  SHF.R.S32.HI R10, RZ, 0x5, R10 ;  /* 0x00000005ff0a7819 */ /* 0x000fe2000001140a */
[----:B------:R-:W-:Y:S01]  /*1c00*/  UIADD3.X UR7, UR51, UR7, UR54, UP1, UP0 ;  /* 0x0000000733077290 */ /* 0x000fe20008fe0436 */
[----:B------:R-:W-:Y:S01]  /*1c10*/  IMAD.WIDE.U32 R8, R3, UR58, R8 ;  /* 0x0000003a03087c25 */ /* 0x000fe2000f8e0008 */
[----:B------:R-:W-:Y:S01]  /*1c20*/  UIADD3 UR14, UP1, UP0, UR52, UR16, UR55 ;  /* 0x00000010340e7290 */ /* 0x000fe2000f83e037 */
[----:B------:R-:W-:Y:S01]  /*1c30*/  PLOP3.LUT P0, PT, PT, PT, UP2, 0x80, 0x0 ;  /* 0x000000000000781c */ /* 0x000fe20003f0f028 */
[----:B------:R-:W-:Y:S01]  /*1c40*/  UIMAD.WIDE UR18, UR18, 0x4, UR56 ;  /* 0x00000004121278a5 */ /* 0x000fe2000f8e0238 */
[----:B------:R-:W-:Y:S01]  /*1c50*/  IMAD.IADD R15, R21, 0x1, -R0 ;  /* 0x00000001150f7824 */ /* 0x000fe200078e0a00 */
[----:B------:R-:W-:Y:S01]  /*1c60*/  UIADD3.X UR7, UR53, UR7, UR46, UP1, UP0 ;  /* 0x0000000735077290 */ /* 0x000fe20008fe042e */
[----:B------:R-:W-:Y:S01]  /*1c70*/  VIADD R7, R7, UR17 ;  /* 0x0000001107077c36 */ /* 0x000fe20008000000 */
[----:B------:R-:W-:Y:S01]  /*1c80*/  LEA R12, P3, R8, UR36, 0x1 ;  /* 0x00000024080c7c11 */ /* 0x000fe2000f8608ff */
[----:B------:R-:W-:Y:S01]  /*1c90*/  IMAD R3, R10, UR15, R15 ;  /* 0x0000000f0a037c24 */ /* 0x000fe2000f8e020f */
[----:B------:R-:W-:Y:S01]  /*1ca0*/  ULDC.64 UR56, c[0x0][0x478] ;  /* 0x00011e0000387ab9 */ /* 0x000fe20000000a00 */
[-C--:B------:R-:W-:Y:S01]  /*1cb0*/  IMAD R10, R20, R4.reuse, RZ ;  /* 0x00000004140a7224 */ /* 0x080fe200078e02ff */
[----:B------:R-:W-:Y:S01]  /*1cc0*/  UIMAD.WIDE UR8, UR39, 0x4, UR56 ;  /* 0x00000004270878a5 */ /* 0x000fe2000f8e0238 */
[----:B------:R-:W-:Y:S01]  /*1cd0*/  IMAD.WIDE.U32 R6, R2, R4, R6 ;  /* 0x0000000402067225 */ /* 0x000fe200078e0006 */
[----:B------:R-:W-:-:S03]  /*1ce0*/  IADD3 R0, P1, R3, UR14, RZ ;  /* 0x0000000e03007c10 */ /* 0x000fc6000ff3e0ff */
[----:B------:R-:W-:Y:S01]  /*1cf0*/  IMAD R10, R2, R5, R10 ;  /* 0x00000005020a7224 */ /* 0x000fe200078e020a */
[----:B------:R-:W-:Y:S01]  /*1d00*/  LEA.HI.X.SX32 R11, R3, UR7, 0x1, P1 ;  /* 0x00000007030b7c11 */ /* 0x000fe200088f0eff */
[----:B------:R-:W-:Y:S01]  /*1d10*/  VIADD R9, R9, UR20 ;  /* 0x0000001409097c36 */ /* 0x000fe20008000000 */
[----:B------:R-:W-:Y:S01]  /*1d20*/  LEA R233, P1, R0, UR32, 0x2 ;  /* 0x0000002000e97c11 */ /* 0x000fe2000f8210ff */
[----:B------:R-:W-:Y:S01]  /*1d30*/  IMAD.IADD R3, R7, 0x1, R10 ;  /* 0x0000000107037824 */ /* 0x000fe200078e020a */
[----:B------:R-:W-:Y:S02]  /*1d40*/  LEA R13, P2, R6, UR34, 0x1 ;  /* 0x00000022060d7c11 */ /* 0x000fe4000f8408ff */
[----:B------:R-:W-:Y:S02]  /*1d50*/  LEA.HI.X R232, R0, UR33, R11, 0x2, P1 ;  /* 0x0000002100e87c11 */ /* 0x000fe400088f140b */
[----:B------:R-:W-:Y:S02]  /*1d60*/  LEA.HI.X R9, R8, UR37, R9, 0x1, P3 ;  /* 0x0000002508097c11 */ /* 0x000fe400098f0c09 */
[----:B------:R-:W-:Y:S01]  /*1d70*/  LEA.HI.X R6, R6, UR35, R3, 0x1, P2 ;  /* 0x0000002306067c11 */ /* 0x000fe200090f0c03 */
[----:B------:R-:W-:Y:S06]  /*1d80*/  @!P0 BRA `(.L_x_1706) ;  /* 0x000000a800008947 */ /* 0x000fec0003800000 */
[----:B------:R-:W-:Y:S01]  /*1d90*/  PLOP3.LUT P0, PT, PT, PT, UP4, 0x80, 0x0 ;  /* 0x000000000000781c */ /* 0x000fe20003f0f048 */
[----:B------:R-:W-:Y:S01]  /*1da0*/  UMOV UR14, UR42 ;  /* 0x0000002a000e7c82 */ /* 0x000fe20008000000 */
[C---:B------:R-:W-:Y:S01]  /*1db0*/  LEA R0, R251.reuse, UR4, 0x1 ;  /* 0x00000004fb007c11 */ /* 0x040fe2000f8e08ff */
        /* <DEDUP_REMOVED lines=8> */
[----:B------:R-:W-:Y:S01]  /*1e40*/  VIADD R3, R251, 0x2000 ;  /* 0x00002000fb037836 */ /* 0x000fe20000000000 */
[----:B------:R-:W-:Y:S01]  /*1e50*/  UMOV UR17, UR9 ;  /* 0x0000000900117c82 */ /* 0x000fe20008000000 */
[----:B------:R-:W-:Y:S01]  /*1e60*/  @P0 BAR.SYNC.DEFER_BLOCKING 0x0 ;  /* 0x0000000000000b1d */ /* 0x000fe20000010000 */
[----:B------:R-:W-:Y:S01]  /*1e70*/  UIADD3 UR8, UR14, -UR8, URZ ;  /* 0x800000080e087290 */ /* 0x000fe2000fffe03f */
[----:B------:R-:W-:Y:S01]  /*1e80*/  IMAD.MOV.U32 R238, RZ, RZ, R12 ;  /* 0x000000ffffee7224 */ /* 0x000fe200078e000c */
[----:B------:R-:W-:Y:S01]  /*1e90*/  ISETP.GE.AND P4, PT, R10, UR7, PT ;  /* 0x000000070a007c0c */ /* 0x000fe2000bf86270 */
[----:B------:R-:W-:Y:S01]  /*1ea0*/  IMAD.MOV.U32 R239, RZ, RZ, R13 ;  /* 0x000000ffffef7224 */ /* 0x000fe200078e000d */
[----:B------:R-:W-:Y:S01]  /*1eb0*/  UISETP.NE.AND UP0, UPT, UR8, 0x1, UPT ;  /* 0x000000010800788c */ /* 0x000fe2000bf05270 */
[----:B------:R-:W-:Y:S01]  /*1ec0*/  BSSY B0, `(.L_x_1707) ;  /* 0x0000012000007945 */ /* 0x000fe20003800000 */
        /* <DEDUP_REMOVED lines=17> */
.L_x_1708:
[----:B------:R-:W-:Y:S05]  /*1fe0*/  BSYNC B0 ;  /* 0x0000000000007941 */ /* 0x000fea0003800000 */
.L_x_1707:
        /* <DEDUP_REMOVED lines=14> */
.L_x_1710:
[----:B------:R-:W-:Y:S05]  /*20d0*/  BSYNC B0 ;  /* 0x0000000000007941 */ /* 0x000fea0003800000 */
.L_x_1709:
        /* <DEDUP_REMOVED lines=13> */
.L_x_1712:
[----:B------:R-:W-:Y:S05]  /*21b0*/  BSYNC B0 ;  /* 0x0000000000007941 */ /* 0x000fea0003800000 */
.L_x_1711:
        /* <DEDUP_REMOVED lines=16> */
.L_x_1714:
[----:B------:R-:W-:Y:S05]  /*22c0*/  BSYNC B0 ;  /* 0x0000000000007941 */ /* 0x000fea0003800000 */
.L_x_1713:
        /* <DEDUP_REMOVED lines=21> */
.L_x_1716:
[----:B------:R-:W-:Y:S05]  /*2420*/  BSYNC B0 ;  /* 0x0000000000007941 */ /* 0x000fea0003800000 */
.L_x_1715:
        /* <DEDUP_REMOVED lines=21> */
.L_x_1718:
[----:B------:R-:W-:Y:S05]  /*2580*/  BSYNC B0 ;  /* 0x0000000000007941 */ /* 0x000fea0003800000 */
.L_x_1717:
        /* <DEDUP_REMOVED lines=21> */
.L_x_1720:
[----:B------:R-:W-:Y:S05]  /*26e0*/  BSYNC B0 ;  /* 0x0000000000007941 */ /* 0x000fea0003800000 */
.L_x_1719:
        /* <DEDUP_REMOVED lines=23> */
.L_x_1722:
[----:B------:R-:W-:Y:S05]  /*2860*/  BSYNC B0 ;  /* 0x0000000000007941 */ /* 0x000fea0003800000 */
.L_x_1721:
        /* <DEDUP_REMOVED lines=43> */
.L_x_1724:
[----:B------:R-:W-:Y:S05]  /*2b20*/  BSYNC B0 ;  /* 0x0000000000007941 */ /* 0x000fea0003800000 */
.L_x_1723:
        /* <DEDUP_REMOVED lines=23> */
.L_x_1726:
[----:B------:R-:W-:Y:S05]  /*2ca0*/  BSYNC B0 ;  /* 0x0000000000007941 */ /* 0x000fea0003800000 */
.L_x_1725:
        /* <DEDUP_REMOVED lines=23> */
.L_x_1728:
[----:B------:R-:W-:Y:S05]  /*2e20*/  BSYNC B0 ;  /* 0x0000000000007941 */ /* 0x000fea0003800000 */
.L_x_1727:
        /* <DEDUP_REMOVED lines=23> */
.L_x_1730:
[----:B------:R-:W-:Y:S05]  /*2fa0*/  BSYNC B0 ;  /* 0x0000000000007941 */ /* 0x000fea0003800000 */
.L_x_1729:
        /* <DEDUP_REMOVED lines=32> */
.L_x_1732:
[----:B------:R-:W-:Y:S05]  /*31b0*/  BSYNC B0 ;  /* 0x0000000000007941 */ /* 0x000fea0003800000 */
.L_x_1731:
        /* <DEDUP_REMOVED lines=22> */
.L_x_1734:
[----:B------:R-:W-:Y:S05]  /*3320*/  BSYNC B0 ;  /* 0x0000000000007941 */ /* 0x000fea0003800000 */
.L_x_1733:
[----:B------:R-:W1:Y:S01]  /*3330*/  LDC.64 R18, c[0x0][0x3b8] ;  /* 0x0000ee00ff127b82 */ /* 0x000e620000000a00 */
        /* <DEDUP_REMOVED lines=22> */
.L_x_1736:
[----:B------:R-:W-:Y:S05]  /*34a0*/  BSYNC B0 ;  /* 0x0000000000007941 */ /* 0x000fea0003800000 */
.L_x_1735:
        /* <DEDUP_REMOVED lines=21> */
.L_x_1738:
[----:B------:R-:W-:Y:S05]  /*3600*/  BSYNC B0 ;  /* 0x0000000000007941 */ /* 0x000fea0003800000 */
.L_x_1737:
[----:B------:R-:W2:Y:S01]  /*3610*/  S2R R10, SR_TID.X ;  /* 0x00000000000a7919 */ /* 0x000ea20000002100 */
[----:B-1----:R-:W-:Y:S01]  /*3620*/  IMAD.MOV.U32 R2, RZ, RZ, 0x4 ;  /* 0x00000004ff027424 */ /* 0x002fe200078e00ff */
[----:B------:R-:W-:Y:S01]  /*3630*/  ISETP.NE.AND P3, PT, R13, RZ, PT ;  /* 0x000000ff0d00720c */ /* 0x000fe20003f65270 */
[----:B------:R-:W-:Y:S01]  /*3640*/  IMAD.MOV.U32 R243, RZ, RZ, 0x7f800000 ;  /* 0x7f800000fff37424 */ /* 0x000fe200078e00ff */
[----:B------:R-:W2:Y:S01]  /*3650*/  LDG.E.64 R8, desc[UR12][R18.64] ;  /* 0x0000000c12087981 */ /* 0x000ea2000c1e1b00 */
[----:B------:R-:W-:Y:S01]  /*3660*/  IMAD.MOV.U32 R244, RZ, RZ, 0x7f800000 ;  /* 0x7f800000fff47424 */ /* 0x000fe200078e00ff */
[----:B------:R-:W-:Y:S01]  /*3670*/  ISETP.NE.AND P2, PT, R17, RZ, PT ;  /* 0x000000ff1100720c */ /* 0x000fe20003f45270 */
[----:B------:R-:W-:Y:S01]  /*3680*/  IMAD.MOV.U32 R241, RZ, RZ, 0x7f800000 ;  /* 0x7f800000fff17424 */ /* 0x000fe200078e00ff */
[----:B------:R-:W2:Y:S01]  /*3690*/  LDG.E.64 R4, desc[UR12][R18.64+0x8] ;  /* 0x0000080c12047981 */ /* 0x000ea2000c1e1b00 */
[----:B------:R-:W-:Y:S01]  /*36a0*/  ISETP.NE.AND P0, PT, R12, RZ, PT ;  /* 0x000000ff0c00720c */ /* 0x000fe20003f05270 */
[----:B------:R-:W-:-:S02]  /*36b0*/  IMAD.WIDE R2, R245, R2, UR18 ;  /* 0x00000012f5027e25 */ /* 0x000fc4000f8e0202 */
[----:B------:R-:W0:Y:S02]  /*36c0*/  LDGDEPBAR ;  /* 0x00000000000079af */ /* 0x000e240000000000 */
[----:B------:R-:W-:Y:S02]  /*36d0*/  IMAD.MOV.U32 R6, RZ, RZ, 0x4 ;  /* 0x00000004ff067424 */ /* 0x000fe400078e00ff */
[----:B------:R-:W-:Y:S01]  /*36e0*/  IMAD.MOV.U32 R242, RZ, RZ, 0x7f800000 ;  /* 0x7f800000fff27424 */ /* 0x000fe200078e00ff */
[----:B------:R-:W5:Y:S01]  /*36f0*/  @!P3 LDG.E R243, desc[UR12][R2.64] ;  /* 0x0000000c02f3b981 */ /* 0x000f62000c1e1900 */
[----:B------:R-:W-:Y:S01]  /*3700*/  UIMAD UR7, UR47, UR61, UR58 ;  /* 0x0000003d2f0772a4 */ /* 0x000fe2000f8e023a */
[----:B------:R-:W-:Y:S01]  /*3710*/  IMAD.MOV.U32 R184, RZ, RZ, 0x20 ;  /* 0x00000020ffb87424 */ /* 0x000fe200078e00ff */
[----:B------:R-:W-:Y:S01]  /*3720*/  ULDC UR22, c[0x0][0x2d0] ;  /* 0x0000b40000167ab9 */ /* 0x000fe20000000800 */
[----:B------:R-:W5:Y:S01]  /*3730*/  @!P2 LDG.E R244, desc[UR12][R2.64+0x20] ;  /* 0x0000200c02f4a981 */ /* 0x000f62000c1e1900 */
[----:B------:R-:W-:Y:S01]  /*3740*/  IMAD.MOV.U32 R178, RZ, RZ, 0x40 ;  /* 0x00000040ffb27424 */ /* 0x000fe200078e00ff */
[----:B------:R-:W-:Y:S01]  /*3750*/  ULDC UR23, c[0x0][0x2dc] ;  /* 0x0000b70000177ab9 */ /* 0x000fe20000000800 */
[----:B------:R-:W-:Y:S01]  /*3760*/  IMAD.MOV.U32 R249, RZ, RZ, 0x40 ;  /* 0x00000040fff97424 */ /* 0x000fe200078e00ff */
[----:B------:R1:W5:Y:S01]  /*3770*/  @!P0 LDG.E R241, desc[UR12][R2.64+0x100] ;  /* 0x0001000c02f18981 */ /* 0x000362000c1e1900 */
[----:B------:R-:W-:-:S02]  /*3780*/  CS2R R126, SRZ ;  /* 0x00000000007e7805 */ /* 0x000fc4000001ff00 */
[----:B------:R-:W-:Y:S02]  /*3790*/  CS2R R124, SRZ ;  /* 0x00000000007c7805 */ /* 0x000fe4000001ff00 */
[----:B------:R-:W-:Y:S02]  /*37a0*/  CS2R R130, SRZ ;  /* 0x0000000000827805 */ /* 0x000fe4000001ff00 */
[----:B------:R-:W-:Y:S02]  /*37b0*/  CS2R R128, SRZ ;  /* 0x0000000000807805 */ /* 0x000fe4000001ff00 */
[----:B------:R-:W-:Y:S02]  /*37c0*/  CS2R R122, SRZ ;  /* 0x00000000007a7805 */ /* 0x000fe4000001ff00 */
[----:B------:R-:W-:Y:S02]  /*37d0*/  CS2R R120, SRZ ;  /* 0x0000000000787805 */ /* 0x000fe4000001ff00 */
[----:B--234-:R-:W-:-:S02]  /*37e0*/  SHF.R.S32.HI R0, RZ, 0x1f, R10 ;  /* 0x0000001fff007819 */ /* 0x01cfc4000001140a */
[----:B------:R-:W-:Y:S02]  /*37f0*/  CS2R R118, SRZ ;  /* 0x0000000000767805 */ /* 0x000fe4000001ff00 */
[----:B------:R-:W-:Y:S02]  /*3800*/  CS2R R116, SRZ ;  /* 0x0000000000747805 */ /* 0x000fe4000001ff00 */
[----:B------:R-:W-:Y:S02]  /*3810*/  CS2R R110, SRZ ;  /* 0x00000000006e7805 */ /* 0x000fe4000001ff00 */
[----:B------:R-:W-:Y:S02]  /*3820*/  LEA.HI R0, R0, R10, RZ, 0x4 ;  /* 0x0000000a00007211 */ /* 0x000fe400078f20ff */
[----:B------:R-:W-:Y:S02]  /*3830*/  CS2R R108, SRZ ;  /* 0x00000000006c7805 */ /* 0x000fe4000001ff00 */
[----:B------:R-:W-:-:S02]  /*3840*/  CS2R R114, SRZ ;  /* 0x0000000000727805 */ /* 0x000fc4000001ff00 */
[----:B------:R-:W-:Y:S02]  /*3850*/  CS2R R112, SRZ ;  /* 0x0000000000707805 */ /* 0x000fe4000001ff00 */
[----:B------:R-:W-:Y:S01]  /*3860*/  LOP3.LUT R0, R0, 0xfffffff0, RZ, 0xc0, !PT ;  /* 0xfffffff000007812 */ /* 0x000fe200078ec0ff */
[----:B------:R-:W-:Y:S01]  /*3870*/  @!P6 IMAD.WIDE R6, R11, R6, UR18 ;  /* 0x000000120b06ee25 */ /* 0x000fe2000f8e0206 */
        /* <DEDUP_REMOVED lines=8> */
[----:B-1----:R-:W-:Y:S01]  /*3900*/  LEA.HI R2, R22, R21, RZ, 0x4 ;  /* 0x0000001516027211 */ /* 0x002fe200078f20ff */
[----:B------:R-:W-:Y:S01]  /*3910*/  IMAD.IADD R0, R10, 0x1, -R0 ;  /* 0x000000010a007824 */ /* 0x000fe200078e0a00 */
[----:B------:R1:W5:Y:S01]  /*3920*/  @!P6 LDG.E R242, desc[UR12][R6.64] ;  /* 0x0000000c06f2e981 */ /* 0x000362000c1e1900 */
[----:B------:R-:W-:-:S02]  /*3930*/  CS2R R90, SRZ ;  /* 0x00000000005a7805 */ /* 0x000fc4000001ff00 */
[----:B------:R-:W-:Y:S02]  /*3940*/  LOP3.LUT R2, R2, 0xfffffff0, RZ, 0xc0, !PT ;  /* 0xfffffff002027812 */ /* 0x000fe400078ec0ff */
[----:B------:R-:W-:Y:S02]  /*3950*/  CS2R R88, SRZ ;  /* 0x0000000000587805 */ /* 0x000fe4000001ff00 */
[----:B------:R-:W-:Y:S02]  /*3960*/  CS2R R86, SRZ ;  /* 0x0000000000567805 */ /* 0x000fe4000001ff00 */
[----:B------:R-:W-:Y:S02]  /*3970*/  CS2R R84, SRZ ;  /* 0x0000000000547805 */ /* 0x000fe4000001ff00 */
[----:B------:R-:W-:Y:S01]  /*3980*/  CS2R R78, SRZ ;  /* 0x00000000004e7805 */ /* 0x000fe2000001ff00 */
[----:B------:R-:W-:Y:S01]  /*3990*/  IMAD.IADD R2, R21, 0x1, -R2 ;  /* 0x0000000115027824 */ /* 0x000fe200078e0a02 */
[----:B------:R-:W-:-:S02]  /*39a0*/  SHF.R.S32.HI R3, RZ, 0x1f, R0 ;  /* 0x0000001fff037819 */ /* 0x000fc40000011400 */
[----:B------:R-:W-:Y:S02]  /*39b0*/  CS2R R76, SRZ ;  /* 0x00000000004c7805 */ /* 0x000fe4000001ff00 */
[----:B------:R-:W-:Y:S02]  /*39c0*/  CS2R R82, SRZ ;  /* 0x0000000000527805 */ /* 0x000fe4000001ff00 */
[----:B------:R-:W-:Y:S02]  /*39d0*/  CS2R R80, SRZ ;  /* 0x0000000000507805 */ /* 0x000fe4000001ff00 */
[----:B------:R-:W-:Y:S02]  /*39e0*/  LEA.HI R3, R3, R0, RZ, 0x3 ;  /* 0x0000000003037211 */ /* 0x000fe400078f18ff */
[----:B------:R-:W-:Y:S02]  /*39f0*/  CS2R R74, SRZ ;  /* 0x00000000004a7805 */ /* 0x000fe4000001ff00 */
[----:B------:R-:W-:-:S02]  /*3a00*/  CS2R R72, SRZ ;  /* 0x0000000000487805 */ /* 0x000fc4000001ff00 */
[----:B------:R-:W-:Y:S02]  /*3a10*/  CS2R R70, SRZ ;  /* 0x0000000000467805 */ /* 0x000fe4000001ff00 */
[----:B------:R-:W-:Y:S02]  /*3a20*/  LOP3.LUT R3, R3, 0xfffffff8, RZ, 0xc0, !PT ;  /* 0xfffffff803037812 */ /* 0x000fe400078ec0ff */
[----:B------:R-:W-:Y:S01]  /*3a30*/  CS2R R68, SRZ ;  /* 0x0000000000447805 */ /* 0x000fe2000001ff00 */
[----:B------:R-:W-:Y:S01]  /*3a40*/  IMAD.MOV.U32 R236, RZ, RZ, R198 ;  /* 0x000000ffffec7224 */ /* 0x000fe200078e00c6 */
[----:B------:R-:W-:Y:S01]  /*3a50*/  ULDC.U8 UR11, c[0x0][0x388] ;  /* 0x0000e200000b7ab9 */ /* 0x000fe20000000000 */
[----:B------:R-:W-:Y:S01]  /*3a60*/  ULDC UR10, c[0x0][0x2ec] ;  /* 0x0000bb00000a7ab9 */ /* 0x000fe20000000800 */
[----:B-1----:R-:W-:-:S04]  /*3a70*/  SHF.R.S32.HI R6, RZ, 0x1f, R2 ;  /* 0x0000001fff067819 */ /* 0x002fc80000011402 */
[----:B------:R-:W-:-:S04]  /*3a80*/  LEA.HI R6, R6, R2, RZ, 0x3 ;  /* 0x0000000206067211 */ /* 0x000fc800078f18ff */
[----:B------:R-:W-:Y:S01]  /*3a90*/  LOP3.LUT R6, R6, 0xfffffff8, RZ, 0xc0, !PT ;  /* 0xfffffff806067812 */ /* 0x000fe200078ec0ff */
[----:B------:R-:W-:-:S04]  /*3aa0*/  IMAD.IADD R0, R0, 0x1, -R3 ;  /* 0x0000000100007824 */ /* 0x000fc800078e0a03 */
[----:B------:R-:W-:Y:S01]  /*3ab0*/  IMAD.IADD R2, R2, 0x1, -R6 ;  /* 0x0000000102027824 */ /* 0x000fe200078e0a06 */
[----:B------:R-:W-:Y:S01]  /*3ac0*/  USHF.L.U32 UR7, UR7, 0x5, URZ ;  /* 0x0000000507077899 */ /* 0x000fe2000800063f */
[----:B------:R-:W-:Y:S01]  /*3ad0*/  LOP3.LUT P2, RZ, R0, 0x4, RZ, 0xc0, !PT ;  /* 0x0000000400ff7812 */ /* 0x000fe2000784c0ff */
[----:B------:R-:W-:Y:S02]  /*3ae0*/  VIADD R0, R185, 0x2000 ;  /* 0x00002000b9007836 */ /* 0x000fe40000000000 */
[C---:B------:R-:W-:Y:S02]  /*3af0*/  LOP3.LUT P0, RZ, R2.reuse, 0x2, RZ, 0xc0, !PT ;  /* 0x0000000202ff7812 */ /* 0x040fe4000780c0ff */
[----:B------:R-:W-:Y:S01]  /*3b00*/  LOP3.LUT P5, RZ, R2, 0x4, RZ, 0xc0, !PT ;  /* 0x0000000402ff7812 */ /* 0x000fe200078ac0ff */
[----:B------:R-:W-:Y:S01]  /*3b10*/  VIADD R2, R186, 0x2000 ;  /* 0x00002000ba027836 */ /* 0x000fe20000000000 */
[----:B------:R-:W-:Y:S01]  /*3b20*/  USHF.R.S32.HI UR8, URZ, 0x1f, UR7 ;  /* 0x0000001f3f087899 */ /* 0x000fe20008011407 */
[----:B------:R-:W-:-:S02]  /*3b30*/  SHF.R.S32.HI R3, RZ, 0x1f, R15 ;  /* 0x0000001fff037819 */ /* 0x000fc4000001140f */
[----:B------:R-:W-:Y:S02]  /*3b40*/  SEL R0, R0, R185, !P1 ;  /* 0x000000b900007207 */ /* 0x000fe40004800000 */
[----:B------:R-:W-:Y:S02]  /*3b50*/  SEL R2, R2, R186, !P1 ;  /* 0x000000ba02027207 */ /* 0x000fe40004800000 */
[----:B------:R-:W-:Y:S02]  /*3b60*/  LEA R183, R0, UR4, 0x1 ;  /* 0x0000000400b77c11 */ /* 0x000fe4000f8e08ff */
[----:B------:R-:W-:Y:S02]  /*3b70*/  LEA R177, R2, UR4, 0x1 ;  /* 0x0000000402b17c11 */ /* 0x000fe4000f8e08ff */
[----:B------:R-:W-:Y:S02]  /*3b80*/  SEL R184, R184, 0xffffffe0, !P0 ;  /* 0xffffffe0b8b87807 */ /* 0x000fe40004000000 */
[----:B------:R-:W-:-:S02]  /*3b90*/  SEL R178, R178, 0xffffffc0, !P5 ;  /* 0xffffffc0b2b27807 */ /* 0x000fc40006800000 */
[----:B------:R-:W-:Y:S02]  /*3ba0*/  SEL R249, R249, 0xffffffc0, !P2 ;  /* 0xffffffc0f9f97807 */ /* 0x000fe40005000000 */
[----:B------:R-:W-:Y:S02]  /*3bb0*/  R2UR UR15, R9 ;  /* 0x00000000090f72ca */ /* 0x000fe400000e0000 */
[----:B------:R-:W-:Y:S02]  /*3bc0*/  R2UR UR16, R8 ;  /* 0x00000000081072ca */ /* 0x000fe400000e0000 */
[----:B------:R-:W-:Y:S01]  /*3bd0*/  IADD3 R246, P4, P3, R4, UR7, R15 ;  /* 0x0000000704f67c10 */ /* 0x000fe2000fb9e00f */
[----:B------:R-:W-:-:S03]  /*3be0*/  UIADD3 UR7, UR30, 0x80, URZ ;  /* 0x000000801e077890 */ /* 0x000fc6000fffe03f */
[----:B------:R-:W-:Y:S01]  /*3bf0*/  IADD3.X R250, R5, UR8, R3, P4, P3 ;  /* 0x0000000805fa7c10 */ /* 0x000fe2000a7e6403 */
[----:B------:R-:W-:Y:S01]  /*3c00*/  IMAD.WIDE.U32 R246, R246, -0x2daee0ad, RZ ;  /* 0xd2511f53f6f67825 */ /* 0x000fe200078e00ff */
[----:B------:R-:W-:-:S11]  /*3c10*/  UISETP.GE.AND UP0, UPT, UR7, UR6, UPT ;  /* 0x000000060700728c */ /* 0x000fd6000bf06270 */
.L_x_1741:
[----:B------:R-:W-:Y:S01]  /*3c20*/  PLOP3.LUT P0, PT, PT, PT, UP0, 0x80, 0x0 ;  /* 0x000000000000781c */ /* 0x000fe20003f0f008 */
[----:B------:R-:W0:Y:S01]  /*3c30*/  LDGDEPBAR ;  /* 0x00000000000079af */ /* 0x000e220000000000 */
[----:B------:R-:W-:Y:S01]  /*3c40*/  PLOP3.LUT P3, PT, PT, PT, UP0, 0x80, 0x0 ;  /* 0x000000000000781c */ /* 0x000fe20003f6f008 */
[C---:B------:R-:W-:Y:S01]  /*3c50*/  IMAD.IADD R0, R183.reuse, 0x1, R184 ;  /* 0x00000001b7007824 */ /* 0x040fe200078e02b8 */
[----:B------:R-:W-:Y:S01]  /*3c60*/  PLOP3.LUT P2, PT, PT, PT, UP0, 0x80, 0x0 ;  /* 0x000000000000781c */ /* 0x000fe20003f4f008 */
[----:B------:R-:W-:Y:S01]  /*3c70*/  UIADD3 UR9, UR16, -0x255992d5, URZ ;  /* 0xdaa66d2b10097890 */ /* 0x000fe2000fffe03f */
[----:B------:R-:W-:Y:S01]  /*3c80*/  PLOP3.LUT P1, PT, PT, PT, UP0, 0x80, 0x0 ;  /* 0x000000000000781c */ /* 0x000fe20003f2f008 */
[----:B------:R-:W-:Y:S01]  /*3c90*/  IMAD.U32 R2, RZ, RZ, UR21 ;  /* 0x00000015ff027e24 */ /* 0x000fe2000f8e00ff */
[----:B------:R-:W-:Y:S01]  /*3ca0*/  PLOP3.LUT P4, PT, PT, PT, UP0, 0x80, 0x0 ;  /* 0x000000000000781c */ /* 0x000fe20003f8f008 */
[----:B------:R-:W-:Y:S01]  /*3cb0*/  UIADD3 UR7, UR16, -0x61c88647, URZ ;  /* 0x9e3779b910077890 */ /* 0x000fe2000fffe03f */
[----:B------:R-:W-:Y:S01]  /*3cc0*/  PLOP3.LUT P5, PT, PT, PT, UP0, 0x80, 0x0 ;  /* 0x000000000000781c */ /* 0x000fe20003faf008 */
[----:B------:R-:W-:Y:S01]  /*3cd0*/  UIADD3 UR8, UR15, -0x4498517b, URZ ;  /* 0xbb67ae850f087890 */ /* 0x000fe2000fffe03f */
        /* <DEDUP_REMOVED lines=242> */
[----:B------:R-:W-:Y:S02]  /*4c00*/  PLOP3.LUT P2, PT, PT, PT, UP0, 0x80, 0x0 ;  /* 0x000000000000781c */ /* 0x000fe40003f4f008 */
[----:B------:R-:W-:Y:S01]  /*4c10*/  PLOP3.LUT P4, PT, PT, PT, UP0, 0x80, 0x0 ;  /* 0x000000000000781c */ /* 0x000fe20003f8f008 */
[C---:B------:R-:W-:Y:S01]  /*4c20*/  @P0 VIADD R149, R0.reuse, 0x30 ;  /* 0x0000003000950836 */ /* 0x040fe20000000000 */
[----:B------:R-:W-:Y:S01]  /*4c30*/  LOP3.LUT R133, R3, UR7, R134, 0x96, !PT ;  /* 0x0000000703857c12 */ /* 0x000fe2000f8e9686 */
[----:B------:R-:W-:Y:S01]  /*4c40*/  UIADD3 UR7, UR16, 0x3c6ef372, URZ ;  /* 0x3c6ef37210077890 */ /* 0x000fe2000fffe03f */
        /* <DEDUP_REMOVED lines=8> */
[----:B------:R-:W-:Y:S01]  /*4cd0*/  PLOP3.LUT P6, PT, PT, PT, UP0, 0x80, 0x0 ;  /* 0x000000000000781c */ /* 0x000fe20003fcf008 */
[----:B------:R-:W-:Y:S01]  /*4ce0*/  IMAD.WIDE.U32 R136, R136, -0x326172a9, RZ ;  /* 0xcd9e8d5788887825 */ /* 0x000fe200078e00ff */
[----:B------:R-:W-:Y:S02]  /*4cf0*/  @P2 ISETP.GE.AND P2, PT, R149, UR6, PT ;  /* 0x0000000695002c0c */ /* 0x000fe4000bf46270 */
[----:B------:R-:W-:Y:S01]  /*4d00*/  @P4 ISETP.GE.AND P4, PT, R148, UR6, PT ;  /* 0x0000000694004c0c */ /* 0x000fe2000bf86270 */
[----:B------:R-:W-:Y:S01]  /*4d10*/  IMAD.WIDE.U32 R134, R134, -0x326172a9, RZ ;  /* 0xcd9e8d5786867825 */ /* 0x000fe200078e00ff */
[----:B------:R-:W-:Y:S02]  /*4d20*/  @P5 ISETP.GE.AND P5, PT, R150, UR6, PT ;  /* 0x0000000696005c0c */ /* 0x000fe4000bfa6270 */
[--C-:B------:R-:W-:Y:S01]  /*4d30*/  LOP3.LUT R162, R137, UR7, R2.reuse, 0x96, !PT ;  /* 0x0000000789a27c12 */ /* 0x100fe2000f8e9602 */
[----:B------:R-:W-:Y:S01]  /*4d40*/  IMAD.WIDE.U32 R148, R152, -0x2daee0ad, RZ ;  /* 0xd2511f5398947825 */ /* 0x000fe200078e00ff */
[----:B------:R-:W-:Y:S02]  /*4d50*/  LOP3.LUT R158, R135, UR7, R2, 0x96, !PT ;  /* 0x00000007879e7c12 */ /* 0x000fe4000f8e9602 */
[--C-:B------:R-:W-:Y:S01]  /*4d60*/  LOP3.LUT R160, R137, UR7, R132.reuse, 0x96, !PT ;  /* 0x0000000789a07c12 */ /* 0x100fe2000f8e9684 */
        /* <DEDUP_REMOVED lines=18> */
[----:B------:R-:W-:Y:S02]  /*4e90*/  FSETP.NEU.FTZ.AND P0, PT, R241, -INF , PT ;  /* 0xff800000f100780b */ /* 0x000fe40003f1d000 */
[----:B------:R-:W-:Y:S01]  /*4ea0*/  LOP3.LUT R156, R161, UR7, R148, 0x96, !PT ;  /* 0x00000007a19c7c12 */ /* 0x000fe2000f8e9694 */
[----:B------:R-:W-:Y:S01]  /*4eb0*/  FMUL.FTZ R0, R241, 1.4426950216293334961 ;  /* 0x3fb8aa3bf1007820 */ /* 0x000fe20000410000 */
[----:B------:R-:W-:Y:S01]  /*4ec0*/  IMAD.WIDE.U32 R142, R133, -0x2daee0ad, RZ ;  /* 0xd2511f53858e7825 */ /* 0x000fe200078e00ff */
[----:B------:R-:W-:Y:S03]  /*4ed0*/  LOP3.LUT R133, R155, UR7, R2, 0x96, !PT ;  /* 0x000000079b857c12 */ /* 0x000fe6000f8e9602 */
[--C-:B------:R-:W-:Y:S01]  /*4ee0*/  FFMA.FTZ R7, R7, UR10, -R3.reuse ;  /* 0x0000000a07077c23 */ /* 0x100fe20008010803 */
[----:B------:R-:W-:Y:S01]  /*4ef0*/  FSEL R2, R0, RZ, P0 ;  /* 0x000000ff00027208 */ /* 0x000fe20000000000 */
[C---:B------:R-:W-:Y:S01]  /*4f00*/  FMUL.FTZ R0, R242.reuse, 1.4426950216293334961 ;  /* 0x3fb8aa3bf2007820 */ /* 0x040fe20000410000 */
[----:B------:R-:W-:Y:S01]  /*4f10*/  FSETP.NEU.FTZ.AND P0, PT, R242, -INF , PT ;  /* 0xff800000f200780b */ /* 0x000fe20003f1d000 */
[----:B------:R-:W-:Y:S01]  /*4f20*/  FFMA.FTZ R4, R4, UR10, -R132 ;  /* 0x0000000a04047c23 */ /* 0x000fe20008010884 */
[----:B------:R-:W-:Y:S01]  /*4f30*/  LOP3.LUT R152, R143, UR8, R140, 0x96, !PT ;  /* 0x000000088f987c12 */ /* 0x000fe2000f8e968c */
[----:B------:R-:W-:Y:S01]  /*4f40*/  FFMA.FTZ R5, R5, UR10, -R132 ;  /* 0x0000000a05057c23 */ /* 0x000fe20008010884 */
[----:B------:R-:W-:Y:S01]  /*4f50*/  FSEL R0, R0, RZ, P0 ;  /* 0x000000ff00007208 */ /* 0x000fe20000000000 */
[--C-:B------:R-:W-:Y:S01]  /*4f60*/  FFMA.FTZ R6, R6, UR10, -R3.reuse ;  /* 0x0000000a06067c23 */ /* 0x100fe20008010803 */
[----:B------:R-:W-:Y:S01]  /*4f70*/  PLOP3.LUT P0, PT, PT, PT, UP0, 0x80, 0x0 ;  /* 0x000000000000781c */ /* 0x000fe20003f0f008 */
[----:B------:R-:W1:Y:S01]  /*4f80*/  MUFU.EX2 R197, R4 ;  /* 0x0000000400c57308 */ /* 0x000e620000000800 */
[----:B------:R-:W-:Y:S01]  /*4f90*/  LOP3.LUT R143, R163, UR7, R150, 0x96, !PT ;  /* 0x00000007a38f7c12 */ /* 0x000fe2000f8e9696 */
[--C-:B------:R-:W-:Y:S01]  /*4fa0*/  FFMA.FTZ R8, R8, UR10, -R2.reuse ;  /* 0x0000000a08087c23 */ /* 0x100fe20008010802 */
[----:B------:R-:W-:Y:S01]  /*4fb0*/  FFMA.FTZ R9, R9, UR10, -R2 ;  /* 0x0000000a09097c23 */ /* 0x000fe20008010802 */
[--C-:B------:R-:W-:Y:S01]  /*4fc0*/  FFMA.FTZ R32, R32, UR10, -R132.reuse ;  /* 0x0000000a20207c23 */ /* 0x100fe20008010884 */
[--C-:B------:R-:W-:Y:S01]  /*4fd0*/  FFMA.FTZ R34, R34, UR10, -R3.reuse ;  /* 0x0000000a22227c23 */ /* 0x100fe20008010803 */
[--C-:B------:R-:W-:Y:S01]  /*4fe0*/  FFMA.FTZ R35, R35, UR10, -R3.reuse ;  /* 0x0000000a23237c23 */ /* 0x100fe20008010803 */
[----:B------:R-:W-:Y:S03]  /*4ff0*/  FFMA.FTZ R33, R33, UR10, -R132 ;  /* 0x0000000a21217c23 */ /* 0x000fe60008010884 */
[----:B------:R2:W-:Y:S01]  /*5000*/  MUFU.EX2 R196, R5 ;  /* 0x0000000500c47308 */ /* 0x0005e20000000800 */
[----:B------:R-:W-:Y:S04]  /*5010*/  IMAD.WIDE.U32 R148, R149, -0x326172a9, RZ ;  /* 0xcd9e8d5795947825 */ /* 0x000fe800078e00ff */
[----:B------:R-:W-:Y:S01]  /*5020*/  FFMA.FTZ R10, R10, UR10, -R0 ;  /* 0x0000000a0a0a7c23 */ /* 0x000fe20008010800 */
[----:B------:R-:W-:Y:S01]  /*5030*/  UIADD3 UR8, UR16, 0x78dde6e4, URZ ;  /* 0x78dde6e410087890 */ /* 0x000fe2000fffe03f */
[----:B------:R-:W-:Y:S01]  /*5040*/  @P0 FSEL R44, R44, -INF , !P1 ;  /* 0xff8000002c2c0808 */ /* 0x000fe20004800000 */
[----:B------:R-:W-:Y:S01]  /*5050*/  IMAD.WIDE.U32 R158, R158, -0x2daee0ad, RZ ;  /* 0xd2511f539e9e7825 */ /* 0x000fe200078e00ff */
[----:B------:R-:W-:Y:S01]  /*5060*/  PLOP3.LUT P0, PT, PT, PT, UP0, 0x80, 0x0 ;  /* 0x000000000000781c */ /* 0x000fe20003f0f008 */
[----:B------:R3:W4:Y:S02]  /*5070*/  MUFU.EX2 R194, R6 ;  /* 0x0000000600c27308 */ /* 0x0007240000000800 */
[----:B------:R-:W-:Y:S01]  /*5080*/  IMAD.WIDE.U32 R150, R151, -0x326172a9, RZ ;  /* 0xcd9e8d5797967825 */ /* 0x000fe200078e00ff */
[----:B------:R-:W-:Y:S01]  /*5090*/  LOP3.LUT R137, R159, UR7, R142, 0x96, !PT ;  /* 0x000000079f897c12 */ /* 0x000fe2000f8e968e */
[----:B------:R-:W-:Y:S02]  /*50a0*/  UIADD3 UR7, UR15, -0x126145ec, URZ ;  /* 0xed9eba140f077890 */ /* 0x000fe4000fffe03f */
[----:B------:R-:W-:Y:S01]  /*50b0*/  FFMA.FTZ R11, R11, UR10, -R0 ;  /* 0x0000000a0b0b7c23 */ /* 0x000fe20008010800 */
[----:B------:R-:W-:Y:S01]  /*50c0*/  IMAD.WIDE.U32 R156, R156, -0x326172a9, RZ ;  /* 0xcd9e8d579c9c7825 */ /* 0x000fe200078e00ff */
[----:B------:R-:W-:Y:S02]  /*50d0*/  LOP3.LUT R140, R151, UR9, R134, 0x96, !PT ;  /* 0x00000009978c7c12 */ /* 0x000fe4000f8e9686 */
[----:B------:R-:W-:Y:S01]  /*50e0*/  MUFU.EX2 R219, R8 ;  /* 0x0000000800db7308 */ /* 0x000fe20000000800 */
[----:B--2---:R-:W-:Y:S04]  /*50f0*/  IMAD.WIDE.U32 R4, R135, -0x326172a9, RZ ;  /* 0xcd9e8d5787047825 */ /* 0x004fe800078e00ff */
[----:B------:R-:W-:Y:S01]  /*5100*/  FFMA.FTZ R14, R14, UR10, -R0 ;  /* 0x0000000a0e0e7c23 */ /* 0x000fe20008010800 */
[----:B------:R-:W-:Y:S01]  /*5110*/  @P0 FSEL R46, R46, -INF , !P1 ;  /* 0xff8000002e2e0808 */ /* 0x000fe20004800000 */
[----:B------:R-:W-:Y:S01]  /*5120*/  IMAD.WIDE.U32 R142, R143, -0x326172a9, RZ ;  /* 0xcd9e8d578f8e7825 */ /* 0x000fe200078e00ff */
[----:B------:R-:W-:Y:S02]  /*5130*/  LOP3.LUT R5, R5, UR9, R136, 0x96, !PT ;  /* 0x0000000905057c12 */ /* 0x000fe4000f8e9688 */
[----:B------:R-:W-:Y:S01]  /*5140*/  LOP3.LUT R151, R157, UR8, R4, 0x96, !PT ;  /* 0x000000089d977c12 */ /* 0x000fe2000f8e9604 */
[----:B------:R2:W-:Y:S01]  /*5150*/  MUFU.EX2 R218, R9 ;  /* 0x0000000900da7308 */ /* 0x0005e20000000800 */
[----:B---3--:R-:W-:Y:S01]  /*5160*/  LOP3.LUT R6, R149, UR9, R136, 0x96, !PT ;  /* 0x0000000995067c12 */ /* 0x008fe2000f8e9688 */
[----:B------:R-:W-:Y:S01]  /*5170*/  IMAD.WIDE.U32 R152, R152, -0x326172a9, RZ ;  /* 0xcd9e8d5798987825 */ /* 0x000fe200078e00ff */
[----:B------:R-:W-:Y:S02]  /*5180*/  LOP3.LUT R159, R143, UR8, R148, 0x96, !PT ;  /* 0x000000088f9f7c12 */ /* 0x000fe4000f8e9694 */
[----:B------:R-:W-:Y:S01]  /*5190*/  PLOP3.LUT P0, PT, PT, PT, UP0, 0x80, 0x0 ;  /* 0x000000000000781c */ /* 0x000fe20003f0f008 */
[----:B------:R-:W-:Y:S01]  /*51a0*/  IMAD.WIDE.U32 R138, R133, -0x326172a9, RZ ;  /* 0xcd9e8d57858a7825 */ /* 0x000fe200078e00ff */
[----:B------:R-:W-:Y:S03]  /*51b0*/  LOP3.LUT R134, R153, UR9, R134, 0x96, !PT ;  /* 0x0000000999867c12 */ /* 0x000fe6000f8e9686 */
[----:B------:R3:W4:Y:S01]  /*51c0*/  MUFU.EX2 R215, R7 ;  /* 0x0000000700d77308 */ /* 0x0007220000000800 */
[----:B------:R-:W-:Y:S01]  /*51d0*/  UIADD3 UR9, UR15, -0x56f99767, URZ ;  /* 0xa90668990f097890 */ /* 0x000fe2000fffe03f */
[----:B------:R-:W-:Y:S01]  /*51e0*/  IMAD.WIDE.U32 R4, R5, -0x2daee0ad, RZ ;  /* 0xd2511f5305047825 */ /* 0x000fe200078e00ff */
[----:B------:R-:W-:Y:S03]  /*51f0*/  LOP3.LUT R148, R139, UR8, R150, 0x96, !PT ;  /* 0x000000088b947c12 */ /* 0x000fe6000f8e9696 */
[----:B------:R-:W-:Y:S01]  /*5200*/  FFMA.FTZ R13, R13, UR10, -R2 ;  /* 0x0000000a0d0d7c23 */ /* 0x000fe20008010802 */
[----:B------:R-:W-:Y:S01]  /*5210*/  IMAD.WIDE.U32 R150, R151, -0x2daee0ad, RZ ;  /* 0xd2511f5397967825 */ /* 0x000fe200078e00ff */
[----:B------:R-:W-:Y:S02]  /*5220*/  LOP3.LUT R160, R5, UR7, R160, 0x96, !PT ;  /* 0x0000000705a07c12 */ /* 0x000fe4000f8e96a0 */
[----:B------:R-:W-:Y:S01]  /*5230*/  MUFU.EX2 R166, R32 ;  /* 0x0000002000a67308 */ /* 0x000fe20000000800 */
[----:B------:R-:W-:Y:S01]  /*5240*/  FFMA.FTZ R17, R17, UR10, -R132 ;  /* 0x0000000a11117c23 */ /* 0x000fe20008010884 */
[----:B------:R-:W-:Y:S01]  /*5250*/  @P0 FSEL R48, R48, -INF , !P1 ;  /* 0xff80000030300808 */ /* 0x000fe20004800000 */
[----:B--2---:R-:W-:Y:S01]  /*5260*/  IMAD.WIDE.U32 R8, R6, -0x2daee0ad, RZ ;  /* 0xd2511f5306087825 */ /* 0x004fe200078e00ff */
[----:B------:R-:W-:Y:S03]  /*5270*/  PLOP3.LUT P0, PT, PT, PT, UP0, 0x80, 0x0 ;  /* 0x000000000000781c */ /* 0x000fe60003f0f008 */
[----:B------:R-:W-:Y:S01]  /*5280*/  FFMA.FTZ R12, R12, UR10, -R2 ;  /* 0x0000000a0c0c7c23 */ /* 0x000fe20008010802 */
[----:B------:R-:W-:Y:S01]  /*5290*/  FFMA.FTZ R48, R48, UR10, -R132 ;  /* 0x0000000a30307c23 */ /* 0x000fe20008010884 */
[----:B------:R-:W-:Y:S01]  /*52a0*/  LOP3.LUT R139, R9, UR7, R162, 0x96, !PT ;  /* 0x00000007098b7c12 */ /* 0x000fe2000f8e96a2 */
[----:B------:R-:W-:Y:S01]  /*52b0*/  MUFU.EX2 R187, R34 ;  /* 0x0000002200bb7308 */ /* 0x000fe20000000800 */
[----:B------:R-:W-:Y:S01]  /*52c0*/  LOP3.LUT R9, R151, UR9, R4, 0x96, !PT ;  /* 0x0000000997097c12 */ /* 0x000fe2000f8e9604 */
[----:B------:R-:W-:Y:S01]  /*52d0*/  IMAD.WIDE.U32 R140, R140, -0x2daee0ad, RZ ;  /* 0xd2511f538c8c7825 */ /* 0x000fe200078e00ff */
[----:B---3--:R-:W2:Y:S03]  /*52e0*/  LDSM.16.M88.4 R4, [R181+0x1800] ;  /* 0x00180000b504783b */ /* 0x008ea60000000200 */
[----:B------:R-:W-:Y:S01]  /*52f0*/  FFMA.FTZ R16, R16, UR10, -R132 ;  /* 0x0000000a10107c23 */ /* 0x000fe20008010884 */
[----:B------:R-:W-:Y:S01]  /*5300*/  IMAD.WIDE.U32 R134, R134, -0x2daee0ad, RZ ;  /* 0xd2511f5386867825 */ /* 0x000fe200078e00ff */
[----:B------:R-:W-:Y:S02]  /*5310*/  LOP3.LUT R153, R141, UR7, R154, 0x96, !PT ;  /* 0x000000078d997c12 */ /* 0x000fe4000f8e969a */
[----:B------:R-:W-:Y:S01]  /*5320*/  MUFU.EX2 R175, R35 ;  /* 0x0000002300af7308 */ /* 0x000fe20000000800 */
[----:B------:R-:W-:Y:S01]  /*5330*/  @P0 FSEL R50, R50, -INF , !P1 ;  /* 0xff80000032320808 */ /* 0x000fe20004800000 */
[----:B------:R-:W-:Y:S01]  /*5340*/  IMAD.WIDE.U32 R136, R137, -0x326172a9, RZ ;  /* 0xcd9e8d5789887825 */ /* 0x000fe200078e00ff */
[----:B------:R-:W-:Y:S02]  /*5350*/  PLOP3.LUT P0, PT, PT, PT, UP0, 0x80, 0x0 ;  /* 0x000000000000781c */ /* 0x000fe40003f0f008 */
[----:B------:R-:W-:Y:S01]  /*5360*/  PLOP3.LUT P1, PT, PT, PT, UP0, 0x80, 0x0 ;  /* 0x000000000000781c */ /* 0x000fe20003f2f008 */
[--C-:B------:R-:W-:Y:S01]  /*5370*/  FFMA.FTZ R50, R50, UR10, -R3.reuse ;  /* 0x0000000a32327c23 */ /* 0x100fe20008010803 */
[----:B------:R-:W-:Y:S03]  /*5380*/  LOP3.LUT R141, R135, UR7, R158, 0x96, !PT ;  /* 0x00000007878d7c12 */ /* 0x000fe6000f8e969e */
[----:B------:R-:W-:Y:S01]  /*5390*/  MUFU.EX2 R165, R33 ;  /* 0x0000002100a57308 */ /* 0x000fe20000000800 */
[----:B------:R-:W-:Y:S01]  /*53a0*/  LOP3.LUT R154, R137, UR8, R152, 0x96, !PT ;  /* 0x00000008899a7c12 */ /* 0x000fe2000f8e9698 */
[----:B------:R-:W-:Y:S04]  /*53b0*/  IMAD.WIDE.U32 R152, R153, -0x326172a9, RZ ;  /* 0xcd9e8d5799987825 */ /* 0x000fe800078e00ff */
[--C-:B------:R-:W-:Y:S01]  /*53c0*/  FFMA.FTZ R18, R18, UR10, -R3.reuse ;  /* 0x0000000a12127c23 */ /* 0x100fe20008010803 */
[----:B------:R-:W-:Y:S01]  /*53d0*/  UIADD3 UR8, UR16, -0x4ab325aa, URZ ;  /* 0xb54cda5610087890 */ /* 0x000fe2000fffe03f */
[----:B------:R-:W-:Y:S01]  /*53e0*/  FFMA.FTZ R15, R15, UR10, -R0 ;  /* 0x0000000a0f0f7c23 */ /* 0x000fe20008010800 */
[----:B------:R-:W-:Y:S04]  /*53f0*/  IMAD.WIDE.U32 R154, R154, -0x2daee0ad, RZ ;  /* 0xd2511f539a9a7825 */ /* 0x000fe800078e00ff */
[--C-:B------:R-:W-:Y:S01]  /*5400*/  FFMA.FTZ R19, R19, UR10, -R3.reuse ;  /* 0x0000000a13137c23 */ /* 0x100fe20008010803 */
[----:B------:R-:W-:Y:S01]  /*5410*/  MUFU.EX2 R164, R50 ;  /* 0x0000003200a47308 */ /* 0x000fe20000000800 */
[----:B------:R-:W-:Y:S01]  /*5420*/  @P0 FSEL R45, R45, -INF , !P3 ;  /* 0xff8000002d2d0808 */ /* 0x000fe20005800000 */
[--C-:B------:R-:W-:Y:S01]  /*5430*/  FFMA.FTZ R21, R21, UR10, -R132.reuse ;  /* 0x0000000a15157c23 */ /* 0x100fe20008010884 */
[----:B------:R-:W-:Y:S01]  /*5440*/  PLOP3.LUT P0, PT, PT, PT, UP0, 0x80, 0x0 ;  /* 0x000000000000781c */ /* 0x000fe20003f0f008 */
[----:B------:R-:W-:Y:S01]  /*5450*/  FFMA.FTZ R20, R20, UR10, -R132 ;  /* 0x0000000a14147c23 */ /* 0x000fe20008010884 */
[----:B------:R-:W-:Y:S01]  /*5460*/  @P1 FSEL R47, R47, -INF , !P3 ;  /* 0xff8000002f2f1808 */ /* 0x000fe20005800000 */
[--C-:B------:R-:W-:Y:S01]  /*5470*/  FFMA.FTZ R22, R22, UR10, -R3.reuse ;  /* 0x0000000a16167c23 */ /* 0x100fe20008010803 */
[----:B------:R-:W-:Y:S01]  /*5480*/  PLOP3.LUT P1, PT, PT, PT, UP0, 0x80, 0x0 ;  /* 0x000000000000781c */ /* 0x000fe20003f2f008 */
[----:B------:R-:W-:Y:S01]  /*5490*/  FFMA.FTZ R24, R24, UR10, -R2 ;  /* 0x0000000a18187c23 */ /* 0x000fe20008010802 */
[----:B------:R-:W-:Y:S01]  /*54a0*/  LOP3.LUT R143, R155, UR9, R134, 0x96, !PT ;  /* 0x000000099b8f7c12 */ /* 0x000fe2000f8e9686 */
[----:B------:R-:W-:Y:S01]  /*54b0*/  FFMA.FTZ R27, R27, UR10, -R0 ;  /* 0x0000000a1b1b7c23 */ /* 0x000fe20008010800 */
[--C-:B------:R-:W-:Y:S01]  /*54c0*/  FFMA.FTZ R28, R28, UR10, -R2.reuse ;  /* 0x0000000a1c1c7c23 */ /* 0x100fe20008010802 */
[--C-:B------:R-:W-:Y:S01]  /*54d0*/  FFMA.FTZ R23, R23, UR10, -R3.reuse ;  /* 0x0000000a17177c23 */ /* 0x100fe20008010803 */
[----:B------:R-:W-:Y:S01]  /*54e0*/  FFMA.FTZ R25, R25, UR10, -R2 ;  /* 0x0000000a19197c23 */ /* 0x000fe20008010802 */
[--C-:B------:R-:W-:Y:S01]  /*54f0*/  FFMA.FTZ R30, R30, UR10, -R0.reuse ;  /* 0x0000000a1e1e7c23 */ /* 0x100fe20008010800 */
[----:B------:R-:W-:Y:S01]  /*5500*/  FFMA.FTZ R31, R31, UR10, -R0 ;  /* 0x0000000a1f1f7c23 */ /* 0x000fe20008010800 */
[----:B------:R-:W-:Y:S01]  /*5510*/  @P0 FSEL R49, R49, -INF , !P3 ;  /* 0xff80000031310808 */ /* 0x000fe20005800000 */
[----:B------:R-:W-:Y:S01]  /*5520*/  FFMA.FTZ R29, R29, UR10, -R2 ;  /* 0x0000000a1d1d7c23 */ /* 0x000fe20008010802 */
[----:B------:R-:W-:Y:S01]  /*5530*/  PLOP3.LUT P0, PT, PT, PT, UP0, 0x80, 0x0 ;  /* 0x000000000000781c */ /* 0x000fe20003f0f008 */
[-C--:B--2---:R-:W-:Y:S01]  /*5540*/  HMMA.16816.F32 R52, R168, R4.reuse, R52 ;  /* 0x00000004a834723c */ /* 0x084fe20000001834 */
[----:B------:R-:W-:Y:S01]  /*5550*/  MUFU.EX2 R216, R13 ;  /* 0x0000000d00d87308 */ /* 0x000fe20000000800 */
[----:B------:R-:W-:Y:S01]  /*5560*/  UIADD3 UR7, UR16, 0x1715609d, URZ ;  /* 0x1715609d10077890 */ /* 0x000fe2000fffe03f */
[----:B------:R-:W-:Y:S01]  /*5570*/  @P1 FSEL R51, R51, -INF , !P3 ;  /* 0xff80000033331808 */ /* 0x000fe20005800000 */
[----:B------:R-:W-:Y:S01]  /*5580*/  FFMA.FTZ R49, R49, UR10, -R132 ;  /* 0x0000000a31317c23 */ /* 0x000fe20008010884 */
[----:B------:R-:W-:Y:S01]  /*5590*/  PLOP3.LUT P1, PT, PT, PT, UP0, 0x80, 0x0 ;  /* 0x000000000000781c */ /* 0x000fe20003f2f008 */
[C---:B------:R-:W-:Y:S01]  /*55a0*/  HMMA.16816.F32 R56, R144.reuse, R4, R56 ;  /* 0x000000049038723c */ /* 0x040fe20000001838 */
[----:B------:R-:W-:Y:S04]  /*55b0*/  PLOP3.LUT P3, PT, PT, PT, UP0, 0x80, 0x0 ;  /* 0x000000000000781c */ /* 0x000fe80003f6f008 */
[----:B------:R-:W-:Y:S01]  /*55c0*/  MUFU.EX2 R223, R10 ;  /* 0x0000000a00df7308 */ /* 0x000fe20000000800 */
[----:B------:R-:W-:Y:S01]  /*55d0*/  LOP3.LUT R133, R153, UR7, R138, 0x96, !PT ;  /* 0x0000000799857c12 */ /* 0x000fe2000f8e968a */
[-C--:B------:R-:W-:Y:S04]  /*55e0*/  HMMA.16816.F32 R60, R144, R6.reuse, R60 ;  /* 0x00000006903c723c */ /* 0x080fe8000000183c */
[--C-:B------:R-:W-:Y:S02]  /*55f0*/  FFMA.FTZ R51, R51, UR10, -R3.reuse ;  /* 0x0000000a33337c23 */ /* 0x100fe40008010803 */
[----:B------:R-:W-:Y:S02]  /*5600*/  HMMA.16816.F32 R64, R168, R6, R64 ;  /* 0x00000006a840723c */ /* 0x000fe40000001840 */
[----:B------:R2:W3:Y:S03]  /*5610*/  MUFU.EX2 R222, R11 ;  /* 0x0000000b00de7308 */ /* 0x0004e60000000800 */
[----:B------:R-:W-:Y:S01]  /*5620*/  IMAD.WIDE.U32 R138, R139, -0x326172a9, RZ ;  /* 0xcd9e8d578b8a7825 */ /* 0x000fe200078e00ff */
[----:B------:R-:W-:Y:S02]  /*5630*/  @P0 FSEL R52, R52, -INF , !P2 ;  /* 0xff80000034340808 */ /* 0x000fe40005000000 */
[----:B------:R-:W-:Y:S04]  /*5640*/  PLOP3.LUT P0, PT, PT, PT, UP0, 0x80, 0x0 ;  /* 0x000000000000781c */ /* 0x000fe80003f0f008 */
[----:B------:R-:W-:Y:S01]  /*5650*/  MUFU.EX2 R163, R51 ;  /* 0x0000003300a37308 */ /* 0x000fe20000000800 */
[----:B------:R-:W-:Y:S01]  /*5660*/  @P1 FSEL R54, R54, -INF , !P2 ;  /* 0xff80000036361808 */ /* 0x000fe20005000000 */
[--C-:B------:R-:W-:Y:S01]  /*5670*/  FFMA.FTZ R36, R36, UR10, -R132.reuse ;  /* 0x0000000a24247c23 */ /* 0x100fe20008010884 */
[----:B------:R-:W-:Y:S01]  /*5680*/  PLOP3.LUT P1, PT, PT, PT, UP0, 0x80, 0x0 ;  /* 0x000000000000781c */ /* 0x000fe20003f2f008 */
[----:B------:R-:W-:Y:S01]  /*5690*/  FFMA.FTZ R37, R37, UR10, -R132 ;  /* 0x0000000a25257c23 */ /* 0x000fe20008010884 */
[----:B------:R-:W-:Y:S01]  /*56a0*/  @P3 FSEL R56, R56, -INF , !P2 ;  /* 0xff80000038383808 */ /* 0x000fe20005000000 */
[--C-:B------:R-:W-:Y:S01]  /*56b0*/  FFMA.FTZ R38, R38, UR10, -R3.reuse ;  /* 0x0000000a26267c23 */ /* 0x100fe20008010803 */
[----:B------:R-:W-:Y:S03]  /*56c0*/  PLOP3.LUT P3, PT, PT, PT, UP0, 0x80, 0x0 ;  /* 0x000000000000781c */ /* 0x000fe60003f6f008 */
[----:B------:R1:W-:Y:S01]  /*56d0*/  MUFU.EX2 R221, R14 ;  /* 0x0000000e00dd7308 */ /* 0x0003e20000000800 */
[----:B------:R-:W-:Y:S01]  /*56e0*/  LOP3.LUT R151, R139, UR7, R142, 0x96, !PT ;  /* 0x000000078b977c12 */ /* 0x000fe2000f8e968e */
[--C-:B------:R-:W-:Y:S01]  /*56f0*/  FFMA.FTZ R39, R39, UR10, -R3.reuse ;  /* 0x0000000a27277c23 */ /* 0x100fe20008010803 */
[----:B------:R-:W-:Y:S01]  /*5700*/  @P0 FSEL R58, R58, -INF , !P2 ;  /* 0xff8000003a3a0808 */ /* 0x000fe20005000000 */
[----:B------:R-:W-:Y:S01]  /*5710*/  FFMA.FTZ R41, R41, UR10, -R2 ;  /* 0x0000000a29297c23 */ /* 0x000fe20008010802 */
[----:B------:R-:W-:Y:S01]  /*5720*/  PLOP3.LUT P0, PT, PT, PT, UP0, 0x80, 0x0 ;  /* 0x000000000000781c */ /* 0x000fe20003f0f008 */
[----:B------:R-:W-:Y:S01]  /*5730*/  IMAD.WIDE.U32 R148, R148, -0x2daee0ad, RZ ;  /* 0xd2511f5394947825 */ /* 0x000fe200078e00ff */
[----:B------:R-:W-:Y:S03]  /*5740*/  PLOP3.LUT P2, PT, PT, PT, UP0, 0x80, 0x0 ;  /* 0x000000000000781c */ /* 0x000fe60003f4f008 */
[----:B------:R4:W-:Y:S01]  /*5750*/  MUFU.EX2 R191, R17 ;  /* 0x0000001100bf7308 */ /* 0x0009e20000000800 */
[----:B------:R-:W-:Y:S01]  /*5760*/  @P1 FSEL R53, R53, -INF , !P4 ;  /* 0xff80000035351808 */ /* 0x000fe20006000000 */
[----:B------:R-:W-:Y:S01]  /*5770*/  IMAD.WIDE.U32 R158, R159, -0x2daee0ad, RZ ;  /* 0xd2511f539f9e7825 */ /* 0x000fe200078e00ff */
[----:B------:R-:W-:Y:S02]  /*5780*/  LOP3.LUT R137, R149, UR9, R140, 0x96, !PT ;  /* 0x0000000995897c12 */ /* 0x000fe4000f8e968c */
[----:B------:R-:W-:Y:S01]  /*5790*/  PLOP3.LUT P1, PT, PT, PT, UP0, 0x80, 0x0 ;  /* 0x000000000000781c */ /* 0x000fe20003f2f008 */
[----:B------:R-:W-:Y:S01]  /*57a0*/  IMAD.WIDE.U32 R140, R141, -0x326172a9, RZ ;  /* 0xcd9e8d578d8c7825 */ /* 0x000fe200078e00ff */
[----:B------:R-:W-:Y:S03]  /*57b0*/  LOP3.LUT R135, R159, UR9, R8, 0x96, !PT ;  /* 0x000000099f877c12 */ /* 0x000fe6000f8e9608 */
[----:B------:R3:W-:Y:S01]  /*57c0*/  MUFU.EX2 R217, R12 ;  /* 0x0000000c00d97308 */ /* 0x0007e20000000800 */
[----:B------:R-:W-:Y:S01]  /*57d0*/  @P3 FSEL R55, R55, -INF , !P4 ;  /* 0xff80000037373808 */ /* 0x000fe20006000000 */
[----:B--2---:R-:W-:Y:S01]  /*57e0*/  IMAD.WIDE.U32 R10, R160, -0x326172a9, RZ ;  /* 0xcd9e8d57a00a7825 */ /* 0x004fe200078e00ff */
[----:B------:R-:W-:Y:S02]  /*57f0*/  LOP3.LUT R153, R141, UR7, R136, 0x96, !PT ;  /* 0x000000078d997c12 */ /* 0x000fe4000f8e9688 */
[----:B------:R-:W-:Y:S01]  /*5800*/  @P0 FSEL R59, R59, -INF , !P4 ;  /* 0xff8000003b3b0808 */ /* 0x000fe20006000000 */
[----:B------:R-:W-:Y:S01]  /*5810*/  IMAD.WIDE.U32 R8, R9, -0x326172a9, RZ ;  /* 0xcd9e8d5709087825 */ /* 0x000fe200078e00ff */
[----:B------:R-:W-:Y:S03]  /*5820*/  LOP3.LUT R11, R11, UR7, R156, 0x96, !PT ;  /* 0x000000070b0b7c12 */ /* 0x000fe6000f8e969c */
[----:B------:R2:W-:Y:S01]  /*5830*/  MUFU.EX2 R192, R16 ;  /* 0x0000001000c07308 */ /* 0x0005e20000000800 */
[----:B------:R-:W-:Y:S01]  /*5840*/  PLOP3.LUT P0, PT, PT, PT, UP0, 0x80, 0x0 ;  /* 0x000000000000781c */ /* 0x000fe20003f0f008 */
[----:B------:R-:W-:Y:S01]  /*5850*/  IMAD.WIDE.U32 R4, R137, -0x326172a9, RZ ;  /* 0xcd9e8d5789047825 */ /* 0x000fe200078e00ff */
[----:B-1----:R-:W-:Y:S01]  /*5860*/  LOP3.LUT R14, R9, UR8, R10, 0x96, !PT ;  /* 0x00000008090e7c12 */ /* 0x002fe2000f8e960a */
[----:B------:R-:W-:Y:S01]  /*5870*/  UIADD3 UR7, UR15, 0x646e171e, URZ ;  /* 0x646e171e0f077890 */ /* 0x000fe2000fffe03f */
[----:B------:R-:W-:Y:S01]  /*5880*/  LOP3.LUT R134, R8, 0xff, RZ, 0xc0, !PT ;  /* 0x000000ff08867812 */ /* 0x000fe200078ec0ff */
[----:B------:R-:W-:Y:S01]  /*5890*/  FFMA.FTZ R42, R42, UR10, -R0 ;  /* 0x0000000a2a2a7c23 */ /* 0x000fe20008010800 */
[----:B------:R-:W-:Y:S03]  /*58a0*/  SHF.R.U32.HI R136, RZ, 0x18, R8 ;  /* 0x00000018ff887819 */ /* 0x000fe60000011608 */
[----:B------:R1:W-:Y:S01]  /*58b0*/  MUFU.EX2 R206, R18 ;  /* 0x0000001200ce7308 */ /* 0x0003e20000000800 */
[----:B------:R-:W-:Y:S01]  /*58c0*/  LOP3.LUT R139, R8, 0xffff, RZ, 0xc0, !PT ;  /* 0x0000ffff088b7812 */ /* 0x000fe200078ec0ff */
[----:B------:R-:W-:Y:S01]  /*58d0*/  FFMA.FTZ R40, R40, UR10, -R2 ;  /* 0x0000000a28287c23 */ /* 0x000fe20008010802 */
[----:B------:R-:W-:Y:S01]  /*58e0*/  SHF.R.U32.HI R141, RZ, 0x10, R8 ;  /* 0x00000010ff8d7819 */ /* 0x000fe20000011608 */
[----:B------:R-:W-:Y:S01]  /*58f0*/  IMAD.WIDE.U32 R8, R133, -0x2daee0ad, RZ ;  /* 0xd2511f5385087825 */ /* 0x000fe200078e00ff */
[----:B------:R-:W-:Y:S02]  /*5900*/  @P2 FSEL R57, R57, -INF , !P4 ;  /* 0xff80000039392808 */ /* 0x000fe40006000000 */
[----:B------:R-:W-:Y:S03]  /*5910*/  PLOP3.LUT P3, PT, PT, PT, UP0, 0x80, 0x0 ;  /* 0x000000000000781c */ /* 0x000fe60003f6f008 */
[----:B------:R1:W1:Y:S01]  /*5920*/  MUFU.EX2 R220, R15 ;  /* 0x0000000f00dc7308 */ /* 0x0002620000000800 */
[----:B------:R-:W-:Y:S01]  /*5930*/  LOP3.LUT R13, R9, UR7, R148, 0x96, !PT ;  /* 0x00000007090d7c12 */ /* 0x000fe2000f8e9694 */
[--C-:B------:R-:W-:Y:S01]  /*5940*/  FFMA.FTZ R43, R43, UR10, -R0.reuse ;  /* 0x0000000a2b2b7c23 */ /* 0x100fe20008010800 */
[----:B------:R-:W-:Y:S01]  /*5950*/  PLOP3.LUT P2, PT, PT, PT, UP0, 0x80, 0x0 ;  /* 0x000000000000781c */ /* 0x000fe20003f4f008 */
[----:B------:R-:W-:Y:S01]  /*5960*/  FFMA.FTZ R46, R46, UR10, -R0 ;  /* 0x0000000a2e2e7c23 */ /* 0x000fe20008010800 */
[----:B------:R-:W-:Y:S01]  /*5970*/  SHF.R.U32.HI R148, RZ, 0x10, R8 ;  /* 0x00000010ff947819 */ /* 0x000fe20000011608 */
[----:B------:R-:W-:Y:S01]  /*5980*/  FFMA.FTZ R47, R47, UR10, -R0 ;  /* 0x0000000a2f2f7c23 */ /* 0x000fe20008010800 */
[----:B------:R-:W-:Y:S03]  /*5990*/  LOP3.LUT R133, R8, 0xff, RZ, 0xc0, !PT ;  /* 0x000000ff08857812 */ /* 0x000fe600078ec0ff */
[----:B------:R1:W-:Y:S01]  /*59a0*/  MUFU.EX2 R205, R19 ;  /* 0x0000001300cd7308 */ /* 0x0003e20000000800 */
[----:B----4-:R-:W-:Y:S01]  /*59b0*/  SHF.R.U32.HI R17, RZ, 0x18, R8 ;  /* 0x00000018ff117819 */ /* 0x010fe20000011608 */
[----:B------:R-:W-:Y:S01]  /*59c0*/  FFMA.FTZ R26, R26, UR10, -R0 ;  /* 0x0000000a1a1a7c23 */ /* 0x000fe20008010800 */
[----:B------:R-:W-:Y:S01]  /*59d0*/  LOP3.LUT R142, R8, 0xffff, RZ, 0xc0, !PT ;  /* 0x0000ffff088e7812 */ /* 0x000fe200078ec0ff */
[----:B------:R-:W-:Y:S01]  /*59e0*/  IMAD.WIDE.U32 R10, R11, -0x2daee0ad, RZ ;  /* 0xd2511f530b0a7825 */ /* 0x000fe200078e00ff */
[----:B------:R-:W-:Y:S02]  /*59f0*/  @P1 FSEL R60, R60, -INF , !P5 ;  /* 0xff8000003c3c1808 */ /* 0x000fe40006800000 */
[----:B------:R-:W-:Y:S01]  /*5a00*/  PLOP3.LUT P1, PT, PT, PT, UP0, 0x80, 0x0 ;  /* 0x000000000000781c */ /* 0x000fe20003f2f008 */
[----:B------:R-:W-:Y:S01]  /*5a10*/  IMAD.WIDE.U32 R8, R135, -0x326172a9, RZ ;  /* 0xcd9e8d5787087825 */ /* 0x000fe200078e00ff */
[----:B------:R-:W-:Y:S01]  /*5a20*/  LOP3.LUT R149, R10, 0xffff, RZ, 0xc0, !PT ;  /* 0x0000ffff0a957812 */ /* 0x000fe200078ec0ff */
[----:B------:R4:W4:Y:S01]  /*5a30*/  MUFU.EX2 R188, R21 ;  /* 0x0000001500bc7308 */ /* 0x0009220000000800 */
[----:B---3--:R-:W-:Y:S01]  /*5a40*/  LOP3.LUT R12, R11, UR7, R150, 0x96, !PT ;  /* 0x000000070b0c7c12 */ /* 0x008fe2000f8e9696 */
[----:B------:R-:W-:Y:S01]  /*5a50*/  FFMA.FTZ R60, R60, UR10, -R2 ;  /* 0x0000000a3c3c7c23 */ /* 0x000fe20008010802 */
[----:B------:R-:W-:Y:S01]  /*5a60*/  LOP3.LUT R11, R9, UR8, R138, 0x96, !PT ;  /* 0x00000008090b7c12 */ /* 0x000fe2000f8e968a */
[----:B------:R-:W-:Y:S01]  /*5a70*/  FFMA.FTZ R44, R44, UR10, -R2 ;  /* 0x0000000a2c2c7c23 */ /* 0x000fe20008010802 */
[----:B--2---:R-:W-:Y:S01]  /*5a80*/  LOP3.LUT R16, R10, 0xff, RZ, 0xc0, !PT ;  /* 0x000000ff0a107812 */ /* 0x004fe200078ec0ff */
[--C-:B------:R-:W-:Y:S01]  /*5a90*/  FFMA.FTZ R54, R54, UR10, -R3.reuse ;  /* 0x0000000a36367c23 */ /* 0x100fe20008010803 */
[--C-:B-1----:R-:W-:Y:S03]  /*5aa0*/  SHF.R.U32.HI R18, RZ, 0x18, R10.reuse ;  /* 0x00000018ff127819 */ /* 0x102fe6000001160a */
[----:B------:R-:W-:Y:S01]  /*5ab0*/  MUFU.EX2 R157, R60 ;  /* 0x0000003c009d7308 */ /* 0x000fe20000000800 */
[----:B------:R-:W-:Y:S01]  /*5ac0*/  SHF.R.U32.HI R150, RZ, 0x10, R10 ;  /* 0x00000010ff967819 */ /* 0x000fe2000001160a */
[--C-:B------:R-:W-:Y:S01]  /*5ad0*/  FFMA.FTZ R55, R55, UR10, -R3.reuse ;  /* 0x0000000a37377c23 */ /* 0x100fe20008010803 */
[----:B------:R-:W-:Y:S01]  /*5ae0*/  LOP3.LUT R138, R8, 0xffff, RZ, 0xc0, !PT ;  /* 0x0000ffff088a7812 */ /* 0x000fe200078ec0ff */
[----:B------:R-:W-:Y:S01]  /*5af0*/  FFMA.FTZ R52, R52, UR10, -R132 ;  /* 0x0000000a34347c23 */ /* 0x000fe20008010884 */
[C---:B------:R-:W-:Y:S01]  /*5b00*/  LOP3.LUT R7, R4.reuse, 0xffff, RZ, 0xc0, !PT ;  /* 0x0000ffff04077812 */ /* 0x040fe200078ec0ff */
[----:B------:R-:W-:Y:S01]  /*5b10*/  FFMA.FTZ R45, R45, UR10, -R2 ;  /* 0x0000000a2d2d7c23 */ /* 0x000fe20008010802 */
[----:B------:R-:W-:Y:S03]  /*5b20*/  LOP3.LUT R10, R4, 0xff, RZ, 0xc0, !PT ;  /* 0x000000ff040a7812 */ /* 0x000fe600078ec0ff */
[----:B------:R-:W-:Y:S01]  /*5b30*/  MUFU.EX2 R159, R54 ;  /* 0x00000036009f7308 */ /* 0x000fe20000000800 */
[----:B------:R-:W-:Y:S01]  /*5b40*/  SHF.R.U32.HI R15, RZ, 0x10, R4 ;  /* 0x00000010ff0f7819 */ /* 0x000fe20000011604 */
[----:B------:R-:W-:Y:S01]  /*5b50*/  FFMA.FTZ R56, R56, UR10, -R2 ;  /* 0x0000000a38387c23 */ /* 0x000fe20008010802 */
[----:B------:R-:W-:Y:S01]  /*5b60*/  SHF.R.U32.HI R9, RZ, 0x18, R4 ;  /* 0x00000018ff097819 */ /* 0x000fe20000011604 */
[----:B------:R-:W-:Y:S01]  /*5b70*/  FFMA.FTZ R53, R53, UR10, -R132 ;  /* 0x0000000a35357c23 */ /* 0x000fe20008010884 */
[----:B------:R-:W-:Y:S01]  /*5b80*/  @P0 FSEL R66, R66, -INF , !P5 ;  /* 0xff80000042420808 */ /* 0x000fe20006800000 */
[----:B------:R-:W-:Y:S01]  /*5b90*/  FFMA.FTZ R57, R57, UR10, -R2 ;  /* 0x0000000a39397c23 */ /* 0x000fe20008010802 */
[----:B------:R-:W-:Y:S03]  /*5ba0*/  LOP3.LUT R4, R14, 0xff, RZ, 0xc0, !PT ;  /* 0x000000ff0e047812 */ /* 0x000fe600078ec0ff */
[----:B------:R-:W-:Y:S01]  /*5bb0*/  MUFU.EX2 R169, R56 ;  /* 0x0000003800a97308 */ /* 0x000fe20000000800 */
[----:B------:R-:W-:Y:S01]  /*5bc0*/  PLOP3.LUT P0, PT, PT, PT, UP0, 0x80, 0x0 ;  /* 0x000000000000781c */ /* 0x000fe20003f0f008 */
[--C-:B------:R-:W-:Y:S01]  /*5bd0*/  FFMA.FTZ R66, R66, UR10, -R3.reuse ;  /* 0x0000000a42427c23 */ /* 0x100fe20008010803 */
[----:B------:R-:W-:Y:S01]  /*5be0*/  LOP3.LUT R19, R8, 0xff, RZ, 0xc0, !PT ;  /* 0x000000ff08137812 */ /* 0x000fe200078ec0ff */
[----:B------:R-:W-:Y:S01]  /*5bf0*/  FFMA.FTZ R58, R58, UR10, -R0 ;  /* 0x0000000a3a3a7c23 */ /* 0x000fe20008010800 */
[----:B------:R-:W-:Y:S01]  /*5c00*/  SHF.R.U32.HI R135, RZ, 0x18, R8 ;  /* 0x00000018ff877819 */ /* 0x000fe20000011608 */
[----:B------:R-:W-:Y:S01]  /*5c10*/  FFMA.FTZ R59, R59, UR10, -R0 ;  /* 0x0000000a3b3b7c23 */ /* 0x000fe20008010800 */
[----:B------:R-:W-:Y:S03]  /*5c20*/  SHF.R.U32.HI R137, RZ, 0x10, R8 ;  /* 0x00000010ff897819 */ /* 0x000fe60000011608 */
[----:B------:R-:W-:Y:S01]  /*5c30*/  MUFU.EX2 R155, R66 ;  /* 0x00000042009b7308 */ /* 0x000fe20000000800 */
[----:B------:R-:W-:Y:S02]  /*5c40*/  @P3 FSEL R62, R62, -INF , !P5 ;  /* 0xff8000003e3e3808 */ /* 0x000fe40006800000 */
[----:B------:R-:W-:Y:S02]  /*5c50*/  @P2 FSEL R64, R64, -INF , !P5 ;  /* 0xff80000040402808 */ /* 0x000fe40006800000 */
[----:B------:R-:W-:Y:S01]  /*5c60*/  LOP3.LUT R8, R5, UR8, R152, 0x96, !PT ;  /* 0x0000000805087c12 */ /* 0x000fe2000f8e9698 */
[----:B------:R-:W-:Y:S01]  /*5c70*/  FFMA.FTZ R62, R62, UR10, -R0 ;  /* 0x0000000a3e3e7c23 */ /* 0x000fe20008010800 */
[----:B------:R-:W-:Y:S01]  /*5c80*/  ISETP.LE.U32.AND P5, PT, R4, UR11, PT ;  /* 0x0000000b04007c0c */ /* 0x000fe2000bfa3070 */
[----:B------:R-:W-:Y:S01]  /*5c90*/  FFMA.FTZ R64, R64, UR10, -R132 ;  /* 0x0000000a40407c23 */ /* 0x000fe20008010884 */
[----:B------:R-:W-:Y:S01]  /*5ca0*/  LOP3.LUT R4, R14, 0xffff, RZ, 0xc0, !PT ;  /* 0x0000ffff0e047812 */ /* 0x000fe200078ec0ff */
[----:B------:R-:W-:Y:S01]  /*5cb0*/  MUFU.EX2 R152, R49 ;  /* 0x0000003100987308 */ /* 0x000fe20000000800 */
[--C-:B------:R-:W-:Y:S02]  /*5cc0*/  SHF.R.U32.HI R5, RZ, 0x18, R14.reuse ;  /* 0x00000018ff057819 */ /* 0x100fe4000001160e */
[----:B------:R-:W-:Y:S02]  /*5cd0*/  SHF.R.U32.HI R14, RZ, 0x10, R14 ;  /* 0x00000010ff0e7819 */ /* 0x000fe4000001160e */
[----:B------:R-:W-:Y:S02]  /*5ce0*/  @P1 FSEL R61, R61, -INF , !P6 ;  /* 0xff8000003d3d1808 */ /* 0x000fe40007000000 */
[----:B------:R-:W-:Y:S03]  /*5cf0*/  LOP3.LUT R14, R14, 0xff, RZ, 0xc0, !PT ;  /* 0x000000ff0e0e7812 */ /* 0x000fe600078ec0ff */
[----:B------:R-:W-:Y:S01]  /*5d00*/  MUFU.EX2 R147, R64 ;  /* 0x0000004000937308 */ /* 0x000fe20000000800 */
[----:B------:R-:W-:Y:S01]  /*5d10*/  PLOP3.LUT P2, PT, PT, PT, UP0, 0x80, 0x0 ;  /* 0x000000000000781c */ /* 0x000fe20003f4f008 */
[----:B------:R-:W-:Y:S01]  /*5d20*/  FFMA.FTZ R2, R61, UR10, -R2 ;  /* 0x0000000a3d027c23 */ /* 0x000fe20008010802 */
[----:B------:R-:W-:Y:S01]  /*5d30*/  SHF.R.U32.HI R4, RZ, 0x8, R4 ;  /* 0x00000008ff047819 */ /* 0x000fe20000011604 */
[----:B------:R-:W-:Y:S01]  /*5d40*/  @!P5 FADD.FTZ R197, -R197, -RZ ;  /* 0x800000ffc5c5d221 */ /* 0x000fe20000010100 */
[----:B------:R-:W-:Y:S02]  /*5d50*/  PLOP3.LUT P1, PT, PT, PT, UP0, 0x80, 0x0 ;  /* 0x000000000000781c */ /* 0x000fe40003f2f008 */
[----:B------:R-:W-:Y:S03]  /*5d60*/  LOP3.LUT R4, R4, 0xffff, RZ, 0xc0, !PT ;  /* 0x0000ffff04047812 */ /* 0x000fe600078ec0ff */
[----:B------:R-:W-:Y:S01]  /*5d70*/  MUFU.EX2 R168, R62 ;  /* 0x0000003e00a87308 */ /* 0x000fe20000000800 */
[----:B------:R-:W-:Y:S02]  /*5d80*/  @P0 FSEL R65, R65, -INF , !P6 ;  /* 0xff80000041410808 */ /* 0x000fe40007000000 */
[----:B------:R-:W-:Y:S02]  /*5d90*/  ISETP.LE.U32.AND P0, PT, R14, UR11, PT ;  /* 0x0000000b0e007c0c */ /* 0x000fe4000bf03070 */
[----:B------:R-:W-:Y:S01]  /*5da0*/  LOP3.LUT R6, R8, 0xff, RZ, 0xc0, !PT ;  /* 0x000000ff08067812 */ /* 0x000fe200078ec0ff */
[----:B------:R-:W-:Y:S01]  /*5db0*/  FFMA.FTZ R132, R65, UR10, -R132 ;  /* 0x0000000a41847c23 */ /* 0x000fe20008010884 */
[----:B------:R-:W-:Y:S03]  /*5dc0*/  @P2 FSEL R63, R63, -INF , !P6 ;  /* 0xff8000003f3f2808 */ /* 0x000fe60007000000 */
[----:B------:R-:W-:Y:S01]  /*5dd0*/  MUFU.EX2 R156, R2 ;  /* 0x00000002009c7308 */ /* 0x000fe20000000800 */
[----:B------:R-:W-:Y:S02]  /*5de0*/  ISETP.LE.U32.AND P2, PT, R5, UR11, PT ;  /* 0x0000000b05007c0c */ /* 0x000fe4000bf43070 */
[----:B------:R-:W-:Y:S01]  /*5df0*/  @P1 FSEL R67, R67, -INF , !P6 ;  /* 0xff80000043431808 */ /* 0x000fe20007000000 */
[----:B------:R-:W-:Y:S01]  /*5e00*/  FFMA.FTZ R0, R63, UR10, -R0 ;  /* 0x0000000a3f007c23 */ /* 0x000fe20008010800 */
[----:B------:R-:W-:Y:S02]  /*5e10*/  ISETP.LE.U32.AND P6, PT, R4, UR11, PT ;  /* 0x0000000b04007c0c */ /* 0x000fe4000bfc3070 */
[----:B------:R-:W-:Y:S01]  /*5e20*/  LOP3.LUT R4, R8, 0xffff, RZ, 0xc0, !PT ;  /* 0x0000ffff08047812 */ /* 0x000fe200078ec0ff */
[----:B------:R-:W-:Y:S01]  /*5e30*/  FFMA.FTZ R3, R67, UR10, -R3 ;  /* 0x0000000a43037c23 */ /* 0x000fe20008010803 */
[--C-:B------:R-:W-:Y:S01]  /*5e40*/  SHF.R.U32.HI R5, RZ, 0x10, R8.reuse ;  /* 0x00000010ff057819 */ /* 0x100fe20000011608 */
[----:B------:R-:W-:Y:S01]  /*5e50*/  MUFU.EX2 R145, R132 ;  /* 0x0000008400917308 */ /* 0x000fe20000000800 */
[----:B------:R-:W-:Y:S01]  /*5e60*/  SHF.R.U32.HI R8, RZ, 0x18, R8 ;  /* 0x00000018ff087819 */ /* 0x000fe20000011608 */
[----:B------:R-:W-:Y:S01]  /*5e70*/  @!P0 FADD.FTZ R194, -R194, -RZ ;  /* 0x800000ffc2c28221 */ /* 0x000fe20000010100 */
[----:B------:R-:W-:Y:S01]  /*5e80*/  SHF.R.U32.HI R4, RZ, 0x8, R4 ;  /* 0x00000008ff047819 */ /* 0x000fe20000011604 */
[----:B------:R-:W-:Y:S01]  /*5e90*/  @!P2 FADD.FTZ R215, -R215, -RZ ;  /* 0x800000ffd7d7a221 */ /* 0x000fe20000010100 */
[----:B------:R-:W-:Y:S02]  /*5ea0*/  ISETP.LE.U32.AND P0, PT, R8, UR11, PT ;  /* 0x0000000b08007c0c */ /* 0x000fe4000bf03070 */
[----:B------:R-:W-:Y:S01]  /*5eb0*/  ISETP.LE.U32.AND P1, PT, R6, UR11, PT ;  /* 0x0000000b06007c0c */ /* 0x000fe2000bf23070 */
[----:B------:R-:W-:Y:S01]  /*5ec0*/  @!P6 FADD.FTZ R196, -R196, -RZ ;  /* 0x800000ffc4c4e221 */ /* 0x000fe20000010100 */
[----:B------:R-:W-:Y:S01]  /*5ed0*/  LOP3.LUT R5, R5, 0xff, RZ, 0xc0, !PT ;  /* 0x000000ff05057812 */ /* 0x000fe200078ec0ff */
[----:B------:R-:W-:Y:S01]  /*5ee0*/  MUFU.EX2 R167, R0 ;  /* 0x0000000000a77308 */ /* 0x000fe20000000800 */
[----:B------:R-:W-:Y:S02]  /*5ef0*/  LOP3.LUT R4, R4, 0xffff, RZ, 0xc0, !PT ;  /* 0x0000ffff04047812 */ /* 0x000fe400078ec0ff */
[----:B------:R-:W-:Y:S02]  /*5f00*/  ISETP.LE.U32.AND P5, PT, R5, UR11, PT ;  /* 0x0000000b05007c0c */ /* 0x000fe4000bfa3070 */
[----:B------:R-:W-:Y:S02]  /*5f10*/  ISETP.LE.U32.AND P6, PT, R4, UR11, PT ;  /* 0x0000000b04007c0c */ /* 0x000fe4000bfc3070 */
[----:B------:R-:W-:Y:S01]  /*5f20*/  SHF.R.U32.HI R4, RZ, 0x8, R7 ;  /* 0x00000008ff047819 */ /* 0x000fe20000011607 */
[----:B------:R-:W-:Y:S01]  /*5f30*/  @!P0 FADD.FTZ R222, -R222, -RZ ;  /* 0x800000ffdede8221 */ /* 0x000fe20000010100 */
[----:B------:R-:W-:Y:S01]  /*5f40*/  ISETP.LE.U32.AND P0, PT, R9, UR11, PT ;  /* 0x0000000b09007c0c */ /* 0x000fe2000bf03070 */
[----:B------:R-:W-:Y:S01]  /*5f50*/  @!P1 FADD.FTZ R219, -R219, -RZ ;  /* 0x800000ffdbdb9221 */ /* 0x000fe20000010100 */
[----:B------:R-:W-:Y:S01]  /*5f60*/  LOP3.LUT R4, R4, 0xffff, RZ, 0xc0, !PT ;  /* 0x0000ffff04047812 */ /* 0x000fe200078ec0ff */
[----:B------:R-:W-:Y:S01]  /*5f70*/  MUFU.EX2 R161, R57 ;  /* 0x0000003900a17308 */ /* 0x000fe20000000800 */
[----:B------:R-:W-:Y:S02]  /*5f80*/  LOP3.LUT R5, R141, 0xff, RZ, 0xc0, !PT ;  /* 0x000000ff8d057812 */ /* 0x000fe400078ec0ff */
[----:B------:R-:W-:Y:S01]  /*5f90*/  ISETP.LE.U32.AND P1, PT, R4, UR11, PT ;  /* 0x0000000b04007c0c */ /* 0x000fe2000bf23070 */
[----:B------:R-:W-:Y:S01]  /*5fa0*/  @!P5 FADD.FTZ R223, -R223, -RZ ;  /* 0x800000ffdfdfd221 */ /* 0x000fe20000010100 */
[----:B------:R-:W-:Y:S01]  /*5fb0*/  LOP3.LUT R4, R15, 0xff, RZ, 0xc0, !PT ;  /* 0x000000ff0f047812 */ /* 0x000fe200078ec0ff */
[----:B------:R-:W-:Y:S01]  /*5fc0*/  @!P6 FADD.FTZ R218, -R218, -RZ ;  /* 0x800000ffdadae221 */ /* 0x000fe20000010100 */
[----:B------:R-:W-:Y:S03]  /*5fd0*/  LOP3.LUT R6, R12, 0xffff, RZ, 0xc0, !PT ;  /* 0x0000ffff0c067812 */ /* 0x000fe600078ec0ff */
[----:B------:R-:W-:Y:S01]  /*5fe0*/  MUFU.EX2 R171, R58 ;  /* 0x0000003a00ab7308 */ /* 0x000fe20000000800 */
[----:B------:R-:W-:Y:S01]  /*5ff0*/  ISETP.LE.U32.AND P5, PT, R4, UR11, PT ;  /* 0x0000000b04007c0c */ /* 0x000fe2000bfa3070 */
[----:B------:R-:W-:Y:S01]  /*6000*/  @!P0 FADD.FTZ R220, -R220, -RZ ;  /* 0x800000ffdcdc8221 */ /* 0x000fe20000010100 */
[----:B------:R-:W-:Y:S02]  /*6010*/  ISETP.LE.U32.AND P0, PT, R5, UR11, PT ;  /* 0x0000000b05007c0c */ /* 0x000fe4000bf03070 */
[----:B------:R-:W-:Y:S02]  /*6020*/  SHF.R.U32.HI R6, RZ, 0x8, R6 ;  /* 0x00000008ff067819 */ /* 0x000fe40000011606 */
[----:B------:R-:W-:Y:S01]  /*6030*/  SHF.R.U32.HI R4, RZ, 0x8, R139 ;  /* 0x00000008ff047819 */ /* 0x000fe2000001168b */
[----:B------:R-:W-:Y:S01]  /*6040*/  @!P1 FADD.FTZ R216, -R216, -RZ ;  /* 0x800000ffd8d89221 */ /* 0x000fe20000010100 */
[----:B------:R-:W-:Y:S01]  /*6050*/  LOP3.LUT R6, R6, 0xffff, RZ, 0xc0, !PT ;  /* 0x0000ffff06067812 */ /* 0x000fe200078ec0ff */
[----:B------:R-:W-:Y:S01]  /*6060*/  MUFU.EX2 R170, R59 ;  /* 0x0000003b00aa7308 */ /* 0x000fe20000000800 */
[----:B------:R-:W-:Y:S02]  /*6070*/  LOP3.LUT R4, R4, 0xffff, RZ, 0xc0, !PT ;  /* 0x0000ffff04047812 */ /* 0x000fe400078ec0ff */
[----:B------:R-:W-:Y:S01]  /*6080*/  ISETP.LE.U32.AND P2, PT, R10, UR11, PT ;  /* 0x0000000b0a007c0c */ /* 0x000fe2000bf43070 */
[----:B------:R-:W-:Y:S01]  /*6090*/  @!P5 FADD.FTZ R221, -R221, -RZ ;  /* 0x800000ffddddd221 */ /* 0x000fe20000010100 */
[----:B------:R-:W-:Y:S01]  /*60a0*/  ISETP.LE.U32.AND P5, PT, R4, UR11, PT ;  /* 0x0000000b04007c0c */ /* 0x000fe2000bfa3070 */
[----:B------:R-:W-:Y:S01]  /*60b0*/  @!P0 FADD.FTZ R206, -R206, -RZ ;  /* 0x800000ffcece8221 */ /* 0x000fe20000010100 */
[----:B------:R-:W-:Y:S01]  /*60c0*/  ISETP.LE.U32.AND P0, PT, R6, UR11, PT ;  /* 0x0000000b06007c0c */ /* 0x000fe2000bf03070 */
[----:B------:R-:W-:Y:S01]  /*60d0*/  IMAD.WIDE.U32 R4, R143, -0x326172a9, RZ ;  /* 0xcd9e8d578f047825 */ /* 0x000fe200078e00ff */
[----:B------:R-:W-:Y:S01]  /*60e0*/  ISETP.LE.U32.AND P3, PT, R136, UR11, PT ;  /* 0x0000000b88007c0c */ /* 0x000fe2000bf63070 */
[----:B------:R1:W2:Y:S01]  /*60f0*/  MUFU.EX2 R174, R20 ;  /* 0x0000001400ae7308 */ /* 0x0002a20000000800 */
[----:B------:R-:W-:Y:S02]  /*6100*/  LOP3.LUT R7, R12, 0xff, RZ, 0xc0, !PT ;  /* 0x000000ff0c077812 */ /* 0x000fe400078ec0ff */
[----:B------:R-:W-:Y:S02]  /*6110*/  LOP3.LUT R10, R5, UR8, R140, 0x96, !PT ;  /* 0x00000008050a7c12 */ /* 0x000fe4000f8e968c */
[----:B----4-:R-:W-:Y:S01]  /*6120*/  LOP3.LUT R21, R4, 0xffff, RZ, 0xc0, !PT ;  /* 0x0000ffff04157812 */ /* 0x010fe200078ec0ff */
[----:B------:R-:W-:Y:S01]  /*6130*/  @!P2 FADD.FTZ R217, -R217, -RZ ;  /* 0x800000ffd9d9a221 */ /* 0x000fe20000010100 */
[----:B------:R-:W-:Y:S03]  /*6140*/  LOP3.LUT R5, R13, 0xff, RZ, 0xc0, !PT ;  /* 0x000000ff0d057812 */ /* 0x000fe600078ec0ff */
[----:B------:R3:W-:Y:S01]  /*6150*/  MUFU.EX2 R202, R22 ;  /* 0x0000001600ca7308 */ /* 0x0007e20000000800 */
[----:B------:R-:W-:Y:S01]  /*6160*/  SHF.R.U32.HI R6, RZ, 0x10, R12 ;  /* 0x00000010ff067819 */ /* 0x000fe2000001160c */
[----:B------:R-:W-:Y:S01]  /*6170*/  @!P0 FADD.FTZ R188, -R188, -RZ ;  /* 0x800000ffbcbc8221 */ /* 0x000fe20000010100 */
[----:B------:R-:W-:Y:S01]  /*6180*/  ISETP.LE.U32.AND P0, PT, R5, UR11, PT ;  /* 0x0000000b05007c0c */ /* 0x000fe2000bf03070 */
[----:B------:R-:W-:Y:S01]  /*6190*/  @!P5 FADD.FTZ R191, -R191, -RZ ;  /* 0x800000ffbfbfd221 */ /* 0x000fe20000010100 */
[----:B------:R-:W-:Y:S01]  /*61a0*/  ISETP.LE.U32.AND P5, PT, R7, UR11, PT ;  /* 0x0000000b07007c0c */ /* 0x000fe2000bfa3070 */
[----:B------:R-:W-:Y:S01]  /*61b0*/  @!P3 FADD.FTZ R205, -R205, -RZ ;  /* 0x800000ffcdcdb221 */ /* 0x000fe20000010100 */
[----:B------:R-:W-:Y:S03]  /*61c0*/  LOP3.LUT R15, R4, 0xff, RZ, 0xc0, !PT ;  /* 0x000000ff040f7812 */ /* 0x000fe600078ec0ff */
[----:B------:R-:W4:Y:S01]  /*61d0*/  MUFU.EX2 R209, R24 ;  /* 0x0000001800d17308 */ /* 0x000f220000000800 */
[----:B-1----:R-:W-:Y:S02]  /*61e0*/  SHF.R.U32.HI R20, RZ, 0x10, R4 ;  /* 0x00000010ff147819 */ /* 0x002fe40000011604 */
[--C-:B------:R-:W-:Y:S02]  /*61f0*/  SHF.R.U32.HI R5, RZ, 0x10, R13.reuse ;  /* 0x00000010ff057819 */ /* 0x100fe4000001160d */
[----:B------:R-:W-:Y:S02]  /*6200*/  LOP3.LUT R6, R6, 0xff, RZ, 0xc0, !PT ;  /* 0x000000ff06067812 */ /* 0x000fe400078ec0ff */
[----:B------:R-:W-:Y:S03]  /*6210*/  SHF.R.U32.HI R12, RZ, 0x18, R12 ;  /* 0x00000018ff0c7819 */ /* 0x000fe6000001160c */
[----:B------:R-:W1:Y:S01]  /*6220*/  MUFU.EX2 R213, R27 ;  /* 0x0000001b00d57308 */ /* 0x000e620000000800 */
[----:B---3--:R-:W-:Y:S01]  /*6230*/  SHF.R.U32.HI R22, RZ, 0x18, R4 ;  /* 0x00000018ff167819 */ /* 0x008fe20000011604 */
[----:B--2---:R-:W-:Y:S01]  /*6240*/  @!P5 FADD.FTZ R174, -R174, -RZ ;  /* 0x800000ffaeaed221 */ /* 0x004fe20000010100 */
[----:B------:R-:W-:Y:S02]  /*6250*/  LOP3.LUT R4, R13, 0xffff, RZ, 0xc0, !PT ;  /* 0x0000ffff0d047812 */ /* 0x000fe400078ec0ff */
[----:B------:R-:W-:Y:S02]  /*6260*/  SHF.R.U32.HI R13, RZ, 0x18, R13 ;  /* 0x00000018ff0d7819 */ /* 0x000fe4000001160d */
[----:B------:R-:W-:Y:S03]  /*6270*/  ISETP.LE.U32.AND P3, PT, R6, UR11, PT ;  /* 0x0000000b06007c0c */ /* 0x000fe6000bf63070 */
[----:B------:R-:W2:Y:S01]  /*6280*/  MUFU.EX2 R208, R28 ;  /* 0x0000001c00d07308 */ /* 0x000ea20000000800 */
[----:B----4-:R-:W-:Y:S01]  /*6290*/  @!P0 FADD.FTZ R209, -R209, -RZ ;  /* 0x800000ffd1d18221 */ /* 0x010fe20000010100 */
[----:B------:R-:W-:Y:S01]  /*62a0*/  ISETP.LE.U32.AND P0, PT, R13, UR11, PT ;  /* 0x0000000b0d007c0c */ /* 0x000fe2000bf03070 */
[----:B------:R-:W-:Y:S01]  /*62b0*/  IMAD.WIDE.U32 R6, R151, -0x2daee0ad, RZ ;  /* 0xd2511f5397067825 */ /* 0x000fe200078e00ff */
[----:B------:R-:W-:Y:S02]  /*62c0*/  ISETP.LE.U32.AND P6, PT, R133, UR11, PT ;  /* 0x0000000b85007c0c */ /* 0x000fe4000bfc3070 */
[----:B------:R-:W-:Y:S04]  /*62d0*/  ISETP.LE.U32.AND P5, PT, R12, UR11, PT ;  /* 0x0000000b0c007c0c */ /* 0x000fe8000bfa3070 */
[----:B------:R-:W3:Y:S01]  /*62e0*/  MUFU.EX2 R199, R23 ;  /* 0x0000001700c77308 */ /* 0x000ee20000000800 */
[----:B------:R-:W-:Y:S02]  /*62f0*/  SHF.R.U32.HI R12, RZ, 0x8, R142 ;  /* 0x00000008ff0c7819 */ /* 0x000fe4000001168e */
[----:B------:R-:W-:Y:S01]  /*6300*/  SHF.R.U32.HI R4, RZ, 0x8, R4 ;  /* 0x00000008ff047819 */ /* 0x000fe20000011604 */
[----:B------:R-:W-:Y:S01]  /*6310*/  @!P3 FADD.FTZ R202, -R202, -RZ ;  /* 0x800000ffcacab221 */ /* 0x000fe20000010100 */
[----:B------:R-:W-:Y:S02]  /*6320*/  LOP3.LUT R12, R12, 0xffff, RZ, 0xc0, !PT ;  /* 0x0000ffff0c0c7812 */ /* 0x000fe400078ec0ff */
[----:B------:R-:W-:Y:S03]  /*6330*/  LOP3.LUT R4, R4, 0xffff, RZ, 0xc0, !PT ;  /* 0x0000ffff04047812 */ /* 0x000fe600078ec0ff */
[----:B------:R-:W4:Y:S01]  /*6340*/  MUFU.EX2 R210, R25 ;  /* 0x0000001900d27308 */ /* 0x000f220000000800 */
[----:B-1----:R-:W-:Y:S01]  /*6350*/  @!P0 FADD.FTZ R213, -R213, -RZ ;  /* 0x800000ffd5d58221 */ /* 0x002fe20000010100 */
[----:B------:R-:W-:Y:S01]  /*6360*/  ISETP.LE.U32.AND P0, PT, R12, UR11, PT ;  /* 0x0000000b0c007c0c */ /* 0x000fe2000bf03070 */
[----:B--2---:R-:W-:Y:S01]  /*6370*/  @!P6 FADD.FTZ R208, -R208, -RZ ;  /* 0x800000ffd0d0e221 */ /* 0x004fe20000010100 */
[----:B------:R-:W-:Y:S02]  /*6380*/  ISETP.LE.U32.AND P3, PT, R4, UR11, PT ;  /* 0x0000000b04007c0c */ /* 0x000fe4000bf63070 */
[----:B------:R-:W-:Y:S04]  /*6390*/  LOP3.LUT R12, R148, 0xff, RZ, 0xc0, !PT ;  /* 0x000000ff940c7812 */ /* 0x000fe800078ec0ff */
[----:B------:R-:W1:Y:S01]  /*63a0*/  MUFU.EX2 R212, R30 ;  /* 0x0000001e00d47308 */ /* 0x000e620000000800 */
[----:B------:R-:W-:Y:S01]  /*63b0*/  LOP3.LUT R4, R5, 0xff, RZ, 0xc0, !PT ;  /* 0x000000ff05047812 */ /* 0x000fe200078ec0ff */
[----:B---3--:R-:W-:Y:S01]  /*63c0*/  @!P5 FADD.FTZ R199, -R199, -RZ ;  /* 0x800000ffc7c7d221 */ /* 0x008fe20000010100 */
[----:B------:R-:W-:Y:S02]  /*63d0*/  ISETP.LE.U32.AND P4, PT, R134, UR11, PT ;  /* 0x0000000b86007c0c */ /* 0x000fe4000bf83070 */
[----:B------:R-:W-:Y:S02]  /*63e0*/  ISETP.LE.U32.AND P6, PT, R12, UR11, PT ;  /* 0x0000000b0c007c0c */ /* 0x000fe4000bfc3070 */
[----:B------:R-:W-:Y:S03]  /*63f0*/  ISETP.LE.U32.AND P2, PT, R17, UR11, PT ;  /* 0x0000000b11007c0c */ /* 0x000fe6000bf43070 */
[----:B------:R-:W2:Y:S01]  /*6400*/  MUFU.EX2 R211, R31 ;  /* 0x0000001f00d37308 */ /* 0x000ea20000000800 */
[----:B------:R-:W-:Y:S01]  /*6410*/  ISETP.LE.U32.AND P5, PT, R4, UR11, PT ;  /* 0x0000000b04007c0c */ /* 0x000fe2000bfa3070 */
[----:B------:R-:W-:Y:S01]  /*6420*/  IMAD.WIDE.U32 R4, R153, -0x2daee0ad, RZ ;  /* 0xd2511f5399047825 */ /* 0x000fe200078e00ff */
[----:B------:R-:W-:Y:S03]  /*6430*/  ISETP.LE.U32.AND P1, PT, R16, UR11, PT ;  /* 0x0000000b10007c0c */ /* 0x000fe6000bf23070 */
[----:B----4-:R-:W-:Y:S01]  /*6440*/  @!P3 FADD.FTZ R210, -R210, -RZ ;  /* 0x800000ffd2d2b221 */ /* 0x010fe20000010100 */
[----:B------:R-:W-:Y:S02]  /*6450*/  LOP3.LUT R17, R6, 0xffff, RZ, 0xc0, !PT ;  /* 0x0000ffff06117812 */ /* 0x000fe400078ec0ff */
[----:B------:R-:W-:Y:S01]  /*6460*/  LOP3.LUT R16, R4, 0xffff, RZ, 0xc0, !PT ;  /* 0x0000ffff04107812 */ /* 0x000fe200078ec0ff */
[----:B------:R-:W-:Y:S01]  /*6470*/  @!P4 FADD.FTZ R192, -R192, -RZ ;  /* 0x800000ffc0c0c221 */ /* 0x000fe20000010100 */
[----:B------:R-:W-:Y:S01]  /*6480*/  ISETP.LE.U32.AND P3, PT, R19, UR11, PT ;  /* 0x0000000b13007c0c */ /* 0x000fe2000bf63070 */
[----:B-1----:R-:W-:Y:S01]  /*6490*/  @!P6 FADD.FTZ R212, -R212, -RZ ;  /* 0x800000ffd4d4e221 */ /* 0x002fe20000010100 */
[----:B------:R-:W-:Y:S01]  /*64a0*/  LOP3.LUT R9, R7, UR7, R158, 0x96, !PT ;  /* 0x0000000707097c12 */ /* 0x000fe2000f8e969e */
[----:B------:R-:W1:Y:S01]  /*64b0*/  MUFU.EX2 R207, R29 ;  /* 0x0000001d00cf7308 */ /* 0x000e620000000800 */
[----:B------:R-:W-:Y:S02]  /*64c0*/  LOP3.LUT R8, R5, UR7, R154, 0x96, !PT ;  /* 0x0000000705087c12 */ /* 0x000fe4000f8e969a */
[--C-:B------:R-:W-:Y:S01]  /*64d0*/  SHF.R.U32.HI R19, RZ, 0x10, R4.reuse ;  /* 0x00000010ff137819 */ /* 0x100fe20000011604 */
[----:B--2---:R-:W-:Y:S01]  /*64e0*/  @!P2 FADD.FTZ R211, -R211, -RZ ;  /* 0x800000ffd3d3a221 */ /* 0x004fe20000010100 */
[----:B------:R-:W-:Y:S01]  /*64f0*/  LOP3.LUT R7, R4, 0xff, RZ, 0xc0, !PT ;  /* 0x000000ff04077812 */ /* 0x000fe200078ec0ff */
[----:B------:R-:W-:Y:S01]  /*6500*/  @!P1 FADD.FTZ R166, -R166, -RZ ;  /* 0x800000ffa6a69221 */ /* 0x000fe20000010100 */
[----:B------:R-:W-:Y:S03]  /*6510*/  SHF.R.U32.HI R12, RZ, 0x18, R4 ;  /* 0x00000018ff0c7819 */ /* 0x000fe60000011604 */
[----:B------:R-:W2:Y:S01]  /*6520*/  MUFU.EX2 R162, R36 ;  /* 0x0000002400a27308 */ /* 0x000ea20000000800 */
[----:B------:R-:W-:Y:S02]  /*6530*/  LOP3.LUT R5, R150, 0xff, RZ, 0xc0, !PT ;  /* 0x000000ff96057812 */ /* 0x000fe400078ec0ff */
[----:B------:R-:W-:Y:S02]  /*6540*/  LOP3.LUT R4, R11, 0xff, RZ, 0xc0, !PT ;  /* 0x000000ff0b047812 */ /* 0x000fe400078ec0ff */
[----:B------:R-:W-:Y:S02]  /*6550*/  ISETP.LE.U32.AND P4, PT, R18, UR11, PT ;  /* 0x0000000b12007c0c */ /* 0x000fe4000bf83070 */
[----:B------:R-:W-:Y:S03]  /*6560*/  ISETP.LE.U32.AND P6, PT, R5, UR11, PT ;  /* 0x0000000b05007c0c */ /* 0x000fe6000bfc3070 */
[----:B------:R-:W-:Y:S01]  /*6570*/  MUFU.EX2 R160, R37 ;  /* 0x0000002500a07308 */ /* 0x000fe20000000800 */
[----:B------:R-:W-:Y:S01]  /*6580*/  ISETP.LE.U32.AND P2, PT, R4, UR11, PT ;  /* 0x0000000b04007c0c */ /* 0x000fe2000bf43070 */
[----:B-1----:R-:W-:Y:S01]  /*6590*/  @!P0 FADD.FTZ R207, -R207, -RZ ;  /* 0x800000ffcfcf8221 */ /* 0x002fe20000010100 */
[--C-:B------:R-:W-:Y:S02]  /*65a0*/  SHF.R.U32.HI R5, RZ, 0x18, R11.reuse ;  /* 0x00000018ff057819 */ /* 0x100fe4000001160b */
[----:B------:R-:W-:Y:S02]  /*65b0*/  LOP3.LUT R4, R11, 0xffff, RZ, 0xc0, !PT ;  /* 0x0000ffff0b047812 */ /* 0x000fe400078ec0ff */
[----:B------:R-:W-:Y:S03]  /*65c0*/  ISETP.LE.U32.AND P1, PT, R5, UR11, PT ;  /* 0x0000000b05007c0c */ /* 0x000fe6000bf23070 */
[----:B------:R-:W-:Y:S01]  /*65d0*/  MUFU.EX2 R173, R38 ;  /* 0x0000002600ad7308 */ /* 0x000fe20000000800 */
[----:B------:R-:W-:Y:S01]  /*65e0*/  SHF.R.U32.HI R5, RZ, 0x10, R11 ;  /* 0x00000010ff057819 */ /* 0x000fe2000001160b */
[----:B------:R-:W-:Y:S01]  /*65f0*/  @!P4 FADD.FTZ R175, -R175, -RZ ;  /* 0x800000ffafafc221 */ /* 0x000fe20000010100 */
[----:B------:R-:W-:Y:S01]  /*6600*/  SHF.R.U32.HI R4, RZ, 0x8, R4 ;  /* 0x00000008ff047819 */ /* 0x000fe20000011604 */
[----:B------:R-:W-:Y:S01]  /*6610*/  @!P6 FADD.FTZ R187, -R187, -RZ ;  /* 0x800000ffbbbbe221 */ /* 0x000fe20000010100 */
[--C-:B------:R-:W-:Y:S01]  /*6620*/  SHF.R.U32.HI R18, RZ, 0x10, R6.reuse ;  /* 0x00000010ff127819 */ /* 0x100fe20000011606 */
[----:B--2---:R-:W-:Y:S01]  /*6630*/  @!P2 FADD.FTZ R162, -R162, -RZ ;  /* 0x800000ffa2a2a221 */ /* 0x004fe20000010100 */
[----:B------:R-:W-:Y:S03]  /*6640*/  LOP3.LUT R13, R6, 0xff, RZ, 0xc0, !PT ;  /* 0x000000ff060d7812 */ /* 0x000fe600078ec0ff */
[----:B------:R-:W1:Y:S01]  /*6650*/  MUFU.EX2 R172, R39 ;  /* 0x0000002700ac7308 */ /* 0x000e620000000800 */
[----:B------:R-:W-:Y:S02]  /*6660*/  SHF.R.U32.HI R14, RZ, 0x18, R6 ;  /* 0x00000018ff0e7819 */ /* 0x000fe40000011606 */
[----:B------:R-:W-:Y:S02]  /*6670*/  LOP3.LUT R4, R4, 0xffff, RZ, 0xc0, !PT ;  /* 0x0000ffff04047812 */ /* 0x000fe400078ec0ff */
[----:B------:R-:W-:Y:S02]  /*6680*/  LOP3.LUT R5, R5, 0xff, RZ, 0xc0, !PT ;  /* 0x000000ff05057812 */ /* 0x000fe400078ec0ff */
[----:B------:R-:W-:Y:S03]  /*6690*/  SHF.R.U32.HI R6, RZ, 0x8, R149 ;  /* 0x00000008ff067819 */ /* 0x000fe60000011695 */
[----:B------:R-:W-:Y:S01]  /*66a0*/  MUFU.EX2 R193, R41 ;  /* 0x0000002900c17308 */ /* 0x000fe20000000800 */
[----:B------:R-:W-:Y:S02]  /*66b0*/  ISETP.LE.U32.AND P6, PT, R4, UR11, PT ;  /* 0x0000000b04007c0c */ /* 0x000fe4000bfc3070 */
[----:B------:R-:W-:Y:S02]  /*66c0*/  ISETP.LE.U32.AND P4, PT, R5, UR11, PT ;  /* 0x0000000b05007c0c */ /* 0x000fe4000bf83070 */
[----:B------:R-:W-:Y:S02]  /*66d0*/  LOP3.LUT R6, R6, 0xffff, RZ, 0xc0, !PT ;  /* 0x0000ffff06067812 */ /* 0x000fe400078ec0ff */
[----:B------:R-:W-:Y:S03]  /*66e0*/  LOP3.LUT R4, R10, 0xffff, RZ, 0xc0, !PT ;  /* 0x0000ffff0a047812 */ /* 0x000fe600078ec0ff */
[----:B------:R-:W2:Y:S01]  /*66f0*/  MUFU.EX2 R204, R42 ;  /* 0x0000002a00cc7308 */ /* 0x000ea20000000800 */
[----:B------:R-:W-:Y:S01]  /*6700*/  ISETP.LE.U32.AND P0, PT, R6, UR11, PT ;  /* 0x0000000b06007c0c */ /* 0x000fe2000bf03070 */
[----:B-1----:R-:W-:Y:S01]  /*6710*/  @!P1 FADD.FTZ R172, -R172, -RZ ;  /* 0x800000ffacac9221 */ /* 0x002fe20000010100 */
[----:B------:R-:W-:Y:S02]  /*6720*/  LOP3.LUT R5, R10, 0xff, RZ, 0xc0, !PT ;  /* 0x000000ff0a057812 */ /* 0x000fe400078ec0ff */
[----:B------:R-:W-:Y:S01]  /*6730*/  SHF.R.U32.HI R6, RZ, 0x10, R10 ;  /* 0x00000010ff067819 */ /* 0x000fe2000001160a */
[----:B------:R-:W-:Y:S01]  /*6740*/  @!P6 FADD.FTZ R160, -R160, -RZ ;  /* 0x800000ffa0a0e221 */ /* 0x000fe20000010100 */
[----:B------:R-:W-:Y:S01]  /*6750*/  SHF.R.U32.HI R4, RZ, 0x8, R4 ;  /* 0x00000008ff047819 */ /* 0x000fe20000011604 */
[----:B------:R-:W-:Y:S01]  /*6760*/  @!P4 FADD.FTZ R173, -R173, -RZ ;  /* 0x800000ffadadc221 */ /* 0x000fe20000010100 */
[----:B------:R-:W-:Y:S01]  /*6770*/  ISETP.LE.U32.AND P2, PT, R5, UR11, PT ;  /* 0x0000000b05007c0c */ /* 0x000fe2000bf43070 */
[----:B------:R-:W1:Y:S01]  /*6780*/  MUFU.EX2 R195, R40 ;  /* 0x0000002800c37308 */ /* 0x000e620000000800 */
[----:B------:R-:W-:Y:S02]  /*6790*/  LOP3.LUT R5, R6, 0xff, RZ, 0xc0, !PT ;  /* 0x000000ff06057812 */ /* 0x000fe400078ec0ff */
[----:B------:R-:W-:Y:S01]  /*67a0*/  LOP3.LUT R4, R4, 0xffff, RZ, 0xc0, !PT ;  /* 0x0000ffff04047812 */ /* 0x000fe200078ec0ff */
[----:B------:R-:W-:Y:S01]  /*67b0*/  @!P0 FADD.FTZ R165, -R165, -RZ ;  /* 0x800000ffa5a58221 */ /* 0x000fe20000010100 */
[----:B------:R-:W-:Y:S02]  /*67c0*/  ISETP.LE.U32.AND P4, PT, R5, UR11, PT ;  /* 0x0000000b05007c0c */ /* 0x000fe4000bf83070 */
[----:B------:R-:W-:Y:S03]  /*67d0*/  ISETP.LE.U32.AND P6, PT, R4, UR11, PT ;  /* 0x0000000b04007c0c */ /* 0x000fe6000bfc3070 */
[----:B------:R-:W3:Y:S01]  /*67e0*/  MUFU.EX2 R203, R43 ;  /* 0x0000002b00cb7308 */ /* 0x000ee20000000800 */
[----:B------:R-:W-:Y:S02]  /*67f0*/  SHF.R.U32.HI R10, RZ, 0x18, R10 ;  /* 0x00000018ff0a7819 */ /* 0x000fe4000001160a */
[----:B------:R-:W-:Y:S02]  /*6800*/  SHF.R.U32.HI R4, RZ, 0x8, R21 ;  /* 0x00000008ff047819 */ /* 0x000fe40000011615 */
[----:B------:R-:W-:Y:S02]  /*6810*/  ISETP.LE.U32.AND P1, PT, R10, UR11, PT ;  /* 0x0000000b0a007c0c */ /* 0x000fe4000bf23070 */
[----:B------:R-:W-:Y:S03]  /*6820*/  LOP3.LUT R4, R4, 0xffff, RZ, 0xc0, !PT ;  /* 0x0000ffff04047812 */ /* 0x000fe600078ec0ff */
[----:B------:R-:W4:Y:S01]  /*6830*/  MUFU.EX2 R201, R46 ;  /* 0x0000002e00c97308 */ /* 0x000f220000000800 */
[----:B------:R-:W-:Y:S01]  /*6840*/  LOP3.LUT R5, R20, 0xff, RZ, 0xc0, !PT ;  /* 0x000000ff14057812 */ /* 0x000fe200078ec0ff */
[----:B--2---:R-:W-:Y:S01]  /*6850*/  @!P4 FADD.FTZ R204, -R204, -RZ ;  /* 0x800000ffccccc221 */ /* 0x004fe20000010100 */
[----:B-1----:R-:W-:Y:S01]  /*6860*/  @!P2 FADD.FTZ R195, -R195, -RZ ;  /* 0x800000ffc3c3a221 */ /* 0x002fe20000010100 */
[----:B------:R-:W-:Y:S01]  /*6870*/  @!P6 FADD.FTZ R193, -R193, -RZ ;  /* 0x800000ffc1c1e221 */ /* 0x000fe20000010100 */
[----:B------:R-:W-:Y:S02]  /*6880*/  ISETP.LE.U32.AND P6, PT, R4, UR11, PT ;  /* 0x0000000b04007c0c */ /* 0x000fe4000bfc3070 */
[----:B------:R-:W-:Y:S03]  /*6890*/  ISETP.LE.U32.AND P4, PT, R5, UR11, PT ;  /* 0x0000000b05007c0c */ /* 0x000fe6000bf83070 */
[----:B------:R-:W1:Y:S01]  /*68a0*/  MUFU.EX2 R200, R47 ;  /* 0x0000002f00c87308 */ /* 0x000e620000000800 */
[----:B------:R-:W-:Y:S01]  /*68b0*/  LOP3.LUT R4, R137, 0xff, RZ, 0xc0, !PT ;  /* 0x000000ff89047812 */ /* 0x000fe200078ec0ff */
[----:B---3--:R-:W-:Y:S01]  /*68c0*/  @!P1 FADD.FTZ R203, -R203, -RZ ;  /* 0x800000ffcbcb9221 */ /* 0x008fe20000010100 */
[----:B------:R-:W-:Y:S02]  /*68d0*/  ISETP.LE.U32.AND P2, PT, R22, UR11, PT ;  /* 0x0000000b16007c0c */ /* 0x000fe4000bf43070 */
[----:B------:R-:W-:Y:S02]  /*68e0*/  ISETP.LE.U32.AND P1, PT, R4, UR11, PT ;  /* 0x0000000b04007c0c */ /* 0x000fe4000bf23070 */
[----:B------:R-:W-:Y:S03]  /*68f0*/  SHF.R.U32.HI R4, RZ, 0x8, R138 ;  /* 0x00000008ff047819 */ /* 0x000fe6000001168a */
[----:B------:R-:W2:Y:S01]  /*6900*/  MUFU.EX2 R153, R48 ;  /* 0x0000003000997308 */ /* 0x000ea20000000800 */
[----:B------:R-:W-:Y:S02]  /*6910*/  ISETP.LE.U32.AND P0, PT, R15, UR11, PT ;  /* 0x0000000b0f007c0c */ /* 0x000fe4000bf03070 */
[----:B------:R-:W-:Y:S01]  /*6920*/  LOP3.LUT R5, R4, 0xffff, RZ, 0xc0, !PT ;  /* 0x0000ffff04057812 */ /* 0x000fe200078ec0ff */
[----:B----4-:R-:W-:Y:S01]  /*6930*/  @!P4 FADD.FTZ R201, -R201, -RZ ;  /* 0x800000ffc9c9c221 */ /* 0x010fe20000010100 */
[----:B------:R-:W-:Y:S02]  /*6940*/  LOP3.LUT R4, R9, 0xffff, RZ, 0xc0, !PT ;  /* 0x0000ffff09047812 */ /* 0x000fe400078ec0ff */
[----:B------:R-:W-:Y:S03]  /*6950*/  ISETP.LE.U32.AND P4, PT, R5, UR11, PT ;  /* 0x0000000b05007c0c */ /* 0x000fe6000bf83070 */
[----:B------:R-:W3:Y:S01]  /*6960*/  MUFU.EX2 R214, R26 ;  /* 0x0000001a00d67308 */ /* 0x000ee20000000800 */
[----:B------:R-:W-:Y:S01]  /*6970*/  LOP3.LUT R5, R9, 0xff, RZ, 0xc0, !PT ;  /* 0x000000ff09057812 */ /* 0x000fe200078ec0ff */
[----:B-1----:R-:W-:Y:S01]  /*6980*/  @!P2 FADD.FTZ R200, -R200, -RZ ;  /* 0x800000ffc8c8a221 */ /* 0x002fe20000010100 */
[----:B------:R-:W-:Y:S01]  /*6990*/  SHF.R.U32.HI R4, RZ, 0x8, R4 ;  /* 0x00000008ff047819 */ /* 0x000fe20000011604 */
[----:B------:R-:W-:Y:S01]  /*69a0*/  @!P1 FADD.FTZ R164, -R164, -RZ ;  /* 0x800000ffa4a49221 */ /* 0x000fe20000010100 */
[----:B------:R-:W-:Y:S02]  /*69b0*/  ISETP.LE.U32.AND P2, PT, R5, UR11, PT ;  /* 0x0000000b05007c0c */ /* 0x000fe4000bf43070 */
[----:B------:R-:W-:Y:S03]  /*69c0*/  LOP3.LUT R4, R4, 0xffff, RZ, 0xc0, !PT ;  /* 0x0000ffff04047812 */ /* 0x000fe600078ec0ff */
[----:B------:R-:W1:Y:S01]  /*69d0*/  MUFU.EX2 R190, R44 ;  /* 0x0000002c00be7308 */ /* 0x000e620000000800 */
[--C-:B------:R-:W-:Y:S01]  /*69e0*/  SHF.R.U32.HI R5, RZ, 0x10, R9.reuse ;  /* 0x00000010ff057819 */ /* 0x100fe20000011609 */
[----:B--2---:R-:W-:Y:S01]  /*69f0*/  @!P3 FADD.FTZ R153, -R153, -RZ ;  /* 0x800000ff9999b221 */ /* 0x004fe20000010100 */
[----:B------:R-:W-:Y:S01]  /*6a00*/  ISETP.LE.U32.AND P3, PT, R4, UR11, PT ;  /* 0x0000000b04007c0c */ /* 0x000fe2000bf63070 */
[----:B------:R-:W-:Y:S01]  /*6a10*/  @!P4 FADD.FTZ R152, -R152, -RZ ;  /* 0x800000ff9898c221 */ /* 0x000fe20000010100 */
[----:B------:R-:W-:Y:S02]  /*6a20*/  LOP3.LUT R4, R5, 0xff, RZ, 0xc0, !PT ;  /* 0x000000ff05047812 */ /* 0x000fe400078ec0ff */
[----:B------:R-:W-:Y:S03]  /*6a30*/  LOP3.LUT R5, R18, 0xff, RZ, 0xc0, !PT ;  /* 0x000000ff12057812 */ /* 0x000fe600078ec0ff */
[----:B------:R2:W-:Y:S01]  /*6a40*/  MUFU.EX2 R154, R3 ;  /* 0x00000003009a7308 */ /* 0x0005e20000000800 */
[----:B------:R-:W-:Y:S01]  /*6a50*/  ISETP.LE.U32.AND P1, PT, R4, UR11, PT ;  /* 0x0000000b04007c0c */ /* 0x000fe2000bf23070 */
[----:B---3--:R-:W-:Y:S01]  /*6a60*/  @!P5 FADD.FTZ R214, -R214, -RZ ;  /* 0x800000ffd6d6d221 */ /* 0x008fe20000010100 */
[----:B------:R-:W-:Y:S02]  /*6a70*/  ISETP.LE.U32.AND P5, PT, R135, UR11, PT ;  /* 0x0000000b87007c0c */ /* 0x000fe4000bfa3070 */
[----:B------:R-:W-:Y:S02]  /*6a80*/  SHF.R.U32.HI R9, RZ, 0x18, R9 ;  /* 0x00000018ff097819 */ /* 0x000fe40000011609 */
[----:B------:R-:W-:Y:S03]  /*6a90*/  SHF.R.U32.HI R6, RZ, 0x8, R16 ;  /* 0x00000008ff067819 */ /* 0x000fe60000011610 */
[----:B------:R-:W3:Y:S01]  /*6aa0*/  MUFU.EX2 R151, R52 ;  /* 0x0000003400977308 */ /* 0x000ee20000000800 */
[----:B-1----:R-:W-:Y:S01]  /*6ab0*/  @!P0 FADD.FTZ R190, -R190, -RZ ;  /* 0x800000ffbebe8221 */ /* 0x002fe20000010100 */
[----:B------:R-:W-:Y:S02]  /*6ac0*/  ISETP.LE.U32.AND P0, PT, R13, UR11, PT ;  /* 0x0000000b0d007c0c */ /* 0x000fe4000bf03070 */
[----:B------:R-:W-:Y:S01]  /*6ad0*/  LOP3.LUT R4, R8, 0xff, RZ, 0xc0, !PT ;  /* 0x000000ff08047812 */ /* 0x000fe200078ec0ff */
[----:B------:R-:W-:Y:S01]  /*6ae0*/  @!P1 FADD.FTZ R159, -R159, -RZ ;  /* 0x800000ff9f9f9221 */ /* 0x000fe20000010100 */
[----:B------:R-:W-:Y:S04]  /*6af0*/  ISETP.LE.U32.AND P1, PT, R5, UR11, PT ;  /* 0x0000000b05007c0c */ /* 0x000fe8000bf23070 */
[----:B------:R-:W1:Y:S01]  /*6b00*/  MUFU.EX2 R158, R55 ;  /* 0x00000037009e7308 */ /* 0x000e620000000800 */
[----:B--2---:R-:W-:Y:S01]  /*6b10*/  LOP3.LUT R3, R19, 0xff, RZ, 0xc0, !PT ;  /* 0x000000ff13037812 */ /* 0x004fe200078ec0ff */
[----:B------:R-:W-:Y:S01]  /*6b20*/  @!P5 FADD.FTZ R163, -R163, -RZ ;  /* 0x800000ffa3a3d221 */ /* 0x000fe20000010100 */
[----:B------:R-:W-:Y:S02]  /*6b30*/  ISETP.LE.U32.AND P5, PT, R9, UR11, PT ;  /* 0x0000000b09007c0c */ /* 0x000fe4000bfa3070 */
[----:B------:R-:W-:Y:S01]  /*6b40*/  ISETP.LE.U32.AND P4, PT, R7, UR11, PT ;  /* 0x0000000b07007c0c */ /* 0x000fe2000bf83070 */
[----:B------:R-:W-:Y:S04]  /*6b50*/  @!P0 FADD.FTZ R147, -R147, -RZ ;  /* 0x800000ff93938221 */ /* 0x000fe80000010100 */
[----:B------:R-:W2:Y:S01]  /*6b60*/  MUFU.EX2 R189, R45 ;  /* 0x0000002d00bd7308 */ /* 0x000ea20000000800 */
[----:B------:R-:W-:Y:S01]  /*6b70*/  ISETP.LE.U32.AND P0, PT, R3, UR11, PT ;  /* 0x0000000b03007c0c */ /* 0x000fe2000bf03070 */
[----:B---3--:R-:W-:Y:S01]  /*6b80*/  @!P2 FADD.FTZ R151, -R151, -RZ ;  /* 0x800000ff9797a221 */ /* 0x008fe20000010100 */
[----:B------:R-:W-:Y:S01]  /*6b90*/  LOP3.LUT R3, R6, 0xffff, RZ, 0xc0, !PT ;  /* 0x0000ffff06037812 */ /* 0x000fe200078ec0ff */
[----:B------:R-:W-:Y:S01]  /*6ba0*/  @!P1 FADD.FTZ R155, -R155, -RZ ;  /* 0x800000ff9b9b9221 */ /* 0x000fe20000010100 */
[----:B------:R-:W-:Y:S02]  /*6bb0*/  ISETP.LE.U32.AND P2, PT, R4, UR11, PT ;  /* 0x0000000b04007c0c */ /* 0x000fe4000bf43070 */
[----:B------:R-:W-:Y:S03]  /*6bc0*/  SHF.R.U32.HI R4, RZ, 0x8, R17 ;  /* 0x00000008ff047819 */ /* 0x000fe60000011611 */
[----:B------:R-:W3:Y:S01]  /*6bd0*/  MUFU.EX2 R150, R53 ;  /* 0x0000003500967308 */ /* 0x000ee20000000800 */
[----:B------:R-:W-:Y:S01]  /*6be0*/  ISETP.LE.U32.AND P1, PT, R3, UR11, PT ;  /* 0x0000000b03007c0c */ /* 0x000fe2000bf23070 */
[----:B-1----:R-:W-:Y:S01]  /*6bf0*/  @!P5 FADD.FTZ R158, -R158, -RZ ;  /* 0x800000ff9e9ed221 */ /* 0x002fe20000010100 */
[----:B------:R-:W-:Y:S01]  /*6c00*/  F2FP.RELU.F16.F32.PACK_AB R3, R196, R197 ;  /* 0x000000c5c403723e */ /* 0x000fe200000008ff */
[----:B------:R-:W-:Y:S01]  /*6c10*/  @!P4 FADD.FTZ R157, -R157, -RZ ;  /* 0x800000ff9d9dc221 */ /* 0x000fe20000010100 */
[----:B------:R-:W-:Y:S01]  /*6c20*/  LOP3.LUT R5, R4, 0xffff, RZ, 0xc0, !PT ;  /* 0x0000ffff04057812 */ /* 0x000fe200078ec0ff */
[----:B------:R-:W-:Y:S01]  /*6c30*/  @!P0 FADD.FTZ R168, -R168, -RZ ;  /* 0x800000ffa8a88221 */ /* 0x000fe20000010100 */
[--C-:B------:R-:W-:Y:S01]  /*6c40*/  SHF.R.U32.HI R4, RZ, 0x18, R8.reuse ;  /* 0x00000018ff047819 */ /* 0x100fe20000011608 */
[----:B------:R1:W-:Y:S01]  /*6c50*/  STS [R225+0x1c000], R3 ;  /* 0x01c00003e1007388 */ /* 0x0003e20000000800 */
[----:B------:R-:W-:Y:S01]  /*6c60*/  ISETP.LE.U32.AND P5, PT, R5, UR11, PT ;  /* 0x0000000b05007c0c */ /* 0x000fe2000bfa3070 */
[----:B--2---:R-:W-:Y:S01]  /*6c70*/  @!P6 FADD.FTZ R189, -R189, -RZ ;  /* 0x800000ffbdbde221 */ /* 0x004fe20000010100 */
[----:B------:R-:W-:Y:S01]  /*6c80*/  @!P2 FADD.FTZ R169, -R169, -RZ ;  /* 0x800000ffa9a9a221 */ /* 0x000fe20000010100 */
[----:B------:R-:W-:Y:S02]  /*6c90*/  ISETP.LE.U32.AND P6, PT, R14, UR11, PT ;  /* 0x0000000b0e007c0c */ /* 0x000fe4000bfc3070 */
[----:B------:R-:W-:Y:S01]  /*6ca0*/  ISETP.LE.U32.AND P2, PT, R4, UR11, PT ;  /* 0x0000000b04007c0c */ /* 0x000fe2000bf43070 */
[----:B------:R-:W-:Y:S01]  /*6cb0*/  @!P1 FADD.FTZ R156, -R156, -RZ ;  /* 0x800000ff9c9c9221 */ /* 0x000fe20000010100 */
[----:B------:R-:W-:Y:S01]  /*6cc0*/  SHF.R.U32.HI R4, RZ, 0x10, R8 ;  /* 0x00000010ff047819 */ /* 0x000fe20000011608 */
[----:B---3--:R-:W-:Y:S01]  /*6cd0*/  @!P3 FADD.FTZ R150, -R150, -RZ ;  /* 0x800000ff9696b221 */ /* 0x008fe20000010100 */
[----:B------:R-:W-:Y:S02]  /*6ce0*/  LOP3.LUT R5, R8, 0xffff, RZ, 0xc0, !PT ;  /* 0x0000ffff08057812 */ /* 0x000fe400078ec0ff */
[----:B------:R-:W-:Y:S02]  /*6cf0*/  LOP3.LUT R4, R4, 0xff, RZ, 0xc0, !PT ;  /* 0x000000ff04047812 */ /* 0x000fe400078ec0ff */
[----:B------:R-:W-:Y:S01]  /*6d00*/  SHF.R.U32.HI R5, RZ, 0x8, R5 ;  /* 0x00000008ff057819 */ /* 0x000fe20000011605 */
[----:B------:R-:W-:Y:S01]  /*6d10*/  @!P5 FADD.FTZ R145, -R145, -RZ ;  /* 0x800000ff9191d221 */ /* 0x000fe20000010100 */
[----:B------:R-:W-:Y:S01]  /*6d20*/  ISETP.LE.U32.AND P5, PT, R4, UR11, PT ;  /* 0x0000000b04007c0c */ /* 0x000fe2000bfa3070 */
[----:B------:R-:W-:Y:S01]  /*6d30*/  @!P6 FADD.FTZ R154, -R154, -RZ ;  /* 0x800000ff9a9ae221 */ /* 0x000fe20000010100 */
[----:B------:R-:W-:Y:S01]  /*6d40*/  LOP3.LUT R4, R5, 0xffff, RZ, 0xc0, !PT ;  /* 0x0000ffff05047812 */ /* 0x000fe200078ec0ff */
[----:B------:R-:W-:Y:S01]  /*6d50*/  @!P2 FADD.FTZ R170, -R170, -RZ ;  /* 0x800000ffaaaaa221 */ /* 0x000fe20000010100 */
[----:B------:R-:W-:Y:S02]  /*6d60*/  F2FP.RELU.F16.F32.PACK_AB R5, R215, R194 ;  /* 0x000000c2d705723e */ /* 0x000fe400000008ff */
[----:B------:R-:W-:Y:S02]  /*6d70*/  ISETP.LE.U32.AND P6, PT, R4, UR11, PT ;  /* 0x0000000b04007c0c */ /* 0x000fe4000bfc3070 */
[----:B------:R-:W-:Y:S01]  /*6d80*/  F2FP.RELU.F16.F32.PACK_AB R4, R191, R192 ;  /* 0x000000c0bf04723e */ /* 0x000fe200000008ff */
[----:B------:R2:W-:Y:S01]  /*6d90*/  STS [R225+0x1c400], R5 ;  /* 0x01c40005e1007388 */ /* 0x0005e20000000800 */
[----:B-1----:R-:W-:Y:S02]  /*6da0*/  F2FP.RELU.F16.F32.PACK_AB R3, R205, R206 ;  /* 0x000000cecd03723e */ /* 0x002fe400000008ff */
[----:B------:R-:W-:Y:S01]  /*6db0*/  F2FP.RELU.F16.F32.PACK_AB R6, R218, R219 ;  /* 0x000000dbda06723e */ /* 0x000fe200000008ff */
[----:B------:R1:W-:Y:S01]  /*6dc0*/  STS [R227+0x1c000], R4 ;  /* 0x01c00004e3007388 */ /* 0x0003e20000000800 */
[----:B------:R-:W-:Y:S01]  /*6dd0*/  F2FP.RELU.F16.F32.PACK_AB R2, R163, R164 ;  /* 0x000000a4a302723e */ /* 0x000fe200000008ff */
[----:B------:R-:W-:Y:S01]  /*6de0*/  @!P5 FADD.FTZ R171, -R171, -RZ ;  /* 0x800000ffababd221 */ /* 0x000fe20000010100 */
[----:B------:R-:W-:Y:S01]  /*6df0*/  F2FP.RELU.F16.F32.PACK_AB R0, R145, R147 ;  /* 0x000000939100723e */ /* 0x000fe200000008ff */
[----:B------:R3:W-:Y:S01]  /*6e00*/  STS [R227+0x1c400], R3 ;  /* 0x01c40003e3007388 */ /* 0x0007e20000000800 */
[----:B------:R-:W-:Y:S01]  /*6e10*/  ISETP.LE.U32.AND P3, PT, R12, UR11, PT ;  /* 0x0000000b0c007c0c */ /* 0x000fe2000bf63070 */
[----:B------:R-:W-:Y:S01]  /*6e20*/  @!P6 FADD.FTZ R161, -R161, -RZ ;  /* 0x800000ffa1a1e221 */ /* 0x000fe20000010100 */
[----:B------:R-:W-:Y:S01]  /*6e30*/  FSETP.GE.FTZ.AND P1, PT, R196, RZ, PT ;  /* 0x000000ffc400720b */ /* 0x000fe20003f36000 */
[----:B------:R4:W-:Y:S01]  /*6e40*/  STS [R225+0x1e000], R6 ;  /* 0x01e00006e1007388 */ /* 0x0009e20000000800 */
[----:B------:R-:W-:Y:S02]  /*6e50*/  FSETP.GE.FTZ.AND P2, PT, R197, RZ, PT ;  /* 0x000000ffc500720b */ /* 0x000fe40003f56000 */
[----:B------:R-:W-:Y:S07]  /*6e60*/  FSETP.GE.FTZ.AND P4, PT, R188, RZ, PT ;  /* 0x000000ffbc00720b */ /* 0x000fee0003f96000 */
[----:B------:R-:W-:Y:S01]  /*6e70*/  @!P3 FADD.FTZ R167, -R167, -RZ ;  /* 0x800000ffa7a7b221 */ /* 0x000fe20000010100 */
[----:B------:R-:W-:Y:S02]  /*6e80*/  FSETP.GE.FTZ.AND P3, PT, R166, RZ, PT ;  /* 0x000000ffa600720b */ /* 0x000fe40003f76000 */
[----:B--2---:R-:W-:Y:S02]  /*6e90*/  F2FP.RELU.F16.F32.PACK_AB R5, R222, R223 ;  /* 0x000000dfde05723e */ /* 0x004fe400000008ff */
[----:B-1----:R-:W-:Y:S03]  /*6ea0*/  F2FP.RELU.F16.F32.PACK_AB R4, R216, R217 ;  /* 0x000000d9d804723e */ /* 0x002fe600000008ff */
[----:B------:R1:W-:Y:S01]  /*6eb0*/  STS [R225+0x1e400], R5 ;  /* 0x01e40005e1007388 */ /* 0x0003e20000000800 */
[----:B---3--:R-:W-:Y:S03]  /*6ec0*/  F2FP.RELU.F16.F32.PACK_AB R3, R220, R221 ;  /* 0x000000dddc03723e */ /* 0x008fe600000008ff */
[----:B------:R2:W-:Y:S01]  /*6ed0*/  STS [R227+0x1e000], R4 ;  /* 0x01e00004e3007388 */ /* 0x0005e20000000800 */
[----:B----4-:R-:W-:Y:S03]  /*6ee0*/  F2FP.RELU.F16.F32.PACK_AB R6, R188, R174 ;  /* 0x000000aebc06723e */ /* 0x010fe600000008ff */
[----:B------:R3:W-:Y:S04]  /*6ef0*/  STS [R227+0x1e400], R3 ;  /* 0x01e40003e3007388 */ /* 0x0007e80000000800 */
[----:B------:R4:W-:Y:S01]  /*6f00*/  STS [R231+0x1c000], R6 ;  /* 0x01c00006e7007388 */ /* 0x0009e20000000800 */
[----:B-1----:R-:W-:Y:S02]  /*6f10*/  F2FP.RELU.F16.F32.PACK_AB R5, R199, R202 ;  /* 0x000000cac705723e */ /* 0x002fe400000008ff */
[----:B--2---:R-:W-:Y:S03]  /*6f20*/  F2FP.RELU.F16.F32.PACK_AB R4, R165, R166 ;  /* 0x000000a6a504723e */ /* 0x004fe600000008ff */
[----:B------:R1:W-:Y:S01]  /*6f30*/  STS [R231+0x1c400], R5 ;  /* 0x01c40005e7007388 */ /* 0x0003e20000000800 */
[----:B---3--:R-:W-:Y:S03]  /*6f40*/  F2FP.RELU.F16.F32.PACK_AB R3, R175, R187 ;  /* 0x000000bbaf03723e */ /* 0x008fe600000008ff */
[----:B------:R2:W-:Y:S01]  /*6f50*/  STS [R230+0x1c000], R4 ;  /* 0x01c00004e6007388 */ /* 0x0005e20000000800 */
[----:B----4-:R-:W-:Y:S03]  /*6f60*/  F2FP.RELU.F16.F32.PACK_AB R6, R172, R173 ;  /* 0x000000adac06723e */ /* 0x010fe600000008ff */
[----:B------:R3:W-:Y:S01]  /*6f70*/  STS [R230+0x1c400], R3 ;  /* 0x01c40003e6007388 */ /* 0x0007e20000000800 */
[----:B-1----:R-:W-:Y:S02]  /*6f80*/  F2FP.RELU.F16.F32.PACK_AB R5, R210, R209 ;  /* 0x000000d1d205723e */ /* 0x002fe400000008ff */
[----:B--2---:R-:W-:Y:S03]  /*6f90*/  F2FP.RELU.F16.F32.PACK_AB R4, R213, R214 ;  /* 0x000000d6d504723e */ /* 0x004fe600000008ff */
[----:B------:R1:W-:Y:S01]  /*6fa0*/  STS [R231+0x1e000], R5 ;  /* 0x01e00005e7007388 */ /* 0x0003e20000000800 */
[----:B---3--:R-:W-:Y:S03]  /*6fb0*/  F2FP.RELU.F16.F32.PACK_AB R3, R207, R208 ;  /* 0x000000d0cf03723e */ /* 0x008fe600000008ff */
[----:B------:R2:W-:Y:S04]  /*6fc0*/  STS [R231+0x1e400], R4 ;  /* 0x01e40004e7007388 */ /* 0x0005e80000000800 */
[----:B------:R3:W-:Y:S01]  /*6fd0*/  STS [R230+0x1e000], R3 ;  /* 0x01e00003e6007388 */ /* 0x0007e20000000800 */
[----:B-1----:R-:W-:Y:S02]  /*6fe0*/  F2FP.RELU.F16.F32.PACK_AB R5, R211, R212 ;  /* 0x000000d4d305723e */ /* 0x002fe400000008ff */
[----:B--2---:R-:W-:Y:S03]  /*6ff0*/  F2FP.RELU.F16.F32.PACK_AB R4, R203, R204 ;  /* 0x000000cccb04723e */ /* 0x004fe600000008ff */
[----:B------:R1:W-:Y:S01]  /*7000*/  STS [R230+0x1e400], R5 ;  /* 0x01e40005e6007388 */ /* 0x0003e20000000800 */
[----:B---3--:R-:W-:Y:S03]  /*7010*/  F2FP.RELU.F16.F32.PACK_AB R3, R160, R162 ;  /* 0x000000a2a003723e */ /* 0x008fe600000008ff */
[----:B------:R-:W-:Y:S04]  /*7020*/  STS [R224+0x1c400], R6 ;  /* 0x01c40006e0007388 */ /* 0x000fe80000000800 */
[----:B------:R2:W-:Y:S04]  /*7030*/  STS [R224+0x1c000], R3 ;  /* 0x01c00003e0007388 */ /* 0x0005e80000000800 */
[----:B------:R3:W-:Y:S01]  /*7040*/  STS [R226+0x1c400], R2 ;  /* 0x01c40002e2007388 */ /* 0x0007e20000000800 */
[----:B-1----:R-:W-:Y:S02]  /*7050*/  F2FP.RELU.F16.F32.PACK_AB R5, R193, R195 ;  /* 0x000000c3c105723e */ /* 0x002fe400000008ff */
[----:B--2---:R-:W-:Y:S02]  /*7060*/  F2FP.RELU.F16.F32.PACK_AB R3, R152, R153 ;  /* 0x000000999803723e */ /* 0x004fe400000008ff */
[----:B---3--:R-:W-:Y:S03]  /*7070*/  F2FP.RELU.F16.F32.PACK_AB R2, R158, R159 ;  /* 0x0000009f9e02723e */ /* 0x008fe600000008ff */
[----:B------:R1:W-:Y:S04]  /*7080*/  STS [R226+0x1c000], R3 ;  /* 0x01c00003e2007388 */ /* 0x0003e80000000800 */
[----:B------:R2:W-:Y:S04]  /*7090*/  STS [R224+0x1e000], R5 ;  /* 0x01e00005e0007388 */ /* 0x0005e80000000800 */
[----:B------:R3:W-:Y:S01]  /*70a0*/  STS [R224+0x1e400], R4 ;  /* 0x01e40004e0007388 */ /* 0x0007e20000000800 */
[----:B-1----:R-:W-:Y:S02]  /*70b0*/  F2FP.RELU.F16.F32.PACK_AB R3, R150, R151 ;  /* 0x000000979603723e */ /* 0x002fe400000008ff */
[----:B--2---:R-:W-:Y:S02]  /*70c0*/  F2FP.RELU.F16.F32.PACK_AB R5, R189, R190 ;  /* 0x000000bebd05723e */ /* 0x004fe400000008ff */
[----:B---3--:R-:W-:Y:S03]  /*70d0*/  F2FP.RELU.F16.F32.PACK_AB R4, R200, R201 ;  /* 0x000000c9c804723e */ /* 0x008fe600000008ff */
[----:B------:R1:W-:Y:S04]  /*70e0*/  STS [R226+0x1e000], R5 ;  /* 0x01e00005e2007388 */ /* 0x0003e80000000800 */
[----:B------:R2:W-:Y:S04]  /*70f0*/  STS [R226+0x1e400], R4 ;  /* 0x01e40004e2007388 */ /* 0x0005e80000000800 */
[----:B------:R3:W-:Y:S04]  /*7100*/  STS [R229+0x1c000], R3 ;  /* 0x01c00003e5007388 */ /* 0x0007e80000000800 */
[----:B------:R4:W-:Y:S04]  /*7110*/  STS [R229+0x1c400], R2 ;  /* 0x01c40002e5007388 */ /* 0x0009e80000000800 */
[----:B------:R4:W-:Y:S01]  /*7120*/  STS [R228+0x1c000], R0 ;  /* 0x01c00000e4007388 */ /* 0x0009e20000000800 */
[----:B-1----:R-:W-:Y:S02]  /*7130*/  F2FP.RELU.F16.F32.PACK_AB R5, R161, R169 ;  /* 0x000000a9a105723e */ /* 0x002fe400000008ff */
[----:B--2---:R-:W-:Y:S02]  /*7140*/  F2FP.RELU.F16.F32.PACK_AB R4, R170, R171 ;  /* 0x000000abaa04723e */ /* 0x004fe400000008ff */
[----:B---3--:R-:W-:Y:S02]  /*7150*/  F2FP.RELU.F16.F32.PACK_AB R3, R156, R157 ;  /* 0x0000009d9c03723e */ /* 0x008fe400000008ff */
[----:B----4-:R-:W-:Y:S02]  /*7160*/  F2FP.RELU.F16.F32.PACK_AB R2, R167, R168 ;  /* 0x000000a8a702723e */ /* 0x010fe400000008ff */
[----:B------:R-:W-:Y:S05]  /*7170*/  F2FP.RELU.F16.F32.PACK_AB R0, R154, R155 ;  /* 0x0000009b9a00723e */ /* 0x000fea00000008ff */
[----:B------:R1:W-:Y:S04]  /*7180*/  STS [R228+0x1c400], R0 ;  /* 0x01c40000e4007388 */ /* 0x0003e80000000800 */
[----:B------:R-:W-:Y:S04]  /*7190*/  STS [R229+0x1e000], R5 ;  /* 0x01e00005e5007388 */ /* 0x000fe80000000800 */
[----:B------:R-:W-:Y:S04]  /*71a0*/  STS [R229+0x1e400], R4 ;  /* 0x01e40004e5007388 */ /* 0x000fe80000000800 */
[----:B------:R2:W-:Y:S04]  /*71b0*/  STS [R228+0x1e000], R3 ;  /* 0x01e00003e4007388 */ /* 0x0005e80000000800 */
[----:B------:R3:W-:Y:S04]  /*71c0*/  STS [R228+0x1e400], R2 ;  /* 0x01e40002e4007388 */ /* 0x0007e80000000800 */
[----:B------:R-:W-:Y:S01]  /*71d0*/  LDSM.16.M88.4 R16, [R180+UR4+0x10000] ;  /* 0x01000004b410783b */ /* 0x000fe20008000200 */
[C---:B-1----:R-:W-:Y:S07]  /*71e0*/  LEA R0, R185.reuse, UR4, 0x1 ;  /* 0x00000004b9007c11 */ /* 0x042fee000f8e08ff */
[----:B------:R-:W-:Y:S01]  /*71f0*/  LDSM.16.M88.4 R32, [R180+UR4+0x10800] ;  /* 0x01080004b420783b */ /* 0x000fe20008000200 */
[----:B------:R-:W-:Y:S07]  /*7200*/  IMAD.IADD R146, R178, 0x1, R0 ;  /* 0x00000001b2927824 */ /* 0x000fee00078e0200 */
[----:B------:R-:W1:Y:S01]  /*7210*/  LDSM.16.M88.4 R64, [R0+0x8000] ;  /* 0x008000000040783b */ /* 0x000e620000000200 */
[----:B--2---:R-:W-:Y:S01]  /*7220*/  IMAD.U32 R3, RZ, RZ, UR17 ;  /* 0x00000011ff037e24 */ /* 0x004fe2000f8e00ff */
[----:B---3--:R-:W-:Y:S06]  /*7230*/  LEA R2, R185, UR4, 0x1 ;  /* 0x00000004b9027c11 */ /* 0x008fec000f8e08ff */
[----:B------:R-:W2:Y:S08]  /*7240*/  LDSM.16.M88.4 R60, [R0+0xa000] ;  /* 0x00a00000003c783b */ /* 0x000eb00000000200 */
[----:B------:R-:W3:Y:S08]  /*7250*/  LDSM.16.M88.4 R48, [R180+UR4+0x11000] ;  /* 0x01100004b430783b */ /* 0x000ef00008000200 */
[----:B------:R-:W4:Y:S08]  /*7260*/  LDSM.16.M88.4 R132, [R180+UR4+0x11800] ;  /* 0x01180004b484783b */ /* 0x000f300008000200 */
[----:B------:R-:W-:Y:S01]  /*7270*/  LDSM.16.M88.4 R140, [R182+0x4000] ;  /* 0x00400000b68c783b */ /* 0x000fe20000000200 */
[-C--:B-1----:R-:W-:Y:S06]  /*7280*/  HMMA.16816.F32 R4, R64, R16.reuse, RZ ;  /* 0x000000104004723c */ /* 0x082fec00000018ff */
[C---:B--2---:R-:W-:Y:S06]  /*7290*/  HMMA.16816.F32 R8, R60.reuse, R16, RZ ;  /* 0x000000103c08723c */ /* 0x044fec00000018ff */
        /* <DEDUP_REMOVED lines=12> */
[-C--:B------:R-:W-:Y:S01]  /*7360*/  HMMA.16816.F32 R60, R60, R134.reuse, RZ ;  /* 0x000000863c3c723c */ /* 0x080fe200000018ff */
[----:B------:R-:W-:Y:S04]  /*7370*/  IMAD.IADD R132, R184, 0x1, R2 ;  /* 0x00000001b8847824 */ /* 0x000fe800078e0202 */
[----:B------:R-:W-:Y:S01]  /*7380*/  IMAD.U32 R2, RZ, RZ, UR20 ;  /* 0x00000014ff027e24 */ /* 0x000fe2000f8e00ff */
[----:B------:R-:W-:Y:S01]  /*7390*/  HMMA.16816.F32 R64, R64, R134, RZ ;  /* 0x000000864040723c */ /* 0x000fe200000018ff */
[----:B------:R-:W1:Y:S04]  /*73a0*/  LDSM.16.M88.4 R136, [R132+0x8000] ;  /* 0x008000008488783b */ /* 0x000e680000000200 */
[C---:B------:R-:W-:Y:S04]  /*73b0*/  LEA R148, P0, R245.reuse, R2, 0x2 ;  /* 0x00000002f5947211 */ /* 0x040fe800078010ff */
[----:B------:R-:W2:Y:S02]  /*73c0*/  LDSM.16.M88.4 R132, [R132+0xa000] ;  /* 0x00a000008484783b */ /* 0x000ea40000000200 */
[----:B------:R-:W-:Y:S02]  /*73d0*/  LEA.HI.X.SX32 R149, R245, R3, 0x2, P0 ;  /* 0x00000003f5957211 */ /* 0x000fe400000f16ff */
[----:B------:R-:W-:Y:S04]  /*73e0*/  FSETP.GE.FTZ.AND P0, PT, R194, RZ, PT ;  /* 0x000000ffc200720b */ /* 0x000fe80003f16000 */
[----:B------:R-:W3:Y:S04]  /*73f0*/  LDG.E R144, desc[UR12][R148.64] ;  /* 0x0000000c94907981 */ /* 0x000ee8000c1e1900 */
[----:B------:R-:W4:Y:S01]  /*7400*/  LDG.E R3, desc[UR12][R148.64+0x20] ;  /* 0x0000200c94037981 */ /* 0x000f22000c1e1900 */
        /* <DEDUP_REMOVED lines=44> */
[----:B------:R-:W2:Y:S01]  /*76d0*/  LDSM.16.M88.4 R140, [R140+0xa000] ;  /* 0x00a000008c8c783b */ /* 0x000ea20000000200 */
[-C--:B-1----:R-:W-:Y:S06]  /*76e0*/  HMMA.16816.F32 R4, R132, R136.reuse, R4 ;  /* 0x000000888404723c */ /* 0x082fec0000001804 */
[C---:B--2---:R-:W-:Y:S06]  /*76f0*/  HMMA.16816.F32 R8, R140.reuse, R136, R8 ;  /* 0x000000888c08723c */ /* 0x044fec0000001808 */
[-C--:B------:R-:W-:Y:S06]  /*7700*/  HMMA.16816.F32 R12, R140, R138.reuse, R12 ;  /* 0x0000008a8c0c723c */ /* 0x080fec000000180c */
[C---:B------:R-:W-:Y:S01]  /*7710*/  HMMA.16816.F32 R16, R132.reuse, R138, R16 ;  /* 0x0000008a8410723c */ /* 0x040fe20000001810 */
[----:B------:R-:W1:Y:S05]  /*7720*/  LDSM.16.M88.4 R136, [R181+0x4800] ;  /* 0x00480000b588783b */ /* 0x000e6a0000000200 */
[C---:B---3--:R-:W-:Y:S01]  /*7730*/  FADD.FTZ R2, -R144.reuse, R5 ;  /* 0x0000000590027221 */ /* 0x048fe20000010100 */
[C---:B----4-:R-:W-:Y:S01]  /*7740*/  FADD.FTZ R0, -R3.reuse, R6 ;  /* 0x0000000603007221 */ /* 0x050fe20000010100 */
[----:B------:R-:W-:Y:S03]  /*7750*/  FADD.FTZ R4, -R144, R4 ;  /* 0x0000000490047221 */ /* 0x000fe60000010100 */
[----:B------:R-:W-:Y:S01]  /*7760*/  FADD.FTZ R7, -R3, R7 ;  /* 0x0000000703077221 */ /* 0x000fe20000010100 */
[-C--:B------:R-:W-:Y:S02]  /*7770*/  FSEL R2, R2, R144.reuse, P1 ;  /* 0x0000009002027208 */ /* 0x080fe40000800000 */
[----:B------:R-:W-:Y:S02]  /*7780*/  FSEL R0, R0, R3, P0 ;  /* 0x0000000300007208 */ /* 0x000fe40000000000 */
[----:B------:R-:W-:Y:S01]  /*7790*/  FSEL R4, R4, R144, P2 ;  /* 0x0000009004047208 */ /* 0x000fe20001000000 */
[----:B------:R-:W-:Y:S01]  /*77a0*/  FMUL.FTZ R196, R196, R2 ;  /* 0x00000002c4c47220 */ /* 0x000fe20000410000 */
[----:B------:R-:W-:Y:S01]  /*77b0*/  FSETP.GE.FTZ.AND P1, PT, R191, RZ, PT ;  /* 0x000000ffbf00720b */ /* 0x000fe20003f36000 */
[----:B------:R-:W-:Y:S01]  /*77c0*/  FMUL.FTZ R194, R194, R0 ;  /* 0x00000000c2c27220 */ /* 0x000fe20000410000 */
[----:B------:R2:W5:Y:S01]  /*77d0*/  LDG.E R2, desc[UR12][R148.64+0x100] ;  /* 0x0001000c94027981 */ /* 0x000562000c1e1900 */
[----:B------:R-:W-:Y:S01]  /*77e0*/  FSETP.GE.FTZ.AND P0, PT, R174, RZ, PT ;  /* 0x000000ffae00720b */ /* 0x000fe20003f16000 */
[----:B------:R-:W-:Y:S01]  /*77f0*/  FMUL.FTZ R197, R197, R4 ;  /* 0x00000004c5c57220 */ /* 0x000fe20000410000 */
[----:B------:R-:W-:Y:S01]  /*7800*/  FSETP.GE.FTZ.AND P2, PT, R192, RZ, PT ;  /* 0x000000ffc000720b */ /* 0x000fe20003f56000 */
[----:B------:R2:W5:Y:S01]  /*7810*/  LDG.E R0, desc[UR12][R148.64+0x120] ;  /* 0x0001200c94007981 */ /* 0x000562000c1e1900 */
[C---:B------:R-:W-:Y:S01]  /*7820*/  FADD.FTZ R17, -R144.reuse, R17 ;  /* 0x0000001190117221 */ /* 0x040fe20000010100 */
[----:B------:R-:W-:Y:S04]  /*7830*/  FADD.FTZ R16, -R144, R16 ;  /* 0x0000001090107221 */ /* 0x000fe80000010100 */
[-C--:B------:R-:W-:Y:S02]  /*7840*/  FSEL R17, R17, R144.reuse, P1 ;  /* 0x0000009011117208 */ /* 0x080fe40000800000 */
[----:B------:R-:W-:Y:S02]  /*7850*/  FSETP.GE.FTZ.AND P1, PT, R162, RZ, PT ;  /* 0x000000ffa200720b */ /* 0x000fe40003f36000 */
[-C--:B------:R-:W-:Y:S02]  /*7860*/  FSEL R16, R16, R144.reuse, P2 ;  /* 0x0000009010107208 */ /* 0x080fe40001000000 */
[----:B------:R-:W-:Y:S01]  /*7870*/  FSETP.GE.FTZ.AND P2, PT, R165, RZ, PT ;  /* 0x000000ffa500720b */ /* 0x000fe20003f56000 */
[-C--:B-1----:R-:W-:Y:S06]  /*7880*/  HMMA.16816.F32 R20, R132, R136.reuse, R20 ;  /* 0x000000888414723c */ /* 0x082fec0000001814 */
[C---:B------:R-:W-:Y:S06]  /*7890*/  HMMA.16816.F32 R24, R140.reuse, R136, R24 ;  /* 0x000000888c18723c */ /* 0x040fec0000001818 */
[-C--:B------:R-:W-:Y:S06]  /*78a0*/  HMMA.16816.F32 R28, R140, R138.reuse, R28 ;  /* 0x0000008a8c1c723c */ /* 0x080fec000000181c */
[C---:B------:R-:W-:Y:S01]  /*78b0*/  HMMA.16816.F32 R32, R132.reuse, R138, R32 ;  /* 0x0000008a8420723c */ /* 0x040fe20000001820 */
[----:B------:R-:W1:Y:S05]  /*78c0*/  LDSM.16.M88.4 R136, [R181+0x5000] ;  /* 0x00500000b588783b */ /* 0x000e6a0000000200 */
[----:B------:R-:W-:Y:S05]  /*78d0*/  FADD.FTZ R20, -R144, R20 ;  /* 0x0000001490147221 */ /* 0x000fea0000010100 */
[----:B------:R-:W-:Y:S02]  /*78e0*/  FSEL R20, R20, R144, P0 ;  /* 0x0000009014147208 */ /* 0x000fe40000000000 */
[----:B------:R-:W-:Y:S03]  /*78f0*/  FSETP.GE.FTZ.AND P0, PT, R160, RZ, PT ;  /* 0x000000ffa000720b */ /* 0x000fe60003f16000 */
[----:B------:R-:W-:Y:S08]  /*7900*/  FMUL.FTZ R20, R174, R20 ;  /* 0x00000014ae147220 */ /* 0x000ff00000410000 */
[----:B------:R-:W-:Y:S05]  /*7910*/  FADD.FTZ R6, -R144, R33 ;  /* 0x0000002190067221 */ /* 0x000fea0000010100 */
[----:B------:R-:W-:Y:S02]  /*7920*/  FSEL R6, R6, R144, P2 ;  /* 0x0000009006067208 */ /* 0x000fe40001000000 */
[----:B------:R-:W-:Y:S03]  /*7930*/  FSETP.GE.FTZ.AND P2, PT, R151, RZ, PT ;  /* 0x000000ff9700720b */ /* 0x000fe60003f56000 */
[----:B------:R-:W-:Y:S01]  /*7940*/  FMUL.FTZ R6, R165, R6 ;  /* 0x00000006a5067220 */ /* 0x000fe20000410000 */
[-C--:B-1----:R-:W-:Y:S06]  /*7950*/  HMMA.16816.F32 R36, R132, R136.reuse, R36 ;  /* 0x000000888424723c */ /* 0x082fec0000001824 */
[C---:B------:R-:W-:Y:S06]  /*7960*/  HMMA.16816.F32 R40, R140.reuse, R136, R40 ;  /* 0x000000888c28723c */ /* 0x040fec0000001828 */
[-C--:B------:R-:W-:Y:S06]  /*7970*/  HMMA.16816.F32 R44, R140, R138.reuse, R44 ;  /* 0x0000008a8c2c723c */ /* 0x080fec000000182c */
[C---:B------:R-:W-:Y:S01]  /*7980*/  HMMA.16816.F32 R48, R132.reuse, R138, R48 ;  /* 0x0000008a8430723c */ /* 0x040fe20000001830 */
[----:B------:R-:W1:Y:S05]  /*7990*/  LDSM.16.M88.4 R136, [R181+0x5800] ;  /* 0x00580000b588783b */ /* 0x000e6a0000000200 */
[C---:B------:R-:W-:Y:S01]  /*79a0*/  FADD.FTZ R5, -R144.reuse, R36 ;  /* 0x0000002490057221 */ /* 0x040fe20000010100 */
[----:B------:R-:W-:Y:S01]  /*79b0*/  FADD.FTZ R4, -R144, R37 ;  /* 0x0000002590047221 */ /* 0x000fe20000010100 */
[----:B------:R-:W-:Y:S03]  /*79c0*/  F2FP.F16.F32.PACK_AB R37, R196, R197 ;  /* 0x000000c5c425723e */ /* 0x000fe600000000ff */
[-C--:B------:R-:W-:Y:S02]  /*79d0*/  FSEL R5, R5, R144.reuse, P1 ;  /* 0x0000009005057208 */ /* 0x080fe40000800000 */
[----:B------:R-:W-:Y:S02]  /*79e0*/  FSEL R4, R4, R144, P0 ;  /* 0x0000009004047208 */ /* 0x000fe40000000000 */
[----:B------:R-:W-:Y:S01]  /*79f0*/  FSETP.GE.FTZ.AND P1, PT, R152, RZ, PT ;  /* 0x000000ff9800720b */ /* 0x000fe20003f36000 */
[----:B------:R-:W-:Y:S01]  /*7a00*/  FMUL.FTZ R5, R162, R5 ;  /* 0x00000005a2057220 */ /* 0x000fe20000410000 */
[----:B------:R-:W-:Y:S01]  /*7a10*/  FSETP.GE.FTZ.AND P0, PT, R150, RZ, PT ;  /* 0x000000ff9600720b */ /* 0x000fe20003f16000 */
[----:B------:R-:W-:Y:S06]  /*7a20*/  FMUL.FTZ R4, R160, R4 ;  /* 0x00000004a0047220 */ /* 0x000fec0000410000 */
[C---:B------:R-:W-:Y:S01]  /*7a30*/  FADD.FTZ R49, -R144.reuse, R49 ;  /* 0x0000003190317221 */ /* 0x040fe20000010100 */
[----:B------:R-:W-:Y:S04]  /*7a40*/  FADD.FTZ R48, -R144, R48 ;  /* 0x0000003090307221 */ /* 0x000fe80000010100 */
[----:B------:R-:W-:Y:S02]  /*7a50*/  FSEL R49, R49, R144, P1 ;  /* 0x0000009031317208 */ /* 0x000fe40000800000 */
[----:B------:R-:W-:Y:S03]  /*7a60*/  FSETP.GE.FTZ.AND P1, PT, R145, RZ, PT ;  /* 0x000000ff9100720b */ /* 0x000fe60003f36000 */
[----:B------:R-:W-:Y:S01]  /*7a70*/  FMUL.FTZ R49, R152, R49 ;  /* 0x0000003198317220 */ /* 0x000fe20000410000 */
[-C--:B-1----:R-:W-:Y:S06]  /*7a80*/  HMMA.16816.F32 R52, R132, R136.reuse, R52 ;  /* 0x000000888434723c */ /* 0x082fec0000001834 */
[C---:B------:R-:W-:Y:S06]  /*7a90*/  HMMA.16816.F32 R56, R140.reuse, R136, R56 ;  /* 0x000000888c38723c */ /* 0x040fec0000001838 */
[-C--:B------:R-:W-:Y:S06]  /*7aa0*/  HMMA.16816.F32 R60, R140, R138.reuse, R60 ;  /* 0x0000008a8c3c723c */ /* 0x080fec000000183c */
[----:B------:R-:W-:Y:S06]  /*7ab0*/  HMMA.16816.F32 R64, R132, R138, R64 ;  /* 0x0000008a8440723c */ /* 0x000fec0000001840 */
[----:B------:R-:W-:Y:S01]  /*7ac0*/  FADD.FTZ R53, -R144, R53 ;  /* 0x0000003590357221 */ /* 0x000fe20000010100 */
[----:B------:R-:W-:Y:S01]  /*7ad0*/  FMUL.FTZ R133, R192, R16 ;  /* 0x00000010c0857220 */ /* 0x000fe20000410000 */
[----:B------:R-:W-:Y:S03]  /*7ae0*/  FMUL.FTZ R132, R191, R17 ;  /* 0x00000011bf847220 */ /* 0x000fe60000410000 */
[-C--:B------:R-:W-:Y:S01]  /*7af0*/  FSEL R53, R53, R144.reuse, P0 ;  /* 0x0000009035357208 */ /* 0x080fe20000000000 */
[----:B------:R-:W-:Y:S01]  /*7b00*/  FADD.FTZ R16, -R144, R32 ;  /* 0x0000002090107221 */ /* 0x000fe20000010100 */
[----:B------:R-:W-:Y:S01]  /*7b10*/  F2FP.F16.F32.PACK_AB R132, R132, R133 ;  /* 0x000000858484723e */ /* 0x000fe200000000ff */
[----:B------:R-:W-:Y:S01]  /*7b20*/  FADD.FTZ R17, -R144, R21 ;  /* 0x0000001590117221 */ /* 0x000fe20000010100 */
[----:B------:R-:W-:Y:S01]  /*7b30*/  F2FP.F16.F32.PACK_AB R133, R4, R5 ;  /* 0x000000050485723e */ /* 0x000fe200000000ff */
[----:B------:R-:W-:Y:S01]  /*7b40*/  FADD.FTZ R4, -R144, R52 ;  /* 0x0000003490047221 */ /* 0x000fe20000010100 */
[----:B------:R-:W-:Y:S01]  /*7b50*/  FSEL R16, R16, R144, P3 ;  /* 0x0000009010107208 */ /* 0x000fe20001800000 */
[----:B------:R-:W-:Y:S01]  /*7b60*/  FMUL.FTZ R53, R150, R53 ;  /* 0x0000003596357220 */ /* 0x000fe20000410000 */
[----:B------:R-:W-:Y:S02]  /*7b70*/  FSETP.GE.FTZ.AND P3, PT, R153, RZ, PT ;  /* 0x000000ff9900720b */ /* 0x000fe40003f76000 */
[----:B------:R-:W-:Y:S01]  /*7b80*/  PLOP3.LUT P0, PT, PT, PT, UP3, 0x80, 0x0 ;  /* 0x000000000000781c */ /* 0x000fe20003f0f038 */
[----:B------:R-:W-:Y:S01]  /*7b90*/  FMUL.FTZ R16, R166, R16 ;  /* 0x00000010a6107220 */ /* 0x000fe20000410000 */
[-C--:B------:R-:W-:Y:S01]  /*7ba0*/  FSEL R48, R48, R144.reuse, P3 ;  /* 0x0000009030307208 */ /* 0x080fe20001800000 */
[----:B------:R-:W-:Y:S01]  /*7bb0*/  FADD.FTZ R64, -R144, R64 ;  /* 0x0000004090407221 */ /* 0x000fe20000010100 */
[-C--:B------:R-:W-:Y:S02]  /*7bc0*/  FSEL R4, R4, R144.reuse, P2 ;  /* 0x0000009004047208 */ /* 0x080fe40001000000 */
[----:B------:R-:W-:Y:S01]  /*7bd0*/  FSEL R17, R17, R144, P4 ;  /* 0x0000009011117208 */ /* 0x000fe20002000000 */
[----:B------:R-:W-:Y:S01]  /*7be0*/  FMUL.FTZ R48, R153, R48 ;  /* 0x0000003099307220 */ /* 0x000fe20000410000 */
[----:B------:R-:W-:Y:S01]  /*7bf0*/  FSETP.GE.FTZ.AND P2, PT, R147, RZ, PT ;  /* 0x000000ff9300720b */ /* 0x000fe20003f56000 */
[----:B------:R-:W-:Y:S01]  /*7c00*/  FMUL.FTZ R4, R151, R4 ;  /* 0x0000000497047220 */ /* 0x000fe20000410000 */
[----:B------:R-:W-:Y:S01]  /*7c10*/  F2FP.F16.F32.PACK_AB R134, R6, R16 ;  /* 0x000000100686723e */ /* 0x000fe200000000ff */
[----:B------:R-:W-:Y:S01]  /*7c20*/  FMUL.FTZ R17, R188, R17 ;  /* 0x00000011bc117220 */ /* 0x000fe20000410000 */
[----:B------:R-:W-:Y:S01]  /*7c30*/  FSEL R64, R64, R144, P2 ;  /* 0x0000009040407208 */ /* 0x000fe20001000000 */
[----:B------:R-:W-:Y:S01]  /*7c40*/  @P1 FADD.FTZ R144, -R144, R65 ;  /* 0x0000004190901221 */ /* 0x000fe20000010100 */
[----:B------:R-:W-:Y:S02]  /*7c50*/  FSETP.GE.FTZ.AND P1, PT, R215, RZ, PT ;  /* 0x000000ffd700720b */ /* 0x000fe40003f36000 */
[----:B------:R-:W-:Y:S01]  /*7c60*/  F2FP.F16.F32.PACK_AB R52, R49, R48 ;  /* 0x000000303134723e */ /* 0x000fe200000000ff */
[----:B------:R-:W-:Y:S01]  /*7c70*/  FMUL.FTZ R64, R147, R64 ;  /* 0x0000004093407220 */ /* 0x000fe20000410000 */
[----:B------:R-:W-:Y:S01]  /*7c80*/  F2FP.F16.F32.PACK_AB R135, R17, R20 ;  /* 0x000000141187723e */ /* 0x000fe200000000ff */
[----:B------:R-:W-:Y:S01]  /*7c90*/  FMUL.FTZ R144, R145, R144 ;  /* 0x0000009091907220 */ /* 0x000fe20000410000 */
[----:B------:R-:W-:Y:S02]  /*7ca0*/  F2FP.F16.F32.PACK_AB R53, R53, R4 ;  /* 0x000000043535723e */ /* 0x000fe400000000ff */
[----:B------:R-:W-:Y:S01]  /*7cb0*/  FSEL R48, R7, R3, P1 ;  /* 0x0000000307307208 */ /* 0x000fe20000800000 */
[----:B--2---:R-:W-:Y:S06]  /*7cc0*/  @!P0 BRA `(.L_x_1739) ;  /* 0x0000000400088947 */ /* 0x004fec0003800000 */
        /* <DEDUP_REMOVED lines=17> */
[-C--:B------:R-:W-:Y:S02]  /*7de0*/  @!P1 LEA R32, P2, R7, R238.reuse, 0x1 ;  /* 0x000000ee07209211 */ /* 0x080fe400078408ff */
[----:B--2---:R-:W-:Y:S01]  /*7df0*/  @!P1 LEA.HI.X R16, R36, R5, R16, 0x5, P3 ;  /* 0x0000000524109211 */ /* 0x004fe200018f2c10 */
[----:B----4-:R-:W-:Y:S01]  /*7e00*/  @!P1 IMAD R49, R49, 0x60, RZ ;  /* 0x0000006031319824 */ /* 0x010fe200078e02ff */
[----:B------:R-:W-:Y:S02]  /*7e10*/  LEA R6, P3, R4, R238, 0x1 ;  /* 0x000000ee04067211 */ /* 0x000fe400078608ff */
[-C--:B------:R-:W-:Y:S01]  /*7e20*/  @!P1 LEA.HI.X R33, R7, R237.reuse, R16, 0x1, P2 ;  /* 0x000000ed07219211 */ /* 0x080fe200010f0c10 */
[----:B------:R-:W-:Y:S01]  /*7e30*/  @!P1 IMAD.WIDE.U32 R16, R36, 0x60, R4 ;  /* 0x0000006024109825 */ /* 0x000fe200078e0004 */
[----:B------:R-:W-:Y:S02]  /*7e40*/  LEA.HI.X R7, R4, R237, R5, 0x1, P3 ;  /* 0x000000ed04077211 */ /* 0x000fe400018f0c05 */
[C---:B------:R-:W-:Y:S01]  /*7e50*/  @!P1 LEA R21, P2, R36.reuse, R4, 0x6 ;  /* 0x0000000424159211 */ /* 0x040fe200078430ff */
[----:B------:R-:W-:Y:S03]  /*7e60*/  @!P1 IMAD.IADD R17, R17, 0x1, R49 ;  /* 0x0000000111119824 */ /* 0x000fe600078e0231 */
[----:B---3--:R-:W-:Y:S01]  /*7e70*/  @!P1 LEA.HI.X R5, R36, R5, R20, 0x6, P2 ;  /* 0x0000000524059211 */ /* 0x008fe200010f3414 */
[----:B------:R-:W-:Y:S01]  /*7e80*/  VIADD R36, R236, UR7 ;  /* 0x00000007ec247c36 */ /* 0x000fe20008000000 */
[CC--:B------:R-:W-:Y:S02]  /*7e90*/  @!P1 LEA R20, P3, R21.reuse, R238.reuse, 0x1 ;  /* 0x000000ee15149211 */ /* 0x0c0fe400078608ff */
[C---:B------:R-:W-:Y:S01]  /*7ea0*/  @!P1 LEA R4, P2, R16.reuse, R238, 0x1 ;  /* 0x000000ee10049211 */ /* 0x040fe200078408ff */
[----:B------:R-:W-:Y:S01]  /*7eb0*/  IMAD.MOV.U32 R238, RZ, RZ, R6 ;  /* 0x000000ffffee7224 */ /* 0x000fe200078e0006 */
[----:B------:R-:W-:Y:S01]  /*7ec0*/  @!PT LDS RZ, [RZ] ;  /* 0x00000000fffff984 */ /* 0x000fe20000000800 */
[----:B------:R-:W-:Y:S01]  /*7ed0*/  @!PT LDS RZ, [RZ] ;  /* 0x00000000fffff984 */ /* 0x000fe20000000800 */
[----:B------:R-:W-:Y:S01]  /*7ee0*/  @!PT LDS RZ, [RZ] ;  /* 0x00000000fffff984 */ /* 0x000fe20000000800 */
[----:B------:R1:W-:Y:S01]  /*7ef0*/  @!P1 LDGSTS.E.BYPASS.LTC128B.128 [R36], desc[UR12][R6.64] ;  /* 0x0000000006249fae */ /* 0x0003e2000b901d4c */
[-C--:B------:R-:W-:Y:S02]  /*7f00*/  @!P1 LEA.HI.X R21, R21, R237.reuse, R5, 0x1, P3 ;  /* 0x000000ed15159211 */ /* 0x080fe400018f0c05 */
[----:B------:R-:W-:Y:S01]  /*7f10*/  @!P1 LEA.HI.X R5, R16, R237, R17, 0x1, P2 ;  /* 0x000000ed10059211 */ /* 0x000fe200010f0c11 */
[----:B------:R1:W-:Y:S01]  /*7f20*/  @P1 STS [R198+0x1000], RZ ;  /* 0x001000ffc6001388 */ /* 0x0003e20000000800 */
[C---:B------:R-:W-:Y:S02]  /*7f30*/  @!P1 VIADD R16, R236.reuse, UR7 ;  /* 0x00000007ec109c36 */ /* 0x040fe40008000000 */
        /* <DEDUP_REMOVED lines=27> */
.L_x_1739:
[C---:B------:R-:W-:Y:S01]  /*80f0*/  FADD.FTZ R22, -R3.reuse, R22 ;  /* 0x0000001603167221 */ /* 0x040fe20000010100 */
[C---:B------:R-:W-:Y:S01]  /*8100*/  FADD.FTZ R18, -R3.reuse, R18 ;  /* 0x0000001203127221 */ /* 0x040fe20000010100 */
[C---:B------:R-:W-:Y:S01]  /*8110*/  FADD.FTZ R19, -R3.reuse, R19 ;  /* 0x0000001303137221 */ /* 0x040fe20000010100 */
[----:B------:R-:W-:Y:S01]  /*8120*/  FSETP.GE.FTZ.AND P1, PT, R202, RZ, PT ;  /* 0x000000ffca00720b */ /* 0x000fe20003f36000 */
[----:B-1----:R-:W-:Y:S01]  /*8130*/  FADD.FTZ R4, -R3, R34 ;  /* 0x0000002203047221 */ /* 0x002fe20000010100 */
[----:B------:R-:W-:Y:S01]  /*8140*/  FSETP.GE.FTZ.AND P3, PT, R206, RZ, PT ;  /* 0x000000ffce00720b */ /* 0x000fe20003f76000 */
[----:B------:R-:W-:Y:S01]  /*8150*/  FMUL.FTZ R5, R215, R48 ;  /* 0x00000030d7057220 */ /* 0x000fe20000410000 */
[----:B------:R-:W-:Y:S01]  /*8160*/  FSETP.GE.FTZ.AND P2, PT, R205, RZ, PT ;  /* 0x000000ffcd00720b */ /* 0x000fe20003f56000 */
[C---:B------:R-:W-:Y:S01]  /*8170*/  FADD.FTZ R6, -R3.reuse, R23 ;  /* 0x0000001703067221 */ /* 0x040fe20000010100 */
[-C--:B------:R-:W-:Y:S01]  /*8180*/  FSEL R22, R22, R3.reuse, P1 ;  /* 0x0000000316167208 */ /* 0x080fe20000800000 */
[C---:B------:R-:W-:Y:S01]  /*8190*/  FADD.FTZ R35, -R3.reuse, R35 ;  /* 0x0000002303237221 */ /* 0x040fe20000010100 */
[-C--:B------:R-:W-:Y:S01]  /*81a0*/  FSEL R18, R18, R3.reuse, P3 ;  /* 0x0000000312127208 */ /* 0x080fe20001800000 */
[----:B------:R-:W-:Y:S01]  /*81b0*/  FADD.FTZ R16, -R3, R39 ;  /* 0x0000002703107221 */ /* 0x000fe20000010100 */
[----:B------:R-:W-:Y:S01]  /*81c0*/  FSEL R19, R19, R3, P2 ;  /* 0x0000000313137208 */ /* 0x000fe20001000000 */
[----:B------:R-:W-:Y:S01]  /*81d0*/  STS [R225+0x14000], R37 ;  /* 0x01400025e1007388 */ /* 0x000fe20000000800 */
[----:B------:R-:W-:Y:S01]  /*81e0*/  FSETP.GE.FTZ.AND P1, PT, R187, RZ, PT ;  /* 0x000000ffbb00720b */ /* 0x000fe20003f36000 */
[----:B------:R-:W-:Y:S01]  /*81f0*/  FMUL.FTZ R20, R206, R18 ;  /* 0x00000012ce147220 */ /* 0x000fe20000410000 */
[----:B------:R-:W-:Y:S01]  /*8200*/  FSETP.GE.FTZ.AND P2, PT, R199, RZ, PT ;  /* 0x000000ffc700720b */ /* 0x000fe20003f56000 */
[----:B------:R-:W-:Y:S01]  /*8210*/  FMUL.FTZ R19, R205, R19 ;  /* 0x00000013cd137220 */ /* 0x000fe20000410000 */
        /* <DEDUP_REMOVED lines=10> */
[-C--:B------:R-:W-:Y:S01]  /*82c0*/  FSEL R35, R35, R3.reuse, P3 ;  /* 0x0000000323237208 */ /* 0x080fe20001800000 */
[----:B------:R-:W-:Y:S01]  /*82d0*/  FMUL.FTZ R18, R199, R6 ;  /* 0x00000006c7127220 */ /* 0x000fe20000410000 */
[----:B------:R-:W-:Y:S01]  /*82e0*/  F2FP.F16.F32.PACK_AB R4, R19, R20 ;  /* 0x000000141304723e */ /* 0x000fe200000000ff */
[----:B------:R-:W-:Y:S01]  /*82f0*/  FADD.FTZ R51, -R3, R51 ;  /* 0x0000003303337221 */ /* 0x000fe20000010100 */
[----:B------:R-:W-:Y:S01]  /*8300*/  FSEL R16, R16, R3, P1 ;  /* 0x0000000310107208 */ /* 0x000fe20000800000 */
[----:B------:R-:W-:Y:S01]  /*8310*/  FMUL.FTZ R6, R175, R35 ;  /* 0x00000023af067220 */ /* 0x000fe20000410000 */
[----:B------:R-:W-:Y:S01]  /*8320*/  FSETP.GE.FTZ.AND P1, PT, R154, RZ, PT ;  /* 0x000000ff9a00720b */ /* 0x000fe20003f36000 */
[----:B------:R2:W-:Y:S01]  /*8330*/  STS [R227+0x14400], R4 ;  /* 0x01440004e3007388 */ /* 0x0005e20000000800 */
[----:B------:R-:W-:Y:S01]  /*8340*/  FSETP.GE.FTZ.AND P2, PT, R173, RZ, PT ;  /* 0x000000ffad00720b */ /* 0x000fe20003f56000 */
[C---:B------:R-:W-:Y:S01]  /*8350*/  FADD.FTZ R54, -R3.reuse, R54 ;  /* 0x0000003603367221 */ /* 0x040fe20000010100 */
[----:B------:R-:W-:Y:S01]  /*8360*/  F2FP.F16.F32.PACK_AB R23, R18, R22 ;  /* 0x000000161217723e */ /* 0x000fe200000000ff */
[----:B------:R-:W-:Y:S01]  /*8370*/  FMUL.FTZ R18, R172, R16 ;  /* 0x00000010ac127220 */ /* 0x000fe20000410000 */
[----:B------:R-:W-:Y:S01]  /*8380*/  F2FP.F16.F32.PACK_AB R22, R6, R7 ;  /* 0x000000070616723e */ /* 0x000fe200000000ff */
[----:B------:R-:W-:Y:S01]  /*8390*/  FADD.FTZ R7, -R3, R55 ;  /* 0x0000003703077221 */ /* 0x000fe20000010100 */
[----:B------:R-:W-:Y:S01]  /*83a0*/  FSEL R17, R17, R3, P2 ;  /* 0x0000000311117208 */ /* 0x000fe20001000000 */
[----:B------:R-:W-:Y:S01]  /*83b0*/  FADD.FTZ R6, -R3, R66 ;  /* 0x0000004203067221 */ /* 0x000fe20000010100 */
[----:B------:R-:W-:Y:S01]  /*83c0*/  FSETP.GE.FTZ.AND P5, PT, R163, RZ, PT ;  /* 0x000000ffa300720b */ /* 0x000fe20003fb6000 */
[----:B-----5:R-:W-:Y:S01]  /*83d0*/  FADD.FTZ R8, -R2, R8 ;  /* 0x0000000802087221 */ /* 0x020fe20000010100 */
[----:B------:R-:W-:Y:S01]  /*83e0*/  FSETP.GE.FTZ.AND P6, PT, R164, RZ, PT ;  /* 0x000000ffa400720b */ /* 0x000fe20003fd6000 */
[----:B------:R-:W-:Y:S01]  /*83f0*/  FMUL.FTZ R19, R173, R17 ;  /* 0x00000011ad137220 */ /* 0x000fe20000410000 */
        /* <DEDUP_REMOVED lines=10> */
[-C--:B------:R-:W-:Y:S01]  /*84a0*/  FSEL R54, R54, R3.reuse, P4 ;  /* 0x0000000336367208 */ /* 0x080fe20002000000 */
[C---:B-1----:R-:W-:Y:S01]  /*84b0*/  FADD.FTZ R5, -R2.reuse, R40 ;  /* 0x0000002802057221 */ /* 0x042fe20000010100 */
[-C--:B------:R-:W-:Y:S01]  /*84c0*/  FSEL R7, R7, R3.reuse, P3 ;  /* 0x0000000307077208 */ /* 0x080fe20001800000 */
[----:B--2---:R-:W-:Y:S01]  /*84d0*/  FADD.FTZ R4, -R2, R41 ;  /* 0x0000002902047221 */ /* 0x004fe20000010100 */
[----:B------:R-:W-:Y:S01]  /*84e0*/  FSEL R6, R6, R3, P2 ;  /* 0x0000000306067208 */ /* 0x000fe20001000000 */
[----:B------:R-:W-:Y:S01]  /*84f0*/  @P1 FADD.FTZ R3, -R3, R67 ;  /* 0x0000004303031221 */ /* 0x000fe20000010100 */
[----:B------:R-:W-:Y:S01]  /*8500*/  FSETP.GE.FTZ.AND P1, PT, R219, RZ, PT ;  /* 0x000000ffdb00720b */ /* 0x000fe20003f36000 */
[----:B------:R-:W-:Y:S01]  /*8510*/  FMUL.FTZ R54, R159, R54 ;  /* 0x000000369f367220 */ /* 0x000fe20000410000 */
[----:B------:R-:W-:Y:S01]  /*8520*/  FMUL.FTZ R7, R158, R7 ;  /* 0x000000079e077220 */ /* 0x000fe20000410000 */
        /* <DEDUP_REMOVED lines=13> */
[----:B------:R-:W-:Y:S01]  /*8600*/  FSETP.GE.FTZ.AND P5, PT, R210, RZ, PT ;  /* 0x000000ffd200720b */ /* 0x000fe20003fb6000 */
[----:B------:R-:W-:Y:S01]  /*8610*/  FADD.FTZ R44, -R2, R44 ;  /* 0x0000002c022c7221 */ /* 0x000fe20000010100 */
[----:B------:R-:W-:Y:S01]  /*8620*/  F2FP.F16.F32.PACK_AB R21, R18, R19 ;  /* 0x000000131215723e */ /* 0x000fe200000000ff */
[----:B------:R-:W-:Y:S01]  /*8630*/  STS [R227+0x14000], R132 ;  /* 0x01400084e3007388 */ /* 0x000fe20000000800 */
[----:B------:R-:W-:Y:S01]  /*8640*/  F2FP.F16.F32.PACK_AB R19, R3, R6 ;  /* 0x000000060313723e */ /* 0x000fe200000000ff */
[----:B------:R-:W-:Y:S01]  /*8650*/  FADD.FTZ R26, -R0, R26 ;  /* 0x0000001a001a7221 */ /* 0x000fe20000010100 */
[----:B------:R-:W-:Y:S01]  /*8660*/  FSEL R24, R24, R2, P1 ;  /* 0x0000000218187208 */ /* 0x000fe20000800000 */
[----:B------:R-:W-:Y:S01]  /*8670*/  FADD.FTZ R30, -R0, R30 ;  /* 0x0000001e001e7221 */ /* 0x000fe20000010100 */
[----:B------:R-:W-:Y:S01]  /*8680*/  F2FP.F16.F32.PACK_AB R54, R7, R54 ;  /* 0x000000360736723e */ /* 0x000fe200000000ff */
[----:B------:R-:W-:Y:S01]  /*8690*/  FADD.FTZ R7, -R2, R28 ;  /* 0x0000001c02077221 */ /* 0x000fe20000010100 */
[----:B------:R-:W-:Y:S01]  /*86a0*/  FSEL R3, R9, R2, P3 ;  /* 0x0000000209037208 */ /* 0x000fe20001800000 */
[----:B------:R-:W-:Y:S01]  /*86b0*/  FMUL.FTZ R24, R209, R24 ;  /* 0x00000018d1187220 */ /* 0x000fe20000410000 */
        /* <DEDUP_REMOVED lines=13> */
[C---:B------:R-:W-:Y:S01]  /*8790*/  FADD.FTZ R58, -R0.reuse, R58 ;  /* 0x0000003a003a7221 */ /* 0x040fe20000010100 */
[-C--:B------:R-:W-:Y:S01]  /*87a0*/  FSEL R7, R7, R2.reuse, P4 ;  /* 0x0000000207077208 */ /* 0x080fe20002000000 */
[----:B------:R-:W-:Y:S01]  /*87b0*/  FADD.FTZ R43, -R0, R43 ;  /* 0x0000002b002b7221 */ /* 0x000fe20000010100 */
[----:B------:R-:W-:Y:S01]  /*87c0*/  FSEL R5, R5, R2, P2 ;  /* 0x0000000205057208 */ /* 0x000fe20001000000 */
[----:B------:R-:W-:Y:S01]  /*87d0*/  IMAD.MOV.U32 R148, RZ, RZ, R233 ;  /* 0x000000ffff947224 */ /* 0x000fe200078e00e9 */
[----:B------:R-:W-:Y:S01]  /*87e0*/  FSETP.GE.FTZ.AND P3, PT, R207, RZ, PT ;  /* 0x000000ffcf00720b */ /* 0x000fe20003f76000 */
[----:B------:R-:W-:Y:S01]  /*87f0*/  IMAD.MOV.U32 R149, RZ, RZ, R232 ;  /* 0x000000ffff957224 */ /* 0x000fe200078e00e8 */
[----:B------:R-:W-:Y:S01]  /*8800*/  F2FP.F16.F32.PACK_AB R20, R16, R17 ;  /* 0x000000111014723e */ /* 0x000fe200000000ff */
[----:B------:R-:W-:Y:S01]  /*8810*/  FMUL.FTZ R16, R208, R7 ;  /* 0x00000007d0107220 */ /* 0x000fe20000410000 */
[----:B------:R-:W-:Y:S01]  /*8820*/  F2FP.F16.F32.PACK_AB R3, R3, R8 ;  /* 0x000000080303723e */ /* 0x000fe200000000ff */
[----:B------:R-:W-:Y:S01]  /*8830*/  FMUL.FTZ R8, R195, R5 ;  /* 0x00000005c3087220 */ /* 0x000fe20000410000 */
[----:B------:R-:W-:Y:S01]  /*8840*/  F2FP.F16.F32.PACK_AB R18, R13, R12 ;  /* 0x0000000c0d12723e */ /* 0x000fe200000000ff */
[----:B------:R-:W-:Y:S01]  /*8850*/  FMUL.FTZ R12, R193, R4 ;  /* 0x00000004c10c7220 */ /* 0x000fe20000410000 */
[----:B------:R-:W-:Y:S01]  /*8860*/  F2FP.F16.F32.PACK_AB R24, R6, R24 ;  /* 0x000000180618723e */ /* 0x000fe200000000ff */
[C---:B------:R-:W-:Y:S01]  /*8870*/  FADD.FTZ R7, -R2.reuse, R45 ;  /* 0x0000002d02077221 */ /* 0x040fe20000010100 */
[-C--:B------:R-:W-:Y:S01]  /*8880*/  FSEL R29, R29, R2.reuse, P3 ;  /* 0x000000021d1d7208 */ /* 0x080fe20001800000 */
[C---:B------:R-:W-:Y:S01]  /*8890*/  FADD.FTZ R6, -R2.reuse, R56 ;  /* 0x0000003802067221 */ /* 0x040fe20000010100 */
[C---:B------:R-:W-:Y:S01]  /*88a0*/  FADD.FTZ R5, -R2.reuse, R57 ;  /* 0x0000003902057221 */ /* 0x040fe20000010100 */
[----:B------:R-:W-:Y:S01]  /*88b0*/  FADD.FTZ R4, -R2, R60 ;  /* 0x0000003c02047221 */ /* 0x000fe20000010100 */
[----:B------:R-:W-:Y:S01]  /*88c0*/  FSETP.GE.FTZ.AND P6, PT, R190, RZ, PT ;  /* 0x000000ffbe00720b */ /* 0x000fe20003fd6000 */
[----:B------:R-:W-:Y:S01]  /*88d0*/  FMUL.FTZ R13, R207, R29 ;  /* 0x0000001dcf0d7220 */ /* 0x000fe20000410000 */
[----:B------:R-:W-:Y:S01]  /*88e0*/  FSETP.GE.FTZ.AND P5, PT, R189, RZ, PT ;  /* 0x000000ffbd00720b */ /* 0x000fe20003fb6000 */
[----:B------:R1:W-:Y:S01]  /*88f0*/  STS [R225+0x16000], R3 ;  /* 0x01600003e1007388 */ /* 0x0003e20000000800 */
[----:B------:R-:W-:Y:S02]  /*8900*/  FSETP.GE.FTZ.AND P4, PT, R169, RZ, PT ;  /* 0x000000ffa900720b */ /* 0x000fe40003f96000 */
[----:B------:R-:W-:Y:S02]  /*8910*/  FSETP.GE.FTZ.AND P3, PT, R161, RZ, PT ;  /* 0x000000ffa100720b */ /* 0x000fe40003f76000 */
[----:B------:R-:W-:Y:S02]  /*8920*/  FSETP.GE.FTZ.AND P2, PT, R157, RZ, PT ;  /* 0x000000ff9d00720b */ /* 0x000fe40003f56000 */
[-C--:B------:R-:W-:Y:S02]  /*8930*/  FSEL R44, R44, R2.reuse, P6 ;  /* 0x000000022c2c7208 */ /* 0x080fe40003000000 */
[-C--:B------:R-:W-:Y:S02]  /*8940*/  FSEL R7, R7, R2.reuse, P5 ;  /* 0x0000000207077208 */ /* 0x080fe40002800000 */
[----:B------:R-:W-:Y:S01]  /*8950*/  FSEL R6, R6, R2, P4 ;  /* 0x0000000206067208 */ /* 0x000fe20002000000 */
[----:B------:R-:W-:Y:S01]  /*8960*/  FMUL.FTZ R9, R190, R44 ;  /* 0x0000002cbe097220 */ /* 0x000fe20000410000 */
[-C--:B------:R-:W-:Y:S01]  /*8970*/  FSEL R5, R5, R2.reuse, P3 ;  /* 0x0000000205057208 */ /* 0x080fe20001800000 */
[----:B------:R-:W-:Y:S01]  /*8980*/  FMUL.FTZ R7, R189, R7 ;  /* 0x00000007bd077220 */ /* 0x000fe20000410000 */
[----:B------:R-:W-:Y:S01]  /*8990*/  FSEL R4, R4, R2, P2 ;  /* 0x0000000204047208 */ /* 0x000fe20001000000 */
[----:B------:R-:W-:Y:S01]  /*89a0*/  @P1 FADD.FTZ R2, -R2, R61 ;  /* 0x0000003d02021221 */ /* 0x000fe20000010100 */
[----:B------:R-:W-:Y:S01]  /*89b0*/  FMUL.FTZ R6, R169, R6 ;  /* 0x00000006a9067220 */ /* 0x000fe20000410000 */
[----:B------:R-:W-:Y:S01]  /*89c0*/  FMUL.FTZ R5, R161, R5 ;  /* 0x00000005a1057220 */ /* 0x000fe20000410000 */
[----:B------:R-:W-:Y:S01]  /*89d0*/  F2FP.F16.F32.PACK_AB R13, R13, R16 ;  /* 0x000000100d0d723e */ /* 0x000fe200000000ff */
[----:B------:R-:W-:Y:S01]  /*89e0*/  FMUL.FTZ R4, R157, R4 ;  /* 0x000000049d047220 */ /* 0x000fe20000410000 */
[----:B------:R-:W-:Y:S01]  /*89f0*/  FMUL.FTZ R17, R156, R2 ;  /* 0x000000029c117220 */ /* 0x000fe20000410000 */
[----:B------:R-:W-:Y:S01]  /*8a00*/  FSETP.GE.FTZ.AND P2, PT, R221, RZ, PT ;  /* 0x000000ffdd00720b */ /* 0x000fe20003f56000 */
[C---:B------:R-:W-:Y:S01]  /*8a10*/  FADD.FTZ R2, -R0.reuse, R15 ;  /* 0x0000000f00027221 */ /* 0x040fe20000010100 */
[----:B------:R-:W-:Y:S01]  /*8a20*/  F2FP.F16.F32.PACK_AB R16, R5, R6 ;  /* 0x000000060510723e */ /* 0x000fe200000000ff */
[C---:B------:R-:W-:Y:S01]  /*8a30*/  FADD.FTZ R6, -R0.reuse, R10 ;  /* 0x0000000a00067221 */ /* 0x040fe20000010100 */
[----:B------:R-:W-:Y:S01]  /*8a40*/  F2FP.F16.F32.PACK_AB R17, R17, R4 ;  /* 0x000000041111723e */ /* 0x000fe200000000ff */
[C---:B------:R-:W-:Y:S01]  /*8a50*/  FADD.FTZ R4, -R0.reuse, R14 ;  /* 0x0000000e00047221 */ /* 0x040fe20000010100 */
[C---:B------:R-:W-:Y:S01]  /*8a60*/  FADD.FTZ R5, -R0.reuse, R11 ;  /* 0x0000000b00057221 */ /* 0x040fe20000010100 */
[----:B------:R-:W-:Y:S01]  /*8a70*/  FSETP.GE.FTZ.AND P4, PT, R223, RZ, PT ;  /* 0x000000ffdf00720b */ /* 0x000fe20003f96000 */
[----:B-1----:R-:W-:Y:S01]  /*8a80*/  FADD.FTZ R3, -R0, R59 ;  /* 0x0000003b00037221 */ /* 0x002fe20000010100 */
[----:B------:R-:W-:Y:S02]  /*8a90*/  FSETP.GE.FTZ.AND P3, PT, R222, RZ, PT ;  /* 0x000000ffde00720b */ /* 0x000fe40003f76000 */
[----:B------:R-:W-:Y:S02]  /*8aa0*/  FSETP.GE.FTZ.AND P1, PT, R220, RZ, PT ;  /* 0x000000ffdc00720b */ /* 0x000fe40003f36000 */
[-C--:B------:R-:W-:Y:S02]  /*8ab0*/  FSEL R4, R4, R0.reuse, P2 ;  /* 0x0000000004047208 */ /* 0x080fe40001000000 */
[----:B------:R-:W-:Y:S02]  /*8ac0*/  FSETP.GE.FTZ.AND P2, PT, R214, RZ, PT ;  /* 0x000000ffd600720b */ /* 0x000fe40003f56000 */
[----:B------:R-:W-:Y:S01]  /*8ad0*/  FSEL R6, R6, R0, P4 ;  /* 0x0000000006067208 */ /* 0x000fe20002000000 */
[----:B------:R-:W-:Y:S01]  /*8ae0*/  FMUL.FTZ R4, R221, R4 ;  /* 0x00000004dd047220 */ /* 0x000fe20000410000 */
[-C--:B------:R-:W-:Y:S02]  /*8af0*/  FSEL R5, R5, R0.reuse, P3 ;  /* 0x0000000005057208 */ /* 0x080fe40001800000 */
[----:B------:R-:W-:Y:S01]  /*8b00*/  FSEL R2, R2, R0, P1 ;  /* 0x0000000002027208 */ /* 0x000fe20000800000 */
        /* <DEDUP_REMOVED lines=12> */
[----:B------:R-:W-:Y:S01]  /*8bd0*/  FADD.FTZ R5, -R0, R47 ;  /* 0x0000002f00057221 */ /* 0x000fe20000010100 */
[----:B------:R-:W-:Y:S01]  /*8be0*/  F2FP.F16.F32.PACK_AB R7, R2, R4 ;  /* 0x000000040207723e */ /* 0x000fe200000000ff */
[----:B------:R-:W-:Y:S01]  /*8bf0*/  FADD.FTZ R4, -R0, R46 ;  /* 0x0000002e00047221 */ /* 0x000fe20000010100 */
[----:B------:R-:W-:Y:S01]  /*8c00*/  FSETP.GE.FTZ.AND P1, PT, R213, RZ, PT ;  /* 0x000000ffd500720b */ /* 0x000fe20003f36000 */
[----:B------:R-:W-:Y:S01]  /*8c10*/  STS [R225+0x16400], R8 ;  /* 0x01640008e1007388 */ /* 0x000fe20000000800 */
[-C--:B------:R-:W-:Y:S01]  /*8c20*/  FSEL R42, R42, R0.reuse, P2 ;  /* 0x000000002a2a7208 */ /* 0x080fe20001000000 */
[----:B------:R-:W-:Y:S01]  /*8c30*/  FADD.FTZ R2, -R0, R62 ;  /* 0x0000003e00027221 */ /* 0x000fe20000010100 */
[----:B------:R-:W-:Y:S02]  /*8c40*/  FSETP.GE.FTZ.AND P2, PT, R201, RZ, PT ;  /* 0x000000ffc900720b */ /* 0x000fe40003f56000 */
        /* <DEDUP_REMOVED lines=34> */
[----:B------:R1:W-:Y:S01]  /*8e70*/  STS [R230+0x16400], R3 ;  /* 0x01640003e6007388 */ /* 0x0003e20000000800 */
        /* <DEDUP_REMOVED lines=14> */
[----:B------:R2:W-:Y:S01]  /*8f60*/  STS [R224+0x16400], R2 ;  /* 0x01640002e0007388 */ /* 0x0005e20000000800 */
[----:B-1----:R-:W-:Y:S04]  /*8f70*/  IMAD.U32 R3, RZ, RZ, UR4 ;  /* 0x00000004ff037e24 */ /* 0x002fe8000f8e00ff */
[----:B------:R-:W-:Y:S05]  /*8f80*/  STS [R226+0x16000], R9 ;  /* 0x01600009e2007388 */ /* 0x000fea0000000800 */
[----:B------:R1:W-:Y:S05]  /*8f90*/  STS [R226+0x16400], R0 ;  /* 0x01640000e2007388 */ /* 0x0003ea0000000800 */
[----:B------:R-:W-:Y:S05]  /*8fa0*/  STS [R229+0x14000], R53 ;  /* 0x01400035e5007388 */ /* 0x000fea0000000800 */
[----:B------:R-:W-:Y:S05]  /*8fb0*/  STS [R229+0x14400], R54 ;  /* 0x01440036e5007388 */ /* 0x000fea0000000800 */
[----:B------:R-:W-:Y:S05]  /*8fc0*/  STS [R228+0x14000], R64 ;  /* 0x01400040e4007388 */ /* 0x000fea0000000800 */
[----:B------:R-:W-:Y:S01]  /*8fd0*/  STS [R228+0x14400], R19 ;  /* 0x01440013e4007388 */ /* 0x000fe20000000800 */
[----:B--2---:R-:W-:Y:S04]  /*8fe0*/  IMAD.SHL.U32 R2, R186, 0x2, RZ ;  /* 0x00000002ba027824 */ /* 0x004fe800078e00ff */
[----:B------:R-:W-:Y:S01]  /*8ff0*/  STS [R229+0x16000], R16 ;  /* 0x01600010e5007388 */ /* 0x000fe20000000800 */
[----:B------:R-:W-:Y:S04]  /*9000*/  IADD3 R3, R2, 0x8000, R3 ;  /* 0x0000800002037810 */ /* 0x000fe80007ffe003 */
[----:B------:R-:W-:Y:S01]  /*9010*/  STS [R229+0x16400], R4 ;  /* 0x01640004e5007388 */ /* 0x000fe20000000800 */
[----:B-1----:R-:W-:Y:S04]  /*9020*/  IMAD.IADD R0, R3, 0x1, R178 ;  /* 0x0000000103007824 */ /* 0x002fe800078e02b2 */
        /* <DEDUP_REMOVED lines=149> */
.L_x_1740:
[----:B------:R-:W-:Y:S01]  /*9980*/  LEA R0, R185, UR4, 0x1 ;  /* 0x00000004b9007c11 */ /* 0x000fe2000f8e08ff */
[----:B------:R-:W-:Y:S01]  /*9990*/  LDSM.16.MT88.4 R16, [R3+0x4000] ;  /* 0x004000000310783b */ /* 0x000fe20000004200 */
[----:B------:R-:W-:Y:S01]  /*99a0*/  VIADD R2, R2, UR5 ;  /* 0x0000000502027c36 */ /* 0x000fe20008000000 */
[----:B------:R-:W-:Y:S01]  /*99b0*/  ULOP3.LUT UR7, UR14, 0x1, URZ, 0xc0, !UPT ;  /* 0x000000010e077892 */ /* 0x000fe2000f8ec03f */
[----:B------:R-:W-:Y:S01]  /*99c0*/  IMAD.MOV.U32 R150, RZ, RZ, 0x4 ;  /* 0x00000004ff967424 */ /* 0x000fe200078e00ff */
[----:B------:R-:W2:Y:S01]  /*99d0*/  LDSM.16.M88.4 R32, [R0+0x14000] ;  /* 0x014000000020783b */ /* 0x000ea20000000200 */
[----:B------:R-:W-:Y:S01]  /*99e0*/  IMAD.IADD R2, R2, 0x1, R178 ;  /* 0x0000000102027824 */ /* 0x000fe200078e02b2 */
[----:B------:R-:W-:Y:S01]  /*99f0*/  UISETP.NE.U32.AND UP1, UPT, UR7, 0x1, UPT ;  /* 0x000000010700788c */ /* 0x000fe2000bf25070 */
[----:B------:R-:W-:Y:S01]  /*9a00*/  IMAD.IADD R144, R184, 0x1, R0 ;  /* 0x00000001b8907824 */ /* 0x000fe200078e0200 */
[----:B------:R-:W1:Y:S01]  /*9a10*/  LDSM.16.M88.4 R28, [R0+0x16000] ;  /* 0x01600000001c783b */ /* 0x000e620000000200 */
[----:B------:R-:W-:Y:S02]  /*9a20*/  @UP3 UIADD3 UR8, UP2, UR18, -0x200, URZ ;  /* 0xfffffe0012083890 */ /* 0x000fe4000ff5e03f */
[----:B------:R-:W-:Y:S01]  /*9a30*/  IMAD.IADD R145, R178, 0x1, R144 ;  /* 0x00000001b2917824 */ /* 0x000fe200078e0290 */
[----:B------:R-:W3:Y:S01]  /*9a40*/  LDSM.16.MT88.4 R36, [R2] ;  /* 0x000000000224783b */ /* 0x000ee20000004200 */
[----:B------:R-:W-:Y:S01]  /*9a50*/  IMAD.MOV.U32 R178, RZ, RZ, R249 ;  /* 0x000000ffffb27224 */ /* 0x000fe200078e00f9 */
[----:B------:R-:W-:Y:S02]  /*9a60*/  UIADD3 UR9, UR14, -0x1, URZ ;  /* 0xffffffff0e097890 */ /* 0x000fe4000fffe03f */
[----:B------:R-:W-:Y:S01]  /*9a70*/  LDSM.16.MT88.4 R44, [R3+0x4800] ;  /* 0x00480000032c783b */ /* 0x000fe20000004200 */
[----:B------:R-:W-:Y:S03]  /*9a80*/  @UP3 UIADD3.X UR7, UR19, -0x1, URZ, UP2, !UPT ;  /* 0xffffffff13073890 */ /* 0x000fe600097fe43f */
        /* <DEDUP_REMOVED lines=87> */
[----:B------:R-:W-:Y:S01]  /*a000*/  IMAD.U32 R0, R38, -0x80, RZ ;  /* 0xffffff8026007824 */ /* 0x000fe200078e00ff */
[-C--:B------:R-:W-:Y:S05]  /*a010*/  HMMA.16816.F32 R12, R56, R54.reuse, R12 ;  /* 0x00000036380c723c */ /* 0x080fea000000180c */
[C---:B------:R-:W-:Y:S01]  /*a020*/  LEA R233, P1, R0.reuse, R148, 0x2 ;  /* 0x0000009400e97211 */ /* 0x040fe200078210ff */
        /* <DEDUP_REMOVED lines=409> */
.L_x_1742:
        /* <DEDUP_REMOVED lines=24> */
.L_x_1743:
        /* <DEDUP_REMOVED lines=47> */
.L_x_1745:
[----:B------:R-:W-:Y:S05]  /*be30*/  BSYNC B0 ;  /* 0x0000000000007941 */ /* 0x000fea0003800000 */
.L_x_1744:
        /* <DEDUP_REMOVED lines=14> */
.L_x_1747:
[----:B------:R-:W-:Y:S05]  /*bf20*/  BSYNC B0 ;  /* 0x0000000000007941 */ /* 0x000fea0003800000 */
.L_x_1746:
        /* <DEDUP_REMOVED lines=15> */
.L_x_1749:
[----:B------:R-:W-:Y:S05]  /*c020*/  BSYNC B0 ;  /* 0x0000000000007941 */ /* 0x000fea0003800000 */
.L_x_1748:
        /* <DEDUP_REMOVED lines=14> */
.L_x_1751:
[----:B------:R-:W-:Y:S05]  /*c110*/  BSYNC B0 ;  /* 0x0000000000007941 */ /* 0x000fea0003800000 */
.L_x_1750:
        /* <DEDUP_REMOVED lines=27> */
.L_x_1753:
[----:B------:R-:W-:Y:S05]  /*c2d0*/  BSYNC B0 ;  /* 0x0000000000007941 */ /* 0x000fea0003800000 */
.L_x_1752:
        /* <DEDUP_REMOVED lines=14> */
.L_x_1755:
[----:B------:R-:W-:Y:S05]  /*c3c0*/  BSYNC B0 ;  /* 0x0000000000007941 */ /* 0x000fea0003800000 */
.L_x_1754:
        /* <DEDUP_REMOVED lines=14> */
.L_x_1757:
[----:B------:R-:W-:Y:S05]  /*c4b0*/  BSYNC B0 ;  /* 0x0000000000007941 */ /* 0x000fea0003800000 */
.L_x_1756:
        /* <DEDUP_REMOVED lines=13> */
.L_x_1706:
        /* <DEDUP_REMOVED lines=26> */
.L_x_1759:
        /* <DEDUP_REMOVED lines=23> */
.L_x_1760:
        /* <DEDUP_REMOVED lines=36> */
.L_x_1762:
[----:B------:R-:W-:Y:S05]  /*cae0*/  BSYNC B0 ;  /* 0x0000000000007941 */ /* 0x000fea0003800000 */
.L_x_1761:
        /* <DEDUP_REMOVED lines=14> */
.L_x_1764:
[----:B------:R-:W-:Y:S05]  /*cbd0*/  BSYNC B0 ;  /* 0x0000000000007941 */ /* 0x000fea0003800000 */
.L_x_1763:
        /* <DEDUP_REMOVED lines=14> */
.L_x_1766:
[----:B------:R-:W-:Y:S05]  /*ccc0*/  BSYNC B0 ;  /* 0x0000000000007941 */ /* 0x000fea0003800000 */
.L_x_1765:
        /* <DEDUP_REMOVED lines=14> */
.L_x_1768:
[----:B------:R-:W-:Y:S05]  /*cdb0*/  BSYNC B0 ;  /* 0x0000000000007941 */ /* 0x000fea0003800000 */
.L_x_1767:
        /* <DEDUP_REMOVED lines=26> */
.L_x_1770:
[----:B------:R-:W-:Y:S05]  /*cf60*/  BSYNC B0 ;  /* 0x0000000000007941 */ /* 0x000fea0003800000 */
.L_x_1769:
        /* <DEDUP_REMOVED lines=14> */
.L_x_1772:
[----:B------:R-:W-:Y:S05]  /*d050*/  BSYNC B0 ;  /* 0x0000000000007941 */ /* 0x000fea0003800000 */
.L_x_1771:
        /* <DEDUP_REMOVED lines=14> */
.L_x_1774:
[----:B------:R-:W-:Y:S05]  /*d140*/  BSYNC B0 ;  /* 0x0000000000007941 */ /* 0x000fea0003800000 */
.L_x_1773:
        /* <DEDUP_REMOVED lines=13> */
.L_x_1758:
[----:B------:R-:W-:Y:S05]  /*d220*/  BSYNC B1 ;  /* 0x0000000000017941 */ /* 0x000fea0003800000 */
.L_x_1701:
        /* <DEDUP_REMOVED lines=11> */
.L_x_1775:
[----:B------:R-:W-:Y:S05]  /*d2e0*/  EXIT ;  /* 0x000000000000794d */ /* 0x000fea0003800000 */
.L_x_1777:
        /* <DEDUP_REMOVED lines=9> */
.L_x_2489:


//--------------------- .text._ZN5flash44flash_bwd_dq_dk_dv_loop_seqk_parallel_kernelI23Flash_bwd_kernel_traitsILi64ELi128ELi128ELi8ELi4ELi4ELi4ELb0ELb0EN7cutlass6half_tE19Flash_kernel_traitsILi64ELi128ELi128ELi8ES3_EELb0ELb0ELb0ELb0ELb0ELb0ELb1EEEvNS_16Flash_bwd_paramsE --------------------------
	.section	.text._ZN5flash44flash_bwd_dq_dk_dv_loop_seqk_parallel_kernelI23Flash_bwd_kernel_traitsILi64ELi128ELi128ELi8ELi4ELi4ELi4ELb0ELb0EN7cutlass6half_tE19Flash_kernel_traitsILi64ELi128ELi128ELi8ES3_EELb0ELb0ELb0ELb0ELb0ELb0ELb1EEEvNS_16Flash_bwd_paramsE,"ax",@progbits
	.align	128
        .global         _ZN5flash44flash_bwd_dq_dk_dv_loop_seqk_parallel_kernelI23Flash_bwd_kernel_traitsILi64ELi128ELi128ELi8ELi4ELi4ELi4ELb0ELb0EN7cutlass6half_tE19Flash_kernel_traitsILi64ELi128ELi128ELi8ES3_EELb0ELb0ELb0ELb0ELb0ELb0ELb1EEEvNS_16Flash_bwd_paramsE
        .type           _ZN5flash44flash_bwd_dq_dk_dv_loop_seqk_parallel_kernelI23Flash_bwd_kernel_traitsILi64ELi128ELi128ELi8ELi4ELi4ELi4ELb0ELb0EN7cutlass6half_tE19Flash_kernel_traitsILi64ELi128ELi128ELi8ES3_EELb0ELb0ELb0ELb0ELb0ELb0ELb1EEEvNS_16Flash_bwd_paramsE,@function
        .size           _ZN5flash44flash_bwd_dq_dk_dv_loop_seqk_parallel_kernelI23Flash_bwd_kernel_traitsILi64ELi128ELi128ELi8ELi4ELi4ELi4ELb0ELb0EN7cutlass6half_tE19Flash_kernel_traitsILi64ELi128ELi128ELi8ES3_EELb0ELb0ELb0ELb0ELb0ELb0ELb1EEEvNS_16Flash_bwd_paramsE,(.L_x_2490 - _ZN5flash44flash_bwd_dq_dk_dv_loop_seqk_parallel_kernelI23Flash_bwd_kernel_traitsILi64ELi128ELi128ELi8ELi4ELi4ELi4ELb0ELb0EN7cutlass6half_tE19Flash_kernel_traitsILi64ELi128ELi128ELi8ES3_EELb0ELb0ELb0ELb0ELb0ELb0ELb1EEEvNS_16Flash_bwd_paramsE)
        .other          _ZN5flash44flash_bwd_dq_dk_dv_loop_seqk_parallel_kernelI23Flash_bwd_kernel_traitsILi64ELi128ELi128ELi8ELi4ELi4ELi4ELb0ELb0EN7cutlass6half_tE19Flash_kernel_traitsILi64ELi128ELi128ELi8ES3_EELb0ELb0ELb0ELb0ELb0ELb0ELb1EEEvNS_16Flash_bwd_paramsE,@"STO_CUDA_ENTRY STV_DEFAULT"
_ZN5flash44flash_bwd_dq_dk_dv_loop_seqk_parallel_kernelI23Flash_bwd_kernel_traitsILi64ELi128ELi128ELi8ELi4ELi4ELi4ELb0ELb0EN7cutlass6half_tE19Flash_kernel_traitsILi64ELi128ELi128ELi8ES3_EELb0ELb0ELb0ELb0ELb0ELb0ELb1EEEvNS_16Flash_bwd_paramsE:
.text._ZN5flash44flash_bwd_dq_dk_dv_loop_seqk_parallel_kernelI23Flash_bwd_kernel_traitsILi64ELi128ELi128ELi8ELi4ELi4ELi4ELb0ELb0EN7cutlass6half_tE19Flash_kernel_traitsILi64ELi128ELi128ELi8ES3_EELb0ELb0ELb0ELb0ELb0ELb0ELb1EEEvNS_16Flash_bwd_paramsE:
        /* <DEDUP_REMOVED lines=12> */
[----:B------:R-:W2:Y:S01]  /*00c0*/  S2UR UR45, SR_CTAID.Y ;  /* 0x00000000002d79c3 */ /* 0x000ea20000002600 */
[----:B------:R-:W-:Y:S01]  /*00d0*/  UMOV UR5, 0x400 ;  /* 0x0000040000057882 */ /* 0x000fe20000000000 */
[----:B------:R-:W-:Y:S01]  /*00e0*/  ULDC.64 UR10, c[0x0][0x208] ;  /* 0x00008200000a7ab9 */ /* 0x000fe20000000a00 */
[----:B------:R-:W-:-:S05]  /*00f0*/  UMOV UR58, 0xffffc000 ;  /* 0xffffc000003a7882 */ /* 0x000fca0000000000 */
[----:B------:R-:W3:Y:S08]  /*0100*/  S2UR UR56, SR_CTAID.Z ;  /* 0x00000000003879c3 */ /* 0x000ef00000002700 */
[----:B------:R-:W4:Y:S01]  /*0110*/  S2UR UR4, SR_CgaCtaId ;  /* 0x00000000000479c3 */ /* 0x000f220000008800 */
[----:B--2---:R-:W-:Y:S01]  /*0120*/  USHF.L.U32 UR6, UR45, 0x7, URZ ;  /* 0x000000072d067899 */ /* 0x004fe2000800063f */
[----:B-1----:R-:W-:Y:S01]  /*0130*/  SHF.R.S32.HI R9, RZ, 0x1f, R14 ;  /* 0x0000001fff097819 */ /* 0x002fe2000001140e */
[----:B---3--:R-:W-:-:S03]  /*0140*/  USHF.R.S32.HI UR61, URZ, 0x1f, UR56 ;  /* 0x0000001f3f3d7899 */ /* 0x008fc60008011438 */
[CC--:B------:R-:W-:Y:S02]  /*0150*/  LEA.HI R3, R9.reuse, R14.reuse, RZ, 0x5 ;  /* 0x0000000e09037211 */ /* 0x0c0fe400078f28ff */
[----:B------:R-:W-:Y:S02]  /*0160*/  LEA.HI R6, R9, R14, RZ, 0x4 ;  /* 0x0000000e09067211 */ /* 0x000fe400078f20ff */
[--C-:B------:R-:W-:Y:S01]  /*0170*/  SHF.R.S32.HI R4, RZ, 0x5, R3.reuse ;  /* 0x00000005ff047819 */ /* 0x100fe20000011403 */
[----:B----4-:R-:W-:Y:S01]  /*0180*/  ULEA UR4, UR4, UR5, 0x18 ;  /* 0x0000000504047291 */ /* 0x010fe2000f8ec03f */
[----:B------:R-:W-:Y:S01]  /*0190*/  SHF.R.S32.HI R0, RZ, 0x1f, R3 ;  /* 0x0000001fff007819 */ /* 0x000fe20000011403 */
[----:B------:R-:W-:Y:S01]  /*01a0*/  USHF.R.S32.HI UR5, URZ, 0x1f, UR56 ;  /* 0x0000001f3f057899 */ /* 0x000fe20008011438 */
[----:B------:R-:W-:Y:S02]  /*01b0*/  LOP3.LUT R3, R3, 0xffffffe0, RZ, 0xc0, !PT ;  /* 0xffffffe003037812 */ /* 0x000fe400078ec0ff */
[----:B------:R-:W-:-:S02]  /*01c0*/  LEA.HI R0, R0, R4, RZ, 0x2 ;  /* 0x0000000400007211 */ /* 0x000fc400078f10ff */
[CC--:B------:R-:W-:Y:S02]  /*01d0*/  LEA.HI R15, R9.reuse, R14.reuse, RZ, 0x2 ;  /* 0x0000000e090f7211 */ /* 0x0c0fe400078f10ff */
[----:B------:R-:W-:Y:S01]  /*01e0*/  LOP3.LUT R2, R0, 0xfffffffc, RZ, 0xc0, !PT ;  /* 0xfffffffc00027812 */ /* 0x000fe200078ec0ff */
[----:B------:R-:W-:Y:S01]  /*01f0*/  IMAD.IADD R0, R14, 0x1, -R3 ;  /* 0x000000010e007824 */ /* 0x000fe200078e0a03 */
[----:B------:R-:W-:Y:S02]  /*0200*/  LEA.HI R16, R9, R14, RZ, 0x3 ;  /* 0x0000000e09107211 */ /* 0x000fe400078f18ff */
[----:B------:R-:W-:Y:S01]  /*0210*/  SHF.R.S32.HI R12, RZ, 0x2, R15 ;  /* 0x00000002ff0c7819 */ /* 0x000fe2000001140f */
[----:B------:R-:W-:Y:S01]  /*0220*/  IMAD.IADD R13, R4, 0x1, -R2 ;  /* 0x00000001040d7824 */ /* 0x000fe200078e0a02 */
[----:B------:R-:W-:Y:S02]  /*0230*/  SHF.R.S32.HI R4, RZ, 0x4, R6 ;  /* 0x00000004ff047819 */ /* 0x000fe40000011406 */
[----:B------:R-:W-:-:S02]  /*0240*/  SHF.R.S32.HI R2, RZ, 0x1f, R0 ;  /* 0x0000001fff027819 */ /* 0x000fc40000011400 */
[----:B------:R-:W-:Y:S02]  /*0250*/  LEA.HI R5, R6, R4, RZ, 0x1 ;  /* 0x0000000406057211 */ /* 0x000fe400078f08ff */
[----:B------:R-:W-:Y:S02]  /*0260*/  SHF.R.S32.HI R3, RZ, 0x1f, R15 ;  /* 0x0000001fff037819 */ /* 0x000fe4000001140f */
[----:B------:R-:W-:Y:S02]  /*0270*/  LOP3.LUT R7, R16, 0xfffffff8, RZ, 0xc0, !PT ;  /* 0xfffffff810077812 */ /* 0x000fe400078ec0ff */
[----:B------:R-:W-:Y:S02]  /*0280*/  LEA.HI R8, R2, R0, RZ, 0x2 ;  /* 0x0000000002087211 */ /* 0x000fe400078f10ff */
[----:B------:R-:W-:Y:S01]  /*0290*/  LOP3.LUT R2, R5, 0xfffffffe, RZ, 0xc0, !PT ;  /* 0xfffffffe05027812 */ /* 0x000fe200078ec0ff */
[----:B------:R-:W-:Y:S01]  /*02a0*/  IMAD.IADD R11, R14, 0x1, -R7 ;  /* 0x000000010e0b7824 */ /* 0x000fe200078e0a07 */
[----:B------:R-:W-:-:S02]  /*02b0*/  LEA.HI R0, R3, R12, RZ, 0x3 ;  /* 0x0000000c03007211 */ /* 0x000fc400078f18ff */
[----:B------:R-:W-:Y:S01]  /*02c0*/  LOP3.LUT R3, R6, 0xfffffff0, RZ, 0xc0, !PT ;  /* 0xfffffff006037812 */ /* 0x000fe200078ec0ff */
[----:B------:R-:W-:Y:S01]  /*02d0*/  IMAD.IADD R10, R4, 0x1, -R2 ;  /* 0x00000001040a7824 */ /* 0x000fe200078e0a02 */
[----:B------:R-:W-:Y:S01]  /*02e0*/  LOP3.LUT R0, R0, 0xfffffff8, RZ, 0xc0, !PT ;  /* 0xfffffff800007812 */ /* 0x000fe200078ec0ff */
[----:B------:R-:W-:Y:S01]  /*02f0*/  IMAD.SHL.U32 R2, R11, 0x40, RZ ;  /* 0x000000400b027824 */ /* 0x000fe200078e00ff */
[----:B------:R-:W-:Y:S01]  /*0300*/  LEA.HI R6, R9, R14, RZ, 0x7 ;  /* 0x0000000e09067211 */ /* 0x000fe200078f38ff */
[----:B------:R-:W-:Y:S02]  /*0310*/  IMAD.IADD R3, R14, 0x1, -R3 ;  /* 0x000000010e037824 */ /* 0x000fe400078e0a03 */
[----:B------:R-:W-:Y:S01]  /*0320*/  IMAD.IADD R4, R12, 0x1, -R0 ;  /* 0x000000010c047824 */ /* 0x000fe200078e0a00 */
[----:B------:R-:W-:Y:S01]  /*0330*/  LOP3.LUT R0, R2, 0x1c0, RZ, 0xc0, !PT ;  /* 0x000001c002007812 */ /* 0x000fe200078ec0ff */
[----:B------:R-:W-:Y:S01]  /*0340*/  IMAD.SHL.U32 R2, R13, 0x10, RZ ;  /* 0x000000100d027824 */ /* 0x000fe200078e00ff */
[----:B------:R-:W-:-:S02]  /*0350*/  SHF.R.S32.HI R12, RZ, 0x1f, R3 ;  /* 0x0000001fff0c7819 */ /* 0x000fc40000011403 */
[----:B------:R-:W-:Y:S02]  /*0360*/  LOP3.LUT R187, R0, 0x8, R16, 0xf8, !PT ;  /* 0x0000000800bb7812 */ /* 0x000fe400078ef810 */
[----:B------:R-:W-:Y:S02]  /*0370*/  LEA.HI.SX32 R5, R8, R2, 0x1e ;  /* 0x0000000208057211 */ /* 0x000fe400078ff2ff */
[----:B------:R-:W-:Y:S02]  /*0380*/  LEA.HI R12, R12, R3, RZ, 0x3 ;  /* 0x000000030c0c7211 */ /* 0x000fe400078f18ff */
[----:B------:R-:W-:Y:S01]  /*0390*/  LOP3.LUT R8, R0, 0x30, R2, 0xf8, !PT ;  /* 0x0000003000087812 */ /* 0x000fe200078ef802 */
[----:B------:R1:W-:Y:S01]  /*03a0*/  STL [R1+0x74], R5 ;  /* 0x0000740501007387 */ /* 0x0003e20000100800 */
[----:B------:R-:W-:Y:S02]  /*03b0*/  SHF.R.S32.HI R6, RZ, 0x7, R6 ;  /* 0x00000007ff067819 */ /* 0x000fe40000011406 */
[----:B------:R-:W-:-:S02]  /*03c0*/  SHF.R.U32.HI R0, RZ, 0x3, R0 ;  /* 0x00000003ff007819 */ /* 0x000fc40000011600 */
[----:B------:R-:W-:Y:S02]  /*03d0*/  LOP3.LUT R7, R12, 0xfffffff8, RZ, 0xc0, !PT ;  /* 0xfffffff80c077812 */ /* 0x000fe400078ec0ff */
[----:B------:R-:W-:Y:S02]  /*03e0*/  LOP3.LUT R187, R187, R0, RZ, 0x3c, !PT ;  /* 0x00000000bbbb7212 */ /* 0x000fe400078e3cff */
[----:B------:R-:W-:Y:S01]  /*03f0*/  LOP3.LUT R9, R4, 0x1, RZ, 0xc0, !PT ;  /* 0x0000000104097812 */ /* 0x000fe200078ec0ff */
[----:B------:R-:W-:Y:S01]  /*0400*/  IMAD.IADD R17, R3, 0x1, -R7 ;  /* 0x0000000103117824 */ /* 0x000fe200078e0a07 */
[----:B------:R-:W-:Y:S01]  /*0410*/  LOP3.LUT R3, R8, 0x8, R16, 0xf8, !PT ;  /* 0x0000000808037812 */ /* 0x000fe200078ef810 */
[----:B------:R-:W-:Y:S01]  /*0420*/  IMAD.SHL.U32 R8, R14, 0x2, RZ ;  /* 0x000000020e087824 */ /* 0x000fe200078e00ff */
[----:B------:R-:W-:Y:S01]  /*0430*/  ISETP.NE.U32.AND P0, PT, R9, 0x1, PT ;  /* 0x000000010900780c */ /* 0x000fe20003f05070 */
[----:B------:R-:W-:Y:S01]  /*0440*/  IMAD.SHL.U32 R7, R10, 0x10, RZ ;  /* 0x000000100a077824 */ /* 0x000fe200078e00ff */
[----:B------:R-:W-:Y:S02]  /*0450*/  STL [R1+0x7c], R17 ;  /* 0x00007c1101007387 */ /* 0x000fe40000100800 */
[----:B------:R-:W-:-:S02]  /*0460*/  R2P PR, R4, 0x6 ;  /* 0x0000000604007804 */ /* 0x000fc40000000000 */
[----:B------:R-:W-:Y:S02]  /*0470*/  LOP3.LUT R8, R8, 0x6, RZ, 0xc0, !PT ;  /* 0x0000000608087812 */ /* 0x000fe400078ec0ff */
[C---:B------:R-:W-:Y:S02]  /*0480*/  LOP3.LUT P4, RZ, R11.reuse, 0x2, RZ, 0xc0, !PT ;  /* 0x000000020bff7812 */ /* 0x040fe4000788c0ff */
[----:B------:R-:W-:Y:S01]  /*0490*/  LOP3.LUT P3, RZ, R11, 0x4, RZ, 0xc0, !PT ;  /* 0x000000040bff7812 */ /* 0x000fe2000786c0ff */
[----:B------:R-:W-:Y:S02]  /*04a0*/  IMAD R8, R6, 0x40, R8 ;  /* 0x0000004006087824 */ /* 0x000fe400078e0208 */
[----:B-1----:R-:W-:-:S03]  /*04b0*/  IMAD.SHL.U32 R5, R10, 0x200, RZ ;  /* 0x000002000a057824 */ /* 0x002fc600078e00ff */
[----:B------:R1:W-:Y:S01]  /*04c0*/  STL [R1+0x70], R8 ;  /* 0x0000700801007387 */ /* 0x0003e20000100800 */
[----:B------:R-:W-:Y:S01]  /*04d0*/  IMAD R2, R6, 0x1000, R5 ;  /* 0x0000100006027824 */ /* 0x000fe200078e0205 */
[----:B------:R-:W-:Y:S01]  /*04e0*/  LOP3.LUT R5, R5, R3, R0, 0xf6, !PT ;  /* 0x0000000305057212 */ /* 0x000fe200078ef600 */
[----:B------:R-:W-:Y:S02]  /*04f0*/  IMAD.SHL.U32 R0, R4, 0x40, RZ ;  /* 0x0000004004007824 */ /* 0x000fe400078e00ff */
[----:B------:R-:W-:Y:S01]  /*0500*/  IMAD.IADD R187, R2, 0x1, R187 ;  /* 0x0000000102bb7824 */ /* 0x000fe200078e02bb */
[----:B------:R-:W-:Y:S02]  /*0510*/  LOP3.LUT R2, R15, 0x7ffffffc, RZ, 0xc0, !PT ;  /* 0x7ffffffc0f027812 */ /* 0x000fe400078ec0ff */
[----:B------:R-:W-:Y:S02]  /*0520*/  LOP3.LUT R0, R0, 0x1c0, RZ, 0xc0, !PT ;  /* 0x000001c000007812 */ /* 0x000fe400078ec0ff */
[----:B------:R-:W-:Y:S01]  /*0530*/  SHF.L.U32 R187, R187, 0x1, RZ ;  /* 0x00000001bbbb7819 */ /* 0x000fe200000006ff */
[----:B------:R-:W-:-:S02]  /*0540*/  IMAD.IADD R3, R14, 0x1, -R2 ;  /* 0x000000010e037824 */ /* 0x000fc400078e0a02 */
[----:B------:R-:W-:Y:S02]  /*0550*/  IMAD.SHL.U32 R2, R6, 0x8, RZ ;  /* 0x0000000806027824 */ /* 0x000fe400078e00ff */
[----:B------:R-:W-:Y:S01]  /*0560*/  IMAD.SHL.U32 R4, R3, 0x2, RZ ;  /* 0x0000000203047824 */ /* 0x000fe200078e00ff */
[----:B------:R-:W-:Y:S02]  /*0570*/  SHF.R.U32.HI R3, RZ, 0x3, R0 ;  /* 0x00000003ff037819 */ /* 0x000fe40000011600 */
[----:B------:R-:W-:Y:S01]  /*0580*/  LOP3.LUT R2, R2, 0x8, RZ, 0xc0, !PT ;  /* 0x0000000802027812 */ /* 0x000fe200078ec0ff */
[----:B------:R-:W-:-:S03]  /*0590*/  IMAD R6, R6, 0x2000, R4 ;  /* 0x0000200006067824 */ /* 0x000fc600078e0204 */
[----:B------:R-:W-:Y:S02]  /*05a0*/  LOP3.LUT R14, R2, 0x10, R7, 0xf8, !PT ;  /* 0x00000010020e7812 */ /* 0x000fe400078ef807 */
[-C--:B------:R-:W-:Y:S01]  /*05b0*/  LOP3.LUT R9, R3, R0.reuse, R2, 0x1e, !PT ;  /* 0x0000000003097212 */ /* 0x080fe200078e1e02 */
[----:B------:R-:W-:Y:S01]  /*05c0*/  IMAD.SHL.U32 R2, R17, 0x40, RZ ;  /* 0x0000004011027824 */ /* 0x000fe200078e00ff */
[----:B------:R-:W-:Y:S01]  /*05d0*/  LOP3.LUT R7, R3, R0, RZ, 0xfc, !PT ;  /* 0x0000000003077212 */ /* 0x000fe200078efcff */
[C---:B------:R-:W-:Y:S01]  /*05e0*/  IMAD R0, R13.reuse, 0x400, R4 ;  /* 0x000004000d007824 */ /* 0x040fe200078e0204 */
[----:B------:R-:W-:Y:S01]  /*05f0*/  LEA R3, R13, R6, 0xa ;  /* 0x000000060d037211 */ /* 0x000fe200078e50ff */
[----:B------:R-:W-:Y:S01]  /*0600*/  IMAD.SHL.U32 R4, R10, 0x8, RZ ;  /* 0x000000080a047824 */ /* 0x000fe200078e00ff */
[----:B------:R-:W-:Y:S01]  /*0610*/  LOP3.LUT R2, R2, 0x1c0, RZ, 0xc0, !PT ;  /* 0x000001c002027812 */ /* 0x000fe200078ec0ff */
[----:B-1----:R-:W-:Y:S02]  /*0620*/  IMAD.SHL.U32 R8, R12, 0x40, RZ ;  /* 0x000000400c087824 */ /* 0x002fe400078e00ff */
[----:B------:R-:W-:Y:S01]  /*0630*/  IMAD.IADD R7, R7, 0x1, R3 ;  /* 0x0000000107077824 */ /* 0x000fe200078e0203 */
[----:B------:R-:W-:Y:S01]  /*0640*/  SHF.R.U32.HI R6, RZ, 0x3, R2 ;  /* 0x00000003ff067819 */ /* 0x000fe20000011602 */
[----:B------:R-:W-:Y:S01]  /*0650*/  IMAD.IADD R9, R0, 0x1, R9 ;  /* 0x0000000100097824 */ /* 0x000fe200078e0209 */
[----:B------:R-:W-:Y:S01]  /*0660*/  LOP3.LUT R3, R2, 0x8, R4, 0xf8, !PT ;  /* 0x0000000802037812 */ /* 0x000fe200078ef804 */
[----:B------:R-:W-:Y:S01]  /*0670*/  IMAD.SHL.U32 R10, R11, 0x8, RZ ;  /* 0x000000080b0a7824 */ /* 0x000fe200078e00ff */
[----:B------:R-:W-:-:S02]  /*0680*/  LOP3.LUT R0, R8, 0xfffffe00, RZ, 0xc0, !PT ;  /* 0xfffffe0008007812 */ /* 0x000fc400078ec0ff */
        /* <DEDUP_REMOVED lines=8> */
[----:B------:R-:W-:Y:S01]  /*0710*/  IMAD.MOV.U32 R0, RZ, RZ, 0x20 ;  /* 0x00000020ff007424 */ /* 0x000fe200078e00ff */
[----:B------:R1:W-:Y:S01]  /*0720*/  STL [R1+0x28], R10 ;  /* 0x0000280a01007387 */ /* 0x0003e20000100800 */
[----:B------:R-:W-:Y:S01]  /*0730*/  IMAD.U32 R3, RZ, RZ, UR5 ;  /* 0x00000005ff037e24 */ /* 0x000fe2000f8e00ff */
[----:B------:R-:W-:Y:S01]  /*0740*/  USHF.R.S32.HI UR5, URZ, 0x1f, UR45 ;  /* 0x0000001f3f057899 */ /* 0x000fe2000801142d */
[----:B------:R-:W-:Y:S01]  /*0750*/  IMAD.U32 R2, RZ, RZ, UR6 ;  /* 0x00000006ff027e24 */ /* 0x000fe2000f8e00ff */
[----:B------:R-:W-:Y:S01]  /*0760*/  UIADD3 UR6, UR4, 0xc000, URZ ;  /* 0x0000c00004067890 */ /* 0x000fe2000fffe03f */
[----:B------:R-:W-:Y:S01]  /*0770*/  IMAD.MOV.U32 R2, RZ, RZ, -0x10 ;  /* 0xfffffff0ff027424 */ /* 0x000fe200078e00ff */
[C---:B------:R-:W-:Y:S01]  /*0780*/  SEL R188, R0.reuse, 0xffffffe0, !P4 ;  /* 0xffffffe000bc7807 */ /* 0x040fe20006000000 */
[----:B------:R-:W-:Y:S01]  /*0790*/  IMAD.MOV.U32 R4, RZ, RZ, 0x40 ;  /* 0x00000040ff047424 */ /* 0x000fe200078e00ff */
[----:B------:R-:W-:Y:S01]  /*07a0*/  SEL R0, R0, 0xffffffe0, !P1 ;  /* 0xffffffe000007807 */ /* 0x000fe20004800000 */
[----:B------:R-:W-:Y:S01]  /*07b0*/  IMAD.MOV.U32 R6, RZ, RZ, 0x440 ;  /* 0x00000440ff067424 */ /* 0x000fe200078e00ff */
[----:B------:R-:W-:Y:S01]  /*07c0*/  SEL R2, R2, 0x10, !P0 ;  /* 0x0000001002027807 */ /* 0x000fe20004000000 */
[----:B------:R-:W-:Y:S01]  /*07d0*/  IMAD.U32 R3, RZ, RZ, UR5 ;  /* 0x00000005ff037e24 */ /* 0x000fe2000f8e00ff */
[C---:B------:R-:W-:Y:S01]  /*07e0*/  SEL R186, R4.reuse, 0xffffffc0, !P3 ;  /* 0xffffffc004ba7807 */ /* 0x040fe20005800000 */
[----:B------:R-:W-:Y:S01]  /*07f0*/  VIADD R189, R187, UR6 ;  /* 0x00000006bbbd7c36 */ /* 0x000fe20008000000 */
[----:B------:R-:W-:Y:S01]  /*0800*/  LEA R9, R9, UR6, 0x1 ;  /* 0x0000000609097c11 */ /* 0x000fe2000f8e08ff */
[----:B------:R-:W-:Y:S01]  /*0810*/  IMAD.IADD R13, R7, 0x1, R2 ;  /* 0x00000001070d7824 */ /* 0x000fe200078e0202 */
[----:B------:R-:W-:Y:S01]  /*0820*/  SHF.R.S32.HI R3, RZ, 0x3, R16 ;  /* 0x00000003ff037819 */ /* 0x000fe20000011410 */
[----:B------:R-:W-:Y:S01]  /*0830*/  IMAD.IADD R186, R189, 0x1, R186 ;  /* 0x00000001bdba7824 */ /* 0x000fe200078e02ba */
[----:B------:R-:W-:Y:S01]  /*0840*/  SEL R4, R4, 0xffffffc0, !P2 ;  /* 0xffffffc004047807 */ /* 0x000fe20005000000 */
[----:B------:R-:W-:Y:S01]  /*0850*/  STL [R1+0x78], R9 ;  /* 0x0000780901007387 */ /* 0x000fe20000100800 */
[----:B------:R-:W-:Y:S01]  /*0860*/  LEA R3, R5, UR4, 0x1 ;  /* 0x0000000405037c11 */ /* 0x000fe2000f8e08ff */
[C---:B------:R-:W-:Y:S01]  /*0870*/  IMAD.IADD R5, R7.reuse, 0x1, R0 ;  /* 0x0000000107057824 */ /* 0x040fe200078e0200 */
[----:B------:R-:W-:Y:S01]  /*0880*/  SEL R6, R6, 0x3c0, !P2 ;  /* 0x000003c006067807 */ /* 0x000fe20005000000 */
[----:B------:R2:W-:Y:S01]  /*0890*/  STL [R1+0xc], R7 ;  /* 0x00000c0701007387 */ /* 0x0005e20000100800 */
[----:B------:R-:W-:Y:S01]  /*08a0*/  IMAD.IADD R12, R7, 0x1, R4 ;  /* 0x00000001070c7824 */ /* 0x000fe200078e0204 */
[----:B------:R-:W-:Y:S01]  /*08b0*/  UIADD3 UR5, UR4, 0xc000, URZ ;  /* 0x0000c00004057890 */ /* 0x000fe2000fffe03f */
[----:B-1----:R-:W-:Y:S01]  /*08c0*/  IMAD.IADD R10, R4, 0x1, R9 ;  /* 0x00000001040a7824 */ /* 0x002fe200078e0209 */
[----:B------:R-:W-:Y:S01]  /*08d0*/  STL [R1+0x14], R13 ;  /* 0x0000140d01007387 */ /* 0x000fe20000100800 */
[----:B------:R-:W-:-:S02]  /*08e0*/  VIADD R15, R9, 0x420 ;  /* 0x00000420090f7836 */ /* 0x000fc40000000000 */
[C---:B------:R-:W-:Y:S01]  /*08f0*/  VIADD R8, R9.reuse, 0x2020 ;  /* 0x0000202009087836 */ /* 0x040fe20000000000 */
[----:B------:R1:W-:Y:S01]  /*0900*/  STL [R1+0x24], R5 ;  /* 0x0000240501007387 */ /* 0x0003e20000100800 */
[C---:B------:R-:W-:Y:S02]  /*0910*/  @P1 VIADD R15, R9.reuse, 0x3e0 ;  /* 0x000003e0090f1836 */ /* 0x040fe40000000000 */
[C---:B------:R-:W-:Y:S01]  /*0920*/  VIADD R14, R9.reuse, 0x2420 ;  /* 0x00002420090e7836 */ /* 0x040fe20000000000 */
[----:B------:R-:W-:Y:S01]  /*0930*/  STL [R1+0x8], R12 ;  /* 0x0000080c01007387 */ /* 0x000fe20000100800 */
[C---:B------:R-:W-:Y:S02]  /*0940*/  @P1 VIADD R8, R9.reuse, 0x1fe0 ;  /* 0x00001fe009081836 */ /* 0x040fe40000000000 */
[C---:B------:R-:W-:Y:S02]  /*0950*/  @P1 VIADD R14, R9.reuse, 0x23e0 ;  /* 0x000023e0090e1836 */ /* 0x040fe40000000000 */
[----:B------:R-:W-:-:S02]  /*0960*/  VIADD R11, R9, 0x2040 ;  /* 0x00002040090b7836 */ /* 0x000fc40000000000 */
[----:B------:R-:W-:Y:S02]  /*0970*/  IMAD.IADD R2, R2, 0x1, R12 ;  /* 0x0000000102027824 */ /* 0x000fe400078e020c */
[----:B------:R-:W-:Y:S02]  /*0980*/  @P2 VIADD R11, R9, 0x1fc0 ;  /* 0x00001fc0090b2836 */ /* 0x000fe40000000000 */
[----:B------:R-:W-:Y:S02]  /*0990*/  IMAD.IADD R4, R4, 0x1, R8 ;  /* 0x0000000104047824 */ /* 0x000fe400078e0208 */
[----:B--2---:R-:W-:Y:S02]  /*09a0*/  IMAD.IADD R7, R0, 0x1, R9 ;  /* 0x0000000100077824 */ /* 0x004fe400078e0209 */
[----:B------:R-:W-:Y:S02]  /*09b0*/  IMAD.IADD R189, R189, 0x1, R188 ;  /* 0x00000001bdbd7824 */ /* 0x000fe400078e02bc */
[----:B------:R-:W-:Y:S01]  /*09c0*/  IMAD.IADD R188, R188, 0x1, R186 ;  /* 0x00000001bcbc7824 */ /* 0x000fe200078e02ba */
[----:B------:R2:W-:Y:S01]  /*09d0*/  STL [R1+0xac], R7 ;  /* 0x0000ac0701007387 */ /* 0x0005e20000100800 */
[----:B-1----:R-:W-:-:S03]  /*09e0*/  IMAD.IADD R5, R9, 0x1, R6 ;  /* 0x0000000109057824 */ /* 0x002fc600078e0206 */
[----:B------:R-:W-:Y:S04]  /*09f0*/  STL [R1+0x90], R10 ;  /* 0x0000900a01007387 */ /* 0x000fe80000100800 */
[----:B------:R1:W-:Y:S04]  /*0a00*/  STL [R1+0x8c], R5 ;  /* 0x00008c0501007387 */ /* 0x0003e80000100800 */
[----:B------:R-:W-:Y:S04]  /*0a10*/  STL [R1+0x98], R15 ;  /* 0x0000980f01007387 */ /* 0x000fe80000100800 */
[----:B------:R-:W-:Y:S04]  /*0a20*/  STL [R1+0x80], R8 ;  /* 0x0000800801007387 */ /* 0x000fe80000100800 */
[----:B------:R-:W-:Y:S04]  /*0a30*/  STL [R1+0x94], R14 ;  /* 0x0000940e01007387 */ /* 0x000fe80000100800 */
[----:B------:R3:W-:Y:S01]  /*0a40*/  STL [R1+0x10], R2 ;  /* 0x0000100201007387 */ /* 0x0007e20000100800 */
[C---:B--2---:R-:W-:Y:S01]  /*0a50*/  IADD3 R7, R9.reuse, 0x2440, RZ ;  /* 0x0000244009077810 */ /* 0x044fe20007ffe0ff */
[----:B------:R-:W-:-:S02]  /*0a60*/  @P2 VIADD R7, R9, 0x23c0 ;  /* 0x000023c009072836 */ /* 0x000fc40000000000 */
[----:B------:R2:W-:Y:S01]  /*0a70*/  STL [R1+0x88], R11 ;  /* 0x0000880b01007387 */ /* 0x0005e20000100800 */
[----:B------:R-:W-:-:S03]  /*0a80*/  IMAD.IADD R9, R0, 0x1, R12 ;  /* 0x0000000100097824 */ /* 0x000fc600078e020c */
[----:B------:R4:W-:Y:S01]  /*0a90*/  STL [R1+0x84], R7 ;  /* 0x0000840701007387 */ /* 0x0009e20000100800 */
[C---:B-1----:R-:W-:Y:S02]  /*0aa0*/  IMAD.IADD R5, R0.reuse, 0x1, R5 ;  /* 0x0000000100057824 */ /* 0x042fe400078e0205 */
[C---:B---3--:R-:W-:Y:S02]  /*0ab0*/  IMAD.IADD R2, R0.reuse, 0x1, R2 ;  /* 0x0000000100027824 */ /* 0x048fe400078e0202 */
[----:B--2---:R-:W-:Y:S02]  /*0ac0*/  IMAD.IADD R11, R13, 0x1, R0 ;  /* 0x000000010d0b7824 */ /* 0x004fe400078e0200 */
[----:B----4-:R-:W-:-:S03]  /*0ad0*/  IMAD.IADD R7, R0, 0x1, R10 ;  /* 0x0000000100077824 */ /* 0x010fc600078e020a */
[----:B------:R1:W-:Y:S01]  /*0ae0*/  STL [R1+0x20], R11 ;  /* 0x0000200b01007387 */ /* 0x0003e20000100800 */
[----:B------:R-:W-:-:S03]  /*0af0*/  IMAD.IADD R0, R6, 0x1, R8 ;  /* 0x0000000106007824 */ /* 0x000fc600078e0208 */
[----:B------:R1:W-:Y:S04]  /*0b00*/  STL [R1+0x1c], R9 ;  /* 0x00001c0901007387 */ /* 0x0003e80000100800 */
[----:B------:R1:W-:Y:S04]  /*0b10*/  STL [R1+0xa8], R7 ;  /* 0x0000a80701007387 */ /* 0x0003e80000100800 */
[----:B------:R1:W-:Y:S04]  /*0b20*/  STL [R1+0xa4], R5 ;  /* 0x0000a40501007387 */ /* 0x0003e80000100800 */
[----:B------:R1:W-:Y:S04]  /*0b30*/  STL [R1+0xa0], R4 ;  /* 0x0000a00401007387 */ /* 0x0003e80000100800 */
[----:B------:R1:W-:Y:S04]  /*0b40*/  STL [R1+0x18], R2 ;  /* 0x0000180201007387 */ /* 0x0003e80000100800 */
[----:B------:R1:W-:Y:S02]  /*0b50*/  STL [R1+0x9c], R0 ;  /* 0x00009c0001007387 */ /* 0x0003e40000100800 */
.L_x_1854:
        /* <DEDUP_REMOVED lines=67> */
.L_x_1778:
        /* <DEDUP_REMOVED lines=8> */
[----:B------:R-:W-:Y:S01]  /*1010*/  ULDC.64 UR12, c[0x0][0x488] ;  /* 0x00012200000c7ab9 */ /* 0x000fe20000000a00 */
[----:B------:R-:W-:Y:S02]  /*1020*/  UISETP.NE.AND UP1, UPT, UR6, -0x1, UPT ;  /* 0xffffffff0600788c */ /* 0x000fe4000bf25270 */
[----:B------:R-:W-:Y:S01]  /*1030*/  UISETP.NE.AND UP0, UPT, UR27, -0x1, UPT ;  /* 0xffffffff1b00788c */ /* 0x000fe2000bf05270 */
[----:B------:R-:W-:Y:S02]  /*1040*/  ULDC.64 UR8, c[0x0][0x228] ;  /* 0x00008a0000087ab9 */ /* 0x000fe40000000a00 */
[----:B------:R-:W2:Y:S01]  /*1050*/  S2UR UR14, SR_CTAID.X ;  /* 0x00000000000e79c3 */ /* 0x000ea20000002500 */
[----:B------:R-:W-:Y:S02]  /*1060*/  UIADD3 UR16, UR40, 0x7f, URZ ;  /* 0x0000007f28107890 */ /* 0x000fe4000fffe03f */
[----:B------:R-:W-:-:S02]  /*1070*/  UIMAD.WIDE.U32 UR18, UR45, UR8, URZ ;  /* 0x000000082d1272a5 */ /* 0x000fc4000f8e003f */
[----:B------:R-:W-:Y:S02]  /*1080*/  UIMAD UR8, UR55, UR8, URZ ;  /* 0x00000008370872a4 */ /* 0x000fe4000f8e023f */
[----:B------:R-:W-:Y:S02]  /*1090*/  USHF.L.U64.HI UR20, UR45, 0x7, UR55 ;  /* 0x000000072d147899 */ /* 0x000fe40008010237 */
[----:B------:R-:W-:Y:S01]  /*10a0*/  USHF.R.S32.HI UR21, URZ, 0x1f, UR16 ;  /* 0x0000001f3f157899 */ /* 0x000fe20008011410 */
[----:B------:R-:W-:Y:S01]  /*10b0*/  ULDC.64 UR24, c[0x0][0x240] ;  /* 0x0000900000187ab9 */ /* 0x000fe20000000a00 */
[----:B------:R-:W-:Y:S01]  /*10c0*/  ULDC UR57, c[0x0][0x2d4] ;  /* 0x0000b50000397ab9 */ /* 0x000fe20000000800 */
[----:B------:R-:W-:Y:S01]  /*10d0*/  ULDC.U8 UR44, c[0x0][0x480] ;  /* 0x00012000002c7ab9 */ /* 0x000fe20000000000 */
[----:B------:R-:W-:Y:S01]  /*10e0*/  UIMAD UR28, UR45, UR9, UR8 ;  /* 0x000000092d1c72a4 */ /* 0x000fe2000f8e0208 */
[----:B-1----:R-:W-:Y:S01]  /*10f0*/  IABS R6, R7 ;  /* 0x0000000700067213 */ /* 0x002fe20000000000 */
[----:B------:R-:W-:Y:S01]  /*1100*/  @UP0 UIADD3 UR22, UR17, UR27, URZ ;  /* 0x0000001b11160290 */ /* 0x000fe2000fffe03f */
[----:B------:R-:W-:Y:S01]  /*1110*/  ISETP.NE.AND P3, PT, R7, RZ, PT ;  /* 0x000000ff0700720c */ /* 0x000fe20003f65270 */
[----:B------:R-:W-:Y:S01]  /*1120*/  UISETP.NE.AND UP4, UPT, UR44, URZ, UPT ;  /* 0x0000003f2c00728c */ /* 0x000fe2000bf85270 */
[----:B------:R-:W1:Y:S01]  /*1130*/  I2F.RP R4, R6 ;  /* 0x0000000600047306 */ /* 0x000e620000209400 */
[----:B------:R-:W-:Y:S01]  /*1140*/  @!UP1 ULDC.64 UR8, c[0x0][0x418] ;  /* 0x0001060000089ab9 */ /* 0x000fe20000000a00 */
[----:B------:R-:W-:-:S02]  /*1150*/  USEL UR38, UR20, URZ, UP2 ;  /* 0x0000003f14267287 */ /* 0x000fc40009000000 */
[----:B--2---:R-:W-:Y:S02]  /*1160*/  UIMAD.WIDE.U32 UR32, UR14, UR12, URZ ;  /* 0x0000000c0e2072a5 */ /* 0x004fe4000f8e003f */
[----:B------:R-:W-:Y:S02]  /*1170*/  ULEA.HI UR44, UR21, UR16, URZ, 0x7 ;  /* 0x00000010152c7291 */ /* 0x000fe4000f8f383f */
[----:B------:R-:W-:Y:S02]  /*1180*/  UIMAD UR48, UR14, UR13, UR33 ;  /* 0x0000000d0e3072a4 */ /* 0x000fe4000f8e0221 */
[----:B------:R-:W-:Y:S01]  /*1190*/  USHF.L.U32 UR14, UR45, 0x7, URZ ;  /* 0x000000072d0e7899 */ /* 0x000fe2000800063f */
[----:B------:R-:W-:Y:S01]  /*11a0*/  @UP1 ULDC.64 UR12, c[0x0][0x420] ;  /* 0x00010800000c1ab9 */ /* 0x000fe20000000a00 */
[----:B------:R-:W-:Y:S01]  /*11b0*/  USHF.R.S32.HI UR33, URZ, 0x1f, UR57 ;  /* 0x0000001f3f217899 */ /* 0x000fe20008011439 */
[----:B-1----:R-:W1:Y:S01]  /*11c0*/  MUFU.RCP R4, R4 ;  /* 0x0000000400047308 */ /* 0x002e620000001000 */
[----:B------:R-:W-:-:S02]  /*11d0*/  USEL UR34, UR14, URZ, UP2 ;  /* 0x0000003f0e227287 */ /* 0x000fc40009000000 */
[----:B------:R-:W-:Y:S02]  /*11e0*/  UIMAD.WIDE.U32 UR14, UR6, UR24, URZ ;  /* 0x00000018060e72a5 */ /* 0x000fe4000f8e003f */
[----:B------:R-:W-:Y:S01]  /*11f0*/  @UP1 UIMAD.WIDE.U32 UR42, UR6, UR12, URZ ;  /* 0x0000000c062a12a5 */ /* 0x000fe2000f8e003f */
[----:B------:R-:W-:Y:S01]  /*1200*/  @UP0 ULDC.64 UR20, c[0x0][0x248] ;  /* 0x0000920000140ab9 */ /* 0x000fe20000000a00 */
[----:B------:R-:W-:Y:S02]  /*1210*/  @!UP1 UIMAD UR12, UR55, UR8, URZ ;  /* 0x00000008370c92a4 */ /* 0x000fe4000f8e023f */
[----:B------:R-:W-:Y:S02]  /*1220*/  USEL UR54, UR18, UR14, !UP1 ;  /* 0x0000000e12367287 */ /* 0x000fe4000c800000 */
[----:B------:R-:W-:Y:S01]  /*1230*/  UIADD3 UR28, UR19, UR28, URZ ;  /* 0x0000001c131c7290 */ /* 0x000fe2000fffe03f */
[----:B------:R-:W-:Y:S01]  /*1240*/  ULDC.U8 UR35, c[0x0][0x3d8] ;  /* 0x0000f60000237ab9 */ /* 0x000fe20000000000 */
[----:B------:R-:W-:Y:S01]  /*1250*/  @UP0 UIMAD.WIDE.U32 UR18, UR22, UR20, URZ ;  /* 0x00000014161202a5 */ /* 0x000fe2000f8e003f */
[----:B-1----:R-:W-:Y:S01]  /*1260*/  VIADD R4, R4, 0xffffffe ;  /* 0x0ffffffe04047836 */ /* 0x002fe20000000000 */
[----:B------:R-:W-:Y:S01]  /*1270*/  UIMAD UR16, UR33, UR45, URZ ;  /* 0x0000002d211072a4 */ /* 0x000fe2000f8e023f */
[----:B------:R-:W-:-:S02]  /*1280*/  ULDC UR60, c[0x0][0x2dc] ;  /* 0x0000b700003c7ab9 */ /* 0x000fc40000000800 */
[----:B------:R-:W1:Y:S01]  /*1290*/  F2I.FTZ.U32.TRUNC.NTZ R5, R4 ;  /* 0x0000000400057305 */ /* 0x000e62000021f000 */
[----:B------:R-:W-:Y:S01]  /*12a0*/  ULDC UR59, c[0x0][0x270] ;  /* 0x00009c00003b7ab9 */ /* 0x000fe20000000800 */
[----:B------:R-:W-:Y:S02]  /*12b0*/  UISETP.NE.AND UP3, UPT, UR35, URZ, UPT ;  /* 0x0000003f2300728c */ /* 0x000fe4000bf65270 */
[----:B------:R-:W-:Y:S02]  /*12c0*/  @UP1 UIMAD UR47, UR6, UR13, UR43 ;  /* 0x0000000d062f12a4 */ /* 0x000fe4000f8e022b */
[----:B------:R-:W-:Y:S02]  /*12d0*/  @!UP1 UIMAD.WIDE.U32 UR36, UR45, UR8, URZ ;  /* 0x000000082d2492a5 */ /* 0x000fe4000f8e003f */
[----:B------:R-:W-:Y:S02]  /*12e0*/  @!UP1 UIMAD UR31, UR45, UR9, UR12 ;  /* 0x000000092d1f92a4 */ /* 0x000fe4000f8e020c */
[----:B------:R-:W-:-:S02]  /*12f0*/  UIMAD UR23, UR6, UR25, URZ ;  /* 0x00000019061772a4 */ /* 0x000fc4000f8e023f */
[----:B------:R-:W-:Y:S02]  /*1300*/  UIMAD.WIDE UR8, UR60, UR59, URZ ;  /* 0x0000003b3c0872a5 */ /* 0x000fe4000f8e023f */
[----:B------:R-:W-:Y:S01]  /*1310*/  UIMAD.WIDE.U32 UR12, UR45, UR57, URZ ;  /* 0x000000392d0c72a5 */ /* 0x000fe2000f8e003f */
[--C-:B-1----:R-:W-:Y:S01]  /*1320*/  IMAD.MOV R0, RZ, RZ, -R5.reuse ;  /* 0x000000ffff007224 */ /* 0x102fe200078e0a05 */
[----:B------:R-:W-:Y:S01]  /*1330*/  UIMAD UR16, UR55, UR57, UR16 ;  /* 0x00000039371072a4 */ /* 0x000fe2000f8e0210 */
[----:B------:R-:W-:Y:S01]  /*1340*/  IMAD.MOV.U32 R4, RZ, RZ, RZ ;  /* 0x000000ffff047224 */ /* 0x000fe200078e00ff */
[----:B------:R-:W-:Y:S01]  /*1350*/  @UP1 UIADD3 UR28, UR15, UR23, URZ ;  /* 0x000000170f1c1290 */ /* 0x000fe2000fffe03f */
[----:B------:R-:W-:Y:S01]  /*1360*/  IMAD R0, R0, R6, RZ ;  /* 0x0000000600007224 */ /* 0x000fe200078e02ff */
[----:B------:R-:W-:Y:S01]  /*1370*/  @UP0 UMOV UR33, UR18 ;  /* 0x0000001200210c82 */ /* 0x000fe20008000000 */
[----:B------:R-:W-:Y:S02]  /*1380*/  UIMAD.WIDE.U32 UR14, UR8, UR12, URZ ;  /* 0x0000000c080e72a5 */ /* 0x000fe4000f8e003f */
[----:B------:R-:W-:Y:S01]  /*1390*/  IMAD.HI.U32 R0, R5, R0, R4 ;  /* 0x0000000005007227 */ /* 0x000fe200078e0004 */
[----:B------:R-:W-:-:S02]  /*13a0*/  UIMAD UR18, UR9, UR12, URZ ;  /* 0x0000000c091272a4 */ /* 0x000fc4000f8e023f */
[----:B------:R-:W-:Y:S02]  /*13b0*/  UIADD3 UR16, UR13, UR16, URZ ;  /* 0x000000100d107290 */ /* 0x000fe4000fffe03f */
[----:B------:R-:W-:Y:S01]  /*13c0*/  UIMAD.WIDE.U32 UR12, UR8, UR6, URZ ;  /* 0x00000006080c72a5 */ /* 0x000fe2000f8e003f */
[----:B------:R-:W-:Y:S01]  /*13d0*/  IMAD.HI.U32 R0, R0, R2, RZ ;  /* 0x0000000200007227 */ /* 0x000fe200078e00ff */
[----:B------:R-:W-:Y:S01]  /*13e0*/  ULDC UR39, c[0x0][0x2c4] ;  /* 0x0000b10000277ab9 */ /* 0x000fe20000000800 */
[----:B------:R-:W-:Y:S02]  /*13f0*/  UIMAD UR16, UR8, UR16, UR18 ;  /* 0x00000010081072a4 */ /* 0x000fe4000f8e0212 */
[----:B------:R-:W-:Y:S01]  /*1400*/  @UP3 UIMAD UR18, UR45, UR39, URZ ;  /* 0x000000272d1232a4 */ /* 0x000fe2000f8e023f */
[----:B------:R-:W-:Y:S01]  /*1410*/  IADD3 R4, -R0, RZ, RZ ;  /* 0x000000ff00047210 */ /* 0x000fe20007ffe1ff */
[----:B------:R-:W-:Y:S02]  /*1420*/  USEL UR53, UR14, UR12, !UP1 ;  /* 0x0000000c0e357287 */ /* 0x000fe4000c800000 */
[----:B------:R-:W-:-:S02]  /*1430*/  @UP0 UIMAD UR22, UR22, UR21, URZ ;  /* 0x00000015161602a4 */ /* 0x000fc4000f8e023f */
[C---:B------:R-:W-:Y:S01]  /*1440*/  IMAD R2, R6.reuse, R4, R2 ;  /* 0x0000000406027224 */ /* 0x040fe200078e0202 */
[----:B------:R-:W-:Y:S02]  /*1450*/  ULOP3.LUT UR12, UR44, 0xffffff80, URZ, 0xc0, !UPT ;  /* 0xffffff802c0c7892 */ /* 0x000fe4000f8ec03f */
[----:B------:R-:W-:Y:S02]  /*1460*/  @UP3 USEL UR14, UR18, UR6, !UP1 ;  /* 0x00000006120e3287 */ /* 0x000fe4000c800000 */
[----:B------:R-:W-:Y:S01]  /*1470*/  ISETP.GT.U32.AND P1, PT, R6, R2, PT ;  /* 0x000000020600720c */ /* 0x000fe20003f24070 */
[----:B------:R-:W-:Y:S02]  /*1480*/  @UP0 UIADD3 UR35, UR19, UR22, URZ ;  /* 0x0000001613230290 */ /* 0x000fe4000fffe03f */
[----:B------:R-:W-:Y:S01]  /*1490*/  UIADD3 UR12, UR12, -0x80, URZ ;  /* 0xffffff800c0c7890 */ /* 0x000fe2000fffe03f */
[----:B------:R-:W-:Y:S01]  /*14a0*/  @UP3 ULDC UR19, c[0x0][0x2e4] ;  /* 0x0000b90000133ab9 */ /* 0x000fe20000000800 */
[----:B------:R-:W-:-:S02]  /*14b0*/  UIADD3 UR46, UR15, UR16, URZ ;  /* 0x000000100f2e7290 */ /* 0x000fc4000fffe03f */
[----:B------:R-:W-:Y:S02]  /*14c0*/  @!UP3 UIMAD UR15, UR45, UR59, UR56 ;  /* 0x0000003b2d0fb2a4 */ /* 0x000fe4000f8e0238 */
[----:B------:R-:W-:Y:S02]  /*14d0*/  @UP3 UIMAD UR22, UR56, UR19, UR14 ;  /* 0x00000013381632a4 */ /* 0x000fe4000f8e020e */
[----:B------:R-:W-:Y:S02]  /*14e0*/  USHF.R.S32.HI UR23, URZ, 0x1f, UR12 ;  /* 0x0000001f3f177899 */ /* 0x000fe4000801140c */
[----:B------:R-:W-:Y:S01]  /*14f0*/  @!P1 IMAD.IADD R2, R2, 0x1, -R6 ;  /* 0x0000000102029824 */ /* 0x000fe200078e0a06 */
[----:B------:R-:W-:Y:S01]  /*1500*/  UIADD3 UR14, UP2, UR12, UR34, URZ ;  /* 0x000000220c0e7290 */ /* 0x000fe2000ff5e03f */
[----:B------:R-:W-:Y:S01]  /*1510*/  @!P1 VIADD R0, R0, 0x1 ;  /* 0x0000000100009836 */ /* 0x000fe20000000000 */
[----:B------:R-:W-:Y:S01]  /*1520*/  @!UP3 UIMAD UR22, UR15, UR39, URZ ;  /* 0x000000270f16b2a4 */ /* 0x000fe2000f8e023f */
[----:B------:R-:W-:Y:S01]  /*1530*/  PLOP3.LUT P1, PT, PT, PT, UP0, 0x80, 0x0 ;  /* 0x000000000000781c */ /* 0x000fe20003f2f008 */
[----:B------:R-:W-:Y:S01]  /*1540*/  UIMAD UR15, UR9, UR6, URZ ;  /* 0x00000006090f72a4 */ /* 0x000fe2000f8e023f */
[----:B------:R-:W-:Y:S01]  /*1550*/  ISETP.GE.U32.AND P0, PT, R2, R6, PT ;  /* 0x000000060200720c */ /* 0x000fe20003f06070 */
[----:B------:R-:W-:Y:S01]  /*1560*/  UIADD3.X UR16, UR23, UR38, URZ, UP2, !UPT ;  /* 0x0000002617107290 */ /* 0x000fe200097fe43f */
[----:B------:R-:W-:Y:S01]  /*1570*/  LOP3.LUT R2, R7, UR56, RZ, 0x3c, !PT ;  /* 0x0000003807027c12 */ /* 0x000fe2000f8e3cff */
[----:B------:R-:W-:-:S02]  /*1580*/  UIMAD UR9, UR9, UR14, URZ ;  /* 0x0000000e090972a4 */ /* 0x000fc4000f8e023f */
[----:B------:R-:W-:Y:S01]  /*1590*/  @UP0 UIADD3 UR29, UR17, UR27, URZ ;  /* 0x0000001b111d0290 */ /* 0x000fe2000fffe03f */
[----:B------:R-:W-:Y:S01]  /*15a0*/  ISETP.GE.AND P2, PT, R2, RZ, PT ;  /* 0x000000ff0200720c */ /* 0x000fe20003f46270 */
[----:B------:R-:W-:Y:S01]  /*15b0*/  @UP1 UIADD3 UR46, UR13, UR15, URZ ;  /* 0x0000000f0d2e1290 */ /* 0x000fe2000fffe03f */
[----:B------:R-:W-:Y:S01]  /*15c0*/  @UP0 ULDC.64 UR18, c[0x0][0x250] ;  /* 0x0000940000120ab9 */ /* 0x000fe20000000a00 */
[----:B------:R-:W-:Y:S02]  /*15d0*/  UIMAD.WIDE.U32 UR38, UR8, UR14, URZ ;  /* 0x0000000e082672a5 */ /* 0x000fe4000f8e003f */
[----:B------:R-:W-:Y:S02]  /*15e0*/  UIMAD UR13, UR8, UR16, UR9 ;  /* 0x00000010080d72a4 */ /* 0x000fe4000f8e0209 */
[----:B------:R-:W-:Y:S01]  /*15f0*/  @P0 IADD3 R0, R0, 0x1, RZ ;  /* 0x0000000100000810 */ /* 0x000fe20007ffe0ff */
[----:B------:R-:W-:Y:S01]  /*1600*/  @UP0 UIMAD.WIDE.U32 UR8, UR29, UR18, URZ ;  /* 0x000000121d0802a5 */ /* 0x000fe2000f8e003f */
[----:B------:R-:W-:Y:S01]  /*1610*/  PLOP3.LUT P0, PT, PT, PT, UP3, 0x80, 0x0 ;  /* 0x000000000000781c */ /* 0x000fe20003f0f038 */
[----:B------:R-:W-:-:S02]  /*1620*/  UIMAD UR49, UR56, UR60, URZ ;  /* 0x0000003c383172a4 */ /* 0x000fc4000f8e023f */
[----:B------:R-:W-:Y:S01]  /*1630*/  @UP0 UIMAD UR14, UR29, UR19, URZ ;  /* 0x000000131d0e02a4 */ /* 0x000fe2000f8e023f */
[----:B------:R-:W-:Y:S01]  /*1640*/  IMAD.MOV.U32 R14, RZ, RZ, R0 ;  /* 0x000000ffff0e7224 */ /* 0x000fe200078e0000 */
[----:B------:R-:W-:Y:S02]  /*1650*/  @!UP1 UIADD3 UR47, UR37, UR31, URZ ;  /* 0x0000001f252f9290 */ /* 0x000fe4000fffe03f */
[----:B------:R-:W-:Y:S02]  /*1660*/  USEL UR50, UR32, URZ, UP4 ;  /* 0x0000003f20327287 */ /* 0x000fe4000a000000 */
[----:B------:R-:W-:Y:S01]  /*1670*/  USEL UR51, UR48, URZ, UP4 ;  /* 0x0000003f30337287 */ /* 0x000fe2000a000000 */
[----:B------:R-:W-:Y:S01]  /*1680*/  @!P2 IADD3 R14, -R14, RZ, RZ ;  /* 0x000000ff0e0ea210 */ /* 0x000fe20007ffe1ff */
[----:B------:R-:W-:Y:S01]  /*1690*/  USHF.R.S32.HI UR41, URZ, 0x1f, UR30 ;  /* 0x0000001f3f297899 */ /* 0x000fe2000801141e */
[----:B------:R-:W-:Y:S01]  /*16a0*/  @!P3 LOP3.LUT R14, RZ, R7, RZ, 0x33, !PT ;  /* 0x00000007ff0eb212 */ /* 0x000fe200078e33ff */
[----:B------:R-:W-:-:S02]  /*16b0*/  USHF.R.S32.HI UR52, URZ, 0x1f, UR49 ;  /* 0x0000001f3f347899 */ /* 0x000fc40008011431 */
        /* <DEDUP_REMOVED lines=16> */
.L_x_1780:
        /* <DEDUP_REMOVED lines=13> */
.L_x_1781:
        /* <DEDUP_REMOVED lines=11> */
.L_x_1782:
[----:B------:R-:W-:-:S04]  /*1940*/  UIMAD UR6, UR45, UR59, UR56 ;  /* 0x0000003b2d0672a4 */ /* 0x000fc8000f8e0238 */
[----:B------:R-:W-:-:S12]  /*1950*/  UIMAD UR6, UR6, UR57, URZ ;  /* 0x00000039060672a4 */ /* 0x000fd8000f8e023f */
.L_x_1783:
[----:B------:R-:W2:Y:S01]  /*1960*/  LDL.64 R4, [R1+0x28] ;  /* 0x0000280001047983 */ /* 0x000ea20000100a00 */
[----:B------:R-:W1:Y:S03]  /*1970*/  LDC.64 R8, c[0x0][0x420] ;  /* 0x00010800ff087b82 */ /* 0x000e660000000a00 */
[----:B------:R3:W2:Y:S01]  /*1980*/  LDL.64 R30, [R1+0x28] ;  /* 0x00002800011e7983 */ /* 0x0006a20000100a00 */
[----:B------:R-:W-:Y:S01]  /*1990*/  UIADD3 UR34, UR12, UR6, URZ ;  /* 0x000000060c227290 */ /* 0x000fe2000fffe03f */
[----:B------:R-:W-:Y:S01]  /*19a0*/  BSSY B1, `(.L_x_1779) ;  /* 0x0000b90000017945 */ /* 0x000fe20003800000 */
[----:B------:R-:W-:Y:S01]  /*19b0*/  UIMAD UR6, UR60, UR59, URZ ;  /* 0x0000003b3c0672a4 */ /* 0x000fe2000f8e023f */
[----:B------:R-:W4:Y:S01]  /*19c0*/  S2R R28, SR_TID.X ;  /* 0x00000000001c7919 */ /* 0x000f220000002100 */
[----:B------:R-:W-:Y:S02]  /*19d0*/  USHF.R.S32.HI UR13, URZ, 0x1f, UR56 ;  /* 0x0000001f3f0d7899 */ /* 0x000fe40008011438 */
[----:B------:R-:W-:Y:S01]  /*19e0*/  UIADD3 UR22, UR12, UR22, URZ ;  /* 0x000000160c167290 */ /* 0x000fe2000fffe03f */
[----:B------:R-:W5:Y:S01]  /*19f0*/  S2R R29, SR_TID.X ;  /* 0x00000000001d7919 */ /* 0x000f620000002100 */
[----:B------:R-:W-:Y:S01]  /*1a00*/  ULDC.64 UR14, c[0x0][0x258] ;  /* 0x00009600000e7ab9 */ /* 0x000fe20000000a00 */
[----:B------:R-:W-:Y:S01]  /*1a10*/  UISETP.GE.AND UP2, UPT, UR40, 0x1, UPT ;  /* 0x000000012800788c */ /* 0x000fe2000bf46270 */
[----:B------:R-:W3:Y:S01]  /*1a20*/  S2R R16, SR_TID.X ;  /* 0x0000000000107919 */ /* 0x000ee20000002100 */
[----:B------:R-:W-:Y:S01]  /*1a30*/  ULDC.64 UR42, c[0x0][0x210] ;  /* 0x00008400002a7ab9 */ /* 0x000fe20000000a00 */
[----:B------:R-:W-:Y:S01]  /*1a40*/  ULDC.64 UR36, c[0x0][0x3e0] ;  /* 0x0000f80000247ab9 */ /* 0x000fe20000000a00 */
[----:B------:R-:W-:Y:S01]  /*1a50*/  ULEA.HI.SX32 UR39, UR44, 0xffffffff, 0x19 ;  /* 0xffffffff2c277891 */ /* 0x000fe2000f8fca3f */
[----:B----4-:R-:W-:-:S04]  /*1a60*/  SHF.R.S32.HI R28, RZ, 0x1f, R28 ;  /* 0x0000001fff1c7819 */ /* 0x010fc8000001141c */
[----:B-----5:R-:W-:-:S04]  /*1a70*/  LEA.HI R28, R28, R29, RZ, 0x3 ;  /* 0x0000001d1c1c7211 */ /* 0x020fc800078f18ff */
[----:B------:R-:W-:Y:S02]  /*1a80*/  SHF.R.S32.HI R28, RZ, 0x3, R28 ;  /* 0x00000003ff1c7819 */ /* 0x000fe4000001141c */
[----:B---3--:R-:W-:Y:S02]  /*1a90*/  SHF.R.S32.HI R17, RZ, 0x1f, R16 ;  /* 0x0000001fff117819 */ /* 0x008fe40000011410 */
[----:B------:R-:W-:Y:S02]  /*1aa0*/  SHF.R.S32.HI R26, RZ, 0x1f, R28 ;  /* 0x0000001fff1a7819 */ /* 0x000fe4000001141c */
[----:B------:R-:W-:Y:S02]  /*1ab0*/  IADD3 R6, P0, R28, UR12, RZ ;  /* 0x0000000c1c067c10 */ /* 0x000fe4000ff1e0ff */
[----:B------:R-:W-:Y:S02]  /*1ac0*/  LEA.HI R2, R17, R16, RZ, 0x5 ;  /* 0x0000001011027211 */ /* 0x000fe400078f28ff */
[----:B------:R-:W-:-:S02]  /*1ad0*/  IADD3.X R0, R26, UR23, RZ, P0, !PT ;  /* 0x000000171a007c10 */ /* 0x000fc400087fe4ff */
[----:B------:R-:W-:Y:S02]  /*1ae0*/  LOP3.LUT R10, R2, 0xffffffe0, RZ, 0xc0, !PT ;  /* 0xffffffe0020a7812 */ /* 0x000fe400078ec0ff */
[----:B------:R-:W-:Y:S01]  /*1af0*/  SHF.R.S32.HI R2, RZ, 0x5, R2 ;  /* 0x00000005ff027819 */ /* 0x000fe20000011402 */
[----:B------:R-:W-:Y:S02]  /*1b00*/  IMAD R0, R0, UR24, RZ ;  /* 0x0000001800007c24 */ /* 0x000fe4000f8e02ff */
[----:B------:R-:W-:Y:S02]  /*1b10*/  IMAD.IADD R10, R16, 0x1, -R10 ;  /* 0x00000001100a7824 */ /* 0x000fe400078e0a0a */
[----:B------:R-:W-:Y:S02]  /*1b20*/  IMAD R11, R6, UR25, R0 ;  /* 0x00000019060b7c24 */ /* 0x000fe4000f8e0200 */
[----:B-1----:R-:W-:Y:S02]  /*1b30*/  IMAD R0, R8, UR23, RZ ;  /* 0x0000001708007c24 */ /* 0x002fe4000f8e02ff */
[----:B------:R-:W-:Y:S01]  /*1b40*/  IMAD R10, R2, UR6, R10 ;  /* 0x00000006020a7c24 */ /* 0x000fe2000f8e020a */
[----:B------:R-:W-:Y:S01]  /*1b50*/  USHF.L.U32 UR6, UR6, 0x7, URZ ;  /* 0x0000000706067899 */ /* 0x000fe2000800063f */
[----:B------:R-:W-:-:S02]  /*1b60*/  IMAD R0, R9, UR12, R0 ;  /* 0x0000000c09007c24 */ /* 0x000fc4000f8e0200 */
[----:B------:R-:W-:-:S04]  /*1b70*/  IMAD R2, R26, R8, RZ ;  /* 0x000000081a027224 */ /* 0x000fc800078e02ff */
[----:B------:R-:W-:Y:S02]  /*1b80*/  IMAD R2, R28, R9, R2 ;  /* 0x000000091c027224 */ /* 0x000fe400078e0202 */
[----:B--2---:R-:W-:-:S05]  /*1b90*/  IMAD.MOV.U32 R30, RZ, RZ, R4 ;  /* 0x000000ffff1e7224 */ /* 0x004fca00078e0004 */
[--C-:B------:R-:W-:Y:S02]  /*1ba0*/  SHF.R.S32.HI R31, RZ, 0x1f, R30.reuse ;  /* 0x0000001fff1f7819 */ /* 0x100fe4000001141e */
[----:B------:R-:W-:Y:S01]  /*1bb0*/  IADD3 R4, P0, R30, UR8, RZ ;  /* 0x000000081e047c10 */ /* 0x000fe2000ff1e0ff */
[----:B------:R-:W-:Y:S01]  /*1bc0*/  ULDC.64 UR8, c[0x0][0x428] ;  /* 0x00010a0000087ab9 */ /* 0x000fe20000000a00 */
[----:B------:R-:W-:Y:S02]  /*1bd0*/  IMAD.WIDE.U32 R6, R6, UR24, R30 ;  /* 0x0000001806067c25 */ /* 0x000fe4000f8e001e */
[----:B------:R-:W-:Y:S01]  /*1be0*/  IADD3.X R5, R31, UR47, RZ, P0, !PT ;  /* 0x0000002f1f057c10 */ /* 0x000fe200087fe4ff */
[----:B------:R1:W-:Y:S01]  /*1bf0*/  STL [R1+0x2c], R31 ;  /* 0x00002c1f01007387 */ /* 0x0003e20000100800 */
[----:B------:R-:W-:Y:S01]  /*1c00*/  IADD3 R6, P0, R6, UR54, RZ ;  /* 0x0000003606067c10 */ /* 0x000fe2000ff1e0ff */
[----:B------:R-:W-:Y:S01]  /*1c10*/  IMAD.WIDE.U32 R4, R8, UR12, R4 ;  /* 0x0000000c08047c25 */ /* 0x000fe2000f8e0004 */
[----:B------:R-:W-:-:S02]  /*1c20*/  UIMAD UR12, UR13, UR8, URZ ;  /* 0x000000080d0c72a4 */ /* 0x000fc4000f8e023f */
[----:B------:R-:W-:Y:S01]  /*1c30*/  UIMAD UR13, UR13, UR14, URZ ;  /* 0x0000000e0d0d72a4 */ /* 0x000fe2000f8e023f */
[----:B------:R-:W-:Y:S01]  /*1c40*/  IMAD.IADD R5, R5, 0x1, R0 ;  /* 0x0000000105057824 */ /* 0x000fe200078e0200 */
[----:B------:R-:W-:Y:S01]  /*1c50*/  UIMAD UR16, UR56, UR9, UR12 ;  /* 0x00000009381072a4 */ /* 0x000fe2000f8e020c */
[----:B------:R-:W-:Y:S01]  /*1c60*/  IMAD.U32 R0, RZ, RZ, UR8 ;  /* 0x00000008ff007e24 */ /* 0x000fe2000f8e00ff */
[----:B------:R-:W-:Y:S01]  /*1c70*/  USHF.R.S32.HI UR12, URZ, 0x1f, UR6 ;  /* 0x0000001f3f0c7899 */ /* 0x000fe20008011406 */
[----:B------:R-:W-:Y:S01]  /*1c80*/  IADD3.X R7, R7, UR28, R11, P0, !PT ;  /* 0x0000001c07077c10 */ /* 0x000fe200087fe40b */
[----:B------:R-:W-:Y:S01]  /*1c90*/  UIADD3 UR6, UP1, UP0, UR38, UR6, UR49 ;  /* 0x0000000626067290 */ /* 0x000fe2000f83e031 */
[----:B------:R-:W-:Y:S01]  /*1ca0*/  IMAD.WIDE.U32 R4, R0, UR56, R4 ;  /* 0x0000003800047c25 */ /* 0x000fe2000f8e0004 */
[----:B------:R-:W-:Y:S01]  /*1cb0*/  UIMAD UR15, UR56, UR15, UR13 ;  /* 0x0000000f380f72a4 */ /* 0x000fe2000f8e020d */
[----:B------:R-:W-:Y:S01]  /*1cc0*/  PLOP3.LUT P0, PT, PT, PT, UP2, 0x80, 0x0 ;  /* 0x000000000000781c */ /* 0x000fe20003f0f028 */
[----:B------:R-:W-:Y:S01]  /*1cd0*/  UIADD3.X UR12, UR48, UR12, UR52, UP1, UP0 ;  /* 0x0000000c300c7290 */ /* 0x000fe20008fe0434 */
[----:B------:R-:W-:Y:S01]  /*1ce0*/  IMAD.U32 R0, RZ, RZ, UR14 ;  /* 0x0000000eff007e24 */ /* 0x000fe2000f8e00ff */
[----:B------:R-:W-:Y:S01]  /*1cf0*/  UIADD3 UR13, UP1, UP0, UR50, UR6, UR53 ;  /* 0x00000006320d7290 */ /* 0x000fe2000f83e035 */
[----:B------:R-:W-:Y:S01]  /*1d00*/  VIADD R5, R5, UR16 ;  /* 0x0000001005057c36 */ /* 0x000fe20008000000 */
[----:B------:R-:W-:Y:S01]  /*1d10*/  ULDC.64 UR28, c[0x0][0x400] ;  /* 0x00010000001c7ab9 */ /* 0x000fe20000000a00 */
[----:B------:R-:W-:Y:S01]  /*1d20*/  IMAD.WIDE.U32 R6, R0, UR56, R6 ;  /* 0x0000003800067c25 */ /* 0x000fe2000f8e0006 */
[----:B------:R-:W-:-:S02]  /*1d30*/  UIADD3.X UR6, UR51, UR12, UR46, UP1, UP0 ;  /* 0x0000000c33067290 */ /* 0x000fc40008fe042e */
[----:B------:R-:W-:Y:S01]  /*1d40*/  IADD3 R0, P2, R10, UR13, RZ ;  /* 0x0000000d0a007c10 */ /* 0x000fe2000ff5e0ff */
[----:B------:R-:W-:Y:S01]  /*1d50*/  IMAD.WIDE.U32 R4, R28, R8, R4 ;  /* 0x000000081c047225 */ /* 0x000fe200078e0004 */
[----:B------:R-:W-:Y:S01]  /*1d60*/  ULDC.64 UR54, c[0x0][0x2b0] ;  /* 0x0000ac0000367ab9 */ /* 0x000fe20000000a00 */
[----:B------:R-:W-:Y:S01]  /*1d70*/  LEA R12, P4, R6, UR42, 0x1 ;  /* 0x0000002a060c7c11 */ /* 0x000fe2000f8808ff */
[----:B------:R-:W-:Y:S01]  /*1d80*/  UIMAD.WIDE UR8, UR22, 0x4, UR54 ;  /* 0x00000004160878a5 */ /* 0x000fe2000f8e0236 */
[----:B------:R-:W-:Y:S01]  /*1d90*/  VIADD R11, R7, UR15 ;  /* 0x0000000f070b7c36 */ /* 0x000fe20008000000 */
[----:B------:R-:W-:Y:S01]  /*1da0*/  LEA R23, P1, R0, UR28, 0x2 ;  /* 0x0000001c00177c11 */ /* 0x000fe2000f8210ff */
[----:B------:R-:W-:Y:S01]  /*1db0*/  IMAD.IADD R2, R5, 0x1, R2 ;  /* 0x0000000105027824 */ /* 0x000fe200078e0202 */
[----:B------:R-:W-:Y:S01]  /*1dc0*/  LEA R13, P3, R4, UR36, 0x1 ;  /* 0x00000024040d7c11 */ /* 0x000fe2000f8608ff */
[----:B------:R-:W-:Y:S01]  /*1dd0*/  ULDC.64 UR54, c[0x0][0x478] ;  /* 0x00011e0000367ab9 */ /* 0x000fe20000000a00 */
[----:B------:R-:W-:Y:S01]  /*1de0*/  LEA.HI.X.SX32 R7, R10, UR6, 0x1, P2 ;  /* 0x000000060a077c11 */ /* 0x000fe200090f0eff */
[----:B------:R-:W-:Y:S01]  /*1df0*/  UIMAD.WIDE UR22, UR34, 0x4, UR54 ;  /* 0x00000004221678a5 */ /* 0x000fe2000f8e0236 */
[----:B------:R-:W-:-:S02]  /*1e00*/  LEA.HI.X R11, R6, UR43, R11, 0x1, P4 ;  /* 0x0000002b060b7c11 */ /* 0x000fc4000a0f0c0b */
[----:B------:R-:W-:Y:S02]  /*1e10*/  LEA.HI.X R22, R0, UR29, R7, 0x2, P1 ;  /* 0x0000001d00167c11 */ /* 0x000fe400088f1407 */
[----:B------:R-:W-:Y:S01]  /*1e20*/  LEA.HI.X R4, R4, UR37, R2, 0x1, P3 ;  /* 0x0000002504047c11 */ /* 0x000fe200098f0c02 */
[----:B-1----:R-:W-:Y:S06]  /*1e30*/  @!P0 BRA `(.L_x_1784) ;  /* 0x000000a400f48947 */ /* 0x002fec0003800000 */
[----:B------:R-:W-:Y:S01]  /*1e40*/  PLOP3.LUT P0, PT, PT, PT, UP4, 0x80, 0x0 ;  /* 0x000000000000781c */ /* 0x000fe20003f0f048 */
[----:B------:R-:W-:Y:S01]  /*1e50*/  IMAD.SHL.U32 R0, R28, 0x40, RZ ;  /* 0x000000401c007824 */ /* 0x000fe200078e00ff */
[----:B------:R-:W-:Y:S01]  /*1e60*/  UMOV UR12, UR39 ;  /* 0x00000027000c7c82 */ /* 0x000fe20008000000 */
[----:B------:R-:W-:Y:S01]  /*1e70*/  LEA.HI R5, R17, R16, RZ, 0x6 ;  /* 0x0000001011057211 */ /* 0x000fe200078f30ff */
[----:B------:R-:W-:Y:S01]  /*1e80*/  ULEA.HI UR6, UR12, UR12, URZ, 0x1 ;  /* 0x0000000c0c067291 */ /* 0x000fe2000f8f083f */
[----:B------:R-:W-:Y:S01]  /*1e90*/  IMAD.MOV.U32 R7, RZ, RZ, R12 ;  /* 0x000000ffff077224 */ /* 0x000fe200078e000c */
[----:B------:R-:W-:Y:S01]  /*1ea0*/  LOP3.LUT R0, R0, 0x1c0, RZ, 0xc0, !PT ;  /* 0x000001c000007812 */ /* 0x000fe200078ec0ff */
[----:B------:R-:W-:Y:S01]  /*1eb0*/  UMOV UR14, UR8 ;  /* 0x00000008000e7c82 */ /* 0x000fe20008000000 */
[----:B------:R-:W-:Y:S01]  /*1ec0*/  ULOP3.LUT UR8, UR6, 0xfffffffe, URZ, 0xc0, !UPT ;  /* 0xfffffffe06087892 */ /* 0x000fe2000f8ec03f */
[----:B------:R-:W-:Y:S01]  /*1ed0*/  IMAD.MOV.U32 R6, RZ, RZ, R13 ;  /* 0x000000ffff067224 */ /* 0x000fe200078e000d */
[----:B------:R-:W-:Y:S01]  /*1ee0*/  LOP3.LUT R2, R0, 0x38, R30, 0xf8, !PT ;  /* 0x0000003800027812 */ /* 0x000fe200078ef81e */
[----:B------:R-:W-:Y:S01]  /*1ef0*/  UIMAD UR6, UR12, -0x80, UR40 ;  /* 0xffffff800c0678a4 */ /* 0x000fe2000f8e0228 */
[----:B------:R-:W-:Y:S01]  /*1f00*/  SHF.R.U32.HI R0, RZ, 0x3, R0 ;  /* 0x00000003ff007819 */ /* 0x000fe20000011600 */
[----:B------:R-:W-:Y:S01]  /*1f10*/  @P0 BAR.SYNC.DEFER_BLOCKING 0x0 ;  /* 0x0000000000000b1d */ /* 0x000fe20000010000 */
[----:B------:R-:W-:Y:S01]  /*1f20*/  UIADD3 UR8, UR12, -UR8, URZ ;  /* 0x800000080c087290 */ /* 0x000fe2000fffe03f */
[----:B------:R-:W-:Y:S01]  /*1f30*/  IMAD.MOV.U32 R10, RZ, RZ, R4 ;  /* 0x000000ffff0a7224 */ /* 0x000fe200078e0004 */
[----:B------:R-:W-:Y:S01]  /*1f40*/  LOP3.LUT R0, R2, R0, RZ, 0x3c, !PT ;  /* 0x0000000002007212 */ /* 0x000fe200078e3cff */
[----:B------:R-:W-:Y:S01]  /*1f50*/  IMAD.SHL.U32 R2, R5, 0x8, RZ ;  /* 0x0000000805027824 */ /* 0x000fe200078e00ff */
[----:B------:R-:W-:Y:S01]  /*1f60*/  UISETP.NE.AND UP0, UPT, UR8, 0x1, UPT ;  /* 0x000000010800788c */ /* 0x000fe2000bf05270 */
[C---:B------:R-:W-:Y:S01]  /*1f70*/  ISETP.GE.AND P5, PT, R28.reuse, UR6, PT ;  /* 0x000000061c007c0c */ /* 0x040fe2000bfa6270 */
[----:B------:R-:W-:Y:S01]  /*1f80*/  VIADD R21, R28, 0x20 ;  /* 0x000000201c157836 */ /* 0x000fe20000000000 */
[----:B------:R1:W-:Y:S01]  /*1f90*/  STL [R1+0x44], R7 ;  /* 0x0000440701007387 */ /* 0x0003e20000100800 */
[----:B------:R-:W-:Y:S01]  /*1fa0*/  LOP3.LUT R0, R0, 0xfffffe00, R2, 0xf8, !PT ;  /* 0xfffffe0000007812 */ /* 0x000fe200078ef802 */
[C---:B------:R-:W-:Y:S01]  /*1fb0*/  VIADD R24, R28.reuse, 0x40 ;  /* 0x000000401c187836 */ /* 0x040fe20000000000 */
[----:B------:R-:W-:Y:S01]  /*1fc0*/  PLOP3.LUT P1, PT, PT, PT, UP0, 0x80, 0x0 ;  /* 0x000000000000781c */ /* 0x000fe20003f2f008 */
[----:B------:R1:W-:Y:S01]  /*1fd0*/  STL [R1+0x40], R6 ;  /* 0x0000400601007387 */ /* 0x0003e20000100800 */
[----:B------:R-:W-:Y:S01]  /*1fe0*/  VIADD R25, R28, 0x60 ;  /* 0x000000601c197836 */ /* 0x000fe20000000000 */
[----:B------:R-:W-:Y:S01]  /*1ff0*/  UMOV UR13, UR9 ;  /* 0x00000009000d7c82 */ /* 0x000fe20008000000 */
[----:B------:R-:W-:Y:S01]  /*2000*/  VIADD R2, R0, 0x2000 ;  /* 0x0000200000027836 */ /* 0x000fe20000000000 */
[----:B------:R1:W-:Y:S01]  /*2010*/  STL [R1+0x48], R10 ;  /* 0x0000480a01007387 */ /* 0x0003e20000100800 */
[----:B------:R-:W-:Y:S01]  /*2020*/  UMOV UR16, UR22 ;  /* 0x0000001600107c82 */ /* 0x000fe20008000000 */
[----:B------:R-:W-:Y:S01]  /*2030*/  UMOV UR15, UR23 ;  /* 0x00000017000f7c82 */ /* 0x000fe20008000000 */
[----:B------:R-:W-:Y:S01]  /*2040*/  BSSY B0, `(.L_x_1785) ;  /* 0x0000013000007945 */ /* 0x000fe20003800000 */
[----:B------:R-:W-:-:S02]  /*2050*/  SEL R2, R2, R0, !P1 ;  /* 0x0000000002027207 */ /* 0x000fc40004800000 */
[----:B------:R-:W-:Y:S02]  /*2060*/  LEA R0, R0, UR4, 0x1 ;  /* 0x0000000400007c11 */ /* 0x000fe4000f8e08ff */
[----:B------:R-:W-:Y:S02]  /*2070*/  ISETP.GE.AND P4, PT, R21, UR6, PT ;  /* 0x0000000615007c0c */ /* 0x000fe4000bf86270 */
[----:B------:R-:W-:Y:S01]  /*2080*/  ISETP.GE.AND P3, PT, R24, UR6, PT ;  /* 0x0000000618007c0c */ /* 0x000fe2000bf66270 */
[----:B------:R1:W-:Y:S01]  /*2090*/  @P5 STS.128 [R0+0x8000], RZ ;  /* 0x008000ff00005388 */ /* 0x0003e20000000c00 */
[----:B------:R-:W-:Y:S02]  /*20a0*/  ISETP.GE.AND P2, PT, R25, UR6, PT ;  /* 0x0000000619007c0c */ /* 0x000fe4000bf46270 */
[----:B------:R-:W-:Y:S01]  /*20b0*/  LEA R194, R2, UR4, 0x1 ;  /* 0x0000000402c27c11 */ /* 0x000fe2000f8e08ff */
[----:B------:R-:W-:Y:S10]  /*20c0*/  @P5 BRA `(.L_x_1786) ;  /* 0x0000000000285947 */ /* 0x000ff40003800000 */
        /* <DEDUP_REMOVED lines=10> */
.L_x_1786:
[----:B------:R-:W-:Y:S05]  /*2170*/  BSYNC B0 ;  /* 0x0000000000007941 */ /* 0x000fea0003800000 */
.L_x_1785:
        /* <DEDUP_REMOVED lines=13> */
.L_x_1788:
[----:B------:R-:W-:Y:S05]  /*2250*/  BSYNC B0 ;  /* 0x0000000000007941 */ /* 0x000fea0003800000 */
.L_x_1787:
        /* <DEDUP_REMOVED lines=13> */
.L_x_1790:
[----:B------:R-:W-:Y:S05]  /*2330*/  BSYNC B0 ;  /* 0x0000000000007941 */ /* 0x000fea0003800000 */
.L_x_1789:
        /* <DEDUP_REMOVED lines=16> */
.L_x_1792:
[----:B------:R-:W-:Y:S05]  /*2440*/  BSYNC B0 ;  /* 0x0000000000007941 */ /* 0x000fea0003800000 */
.L_x_1791:
[----:B------:R-:W-:Y:S01]  /*2450*/  MOV R8, R11 ;  /* 0x0000000b00087202 */ /* 0x000fe20000000f00 */
[----:B------:R2:W-:Y:S01]  /*2460*/  @P5 STS [R194], RZ ;  /* 0x000000ffc2005388 */ /* 0x0005e20000000800 */
[----:B------:R-:W-:Y:S01]  /*2470*/  BSSY B0, `(.L_x_1793) ;  /* 0x0000014000007945 */ /* 0x000fe20003800000 */
[----:B-1----:R-:W-:Y:S02]  /*2480*/  MOV R6, UR20 ;  /* 0x0000001400067c02 */ /* 0x002fe40008000f00 */
[----:B------:R2:W-:Y:S04]  /*2490*/  @P5 STS [R194+0x4], RZ ;  /* 0x000004ffc2005388 */ /* 0x0005e80000000800 */
[----:B------:R2:W-:Y:S04]  /*24a0*/  STL [R1+0x3c], R8 ;  /* 0x00003c0801007387 */ /* 0x0005e80000100800 */
        /* <DEDUP_REMOVED lines=16> */
.L_x_1794:
[----:B------:R-:W-:Y:S05]  /*25b0*/  BSYNC B0 ;  /* 0x0000000000007941 */ /* 0x000fea0003800000 */
.L_x_1793:
        /* <DEDUP_REMOVED lines=21> */
.L_x_1796:
[----:B------:R-:W-:Y:S05]  /*2710*/  BSYNC B0 ;  /* 0x0000000000007941 */ /* 0x000fea0003800000 */
.L_x_1795:
        /* <DEDUP_REMOVED lines=21> */
.L_x_1798:
[----:B------:R-:W-:Y:S05]  /*2870*/  BSYNC B0 ;  /* 0x0000000000007941 */ /* 0x000fea0003800000 */
.L_x_1797:
        /* <DEDUP_REMOVED lines=23> */
.L_x_1800:
[----:B------:R-:W-:Y:S05]  /*29f0*/  BSYNC B0 ;  /* 0x0000000000007941 */ /* 0x000fea0003800000 */
.L_x_1799:
[----:B------:R-:W5:Y:S01]  /*2a00*/  LDL R27, [R1+0x74] ;  /* 0x00007400011b7983 */ /* 0x000f620000100800 */
[----:B------:R-:W-:Y:S01]  /*2a10*/  UIMAD UR8, UR41, UR20, URZ ;  /* 0x00000014290872a4 */ /* 0x000fe2000f8e023f */
[----:B---3--:R-:W-:Y:S01]  /*2a20*/  IMAD.WIDE.U32 R4, R6, UR30, R30 ;  /* 0x0000001e06047c25 */ /* 0x008fe2000f8e001e */
[----:B------:R-:W-:Y:S01]  /*2a30*/  ULDC.64 UR22, c[0x0][0x260] ;  /* 0x0000980000167ab9 */ /* 0x000fe20000000a00 */
[----:B------:R-:W-:Y:S01]  /*2a40*/  BSSY B0, `(.L_x_1801) ;  /* 0x0000030000007945 */ /* 0x000fe20003800000 */
[----:B------:R-:W-:Y:S01]  /*2a50*/  UIMAD UR8, UR30, UR21, UR8 ;  /* 0x000000151e0872a4 */ /* 0x000fe2000f8e0208 */
[----:B------:R-:W-:-:S05]  /*2a60*/  IADD3 R4, P0, R4, UR33, RZ ;  /* 0x0000002104047c10 */ /* 0x000fca000ff1e0ff */
[----:B--2---:R-:W-:Y:S01]  /*2a70*/  IMAD.U32 R8, RZ, RZ, UR8 ;  /* 0x00000008ff087e24 */ /* 0x004fe2000f8e00ff */
        /* <DEDUP_REMOVED lines=8> */
[C---:B------:R-:W-:Y:S01]  /*2b00*/  VIADD R7, R27.reuse, 0x8 ;  /* 0x000000081b077836 */ /* 0x040fe20000000000 */
        /* <DEDUP_REMOVED lines=10> */
[C---:B------:R-:W-:Y:S02]  /*2bb0*/  @!P6 LEA R16, P0, R2.reuse, UR14, 0x2 ;  /* 0x0000000e0210ec11 */ /* 0x040fe4000f8010ff */
[----:B------:R-:W-:Y:S01]  /*2bc0*/  P2R R19, PR, RZ, 0x8 ;  /* 0x00000008ff137803 */ /* 0x000fe20000000000 */
[----:B------:R-:W-:Y:S01]  /*2bd0*/  IMAD.IADD R10, R5, 0x1, R6 ;  /* 0x00000001050a7824 */ /* 0x000fe200078e0206 */
[----:B------:R-:W-:-:S02]  /*2be0*/  @!P6 LEA.HI.X R17, R2, UR13, R7, 0x2, P0 ;  /* 0x0000000d0211ec11 */ /* 0x000fc400080f1407 */
[----:B------:R-:W-:Y:S02]  /*2bf0*/  ISETP.GE.AND P0, PT, R27, UR6, PT ;  /* 0x000000061b007c0c */ /* 0x000fe4000bf06270 */
[----:B------:R-:W-:Y:S02]  /*2c00*/  IADD3.X R13, R8, UR13, RZ, P2, !PT ;  /* 0x0000000d080d7c10 */ /* 0x000fe400097fe4ff */
[----:B------:R-:W-:Y:S01]  /*2c10*/  P2R R11, PR, RZ, 0x1 ;  /* 0x00000001ff0b7803 */ /* 0x000fe20000000000 */
[----:B--2---:R-:W-:Y:S08]  /*2c20*/  @P5 BRA `(.L_x_1802) ;  /* 0x0000000000445947 */ /* 0x004ff00003800000 */
        /* <DEDUP_REMOVED lines=17> */
.L_x_1802:
[----:B------:R-:W-:Y:S05]  /*2d40*/  BSYNC B0 ;  /* 0x0000000000007941 */ /* 0x000fea0003800000 */
.L_x_1801:
        /* <DEDUP_REMOVED lines=23> */
.L_x_1804:
[----:B------:R-:W-:Y:S05]  /*2ec0*/  BSYNC B0 ;  /* 0x0000000000007941 */ /* 0x000fea0003800000 */
.L_x_1803:
        /* <DEDUP_REMOVED lines=23> */
.L_x_1806:
[----:B------:R-:W-:Y:S05]  /*3040*/  BSYNC B0 ;  /* 0x0000000000007941 */ /* 0x000fea0003800000 */
.L_x_1805:
        /* <DEDUP_REMOVED lines=23> */
.L_x_1808:
[----:B------:R-:W-:Y:S05]  /*31c0*/  BSYNC B0 ;  /* 0x0000000000007941 */ /* 0x000fea0003800000 */
.L_x_1807:
        /* <DEDUP_REMOVED lines=26> */
[----:B---3--:R-:W-:-:S04]  /*3370*/  LEA R8, P0, R6, UR8, 0x1 ;  /* 0x0000000806087c11 */ /* 0x008fc8000f8008ff */
[----:B------:R-:W-:-:S05]  /*3380*/  LEA.HI.X R9, R6, UR9, R2, 0x1, P0 ;  /* 0x0000000906097c11 */ /* 0x000fca00080f0c02 */
[----:B------:R-:W-:Y:S01]  /*3390*/  @!PT LDS RZ, [RZ] ;  /* 0x00000000fffff984 */ /* 0x000fe20000000800 */
[----:B------:R-:W-:Y:S01]  /*33a0*/  @!PT LDS RZ, [RZ] ;  /* 0x00000000fffff984 */ /* 0x000fe20000000800 */
[----:B------:R-:W-:Y:S01]  /*33b0*/  @!PT LDS RZ, [RZ] ;  /* 0x00000000fffff984 */ /* 0x000fe20000000800 */
[----:B------:R3:W-:Y:S04]  /*33c0*/  LDGSTS.E.BYPASS.LTC128B.128 [R0+0x10000], desc[UR10][R8.64] ;  /* 0x1000000008007fae */ /* 0x0007e8000b901d4a */
.L_x_1810:
[----:B------:R-:W-:Y:S05]  /*33d0*/  BSYNC B0 ;  /* 0x0000000000007941 */ /* 0x000fea0003800000 */
.L_x_1809:
        /* <DEDUP_REMOVED lines=22> */
.L_x_1812:
[----:B------:R-:W-:Y:S05]  /*3540*/  BSYNC B0 ;  /* 0x0000000000007941 */ /* 0x000fea0003800000 */
.L_x_1811:
        /* <DEDUP_REMOVED lines=22> */
.L_x_1814:
[----:B------:R-:W-:Y:S05]  /*36b0*/  BSYNC B0 ;  /* 0x0000000000007941 */ /* 0x000fea0003800000 */
.L_x_1813:
        /* <DEDUP_REMOVED lines=22> */
.L_x_1816:
[----:B------:R-:W-:Y:S05]  /*3820*/  BSYNC B0 ;  /* 0x0000000000007941 */ /* 0x000fea0003800000 */
.L_x_1815:
[----:B------:R-:W-:Y:S01]  /*3830*/  ISETP.NE.AND P0, PT, R18, RZ, PT ;  /* 0x000000ff1200720c */ /* 0x000fe20003f05270 */
[----:B-1----:R-:W-:Y:S01]  /*3840*/  IMAD.MOV.U32 R4, RZ, RZ, 0x7f800000 ;  /* 0x7f800000ff047424 */ /* 0x002fe200078e00ff */
[----:B------:R-:W-:Y:S01]  /*3850*/  ISETP.NE.AND P3, PT, R11, RZ, PT ;  /* 0x000000ff0b00720c */ /* 0x000fe20003f65270 */
[----:B------:R-:W-:Y:S01]  /*3860*/  IMAD.MOV.U32 R2, RZ, RZ, 0x7f800000 ;  /* 0x7f800000ff027424 */ /* 0x000fe200078e00ff */
[----:B------:R-:W-:Y:S01]  /*3870*/  ISETP.NE.AND P2, PT, R19, RZ, PT ;  /* 0x000000ff1300720c */ /* 0x000fe20003f45270 */
[----:B--234-:R-:W2:Y:S01]  /*3880*/  LDL R0, [R1+0x7c] ;  /* 0x00007c0001007983 */ /* 0x01cea20000100800 */
[----:B------:R-:W-:Y:S01]  /*3890*/  IMAD.MOV.U32 R6, RZ, RZ, 0x7f800000 ;  /* 0x7f800000ff067424 */ /* 0x000fe200078e00ff */
[----:B------:R-:W-:Y:S01]  /*38a0*/  ULDC UR18, c[0x0][0x2d0] ;  /* 0x0000b40000127ab9 */ /* 0x000fe20000000800 */
[----:B------:R-:W-:Y:S01]  /*38b0*/  IMAD.MOV.U32 R5, RZ, RZ, 0x7f800000 ;  /* 0x7f800000ff057424 */ /* 0x000fe200078e00ff */
[----:B------:R-:W3:Y:S04]  /*38c0*/  @!P6 LDG.E R2, desc[UR10][R16.64] ;  /* 0x0000000a1002e981 */ /* 0x000ee8000c1e1900 */
[----:B------:R-:W0:Y:S01]  /*38d0*/  LDGDEPBAR ;  /* 0x00000000000079af */ /* 0x000e220000000000 */
[----:B------:R-:W-:Y:S01]  /*38e0*/  VIADD R190, R193, 0x2000 ;  /* 0x00002000c1be7836 */ /* 0x000fe20000000000 */
[----:B------:R-:W-:Y:S01]  /*38f0*/  ULDC UR19, c[0x0][0x2dc] ;  /* 0x0000b70000137ab9 */ /* 0x000fe20000000800 */
[----:B------:R-:W-:Y:S01]  /*3900*/  VIADD R184, R192, 0x2000 ;  /* 0x00002000c0b87836 */ /* 0x000fe20000000000 */
[----:B------:R-:W4:Y:S01]  /*3910*/  @!P0 LDG.E R4, desc[UR10][R12.64+0x100] ;  /* 0x0001000a0c048981 */ /* 0x000f22000c1e1900 */
[----:B------:R-:W-:Y:S01]  /*3920*/  IMAD.MOV.U32 R185, RZ, RZ, 0x40 ;  /* 0x00000040ffb97424 */ /* 0x000fe200078e00ff */
[----:B------:R-:W-:-:S02]  /*3930*/  UIADD3 UR6, UR30, 0x80, URZ ;  /* 0x000000801e067890 */ /* 0x000fc4000fffe03f */
[----:B------:R-:W5:Y:S01]  /*3940*/  @!P3 LDG.E R6, desc[UR10][R12.64] ;  /* 0x0000000a0c06b981 */ /* 0x000f62000c1e1900 */
[----:B------:R-:W-:Y:S01]  /*3950*/  IMAD.MOV.U32 R191, RZ, RZ, 0x20 ;  /* 0x00000020ffbf7424 */ /* 0x000fe200078e00ff */
[----:B------:R-:W-:Y:S02]  /*3960*/  CS2R R126, SRZ ;  /* 0x00000000007e7805 */ /* 0x000fe4000001ff00 */
[----:B------:R-:W-:Y:S01]  /*3970*/  CS2R R124, SRZ ;  /* 0x00000000007c7805 */ /* 0x000fe2000001ff00 */
[----:B------:R-:W5:Y:S01]  /*3980*/  @!P2 LDG.E R5, desc[UR10][R12.64+0x20] ;  /* 0x0000200a0c05a981 */ /* 0x000f62000c1e1900 */
[----:B------:R-:W-:Y:S02]  /*3990*/  CS2R R130, SRZ ;  /* 0x0000000000827805 */ /* 0x000fe4000001ff00 */
[----:B------:R-:W-:Y:S02]  /*39a0*/  CS2R R128, SRZ ;  /* 0x0000000000807805 */ /* 0x000fe4000001ff00 */
[----:B------:R-:W-:Y:S01]  /*39b0*/  CS2R R122, SRZ ;  /* 0x00000000007a7805 */ /* 0x000fe2000001ff00 */
[----:B------:R-:W-:Y:S01]  /*39c0*/  STL [R1+0x34], R23 ;  /* 0x0000341701007387 */ /* 0x000fe20000100800 */
[----:B------:R-:W-:-:S02]  /*39d0*/  CS2R R120, SRZ ;  /* 0x0000000000787805 */ /* 0x000fc4000001ff00 */
[----:B------:R-:W-:Y:S02]  /*39e0*/  CS2R R118, SRZ ;  /* 0x0000000000767805 */ /* 0x000fe4000001ff00 */
[----:B------:R-:W-:Y:S01]  /*39f0*/  CS2R R116, SRZ ;  /* 0x0000000000747805 */ /* 0x000fe2000001ff00 */
[----:B------:R-:W-:Y:S01]  /*3a00*/  STL [R1+0x30], R22 ;  /* 0x0000301601007387 */ /* 0x000fe20000100800 */
[----:B------:R-:W-:Y:S02]  /*3a10*/  SEL R190, R190, R193, !P1 ;  /* 0x000000c1bebe7207 */ /* 0x000fe40004800000 */
[----:B------:R-:W-:Y:S02]  /*3a20*/  CS2R R110, SRZ ;  /* 0x00000000006e7805 */ /* 0x000fe4000001ff00 */
[----:B------:R-:W-:Y:S02]  /*3a30*/  SEL R184, R184, R192, !P1 ;  /* 0x000000c0b8b87207 */ /* 0x000fe40004800000 */
        /* <DEDUP_REMOVED lines=23> */
[----:B------:R-:W-:Y:S01]  /*3bb0*/  LEA R190, R190, UR4, 0x1 ;  /* 0x00000004bebe7c11 */ /* 0x000fe2000f8e08ff */
[----:B------:R-:W-:Y:S01]  /*3bc0*/  ULDC UR8, c[0x0][0x2ec] ;  /* 0x0000bb0000087ab9 */ /* 0x000fe20000000800 */
[----:B------:R-:W-:Y:S01]  /*3bd0*/  LEA R184, R184, UR4, 0x1 ;  /* 0x00000004b8b87c11 */ /* 0x000fe2000f8e08ff */
[----:B------:R-:W-:-:S03]  /*3be0*/  UISETP.GE.AND UP0, UPT, UR6, UR7, UPT ;  /* 0x000000070600728c */ /* 0x000fc6000bf06270 */
[----:B------:R-:W-:Y:S01]  /*3bf0*/  ULDC UR6, c[0x0][0x39c] ;  /* 0x0000e70000067ab9 */ /* 0x000fe20000000800 */
[C---:B--2---:R-:W-:Y:S02]  /*3c00*/  LOP3.LUT P3, RZ, R0.reuse, 0x4, RZ, 0xc0, !PT ;  /* 0x0000000400ff7812 */ /* 0x044fe4000786c0ff */
[C---:B------:R-:W-:Y:S02]  /*3c10*/  LOP3.LUT P0, RZ, R0.reuse, 0x2, RZ, 0xc0, !PT ;  /* 0x0000000200ff7812 */ /* 0x040fe4000780c0ff */
[----:B------:R-:W-:Y:S01]  /*3c20*/  LOP3.LUT P2, RZ, R0, 0x4, RZ, 0xc0, !PT ;  /* 0x0000000400ff7812 */ /* 0x000fe2000784c0ff */
[C---:B------:R-:W-:Y:S01]  /*3c30*/  VIADD R0, R27.reuse, 0xffffff80 ;  /* 0xffffff801b007836 */ /* 0x040fe20000000000 */
[----:B----4-:R-:W-:Y:S04]  /*3c40*/  STL [R1+0x4c], R4 ;  /* 0x00004c0401007387 */ /* 0x010fe80000100800 */
[----:B---3--:R1:W-:Y:S02]  /*3c50*/  STL [R1+0x50], R2 ;  /* 0x0000500201007387 */ /* 0x0083e40000100800 */
[----:B-1----:R-:W-:-:S05]  /*3c60*/  IMAD.SHL.U32 R2, R27, 0x4, RZ ;  /* 0x000000041b027824 */ /* 0x002fca00078e00ff */
[----:B------:R1:W-:Y:S04]  /*3c70*/  STL [R1+0x6c], R2 ;  /* 0x00006c0201007387 */ /* 0x0003e80000100800 */
[----:B-----5:R-:W-:Y:S04]  /*3c80*/  STL [R1+0x54], R6 ;  /* 0x0000540601007387 */ /* 0x020fe80000100800 */
[----:B------:R2:W-:Y:S01]  /*3c90*/  STL [R1+0x58], R5 ;  /* 0x0000580501007387 */ /* 0x0005e20000100800 */
[----:B------:R-:W-:Y:S01]  /*3ca0*/  IMAD.MOV.U32 R4, RZ, RZ, 0x40 ;  /* 0x00000040ff047424 */ /* 0x000fe200078e00ff */
[----:B-1----:R-:W-:-:S04]  /*3cb0*/  SHF.R.S32.HI R2, RZ, 0x1f, R0 ;  /* 0x0000001fff027819 */ /* 0x002fc80000011400 */
[C---:B------:R-:W-:Y:S01]  /*3cc0*/  SHF.L.U64.HI R2, R0.reuse, 0x2, R2 ;  /* 0x0000000200027819 */ /* 0x040fe20000010202 */
[----:B------:R-:W-:Y:S01]  /*3cd0*/  IMAD.SHL.U32 R0, R0, 0x4, RZ ;  /* 0x0000000400007824 */ /* 0x000fe200078e00ff */
[----:B--2---:R-:W-:-:S05]  /*3ce0*/  SHF.L.U64.HI R5, R27, 0x2, R20 ;  /* 0x000000021b057819 */ /* 0x004fca0000010214 */
[----:B------:R-:W-:Y:S04]  /*3cf0*/  STL [R1+0x68], R5 ;  /* 0x0000680501007387 */ /* 0x000fe80000100800 */
[----:B------:R-:W-:Y:S04]  /*3d00*/  STL [R1+0x64], R2 ;  /* 0x0000640201007387 */ /* 0x000fe80000100800 */
[----:B------:R1:W-:Y:S02]  /*3d10*/  STL [R1+0x60], R0 ;  /* 0x0000600001007387 */ /* 0x0003e40000100800 */
[----:B-1----:R-:W-:-:S05]  /*3d20*/  SEL R0, R4, 0xffffffc0, !P2 ;  /* 0xffffffc004007807 */ /* 0x002fca0005000000 */
[----:B------:R1:W-:Y:S04]  /*3d30*/  STL [R1+0x5c], R0 ;  /* 0x00005c0001007387 */ /* 0x0003e80000100800 */
[----:B------:R1:W-:Y:S01]  /*3d40*/  STL [R1+0x38], R194 ;  /* 0x000038c201007387 */ /* 0x0003e20000100800 */
[----:B------:R-:W-:Y:S02]  /*3d50*/  SEL R185, R185, 0xffffffc0, !P3 ;  /* 0xffffffc0b9b97807 */ /* 0x000fe40005800000 */
[----:B------:R-:W-:-:S07]  /*3d60*/  SEL R191, R191, 0xffffffe0, !P0 ;  /* 0xffffffe0bfbf7807 */ /* 0x000fce0004000000 */
.L_x_1819:
        /* <DEDUP_REMOVED lines=147> */
[----:B------:R-:W-:Y:S01]  /*46a0*/  MUFU.TANH R70, R6 ;  /* 0x0000000600467308 */ /* 0x000fe20000002400 */
[----:B--2---:R-:W-:Y:S01]  /*46b0*/  FMUL.FTZ R9, R2, 1.4426950216293334961 ;  /* 0x3fb8aa3b02097820 */ /* 0x004fe20000410000 */
[----:B-1----:R-:W-:Y:S04]  /*46c0*/  IMAD.MOV.U32 R2, RZ, RZ, R100 ;  /* 0x000000ffff027224 */ /* 0x002fe800078e0064 */
[----:B------:R-:W-:Y:S04]  /*46d0*/  FSEL R9, R9, RZ, P3 ;  /* 0x000000ff09097208 */ /* 0x000fe80001800000 */
[----:B------:R1:W2:Y:S01]  /*46e0*/  MUFU.TANH R69, R7 ;  /* 0x0000000700457308 */ /* 0x0002a20000002400 */
[C---:B------:R-:W-:Y:S09]  /*46f0*/  FSETP.NEU.FTZ.AND P3, PT, R195.reuse, -INF , PT ;  /* 0xff800000c300780b */ /* 0x040ff20003f7d000 */
[----:B------:R4:W-:Y:S10]  /*4700*/  MUFU.TANH R228, R11 ;  /* 0x0000000b00e47308 */ /* 0x0009f40000002400 */
[----:B------:R3:W-:Y:S01]  /*4710*/  MUFU.TANH R229, R10 ;  /* 0x0000000a00e57308 */ /* 0x0007e20000002400 */
[----:B-1----:R-:W1:Y:S09]  /*4720*/  LDSM.16.M88.4 R4, [R188+0x800] ;  /* 0x00080000bc04783b */ /* 0x002e720000000200 */
[----:B------:R2:W-:Y:S01]  /*4730*/  MUFU.TANH R212, R8 ;  /* 0x0000000800d47308 */ /* 0x0005e20000002400 */
[----:B----4-:R-:W4:Y:S09]  /*4740*/  LDL R11, [R1+0x4c] ;  /* 0x00004c00010b7983 */ /* 0x010f320000100800 */
[----:B------:R-:W1:Y:S01]  /*4750*/  MUFU.TANH R93, R17 ;  /* 0x00000011005d7308 */ /* 0x000e620000002400 */
[----:B---3--:R-:W-:Y:S04]  /*4760*/  IMAD.U32 R10, RZ, RZ, UR26 ;  /* 0x0000001aff0a7e24 */ /* 0x008fe8000f8e00ff */
[----:B------:R-:W-:Y:S01]  /*4770*/  @P1 IMAD R10, R10, 0x80, R196 ;  /* 0x000000800a0a1824 */ /* 0x000fe200078e02c4 */
[----:B------:R-:W-:Y:S04]  /*4780*/  PLOP3.LUT P1, PT, PT, PT, UP0, 0x80, 0x0 ;  /* 0x000000000000781c */ /* 0x000fe80003f2f008 */
[----:B------:R-:W-:Y:S01]  /*4790*/  MUFU.TANH R181, R18 ;  /* 0x0000001200b57308 */ /* 0x000fe20000002400 */
[----:B--2---:R-:W-:Y:S01]  /*47a0*/  FMUL.FTZ R8, R195, 1.4426950216293334961 ;  /* 0x3fb8aa3bc3087820 */ /* 0x004fe20000410000 */
[C---:B------:R-:W-:Y:S02]  /*47b0*/  @P0 IADD3 R0, R10.reuse, 0x1, RZ ;  /* 0x000000010a000810 */ /* 0x040fe40007ffe0ff */
[----:B------:R-:W-:Y:S02]  /*47c0*/  PLOP3.LUT P0, PT, PT, PT, UP0, 0x80, 0x0 ;  /* 0x000000000000781c */ /* 0x000fe40003f0f008 */
[----:B------:R-:W-:Y:S04]  /*47d0*/  @P4 ISETP.GE.AND P4, PT, R10, UR7, PT ;  /* 0x000000070a004c0c */ /* 0x000fe8000bf86270 */
[----:B------:R-:W-:Y:S01]  /*47e0*/  MUFU.TANH R208, R12 ;  /* 0x0000000c00d07308 */ /* 0x000fe20000002400 */
[----:B------:R-:W-:Y:S01]  /*47f0*/  @P5 ISETP.GE.AND P5, PT, R0, UR7, PT ;  /* 0x0000000700005c0c */ /* 0x000fe2000bfa6270 */
[----:B------:R-:W-:Y:S01]  /*4800*/  IMAD.MOV.U32 R0, RZ, RZ, R99 ;  /* 0x000000ffff007224 */ /* 0x000fe200078e0063 */
[----:B------:R-:W-:Y:S02]  /*4810*/  @P1 FSEL R2, R100, -INF , !P4 ;  /* 0xff80000064021808 */ /* 0x000fe40006000000 */
[----:B------:R-:W-:Y:S02]  /*4820*/  FSEL R8, R8, RZ, P3 ;  /* 0x000000ff08087208 */ /* 0x000fe40001800000 */
[----:B------:R-:W-:Y:S03]  /*4830*/  PLOP3.LUT P1, PT, PT, PT, UP0, 0x80, 0x0 ;  /* 0x000000000000781c */ /* 0x000fe60003f2f008 */
[----:B------:R2:W-:Y:S01]  /*4840*/  MUFU.TANH R223, R15 ;  /* 0x0000000f00df7308 */ /* 0x0005e20000002400 */
[-C--:B-1----:R-:W-:Y:S03]  /*4850*/  HMMA.16816.F32 R20, R176, R4.reuse, R20 ;  /* 0x00000004b014723c */ /* 0x082fe60000001814 */
[--C-:B------:R-:W-:Y:S01]  /*4860*/  FFMA.FTZ R2, R2, UR8, -R9.reuse ;  /* 0x0000000802027c23 */ /* 0x100fe20008010809 */
[----:B------:R-:W-:Y:S02]  /*4870*/  @P0 FSEL R0, R99, -INF , !P5 ;  /* 0xff80000063000808 */ /* 0x000fe40006800000 */
[C---:B------:R-:W-:Y:S03]  /*4880*/  HMMA.16816.F32 R24, R132.reuse, R4, R24 ;  /* 0x000000048418723c */ /* 0x040fe60000001818 */
[----:B------:R1:W-:Y:S01]  /*4890*/  MUFU.EX2 R101, R2 ;  /* 0x0000000200657308 */ /* 0x0003e20000000800 */
[----:B------:R-:W3:Y:S01]  /*48a0*/  LDL R5, [R1+0x50] ;  /* 0x0000500001057983 */ /* 0x000ee20000100800 */
[----:B------:R-:W-:Y:S01]  /*48b0*/  PLOP3.LUT P0, PT, PT, PT, UP0, 0x80, 0x0 ;  /* 0x000000000000781c */ /* 0x000fe20003f0f008 */
[----:B------:R-:W-:Y:S01]  /*48c0*/  FFMA.FTZ R0, R0, UR8, -R9 ;  /* 0x0000000800007c23 */ /* 0x000fe20008010809 */
[-C--:B------:R-:W-:Y:S06]  /*48d0*/  HMMA.16816.F32 R28, R132, R6.reuse, R28 ;  /* 0x00000006841c723c */ /* 0x080fec000000181c */
[----:B------:R1:W-:Y:S01]  /*48e0*/  MUFU.EX2 R151, R0 ;  /* 0x0000000000977308 */ /* 0x0003e20000000800 */
[----:B--2---:R-:W2:Y:S01]  /*48f0*/  LDL R15, [R1+0x14] ;  /* 0x00001400010f7983 */ /* 0x004ea20000100800 */
[----:B------:R-:W-:Y:S03]  /*4900*/  IMAD.MOV.U32 R4, RZ, RZ, R69 ;  /* 0x000000ffff047224 */ /* 0x000fe600078e0045 */
[----:B------:R-:W-:Y:S01]  /*4910*/  @P1 FSEL R4, R69, -INF , !P5 ;  /* 0xff80000045041808 */ /* 0x000fe20006800000 */
[C---:B------:R-:W-:Y:S01]  /*4920*/  HMMA.16816.F32 R32, R176.reuse, R6, R32 ;  /* 0x00000006b020723c */ /* 0x040fe20000001820 */
[----:B------:R-:W-:Y:S03]  /*4930*/  PLOP3.LUT P1, PT, PT, PT, UP0, 0x80, 0x0 ;  /* 0x000000000000781c */ /* 0x000fe60003f2f008 */
[----:B------:R1:W-:Y:S02]  /*4940*/  MUFU.TANH R94, R16 ;  /* 0x00000010005e7308 */ /* 0x0003e40000002400 */
[----:B-1----:R-:W-:Y:S01]  /*4950*/  MOV R2, R70 ;  /* 0x0000004600027202 */ /* 0x002fe20000000f00 */
[----:B------:R-:W-:Y:S01]  /*4960*/  FMUL.FTZ R20, R20, UR6 ;  /* 0x0000000614147c20 */ /* 0x000fe20008410000 */
[----:B------:R-:W-:Y:S03]  /*4970*/  @P2 FSEL R2, R70, -INF , !P4 ;  /* 0xff80000046022808 */ /* 0x000fe60006000000 */
[----:B------:R-:W-:Y:S01]  /*4980*/  FMUL.FTZ R21, R21, UR6 ;  /* 0x0000000615157c20 */ /* 0x000fe20008410000 */
[----:B------:R-:W-:Y:S02]  /*4990*/  FMUL.FTZ R24, R24, UR6 ;  /* 0x0000000618187c20 */ /* 0x000fe40008410000 */
[----:B------:R1:W-:Y:S01]  /*49a0*/  MUFU.TANH R207, R13 ;  /* 0x0000000d00cf7308 */ /* 0x0003e20000002400 */
[--C-:B------:R-:W-:Y:S01]  /*49b0*/  FFMA.FTZ R0, R2, UR8, -R8.reuse ;  /* 0x0000000802007c23 */ /* 0x100fe20008010808 */
[----:B------:R-:W-:Y:S01]  /*49c0*/  FMUL.FTZ R22, R22, UR6 ;  /* 0x0000000616167c20 */ /* 0x000fe20008410000 */
[----:B------:R-:W-:Y:S01]  /*49d0*/  FMUL.FTZ R26, R26, UR6 ;  /* 0x000000061a1a7c20 */ /* 0x000fe20008410000 */
[----:B------:R-:W-:Y:S01]  /*49e0*/  FMUL.FTZ R23, R23, UR6 ;  /* 0x0000000617177c20 */ /* 0x000fe20008410000 */
[----:B------:R-:W-:Y:S01]  /*49f0*/  FMUL.FTZ R27, R27, UR6 ;  /* 0x000000061b1b7c20 */ /* 0x000fe20008410000 */
        /* <DEDUP_REMOVED lines=10> */
[----:B------:R1:W-:Y:S02]  /*4aa0*/  MUFU.EX2 R68, R0 ;  /* 0x0000000000447308 */ /* 0x0003e40000000800 */
[----:B-1----:R-:W-:Y:S02]  /*4ab0*/  IMAD.MOV.U32 R13, RZ, RZ, R93 ;  /* 0x000000ffff0d7224 */ /* 0x002fe400078e005d */
[----:B------:R-:W-:Y:S06]  /*4ac0*/  FMUL.FTZ R30, R30, UR6 ;  /* 0x000000061e1e7c20 */ /* 0x000fec0008410000 */
[----:B------:R-:W-:Y:S10]  /*4ad0*/  MUFU.TANH R220, R26 ;  /* 0x0000001a00dc7308 */ /* 0x000ff40000002400 */
[----:B------:R-:W1:Y:S01]  /*4ae0*/  MUFU.TANH R224, R14 ;  /* 0x0000000e00e07308 */ /* 0x000e620000002400 */
[----:B------:R-:W-:Y:S09]  /*4af0*/  FFMA.FTZ R0, R4, UR8, -R8 ;  /* 0x0000000804007c23 */ /* 0x000ff20008010808 */
[----:B------:R-:W-:Y:S10]  /*4b00*/  MUFU.TANH R218, R27 ;  /* 0x0000001b00da7308 */ /* 0x000ff40000002400 */
[----:B------:R1:W-:Y:S02]  /*4b10*/  MUFU.EX2 R3, R0 ;  /* 0x0000000000037308 */ /* 0x0003e40000000800 */
[----:B-1----:R-:W-:Y:S01]  /*4b20*/  MOV R12, R224 ;  /* 0x000000e0000c7202 */ /* 0x002fe20000000f00 */
[----:B------:R-:W2:Y:S07]  /*4b30*/  LDL R14, [R1+0x24] ;  /* 0x00002400010e7983 */ /* 0x000eae0000100800 */
[----:B------:R-:W-:Y:S10]  /*4b40*/  MUFU.TANH R201, R25 ;  /* 0x0000001900c97308 */ /* 0x000ff40000002400 */
[----:B------:R-:W-:Y:S01]  /*4b50*/  MUFU.TANH R180, R19 ;  /* 0x0000001300b47308 */ /* 0x000fe20000002400 */
[----:B------:R-:W-:Y:S01]  /*4b60*/  IMAD.MOV.U32 R0, RZ, RZ, R212 ;  /* 0x000000ffff007224 */ /* 0x000fe200078e00d4 */
        /* <DEDUP_REMOVED lines=44> */
[----:B---3--:R-:W-:Y:S01]  /*4e30*/  STL [R1+0x4], R17 ;  /* 0x0000041101007387 */ /* 0x008fe20000100800 */
[----:B------:R-:W-:Y:S05]  /*4e40*/  MOV R5, R208 ;  /* 0x000000d000057202 */ /* 0x000fea0000000f00 */
[----:B------:R1:W3:Y:S02]  /*4e50*/  MUFU.EX2 R18, R4 ;  /* 0x0000000400127308 */ /* 0x0002e40000000800 */
[----:B-1----:R-:W-:Y:S01]  /*4e60*/  @P0 IADD3 R4, R10, 0x8, RZ ;  /* 0x000000080a040810 */ /* 0x002fe20007ffe0ff */
[----:B---3--:R-:W-:Y:S01]  /*4e70*/  STL [R1], R18 ;  /* 0x0000001201007387 */ /* 0x008fe20000100800 */
        /* <DEDUP_REMOVED lines=20> */
[--C-:B------:R-:W-:Y:S08]  /*4fc0*/  FFMA.FTZ R13, R13, UR8, -R9.reuse ;  /* 0x000000080d0d7c23 */ /* 0x100ff00008010809 */
        /* <DEDUP_REMOVED lines=24> */
[--C-:B-1----:R-:W-:Y:S01]  /*5150*/  FFMA.FTZ R11, R12, UR8, -R8.reuse ;  /* 0x000000080c0b7c23 */ /* 0x102fe20008010808 */
        /* <DEDUP_REMOVED lines=74> */
[--C-:B------:R-:W-:Y:S02]  /*5600*/  FFMA.FTZ R4, R4, UR8, -R0.reuse ;  /* 0x0000000804047c23 */ /* 0x100fe40008010800 */
        /* <DEDUP_REMOVED lines=443> */
[----:B------:R-:W-:Y:S06]  /*71c0*/  FMUL.FTZ R5, R5, UR6 ;  /* 0x0000000605057c20 */ /* 0x000fec0008410000 */
[C---:B------:R-:W-:Y:S01]  /*71d0*/  FADD.FTZ R32, -R144.reuse, R32 ;  /* 0x0000002090207221 */ /* 0x040fe20000010100 */
[C---:B------:R-:W-:Y:S01]  /*71e0*/  FADD.FTZ R33, -R144.reuse, R33 ;  /* 0x0000002190217221 */ /* 0x040fe20000010100 */
[----:B------:R2:W5:Y:S04]  /*71f0*/  LDL.LU R100, [R1+0x134] ;  /* 0x0001340001647983 */ /* 0x0005680000300800 */
[----:B------:R2:W5:Y:S04]  /*7200*/  LDL.LU R99, [R1+0x130] ;  /* 0x0001300001637983 */ /* 0x0005680000300800 */
        /* <DEDUP_REMOVED lines=10> */
[C---:B------:R-:W-:Y:S01]  /*72b0*/  FADD.FTZ R52, -R144.reuse, R52 ;  /* 0x0000003490347221 */ /* 0x040fe20000010100 */
[----:B------:R-:W-:Y:S01]  /*72c0*/  FADD.FTZ R135, -R144, R21 ;  /* 0x0000001590877221 */ /* 0x000fe20000010100 */
[----:B------:R-:W-:Y:S02]  /*72d0*/  FMUL.FTZ R21, R98, R16 ;  /* 0x0000001062157220 */ /* 0x000fe40000410000 */
[----:B------:R2:W5:Y:S01]  /*72e0*/  LDL.LU R98, [R1+0x12c] ;  /* 0x00012c0001627983 */ /* 0x0005620000300800 */
[----:B------:R-:W-:Y:S01]  /*72f0*/  FMUL.FTZ R133, R97, R17 ;  /* 0x0000001161857220 */ /* 0x000fe20000410000 */
[----:B------:R-:W-:Y:S01]  /*7300*/  FMUL.FTZ R134, R96, R20 ;  /* 0x0000001460867220 */ /* 0x000fe20000410000 */
[----:B------:R-:W-:Y:S01]  /*7310*/  FMUL.FTZ R135, R95, R135 ;  /* 0x000000875f877220 */ /* 0x000fe20000410000 */
[----:B------:R2:W5:Y:S01]  /*7320*/  LDL.LU R97, [R1+0x128] ;  /* 0x0001280001617983 */ /* 0x0005620000300800 */
[----:B------:R-:W-:Y:S01]  /*7330*/  FFMA.FTZ R20, -R94, R94, 1 ;  /* 0x3f8000005e147423 */ /* 0x000fe2000001015e */
[----:B------:R-:W-:Y:S01]  /*7340*/  FFMA.FTZ R16, -R92, R92, 1 ;  /* 0x3f8000005c107423 */ /* 0x000fe2000001015c */
[----:B------:R-:W-:Y:S01]  /*7350*/  FFMA.FTZ R17, -R93, R93, 1 ;  /* 0x3f8000005d117423 */ /* 0x000fe2000001015d */
[----:B------:R2:W5:Y:S01]  /*7360*/  LDL.LU R96, [R1+0x124] ;  /* 0x0001240001607983 */ /* 0x0005620000300800 */
[----:B------:R-:W-:Y:S01]  /*7370*/  FMUL.FTZ R52, R78, R52 ;  /* 0x000000344e347220 */ /* 0x000fe20000410000 */
[----:B------:R-:W-:Y:S01]  /*7380*/  FMUL.FTZ R132, R151, R5 ;  /* 0x0000000597847220 */ /* 0x000fe20000410000 */
[----:B------:R-:W-:Y:S01]  /*7390*/  FFMA.FTZ R5, -R91, R91, 1 ;  /* 0x3f8000005b057423 */ /* 0x000fe2000001015b */
[----:B------:R2:W5:Y:S01]  /*73a0*/  LDL.LU R95, [R1+0x120] ;  /* 0x00012000015f7983 */ /* 0x0005620000300800 */
[----:B------:R-:W-:Y:S01]  /*73b0*/  FADD.FTZ R53, -R144, R53 ;  /* 0x0000003590357221 */ /* 0x000fe20000010100 */
[----:B------:R-:W-:Y:S01]  /*73c0*/  FMUL.FTZ R16, R16, UR6 ;  /* 0x0000000610107c20 */ /* 0x000fe20008410000 */
[----:B------:R-:W-:Y:S01]  /*73d0*/  FMUL.FTZ R5, R5, UR6 ;  /* 0x0000000605057c20 */ /* 0x000fe20008410000 */
[----:B------:R2:W5:Y:S01]  /*73e0*/  LDL.LU R94, [R1+0x11c] ;  /* 0x00011c00015e7983 */ /* 0x0005620000300800 */
[----:B------:R-:W-:Y:S01]  /*73f0*/  FMUL.FTZ R53, R77, R53 ;  /* 0x000000354d357220 */ /* 0x000fe20000410000 */
[----:B------:R-:W-:Y:S01]  /*7400*/  FMUL.FTZ R16, R134, R16 ;  /* 0x0000001086107220 */ /* 0x000fe20000410000 */
[----:B------:R-:W-:Y:S01]  /*7410*/  FFMA.FTZ R134, -R88, R88, 1 ;  /* 0x3f80000058867423 */ /* 0x000fe20000010158 */
[----:B------:R2:W5:Y:S01]  /*7420*/  LDL.LU R93, [R1+0x118] ;  /* 0x00011800015d7983 */ /* 0x0005620000300800 */
[----:B------:R-:W-:Y:S01]  /*7430*/  FMUL.FTZ R5, R135, R5 ;  /* 0x0000000587057220 */ /* 0x000fe20000410000 */
[----:B------:R-:W-:Y:S01]  /*7440*/  FMUL.FTZ R20, R20, UR6 ;  /* 0x0000000614147c20 */ /* 0x000fe20008410000 */
[----:B------:R-:W-:Y:S01]  /*7450*/  FMUL.FTZ R17, R17, UR6 ;  /* 0x0000000611117c20 */ /* 0x000fe20008410000 */
[----:B------:R2:W5:Y:S01]  /*7460*/  LDL.LU R92, [R1+0x114] ;  /* 0x00011400015c7983 */ /* 0x0005620000300800 */
[----:B------:R-:W-:Y:S01]  /*7470*/  FMUL.FTZ R134, R134, UR6 ;  /* 0x0000000686867c20 */ /* 0x000fe20008410000 */
[----:B------:R-:W-:Y:S01]  /*7480*/  F2FP.F16.F32.PACK_AB R135, R5, R16 ;  /* 0x000000100587723e */ /* 0x000fe200000000ff */
[----:B------:R-:W-:Y:S01]  /*7490*/  FMUL.FTZ R5, R90, R32 ;  /* 0x000000205a057220 */ /* 0x000fe20000410000 */
[----:B------:R2:W5:Y:S01]  /*74a0*/  LDL.LU R91, [R1+0x110] ;  /* 0x00011000015b7983 */ /* 0x0005620000300800 */
[----:B------:R-:W-:Y:S01]  /*74b0*/  FMUL.FTZ R16, R89, R33 ;  /* 0x0000002159107220 */ /* 0x000fe20000410000 */
[----:B------:R-:W-:Y:S01]  /*74c0*/  FFMA.FTZ R33, -R83, R83, 1 ;  /* 0x3f80000053217423 */ /* 0x000fe20000010153 */
[----:B------:R-:W-:Y:S01]  /*74d0*/  FFMA.FTZ R32, -R80, R80, 1 ;  /* 0x3f80000050207423 */ /* 0x000fe20000010150 */
[----:B------:R2:W5:Y:S01]  /*74e0*/  LDL.LU R90, [R1+0x10c] ;  /* 0x00010c00015a7983 */ /* 0x0005620000300800 */
[----:B------:R-:W-:Y:S01]  /*74f0*/  FMUL.FTZ R20, R21, R20 ;  /* 0x0000001415147220 */ /* 0x000fe20000410000 */
[----:B------:R-:W-:Y:S01]  /*7500*/  FMUL.FTZ R17, R133, R17 ;  /* 0x0000001185117220 */ /* 0x000fe20000410000 */
[----:B------:R-:W-:Y:S01]  /*7510*/  FFMA.FTZ R21, -R79, R79, 1 ;  /* 0x3f8000004f157423 */ /* 0x000fe2000001014f */
[----:B------:R2:W5:Y:S01]  /*7520*/  LDL.LU R89, [R1+0x108] ;  /* 0x0001080001597983 */ /* 0x0005620000300800 */
[----:B------:R-:W-:Y:S01]  /*7530*/  FMUL.FTZ R134, R5, R134 ;  /* 0x0000008605867220 */ /* 0x000fe20000410000 */
[C---:B------:R-:W-:Y:S01]  /*7540*/  FADD.FTZ R5, -R144.reuse, R48 ;  /* 0x0000003090057221 */ /* 0x040fe20000010100 */
[C---:B------:R-:W-:Y:S01]  /*7550*/  FADD.FTZ R48, -R144.reuse, R64 ;  /* 0x0000004090307221 */ /* 0x040fe20000010100 */
[----:B------:R2:W5:Y:S01]  /*7560*/  LDL.LU R88, [R1+0x104] ;  /* 0x0001040001587983 */ /* 0x0005620000300800 */
[----:B------:R-:W-:Y:S01]  /*7570*/  F2FP.F16.F32.PACK_AB R133, R17, R20 ;  /* 0x000000141185723e */ /* 0x000fe200000000ff */
[C---:B------:R-:W-:Y:S01]  /*7580*/  FADD.FTZ R20, -R144.reuse, R37 ;  /* 0x0000002590147221 */ /* 0x040fe20000010100 */
[----:B------:R-:W-:Y:S01]  /*7590*/  FFMA.FTZ R37, -R87, R87, 1 ;  /* 0x3f80000057257423 */ /* 0x000fe20000010157 */
[----:B------:R-:W-:Y:S01]  /*75a0*/  FADD.FTZ R17, -R144, R36 ;  /* 0x0000002490117221 */ /* 0x000fe20000010100 */
[----:B------:R2:W5:Y:S01]  /*75b0*/  LDL.LU R87, [R1+0x100] ;  /* 0x0001000001577983 */ /* 0x0005620000300800 */
[----:B------:R-:W-:Y:S01]  /*75c0*/  FMUL.FTZ R20, R85, R20 ;  /* 0x0000001455147220 */ /* 0x000fe20000410000 */
[----:B------:R-:W-:Y:S01]  /*75d0*/  FFMA.FTZ R36, -R84, R84, 1 ;  /* 0x3f80000054247423 */ /* 0x000fe20000010154 */
[----:B------:R-:W-:Y:S01]  /*75e0*/  FMUL.FTZ R17, R86, R17 ;  /* 0x0000001156117220 */ /* 0x000fe20000410000 */
[----:B------:R-:W-:Y:S01]  /*75f0*/  FMUL.FTZ R5, R82, R5 ;  /* 0x0000000552057220 */ /* 0x000fe20000410000 */
[----:B------:R2:W5:Y:S01]  /*7600*/  LDL.LU R86, [R1+0xfc] ;  /* 0x0000fc0001567983 */ /* 0x0005620000300800 */
[----:B------:R-:W-:Y:S01]  /*7610*/  FMUL.FTZ R48, R76, R48 ;  /* 0x000000304c307220 */ /* 0x000fe20000410000 */
[----:B------:R-:W-:Y:S01]  /*7620*/  FMUL.FTZ R37, R37, UR6 ;  /* 0x0000000625257c20 */ /* 0x000fe20008410000 */
[----:B------:R-:W-:Y:S01]  /*7630*/  FMUL.FTZ R33, R33, UR6 ;  /* 0x0000000621217c20 */ /* 0x000fe20008410000 */
[----:B------:R2:W5:Y:S01]  /*7640*/  LDL.LU R85, [R1+0xf8] ;  /* 0x0000f80001557983 */ /* 0x0005620000300800 */
[----:B------:R-:W-:Y:S01]  /*7650*/  FMUL.FTZ R36, R36, UR6 ;  /* 0x0000000624247c20 */ /* 0x000fe20008410000 */
[----:B------:R-:W-:Y:S01]  /*7660*/  FMUL.FTZ R37, R16, R37 ;  /* 0x0000002510257220 */ /* 0x000fe20000410000 */
[C---:B------:R-:W-:Y:S01]  /*7670*/  FADD.FTZ R16, -R144.reuse, R49 ;  /* 0x0000003190107221 */ /* 0x040fe20000010100 */
[----:B------:R2:W5:Y:S01]  /*7680*/  LDL.LU R84, [R1+0xf4] ;  /* 0x0000f40001547983 */ /* 0x0005620000300800 */
[----:B------:R-:W-:Y:S01]  /*7690*/  FADD.FTZ R49, -R144, R65 ;  /* 0x0000004190317221 */ /* 0x000fe20000010100 */
[----:B------:R-:W-:Y:S01]  /*76a0*/  FMUL.FTZ R33, R20, R33 ;  /* 0x0000002114217220 */ /* 0x000fe20000410000 */
        /* <DEDUP_REMOVED lines=8> */
[----:B------:R-:W-:Y:S01]  /*7730*/  FMUL.FTZ R21, R21, UR6 ;  /* 0x0000000615157c20 */ /* 0x000fe20008410000 */
[----:B------:R2:W5:Y:S01]  /*7740*/  LDL.LU R81, [R1+0xe8] ;  /* 0x0000e80001517983 */ /* 0x0005620000300800 */
[----:B------:R-:W-:Y:S01]  /*7750*/  F2FP.F16.F32.PACK_AB R64, R33, R36 ;  /* 0x000000242140723e */ /* 0x000fe200000000ff */
[----:B------:R-:W-:Y:S01]  /*7760*/  FFMA.FTZ R33, -R70, R70, 1 ;  /* 0x3f80000046217423 */ /* 0x000fe20000010146 */
        /* <DEDUP_REMOVED lines=10> */
[----:B------:R-:W-:Y:S01]  /*7810*/  FFMA.FTZ R5, -R71, R71, 1 ;  /* 0x3f80000047057423 */ /* 0x000fe20000010147 */
[----:B------:R-:W-:Y:S01]  /*7820*/  FMUL.FTZ R16, R48, R16 ;  /* 0x0000001030107220 */ /* 0x000fe20000410000 */
[----:B------:R-:W-:Y:S01]  /*7830*/  FMUL.FTZ R17, R17, UR6 ;  /* 0x0000000611117c20 */ /* 0x000fe20008410000 */
[----:B------:R2:W5:Y:S01]  /*7840*/  LDL.LU R77, [R1+0xd8] ;  /* 0x0000d800014d7983 */ /* 0x0005620000300800 */
[----:B------:R-:W-:Y:S01]  /*7850*/  FMUL.FTZ R5, R5, UR6 ;  /* 0x0000000605057c20 */ /* 0x000fe20008410000 */
[----:B------:R-:W-:Y:S01]  /*7860*/  FMUL.FTZ R20, R52, R20 ;  /* 0x0000001434147220 */ /* 0x000fe20000410000 */
[----:B------:R-:W-:Y:S01]  /*7870*/  FMUL.FTZ R17, R53, R17 ;  /* 0x0000001135117220 */ /* 0x000fe20000410000 */
[----:B------:R2:W5:Y:S01]  /*7880*/  LDL.LU R76, [R1+0xd4] ;  /* 0x0000d400014c7983 */ /* 0x0005620000300800 */
[----:B------:R-:W-:Y:S01]  /*7890*/  FMUL.FTZ R5, R49, R5 ;  /* 0x0000000531057220 */ /* 0x000fe20000410000 */
[----:B------:R-:W-:Y:S01]  /*78a0*/  F2FP.F16.F32.PACK_AB R132, R132, R145 ;  /* 0x000000918484723e */ /* 0x000fe200000000ff */
[----:B------:R-:W-:Y:S01]  /*78b0*/  FMUL.FTZ R33, R33, UR6 ;  /* 0x0000000621217c20 */ /* 0x000fe20008410000 */
[----:B------:R2:W5:Y:S01]  /*78c0*/  LDL.LU R75, [R1+0xd0] ;  /* 0x0000d000014b7983 */ /* 0x0005620000300800 */
[----:B------:R-:W-:Y:S01]  /*78d0*/  F2FP.F16.F32.PACK_AB R53, R21, R32 ;  /* 0x000000201535723e */ /* 0x000fe200000000ff */
[----:B------:R-:W-:Y:S01]  /*78e0*/  FMUL.FTZ R36, R36, UR6 ;  /* 0x0000000624247c20 */ /* 0x000fe20008410000 */
[----:B------:R-:W-:Y:S01]  /*78f0*/  F2FP.F16.F32.PACK_AB R52, R17, R20 ;  /* 0x000000141134723e */ /* 0x000fe200000000ff */
[----:B------:R2:W5:Y:S01]  /*7900*/  LDL.LU R74, [R1+0xcc] ;  /* 0x0000cc00014a7983 */ /* 0x0005620000300800 */
[----:B------:R-:W-:Y:S03]  /*7910*/  F2FP.F16.F32.PACK_AB R49, R5, R16 ;  /* 0x000000100531723e */ /* 0x000fe600000000ff */
        /* <DEDUP_REMOVED lines=12> */
[----:B------:R-:W3:Y:S01]  /*79e0*/  LDL.64 R140, [R1+0x28] ;  /* 0x00002800018c7983 */ /* 0x000ee20000100a00 */
[----:B------:R-:W1:Y:S01]  /*79f0*/  LDC R65, c[0x0][0x240] ;  /* 0x00009000ff417b82 */ /* 0x000e620000000800 */
[----:B------:R-:W-:Y:S02]  /*7a00*/  ULOP3.LUT UR9, UR12, 0x1, URZ, 0xc0, !UPT ;  /* 0x000000010c097892 */ /* 0x000fe4000f8ec03f */
[----:B------:R-:W4:Y:S02]  /*7a10*/  LDL.LU R138, [R1+0x44] ;  /* 0x00004400018a7983 */ /* 0x000f240000300800 */
[----:B------:R-:W-:Y:S02]  /*7a20*/  UISETP.NE.U32.AND UP1, UPT, UR9, 0x1, UPT ;  /* 0x000000010900788c */ /* 0x000fe4000bf25070 */
[----:B------:R-:W2:Y:S02]  /*7a30*/  LDL.LU R137, [R1+0x3c] ;  /* 0x00003c0001897983 */ /* 0x000ea40000300800 */
[----:B------:R-:W-:Y:S02]  /*7a40*/  USEL UR9, UR58, 0x4000, !UP1 ;  /* 0x000040003a097887 */ /* 0x000fe4000c800000 */
[----:B------:R-:W3:Y:S04]  /*7a50*/  LDL.LU R136, [R1+0x38] ;  /* 0x0000380001887983 */ /* 0x000ee80000300800 */
[----:B------:R-:W-:Y:S02]  /*7a60*/  VIADD R194, R194, UR9 ;  /* 0x00000009c2c27c36 */ /* 0x000fe40008000000 */
[----:B------:R-:W-:Y:S02]  /*7a70*/  VIADD R190, R190, UR9 ;  /* 0x00000009bebe7c36 */ /* 0x000fe40008000000 */
[----:B---3--:R-:W-:Y:S01]  /*7a80*/  VIADD R32, R136, UR9 ;  /* 0x0000000988207c36 */ /* 0x008fe20008000000 */
[----:B------:R-:W-:Y:S01]  /*7a90*/  ISETP.GE.AND P1, PT, R140, UR18, PT ;  /* 0x000000128c007c0c */ /* 0x000fe2000bf26270 */
[C---:B-1----:R-:W-:Y:S03]  /*7aa0*/  IMAD.U32 R6, R65.reuse, -0x80, RZ ;  /* 0xffffff8041067824 */ /* 0x042fe600078e00ff */
[----:B------:R1:W-:Y:S02]  /*7ab0*/  STL [R1+0x38], R32 ;  /* 0x0000382001007387 */ /* 0x0003e40000100800 */
[C---:B----4-:R-:W-:Y:S02]  /*7ac0*/  LEA R16, P2, R6.reuse, R138, 0x1 ;  /* 0x0000008a06107211 */ /* 0x050fe400078408ff */
[--C-:B------:R-:W-:Y:S04]  /*7ad0*/  SHF.R.S32.HI R7, RZ, 0x1f, R6.reuse ;  /* 0x0000001fff077819 */ /* 0x100fe80000011406 */
[----:B--2---:R-:W-:Y:S01]  /*7ae0*/  LEA.HI.X R17, R6, R137, R7, 0x1, P2 ;  /* 0x0000008906117211 */ /* 0x004fe200010f0c07 */
[----:B------:R1:W-:Y:S01]  /*7af0*/  @P1 STS [R194], RZ ;  /* 0x000000ffc2001388 */ /* 0x0003e20000000800 */
[----:B------:R-:W2:Y:S01]  /*7b00*/  @!P1 LDC R21, c[0x0][0x244] ;  /* 0x00009100ff159b82 */ /* 0x000ea20000000800 */
[----:B------:R-:W-:Y:S02]  /*7b10*/  @!P1 LEA R5, P3, R65, R6, 0x5 ;  /* 0x0000000641059211 */ /* 0x000fe400078628ff */
[----:B------:R1:W-:Y:S02]  /*7b20*/  @P1 STS [R194+0x4], RZ ;  /* 0x000004ffc2001388 */ /* 0x0003e40000000800 */
[----:B------:R-:W-:Y:S02]  /*7b30*/  @!P1 LEA R20, P2, R5, R138, 0x1 ;  /* 0x0000008a05149211 */ /* 0x000fe400078408ff */
[----:B------:R1:W-:Y:S04]  /*7b40*/  @P1 STS [R194+0x8], RZ ;  /* 0x000008ffc2001388 */ /* 0x0003e80000000800 */
[----:B------:R1:W-:Y:S04]  /*7b50*/  @P1 STS [R194+0xc], RZ ;  /* 0x00000cffc2001388 */ /* 0x0003e80000000800 */
[----:B------:R-:W-:Y:S01]  /*7b60*/  @!PT LDS RZ, [RZ] ;  /* 0x00000000fffff984 */ /* 0x000fe20000000800 */
[----:B------:R-:W-:Y:S01]  /*7b70*/  @!PT LDS RZ, [RZ] ;  /* 0x00000000fffff984 */ /* 0x000fe20000000800 */
[----:B------:R-:W-:Y:S01]  /*7b80*/  @!PT LDS RZ, [RZ] ;  /* 0x00000000fffff984 */ /* 0x000fe20000000800 */
[----:B------:R-:W-:Y:S04]  /*7b90*/  @!P1 LDGSTS.E.BYPASS.LTC128B.128 [R32], desc[UR10][R16.64] ;  /* 0x0000000010209fae */ /* 0x000fe8000b901d4a */
[----:B------:R1:W-:Y:S04]  /*7ba0*/  @P1 STS [R194+0x1000], RZ ;  /* 0x001000ffc2001388 */ /* 0x0003e80000000800 */
[----:B------:R1:W-:Y:S01]  /*7bb0*/  @P1 STS [R194+0x1004], RZ ;  /* 0x001004ffc2001388 */ /* 0x0003e20000000800 */
[----:B--2---:R-:W-:Y:S03]  /*7bc0*/  @!P1 LEA.HI.X R21, R65, R7, R21, 0x5, P3 ;  /* 0x0000000741159211 */ /* 0x004fe600018f2c15 */
[----:B------:R1:W-:Y:S01]  /*7bd0*/  @P1 STS [R194+0x1008], RZ ;  /* 0x001008ffc2001388 */ /* 0x0003e20000000800 */
[----:B------:R-:W-:Y:S01]  /*7be0*/  @!P1 LEA.HI.X R21, R5, R137, R21, 0x1, P2 ;  /* 0x0000008905159211 */ /* 0x000fe200010f0c15 */
[C---:B------:R-:W-:Y:S02]  /*7bf0*/  @!P1 VIADD R5, R136.reuse, UR9 ;  /* 0x0000000988059c36 */ /* 0x040fe40008000000 */
        /* <DEDUP_REMOVED lines=9> */
[----:B------:R1:W-:Y:S04]  /*7c90*/  STL [R1+0x44], R16 ;  /* 0x0000441001007387 */ /* 0x0003e80000100800 */
[----:B------:R1:W-:Y:S01]  /*7ca0*/  STL [R1+0x3c], R17 ;  /* 0x00003c1101007387 */ /* 0x0003e20000100800 */
[----:B--2---:R-:W2:Y:S01]  /*7cb0*/  @!P1 LDC R21, c[0x0][0x244] ;  /* 0x00009100ff159b82 */ /* 0x004ea20000000800 */
[C---:B------:R-:W-:Y:S04]  /*7cc0*/  @!P1 LEA R5, P2, R65.reuse, R6, 0x6 ;  /* 0x0000000641059211 */ /* 0x040fe800078430ff */
[C---:B--2---:R-:W-:Y:S01]  /*7cd0*/  @!P1 LEA.HI.X R21, R65.reuse, R7, R21, 0x6, P2 ;  /* 0x0000000741159211 */ /* 0x044fe200010f3415 */
[----:B------:R-:W-:Y:S01]  /*7ce0*/  @!P1 IMAD.WIDE.U32 R6, R65, 0x60, R6 ;  /* 0x0000006041069825 */ /* 0x000fe200078e0006 */
[CC--:B------:R-:W-:Y:S04]  /*7cf0*/  @!P1 LEA R20, P2, R5.reuse, R138.reuse, 0x1 ;  /* 0x0000008a05149211 */ /* 0x0c0fe800078408ff */
[-C--:B------:R-:W-:Y:S01]  /*7d00*/  @!P1 LEA.HI.X R21, R5, R137.reuse, R21, 0x1, P2 ;  /* 0x0000008905159211 */ /* 0x080fe200010f0c15 */
[----:B------:R-:W-:Y:S05]  /*7d10*/  @!P1 VIADD R5, R136, UR9 ;  /* 0x0000000988059c36 */ /* 0x000fea0008000000 */
[----:B------:R-:W-:Y:S01]  /*7d20*/  @!PT LDS RZ, [RZ] ;  /* 0x00000000fffff984 */ /* 0x000fe20000000800 */
[----:B------:R-:W-:Y:S01]  /*7d30*/  @!PT LDS RZ, [RZ] ;  /* 0x00000000fffff984 */ /* 0x000fe20000000800 */
[----:B------:R-:W-:Y:S01]  /*7d40*/  @!PT LDS RZ, [RZ] ;  /* 0x00000000fffff984 */ /* 0x000fe20000000800 */
[----:B------:R2:W-:Y:S04]  /*7d50*/  @!P1 LDGSTS.E.BYPASS.LTC128B.128 [R5+0x2000], desc[UR10][R20.64] ;  /* 0x0200000014059fae */ /* 0x0005e8000b901d4a */
[----:B------:R1:W-:Y:S04]  /*7d60*/  @P1 STS [R194+0x3000], RZ ;  /* 0x003000ffc2001388 */ /* 0x0003e80000000800 */
[----:B------:R1:W-:Y:S04]  /*7d70*/  @P1 STS [R194+0x3004], RZ ;  /* 0x003004ffc2001388 */ /* 0x0003e80000000800 */
[----:B------:R1:W-:Y:S04]  /*7d80*/  @P1 STS [R194+0x3008], RZ ;  /* 0x003008ffc2001388 */ /* 0x0003e80000000800 */
[----:B------:R1:W-:Y:S01]  /*7d90*/  @P1 STS [R194+0x300c], RZ ;  /* 0x00300cffc2001388 */ /* 0x0003e20000000800 */
[----:B--2---:R-:W2:Y:S01]  /*7da0*/  @!P1 LDC R5, c[0x0][0x244] ;  /* 0x00009100ff059b82 */ /* 0x004ea20000000800 */
[C---:B------:R-:W-:Y:S01]  /*7db0*/  @!P1 LEA R20, P2, R6.reuse, R138, 0x1 ;  /* 0x0000008a06149211 */ /* 0x040fe200078408ff */
[----:B--2---:R-:W-:Y:S04]  /*7dc0*/  @!P1 IMAD R5, R5, 0x60, RZ ;  /* 0x0000006005059824 */ /* 0x004fe800078e02ff */
[----:B------:R-:W-:Y:S05]  /*7dd0*/  @!P1 IMAD.IADD R5, R7, 0x1, R5 ;  /* 0x0000000107059824 */ /* 0x000fea00078e0205 */
[----:B------:R-:W-:Y:S01]  /*7de0*/  @!P1 LEA.HI.X R21, R6, R137, R5, 0x1, P2 ;  /* 0x0000008906159211 */ /* 0x000fe200010f0c05 */
[----:B------:R-:W-:Y:S05]  /*7df0*/  @!P1 VIADD R5, R136, UR9 ;  /* 0x0000000988059c36 */ /* 0x000fea0008000000 */
[----:B------:R-:W-:Y:S01]  /*7e00*/  @!PT LDS RZ, [RZ] ;  /* 0x00000000fffff984 */ /* 0x000fe20000000800 */
[----:B------:R-:W-:Y:S01]  /*7e10*/  @!PT LDS RZ, [RZ] ;  /* 0x00000000fffff984 */ /* 0x000fe20000000800 */
[----:B------:R-:W-:Y:S01]  /*7e20*/  @!PT LDS RZ, [RZ] ;  /* 0x00000000fffff984 */ /* 0x000fe20000000800 */
[----:B------:R1:W-:Y:S04]  /*7e30*/  @!P1 LDGSTS.E.BYPASS.LTC128B.128 [R5+0x3000], desc[UR10][R20.64] ;  /* 0x0300000014059fae */ /* 0x0003e8000b901d4a */
[----:B------:R-:W0:Y:S02]  /*7e40*/  LDGDEPBAR ;  /* 0x00000000000079af */ /* 0x000e240000000000 */
.L_x_1817:
[----:B------:R-:W3:Y:S01]  /*7e50*/  LDL.LU R136, [R1+0x4] ;  /* 0x0000040001887983 */ /* 0x000ee20000300800 */
[C---:B-----5:R-:W-:Y:S01]  /*7e60*/  FADD.FTZ R10, -R0.reuse, R10 ;  /* 0x0000000a000a7221 */ /* 0x060fe20000010100 */
[----:B------:R-:W-:Y:S01]  /*7e70*/  FADD.FTZ R11, -R0, R11 ;  /* 0x0000000b000b7221 */ /* 0x000fe20000010100 */
[----:B-1----:R-:W-:Y:S01]  /*7e80*/  FFMA.FTZ R16, -R181, R181, 1 ;  /* 0x3f800000b5107423 */ /* 0x002fe200000101b5 */
[----:B------:R-:W4:Y:S01]  /*7e90*/  LDL.LU R65, [R1] ;  /* 0x0000000001417983 */ /* 0x000f220000300800 */
[----:B------:R-:W-:Y:S01]  /*7ea0*/  FFMA.FTZ R7, -R180, R180, 1 ;  /* 0x3f800000b4077423 */ /* 0x000fe200000101b4 */
[C---:B------:R-:W-:Y:S01]  /*7eb0*/  FADD.FTZ R19, -R4.reuse, R19 ;  /* 0x0000001304137221 */ /* 0x040fe20000010100 */
[----:B------:R-:W-:Y:S01]  /*7ec0*/  FADD.FTZ R18, -R4, R18 ;  /* 0x0000001204127221 */ /* 0x000fe20000010100 */
[----:B------:R-:W2:Y:S01]  /*7ed0*/  LDL R142, [R1+0xc] ;  /* 0x00000c00018e7983 */ /* 0x000ea20000100800 */
[----:B------:R-:W-:Y:S01]  /*7ee0*/  FFMA.FTZ R6, -R174, R174, 1 ;  /* 0x3f800000ae067423 */ /* 0x000fe200000101ae */
[----:B------:R-:W-:Y:S01]  /*7ef0*/  FADD.FTZ R22, -R4, R22 ;  /* 0x0000001604167221 */ /* 0x000fe20000010100 */
[----:B------:R-:W-:Y:S01]  /*7f00*/  FFMA.FTZ R5, -R171, R171, 1 ;  /* 0x3f800000ab057423 */ /* 0x000fe200000101ab */
[----:B------:R-:W2:Y:S01]  /*7f10*/  LDL R141, [R1+0x14] ;  /* 0x00001400018d7983 */ /* 0x000ea20000100800 */
[----:B------:R-:W-:Y:S01]  /*7f20*/  FMUL.FTZ R21, R16, UR6 ;  /* 0x0000000610157c20 */ /* 0x000fe20008410000 */
[----:B------:R-:W-:Y:S01]  /*7f30*/  FMUL.FTZ R19, R231, R19 ;  /* 0x00000013e7137220 */ /* 0x000fe20000410000 */
[----:B------:R-:W-:Y:S01]  /*7f40*/  FMUL.FTZ R18, R232, R18 ;  /* 0x00000012e8127220 */ /* 0x000fe20000410000 */
[----:B------:R-:W2:Y:S01]  /*7f50*/  LDL R140, [R1+0x24] ;  /* 0x00002400018c7983 */ /* 0x000ea20000100800 */
[----:B------:R-:W-:Y:S01]  /*7f60*/  FMUL.FTZ R16, R7, UR6 ;  /* 0x0000000607107c20 */ /* 0x000fe20008410000 */
[----:B------:R-:W-:Y:S01]  /*7f70*/  FADD.FTZ R23, -R4, R23 ;  /* 0x0000001704177221 */ /* 0x000fe20000010100 */
[----:B------:R-:W-:Y:S01]  /*7f80*/  FMUL.FTZ R22, R222, R22 ;  /* 0x00000016de167220 */ /* 0x000fe20000410000 */
[----:B------:R-:W2:Y:S01]  /*7f90*/  LDL R139, [R1+0x20] ;  /* 0x00002000018b7983 */ /* 0x000ea20000100800 */
[----:B------:R-:W-:Y:S01]  /*7fa0*/  FMUL.FTZ R7, R6, UR6 ;  /* 0x0000000606077c20 */ /* 0x000fe20008410000 */
[----:B------:R-:W-:Y:S01]  /*7fb0*/  FMUL.FTZ R6, R5, UR6 ;  /* 0x0000000605067c20 */ /* 0x000fe20008410000 */
[----:B------:R-:W-:Y:S01]  /*7fc0*/  FMUL.FTZ R18, R18, R21 ;  /* 0x0000001512127220 */ /* 0x000fe20000410000 */
[----:B------:R-:W2:Y:S01]  /*7fd0*/  LDL R138, [R1+0x8] ;  /* 0x00000800018a7983 */ /* 0x000ea20000100800 */
[----:B------:R-:W-:Y:S01]  /*7fe0*/  FMUL.FTZ R5, R19, R16 ;  /* 0x0000001013057220 */ /* 0x000fe20000410000 */
[----:B------:R-:W-:Y:S01]  /*7ff0*/  FMUL.FTZ R17, R37, R36 ;  /* 0x0000002425117220 */ /* 0x000fe20000410000 */
[----:B------:R-:W-:Y:S01]  /*8000*/  FMUL.FTZ R20, R48, R33 ;  /* 0x0000002130147220 */ /* 0x000fe20000410000 */
[----:B------:R-:W2:Y:S01]  /*8010*/  LDL R137, [R1+0x10] ;  /* 0x0000100001897983 */ /* 0x000ea20000100800 */
[----:B------:R-:W-:Y:S01]  /*8020*/  FMUL.FTZ R23, R221, R23 ;  /* 0x00000017dd177220 */ /* 0x000fe20000410000 */
[----:B------:R-:W-:Y:S01]  /*8030*/  FMUL.FTZ R22, R22, R7 ;  /* 0x0000000716167220 */ /* 0x000fe20000410000 */
[----:B------:R-:W-:Y:S01]  /*8040*/  FFMA.FTZ R16, -R165, R165, 1 ;  /* 0x3f800000a5107423 */ /* 0x000fe200000101a5 */
[----:B------:R-:W-:Y:S01]  /*8050*/  FFMA.FTZ R7, -R164, R164, 1 ;  /* 0x3f800000a4077423 */ /* 0x000fe200000101a4 */
[----:B------:R-:W-:Y:S01]  /*8060*/  F2FP.F16.F32.PACK_AB R5, R5, R18 ;  /* 0x000000120505723e */ /* 0x000fe200000000ff */
[----:B------:R-:W-:Y:S01]  /*8070*/  FMUL.FTZ R23, R23, R6 ;  /* 0x0000000617177220 */ /* 0x000fe20000410000 */
[----:B------:R-:W-:Y:S01]  /*8080*/  F2FP.F16.F32.PACK_AB R6, R17, R20 ;  /* 0x000000141106723e */ /* 0x000fe200000000ff */
[----:B------:R-:W-:Y:S01]  /*8090*/  FMUL.FTZ R18, R16, UR6 ;  /* 0x0000000610127c20 */ /* 0x000fe20008410000 */
[----:B------:R-:W-:Y:S01]  /*80a0*/  FMUL.FTZ R17, R7, UR6 ;  /* 0x0000000607117c20 */ /* 0x000fe20008410000 */
[C---:B------:R-:W-:Y:S01]  /*80b0*/  FADD.FTZ R38, -R4.reuse, R38 ;  /* 0x0000002604267221 */ /* 0x040fe20000010100 */
[----:B------:R-:W-:Y:S01]  /*80c0*/  FFMA.FTZ R16, -R161, R161, 1 ;  /* 0x3f800000a1107423 */ /* 0x000fe200000101a1 */
[----:B------:R-:W-:Y:S01]  /*80d0*/  FADD.FTZ R39, -R4, R39 ;  /* 0x0000002704277221 */ /* 0x000fe20000010100 */
[----:B------:R-:W-:Y:S01]  /*80e0*/  FFMA.FTZ R7, -R160, R160, 1 ;  /* 0x3f800000a0077423 */ /* 0x000fe200000101a0 */
[----:B------:R-:W-:Y:S01]  /*80f0*/  FMUL.FTZ R38, R204, R38 ;  /* 0x00000026cc267220 */ /* 0x000fe20000410000 */
[----:B------:R-:W-:Y:S01]  /*8100*/  FMUL.FTZ R16, R16, UR6 ;  /* 0x0000000610107c20 */ /* 0x000fe20008410000 */
[----:B------:R-:W-:Y:S01]  /*8110*/  FMUL.FTZ R39, R203, R39 ;  /* 0x00000027cb277220 */ /* 0x000fe20000410000 */
[----:B------:R-:W-:Y:S01]  /*8120*/  FMUL.FTZ R7, R7, UR6 ;  /* 0x0000000607077c20 */ /* 0x000fe20008410000 */
[----:B------:R-:W-:Y:S01]  /*8130*/  F2FP.F16.F32.PACK_AB R36, R23, R22 ;  /* 0x000000161724723e */ /* 0x000fe200000000ff */
[----:B------:R-:W-:Y:S01]  /*8140*/  FMUL.FTZ R38, R38, R16 ;  /* 0x0000001026267220 */ /* 0x000fe20000410000 */
[C---:B------:R-:W-:Y:S01]  /*8150*/  FADD.FTZ R50, -R4.reuse, R50 ;  /* 0x0000003204327221 */ /* 0x040fe20000010100 */
[----:B------:R-:W-:Y:S01]  /*8160*/  FMUL.FTZ R22, R39, R7 ;  /* 0x0000000727167220 */ /* 0x000fe20000410000 */
[----:B------:R-:W-:Y:S01]  /*8170*/  FFMA.FTZ R16, -R157, R157, 1 ;  /* 0x3f8000009d107423 */ /* 0x000fe2000001019d */
[----:B------:R-:W-:Y:S01]  /*8180*/  FADD.FTZ R51, -R4, R51 ;  /* 0x0000003304337221 */ /* 0x000fe20000010100 */
[----:B------:R-:W-:Y:S01]  /*8190*/  FFMA.FTZ R7, -R156, R156, 1 ;  /* 0x3f8000009c077423 */ /* 0x000fe2000001019c */
[C---:B------:R-:W-:Y:S01]  /*81a0*/  FADD.FTZ R34, -R4.reuse, R34 ;  /* 0x0000002204227221 */ /* 0x040fe20000010100 */
[----:B------:R-:W-:Y:S01]  /*81b0*/  FADD.FTZ R35, -R4, R35 ;  /* 0x0000002304237221 */ /* 0x000fe20000010100 */
[----:B------:R-:W-:Y:S01]  /*81c0*/  FMUL.FTZ R50, R177, R50 ;  /* 0x00000032b1327220 */ /* 0x000fe20000410000 */
[----:B------:R-:W-:Y:S01]  /*81d0*/  FMUL.FTZ R16, R16, UR6 ;  /* 0x0000000610107c20 */ /* 0x000fe20008410000 */
[C---:B------:R-:W-:Y:S01]  /*81e0*/  FADD.FTZ R54, -R4.reuse, R54 ;  /* 0x0000003604367221 */ /* 0x040fe20000010100 */
[C---:B------:R-:W-:Y:S01]  /*81f0*/  FADD.FTZ R55, -R4.reuse, R55 ;  /* 0x0000003704377221 */ /* 0x040fe20000010100 */
[C---:B------:R-:W-:Y:S01]  /*8200*/  FADD.FTZ R66, -R4.reuse, R66 ;  /* 0x0000004204427221 */ /* 0x040fe20000010100 */
[----:B------:R-:W-:Y:S01]  /*8210*/  FADD.FTZ R67, -R4, R67 ;  /* 0x0000004304437221 */ /* 0x000fe20000010100 */
[----:B------:R-:W-:Y:S01]  /*8220*/  FMUL.FTZ R51, R176, R51 ;  /* 0x00000033b0337220 */ /* 0x000fe20000410000 */
[----:B------:R-:W-:Y:S01]  /*8230*/  FMUL.FTZ R7, R7, UR6 ;  /* 0x0000000607077c20 */ /* 0x000fe20008410000 */
[----:B------:R-:W-:Y:S01]  /*8240*/  FFMA.FTZ R4, -R152, R152, 1 ;  /* 0x3f80000098047423 */ /* 0x000fe20000010198 */
[----:B------:R-:W-:Y:S01]  /*8250*/  FMUL.FTZ R50, R50, R16 ;  /* 0x0000001032327220 */ /* 0x000fe20000410000 */
[----:B------:R-:W-:Y:S01]  /*8260*/  FMUL.FTZ R67, R166, R67 ;  /* 0x00000043a6437220 */ /* 0x000fe20000410000 */
[----:B------:R-:W-:Y:S01]  /*8270*/  FMUL.FTZ R21, R51, R7 ;  /* 0x0000000733157220 */ /* 0x000fe20000410000 */
[----:B------:R-:W-:Y:S01]  /*8280*/  FMUL.FTZ R4, R4, UR6 ;  /* 0x0000000604047c20 */ /* 0x000fe20008410000 */
[----:B------:R-:W-:Y:S01]  /*8290*/  FFMA.FTZ R16, -R154, R154, 1 ;  /* 0x3f8000009a107423 */ /* 0x000fe2000001019a */
[----:B------:R-:W-:Y:S01]  /*82a0*/  FFMA.FTZ R7, -R153, R153, 1 ;  /* 0x3f80000099077423 */ /* 0x000fe20000010199 */
[----:B------:R-:W-:Y:S01]  /*82b0*/  FMUL.FTZ R55, R170, R55 ;  /* 0x00000037aa377220 */ /* 0x000fe20000410000 */
[----:B------:R-:W-:Y:S01]  /*82c0*/  FMUL.FTZ R33, R67, R4 ;  /* 0x0000000443217220 */ /* 0x000fe20000410000 */
[----:B------:R-:W-:Y:S01]  /*82d0*/  FMUL.FTZ R16, R16, UR6 ;  /* 0x0000000610107c20 */ /* 0x000fe20008410000 */
[----:B------:R-:W-:Y:S01]  /*82e0*/  FMUL.FTZ R66, R167, R66 ;  /* 0x00000042a7427220 */ /* 0x000fe20000410000 */
[----:B------:R-:W-:Y:S01]  /*82f0*/  FMUL.FTZ R7, R7, UR6 ;  /* 0x0000000607077c20 */ /* 0x000fe20008410000 */
[C---:B------:R-:W-:Y:S01]  /*8300*/  FADD.FTZ R8, -R2.reuse, R8 ;  /* 0x0000000802087221 */ /* 0x040fe20000010100 */
[----:B------:R-:W-:Y:S01]  /*8310*/  FADD.FTZ R13, -R2, R13 ;  /* 0x0000000d020d7221 */ /* 0x000fe20000010100 */
[----:B------:R-:W-:Y:S01]  /*8320*/  FFMA.FTZ R4, -R207, R207, 1 ;  /* 0x3f800000cf047423 */ /* 0x000fe200000101cf */
[----:B------:R-:W-:Y:S01]  /*8330*/  FMUL.FTZ R32, R55, R16 ;  /* 0x0000001037207220 */ /* 0x000fe20000410000 */
        /* <DEDUP_REMOVED lines=8> */
[----:B------:R-:W-:Y:S01]  /*83c0*/  FMUL.FTZ R35, R209, R35 ;  /* 0x00000023d1237220 */ /* 0x000fe20000410000 */
[----:B------:R-:W-:Y:S01]  /*83d0*/  FMUL.FTZ R13, R13, R4 ;  /* 0x000000040d0d7220 */ /* 0x000fe20000410000 */
[----:B------:R-:W-:Y:S01]  /*83e0*/  FADD.FTZ R29, -R2, R29 ;  /* 0x0000001d021d7221 */ /* 0x000fe20000010100 */
[----:B------:R-:W-:Y:S01]  /*83f0*/  FMUL.FTZ R9, R247, R9 ;  /* 0x00000009f7097220 */ /* 0x000fe20000410000 */
[----:B------:R-:W-:Y:S01]  /*8400*/  FMUL.FTZ R8, R8, UR6 ;  /* 0x0000000608087c20 */ /* 0x000fe20008410000 */
[----:B------:R-:W-:Y:S01]  /*8410*/  FMUL.FTZ R7, R7, UR6 ;  /* 0x0000000607077c20 */ /* 0x000fe20008410000 */
[----:B------:R-:W-:Y:S01]  /*8420*/  FFMA.FTZ R4, -R197, R197, 1 ;  /* 0x3f800000c5047423 */ /* 0x000fe200000101c5 */
[----:B------:R-:W-:Y:S01]  /*8430*/  FMUL.FTZ R18, R34, R18 ;  /* 0x0000001222127220 */ /* 0x000fe20000410000 */
[----:B------:R-:W-:Y:S01]  /*8440*/  FMUL.FTZ R23, R35, R17 ;  /* 0x0000001123177220 */ /* 0x000fe20000410000 */
[----:B------:R-:W-:Y:S01]  /*8450*/  FMUL.FTZ R29, R235, R29 ;  /* 0x0000001deb1d7220 */ /* 0x000fe20000410000 */
[----:B------:R-:W-:Y:S01]  /*8460*/  FMUL.FTZ R16, R16, R8 ;  /* 0x0000000810107220 */ /* 0x000fe20000410000 */
[----:B------:R-:W-:Y:S01]  /*8470*/  FMUL.FTZ R9, R9, R7 ;  /* 0x0000000709097220 */ /* 0x000fe20000410000 */
[----:B------:R-:W-:Y:S01]  /*8480*/  FMUL.FTZ R4, R4, UR6 ;  /* 0x0000000604047c20 */ /* 0x000fe20008410000 */
[----:B------:R-:W-:Y:S01]  /*8490*/  F2FP.F16.F32.PACK_AB R23, R23, R18 ;  /* 0x000000121717723e */ /* 0x000fe200000000ff */
[C---:B------:R-:W-:Y:S01]  /*84a0*/  FADD.FTZ R12, -R2.reuse, R12 ;  /* 0x0000000c020c7221 */ /* 0x040fe20000010100 */
[----:B------:R-:W-:Y:S01]  /*84b0*/  FADD.FTZ R25, -R2, R25 ;  /* 0x0000001902197221 */ /* 0x000fe20000010100 */
[----:B------:R-:W-:Y:S01]  /*84c0*/  FMUL.FTZ R18, R29, R4 ;  /* 0x000000041d127220 */ /* 0x000fe20000410000 */
[----:B------:R-:W-:Y:S01]  /*84d0*/  F2FP.F16.F32.PACK_AB R4, R9, R16 ;  /* 0x000000100904723e */ /* 0x000fe200000000ff */
[----:B------:R-:W-:Y:S01]  /*84e0*/  FMUL.FTZ R12, R244, R12 ;  /* 0x0000000cf40c7220 */ /* 0x000fe20000410000 */
[----:B------:R-:W-:Y:S01]  /*84f0*/  FFMA.FTZ R7, -R201, R201, 1 ;  /* 0x3f800000c9077423 */ /* 0x000fe200000101c9 */
[----:B------:R-:W-:Y:S01]  /*8500*/  FMUL.FTZ R25, R239, R25 ;  /* 0x00000019ef197220 */ /* 0x000fe20000410000 */
[C---:B------:R-:W-:Y:S01]  /*8510*/  FADD.FTZ R28, -R2.reuse, R28 ;  /* 0x0000001c021c7221 */ /* 0x040fe20000010100 */
[C---:B------:R-:W-:Y:S01]  /*8520*/  FADD.FTZ R41, -R2.reuse, R41 ;  /* 0x0000002902297221 */ /* 0x040fe20000010100 */
[----:B------:R-:W-:Y:S01]  /*8530*/  FMUL.FTZ R7, R7, UR6 ;  /* 0x0000000607077c20 */ /* 0x000fe20008410000 */
[----:B------:R-:W-:Y:S01]  /*8540*/  FADD.FTZ R24, -R2, R24 ;  /* 0x0000001802187221 */ /* 0x000fe20000010100 */
[----:B------:R-:W-:Y:S01]  /*8550*/  FMUL.FTZ R28, R236, R28 ;  /* 0x0000001cec1c7220 */ /* 0x000fe20000410000 */
[----:B------:R-:W-:Y:S01]  /*8560*/  FMUL.FTZ R41, R226, R41 ;  /* 0x00000029e2297220 */ /* 0x000fe20000410000 */
[----:B------:R-:W-:Y:S01]  /*8570*/  FMUL.FTZ R19, R25, R7 ;  /* 0x0000000719137220 */ /* 0x000fe20000410000 */
[----:B------:R-:W-:Y:S01]  /*8580*/  FFMA.FTZ R7, -R182, R182, 1 ;  /* 0x3f800000b6077423 */ /* 0x000fe200000101b6 */
[C---:B------:R-:W-:Y:S01]  /*8590*/  FADD.FTZ R40, -R2.reuse, R40 ;  /* 0x0000002802287221 */ /* 0x040fe20000010100 */
[C---:B------:R-:W-:Y:S01]  /*85a0*/  FADD.FTZ R44, -R2.reuse, R44 ;  /* 0x0000002c022c7221 */ /* 0x040fe20000010100 */
[C---:B------:R-:W-:Y:S01]  /*85b0*/  FADD.FTZ R45, -R2.reuse, R45 ;  /* 0x0000002d022d7221 */ /* 0x040fe20000010100 */
[----:B------:R-:W-:Y:S01]  /*85c0*/  FMUL.FTZ R7, R7, UR6 ;  /* 0x0000000607077c20 */ /* 0x000fe20008410000 */
[C---:B------:R-:W-:Y:S01]  /*85d0*/  FADD.FTZ R56, -R2.reuse, R56 ;  /* 0x0000003802387221 */ /* 0x040fe20000010100 */
[C---:B------:R-:W-:Y:S01]  /*85e0*/  FADD.FTZ R57, -R2.reuse, R57 ;  /* 0x0000003902397221 */ /* 0x040fe20000010100 */
[C---:B------:R-:W-:Y:S01]  /*85f0*/  FADD.FTZ R60, -R2.reuse, R60 ;  /* 0x0000003c023c7221 */ /* 0x040fe20000010100 */
[----:B------:R-:W-:Y:S01]  /*8600*/  FADD.FTZ R61, -R2, R61 ;  /* 0x0000003d023d7221 */ /* 0x000fe20000010100 */
[----:B------:R-:W-:Y:S01]  /*8610*/  FFMA.FTZ R2, -R162, R162, 1 ;  /* 0x3f800000a2027423 */ /* 0x000fe200000101a2 */
[----:B------:R-:W-:Y:S01]  /*8620*/  FMUL.FTZ R44, R219, R44 ;  /* 0x0000002cdb2c7220 */ /* 0x000fe20000410000 */
[----:B------:R-:W-:Y:S01]  /*8630*/  FMUL.FTZ R45, R217, R45 ;  /* 0x0000002dd92d7220 */ /* 0x000fe20000410000 */
[----:B------:R-:W-:Y:S01]  /*8640*/  FFMA.FTZ R8, -R202, R202, 1 ;  /* 0x3f800000ca087423 */ /* 0x000fe200000101ca */
[----:B------:R-:W-:Y:S01]  /*8650*/  FFMA.FTZ R17, -R155, R155, 1 ;  /* 0x3f8000009b117423 */ /* 0x000fe2000001019b */
[----:B------:R-:W-:Y:S01]  /*8660*/  FMUL.FTZ R61, R178, R61 ;  /* 0x0000003db23d7220 */ /* 0x000fe20000410000 */
[----:B------:R-:W-:Y:S01]  /*8670*/  FMUL.FTZ R24, R240, R24 ;  /* 0x00000018f0187220 */ /* 0x000fe20000410000 */
[----:B------:R-:W-:Y:S01]  /*8680*/  FMUL.FTZ R8, R8, UR6 ;  /* 0x0000000608087c20 */ /* 0x000fe20008410000 */
        /* <DEDUP_REMOVED lines=8> */
[C---:B------:R-:W-:Y:S01]  /*8710*/  FADD.FTZ R15, -R0.reuse, R15 ;  /* 0x0000000f000f7221 */ /* 0x040fe20000010100 */
[----:B------:R-:W-:Y:S01]  /*8720*/  FADD.FTZ R14, -R0, R14 ;  /* 0x0000000e000e7221 */ /* 0x000fe20000010100 */
[----:B------:R-:W-:Y:S01]  /*8730*/  FMUL.FTZ R8, R8, UR6 ;  /* 0x0000000608087c20 */ /* 0x000fe20008410000 */
[----:B------:R-:W-:Y:S01]  /*8740*/  FADD.FTZ R26, -R0, R26 ;  /* 0x0000001a001a7221 */ /* 0x000fe20000010100 */
[----:B------:R-:W-:Y:S01]  /*8750*/  FMUL.FTZ R15, R251, R15 ;  /* 0x0000000ffb0f7220 */ /* 0x000fe20000410000 */
[----:B------:R-:W-:Y:S01]  /*8760*/  FMUL.FTZ R14, R252, R14 ;  /* 0x0000000efc0e7220 */ /* 0x000fe20000410000 */
        /* <DEDUP_REMOVED lines=12> */
[----:B------:R-:W-:Y:S01]  /*8830*/  F2FP.F16.F32.PACK_AB R19, R19, R24 ;  /* 0x000000181313723e */ /* 0x000fe200000000ff */
[C---:B------:R-:W-:Y:S01]  /*8840*/  FADD.FTZ R58, -R0.reuse, R58 ;  /* 0x0000003a003a7221 */ /* 0x040fe20000010100 */
[----:B------:R-:W-:Y:S01]  /*8850*/  FMUL.FTZ R31, R245, R31 ;  /* 0x0000001ff51f7220 */ /* 0x000fe20000410000 */
[C---:B------:R-:W-:Y:S01]  /*8860*/  FADD.FTZ R59, -R0.reuse, R59 ;  /* 0x0000003b003b7221 */ /* 0x040fe20000010100 */
[----:B------:R-:W-:Y:S01]  /*8870*/  FADD.FTZ R47, -R0, R47 ;  /* 0x0000002f002f7221 */ /* 0x000fe20000010100 */
[----:B------:R-:W-:Y:S01]  /*8880*/  FMUL.FTZ R58, R234, R58 ;  /* 0x0000003aea3a7220 */ /* 0x000fe20000410000 */
[----:B------:R-:W-:Y:S01]  /*8890*/  F2FP.F16.F32.PACK_AB R22, R22, R38 ;  /* 0x000000261616723e */ /* 0x000fe200000000ff */
[----:B------:R-:W-:Y:S01]  /*88a0*/  FMUL.FTZ R59, R233, R59 ;  /* 0x0000003be93b7220 */ /* 0x000fe20000410000 */
[----:B------:R-:W-:Y:S01]  /*88b0*/  FMUL.FTZ R47, R237, R47 ;  /* 0x0000002fed2f7220 */ /* 0x000fe20000410000 */
[C---:B------:R-:W-:Y:S01]  /*88c0*/  FADD.FTZ R42, -R0.reuse, R42 ;  /* 0x0000002a002a7221 */ /* 0x040fe20000010100 */
[C---:B------:R-:W-:Y:S01]  /*88d0*/  FADD.FTZ R62, -R0.reuse, R62 ;  /* 0x0000003e003e7221 */ /* 0x040fe20000010100 */
[----:B------:R-:W-:Y:S01]  /*88e0*/  F2FP.F16.F32.PACK_AB R21, R21, R50 ;  /* 0x000000321515723e */ /* 0x000fe200000000ff */
[----:B------:R-:W-:Y:S01]  /*88f0*/  FADD.FTZ R63, -R0, R63 ;  /* 0x0000003f003f7221 */ /* 0x000fe20000010100 */
[----:B------:R-:W-:Y:S01]  /*8900*/  FMUL.FTZ R42, R242, R42 ;  /* 0x0000002af22a7220 */ /* 0x000fe20000410000 */
[----:B------:R-:W-:Y:S01]  /*8910*/  FMUL.FTZ R62, R230, R62 ;  /* 0x0000003ee63e7220 */ /* 0x000fe20000410000 */
[----:B------:R-:W-:Y:S01]  /*8920*/  FFMA.FTZ R0, -R173, R173, 1 ;  /* 0x3f800000ad007423 */ /* 0x000fe200000101ad */
[----:B------:R-:W-:Y:S01]  /*8930*/  FMUL.FTZ R63, R225, R63 ;  /* 0x0000003fe13f7220 */ /* 0x000fe20000410000 */
[----:B------:R-:W-:Y:S01]  /*8940*/  F2FP.F16.F32.PACK_AB R32, R32, R54 ;  /* 0x000000362020723e */ /* 0x000fe200000000ff */
[----:B------:R-:W1:Y:S01]  /*8950*/  S2R R151, SR_TID.X ;  /* 0x0000000000977919 */ /* 0x000e620000002100 */
[----:B------:R-:W-:Y:S01]  /*8960*/  FMUL.FTZ R0, R0, UR6 ;  /* 0x0000000600007c20 */ /* 0x000fe20008410000 */
[----:B------:R-:W-:Y:S02]  /*8970*/  F2FP.F16.F32.PACK_AB R33, R33, R66 ;  /* 0x000000422121723e */ /* 0x000fe400000000ff */
[----:B------:R-:W-:Y:S01]  /*8980*/  SHF.L.U32 R40, R192, 0x1, RZ ;  /* 0x00000001c0287819 */ /* 0x000fe200000006ff */
[----:B------:R-:W1:Y:S02]  /*8990*/  S2R R152, SR_TID.X ;  /* 0x0000000000987919 */ /* 0x000e640000002100 */
[----:B-1----:R-:W-:Y:S04]  /*89a0*/  SHF.R.S32.HI R151, RZ, 0x1f, R151 ;  /* 0x0000001fff977819 */ /* 0x002fe80000011497 */
[----:B------:R-:W-:Y:S04]  /*89b0*/  LEA.HI R151, R151, R152, RZ, 0x3 ;  /* 0x0000009897977211 */ /* 0x000fe800078f18ff */
[----:B------:R-:W-:Y:S01]  /*89c0*/  SHF.R.S32.HI R151, RZ, 0x3, R151 ;  /* 0x00000003ff977819 */ /* 0x000fe20000011497 */
[----:B---3--:R-:W-:Y:S02]  /*89d0*/  FMUL.FTZ R10, R136, R10 ;  /* 0x0000000a880a7220 */ /* 0x008fe40000410000 */
[----:B------:R-:W3:Y:S01]  /*89e0*/  LDL R136, [R1+0x1c] ;  /* 0x00001c0001887983 */ /* 0x000ee20000100800 */
[----:B----4-:R-:W-:Y:S03]  /*89f0*/  FMUL.FTZ R11, R65, R11 ;  /* 0x0000000b410b7220 */ /* 0x010fe60000410000 */
[----:B------:R-:W4:Y:S04]  /*8a00*/  LDL R65, [R1+0x18] ;  /* 0x0000180001417983 */ /* 0x000f280000100800 */
[----:B--2---:R-:W-:Y:S04]  /*8a10*/  STS [R142+0x14000], R132 ;  /* 0x014000848e007388 */ /* 0x004fe80000000800 */
[----:B------:R1:W-:Y:S04]  /*8a20*/  STS [R142+0x14400], R6 ;  /* 0x014400068e007388 */ /* 0x0003e80000000800 */
[----:B------:R-:W-:Y:S04]  /*8a30*/  STS [R141+0x14000], R133 ;  /* 0x014000858d007388 */ /* 0x000fe80000000800 */
[----:B------:R2:W-:Y:S04]  /*8a40*/  STS [R141+0x14400], R5 ;  /* 0x014400058d007388 */ /* 0x0005e80000000800 */
[----:B------:R2:W-:Y:S01]  /*8a50*/  STS [R142+0x16000], R4 ;  /* 0x016000048e007388 */ /* 0x0005e20000000800 */
[----:B-1----:R-:W-:Y:S04]  /*8a60*/  FFMA.FTZ R6, -R208, R208, 1 ;  /* 0x3f800000d0067423 */ /* 0x002fe800000101d0 */
[----:B------:R-:W-:Y:S04]  /*8a70*/  FMUL.FTZ R6, R6, UR6 ;  /* 0x0000000606067c20 */ /* 0x000fe80008410000 */
[----:B------:R-:W-:Y:S01]  /*8a80*/  FMUL.FTZ R12, R12, R6 ;  /* 0x000000060c0c7220 */ /* 0x000fe20000410000 */
[----:B------:R-:W-:Y:S01]  /*8a90*/  FFMA.FTZ R6, -R198, R198, 1 ;  /* 0x3f800000c6067423 */ /* 0x000fe200000101c6 */
[----:B--2---:R-:W-:Y:S01]  /*8aa0*/  FFMA.FTZ R5, -R168, R168, 1 ;  /* 0x3f800000a8057423 */ /* 0x004fe200000101a8 */
[----:B------:R-:W-:Y:S02]  /*8ab0*/  FFMA.FTZ R4, -R229, R229, 1 ;  /* 0x3f800000e5047423 */ /* 0x000fe400000101e5 */
[----:B------:R-:W-:Y:S01]  /*8ac0*/  FMUL.FTZ R6, R6, UR6 ;  /* 0x0000000606067c20 */ /* 0x000fe20008410000 */
[----:B------:R-:W-:Y:S01]  /*8ad0*/  F2FP.F16.F32.PACK_AB R20, R13, R12 ;  /* 0x0000000c0d14723e */ /* 0x000fe200000000ff */
[----:B------:R-:W-:Y:S01]  /*8ae0*/  FMUL.FTZ R13, R41, R7 ;  /* 0x00000007290d7220 */ /* 0x000fe20000410000 */
[----:B------:R-:W-:Y:S01]  /*8af0*/  FMUL.FTZ R5, R5, UR6 ;  /* 0x0000000605057c20 */ /* 0x000fe20008410000 */
[----:B------:R-:W-:Y:S01]  /*8b00*/  FMUL.FTZ R28, R28, R6 ;  /* 0x000000061c1c7220 */ /* 0x000fe20000410000 */
[----:B------:R-:W-:Y:S01]  /*8b10*/  FFMA.FTZ R6, -R169, R169, 1 ;  /* 0x3f800000a9067423 */ /* 0x000fe200000101a9 */
[----:B------:R-:W-:Y:S01]  /*8b20*/  FMUL.FTZ R7, R2, UR6 ;  /* 0x0000000602077c20 */ /* 0x000fe20008410000 */
[----:B------:R-:W-:Y:S01]  /*8b30*/  FFMA.FTZ R2, -R158, R158, 1 ;  /* 0x3f8000009e027423 */ /* 0x000fe2000001019e */
[----:B------:R-:W-:Y:S01]  /*8b40*/  FMUL.FTZ R12, R45, R5 ;  /* 0x000000052d0c7220 */ /* 0x000fe20000410000 */
[----:B------:R-:W-:Y:S01]  /*8b50*/  FMUL.FTZ R6, R6, UR6 ;  /* 0x0000000606067c20 */ /* 0x000fe20008410000 */
[----:B------:R-:W-:Y:S01]  /*8b60*/  FFMA.FTZ R5, -R159, R159, 1 ;  /* 0x3f8000009f057423 */ /* 0x000fe2000001019f */
[----:B------:R-:W-:Y:S01]  /*8b70*/  FMUL.FTZ R2, R2, UR6 ;  /* 0x0000000602027c20 */ /* 0x000fe20008410000 */
[----:B------:R-:W-:Y:S01]  /*8b80*/  F2FP.F16.F32.PACK_AB R13, R13, R8 ;  /* 0x000000080d0d723e */ /* 0x000fe200000000ff */
[----:B------:R-:W-:Y:S01]  /*8b90*/  FMUL.FTZ R44, R44, R6 ;  /* 0x000000062c2c7220 */ /* 0x000fe20000410000 */
[----:B------:R-:W-:Y:S01]  /*8ba0*/  FFMA.FTZ R6, -R163, R163, 1 ;  /* 0x3f800000a3067423 */ /* 0x000fe200000101a3 */
[----:B------:R-:W-:Y:S01]  /*8bb0*/  FMUL.FTZ R16, R61, R2 ;  /* 0x000000023d107220 */ /* 0x000fe20000410000 */
[----:B------:R-:W-:Y:S01]  /*8bc0*/  FMUL.FTZ R5, R5, UR6 ;  /* 0x0000000605057c20 */ /* 0x000fe20008410000 */
[----:B------:R-:W-:Y:S01]  /*8bd0*/  FFMA.FTZ R2, -R228, R228, 1 ;  /* 0x3f800000e4027423 */ /* 0x000fe200000101e4 */
[----:B------:R-:W-:Y:S01]  /*8be0*/  FMUL.FTZ R6, R6, UR6 ;  /* 0x0000000606067c20 */ /* 0x000fe20008410000 */
[----:B------:R-:W-:Y:S01]  /*8bf0*/  FMUL.FTZ R56, R56, R7 ;  /* 0x0000000738387220 */ /* 0x000fe20000410000 */
[----:B------:R-:W-:Y:S01]  /*8c00*/  FMUL.FTZ R60, R60, R5 ;  /* 0x000000053c3c7220 */ /* 0x000fe20000410000 */
        /* <DEDUP_REMOVED lines=8> */
[----:B------:R-:W-:Y:S01]  /*8c90*/  F2FP.F16.F32.PACK_AB R18, R18, R28 ;  /* 0x0000001c1212723e */ /* 0x000fe200000000ff */
[----:B------:R-:W-:Y:S01]  /*8ca0*/  FMUL.FTZ R2, R2, UR6 ;  /* 0x0000000602027c20 */ /* 0x000fe20008410000 */
[----:B------:R-:W-:Y:S01]  /*8cb0*/  F2FP.F16.F32.PACK_AB R12, R12, R44 ;  /* 0x0000002c0c0c723e */ /* 0x000fe200000000ff */
[----:B------:R-:W-:Y:S01]  /*8cc0*/  FMUL.FTZ R14, R14, R4 ;  /* 0x000000040e0e7220 */ /* 0x000fe20000410000 */
[----:B------:R-:W-:Y:S01]  /*8cd0*/  F2FP.F16.F32.PACK_AB R9, R9, R6 ;  /* 0x000000060909723e */ /* 0x000fe200000000ff */
[----:B------:R-:W-:Y:S01]  /*8ce0*/  FMUL.FTZ R8, R15, R2 ;  /* 0x000000020f087220 */ /* 0x000fe20000410000 */
[----:B------:R-:W-:Y:S01]  /*8cf0*/  FFMA.FTZ R4, -R220, R220, 1 ;  /* 0x3f800000dc047423 */ /* 0x000fe200000101dc */
[----:B------:R-:W-:Y:S01]  /*8d00*/  FFMA.FTZ R2, -R218, R218, 1 ;  /* 0x3f800000da027423 */ /* 0x000fe200000101da */
[----:B------:R-:W-:Y:S01]  /*8d10*/  FFMA.FTZ R6, -R206, R206, 1 ;  /* 0x3f800000ce067423 */ /* 0x000fe200000101ce */
[----:B------:R-:W-:Y:S01]  /*8d20*/  STS [R142+0x16400], R9 ;  /* 0x016400098e007388 */ /* 0x000fe20000000800 */
[----:B------:R-:W-:Y:S01]  /*8d30*/  F2FP.F16.F32.PACK_AB R8, R8, R14 ;  /* 0x0000000e0808723e */ /* 0x000fe200000000ff */
[----:B------:R-:W-:Y:S01]  /*8d40*/  FMUL.FTZ R5, R4, UR6 ;  /* 0x0000000604057c20 */ /* 0x000fe20008410000 */
[----:B------:R-:W-:Y:S01]  /*8d50*/  FFMA.FTZ R4, -R216, R216, 1 ;  /* 0x3f800000d8047423 */ /* 0x000fe200000101d8 */
[----:B------:R-:W-:Y:S01]  /*8d60*/  STS [R141+0x16000], R20 ;  /* 0x016000148d007388 */ /* 0x000fe20000000800 */
[----:B------:R-:W-:Y:S01]  /*8d70*/  FMUL.FTZ R7, R2, UR6 ;  /* 0x0000000602077c20 */ /* 0x000fe20008410000 */
[----:B------:R-:W-:Y:S01]  /*8d80*/  FMUL.FTZ R26, R26, R5 ;  /* 0x000000051a1a7220 */ /* 0x000fe20000410000 */
[----:B------:R-:W-:Y:S01]  /*8d90*/  FMUL.FTZ R4, R4, UR6 ;  /* 0x0000000604047c20 */ /* 0x000fe20008410000 */
[----:B------:R-:W-:Y:S01]  /*8da0*/  STS [R141+0x16400], R8 ;  /* 0x016400088d007388 */ /* 0x000fe20000000800 */
[----:B------:R-:W-:Y:S01]  /*8db0*/  FFMA.FTZ R5, -R205, R205, 1 ;  /* 0x3f800000cd057423 */ /* 0x000fe200000101cd */
[----:B------:R-:W-:Y:S01]  /*8dc0*/  FMUL.FTZ R7, R27, R7 ;  /* 0x000000071b077220 */ /* 0x000fe20000410000 */
[----:B------:R-:W-:Y:S01]  /*8dd0*/  FMUL.FTZ R30, R30, R4 ;  /* 0x000000041e1e7220 */ /* 0x000fe20000410000 */
[----:B------:R-:W-:Y:S01]  /*8de0*/  STS [R140+0x14000], R135 ;  /* 0x014000878c007388 */ /* 0x000fe20000000800 */
[----:B------:R-:W-:Y:S01]  /*8df0*/  FFMA.FTZ R4, -R200, R200, 1 ;  /* 0x3f800000c8047423 */ /* 0x000fe200000101c8 */
[----:B------:R-:W-:Y:S01]  /*8e00*/  FMUL.FTZ R5, R5, UR6 ;  /* 0x0000000605057c20 */ /* 0x000fe20008410000 */
[----:B------:R-:W-:Y:S01]  /*8e10*/  FFMA.FTZ R2, -R215, R215, 1 ;  /* 0x3f800000d7027423 */ /* 0x000fe200000101d7 */
[----:B------:R-:W-:Y:S01]  /*8e20*/  STS [R140+0x14400], R36 ;  /* 0x014400248c007388 */ /* 0x000fe20000000800 */
[----:B------:R-:W-:Y:S01]  /*8e30*/  FMUL.FTZ R4, R4, UR6 ;  /* 0x0000000604047c20 */ /* 0x000fe20008410000 */
[----:B------:R-:W-:Y:S01]  /*8e40*/  FMUL.FTZ R43, R43, R5 ;  /* 0x000000052b2b7220 */ /* 0x000fe20000410000 */
[----:B------:R-:W-:Y:S01]  /*8e50*/  FFMA.FTZ R5, -R196, R196, 1 ;  /* 0x3f800000c4057423 */ /* 0x000fe200000101c4 */
[----:B------:R-:W-:Y:S01]  /*8e60*/  STS [R139+0x14000], R134 ;  /* 0x014000868b007388 */ /* 0x000fe20000000800 */
[----:B------:R-:W-:Y:S01]  /*8e70*/  FMUL.FTZ R46, R46, R4 ;  /* 0x000000042e2e7220 */ /* 0x000fe20000410000 */
[----:B------:R-:W-:Y:S01]  /*8e80*/  FMUL.FTZ R2, R2, UR6 ;  /* 0x0000000602027c20 */ /* 0x000fe20008410000 */
[----:B------:R-:W-:Y:S01]  /*8e90*/  FFMA.FTZ R4, -R195, R195, 1 ;  /* 0x3f800000c3047423 */ /* 0x000fe200000101c3 */
[----:B------:R-:W-:Y:S01]  /*8ea0*/  STS [R139+0x14400], R23 ;  /* 0x014400178b007388 */ /* 0x000fe20000000800 */
[----:B------:R-:W-:Y:S01]  /*8eb0*/  F2FP.F16.F32.PACK_AB R7, R7, R26 ;  /* 0x0000001a0707723e */ /* 0x000fe200000000ff */
[----:B------:R-:W-:Y:S01]  /*8ec0*/  FMUL.FTZ R5, R5, UR6 ;  /* 0x0000000605057c20 */ /* 0x000fe20008410000 */
[----:B------:R-:W-:Y:S01]  /*8ed0*/  FMUL.FTZ R31, R31, R2 ;  /* 0x000000021f1f7220 */ /* 0x000fe20000410000 */
[----:B------:R-:W-:Y:S01]  /*8ee0*/  STS [R140+0x16000], R19 ;  /* 0x016000138c007388 */ /* 0x000fe20000000800 */
[----:B------:R-:W-:Y:S01]  /*8ef0*/  FMUL.FTZ R4, R4, UR6 ;  /* 0x0000000604047c20 */ /* 0x000fe20008410000 */
[----:B------:R-:W-:Y:S01]  /*8f00*/  FMUL.FTZ R58, R58, R5 ;  /* 0x000000053a3a7220 */ /* 0x000fe20000410000 */
[----:B------:R-:W-:Y:S01]  /*8f10*/  FFMA.FTZ R2, -R199, R199, 1 ;  /* 0x3f800000c7027423 */ /* 0x000fe200000101c7 */
[----:B------:R-:W-:Y:S01]  /*8f20*/  STS [R140+0x16400], R7 ;  /* 0x016400078c007388 */ /* 0x000fe20000000800 */
[----:B------:R-:W-:Y:S01]  /*8f30*/  FMUL.FTZ R5, R59, R4 ;  /* 0x000000043b057220 */ /* 0x000fe20000410000 */
[----:B------:R-:W-:Y:S01]  /*8f40*/  F2FP.F16.F32.PACK_AB R4, R31, R30 ;  /* 0x0000001e1f04723e */ /* 0x000fe200000000ff */
[----:B------:R-:W-:Y:S01]  /*8f50*/  FMUL.FTZ R2, R2, UR6 ;  /* 0x0000000602027c20 */ /* 0x000fe20008410000 */
[----:B------:R-:W-:Y:S01]  /*8f60*/  STS [R139+0x16000], R18 ;  /* 0x016000128b007388 */ /* 0x000fe20000000800 */
[----:B------:R-:W-:Y:S01]  /*8f70*/  FMUL.FTZ R6, R6, UR6 ;  /* 0x0000000606067c20 */ /* 0x000fe20008410000 */
[----:B------:R-:W-:Y:S01]  /*8f80*/  F2FP.F16.F32.PACK_AB R17, R17, R56 ;  /* 0x000000381111723e */ /* 0x000fe200000000ff */
[----:B------:R-:W-:Y:S01]  /*8f90*/  FMUL.FTZ R47, R47, R2 ;  /* 0x000000022f2f7220 */ /* 0x000fe20000410000 */
[----:B------:R-:W-:Y:S01]  /*8fa0*/  STS [R139+0x16400], R4 ;  /* 0x016400048b007388 */ /* 0x000fe20000000800 */
[----:B------:R-:W-:Y:S01]  /*8fb0*/  FFMA.FTZ R2, -R175, R175, 1 ;  /* 0x3f800000af027423 */ /* 0x000fe200000101af */
[----:B------:R-:W-:Y:S01]  /*8fc0*/  FMUL.FTZ R42, R42, R6 ;  /* 0x000000062a2a7220 */ /* 0x000fe20000410000 */
[----:B------:R-:W-:Y:S01]  /*8fd0*/  FMUL.FTZ R6, R63, R0 ;  /* 0x000000003f067220 */ /* 0x000fe20000410000 */
[----:B------:R-:W-:Y:S01]  /*8fe0*/  STS [R138+0x14000], R64 ;  /* 0x014000408a007388 */ /* 0x000fe20000000800 */
        /* <DEDUP_REMOVED lines=9> */
[----:B------:R-:W-:Y:S03]  /*9080*/  F2FP.F16.F32.PACK_AB R6, R6, R62 ;  /* 0x0000003e0606723e */ /* 0x000fe600000000ff */
[----:B------:R-:W-:Y:S04]  /*9090*/  STS [R138+0x16000], R13 ;  /* 0x0160000d8a007388 */ /* 0x000fe80000000800 */
[----:B------:R1:W-:Y:S04]  /*90a0*/  STS [R138+0x16400], R2 ;  /* 0x016400028a007388 */ /* 0x0003e80000000800 */
[----:B------:R-:W-:Y:S04]  /*90b0*/  STS [R137+0x16000], R12 ;  /* 0x0160000c89007388 */ /* 0x000fe80000000800 */
[----:B------:R2:W-:Y:S04]  /*90c0*/  STS [R137+0x16400], R0 ;  /* 0x0164000089007388 */ /* 0x0005e80000000800 */
[----:B------:R-:W4:Y:S04]  /*90d0*/  LDL.LU R42, [R1+0x30] ;  /* 0x00003000012a7983 */ /* 0x000f280000300800 */
[----:B------:R-:W4:Y:S04]  /*90e0*/  LDL.LU R41, [R1+0x34] ;  /* 0x0000340001297983 */ /* 0x000f280000300800 */
[----:B------:R-:W4:Y:S01]  /*90f0*/  LDL.64 R180, [R1+0x28] ;  /* 0x0000280001b47983 */ /* 0x000f220000100a00 */
[----:B-1----:R-:W-:Y:S04]  /*9100*/  MOV R2, UR4 ;  /* 0x0000000400027c02 */ /* 0x002fe80008000f00 */
[----:B------:R-:W-:Y:S04]  /*9110*/  IADD3 R2, R40, 0x8000, R2 ;  /* 0x0000800028027810 */ /* 0x000fe80007ffe002 */
[----:B--2---:R-:W-:Y:S01]  /*9120*/  IADD3 R0, R2, R185, RZ ;  /* 0x000000b902007210 */ /* 0x004fe20007ffe0ff */
[----:B---3--:R-:W-:Y:S04]  /*9130*/  STS [R136+0x14000], R52 ;  /* 0x0140003488007388 */ /* 0x008fe80000000800 */
[----:B------:R-:W-:Y:S04]  /*9140*/  STS [R136+0x14400], R32 ;  /* 0x0144002088007388 */ /* 0x000fe80000000800 */
[----:B----4-:R-:W-:Y:S04]  /*9150*/  STS [R65+0x14000], R49 ;  /* 0x0140003141007388 */ /* 0x010fe80000000800 */
        /* <DEDUP_REMOVED lines=29> */
[-C--:B------:R-:W-:Y:S05]  /*9330*/  HMMA.16816.F32 R76, R28, R26.reuse, R76 ;  /* 0x0000001a1c4c723c */ /* 0x080fea000000184c */
[----:B------:R-:W-:Y:S01]  /*9340*/  MOV R147, R42 ;  /* 0x0000002a00937202 */ /* 0x000fe20000000f00 */
[C---:B------:R-:W-:Y:S01]  /*9350*/  HMMA.16816.F32 R80, R20.reuse, R26, R80 ;  /* 0x0000001a1450723c */ /* 0x040fe20000001850 */
[----:B------:R-:W3:Y:S04]  /*9360*/  LDSM.16.MT88.4 R24, [R2+0x1800] ;  /* 0x001800000218783b */ /* 0x000ee80000004200 */
[----:B------:R-:W-:Y:S01]  /*9370*/  MOV R146, R41 ;  /* 0x0000002900927202 */ /* 0x000fe20000000f00 */
[-C--:B------:R-:W-:Y:S06]  /*9380*/  HMMA.16816.F32 R84, R20, R32.reuse, R84 ;  /* 0x000000201454723c */ /* 0x080fec0000001854 */
[C---:B------:R-:W-:Y:S06]  /*9390*/  HMMA.16816.F32 R88, R28.reuse, R32, R88 ;  /* 0x000000201c58723c */ /* 0x040fec0000001858 */
[-C--:B------:R-:W-:Y:S01]  /*93a0*/  HMMA.16816.F32 R92, R28, R34.reuse, R92 ;  /* 0x000000221c5c723c */ /* 0x080fe2000000185c */
[----:B------:R-:W4:Y:S05]  /*93b0*/  LDSM.16.MT88.4 R28, [R3+0x21800] ;  /* 0x02180000031c783b */ /* 0x000f2a0000004200 */
[----:B------:R-:W-:Y:S01]  /*93c0*/  HMMA.16816.F32 R96, R20, R34, R96 ;  /* 0x000000221460723c */ /* 0x000fe20000001860 */
        /* <DEDUP_REMOVED lines=44> */
[C---:B------:R-:W-:Y:S01]  /*9690*/  HMMA.16816.F32 R88, R28.reuse, R16, R88 ;  /* 0x000000101c58723c */ /* 0x040fe20000001858 */
[----:B------:R-:W4:Y:S05]  /*96a0*/  S2R R16, SR_TID.X ;  /* 0x0000000000107919 */ /* 0x000f2a0000002100 */
[-C--:B------:R-:W-:Y:S01]  /*96b0*/  HMMA.16816.F32 R92, R28, R18.reuse, R92 ;  /* 0x000000121c5c723c */ /* 0x080fe2000000185c */
[----:B------:R-:W3:Y:S05]  /*96c0*/  LDSM.16.MT88.4 R28, [R3+0x23800] ;  /* 0x02380000031c783b */ /* 0x000eea0000004200 */
[----:B------:R-:W-:Y:S01]  /*96d0*/  HMMA.16816.F32 R96, R8, R18, R96 ;  /* 0x000000120860723c */ /* 0x000fe20000001860 */
[----:B------:R4:W3:Y:S01]  /*96e0*/  LDSM.16.MT88.4 R8, [R0+0x3800] ;  /* 0x003800000008783b */ /* 0x0008e20000004200 */
[----:B------:R-:W-:Y:S04]  /*96f0*/  BAR.SYNC.DEFER_BLOCKING 0x0 ;  /* 0x0000000000007b1d */ /* 0x000fe80000010000 */
[-C--:B-1----:R-:W-:Y:S06]  /*9700*/  HMMA.16816.F32 R68, R20, R32.reuse, R68 ;  /* 0x000000201444723c */ /* 0x082fec0000001844 */
[C---:B--2---:R-:W-:Y:S06]  /*9710*/  HMMA.16816.F32 R72, R36.reuse, R32, R72 ;  /* 0x000000202448723c */ /* 0x044fec0000001848 */
[-C--:B------:R-:W-:Y:S06]  /*9720*/  HMMA.16816.F32 R76, R36, R34.reuse, R76 ;  /* 0x00000022244c723c */ /* 0x080fec000000184c */
[C---:B------:R-:W-:Y:S05]  /*9730*/  HMMA.16816.F32 R80, R20.reuse, R34, R80 ;  /* 0x000000221450723c */ /* 0x040fea0000001850 */
[----:B----4-:R-:W-:Y:S01]  /*9740*/  SHF.L.U32 R0, R151, 0x6, RZ ;  /* 0x0000000697007819 */ /* 0x010fe200000006ff */
[-C--:B------:R-:W-:Y:S05]  /*9750*/  HMMA.16816.F32 R84, R20, R4.reuse, R84 ;  /* 0x000000041454723c */ /* 0x080fea0000001854 */
[----:B------:R-:W-:Y:S01]  /*9760*/  LOP3.LUT R0, R0, 0x1c0, RZ, 0xc0, !PT ;  /* 0x000001c000007812 */ /* 0x000fe200078ec0ff */
[C---:B------:R-:W-:Y:S06]  /*9770*/  HMMA.16816.F32 R88, R36.reuse, R4, R88 ;  /* 0x000000042458723c */ /* 0x040fec0000001858 */
[-C--:B------:R-:W-:Y:S05]  /*9780*/  HMMA.16816.F32 R92, R36, R6.reuse, R92 ;  /* 0x00000006245c723c */ /* 0x080fea000000185c */
[----:B------:R-:W-:Y:S01]  /*9790*/  SHF.R.S32.HI R4, RZ, 0x1f, R16 ;  /* 0x0000001fff047819 */ /* 0x000fe20000011410 */
[----:B------:R-:W-:Y:S05]  /*97a0*/  HMMA.16816.F32 R96, R20, R6, R96 ;  /* 0x000000061460723c */ /* 0x000fea0000001860 */
[----:B------:R-:W-:Y:S01]  /*97b0*/  LOP3.LUT R5, R0, 0x38, R180, 0xf8, !PT ;  /* 0x0000003800057812 */ /* 0x000fe200078ef8b4 */
[-C--:B---3--:R-:W-:Y:S05]  /*97c0*/  HMMA.16816.F32 R68, R12, R24.reuse, R68 ;  /* 0x000000180c44723c */ /* 0x088fea0000001844 */
[----:B------:R-:W-:Y:S01]  /*97d0*/  SHF.R.U32.HI R0, RZ, 0x3, R0 ;  /* 0x00000003ff007819 */ /* 0x000fe20000011600 */
[C---:B------:R-:W-:Y:S05]  /*97e0*/  HMMA.16816.F32 R72, R28.reuse, R24, R72 ;  /* 0x000000181c48723c */ /* 0x040fea0000001848 */
[----:B------:R-:W-:Y:S01]  /*97f0*/  LEA.HI R4, R4, R16, RZ, 0x6 ;  /* 0x0000001004047211 */ /* 0x000fe200078f30ff */
[-C--:B------:R-:W-:Y:S05]  /*9800*/  HMMA.16816.F32 R76, R28, R26.reuse, R76 ;  /* 0x0000001a1c4c723c */ /* 0x080fea000000184c */
[----:B------:R-:W-:Y:S01]  /*9810*/  LOP3.LUT R0, R5, R0, RZ, 0x3c, !PT ;  /* 0x0000000005007212 */ /* 0x000fe200078e3cff */
[C---:B------:R-:W-:Y:S05]  /*9820*/  HMMA.16816.F32 R80, R12.reuse, R26, R80 ;  /* 0x0000001a0c50723c */ /* 0x040fea0000001850 */
[----:B------:R-:W-:Y:S01]  /*9830*/  SHF.L.U32 R4, R4, 0x3, RZ ;  /* 0x0000000304047819 */ /* 0x000fe200000006ff */
[-C--:B------:R-:W-:Y:S05]  /*9840*/  HMMA.16816.F32 R84, R12, R8.reuse, R84 ;  /* 0x000000080c54723c */ /* 0x080fea0000001854 */
[----:B------:R-:W-:Y:S01]  /*9850*/  LOP3.LUT R0, R0, 0xfffffe00, R4, 0xf8, !PT ;  /* 0xfffffe0000007812 */ /* 0x000fe200078ef804 */
[C---:B------:R-:W-:Y:S05]  /*9860*/  HMMA.16816.F32 R88, R28.reuse, R8, R88 ;  /* 0x000000081c58723c */ /* 0x040fea0000001858 */
[----:B------:R-:W-:Y:S01]  /*9870*/  LEA R145, R0, UR4, 0x1 ;  /* 0x0000000400917c11 */ /* 0x000fe2000f8e08ff */
[-C--:B------:R-:W-:Y:S06]  /*9880*/  HMMA.16816.F32 R92, R28, R10.reuse, R92 ;  /* 0x0000000a1c5c723c */ /* 0x080fec000000185c */
[----:B------:R-:W-:Y:S01]  /*9890*/  HMMA.16816.F32 R96, R12, R10, R96 ;  /* 0x0000000a0c60723c */ /* 0x000fe20000001860 */
[----:B------:R-:W-:Y:S11]  /*98a0*/  @!UPT UIADD3 URZ, URZ, URZ, URZ ;  /* 0x0000003f3f3ff290 */ /* 0x000ff6000fffe03f */
[----:B------:R-:W-:Y:S01]  /*98b0*/  @!UPT UIADD3 URZ, URZ, URZ, URZ ;  /* 0x0000003f3f3ff290 */ /* 0x000fe2000fffe03f */
[----:B------:R-:W-:Y:S11]  /*98c0*/  @!P0 BRA `(.L_x_1818) ;  /* 0x0000000000bc8947 */ /* 0x000ff60003800000 */
[----:B------:R-:W2:Y:S01]  /*98d0*/  LDL.LU R42, [R1+0x40] ;  /* 0x00004000012a7983 */ /* 0x000ea20000300800 */
[----:B------:R-:W1:Y:S01]  /*98e0*/  LDC R6, c[0x0][0x420] ;  /* 0x00010800ff067b82 */ /* 0x000e620000000800 */
[----:B------:R-:W-:Y:S02]  /*98f0*/  ISETP.GE.AND P1, PT, R180, UR18, PT ;  /* 0x00000012b4007c0c */ /* 0x000fe4000bf26270 */
[----:B------:R-:W3:Y:S11]  /*9900*/  LDL.LU R41, [R1+0x48] ;  /* 0x0000480001297983 */ /* 0x000ef60000300800 */
[----:B------:R4:W-:Y:S01]  /*9910*/  @P1 STS.128 [R145+0x8000], RZ ;  /* 0x008000ff91001388 */ /* 0x0009e20000000c00 */
[----:B------:R-:W5:Y:S08]  /*9920*/  @!P1 LDC R13, c[0x0][0x424] ;  /* 0x00010900ff0d9b82 */ /* 0x000f700000000800 */
[----:B------:R-:W4:Y:S08]  /*9930*/  @!P1 LDC R14, c[0x0][0x424] ;  /* 0x00010900ff0e9b82 */ /* 0x000f300000000800 */
[----:B------:R-:W4:Y:S01]  /*9940*/  @!P1 LDC R15, c[0x0][0x424] ;  /* 0x00010900ff0f9b82 */ /* 0x000f220000000800 */
[C---:B-1----:R-:W-:Y:S05]  /*9950*/  IMAD.U32 R4, R6.reuse, -0x80, RZ ;  /* 0xffffff8006047824 */ /* 0x042fea00078e00ff */
[--C-:B------:R-:W-:Y:S02]  /*9960*/  SHF.R.S32.HI R5, RZ, 0x1f, R4.reuse ;  /* 0x0000001fff057819 */ /* 0x100fe40000011404 */
[CC--:B------:R-:W-:Y:S02]  /*9970*/  @!P1 LEA R0, P3, R6.reuse, R4.reuse, 0x5 ;  /* 0x0000000406009211 */ /* 0x0c0fe400078628ff */
[C---:B------:R-:W-:Y:S01]  /*9980*/  @!P1 LEA R11, P2, R6.reuse, R4, 0x6 ;  /* 0x00000004060b9211 */ /* 0x040fe200078430ff */
[C---:B------:R-:W-:Y:S01]  /*9990*/  @!P1 IMAD.WIDE.U32 R8, R6.reuse, 0x60, R4 ;  /* 0x0000006006089825 */ /* 0x040fe200078e0004 */
[CC--:B-----5:R-:W-:Y:S02]  /*99a0*/  @!P1 LEA.HI.X R13, R6.reuse, R5.reuse, R13, 0x5, P3 ;  /* 0x00000005060d9211 */ /* 0x0e0fe400018f2c0d */
[----:B----4-:R-:W-:Y:S01]  /*99b0*/  @!P1 LEA.HI.X R14, R6, R5, R14, 0x6, P2 ;  /* 0x00000005060e9211 */ /* 0x010fe200010f340e */
[----:B------:R-:W-:Y:S01]  /*99c0*/  @!P1 IMAD R15, R15, 0x60, RZ ;  /* 0x000000600f0f9824 */ /* 0x000fe200078e02ff */
[-C--:B--2---:R-:W-:Y:S02]  /*99d0*/  LEA R6, P4, R4, R42.reuse, 0x1 ;  /* 0x0000002a04067211 */ /* 0x084fe400078808ff */
[-C--:B------:R-:W-:Y:S02]  /*99e0*/  @!P1 LEA R12, P3, R0, R42.reuse, 0x1 ;  /* 0x0000002a000c9211 */ /* 0x080fe400078608ff */
[-C--:B---3--:R-:W-:Y:S02]  /*99f0*/  LEA.HI.X R7, R4, R41.reuse, R5, 0x1, P4 ;  /* 0x0000002904077211 */ /* 0x088fe400020f0c05 */
        /* <DEDUP_REMOVED lines=9> */
[C---:B------:R-:W-:Y:S03]  /*9a90*/  @!P1 LEA R4, P2, R8.reuse, R42, 0x1 ;  /* 0x0000002a08049211 */ /* 0x040fe600078408ff */
[----:B------:R-:W-:Y:S01]  /*9aa0*/  @!PT LDS RZ, [RZ] ;  /* 0x00000000fffff984 */ /* 0x000fe20000000800 */
[----:B------:R-:W-:Y:S01]  /*9ab0*/  @!PT LDS RZ, [RZ] ;  /* 0x00000000fffff984 */ /* 0x000fe20000000800 */
[----:B------:R-:W-:Y:S01]  /*9ac0*/  @!PT LDS RZ, [RZ] ;  /* 0x00000000fffff984 */ /* 0x000fe20000000800 */
[----:B------:R1:W-:Y:S01]  /*9ad0*/  @!P1 LDGSTS.E.BYPASS.LTC128B.128 [R145+0x9000], desc[UR10][R12.64] ;  /* 0x090000000c919fae */ /* 0x0003e2000b901d4a */
[----:B------:R-:W-:Y:S03]  /*9ae0*/  @!P1 LEA.HI.X R5, R8, R41, R0, 0x1, P2 ;  /* 0x0000002908059211 */ /* 0x000fe600010f0c00 */
        /* <DEDUP_REMOVED lines=10> */
[----:B------:R1:W-:Y:S04]  /*9b90*/  STL [R1+0x40], R6 ;  /* 0x0000400601007387 */ /* 0x0003e80000100800 */
[----:B------:R-:W0:Y:S04]  /*9ba0*/  LDGDEPBAR ;  /* 0x00000000000079af */ /* 0x000e280000000000 */
[----:B------:R1:W-:Y:S02]  /*9bb0*/  STL [R1+0x48], R7 ;  /* 0x0000480701007387 */ /* 0x0003e40000100800 */
.L_x_1818:
        /* <DEDUP_REMOVED lines=11> */
[----:B------:R-:W-:Y:S04]  /*9c70*/  LDSM.16.M88.4 R40, [R150+0x14000] ;  /* 0x014000009628783b */ /* 0x000fe80000000200 */
[----:B------:R-:W5:Y:S04]  /*9c80*/  LDL R156, [R1+0x64] ;  /* 0x00006400019c7983 */ /* 0x000f680000100800 */
[----:B------:R-:W3:Y:S04]  /*9c90*/  LDSM.16.MT88.4 R44, [R2+0x4800] ;  /* 0x00480000022c783b */ /* 0x000ee80000004200 */
[----:B------:R-:W5:Y:S04]  /*9ca0*/  LDL R152, [R1+0x50] ;  /* 0x0000500001987983 */ /* 0x000f680000100800 */
[----:B------:R-:W3:Y:S04]  /*9cb0*/  LDSM.16.M88.4 R48, [R150+0x16000] ;  /* 0x016000009630783b */ /* 0x000ee80000000200 */
[----:B------:R-:W5:Y:S01]  /*9cc0*/  LDL R153, [R1+0x4c] ;  /* 0x00004c0001997983 */ /* 0x000f620000100800 */
[-C--:B-1----:R-:W-:Y:S03]  /*9cd0*/  HMMA.16816.F32 R4, R32, R16.reuse, RZ ;  /* 0x000000102004723c */ /* 0x082fe600000018ff */
[----:B------:R-:W1:Y:S04]  /*9ce0*/  LDSM.16.MT88.4 R52, [R0+0x800] ;  /* 0x000800000034783b */ /* 0x000e680000004200 */
[----:B------:R-:W5:Y:S01]  /*9cf0*/  LDL R154, [R1+0x58] ;  /* 0x00005800019a7983 */ /* 0x000f620000100800 */
[C---:B--2---:R-:W-:Y:S03]  /*9d00*/  HMMA.16816.F32 R8, R28.reuse, R16, RZ ;  /* 0x000000101c08723c */ /* 0x044fe600000018ff */
[----:B------:R-:W-:Y:S03]  /*9d10*/  LDSM.16.M88.4 R56, [R149+0x14000] ;  /* 0x014000009538783b */ /* 0x000fe60000000200 */
[-C--:B------:R-:W-:Y:S01]  /*9d20*/  HMMA.16816.F32 R12, R28, R18.reuse, RZ ;  /* 0x000000121c0c723c */ /* 0x080fe200000018ff */
[----:B------:R-:W2:Y:S04]  /*9d30*/  LDL R155, [R1+0x54] ;  /* 0x00005400019b7983 */ /* 0x000ea80000100800 */
[----:B------:R-:W1:Y:S01]  /*9d40*/  LDSM.16.MT88.4 R60, [R2+0x5000] ;  /* 0x00500000023c783b */ /* 0x000e620000004200 */
[C---:B------:R-:W-:Y:S03]  /*9d50*/  HMMA.16816.F32 R16, R32.reuse, R18, RZ ;  /* 0x000000122010723c */ /* 0x040fe600000018ff */
[----:B------:R-:W1:Y:S03]  /*9d60*/  LDSM.16.M88.4 R64, [R149+0x16000] ;  /* 0x016000009540783b */ /* 0x000e660000000200 */
        /* <DEDUP_REMOVED lines=9> */
[C---:B------:R-:W-:Y:S06]  /*9e00*/  HMMA.16816.F32 R8, R48.reuse, R44, R8 ;  /* 0x0000002c3008723c */ /* 0x040fec0000001808 */
[-C--:B------:R-:W-:Y:S06]  /*9e10*/  HMMA.16816.F32 R12, R48, R46.reuse, R12 ;  /* 0x0000002e300c723c */ /* 0x080fec000000180c */
[C---:B------:R-:W-:Y:S01]  /*9e20*/  HMMA.16816.F32 R16, R40.reuse, R46, R16 ;  /* 0x0000002e2810723c */ /* 0x040fe20000001810 */
[----:B------:R-:W3:Y:S05]  /*9e30*/  LDSM.16.MT88.4 R44, [R2+0x5800] ;  /* 0x00580000022c783b */ /* 0x000eea0000004200 */
[-C--:B-1----:R-:W-:Y:S06]  /*9e40*/  HMMA.16816.F32 R20, R40, R52.reuse, R20 ;  /* 0x000000342814723c */ /* 0x082fec0000001814 */
[C---:B------:R-:W-:Y:S06]  /*9e50*/  HMMA.16816.F32 R24, R48.reuse, R52, R24 ;  /* 0x000000343018723c */ /* 0x040fec0000001818 */
[-C--:B------:R-:W-:Y:S01]  /*9e60*/  HMMA.16816.F32 R28, R48, R54.reuse, R28 ;  /* 0x00000036301c723c */ /* 0x080fe2000000181c */
[----:B------:R-:W-:Y:S05]  /*9e70*/  LDSM.16.MT88.4 R48, [R2+0x6000] ;  /* 0x006000000230783b */ /* 0x000fea0000004200 */
[----:B------:R-:W-:Y:S01]  /*9e80*/  HMMA.16816.F32 R32, R40, R54, R32 ;  /* 0x000000362820723c */ /* 0x000fe20000001820 */
[----:B------:R-:W1:Y:S04]  /*9e90*/  LDSM.16.M88.4 R40, [R148+0x18000] ;  /* 0x018000009428783b */ /* 0x000e680000000200 */
[----:B------:R-:W1:Y:S01]  /*9ea0*/  LDSM.16.M88.4 R52, [R148+0x1a000] ;  /* 0x01a000009434783b */ /* 0x000e620000000200 */
[-C--:B------:R-:W-:Y:S06]  /*9eb0*/  HMMA.16816.F32 R4, R56, R60.reuse, R4 ;  /* 0x0000003c3804723c */ /* 0x080fec0000001804 */
[C---:B------:R-:W-:Y:S06]  /*9ec0*/  HMMA.16816.F32 R8, R64.reuse, R60, R8 ;  /* 0x0000003c4008723c */ /* 0x040fec0000001808 */
[-C--:B------:R-:W-:Y:S06]  /*9ed0*/  HMMA.16816.F32 R12, R64, R62.reuse, R12 ;  /* 0x0000003e400c723c */ /* 0x080fec000000180c */
[C---:B------:R-:W-:Y:S01]  /*9ee0*/  HMMA.16816.F32 R16, R56.reuse, R62, R16 ;  /* 0x0000003e3810723c */ /* 0x040fe20000001810 */
[----:B------:R-:W1:Y:S05]  /*9ef0*/  LDSM.16.MT88.4 R60, [R0+0x2000] ;  /* 0x00200000003c783b */ /* 0x000e6a0000004200 */
[-C--:B---3--:R-:W-:Y:S06]  /*9f00*/  HMMA.16816.F32 R20, R56, R132.reuse, R20 ;  /* 0x000000843814723c */ /* 0x088fec0000001814 */
[C---:B------:R-:W-:Y:S06]  /*9f10*/  HMMA.16816.F32 R24, R64.reuse, R132, R24 ;  /* 0x000000844018723c */ /* 0x040fec0000001818 */
[-C--:B------:R-:W-:Y:S01]  /*9f20*/  HMMA.16816.F32 R28, R64, R134.reuse, R28 ;  /* 0x00000086401c723c */ /* 0x080fe2000000181c */
[----:B------:R-:W-:Y:S05]  /*9f30*/  LDSM.16.M88.4 R64, [R150+0x1a000] ;  /* 0x01a000009640783b */ /* 0x000fea0000000200 */
[----:B------:R-:W-:Y:S01]  /*9f40*/  HMMA.16816.F32 R32, R56, R134, R32 ;  /* 0x000000863820723c */ /* 0x000fe20000001820 */
[----:B------:R-:W-:Y:S04]  /*9f50*/  LDSM.16.MT88.4 R56, [R2+0x6800] ;  /* 0x006800000238783b */ /* 0x000fe80000004200 */
[----:B------:R-:W-:Y:S01]  /*9f60*/  LDSM.16.MT88.4 R132, [R0+0x2800] ;  /* 0x002800000084783b */ /* 0x000fe20000004200 */
[-C--:B------:R-:W-:Y:S06]  /*9f70*/  HMMA.16816.F32 R4, R36, R44.reuse, R4 ;  /* 0x0000002c2404723c */ /* 0x080fec0000001804 */
[C---:B------:R-:W-:Y:S06]  /*9f80*/  HMMA.16816.F32 R8, R136.reuse, R44, R8 ;  /* 0x0000002c8808723c */ /* 0x040fec0000001808 */
[-C--:B------:R-:W-:Y:S06]  /*9f90*/  HMMA.16816.F32 R12, R136, R46.reuse, R12 ;  /* 0x0000002e880c723c */ /* 0x080fec000000180c */
[C---:B------:R-:W-:Y:S01]  /*9fa0*/  HMMA.16816.F32 R16, R36.reuse, R46, R16 ;  /* 0x0000002e2410723c */ /* 0x040fe20000001810 */
[----:B------:R-:W3:Y:S05]  /*9fb0*/  LDSM.16.M88.4 R44, [R150+0x18000] ;  /* 0x01800000962c783b */ /* 0x000eea0000000200 */
[-C--:B------:R-:W-:Y:S06]  /*9fc0*/  HMMA.16816.F32 R20, R36, R140.reuse, R20 ;  /* 0x0000008c2414723c */ /* 0x080fec0000001814 */
[C---:B------:R-:W-:Y:S06]  /*9fd0*/  HMMA.16816.F32 R24, R136.reuse, R140, R24 ;  /* 0x0000008c8818723c */ /* 0x040fec0000001818 */
[-C--:B------:R-:W-:Y:S01]  /*9fe0*/  HMMA.16816.F32 R28, R136, R142.reuse, R28 ;  /* 0x0000008e881c723c */ /* 0x080fe2000000181c */
[----:B------:R-:W-:Y:S05]  /*9ff0*/  LDSM.16.M88.4 R136, [R149+0x1a000] ;  /* 0x01a000009588783b */ /* 0x000fea0000000200 */
[----:B------:R-:W-:Y:S01]  /*a000*/  HMMA.16816.F32 R32, R36, R142, R32 ;  /* 0x0000008e2420723c */ /* 0x000fe20000001820 */
[----:B------:R-:W-:Y:S04]  /*a010*/  LDSM.16.M88.4 R36, [R149+0x18000] ;  /* 0x018000009524783b */ /* 0x000fe80000000200 */
        /* <DEDUP_REMOVED lines=11> */
[----:B------:R4:W-:Y:S04]  /*a0d0*/  LDSM.16.MT88.4 R60, [R0+0x3800] ;  /* 0x00380000003c783b */ /* 0x0009e80000004200 */
[----:B------:R-:W4:Y:S01]  /*a0e0*/  LDSM.16.M88.4 R40, [R144+0x18000] ;  /* 0x018000009028783b */ /* 0x000f220000000200 */
[-C--:B---3--:R-:W-:Y:S06]  /*a0f0*/  HMMA.16816.F32 R4, R44, R56.reuse, R4 ;  /* 0x000000382c04723c */ /* 0x088fec0000001804 */
[C---:B------:R-:W-:Y:S06]  /*a100*/  HMMA.16816.F32 R8, R64.reuse, R56, R8 ;  /* 0x000000384008723c */ /* 0x040fec0000001808 */
[-C--:B------:R-:W-:Y:S06]  /*a110*/  HMMA.16816.F32 R12, R64, R58.reuse, R12 ;  /* 0x0000003a400c723c */ /* 0x080fec000000180c */
[C---:B------:R-:W-:Y:S01]  /*a120*/  HMMA.16816.F32 R16, R44.reuse, R58, R16 ;  /* 0x0000003a2c10723c */ /* 0x040fe20000001810 */
[----:B------:R-:W3:Y:S05]  /*a130*/  LDSM.16.M88.4 R56, [R144+0x1a000] ;  /* 0x01a000009038783b */ /* 0x000eea0000000200 */
[-C--:B------:R-:W-:Y:S06]  /*a140*/  HMMA.16816.F32 R20, R44, R132.reuse, R20 ;  /* 0x000000842c14723c */ /* 0x080fec0000001814 */
[C---:B------:R-:W-:Y:S06]  /*a150*/  HMMA.16816.F32 R24, R64.reuse, R132, R24 ;  /* 0x000000844018723c */ /* 0x040fec0000001818 */
[-C--:B------:R-:W-:Y:S06]  /*a160*/  HMMA.16816.F32 R28, R64, R134.reuse, R28 ;  /* 0x00000086401c723c */ /* 0x080fec000000181c */
[----:B------:R-:W-:Y:S01]  /*a170*/  HMMA.16816.F32 R32, R44, R134, R32 ;  /* 0x000000862c20723c */ /* 0x000fe20000001820 */
[----:B------:R-:W4:Y:S05]  /*a180*/  LDC R44, c[0x0][0x270] ;  /* 0x00009c00ff2c7b82 */ /* 0x000f2a0000000800 */
[-C--:B-1----:R-:W-:Y:S06]  /*a190*/  HMMA.16816.F32 R4, R36, R48.reuse, R4 ;  /* 0x000000302404723c */ /* 0x082fec0000001804 */
[C---:B------:R-:W-:Y:S06]  /*a1a0*/  HMMA.16816.F32 R8, R136.reuse, R48, R8 ;  /* 0x000000308808723c */ /* 0x040fec0000001808 */
[-C--:B------:R-:W-:Y:S06]  /*a1b0*/  HMMA.16816.F32 R12, R136, R50.reuse, R12 ;  /* 0x00000032880c723c */ /* 0x080fec000000180c */
[C---:B------:R-:W-:Y:S05]  /*a1c0*/  HMMA.16816.F32 R16, R36.reuse, R50, R16 ;  /* 0x000000322410723c */ /* 0x040fea0000001810 */
[----:B----4-:R-:W-:Y:S01]  /*a1d0*/  IMAD R44, R44, UR19, RZ ;  /* 0x000000132c2c7c24 */ /* 0x010fe2000f8e02ff */
[-C--:B------:R-:W-:Y:S05]  /*a1e0*/  HMMA.16816.F32 R20, R36, R140.reuse, R20 ;  /* 0x0000008c2414723c */ /* 0x080fea0000001814 */
[C---:B------:R-:W-:Y:S01]  /*a1f0*/  IMAD.U32 R0, R44.reuse, -0x80, RZ ;  /* 0xffffff802c007824 */ /* 0x040fe200078e00ff */
[C---:B------:R-:W-:Y:S05]  /*a200*/  HMMA.16816.F32 R24, R136.reuse, R140, R24 ;  /* 0x0000008c8818723c */ /* 0x040fea0000001818 */
[----:B------:R-:W-:Y:S01]  /*a210*/  IMAD.SHL.U32 R45, R44, 0x10, RZ ;  /* 0x000000102c2d7824 */ /* 0x000fe200078e00ff */
[-C--:B------:R-:W-:Y:S06]  /*a220*/  HMMA.16816.F32 R28, R136, R142.reuse, R28 ;  /* 0x0000008e881c723c */ /* 0x080fec000000181c */
[----:B------:R-:W-:Y:S06]  /*a230*/  HMMA.16816.F32 R32, R36, R142, R32 ;  /* 0x0000008e2420723c */ /* 0x000fec0000001820 */
[-C--:B------:R-:W-:Y:S05]  /*a240*/  HMMA.16816.F32 R4, R40, R52.reuse, R4 ;  /* 0x000000342804723c */ /* 0x080fea0000001804 */
[----:B------:R-:W-:Y:S01]  /*a250*/  @P0 IADD3 R38, P1, R157, UR14, RZ ;  /* 0x0000000e9d260c10 */ /* 0x000fe2000ff3e0ff */
[C---:B---3--:R-:W-:Y:S01]  /*a260*/  HMMA.16816.F32 R8, R56.reuse, R52, R8 ;  /* 0x000000343808723c */ /* 0x048fe20000001808 */
[----:B------:R-:W-:Y:S04]  /*a270*/  @UP3 UIADD3 UR14, UP2, UR14, -0x200, URZ ;  /* 0xfffffe000e0e3890 */ /* 0x000fe8000ff5e03f */
[----:B-----5:R-:W-:Y:S01]  /*a280*/  @P0 IADD3.X R39, R156, UR13, RZ, P1, !PT ;  /* 0x0000000d9c270c10 */ /* 0x020fe20008ffe4ff */
[-C--:B------:R-:W-:Y:S01]  /*a290*/  HMMA.16816.F32 R12, R56, R54.reuse, R12 ;  /* 0x00000036380c723c */ /* 0x080fe2000000180c */
[----:B------:R-:W-:Y:S03]  /*a2a0*/  @UP3 UIADD3.X UR13, UR13, -0x1, URZ, UP2, !UPT ;  /* 0xffffffff0d0d3890 */ /* 0x000fe600097fe43f */
[----:B------:R-:W3:Y:S01]  /*a2b0*/  @P0 LDG.E R152, desc[UR10][R38.64+0x120] ;  /* 0x0001200a26980981 */ /* 0x000ee2000c1e1900 */
[C---:B------:R-:W-:Y:S01]  /*a2c0*/  LEA R2, P1, R0.reuse, R146, 0x2 ;  /* 0x0000009200027211 */ /* 0x040fe200078210ff */
[C---:B------:R-:W-:Y:S02]  /*a2d0*/  HMMA.16816.F32 R16, R40.reuse, R54, R16 ;  /* 0x000000362810723c */ /* 0x040fe40000001810 */
[----:B------:R-:W4:Y:S03]  /*a2e0*/  @P0 LDG.E R153, desc[UR10][R38.64+0x100] ;  /* 0x0001000a26990981 */ /* 0x000f26000c1e1900 */
[----:B------:R-:W-:Y:S01]  /*a2f0*/  LEA.HI.X.SX32 R36, R0, R147, 0x2, P1 ;  /* 0x0000009300247211 */ /* 0x000fe200008f16ff */
[-C--:B------:R-:W-:Y:S01]  /*a300*/  HMMA.16816.F32 R20, R40, R60.reuse, R20 ;  /* 0x0000003c2814723c */ /* 0x080fe20000001814 */
[----:B------:R-:W5:Y:S04]  /*a310*/  @P0 LDG.E R154, desc[UR10][R38.64+0x20] ;  /* 0x0000200a269a0981 */ /* 0x000f68000c1e1900 */
[----:B--2---:R1:W2:Y:S01]  /*a320*/  @P0 LDG.E R155, desc[UR10][R38.64] ;  /* 0x0000000a269b0981 */ /* 0x0042a2000c1e1900 */
[C---:B------:R-:W-:Y:S03]  /*a330*/  HMMA.16816.F32 R24, R56.reuse, R60, R24 ;  /* 0x0000003c3818723c */ /* 0x040fe60000001818 */
[----:B------:R-:W-:Y:S02]  /*a340*/  STL [R1+0x34], R2 ;  /* 0x0000340201007387 */ /* 0x000fe40000100800 */
[----:B------:R-:W-:Y:S01]  /*a350*/  IMAD.MOV.U32 R37, RZ, RZ, R36 ;  /* 0x000000ffff257224 */ /* 0x000fe200078e0024 */
[-C--:B------:R-:W-:Y:S01]  /*a360*/  HMMA.16816.F32 R28, R56, R62.reuse, R28 ;  /* 0x0000003e381c723c */ /* 0x080fe2000000181c */
[----:B------:R1:W-:Y:S04]  /*a370*/  STL [R1+0x30], R36 ;  /* 0x0000302401007387 */ /* 0x0003e80000100800 */
[C---:B------:R-:W-:Y:S01]  /*a380*/  IMAD.SHL.U32 R0, R44.reuse, 0x8, RZ ;  /* 0x000000082c007824 */ /* 0x040fe200078e00ff */
[----:B------:R-:W-:Y:S07]  /*a390*/  HMMA.16816.F32 R32, R40, R62, R32 ;  /* 0x0000003e2820723c */ /* 0x000fee0000001820 */
[C---:B------:R-:W-:Y:S04]  /*a3a0*/  IMAD R43, R44.reuse, 0x28, RZ ;  /* 0x000000282c2b7824 */ /* 0x040fe800078e02ff */
[C---:B------:R-:W-:Y:S02]  /*a3b0*/  IMAD R42, R44.reuse, 0x30, RZ ;  /* 0x000000302c2a7824 */ /* 0x040fe400078e02ff */
[C---:B-1----:R-:W-:Y:S02]  /*a3c0*/  IMAD.SHL.U32 R39, R44.reuse, 0x20, RZ ;  /* 0x000000202c277824 */ /* 0x042fe400078e00ff */
[----:B------:R-:W-:Y:S02]  /*a3d0*/  IMAD.MOV.U32 R36, RZ, RZ, R2 ;  /* 0x000000ffff247224 */ /* 0x000fe400078e0002 */
[----:B------:R-:W-:Y:S03]  /*a3e0*/  IMAD R2, R44, 0x18, RZ ;  /* 0x000000182c027824 */ /* 0x000fe600078e02ff */
[CC--:B------:R-:W-:Y:S01]  /*a3f0*/  LEA R52, P1, R0.reuse, R36.reuse, 0x2 ;  /* 0x0000002400347211 */ /* 0x0c0fe200078210ff */
[----:B------:R1:W-:Y:S01]  /*a400*/  REDG.E.ADD.F32.FTZ.RN.STRONG.GPU desc[UR10][R36.64], R4 ;  /* 0x00000004240079a6 */ /* 0x0003e2000c10f38a */
[CC--:B------:R-:W-:Y:S02]  /*a410*/  LEA R38, P2, R39.reuse, R36.reuse, 0x2 ;  /* 0x0000002427267211 */ /* 0x0c0fe400078410ff */
[-C--:B------:R-:W-:Y:S02]  /*a420*/  LEA.HI.X.SX32 R53, R0, R37.reuse, 0x2, P1 ;  /* 0x0000002500357211 */ /* 0x080fe400008f16ff */
[-C--:B------:R-:W-:Y:S03]  /*a430*/  LEA.HI.X.SX32 R39, R39, R37.reuse, 0x2, P2 ;  /* 0x0000002527277211 */ /* 0x080fe600010f16ff */
[----:B------:R1:W-:Y:S02]  /*a440*/  REDG.E.ADD.F32.FTZ.RN.STRONG.GPU desc[UR10][R52.64], R5 ;  /* 0x00000005340079a6 */ /* 0x0003e4000c10f38a */
[CC--:B-1----:R-:W-:Y:S04]  /*a450*/  LEA R4, P1, R45.reuse, R36.reuse, 0x2 ;  /* 0x000000242d047211 */ /* 0x0c2fe800078210ff */
[-C--:B------:R-:W-:Y:S05]  /*a460*/  LEA.HI.X.SX32 R5, R45, R37.reuse, 0x2, P1 ;  /* 0x000000252d057211 */ /* 0x080fea00008f16ff */
[----:B------:R1:W-:Y:S02]  /*a470*/  REDG.E.ADD.F32.FTZ.RN.STRONG.GPU desc[UR10][R4.64], R6 ;  /* 0x00000006040079a6 */ /* 0x0003e4000c10f38a */
[CC--:B-1----:R-:W-:Y:S02]  /*a480*/  LEA R6, P1, R43.reuse, R36.reuse, 0x2 ;  /* 0x000000242b067211 */ /* 0x0c2fe400078210ff */
[----:B---3--:R-:W-:Y:S04]  /*a490*/  @P0 STL [R1+0x50], R152 ;  /* 0x0000509801000387 */ /* 0x008fe80000100800 */
[----:B----4-:R-:W-:Y:S04]  /*a4a0*/  @P0 STL [R1+0x4c], R153 ;  /* 0x00004c9901000387 */ /* 0x010fe80000100800 */
[----:B-----5:R-:W-:Y:S04]  /*a4b0*/  @P0 STL [R1+0x58], R154 ;  /* 0x0000589a01000387 */ /* 0x020fe80000100800 */
[----:B--2---:R-:W-:Y:S01]  /*a4c0*/  @P0 STL [R1+0x54], R155 ;  /* 0x0000549b01000387 */ /* 0x004fe20000100800 */
[CC--:B------:R-:W-:Y:S03]  /*a4d0*/  LEA R40, P0, R2.reuse, R36.reuse, 0x2 ;  /* 0x0000002402287211 */ /* 0x0c0fe600078010ff */
[----:B------:R-:W2:Y:S01]  /*a4e0*/  LDL R185, [R1+0x5c] ;  /* 0x00005c0001b97983 */ /* 0x000ea20000100800 */
[-C--:B------:R-:W-:Y:S01]  /*a4f0*/  LEA.HI.X.SX32 R41, R2, R37.reuse, 0x2, P0 ;  /* 0x0000002502297211 */ /* 0x080fe200000f16ff */
[----:B------:R-:W-:Y:S01]  /*a500*/  IMAD R2, R44, 0x48, RZ ;  /* 0x000000482c027824 */ /* 0x000fe200078e02ff */
[CC--:B------:R-:W-:Y:S03]  /*a510*/  LEA R4, P0, R42.reuse, R36.reuse, 0x2 ;  /* 0x000000242a047211 */ /* 0x0c0fe600078010ff */
[----:B------:R1:W-:Y:S01]  /*a520*/  REDG.E.ADD.F32.FTZ.RN.STRONG.GPU desc[UR10][R40.64], R7 ;  /* 0x00000007280079a6 */ /* 0x0003e2000c10f38a */
[-C--:B------:R-:W-:Y:S03]  /*a530*/  LEA.HI.X.SX32 R5, R42, R37.reuse, 0x2, P0 ;  /* 0x000000252a057211 */ /* 0x080fe600000f16ff */
[----:B------:R3:W-:Y:S01]  /*a540*/  REDG.E.ADD.F32.FTZ.RN.STRONG.GPU desc[UR10][R38.64], R8 ;  /* 0x00000008260079a6 */ /* 0x0007e2000c10f38a */
[-C--:B-1----:R-:W-:Y:S01]  /*a550*/  LEA.HI.X.SX32 R7, R43, R37.reuse, 0x2, P1 ;  /* 0x000000252b077211 */ /* 0x082fe200008f16ff */
[C---:B------:R-:W-:Y:S02]  /*a560*/  IMAD R40, R44.reuse, 0x50, RZ ;  /* 0x000000502c287824 */ /* 0x040fe400078e02ff */
[C---:B---3--:R-:W-:Y:S02]  /*a570*/  IMAD R8, R44.reuse, 0x38, RZ ;  /* 0x000000382c087824 */ /* 0x048fe400078e02ff */
[----:B------:R1:W-:Y:S04]  /*a580*/  REDG.E.ADD.F32.FTZ.RN.STRONG.GPU desc[UR10][R6.64], R9 ;  /* 0x00000009060079a6 */ /* 0x0003e8000c10f38a */
[----:B------:R3:W-:Y:S01]  /*a590*/  REDG.E.ADD.F32.FTZ.RN.STRONG.GPU desc[UR10][R4.64], R10 ;  /* 0x0000000a040079a6 */ /* 0x0007e2000c10f38a */
[----:B-1----:R-:W-:Y:S01]  /*a5a0*/  IMAD.SHL.U32 R7, R44, 0x40, RZ ;  /* 0x000000402c077824 */ /* 0x002fe200078e00ff */
[-C--:B---3--:R-:W-:Y:S01]  /*a5b0*/  LEA R4, P0, R8, R36.reuse, 0x2 ;  /* 0x0000002408047211 */ /* 0x088fe200078010ff */
[----:B------:R-:W-:Y:S03]  /*a5c0*/  IMAD R10, R44, 0x58, RZ ;  /* 0x000000582c0a7824 */ /* 0x000fe600078e02ff */
[CC--:B------:R-:W-:Y:S02]  /*a5d0*/  LEA R38, P2, R7.reuse, R36.reuse, 0x2 ;  /* 0x0000002407267211 */ /* 0x0c0fe400078410ff */
[-C--:B------:R-:W-:Y:S02]  /*a5e0*/  LEA.HI.X.SX32 R5, R8, R37.reuse, 0x2, P0 ;  /* 0x0000002508057211 */ /* 0x080fe400000f16ff */
[-C--:B------:R-:W-:Y:S02]  /*a5f0*/  LEA R8, P1, R2, R36.reuse, 0x2 ;  /* 0x0000002402087211 */ /* 0x080fe400078210ff */
[-C--:B------:R-:W-:Y:S01]  /*a600*/  LEA.HI.X.SX32 R39, R7, R37.reuse, 0x2, P2 ;  /* 0x0000002507277211 */ /* 0x080fe200010f16ff */
[----:B------:R1:W-:Y:S01]  /*a610*/  REDG.E.ADD.F32.FTZ.RN.STRONG.GPU desc[UR10][R4.64], R11 ;  /* 0x0000000b040079a6 */ /* 0x0003e2000c10f38a */
[-C--:B------:R-:W-:Y:S02]  /*a620*/  LEA R6, P0, R40, R36.reuse, 0x2 ;  /* 0x0000002428067211 */ /* 0x080fe400078010ff */
[-C--:B------:R-:W-:Y:S01]  /*a630*/  LEA.HI.X.SX32 R9, R2, R37.reuse, 0x2, P1 ;  /* 0x0000002502097211 */ /* 0x080fe200008f16ff */
[----:B------:R3:W-:Y:S01]  /*a640*/  REDG.E.ADD.F32.FTZ.RN.STRONG.GPU desc[UR10][R38.64], R16 ;  /* 0x00000010260079a6 */ /* 0x0007e2000c10f38a */
[-C--:B------:R-:W-:Y:S01]  /*a650*/  LEA.HI.X.SX32 R7, R40, R37.reuse, 0x2, P0 ;  /* 0x0000002528077211 */ /* 0x080fe200000f16ff */
[----:B------:R-:W-:Y:S02]  /*a660*/  VIADD R2, R45, 0x20 ;  /* 0x000000202d027836 */ /* 0x000fe40000000000 */
[----:B------:R4:W-:Y:S04]  /*a670*/  REDG.E.ADD.F32.FTZ.RN.STRONG.GPU desc[UR10][R8.64], R17 ;  /* 0x00000011080079a6 */ /* 0x0009e8000c10f38a */
[----:B------:R5:W-:Y:S01]  /*a680*/  REDG.E.ADD.F32.FTZ.RN.STRONG.GPU desc[UR10][R6.64], R18 ;  /* 0x00000012060079a6 */ /* 0x000be2000c10f38a */
[CC--:B-1----:R-:W-:Y:S04]  /*a690*/  LEA R4, P1, R10.reuse, R36.reuse, 0x2 ;  /* 0x000000240a047211 */ /* 0x0c2fe800078210ff */
[-C--:B------:R-:W-:Y:S01]  /*a6a0*/  LEA.HI.X.SX32 R5, R10, R37.reuse, 0x2, P1 ;  /* 0x000000250a057211 */ /* 0x080fe200008f16ff */
[----:B---3--:R-:W-:Y:S02]  /*a6b0*/  IMAD.IADD R38, R0, 0x1, R2 ;  /* 0x0000000100267824 */ /* 0x008fe400078e0202 */
[C---:B----4-:R-:W-:Y:S02]  /*a6c0*/  IMAD R9, R44.reuse, 0x60, RZ ;  /* 0x000000602c097824 */ /* 0x050fe400078e02ff */
[----:B------:R1:W-:Y:S01]  /*a6d0*/  REDG.E.ADD.F32.FTZ.RN.STRONG.GPU desc[UR10][R4.64], R19 ;  /* 0x00000013040079a6 */ /* 0x0003e2000c10f38a */
[----:B-----5:R-:W-:Y:S02]  /*a6e0*/  IMAD R7, R44, 0x68, RZ ;  /* 0x000000682c077824 */ /* 0x020fe400078e02ff */
[-C--:B------:R-:W-:Y:S01]  /*a6f0*/  LEA R10, P0, R9, R36.reuse, 0x2 ;  /* 0x00000024090a7211 */ /* 0x080fe200078010ff */
[----:B------:R-:W-:Y:S02]  /*a700*/  IMAD.IADD R6, R0, 0x1, R38 ;  /* 0x0000000100067824 */ /* 0x000fe400078e0226 */
        /* <DEDUP_REMOVED lines=251> */
[----:B------:R-:W-:Y:S01]  /*b6c0*/  F2FP.F16.F32.PACK_AB R88, R89, R88 ;  /* 0x000000585958723e */ /* 0x000fe200000000ff */
[----:B------:R-:W-:Y:S01]  /*b6d0*/  UISETP.NE.AND UP0, UPT, UR27, -0x1, UPT ;  /* 0xffffffff1b00788c */ /* 0x000fe2000bf05270 */
[----:B------:R-:W-:-:S02]  /*b6e0*/  F2FP.F16.F32.PACK_AB R90, R91, R90 ;  /* 0x0000005a5b5a723e */ /* 0x000fc400000000ff */
        /* <DEDUP_REMOVED lines=14> */
[----:B-----5:R1:W-:Y:S04]  /*b7d0*/  STS [R53], R11 ;  /* 0x0000000b35007388 */ /* 0x0203e80000000800 */
        /* <DEDUP_REMOVED lines=38> */
.L_x_1820:
[----:B------:R-:W-:Y:S01]  /*ba40*/  @UP0 UIADD3 UR16, UR17, UR27, URZ ;  /* 0x0000001b11100290 */ /* 0x000fe2000fffe03f */
[----:B------:R-:W-:Y:S01]  /*ba50*/  F2FP.F16.F32.PACK_AB R94, R95, R94 ;  /* 0x0000005e5f5e723e */ /* 0x000fe200000000ff */
        /* <DEDUP_REMOVED lines=20> */
.L_x_1821:
[----:B------:R2:W-:Y:S01]  /*bba0*/  STS [R44+0x4000], R94 ;  /* 0x0040005e2c007388 */ /* 0x0005e20000000800 */
[----:B------:R-:W-:Y:S01]  /*bbb0*/  USHF.R.S32.HI UR14, URZ, 0x1f, UR6 ;  /* 0x0000001f3f0e7899 */ /* 0x000fe20008011406 */
[--C-:B-1----:R-:W-:Y:S01]  /*bbc0*/  SHF.R.S32.HI R11, RZ, 0x1f, R180.reuse ;  /* 0x0000001fff0b7819 */ /* 0x102fe200000114b4 */
[----:B------:R-:W-:Y:S01]  /*bbd0*/  UIMAD UR7, UR26, -0x80, UR7 ;  /* 0xffffff801a0778a4 */ /* 0x000fe2000f8e0207 */
[----:B------:R-:W-:Y:S01]  /*bbe0*/  BAR.SYNC.DEFER_BLOCKING 0x0 ;  /* 0x0000000000007b1d */ /* 0x000fe20000010000 */
[C---:B------:R-:W-:Y:S01]  /*bbf0*/  VIADD R2, R151.reuse, 0x20 ;  /* 0x0000002097027836 */ /* 0x040fe20000000000 */
[----:B------:R-:W-:Y:S01]  /*bc00*/  UIMAD UR15, UR14, UR8, URZ ;  /* 0x000000080e0f72a4 */ /* 0x000fe2000f8e023f */
[----:B------:R-:W-:Y:S01]  /*bc10*/  IMAD.U32 R0, RZ, RZ, UR8 ;  /* 0x00000008ff007e24 */ /* 0x000fe2000f8e00ff */
[----:B------:R-:W-:Y:S01]  /*bc20*/  USHF.R.S32.HI UR22, URZ, 0x1f, UR56 ;  /* 0x0000001f3f167899 */ /* 0x000fe20008011438 */
[----:B------:R-:W-:Y:S01]  /*bc30*/  IMAD.MOV.U32 R10, RZ, RZ, R180 ;  /* 0x000000ffff0a7224 */ /* 0x000fe200078e00b4 */
[----:B------:R-:W-:Y:S01]  /*bc40*/  ULDC UR16, c[0x0][0x2d0] ;  /* 0x0000b40000107ab9 */ /* 0x000fe20000000800 */
[----:B------:R-:W-:Y:S01]  /*bc50*/  UIMAD UR15, UR6, UR9, UR15 ;  /* 0x00000009060f72a4 */ /* 0x000fe2000f8e020f */
[----:B------:R-:W-:Y:S01]  /*bc60*/  ISETP.GE.AND P4, PT, R180, UR16, PT ;  /* 0x00000010b4007c0c */ /* 0x000fe2000bf86270 */
[----:B------:R-:W-:Y:S01]  /*bc70*/  IMAD.WIDE.U32 R4, R0, UR6, R10 ;  /* 0x0000000600047c25 */ /* 0x000fe2000f8e000a */
[----:B------:R-:W-:Y:S01]  /*bc80*/  ULDC.64 UR16, c[0x0][0x468] ;  /* 0x00011a0000107ab9 */ /* 0x000fe20000000a00 */
[----:B------:R-:W-:Y:S01]  /*bc90*/  BSSY B0, `(.L_x_1822) ;  /* 0x0000020000007945 */ /* 0x000fe20003800000 */
[----:B------:R-:W-:Y:S01]  /*bca0*/  ISETP.GE.OR P3, PT, R2, UR7, P4 ;  /* 0x0000000702007c0c */ /* 0x000fe2000a766670 */
[C---:B------:R-:W-:Y:S01]  /*bcb0*/  VIADD R6, R151.reuse, 0x40 ;  /* 0x0000004097067836 */ /* 0x040fe20000000000 */
[----:B------:R-:W-:Y:S01]  /*bcc0*/  MOV R0, UR15 ;  /* 0x0000000f00007c02 */ /* 0x000fe20008000f00 */
[----:B------:R-:W-:Y:S01]  /*bcd0*/  VIADD R2, R151, 0x60 ;  /* 0x0000006097027836 */ /* 0x000fe20000000000 */
[----:B------:R-:W-:Y:S01]  /*bce0*/  IADD3 R4, P0, R4, UR20, RZ ;  /* 0x0000001404047c10 */ /* 0x000fe2000ff1e0ff */
[----:B------:R-:W-:Y:S01]  /*bcf0*/  UIMAD UR15, UR22, UR16, URZ ;  /* 0x00000010160f72a4 */ /* 0x000fe2000f8e023f */
[----:B------:R-:W-:-:S02]  /*bd00*/  ISETP.GE.OR P2, PT, R6, UR7, P4 ;  /* 0x0000000706007c0c */ /* 0x000fc4000a746670 */
[----:B------:R-:W-:Y:S01]  /*bd10*/  ISETP.GE.OR P1, PT, R2, UR7, P4 ;  /* 0x0000000702007c0c */ /* 0x000fe2000a726670 */
[----:B------:R-:W-:Y:S01]  /*bd20*/  UIMAD UR17, UR56, UR17, UR15 ;  /* 0x00000011381172a4 */ /* 0x000fe2000f8e020f */
[----:B------:R-:W-:Y:S01]  /*bd30*/  ISETP.GE.OR P4, PT, R151, UR7, P4 ;  /* 0x0000000797007c0c */ /* 0x000fe2000a786670 */
[----:B------:R2:W1:Y:S01]  /*bd40*/  LDS.128 R20, [R145+0xd000] ;  /* 0x00d0000091147984 */ /* 0x0004620000000c00 */
[----:B------:R-:W-:Y:S01]  /*bd50*/  IADD3.X R5, R5, UR21, R0, P0, !PT ;  /* 0x0000001505057c10 */ /* 0x000fe200087fe400 */
[----:B------:R-:W-:Y:S01]  /*bd60*/  IMAD.U32 R0, RZ, RZ, UR16 ;  /* 0x00000010ff007e24 */ /* 0x000fe2000f8e00ff */
[----:B------:R-:W-:Y:S01]  /*bd70*/  SHF.R.S32.HI R17, RZ, 0x1f, R151 ;  /* 0x0000001fff117819 */ /* 0x000fe20000011497 */
[----:B------:R2:W3:Y:S02]  /*bd80*/  LDS.128 R24, [R145+0x11000] ;  /* 0x0110000091187984 */ /* 0x0004e40000000c00 */
[----:B------:R-:W-:Y:S02]  /*bd90*/  IMAD.WIDE.U32 R4, R0, UR56, R4 ;  /* 0x0000003800047c25 */ /* 0x000fe4000f8e0004 */
[----:B------:R2:W4:Y:S03]  /*bda0*/  LDS.128 R28, [R145+0x12000] ;  /* 0x01200000911c7984 */ /* 0x0005260000000c00 */
[----:B------:R-:W-:Y:S01]  /*bdb0*/  IADD3 R16, R5, UR17, RZ ;  /* 0x0000001105107c10 */ /* 0x000fe2000fffe0ff */
[----:B------:R2:W1:Y:S01]  /*bdc0*/  LDS.128 R32, [R145+0x13000] ;  /* 0x0130000091207984 */ /* 0x0004620000000c00 */
[----:B------:R-:W-:Y:S05]  /*bdd0*/  @P4 BRA `(.L_x_1823) ;  /* 0x00000000002c4947 */ /* 0x000fea0003800000 */
        /* <DEDUP_REMOVED lines=11> */
.L_x_1823:
[----:B------:R-:W-:Y:S05]  /*be90*/  BSYNC B0 ;  /* 0x0000000000007941 */ /* 0x000fea0003800000 */
.L_x_1822:
        /* <DEDUP_REMOVED lines=9> */
[----:B-1----:R-:W-:-:S03]  /*bf30*/  LEA R8, P0, R6, UR16, 0x1 ;  /* 0x0000001006087c11 */ /* 0x002fc6000f8008ff */
[----:B------:R-:W-:-:S05]  /*bf40*/  IMAD R0, R0, UR9, R2 ;  /* 0x0000000900007c24 */ /* 0x000fca000f8e0202 */
[----:B------:R-:W-:-:S04]  /*bf50*/  IADD3 R0, R7, R0, RZ ;  /* 0x0000000007007210 */ /* 0x000fc80007ffe0ff */
[----:B------:R-:W-:-:S05]  /*bf60*/  LEA.HI.X R9, R6, UR17, R0, 0x1, P0 ;  /* 0x0000001106097c11 */ /* 0x000fca00080f0c00 */
[----:B------:R1:W-:Y:S02]  /*bf70*/  STG.E.128 desc[UR10][R8.64], R20 ;  /* 0x0000001408007986 */ /* 0x0003e4000c101d0a */
.L_x_1825:
[----:B------:R-:W-:Y:S05]  /*bf80*/  BSYNC B0 ;  /* 0x0000000000007941 */ /* 0x000fea0003800000 */
.L_x_1824:
        /* <DEDUP_REMOVED lines=15> */
.L_x_1827:
[----:B------:R-:W-:Y:S05]  /*c080*/  BSYNC B0 ;  /* 0x0000000000007941 */ /* 0x000fea0003800000 */
.L_x_1826:
        /* <DEDUP_REMOVED lines=15> */
.L_x_1829:
[----:B------:R-:W-:Y:S05]  /*c180*/  BSYNC B0 ;  /* 0x0000000000007941 */ /* 0x000fea0003800000 */
.L_x_1828:
        /* <DEDUP_REMOVED lines=27> */
.L_x_1831:
[----:B------:R-:W-:Y:S05]  /*c340*/  BSYNC B0 ;  /* 0x0000000000007941 */ /* 0x000fea0003800000 */
.L_x_1830:
        /* <DEDUP_REMOVED lines=13> */
[----:B---3--:R1:W-:Y:S02]  /*c420*/  STG.E.128 desc[UR10][R8.64], R24 ;  /* 0x0000001808007986 */ /* 0x0083e4000c101d0a */
.L_x_1833:
[----:B------:R-:W-:Y:S05]  /*c430*/  BSYNC B0 ;  /* 0x0000000000007941 */ /* 0x000fea0003800000 */
.L_x_1832:
        /* <DEDUP_REMOVED lines=13> */
[----:B----4-:R1:W-:Y:S02]  /*c510*/  STG.E.128 desc[UR10][R8.64], R28 ;  /* 0x0000001c08007986 */ /* 0x0103e4000c101d0a */
.L_x_1835:
[----:B------:R-:W-:Y:S05]  /*c520*/  BSYNC B0 ;  /* 0x0000000000007941 */ /* 0x000fea0003800000 */
.L_x_1834:
        /* <DEDUP_REMOVED lines=14> */
.L_x_1784:
[----:B------:R-:W-:Y:S02]  /*c610*/  UISETP.NE.AND UP0, UPT, UR27, -0x1, UPT ;  /* 0xffffffff1b00788c */ /* 0x000fe4000bf05270 */
[----:B------:R-:W-:Y:S02]  /*c620*/  UIMAD UR19, UR26, -0x80, UR7 ;  /* 0xffffff801a1378a4 */ /* 0x000fe4000f8e0207 */
[----:B------:R-:W-:Y:S02]  /*c630*/  USHF.L.U32 UR18, UR26, 0x7, URZ ;  /* 0x000000071a127899 */ /* 0x000fe4000800063f */
[----:B------:R-:W-:-:S05]  /*c640*/  PLOP3.LUT P0, PT, PT, PT, UP0, 0x80, 0x0 ;  /* 0x000000000000781c */ /* 0x000fca0003f0f008 */
        /* <DEDUP_REMOVED lines=20> */
.L_x_1837:
[----:B------:R-:W-:Y:S01]  /*c790*/  @UP0 UIADD3 UR14, UR17, UR27, URZ ;  /* 0x0000001b110e0290 */ /* 0x000fe2000fffe03f */
[----:B------:R-:W-:Y:S01]  /*c7a0*/  @UP0 ULDC.64 UR8, c[0x0][0x458] ;  /* 0x0001160000080ab9 */ /* 0x000fe20000000a00 */
[----:B------:R-:W-:Y:S02]  /*c7b0*/  USHF.R.S32.HI UR20, URZ, 0x1f, UR18 ;  /* 0x0000001f3f147899 */ /* 0x000fe40008011412 */
        /* <DEDUP_REMOVED lines=18> */
.L_x_1838:
[----:B------:R-:W2:Y:S01]  /*c8e0*/  LDL.64 R14, [R1+0x28] ;  /* 0x00002800010e7983 */ /* 0x000ea20000100a00 */
[----:B------:R-:W-:Y:S01]  /*c8f0*/  ULDC UR13, c[0x0][0x2d0] ;  /* 0x0000b400000d7ab9 */ /* 0x000fe20000000800 */
[----:B------:R-:W-:Y:S01]  /*c900*/  UIMAD UR12, UR20, UR6, URZ ;  /* 0x00000006140c72a4 */ /* 0x000fe2000f8e023f */
[----:B------:R-:W-:Y:S01]  /*c910*/  IMAD.U32 R4, RZ, RZ, UR6 ;  /* 0x00000006ff047e24 */ /* 0x000fe2000f8e00ff */
[----:B------:R-:W1:Y:S01]  /*c920*/  S2R R12, SR_TID.X ;  /* 0x00000000000c7919 */ /* 0x000e620000002100 */
[----:B------:R-:W-:Y:S01]  /*c930*/  BSSY B0, `(.L_x_1839) ;  /* 0x0000024000007945 */ /* 0x000fe20003800000 */
[----:B------:R-:W-:Y:S01]  /*c940*/  UIMAD UR12, UR18, UR7, UR12 ;  /* 0x00000007120c72a4 */ /* 0x000fe2000f8e020c */
[----:B------:R-:W3:Y:S01]  /*c950*/  S2R R13, SR_TID.X ;  /* 0x00000000000d7919 */ /* 0x000ee20000002100 */
[----:B-1----:R-:W-:-:S04]  /*c960*/  SHF.R.S32.HI R12, RZ, 0x1f, R12 ;  /* 0x0000001fff0c7819 */ /* 0x002fc8000001140c */
[----:B---3--:R-:W-:-:S04]  /*c970*/  LEA.HI R12, R12, R13, RZ, 0x3 ;  /* 0x0000000d0c0c7211 */ /* 0x008fc800078f18ff */
[----:B------:R-:W-:-:S04]  /*c980*/  SHF.R.S32.HI R12, RZ, 0x3, R12 ;  /* 0x00000003ff0c7819 */ /* 0x000fc8000001140c */
[----:B------:R-:W-:Y:S01]  /*c990*/  SHF.R.S32.HI R11, RZ, 0x1f, R12 ;  /* 0x0000001fff0b7819 */ /* 0x000fe2000001140c */
[C---:B------:R-:W-:Y:S02]  /*c9a0*/  VIADD R2, R12.reuse, 0x40 ;  /* 0x000000400c027836 */ /* 0x040fe40000000000 */
[----:B------:R-:W-:Y:S01]  /*c9b0*/  VIADD R0, R12, 0x20 ;  /* 0x000000200c007836 */ /* 0x000fe20000000000 */
[----:B--2---:R-:W-:Y:S01]  /*c9c0*/  ISETP.GE.AND P4, PT, R14, UR13, PT ;  /* 0x0000000d0e007c0c */ /* 0x004fe2000bf86270 */
[----:B------:R-:W-:-:S03]  /*c9d0*/  IMAD.WIDE.U32 R4, R4, UR18, R14 ;  /* 0x0000001204047c25 */ /* 0x000fc6000f8e000e */
[----:B------:R-:W-:Y:S01]  /*c9e0*/  ISETP.GE.OR P2, PT, R2, UR19, P4 ;  /* 0x0000001302007c0c */ /* 0x000fe2000a746670 */
[----:B------:R-:W-:Y:S01]  /*c9f0*/  VIADD R2, R12, 0x60 ;  /* 0x000000600c027836 */ /* 0x000fe20000000000 */
[----:B------:R-:W-:Y:S01]  /*ca00*/  ISETP.GE.OR P3, PT, R0, UR19, P4 ;  /* 0x0000001300007c0c */ /* 0x000fe2000a766670 */
[----:B------:R-:W-:Y:S01]  /*ca10*/  IMAD.U32 R0, RZ, RZ, UR12 ;  /* 0x0000000cff007e24 */ /* 0x000fe2000f8e00ff */
[----:B------:R-:W-:Y:S01]  /*ca20*/  IADD3 R4, P0, R4, UR21, RZ ;  /* 0x0000001504047c10 */ /* 0x000fe2000ff1e0ff */
[----:B------:R-:W-:Y:S01]  /*ca30*/  ULDC.64 UR12, c[0x0][0x468] ;  /* 0x00011a00000c7ab9 */ /* 0x000fe20000000a00 */
[----:B------:R-:W-:Y:S01]  /*ca40*/  ISETP.GE.OR P1, PT, R2, UR19, P4 ;  /* 0x0000001302007c0c */ /* 0x000fe2000a726670 */
[----:B------:R-:W-:Y:S01]  /*ca50*/  UIMAD UR14, UR61, UR12, URZ ;  /* 0x0000000c3d0e72a4 */ /* 0x000fe2000f8e023f */
[----:B------:R-:W-:Y:S02]  /*ca60*/  ISETP.GE.OR P4, PT, R12, UR19, P4 ;  /* 0x000000130c007c0c */ /* 0x000fe4000a786670 */
[----:B------:R-:W-:Y:S01]  /*ca70*/  IADD3.X R5, R5, UR22, R0, P0, !PT ;  /* 0x0000001605057c10 */ /* 0x000fe200087fe400 */
[----:B------:R-:W-:Y:S01]  /*ca80*/  IMAD.U32 R0, RZ, RZ, UR12 ;  /* 0x0000000cff007e24 */ /* 0x000fe2000f8e00ff */
[----:B------:R-:W-:-:S03]  /*ca90*/  UIMAD UR13, UR56, UR13, UR14 ;  /* 0x0000000d380d72a4 */ /* 0x000fc6000f8e020e */
[----:B------:R-:W-:-:S04]  /*caa0*/  IMAD.WIDE.U32 R4, R0, UR56, R4 ;  /* 0x0000003800047c25 */ /* 0x000fc8000f8e0004 */
[----:B------:R-:W-:Y:S02]  /*cab0*/  VIADD R10, R5, UR13 ;  /* 0x0000000d050a7c36 */ /* 0x000fe40008000000 */
        /* <DEDUP_REMOVED lines=11> */
.L_x_1840:
[----:B------:R-:W-:Y:S05]  /*cb70*/  BSYNC B0 ;  /* 0x0000000000007941 */ /* 0x000fea0003800000 */
.L_x_1839:
        /* <DEDUP_REMOVED lines=13> */
[----:B------:R2:W-:Y:S02]  /*cc50*/  STG.E.128 desc[UR10][R8.64], RZ ;  /* 0x000000ff08007986 */ /* 0x0005e4000c101d0a */
.L_x_1842:
[----:B------:R-:W-:Y:S05]  /*cc60*/  BSYNC B0 ;  /* 0x0000000000007941 */ /* 0x000fea0003800000 */
.L_x_1841:
        /* <DEDUP_REMOVED lines=9> */
[----:B-12---:R-:W-:-:S03]  /*cd00*/  LEA R8, P0, R6, UR12, 0x1 ;  /* 0x0000000c06087c11 */ /* 0x006fc6000f8008ff */
[----:B------:R-:W-:-:S05]  /*cd10*/  IMAD R0, R0, UR7, R2 ;  /* 0x0000000700007c24 */ /* 0x000fca000f8e0202 */
[----:B------:R-:W-:-:S04]  /*cd20*/  IADD3 R0, R0, R7, RZ ;  /* 0x0000000700007210 */ /* 0x000fc80007ffe0ff */
[----:B------:R-:W-:-:S05]  /*cd30*/  LEA.HI.X R9, R6, UR13, R0, 0x1, P0 ;  /* 0x0000000d06097c11 */ /* 0x000fca00080f0c00 */
[----:B------:R3:W-:Y:S02]  /*cd40*/  STG.E.128 desc[UR10][R8.64], RZ ;  /* 0x000000ff08007986 */ /* 0x0007e4000c101d0a */
.L_x_1844:
[----:B------:R-:W-:Y:S05]  /*cd50*/  BSYNC B0 ;  /* 0x0000000000007941 */ /* 0x000fea0003800000 */
.L_x_1843:
        /* <DEDUP_REMOVED lines=14> */
.L_x_1846:
[----:B------:R-:W-:Y:S05]  /*ce40*/  BSYNC B0 ;  /* 0x0000000000007941 */ /* 0x000fea0003800000 */
.L_x_1845:
[----:B------:R-:W-:Y:S01]  /*ce50*/  UIMAD UR6, UR20, UR8, URZ ;  /* 0x00000008140672a4 */ /* 0x000fe2000f8e023f */
[----:B----4-:R-:W-:Y:S01]  /*ce60*/  IMAD.U32 R4, RZ, RZ, UR8 ;  /* 0x00000008ff047e24 */ /* 0x010fe2000f8e00ff */
[----:B------:R-:W-:Y:S02]  /*ce70*/  BSSY B0, `(.L_x_1847) ;  /* 0x0000017000007945 */ /* 0x000fe40003800000 */
        /* <DEDUP_REMOVED lines=22> */
.L_x_1848:
[----:B------:R-:W-:Y:S05]  /*cfe0*/  BSYNC B0 ;  /* 0x0000000000007941 */ /* 0x000fea0003800000 */
.L_x_1847:
        /* <DEDUP_REMOVED lines=9> */
[----:B-1234-:R-:W-:-:S03]  /*d080*/  LEA R8, P0, R6, UR6, 0x1 ;  /* 0x0000000606087c11 */ /* 0x01efc6000f8008ff */
[----:B------:R-:W-:-:S05]  /*d090*/  IMAD R0, R0, UR9, R2 ;  /* 0x0000000900007c24 */ /* 0x000fca000f8e0202 */
[----:B------:R-:W-:-:S04]  /*d0a0*/  IADD3 R0, R0, R7, RZ ;  /* 0x0000000700007210 */ /* 0x000fc80007ffe0ff */
[----:B------:R-:W-:-:S05]  /*d0b0*/  LEA.HI.X R9, R6, UR7, R0, 0x1, P0 ;  /* 0x0000000706097c11 */ /* 0x000fca00080f0c00 */
[----:B------:R1:W-:Y:S02]  /*d0c0*/  STG.E.128 desc[UR10][R8.64], RZ ;  /* 0x000000ff08007986 */ /* 0x0003e4000c101d0a */
.L_x_1850:
[----:B------:R-:W-:Y:S05]  /*d0d0*/  BSYNC B0 ;  /* 0x0000000000007941 */ /* 0x000fea0003800000 */
.L_x_1849:
        /* <DEDUP_REMOVED lines=14> */
.L_x_1852:
[----:B------:R-:W-:Y:S05]  /*d1c0*/  BSYNC B0 ;  /* 0x0000000000007941 */ /* 0x000fea0003800000 */
.L_x_1851:
        /* <DEDUP_REMOVED lines=13> */
.L_x_1836:
[----:B------:R-:W-:Y:S05]  /*d2a0*/  BSYNC B1 ;  /* 0x0000000000017941 */ /* 0x000fea0003800000 */
.L_x_1779:
        /* <DEDUP_REMOVED lines=11> */
.L_x_1853:
[----:B------:R-:W-:Y:S05]  /*d360*/  EXIT ;  /* 0x000000000000794d */ /* 0x000fea0003800000 */
.L_x_1855:
        /* <DEDUP_REMOVED lines=9> */
.L_x_2490:


//--------------------- .text._ZN5flash44flash_bwd_dq_dk_dv_loop_seqk_parallel_kernelI23Flash_bwd_kernel_traitsILi64ELi128ELi128ELi8ELi4ELi4ELi4ELb0ELb0EN7cutlass6half_tE19Flash_kernel_traitsILi64ELi128ELi128ELi8ES3_EELb1ELb0ELb1ELb0ELb0ELb0ELb0EEEvNS_16Flash_bwd_paramsE --------------------------
	.section	.text._ZN5flash44flash_bwd_dq_dk_dv_loop_seqk_parallel_kernelI23Flash_bwd_kernel_traitsILi64ELi128ELi128ELi8ELi4ELi4ELi4ELb0ELb0EN7cutlass6half_tE19Flash_kernel_traitsILi64ELi128ELi128ELi8ES3_EELb1ELb0ELb1ELb0ELb0ELb0ELb0EEEvNS_16Flash_bwd_paramsE,"ax",@progbits
	.align	128
        .global         _ZN5flash44flash_bwd_dq_dk_dv_loop_seqk_parallel_kernelI23Flash_bwd_kernel_traitsILi64ELi128ELi128ELi8ELi4ELi4ELi4ELb0ELb0EN7cutlass6half_tE19Flash_kernel_traitsILi64ELi128ELi128ELi8ES3_EELb1ELb0ELb1ELb0ELb0ELb0ELb0EEEvNS_16Flash_bwd_paramsE
        .type           _ZN5flash44flash_bwd_dq_dk_dv_loop_seqk_parallel_kernelI23Flash_bwd_kernel_traitsILi64ELi128ELi128ELi8ELi4ELi4ELi4ELb0ELb0EN7cutlass6half_tE19Flash_kernel_traitsILi64ELi128ELi128ELi8ES3_EELb1ELb0ELb1ELb0ELb0ELb0ELb0EEEvNS_16Flash_bwd_paramsE,@function
        .size           _ZN5flash44flash_bwd_dq_dk_dv_loop_seqk_parallel_kernelI23Flash_bwd_kernel_traitsILi64ELi128ELi128ELi8ELi4ELi4ELi4ELb0ELb0EN7cutlass6half_tE19Flash_kernel_traitsILi64ELi128ELi128ELi8ES3_EELb1ELb0ELb1ELb0ELb0ELb0ELb0EEEvNS_16Flash_bwd_paramsE,(.L_x_2491 - _ZN5flash44flash_bwd_dq_dk_dv_loop_seqk_parallel_kernelI23Flash_bwd_kernel_traitsILi64ELi128ELi128ELi8ELi4ELi4ELi4ELb0ELb0EN7cutlass6half_tE19Flash_kernel_traitsILi64ELi128ELi128ELi8ES3_EELb1ELb0ELb1ELb0ELb0ELb0ELb0EEEvNS_16Flash_bwd_paramsE)
        .other          _ZN5flash44flash_bwd_dq_dk_dv_loop_seqk_parallel_kernelI23Flash_bwd_kernel_traitsILi64ELi128ELi128ELi8ELi4ELi4ELi4ELb0ELb0EN7cutlass6half_tE19Flash_kernel_traitsILi64ELi128ELi128ELi8ES3_EELb1ELb0ELb1ELb0ELb0ELb0ELb0EEEvNS_16Flash_bwd_paramsE,@"STO_CUDA_ENTRY STV_DEFAULT"
_ZN5flash44flash_bwd_dq_dk_dv_loop_seqk_parallel_kernelI23Flash_bwd_kernel_traitsILi64ELi128ELi128ELi8ELi4ELi4ELi4ELb0ELb0EN7cutlass6half_tE19Flash_kernel_traitsILi64ELi128ELi128ELi8ES3_EELb1ELb0ELb1ELb0ELb0ELb0ELb0EEEvNS_16Flash_bwd_paramsE:
.text._ZN5flash44flash_bwd_dq_dk_dv_loop_seqk_parallel_kernelI23Flash_bwd_kernel_traitsILi64ELi128ELi128ELi8ELi4ELi4ELi4ELb0ELb0EN7cutlass6half_tE19Flash_kernel_traitsILi64ELi128ELi128ELi8ES3_EELb1ELb0ELb1ELb0ELb0ELb0ELb0EEEvNS_16Flash_bwd_paramsE:
        /* <DEDUP_REMOVED lines=22> */
[----:B---3--:R-:W-:-:S03]  /*0160*/  ULEA UR4, UR4, UR5, 0x18 ;  /* 0x0000000504047291 */ /* 0x008fc6000f8ec03f */
[CC--:B------:R-:W-:Y:S02]  /*0170*/  LEA.HI R4, R6.reuse, R11.reuse, RZ, 0x4 ;  /* 0x0000000b06047211 */ /* 0x0c0fe400078f20ff */
[CC--:B------:R-:W-:Y:S02]  /*0180*/  LEA.HI R0, R6.reuse, R11.reuse, RZ, 0x5 ;  /* 0x0000000b06007211 */ /* 0x0c0fe400078f28ff */
[----:B------:R-:W-:Y:S01]  /*0190*/  SHF.R.S32.HI R5, RZ, 0x4, R4 ;  /* 0x00000004ff057819 */ /* 0x000fe20000011404 */
[----:B----4-:R-:W-:Y:S01]  /*01a0*/  USHF.L.U32 UR5, UR49, 0x7, URZ ;  /* 0x0000000731057899 */ /* 0x010fe2000800063f */
        /* <DEDUP_REMOVED lines=27> */
[----:B------:R-:W-:Y:S01]  /*0360*/  SHF.R.S32.HI R4, RZ, 0x1f, R9 ;  /* 0x0000001fff047819 */ /* 0x000fe20000011409 */
[----:B------:R-:W-:Y:S01]  /*0370*/  IMAD.SHL.U32 R8, R12, 0x10, RZ ;  /* 0x000000100c087824 */ /* 0x000fe200078e00ff */
[----:B------:R-:W-:-:S02]  /*0380*/  SHF.R.S32.HI R3, RZ, 0x1f, R6 ;  /* 0x0000001fff037819 */ /* 0x000fc40000011406 */
[----:B------:R-:W-:Y:S02]  /*0390*/  LOP3.LUT R0, R0, 0x1c0, RZ, 0xc0, !PT ;  /* 0x000001c000007812 */ /* 0x000fe400078ec0ff */
[----:B------:R-:W-:Y:S02]  /*03a0*/  LEA.HI R11, R4, R9, RZ, 0x3 ;  /* 0x00000009040b7211 */ /* 0x000fe400078f18ff */
[----:B------:R-:W-:Y:S02]  /*03b0*/  SHF.R.U32.HI R6, RZ, 0x3, R0 ;  /* 0x00000003ff067819 */ /* 0x000fe40000011600 */
[----:B------:R-:W-:Y:S01]  /*03c0*/  LOP3.LUT R5, R0, 0x38, R236, 0xf8, !PT ;  /* 0x0000003800057812 */ /* 0x000fe200078ef8ec */
[C---:B------:R-:W-:Y:S01]  /*03d0*/  IMAD.SHL.U32 R0, R2.reuse, 0x40, RZ ;  /* 0x0000004002007824 */ /* 0x040fe200078e00ff */
[C---:B------:R-:W-:Y:S02]  /*03e0*/  LOP3.LUT P4, RZ, R2.reuse, 0x2, RZ, 0xc0, !PT ;  /* 0x0000000202ff7812 */ /* 0x040fe4000788c0ff */
[----:B------:R-:W-:Y:S01]  /*03f0*/  LOP3.LUT P3, RZ, R2, 0x4, RZ, 0xc0, !PT ;  /* 0x0000000402ff7812 */ /* 0x000fe2000786c0ff */
[----:B------:R-:W-:Y:S01]  /*0400*/  IMAD.SHL.U32 R2, R252, 0x10, RZ ;  /* 0x00000010fc027824 */ /* 0x000fe200078e00ff */
[----:B------:R-:W-:-:S02]  /*0410*/  LOP3.LUT R4, R11, 0xfffffff8, RZ, 0xc0, !PT ;  /* 0xfffffff80b047812 */ /* 0x000fc400078ec0ff */
[----:B------:R-:W-:Y:S02]  /*0420*/  LEA.HI R3, R3, R7, RZ, 0x3 ;  /* 0x0000000703037211 */ /* 0x000fe400078f18ff */
[----:B------:R-:W-:Y:S01]  /*0430*/  LOP3.LUT R0, R0, 0x1c0, RZ, 0xc0, !PT ;  /* 0x000001c000007812 */ /* 0x000fe200078ec0ff */
[----:B------:R-:W-:Y:S01]  /*0440*/  IMAD.IADD R9, R9, 0x1, -R4 ;  /* 0x0000000109097824 */ /* 0x000fe200078e0a04 */
[----:B------:R-:W-:Y:S02]  /*0450*/  LOP3.LUT R3, R3, 0xfffffff8, RZ, 0xc0, !PT ;  /* 0xfffffff803037812 */ /* 0x000fe400078ec0ff */
[C---:B------:R-:W-:Y:S02]  /*0460*/  LOP3.LUT R4, R0.reuse, 0x30, R2, 0xf8, !PT ;  /* 0x0000003000047812 */ /* 0x040fe400078ef802 */
[----:B------:R-:W-:Y:S01]  /*0470*/  SHF.R.S32.HI R247, RZ, 0x7, R247 ;  /* 0x00000007fff77819 */ /* 0x000fe200000114f7 */
[----:B------:R-:W-:Y:S01]  /*0480*/  IMAD.IADD R3, R7, 0x1, -R3 ;  /* 0x0000000107037824 */ /* 0x000fe200078e0a03 */
[----:B------:R-:W-:-:S02]  /*0490*/  LOP3.LUT R184, R0, 0x8, R10, 0xf8, !PT ;  /* 0x0000000800b87812 */ /* 0x000fc400078ef80a */
[----:B------:R-:W-:Y:S02]  /*04a0*/  SHF.R.U32.HI R0, RZ, 0x3, R0 ;  /* 0x00000003ff007819 */ /* 0x000fe40000011600 */
[----:B------:R-:W-:Y:S02]  /*04b0*/  LOP3.LUT R4, R4, 0x8, R10, 0xf8, !PT ;  /* 0x0000000804047812 */ /* 0x000fe400078ef80a */
[----:B------:R-:W-:Y:S01]  /*04c0*/  LEA.HI.SX32 R242, R242, R2, 0x1e ;  /* 0x00000002f2f27211 */ /* 0x000fe200078ff2ff */
[----:B------:R-:W-:Y:S01]  /*04d0*/  IMAD R2, R247, 0x1000, R180 ;  /* 0x00001000f7027824 */ /* 0x000fe200078e02b4 */
[----:B------:R-:W-:Y:S01]  /*04e0*/  LOP3.LUT R7, R5, R6, RZ, 0x3c, !PT ;  /* 0x0000000605077212 */ /* 0x000fe200078e3cff */
[----:B------:R-:W-:Y:S01]  /*04f0*/  IMAD.SHL.U32 R6, R14, 0x8, RZ ;  /* 0x000000080e067824 */ /* 0x000fe200078e00ff */
        /* <DEDUP_REMOVED lines=8> */
[C---:B------:R-:W-:Y:S01]  /*0580*/  IMAD.SHL.U32 R2, R247.reuse, 0x8, RZ ;  /* 0x00000008f7027824 */ /* 0x040fe200078e00ff */
[----:B------:R-:W-:Y:S01]  /*0590*/  LOP3.LUT R0, R0, 0x1c0, RZ, 0xc0, !PT ;  /* 0x000001c000007812 */ /* 0x000fe200078ec0ff */
[----:B------:R-:W-:Y:S01]  /*05a0*/  IMAD R4, R247, 0x2000, R6 ;  /* 0x00002000f7047824 */ /* 0x000fe200078e0206 */
[----:B------:R-:W-:Y:S01]  /*05b0*/  R2P PR, R3, 0x6 ;  /* 0x0000000603007804 */ /* 0x000fe20000000000 */
[----:B------:R-:W-:Y:S01]  /*05c0*/  IMAD.SHL.U32 R7, R9, 0x40, RZ ;  /* 0x0000004009077824 */ /* 0x000fe200078e00ff */
[----:B------:R-:W-:Y:S01]  /*05d0*/  SHF.R.U32.HI R3, RZ, 0x3, R0 ;  /* 0x00000003ff037819 */ /* 0x000fe20000011600 */
[----:B------:R-:W-:Y:S01]  /*05e0*/  IMAD R4, R252, 0x400, R4 ;  /* 0x00000400fc047824 */ /* 0x000fe200078e0204 */
[----:B------:R-:W-:Y:S01]  /*05f0*/  LOP3.LUT R2, R2, 0x8, RZ, 0xc0, !PT ;  /* 0x0000000802027812 */ /* 0x000fe200078ec0ff */
[----:B------:R-:W-:Y:S01]  /*0600*/  IMAD.SHL.U32 R184, R184, 0x2, RZ ;  /* 0x00000002b8b87824 */ /* 0x000fe200078e00ff */
        /* <DEDUP_REMOVED lines=19> */
[----:B------:R-:W-:Y:S01]  /*0740*/  IMAD.U32 R2, RZ, RZ, UR5 ;  /* 0x00000005ff027e24 */ /* 0x000fe2000f8e00ff */
[----:B------:R-:W-:Y:S01]  /*0750*/  SEL R232, R232, 0xffffffe0, !P1 ;  /* 0xffffffe0e8e87807 */ /* 0x000fe20004800000 */
[----:B------:R-:W-:Y:S01]  /*0760*/  IMAD.MOV.U32 R0, RZ, RZ, 0x40 ;  /* 0x00000040ff007424 */ /* 0x000fe200078e00ff */
[----:B------:R-:W-:Y:S01]  /*0770*/  USHF.R.S32.HI UR5, URZ, 0x1f, UR57 ;  /* 0x0000001f3f057899 */ /* 0x000fe20008011439 */
[----:B------:R-:W-:Y:S01]  /*0780*/  IMAD.IADD R190, R4, 0x1, R3 ;  /* 0x0000000104be7824 */ /* 0x000fe200078e0203 */
        /* <DEDUP_REMOVED lines=12> */
[----:B------:R-:W-:Y:S01]  /*0850*/  SEL R230, R230, 0x10, !P0 ;  /* 0x00000010e6e67807 */ /* 0x000fe20004000000 */
[--C-:B------:R-:W-:Y:S01]  /*0860*/  IMAD.IADD R6, R0, 0x1, R7.reuse ;  /* 0x0000000100067824 */ /* 0x100fe200078e0207 */
[----:B------:R-:W-:Y:S01]  /*0870*/  STL [R1], R7 ;  /* 0x0000000701007387 */ /* 0x000fe20000100800 */
[----:B------:R-:W-:Y:S01]  /*0880*/  IMAD.IADD R5, R232, 0x1, R7 ;  /* 0x00000001e8057824 */ /* 0x000fe200078e0207 */
[----:B------:R-:W-:Y:S01]  /*0890*/  LEA R180, R180, UR4, 0x1 ;  /* 0x00000004b4b47c11 */ /* 0x000fe2000f8e08ff */
[C---:B------:R-:W-:Y:S01]  /*08a0*/  VIADD R10, R7.reuse, 0x420 ;  /* 0x00000420070a7836 */ /* 0x040fe20000000000 */
[----:B------:R1:W-:Y:S01]  /*08b0*/  STL [R1+0x14], R6 ;  /* 0x0000140601007387 */ /* 0x0003e20000100800 */
[C---:B------:R-:W-:Y:S01]  /*08c0*/  IMAD.IADD R4, R7.reuse, 0x1, R2 ;  /* 0x0000000107047824 */ /* 0x040fe200078e0202 */
[----:B------:R-:W-:Y:S01]  /*08d0*/  UIADD3 UR5, UR4, 0xc000, URZ ;  /* 0x0000c00004057890 */ /* 0x000fe2000fffe03f */
[C---:B------:R-:W-:Y:S01]  /*08e0*/  VIADD R3, R7.reuse, 0x2020 ;  /* 0x0000202007037836 */ /* 0x040fe20000000000 */
[----:B------:R2:W-:Y:S01]  /*08f0*/  STL [R1+0x30], R5 ;  /* 0x0000300501007387 */ /* 0x0005e20000100800 */
[----:B------:R-:W-:-:S02]  /*0900*/  @P1 VIADD R10, R7, 0x3e0 ;  /* 0x000003e0070a1836 */ /* 0x000fc40000000000 */
[C---:B------:R-:W-:Y:S01]  /*0910*/  VIADD R9, R7.reuse, 0x2420 ;  /* 0x0000242007097836 */ /* 0x040fe20000000000 */
[----:B------:R-:W-:Y:S01]  /*0920*/  STL [R1+0x10], R4 ;  /* 0x0000100401007387 */ /* 0x000fe20000100800 */
[C---:B------:R-:W-:Y:S02]  /*0930*/  @P1 VIADD R3, R7.reuse, 0x1fe0 ;  /* 0x00001fe007031836 */ /* 0x040fe40000000000 */
[C---:B------:R-:W-:Y:S01]  /*0940*/  VIADD R8, R7.reuse, 0x2040 ;  /* 0x0000204007087836 */ /* 0x040fe20000000000 */
[----:B------:R-:W-:Y:S01]  /*0950*/  STL [R1+0x1c], R10 ;  /* 0x00001c0a01007387 */ /* 0x000fe20000100800 */
[C---:B------:R-:W-:Y:S02]  /*0960*/  @P1 VIADD R9, R7.reuse, 0x23e0 ;  /* 0x000023e007091836 */ /* 0x040fe40000000000 */
[----:B------:R-:W-:Y:S01]  /*0970*/  @P2 VIADD R8, R7, 0x1fc0 ;  /* 0x00001fc007082836 */ /* 0x000fe20000000000 */
[----:B------:R-:W-:Y:S01]  /*0980*/  STL [R1+0x4], R3 ;  /* 0x0000040301007387 */ /* 0x000fe20000100800 */
[----:B------:R-:W-:-:S02]  /*0990*/  IMAD.IADD R231, R229, 0x1, R230 ;  /* 0x00000001e5e77824 */ /* 0x000fc400078e02e6 */
[----:B------:R-:W-:Y:S01]  /*09a0*/  IMAD.IADD R183, R186, 0x1, R183 ;  /* 0x00000001bab77824 */ /* 0x000fe200078e02b7 */
[----:B------:R-:W-:Y:S01]  /*09b0*/  STL [R1+0x18], R9 ;  /* 0x0000180901007387 */ /* 0x000fe20000100800 */
[----:B------:R-:W-:Y:S02]  /*09c0*/  IMAD.IADD R230, R230, 0x1, R228 ;  /* 0x00000001e6e67824 */ /* 0x000fe400078e02e4 */
[----:B------:R-:W-:Y:S01]  /*09d0*/  IMAD.IADD R186, R186, 0x1, R185 ;  /* 0x00000001baba7824 */ /* 0x000fe200078e02b9 */
[----:B------:R-:W-:Y:S01]  /*09e0*/  STL [R1+0xc], R8 ;  /* 0x00000c0801007387 */ /* 0x000fe20000100800 */
[----:B-1----:R-:W-:Y:S02]  /*09f0*/  IMAD.IADD R6, R232, 0x1, R6 ;  /* 0x00000001e8067824 */ /* 0x002fe400078e0206 */
[----:B------:R-:W-:Y:S02]  /*0a00*/  IMAD.IADD R234, R231, 0x1, R232 ;  /* 0x00000001e7ea7824 */ /* 0x000fe400078e02e8 */
[----:B--2---:R-:W-:-:S02]  /*0a10*/  VIADD R5, R7, 0x2440 ;  /* 0x0000244007057836 */ /* 0x004fc40000000000 */
[----:B------:R-:W-:Y:S02]  /*0a20*/  @P2 VIADD R5, R7, 0x23c0 ;  /* 0x000023c007052836 */ /* 0x000fe40000000000 */
[C---:B------:R-:W-:Y:S02]  /*0a30*/  IMAD.IADD R233, R232.reuse, 0x1, R228 ;  /* 0x00000001e8e97824 */ /* 0x040fe400078e02e4 */
[----:B------:R-:W-:Y:S01]  /*0a40*/  IMAD.IADD R185, R185, 0x1, R183 ;  /* 0x00000001b9b97824 */ /* 0x000fe200078e02b7 */
[----:B------:R1:W-:Y:S04]  /*0a50*/  STL [R1+0x8], R5 ;  /* 0x0000080501007387 */ /* 0x0003e80000100800 */
[----:B------:R2:W-:Y:S01]  /*0a60*/  STL [R1+0x2c], R6 ;  /* 0x00002c0601007387 */ /* 0x0005e20000100800 */
[----:B-1----:R-:W-:-:S02]  /*0a70*/  IMAD.IADD R5, R232, 0x1, R4 ;  /* 0x00000001e8057824 */ /* 0x002fc400078e0204 */
[--C-:B------:R-:W-:Y:S02]  /*0a80*/  IMAD.IADD R4, R0, 0x1, R3.reuse ;  /* 0x0000000100047824 */ /* 0x100fe400078e0203 */
[----:B------:R-:W-:Y:S01]  /*0a90*/  IMAD.IADD R0, R2, 0x1, R3 ;  /* 0x0000000102007824 */ /* 0x000fe200078e0203 */
[----:B------:R2:W-:Y:S01]  /*0aa0*/  STL [R1+0x28], R5 ;  /* 0x0000280501007387 */ /* 0x0005e20000100800 */
[----:B------:R-:W-:-:S03]  /*0ab0*/  IMAD.IADD R232, R232, 0x1, R230 ;  /* 0x00000001e8e87824 */ /* 0x000fc600078e02e6 */
[----:B------:R2:W-:Y:S04]  /*0ac0*/  STL [R1+0x24], R4 ;  /* 0x0000240401007387 */ /* 0x0005e80000100800 */
[----:B------:R2:W-:Y:S02]  /*0ad0*/  STL [R1+0x20], R0 ;  /* 0x0000200001007387 */ /* 0x0005e40000100800 */
.L_x_1934:
        /* <DEDUP_REMOVED lines=15> */
[----:B------:R-:W-:Y:S01]  /*0bd0*/  @UP4 UIADD3.X UR13, UR6, UR9, URZ, UP1, !UPT ;  /* 0x00000009060d4290 */ /* 0x000fe20008ffe43f */
[----:B-12---:R-:W-:Y:S01]  /*0be0*/  IMAD.U32 R2, RZ, RZ, UR10 ;  /* 0x0000000aff027e24 */ /* 0x006fe2000f8e00ff */
[----:B------:R-:W-:Y:S01]  /*0bf0*/  UISETP.NE.U32.AND UP0, UPT, UR14, URZ, UPT ;  /* 0x0000003f0e00728c */ /* 0x000fe2000bf05070 */
[----:B--2---:R-:W-:Y:S01]  /*0c00*/  IMAD.U32 R4, RZ, RZ, UR12 ;  /* 0x0000000cff047e24 */ /* 0x004fe2000f8e00ff */
[----:B------:R-:W-:Y:S01]  /*0c10*/  UIADD3 UR16, UP2, UR17, UR14, URZ ;  /* 0x0000000e11107290 */ /* 0x000fe2000ff5e03f */
[----:B------:R-:W-:Y:S01]  /*0c20*/  IMAD.U32 R3, RZ, RZ, UR11 ;  /* 0x0000000bff037e24 */ /* 0x000fe2000f8e00ff */
[----:B------:R-:W-:Y:S01]  /*0c30*/  UISETP.NE.AND.EX UP0, UPT, UR15, URZ, UPT, UP0 ;  /* 0x0000003f0f00728c */ /* 0x000fe2000bf05300 */
[----:B------:R-:W-:Y:S01]  /*0c40*/  IMAD.U32 R5, RZ, RZ, UR13 ;  /* 0x0000000dff057e24 */ /* 0x000fe2000f8e00ff */
[----:B------:R-:W-:Y:S01]  /*0c50*/  ULDC.U8 UR14, c[0x0][0x3c2] ;  /* 0x0000f080000e7ab9 */ /* 0x000fe20000000000 */
[----:B------:R-:W-:Y:S01]  /*0c60*/  ULDC.64 UR8, c[0x0][0x2f8] ;  /* 0x0000be0000087ab9 */ /* 0x000fe20000000a00 */
[----:B------:R-:W-:-:S02]  /*0c70*/  UIADD3.X UR7, UR6, UR15, URZ, UP2, !UPT ;  /* 0x0000000f06077290 */ /* 0x000fc400097fe43f */
[----:B------:R-:W-:Y:S01]  /*0c80*/  UISETP.NE.AND UP2, UPT, UR14, URZ, UPT ;  /* 0x0000003f0e00728c */ /* 0x000fe2000bf45270 */
[----:B------:R-:W-:Y:S01]  /*0c90*/  PLOP3.LUT P3, PT, PT, PT, UP0, 0x80, 0x0 ;  /* 0x000000000000781c */ /* 0x000fe20003f6f008 */
[----:B------:R-:W-:Y:S01]  /*0ca0*/  UISETP.EQ.U32.AND UP4, UPT, UR8, URZ, UPT ;  /* 0x0000003f0800728c */ /* 0x000fe2000bf82070 */
[----:B---34-:R-:W2:Y:S03]  /*0cb0*/  @P1 LDG.E R7, desc[UR18][R4.64] ;  /* 0x0000001204071981 */ /* 0x018ea6000c1e1900 */
[----:B------:R-:W-:-:S06]  /*0cc0*/  UISETP.EQ.OR.EX UP4, UPT, UR9, URZ, !UP2, UP4 ;  /* 0x0000003f0900728c */ /* 0x000fcc000d782740 */
        /* <DEDUP_REMOVED lines=18> */
[----:B------:R-:W-:Y:S01]  /*0df0*/  @!UP3 ULDC UR7, c[0x0][0x2cc] ;  /* 0x0000b3000007bab9 */ /* 0x000fe20000000800 */
[----:B--2---:R-:W-:Y:S02]  /*0e00*/  @P1 R2UR UR28, R7 ;  /* 0x00000000071c12ca */ /* 0x004fe400000e0000 */
[----:B---3--:R-:W-:-:S02]  /*0e10*/  @P0 R2UR UR14, R5 ;  /* 0x00000000050e02ca */ /* 0x008fc400000e0000 */
[----:B------:R-:W-:Y:S01]  /*0e20*/  ISETP.NE.U32.AND P0, PT, RZ, UR8, PT ;  /* 0x00000008ff007c0c */ /* 0x000fe2000bf05070 */
[----:B------:R-:W-:-:S03]  /*0e30*/  @!UP3 USEL UR8, UR7, URZ, UP1 ;  /* 0x0000003f0708b287 */ /* 0x000fc60008800000 */
        /* <DEDUP_REMOVED lines=13> */
.L_x_1856:
        /* <DEDUP_REMOVED lines=31> */
[----:B------:R-:W-:-:S02]  /*1100*/  UIMAD.WIDE.U32 UR8, UR49, UR59, URZ ;  /* 0x0000003b310872a5 */ /* 0x000fc4000f8e003f */
[----:B--2---:R-:W-:Y:S02]  /*1110*/  UIMAD.WIDE.U32 UR32, UR12, UR10, URZ ;  /* 0x0000000a0c2072a5 */ /* 0x004fe4000f8e003f */
[----:B------:R-:W-:Y:S02]  /*1120*/  UIMAD UR50, UR57, UR46, URZ ;  /* 0x0000002e393272a4 */ /* 0x000fe4000f8e023f */
        /* <DEDUP_REMOVED lines=10> */
[----:B------:R-:W-:Y:S02]  /*11d0*/  UIMAD.WIDE UR12, UR46, UR61, URZ ;  /* 0x0000003d2e0c72a5 */ /* 0x000fe4000f8e023f */
[----:B------:R-:W-:-:S02]  /*11e0*/  ULEA.HI UR33, UR15, UR10, URZ, 0x7 ;  /* 0x0000000a0f217291 */ /* 0x000fc4000f8f383f */
[----:B------:R-:W-:Y:S01]  /*11f0*/  UIMAD UR15, UR37, UR49, URZ ;  /* 0x00000031250f72a4 */ /* 0x000fe2000f8e023f */
[----:B-1----:R-:W-:Y:S01]  /*1200*/  VIADD R2, R2, 0xffffffe ;  /* 0x0ffffffe02027836 */ /* 0x002fe20000000000 */
[----:B------:R-:W-:Y:S02]  /*1210*/  USEL UR55, UR24, UR22, !UP2 ;  /* 0x0000001618377287 */ /* 0x000fe4000d000000 */
[----:B------:R-:W-:Y:S01]  /*1220*/  UIADD3 UR46, UR25, UR27, URZ ;  /* 0x0000001b192e7290 */ /* 0x000fe2000fffe03f */
[----:B------:R-:W1:Y:S01]  /*1230*/  F2I.FTZ.U32.TRUNC.NTZ R3, R2 ;  /* 0x0000000200037305 */ /* 0x000e62000021f000 */
[----:B------:R-:W-:Y:S02]  /*1240*/  UIADD3 UR7, UR7, 0x7f, URZ ;  /* 0x0000007f07077890 */ /* 0x000fe4000fffe03f */
[----:B------:R-:W-:Y:S02]  /*1250*/  UIMAD.WIDE.U32 UR24, UR12, UR8, URZ ;  /* 0x000000080c1872a5 */ /* 0x000fe4000f8e003f */
[----:B------:R-:W-:-:S02]  /*1260*/  UIMAD UR27, UR13, UR8, URZ ;  /* 0x000000080d1b72a4 */ /* 0x000fc4000f8e023f */
[----:B------:R-:W-:Y:S02]  /*1270*/  UIMAD UR8, UR58, UR59, UR15 ;  /* 0x0000003b3a0872a4 */ /* 0x000fe4000f8e020f */
[----:B------:R-:W-:Y:S02]  /*1280*/  UIMAD UR26, UR6, UR17, URZ ;  /* 0x00000011061a72a4 */ /* 0x000fe4000f8e023f */
[----:B------:R-:W-:Y:S02]  /*1290*/  USHF.R.S32.HI UR15, URZ, 0x1f, UR7 ;  /* 0x0000001f3f0f7899 */ /* 0x000fe40008011407 */
[----:B------:R-:W-:Y:S01]  /*12a0*/  UIADD3 UR8, UR9, UR8, URZ ;  /* 0x0000000809087290 */ /* 0x000fe2000fffe03f */
[----:B-1----:R-:W-:Y:S01]  /*12b0*/  IMAD.MOV R0, RZ, RZ, -R3 ;  /* 0x000000ffff007224 */ /* 0x002fe200078e0a03 */
[----:B------:R-:W-:Y:S01]  /*12c0*/  @UP2 UIADD3 UR46, UR23, UR26, URZ ;  /* 0x0000001a172e2290 */ /* 0x000fe2000fffe03f */
[----:B------:R-:W-:Y:S01]  /*12d0*/  IMAD.MOV.U32 R2, RZ, RZ, RZ ;  /* 0x000000ffff027224 */ /* 0x000fe200078e00ff */
[----:B------:R-:W-:Y:S01]  /*12e0*/  ULEA.HI UR26, UR15, UR7, URZ, 0x7 ;  /* 0x000000070f1a7291 */ /* 0x000fe2000f8f383f */
[----:B------:R-:W-:Y:S01]  /*12f0*/  IMAD R0, R0, R5, RZ ;  /* 0x0000000500007224 */ /* 0x000fe200078e02ff */
[----:B------:R-:W-:-:S02]  /*1300*/  UIMAD UR7, UR12, UR8, UR27 ;  /* 0x000000080c0772a4 */ /* 0x000fc4000f8e021b */
[----:B------:R-:W-:Y:S01]  /*1310*/  @UP2 UIMAD UR48, UR6, UR11, UR45 ;  /* 0x0000000b063022a4 */ /* 0x000fe2000f8e022d */
        /* <DEDUP_REMOVED lines=9> */
[----:B------:R-:W-:Y:S01]  /*13b0*/  USEL UR35, UR11, URZ, UP0 ;  /* 0x0000003f0b237287 */ /* 0x000fe20008000000 */
[C---:B------:R-:W-:Y:S01]  /*13c0*/  IMAD R2, R5.reuse, R3, R2 ;  /* 0x0000000305027224 */ /* 0x040fe200078e0202 */
[----:B------:R-:W-:Y:S01]  /*13d0*/  UISETP.LT.AND UP0, UPT, UR15, UR7, UPT ;  /* 0x000000070f00728c */ /* 0x000fe2000bf01270 */
[----:B------:R-:W-:Y:S01]  /*13e0*/  ULDC.U8 UR40, c[0x0][0x480] ;  /* 0x0001200000287ab9 */ /* 0x000fe20000000000 */
[----:B------:R-:W-:Y:S02]  /*13f0*/  ULDC UR51, c[0x0][0x2c4] ;  /* 0x0000b10000337ab9 */ /* 0x000fe40000000800 */
[----:B------:R-:W-:Y:S01]  /*1400*/  ISETP.GT.U32.AND P1, PT, R5, R2, PT ;  /* 0x000000020500720c */ /* 0x000fe20003f24070 */
[----:B------:R-:W-:Y:S02]  /*1410*/  USEL UR56, UR24, UR22, !UP2 ;  /* 0x0000001618387287 */ /* 0x000fe4000d000000 */
[----:B------:R-:W-:Y:S02]  /*1420*/  UISETP.NE.AND UP4, UPT, UR40, URZ, UPT ;  /* 0x0000003f2800728c */ /* 0x000fe4000bf85270 */
[----:B------:R-:W-:-:S02]  /*1430*/  @UP3 UIMAD UR24, UR49, UR51, URZ ;  /* 0x00000033311832a4 */ /* 0x000fc4000f8e023f */
[----:B------:R-:W-:Y:S02]  /*1440*/  USEL UR40, UR15, UR7, UP0 ;  /* 0x000000070f287287 */ /* 0x000fe40008000000 */
[----:B------:R-:W-:Y:S02]  /*1450*/  UISETP.NE.AND UP1, UPT, UR38, -0x1, UPT ;  /* 0xffffffff2600788c */ /* 0x000fe4000bf25270 */
[----:B------:R-:W-:Y:S02]  /*1460*/  @UP3 USEL UR24, UR24, UR6, !UP2 ;  /* 0x0000000618183287 */ /* 0x000fe4000d000000 */
[----:B------:R-:W-:Y:S01]  /*1470*/  @!P1 IMAD.IADD R2, R2, 0x1, -R5 ;  /* 0x0000000102029824 */ /* 0x000fe200078e0a05 */
[----:B------:R-:W-:Y:S01]  /*1480*/  ULEA UR7, UR40, 0xffffff80, 0x7 ;  /* 0xffffff8028077891 */ /* 0x000fe2000f8e383f */
[----:B------:R-:W-:Y:S01]  /*1490*/  @!P1 IADD3 R0, R0, 0x1, RZ ;  /* 0x0000000100009810 */ /* 0x000fe20007ffe0ff */
[----:B------:R-:W-:Y:S01]  /*14a0*/  @UP3 ULDC UR15, c[0x0][0x2e4] ;  /* 0x0000b900000f3ab9 */ /* 0x000fe20000000800 */
[----:B------:R-:W-:Y:S01]  /*14b0*/  UIMAD UR22, UR13, UR6, URZ ;  /* 0x000000060d1672a4 */ /* 0x000fe2000f8e023f */
[----:B------:R-:W-:Y:S01]  /*14c0*/  ISETP.GE.U32.AND P0, PT, R2, R5, PT ;  /* 0x000000050200720c */ /* 0x000fe20003f06070 */
[----:B------:R-:W-:Y:S01]  /*14d0*/  @UP3 UIMAD UR27, UR57, UR15, UR24 ;  /* 0x0000000f391b32a4 */ /* 0x000fe2000f8e0218 */
[----:B------:R-:W-:Y:S01]  /*14e0*/  LOP3.LUT R2, R6, UR57, RZ, 0x3c, !PT ;  /* 0x0000003906027c12 */ /* 0x000fe2000f8e3cff */
[----:B------:R-:W-:Y:S01]  /*14f0*/  USHF.R.S32.HI UR33, URZ, 0x1f, UR7 ;  /* 0x0000001f3f217899 */ /* 0x000fe20008011407 */
[----:B------:R-:W-:Y:S01]  /*1500*/  PLOP3.LUT P1, PT, PT, PT, UP1, 0x80, 0x0 ;  /* 0x000000000000781c */ /* 0x000fe20003f2f018 */
[----:B------:R-:W-:Y:S01]  /*1510*/  UIADD3 UR15, UP0, UR7, UR36, URZ ;  /* 0x00000024070f7290 */ /* 0x000fe2000ff1e03f */
[----:B------:R-:W-:Y:S01]  /*1520*/  ISETP.GE.AND P2, PT, R2, RZ, PT ;  /* 0x000000ff0200720c */ /* 0x000fe20003f46270 */
[----:B------:R-:W-:-:S02]  /*1530*/  @UP1 UIADD3 UR30, UR28, UR38, URZ ;  /* 0x000000261c1e1290 */ /* 0x000fc4000fffe03f */
[----:B------:R-:W-:Y:S02]  /*1540*/  UIADD3.X UR24, UR33, UR35, URZ, UP0, !UPT ;  /* 0x0000002321187290 */ /* 0x000fe400087fe43f */
[----:B------:R-:W-:Y:S02]  /*1550*/  UIMAD UR13, UR13, UR15, URZ ;  /* 0x0000000f0d0d72a4 */ /* 0x000fe4000f8e023f */
[----:B------:R-:W-:Y:S01]  /*1560*/  @UP1 UIADD3 UR31, UR28, UR38, URZ ;  /* 0x000000261c1f1290 */ /* 0x000fe2000fffe03f */
[----:B------:R-:W-:Y:S01]  /*1570*/  @P0 VIADD R0, R0, 0x1 ;  /* 0x0000000100000836 */ /* 0x000fe20000000000 */
[----:B------:R-:W-:Y:S01]  /*1580*/  @UP1 ULDC.64 UR10, c[0x0][0x248] ;  /* 0x00009200000a1ab9 */ /* 0x000fe20000000a00 */
[----:B------:R-:W-:Y:S01]  /*1590*/  @UP1 ULDC.64 UR8, c[0x0][0x250] ;  /* 0x0000940000081ab9 */ /* 0x000fe20000000a00 */
[----:B------:R-:W-:Y:S01]  /*15a0*/  UIMAD.WIDE.U32 UR36, UR12, UR15, URZ ;  /* 0x0000000f0c2472a5 */ /* 0x000fe2000f8e003f */
[----:B------:R-:W-:Y:S01]  /*15b0*/  IMAD.MOV.U32 R11, RZ, RZ, R0 ;  /* 0x000000ffff0b7224 */ /* 0x000fe200078e0000 */
[----:B------:R-:W-:Y:S01]  /*15c0*/  @UP2 UIADD3 UR47, UR23, UR22, URZ ;  /* 0x00000016172f2290 */ /* 0x000fe2000fffe03f */
[----:B------:R-:W-:Y:S01]  /*15d0*/  PLOP3.LUT P0, PT, PT, PT, UP3, 0x80, 0x0 ;  /* 0x000000000000781c */ /* 0x000fe20003f0f038 */
[----:B------:R-:W-:-:S02]  /*15e0*/  UIMAD UR15, UR12, UR24, UR13 ;  /* 0x000000180c0f72a4 */ /* 0x000fc4000f8e020d */
[----:B------:R-:W-:Y:S01]  /*15f0*/  @UP1 UIMAD.WIDE.U32 UR22, UR30, UR10, URZ ;  /* 0x0000000a1e1612a5 */ /* 0x000fe2000f8e003f */
[----:B------:R-:W-:Y:S01]  /*1600*/  @!P2 IADD3 R11, -R11, RZ, RZ ;  /* 0x000000ff0b0ba210 */ /* 0x000fe20007ffe1ff */
[----:B------:R-:W-:Y:S01]  /*1610*/  @UP1 UIMAD.WIDE.U32 UR12, UR31, UR8, URZ ;  /* 0x000000081f0c12a5 */ /* 0x000fe2000f8e003f */
[----:B------:R-:W-:Y:S01]  /*1620*/  @!P3 LOP3.LUT R11, RZ, R6, RZ, 0x33, !PT ;  /* 0x00000006ff0bb212 */ /* 0x000fe200078e33ff */
[----:B------:R-:W-:Y:S02]  /*1630*/  @!UP3 UIMAD UR25, UR49, UR61, UR57 ;  /* 0x0000003d3119b2a4 */ /* 0x000fe4000f8e0239 */
[----:B------:R-:W-:Y:S02]  /*1640*/  @UP1 UIMAD UR26, UR30, UR11, URZ ;  /* 0x0000000b1e1a12a4 */ /* 0x000fe4000f8e023f */
[----:B------:R-:W-:Y:S02]  /*1650*/  @UP1 UIMAD UR24, UR31, UR9, URZ ;  /* 0x000000091f1812a4 */ /* 0x000fe4000f8e023f */
[----:B------:R-:W-:-:S02]  /*1660*/  @!UP2 UIADD3 UR48, UR43, UR34, URZ ;  /* 0x000000222b30a290 */ /* 0x000fc4000fffe03f */
[----:B------:R-:W-:Y:S02]  /*1670*/  @!UP3 UIMAD UR27, UR25, UR51, URZ ;  /* 0x00000033191bb2a4 */ /* 0x000fe4000f8e023f */
[----:B------:R-:W-:Y:S02]  /*1680*/  USEL UR53, UR32, URZ, UP4 ;  /* 0x0000003f20357287 */ /* 0x000fe4000a000000 */
[----:B------:R-:W-:Y:S02]  /*1690*/  USHF.R.S32.HI UR39, URZ, 0x1f, UR29 ;  /* 0x0000001f3f277899 */ /* 0x000fe4000801141d */
[----:B------:R-:W-:Y:S02]  /*16a0*/  USHF.R.S32.HI UR54, URZ, 0x1f, UR50 ;  /* 0x0000001f3f367899 */ /* 0x000fe40008011432 */
[----:B------:R-:W-:Y:S02]  /*16b0*/  @UP1 UIADD3 UR34, UR13, UR24, URZ ;  /* 0x000000180d221290 */ /* 0x000fe4000fffe03f */
[----:B------:R-:W-:-:S02]  /*16c0*/  USEL UR52, UR41, URZ, UP4 ;  /* 0x0000003f29347287 */ /* 0x000fc4000a000000 */
        /* <DEDUP_REMOVED lines=17> */
.L_x_1858:
        /* <DEDUP_REMOVED lines=13> */
.L_x_1859:
        /* <DEDUP_REMOVED lines=11> */
.L_x_1860:
[----:B------:R-:W-:-:S04]  /*1960*/  UIMAD UR6, UR49, UR61, UR57 ;  /* 0x0000003d310672a4 */ /* 0x000fc8000f8e0239 */
[----:B------:R-:W-:-:S12]  /*1970*/  UIMAD UR6, UR6, UR59, URZ ;  /* 0x0000003b060672a4 */ /* 0x000fd8000f8e023f */
.L_x_1861:
[----:B------:R-:W1:Y:S01]  /*1980*/  S2R R21, SR_TID.X ;  /* 0x0000000000157919 */ /* 0x000e620000002100 */
[----:B------:R-:W2:Y:S01]  /*1990*/  LDC.64 R4, c[0x0][0x420] ;  /* 0x00010800ff047b82 */ /* 0x000ea20000000a00 */
[----:B------:R-:W-:Y:S01]  /*19a0*/  UIADD3 UR22, UR7, UR27, URZ ;  /* 0x0000001b07167290 */ /* 0x000fe2000fffe03f */
[----:B------:R-:W-:Y:S01]  /*19b0*/  SHF.R.S32.HI R237, RZ, 0x1f, R236 ;  /* 0x0000001fffed7819 */ /* 0x000fe200000114ec */
[----:B------:R-:W-:Y:S01]  /*19c0*/  ULDC.64 UR24, c[0x0][0x2b0] ;  /* 0x0000ac0000187ab9 */ /* 0x000fe20000000a00 */
[----:B------:R-:W-:Y:S01]  /*19d0*/  USHF.R.S32.HI UR35, URZ, 0x1f, UR57 ;  /* 0x0000001f3f237899 */ /* 0x000fe20008011439 */
[----:B------:R-:W-:Y:S01]  /*19e0*/  BSSY B1, `(.L_x_1857) ;  /* 0x0000c02000017945 */ /* 0x000fe20003800000 */
[----:B------:R-:W-:Y:S02]  /*19f0*/  UIMAD.WIDE UR22, UR22, 0x4, UR24 ;  /* 0x00000004161678a5 */ /* 0x000fe4000f8e0218 */
[----:B------:R-:W-:Y:S01]  /*1a00*/  UIADD3 UR41, UR7, UR6, URZ ;  /* 0x0000000607297290 */ /* 0x000fe2000fffe03f */
[----:B------:R-:W-:Y:S01]  /*1a10*/  ULDC.64 UR24, c[0x0][0x428] ;  /* 0x00010a0000187ab9 */ /* 0x000fe20000000a00 */
[----:B------:R-:W-:Y:S01]  /*1a20*/  UIADD3 UR6, -UR14, UR20, UR29 ;  /* 0x000000140e067290 */ /* 0x000fe2000fffe11d */
[----:B------:R-:W-:Y:S01]  /*1a30*/  ULDC.64 UR26, c[0x0][0x258] ;  /* 0x00009600001a7ab9 */ /* 0x000fe20000000a00 */
[----:B------:R-:W-:Y:S01]  /*1a40*/  ULDC UR44, c[0x0][0x398] ;  /* 0x0000e600002c7ab9 */ /* 0x000fe20000000800 */
[----:B------:R-:W-:Y:S01]  /*1a50*/  ULDC UR13, c[0x0][0x2dc] ;  /* 0x0000b700000d7ab9 */ /* 0x000fe20000000800 */
[----:B------:R-:W-:Y:S01]  /*1a60*/  UIADD3 UR6, UR6, -UR44, URZ ;  /* 0x8000002c06067290 */ /* 0x000fe2000fffe03f */
[----:B------:R-:W-:Y:S01]  /*1a70*/  IMAD.U32 R10, RZ, RZ, UR26 ;  /* 0x0000001aff0a7e24 */ /* 0x000fe2000f8e00ff */
[----:B------:R-:W-:Y:S01]  /*1a80*/  UIMAD UR15, UR13, UR61, URZ ;  /* 0x0000003d0d0f72a4 */ /* 0x000fe2000f8e023f */
[----:B------:R-:W-:Y:S01]  /*1a90*/  ULDC.64 UR42, c[0x0][0x210] ;  /* 0x00008400002a7ab9 */ /* 0x000fe20000000a00 */
[----:B------:R-:W-:Y:S01]  /*1aa0*/  UIADD3 UR13, UR40, -0x1, URZ ;  /* 0xffffffff280d7890 */ /* 0x000fe2000fffe03f */
[----:B--2---:R-:W-:Y:S01]  /*1ab0*/  IMAD R8, R4, UR33, RZ ;  /* 0x0000002104087c24 */ /* 0x004fe2000f8e02ff */
[----:B-1----:R-:W-:-:S04]  /*1ac0*/  SHF.R.S32.HI R22, RZ, 0x1f, R21 ;  /* 0x0000001fff167819 */ /* 0x002fc80000011415 */
[----:B------:R-:W-:-:S04]  /*1ad0*/  LEA.HI R0, R22, R21, RZ, 0x3 ;  /* 0x0000001516007211 */ /* 0x000fc800078f18ff */
[----:B------:R-:W-:-:S04]  /*1ae0*/  SHF.R.S32.HI R0, RZ, 0x3, R0 ;  /* 0x00000003ff007819 */ /* 0x000fc80000011400 */
[----:B------:R-:W-:Y:S02]  /*1af0*/  SHF.R.S32.HI R20, RZ, 0x1f, R0 ;  /* 0x0000001fff147819 */ /* 0x000fe40000011400 */
[----:B------:R-:W-:-:S04]  /*1b00*/  IADD3 R2, P0, R0, UR7, RZ ;  /* 0x0000000700027c10 */ /* 0x000fc8000ff1e0ff */
[----:B------:R-:W-:Y:S01]  /*1b10*/  IADD3.X R3, R20, UR33, RZ, P0, !PT ;  /* 0x0000002114037c10 */ /* 0x000fe200087fe4ff */
[----:B------:R-:W-:-:S04]  /*1b20*/  IMAD.WIDE.U32 R6, R2, UR16, R236 ;  /* 0x0000001002067c25 */ /* 0x000fc8000f8e00ec */
[----:B------:R-:W-:Y:S01]  /*1b30*/  IMAD R3, R3, UR16, RZ ;  /* 0x0000001003037c24 */ /* 0x000fe2000f8e02ff */
[----:B------:R-:W-:-:S03]  /*1b40*/  IADD3 R6, P2, R6, UR55, RZ ;  /* 0x0000003706067c10 */ /* 0x000fc6000ff5e0ff */
[----:B------:R-:W-:Y:S01]  /*1b50*/  IMAD R9, R2, UR17, R3 ;  /* 0x0000001102097c24 */ /* 0x000fe2000f8e0203 */
[----:B------:R-:W-:Y:S01]  /*1b60*/  IADD3 R2, P0, R236, UR12, RZ ;  /* 0x0000000cec027c10 */ /* 0x000fe2000ff1e0ff */
[----:B------:R-:W-:-:S03]  /*1b70*/  UIMAD UR12, UR35, UR24, URZ ;  /* 0x00000018230c72a4 */ /* 0x000fc6000f8e023f */
[----:B------:R-:W-:Y:S01]  /*1b80*/  IADD3.X R3, R237, UR48, RZ, P0, !PT ;  /* 0x00000030ed037c10 */ /* 0x000fe200087fe4ff */
[----:B------:R-:W-:Y:S01]  /*1b90*/  UIMAD UR33, UR57, UR25, UR12 ;  /* 0x00000019392172a4 */ /* 0x000fe2000f8e020c */
[----:B------:R-:W-:Y:S01]  /*1ba0*/  IADD3.X R7, R7, UR46, R9, P2, !PT ;  /* 0x0000002e07077c10 */ /* 0x000fe200097fe409 */
[----:B------:R-:W-:Y:S01]  /*1bb0*/  UIMAD UR12, UR35, UR26, URZ ;  /* 0x0000001a230c72a4 */ /* 0x000fe2000f8e023f */
[----:B------:R-:W-:Y:S02]  /*1bc0*/  IMAD R9, R5, UR7, R8 ;  /* 0x0000000705097c24 */ /* 0x000fe4000f8e0208 */
[----:B------:R-:W-:Y:S01]  /*1bd0*/  IMAD.WIDE.U32 R2, R4, UR7, R2 ;  /* 0x0000000704027c25 */ /* 0x000fe2000f8e0002 */
[----:B------:R-:W-:Y:S02]  /*1be0*/  UIMAD UR35, UR57, UR27, UR12 ;  /* 0x0000001b392372a4 */ /* 0x000fe4000f8e020c */
[----:B------:R-:W-:Y:S01]  /*1bf0*/  USHF.R.S32.HI UR27, URZ, 0x1f, UR6 ;  /* 0x0000001f3f1b7899 */ /* 0x000fe20008011406 */
[----:B------:R-:W-:Y:S01]  /*1c00*/  IMAD.U32 R8, RZ, RZ, UR24 ;  /* 0x00000018ff087e24 */ /* 0x000fe2000f8e00ff */
[----:B------:R-:W-:Y:S01]  /*1c10*/  USHF.L.U32 UR7, UR15, 0x7, URZ ;  /* 0x000000070f077899 */ /* 0x000fe2000800063f */
[----:B------:R-:W-:Y:S01]  /*1c20*/  IMAD.IADD R3, R3, 0x1, R9 ;  /* 0x0000000103037824 */ /* 0x000fe200078e0209 */
[----:B------:R-:W-:Y:S01]  /*1c30*/  LEA.HI R9, R22, R21, RZ, 0x5 ;  /* 0x0000001516097211 */ /* 0x000fe200078f28ff */
[----:B------:R-:W-:Y:S01]  /*1c40*/  ULEA.HI UR27, UR27, UR6, URZ, 0x7 ;  /* 0x000000061b1b7291 */ /* 0x000fe2000f8f383f */
[----:B------:R-:W-:Y:S01]  /*1c50*/  IMAD.WIDE.U32 R6, R10, UR57, R6 ;  /* 0x000000390a067c25 */ /* 0x000fe2000f8e0006 */
[----:B------:R-:W-:-:S02]  /*1c60*/  UIADD3 UR12, UP2, UP0, UR36, UR7, UR50 ;  /* 0x00000007240c7290 */ /* 0x000fc4000f85e032 */
[----:B------:R-:W-:Y:S01]  /*1c70*/  USHF.R.S32.HI UR7, URZ, 0x1f, UR7 ;  /* 0x0000001f3f077899 */ /* 0x000fe20008011407 */
[----:B------:R-:W-:Y:S01]  /*1c80*/  IMAD.WIDE.U32 R2, R8, UR57, R2 ;  /* 0x0000003908027c25 */ /* 0x000fe2000f8e0002 */
[----:B------:R-:W-:Y:S01]  /*1c90*/  LOP3.LUT R8, R9, 0xffffffe0, RZ, 0xc0, !PT ;  /* 0xffffffe009087812 */ /* 0x000fe200078ec0ff */
[----:B------:R-:W-:Y:S01]  /*1ca0*/  USHF.R.S32.HI UR27, URZ, 0x7, UR27 ;  /* 0x000000073f1b7899 */ /* 0x000fe2000801141b */
[----:B------:R-:W-:Y:S01]  /*1cb0*/  SHF.R.S32.HI R9, RZ, 0x5, R9 ;  /* 0x00000005ff097819 */ /* 0x000fe20000011409 */
[----:B------:R-:W-:Y:S01]  /*1cc0*/  UIADD3.X UR7, UR51, UR7, UR54, UP2, UP0 ;  /* 0x0000000733077290 */ /* 0x000fe200097e0436 */
[----:B------:R-:W-:Y:S01]  /*1cd0*/  VIADD R3, R3, UR33 ;  /* 0x0000002103037c36 */ /* 0x000fe20008000000 */
[----:B------:R-:W-:Y:S01]  /*1ce0*/  UISETP.LT.AND UP0, UPT, URZ, UR27, UPT ;  /* 0x0000001b3f00728c */ /* 0x000fe2000bf01270 */
[----:B------:R-:W-:Y:S01]  /*1cf0*/  IMAD.IADD R12, R21, 0x1, -R8 ;  /* 0x00000001150c7824 */ /* 0x000fe200078e0a08 */
[----:B------:R-:W-:Y:S01]  /*1d00*/  UIADD3 UR6, UP3, UP2, UR53, UR12, UR56 ;  /* 0x0000000c35067290 */ /* 0x000fe2000fa7e038 */
[-C--:B------:R-:W-:Y:S01]  /*1d10*/  IMAD R10, R20, R4.reuse, RZ ;  /* 0x00000004140a7224 */ /* 0x080fe200078e02ff */
[----:B------:R-:W-:Y:S01]  /*1d20*/  USEL UR27, URZ, UR27, !UP0 ;  /* 0x0000001b3f1b7287 */ /* 0x000fe2000c000000 */
[----:B------:R-:W-:Y:S01]  /*1d30*/  IMAD R9, R9, UR15, R12 ;  /* 0x0000000f09097c24 */ /* 0x000fe2000f8e020c */
[----:B------:R-:W-:Y:S01]  /*1d40*/  UIADD3.X UR12, UR52, UR7, UR47, UP3, UP2 ;  /* 0x00000007340c7290 */ /* 0x000fe20009fe442f */
[----:B------:R-:W-:Y:S01]  /*1d50*/  IMAD.WIDE.U32 R2, R0, R4, R2 ;  /* 0x0000000400027225 */ /* 0x000fe200078e0002 */
[----:B------:R-:W-:Y:S01]  /*1d60*/  UISETP.GT.AND UP0, UPT, UR40, UR27, UPT ;  /* 0x0000001b2800728c */ /* 0x000fe2000bf04270 */
[----:B------:R-:W-:Y:S01]  /*1d70*/  LEA R239, P4, R6, UR42, 0x1 ;  /* 0x0000002a06ef7c11 */ /* 0x000fe2000f8808ff */
[----:B------:R-:W-:Y:S01]  /*1d80*/  ULDC.64 UR54, c[0x0][0x478] ;  /* 0x00011e0000367ab9 */ /* 0x000fe20000000a00 */
[C---:B------:R-:W-:Y:S01]  /*1d90*/  IADD3 R8, P0, R9.reuse, UR6, RZ ;  /* 0x0000000609087c10 */ /* 0x040fe2000ff1e0ff */
[----:B------:R-:W-:Y:S01]  /*1da0*/  IMAD R10, R0, R5, R10 ;  /* 0x00000005000a7224 */ /* 0x000fe200078e020a */
[----:B------:R-:W-:Y:S01]  /*1db0*/  ULDC.64 UR24, c[0x0][0x400] ;  /* 0x0001000000187ab9 */ /* 0x000fe20000000a00 */
[----:B------:R-:W-:Y:S01]  /*1dc0*/  UIMAD.WIDE UR6, UR41, 0x4, UR54 ;  /* 0x00000004290678a5 */ /* 0x000fe2000f8e0236 */
[----:B------:R-:W-:Y:S01]  /*1dd0*/  LEA.HI.X.SX32 R9, R9, UR12, 0x1, P0 ;  /* 0x0000000c09097c11 */ /* 0x000fe200080f0eff */
[----:B------:R-:W-:Y:S01]  /*1de0*/  ULDC.64 UR36, c[0x0][0x3e0] ;  /* 0x0000f80000247ab9 */ /* 0x000fe20000000a00 */
[----:B------:R-:W-:Y:S01]  /*1df0*/  PLOP3.LUT P0, PT, PT, PT, UP0, 0x80, 0x0 ;  /* 0x000000000000781c */ /* 0x000fe20003f0f008 */
[----:B------:R-:W-:Y:S01]  /*1e00*/  VIADD R7, R7, UR35 ;  /* 0x0000002307077c36 */ /* 0x000fe20008000000 */
[----:B------:R-:W-:Y:S01]  /*1e10*/  LEA R196, P2, R8, UR24, 0x2 ;  /* 0x0000001808c47c11 */ /* 0x000fe2000f8410ff */
[----:B------:R-:W-:Y:S01]  /*1e20*/  IMAD.IADD R3, R3, 0x1, R10 ;  /* 0x0000000103037824 */ /* 0x000fe200078e020a */
[----:B------:R-:W-:Y:S01]  /*1e30*/  LEA R241, P3, R2, UR36, 0x1 ;  /* 0x0000002402f17c11 */ /* 0x000fe2000f8608ff */
[----:B------:R-:W-:Y:S01]  /*1e40*/  UMOV UR26, UR6 ;  /* 0x00000006001a7c82 */ /* 0x000fe20008000000 */
[----:B------:R-:W-:Y:S01]  /*1e50*/  LEA.HI.X R197, R8, UR25, R9, 0x2, P2 ;  /* 0x0000001908c57c11 */ /* 0x000fe200090f1409 */
[----:B------:R-:W-:Y:S01]  /*1e60*/  UMOV UR25, UR7 ;  /* 0x0000000700197c82 */ /* 0x000fe20008000000 */
[----:B------:R-:W-:-:S02]  /*1e70*/  LEA.HI.X R238, R6, UR43, R7, 0x1, P4 ;  /* 0x0000002b06ee7c11 */ /* 0x000fc4000a0f0c07 */
        /* <DEDUP_REMOVED lines=21> */
.L_x_1863:
        /* <DEDUP_REMOVED lines=20> */
.L_x_1864:
        /* <DEDUP_REMOVED lines=35> */
.L_x_1866:
[----:B------:R-:W-:Y:S05]  /*2340*/  BSYNC B0 ;  /* 0x0000000000007941 */ /* 0x000fea0003800000 */
.L_x_1865:
        /* <DEDUP_REMOVED lines=14> */
.L_x_1868:
[----:B------:R-:W-:Y:S05]  /*2430*/  BSYNC B0 ;  /* 0x0000000000007941 */ /* 0x000fea0003800000 */
.L_x_1867:
        /* <DEDUP_REMOVED lines=14> */
.L_x_1870:
[----:B------:R-:W-:Y:S05]  /*2520*/  BSYNC B0 ;  /* 0x0000000000007941 */ /* 0x000fea0003800000 */
.L_x_1869:
        /* <DEDUP_REMOVED lines=14> */
.L_x_1872:
[----:B------:R-:W-:Y:S05]  /*2610*/  BSYNC B0 ;  /* 0x0000000000007941 */ /* 0x000fea0003800000 */
.L_x_1871:
        /* <DEDUP_REMOVED lines=26> */
.L_x_1874:
[----:B------:R-:W-:Y:S05]  /*27c0*/  BSYNC B0 ;  /* 0x0000000000007941 */ /* 0x000fea0003800000 */
.L_x_1873:
        /* <DEDUP_REMOVED lines=14> */
.L_x_1876:
[----:B------:R-:W-:Y:S05]  /*28b0*/  BSYNC B0 ;  /* 0x0000000000007941 */ /* 0x000fea0003800000 */
.L_x_1875:
        /* <DEDUP_REMOVED lines=14> */
.L_x_1878:
[----:B------:R-:W-:Y:S05]  /*29a0*/  BSYNC B0 ;  /* 0x0000000000007941 */ /* 0x000fea0003800000 */
.L_x_1877:
        /* <DEDUP_REMOVED lines=14> */
.L_x_1862:
        /* <DEDUP_REMOVED lines=32> */
.L_x_1881:
[----:B------:R-:W-:Y:S05]  /*2c90*/  BSYNC B0 ;  /* 0x0000000000007941 */ /* 0x000fea0003800000 */
.L_x_1880:
        /* <DEDUP_REMOVED lines=14> */
.L_x_1883:
[----:B------:R-:W-:Y:S05]  /*2d80*/  BSYNC B0 ;  /* 0x0000000000007941 */ /* 0x000fea0003800000 */
.L_x_1882:
        /* <DEDUP_REMOVED lines=13> */
.L_x_1885:
[----:B------:R-:W-:Y:S05]  /*2e60*/  BSYNC B0 ;  /* 0x0000000000007941 */ /* 0x000fea0003800000 */
.L_x_1884:
        /* <DEDUP_REMOVED lines=16> */
.L_x_1887:
[----:B------:R-:W-:Y:S05]  /*2f70*/  BSYNC B0 ;  /* 0x0000000000007941 */ /* 0x000fea0003800000 */
.L_x_1886:
        /* <DEDUP_REMOVED lines=19> */
.L_x_1889:
[----:B------:R-:W-:Y:S05]  /*30b0*/  BSYNC B0 ;  /* 0x0000000000007941 */ /* 0x000fea0003800000 */
.L_x_1888:
        /* <DEDUP_REMOVED lines=21> */
.L_x_1891:
[----:B------:R-:W-:Y:S05]  /*3210*/  BSYNC B0 ;  /* 0x0000000000007941 */ /* 0x000fea0003800000 */
.L_x_1890:
        /* <DEDUP_REMOVED lines=21> */
.L_x_1893:
[----:B------:R-:W-:Y:S05]  /*3370*/  BSYNC B0 ;  /* 0x0000000000007941 */ /* 0x000fea0003800000 */
.L_x_1892:
        /* <DEDUP_REMOVED lines=23> */
.L_x_1895:
[----:B------:R-:W-:Y:S05]  /*34f0*/  BSYNC B0 ;  /* 0x0000000000007941 */ /* 0x000fea0003800000 */
.L_x_1894:
[----:B------:R-:W-:Y:S01]  /*3500*/  UIMAD UR7, UR39, UR10, URZ ;  /* 0x0000000a270772a4 */ /* 0x000fe2000f8e023f */
[----:B---3--:R-:W-:Y:S01]  /*3510*/  IMAD.WIDE.U32 R4, R8, UR29, R236 ;  /* 0x0000001d08047c25 */ /* 0x008fe2000f8e00ec */
[----:B------:R-:W-:Y:S01]  /*3520*/  ULDC.64 UR16, c[0x0][0x260] ;  /* 0x0000980000107ab9 */ /* 0x000fe20000000a00 */
[----:B------:R-:W-:Y:S01]  /*3530*/  BSSY B0, `(.L_x_1896) ;  /* 0x0000028000007945 */ /* 0x000fe20003800000 */
[----:B------:R-:W-:Y:S01]  /*3540*/  UIMAD UR12, UR29, UR11, UR7 ;  /* 0x0000000b1d0c72a4 */ /* 0x000fe2000f8e0207 */
[----:B------:R-:W-:Y:S01]  /*3550*/  VIADD R6, R242, 0x8 ;  /* 0x00000008f2067836 */ /* 0x000fe20000000000 */
        /* <DEDUP_REMOVED lines=9> */
[----:B------:R-:W-:Y:S02]  /*35f0*/  VIADD R6, R242, 0x40 ;  /* 0x00000040f2067836 */ /* 0x000fe40000000000 */
        /* <DEDUP_REMOVED lines=27> */
.L_x_1897:
[----:B------:R-:W-:Y:S05]  /*37b0*/  BSYNC B0 ;  /* 0x0000000000007941 */ /* 0x000fea0003800000 */
.L_x_1896:
        /* <DEDUP_REMOVED lines=23> */
.L_x_1899:
[----:B------:R-:W-:Y:S05]  /*3930*/  BSYNC B0 ;  /* 0x0000000000007941 */ /* 0x000fea0003800000 */
.L_x_1898:
        /* <DEDUP_REMOVED lines=23> */
.L_x_1901:
[----:B------:R-:W-:Y:S05]  /*3ab0*/  BSYNC B0 ;  /* 0x0000000000007941 */ /* 0x000fea0003800000 */
.L_x_1900:
        /* <DEDUP_REMOVED lines=23> */
.L_x_1903:
[----:B------:R-:W-:Y:S05]  /*3c30*/  BSYNC B0 ;  /* 0x0000000000007941 */ /* 0x000fea0003800000 */
.L_x_1902:
        /* <DEDUP_REMOVED lines=32> */
.L_x_1905:
[----:B------:R-:W-:Y:S05]  /*3e40*/  BSYNC B0 ;  /* 0x0000000000007941 */ /* 0x000fea0003800000 */
.L_x_1904:
        /* <DEDUP_REMOVED lines=22> */
.L_x_1907:
[----:B------:R-:W-:Y:S05]  /*3fb0*/  BSYNC B0 ;  /* 0x0000000000007941 */ /* 0x000fea0003800000 */
.L_x_1906:
        /* <DEDUP_REMOVED lines=23> */
.L_x_1909:
[----:B------:R-:W-:Y:S05]  /*4130*/  BSYNC B0 ;  /* 0x0000000000007941 */ /* 0x000fea0003800000 */
.L_x_1908:
        /* <DEDUP_REMOVED lines=22> */
.L_x_1911:
[----:B------:R-:W-:Y:S05]  /*42a0*/  BSYNC B0 ;  /* 0x0000000000007941 */ /* 0x000fea0003800000 */
.L_x_1910:
[----:B------:R-:W1:Y:S02]  /*42b0*/  S2R R11, SR_TID.X ;  /* 0x00000000000b7919 */ /* 0x000e640000002100 */
[----:B-1234-:R-:W-:Y:S01]  /*42c0*/  IMAD.MOV.U32 R2, RZ, RZ, 0x4 ;  /* 0x00000004ff027424 */ /* 0x01efe200078e00ff */
[----:B------:R-:W-:Y:S01]  /*42d0*/  ISETP.NE.AND P3, PT, R15, RZ, PT ;  /* 0x000000ff0f00720c */ /* 0x000fe20003f65270 */
[----:B------:R-:W-:Y:S01]  /*42e0*/  IMAD.MOV.U32 R245, RZ, RZ, 0x7f800000 ;  /* 0x7f800000fff57424 */ /* 0x000fe200078e00ff */
[----:B------:R-:W2:Y:S01]  /*42f0*/  LDG.E.64 R8, desc[UR18][R18.64] ;  /* 0x0000001212087981 */ /* 0x000ea2000c1e1b00 */
[----:B------:R-:W-:Y:S01]  /*4300*/  IMAD.MOV.U32 R246, RZ, RZ, 0x7f800000 ;  /* 0x7f800000fff67424 */ /* 0x000fe200078e00ff */
[----:B------:R-:W-:Y:S01]  /*4310*/  ISETP.NE.AND P2, PT, R16, RZ, PT ;  /* 0x000000ff1000720c */ /* 0x000fe20003f45270 */
[----:B------:R-:W-:Y:S01]  /*4320*/  IMAD.MOV.U32 R243, RZ, RZ, 0x7f800000 ;  /* 0x7f800000fff37424 */ /* 0x000fe200078e00ff */
[----:B------:R-:W3:Y:S01]  /*4330*/  LDG.E.64 R4, desc[UR18][R18.64+0x8] ;  /* 0x0000081212047981 */ /* 0x000ee2000c1e1b00 */
        /* <DEDUP_REMOVED lines=14> */
[----:B------:R-:W-:Y:S01]  /*4420*/  IMAD.SHL.U32 R188, R190, 0x2, RZ ;  /* 0x00000002bebc7824 */ /* 0x000fe200078e00ff */
[----:B------:R-:W-:-:S02]  /*4430*/  CS2R R126, SRZ ;  /* 0x00000000007e7805 */ /* 0x000fc4000001ff00 */
[----:B------:R-:W-:Y:S02]  /*4440*/  CS2R R124, SRZ ;  /* 0x00000000007c7805 */ /* 0x000fe4000001ff00 */
[----:B------:R-:W-:Y:S02]  /*4450*/  CS2R R130, SRZ ;  /* 0x0000000000827805 */ /* 0x000fe4000001ff00 */
[----:B------:R-:W-:Y:S02]  /*4460*/  CS2R R128, SRZ ;  /* 0x0000000000807805 */ /* 0x000fe4000001ff00 */
[----:B------:R-:W-:Y:S02]  /*4470*/  CS2R R122, SRZ ;  /* 0x00000000007a7805 */ /* 0x000fe4000001ff00 */
[----:B------:R-:W-:Y:S02]  /*4480*/  SHF.R.S32.HI R0, RZ, 0x1f, R11 ;  /* 0x0000001fff007819 */ /* 0x000fe4000001140b */
[----:B------:R-:W-:-:S02]  /*4490*/  CS2R R120, SRZ ;  /* 0x0000000000787805 */ /* 0x000fc4000001ff00 */
[----:B------:R-:W-:Y:S02]  /*44a0*/  CS2R R118, SRZ ;  /* 0x0000000000767805 */ /* 0x000fe4000001ff00 */
[----:B------:R-:W-:Y:S02]  /*44b0*/  CS2R R116, SRZ ;  /* 0x0000000000747805 */ /* 0x000fe4000001ff00 */
[----:B------:R-:W-:Y:S02]  /*44c0*/  LEA.HI R0, R0, R11, RZ, 0x4 ;  /* 0x0000000b00007211 */ /* 0x000fe400078f20ff */
[----:B------:R-:W-:Y:S02]  /*44d0*/  CS2R R110, SRZ ;  /* 0x00000000006e7805 */ /* 0x000fe4000001ff00 */
[----:B------:R-:W-:Y:S02]  /*44e0*/  CS2R R108, SRZ ;  /* 0x00000000006c7805 */ /* 0x000fe4000001ff00 */
[----:B------:R-:W-:-:S02]  /*44f0*/  CS2R R114, SRZ ;  /* 0x0000000000727805 */ /* 0x000fc4000001ff00 */
[----:B------:R-:W-:Y:S01]  /*4500*/  LOP3.LUT R0, R0, 0xfffffff0, RZ, 0xc0, !PT ;  /* 0xfffffff000007812 */ /* 0x000fe200078ec0ff */
[----:B------:R-:W-:Y:S01]  /*4510*/  @!P6 IMAD.WIDE R6, R10, R6, UR22 ;  /* 0x000000160a06ee25 */ /* 0x000fe2000f8e0206 */
        /* <DEDUP_REMOVED lines=8> */
[----:B-1----:R-:W-:Y:S01]  /*45a0*/  LEA.HI R2, R22, R21, RZ, 0x4 ;  /* 0x0000001516027211 */ /* 0x002fe200078f20ff */
[----:B------:R-:W-:Y:S01]  /*45b0*/  IMAD.IADD R0, R11, 0x1, -R0 ;  /* 0x000000010b007824 */ /* 0x000fe200078e0a00 */
[----:B------:R1:W5:Y:S01]  /*45c0*/  @!P6 LDG.E R244, desc[UR18][R6.64] ;  /* 0x0000001206f4e981 */ /* 0x000362000c1e1900 */
[----:B------:R-:W-:Y:S02]  /*45d0*/  CS2R R96, SRZ ;  /* 0x0000000000607805 */ /* 0x000fe4000001ff00 */
[----:B------:R-:W-:-:S02]  /*45e0*/  LOP3.LUT R2, R2, 0xfffffff0, RZ, 0xc0, !PT ;  /* 0xfffffff002027812 */ /* 0x000fc400078ec0ff */
[----:B------:R-:W-:Y:S02]  /*45f0*/  CS2R R90, SRZ ;  /* 0x00000000005a7805 */ /* 0x000fe4000001ff00 */
[----:B------:R-:W-:Y:S02]  /*4600*/  CS2R R88, SRZ ;  /* 0x0000000000587805 */ /* 0x000fe4000001ff00 */
[----:B------:R-:W-:Y:S02]  /*4610*/  CS2R R86, SRZ ;  /* 0x0000000000567805 */ /* 0x000fe4000001ff00 */
[----:B------:R-:W-:Y:S01]  /*4620*/  CS2R R84, SRZ ;  /* 0x0000000000547805 */ /* 0x000fe2000001ff00 */
[----:B------:R-:W-:Y:S01]  /*4630*/  IMAD.IADD R2, R21, 0x1, -R2 ;  /* 0x0000000115027824 */ /* 0x000fe200078e0a02 */
        /* <DEDUP_REMOVED lines=8> */
[----:B------:R-:W-:Y:S02]  /*46c0*/  LOP3.LUT R3, R3, 0xfffffff8, RZ, 0xc0, !PT ;  /* 0xfffffff803037812 */ /* 0x000fe400078ec0ff */
[----:B------:R-:W-:Y:S02]  /*46d0*/  CS2R R70, SRZ ;  /* 0x0000000000467805 */ /* 0x000fe4000001ff00 */
[----:B------:R-:W-:Y:S01]  /*46e0*/  CS2R R68, SRZ ;  /* 0x0000000000447805 */ /* 0x000fe2000001ff00 */
[----:B------:R-:W-:Y:S01]  /*46f0*/  IMAD.MOV.U32 R227, RZ, RZ, R226 ;  /* 0x000000ffffe37224 */ /* 0x000fe200078e00e2 */
[----:B------:R-:W-:Y:S01]  /*4700*/  ULDC UR8, c[0x0][0x394] ;  /* 0x0000e50000087ab9 */ /* 0x000fe20000000800 */
[----:B------:R-:W-:Y:S01]  /*4710*/  ULDC UR32, c[0x0][0x2dc] ;  /* 0x0000b70000207ab9 */ /* 0x000fe20000000800 */
[----:B------:R-:W-:Y:S01]  /*4720*/  ULDC UR31, c[0x0][0x270] ;  /* 0x00009c00001f7ab9 */ /* 0x000fe20000000800 */
[----:B------:R-:W-:Y:S01]  /*4730*/  ULDC.U8 UR12, c[0x0][0x388] ;  /* 0x0000e200000c7ab9 */ /* 0x000fe20000000000 */
[----:B------:R-:W-:Y:S01]  /*4740*/  ULDC UR11, c[0x0][0x2ec] ;  /* 0x0000bb00000b7ab9 */ /* 0x000fe20000000800 */
[----:B-1----:R-:W-:-:S04]  /*4750*/  SHF.R.S32.HI R6, RZ, 0x1f, R2 ;  /* 0x0000001fff067819 */ /* 0x002fc80000011402 */
[----:B------:R-:W-:-:S04]  /*4760*/  LEA.HI R6, R6, R2, RZ, 0x3 ;  /* 0x0000000206067211 */ /* 0x000fc800078f18ff */
[----:B------:R-:W-:Y:S01]  /*4770*/  LOP3.LUT R6, R6, 0xfffffff8, RZ, 0xc0, !PT ;  /* 0xfffffff806067812 */ /* 0x000fe200078ec0ff */
[----:B------:R-:W-:Y:S01]  /*4780*/  IMAD.IADD R0, R0, 0x1, -R3 ;  /* 0x0000000100007824 */ /* 0x000fe200078e0a03 */
[----:B------:R-:W-:-:S03]  /*4790*/  USHF.L.U32 UR6, UR6, 0x5, URZ ;  /* 0x0000000506067899 */ /* 0x000fc6000800063f */
[----:B------:R-:W-:Y:S01]  /*47a0*/  IMAD.IADD R2, R2, 0x1, -R6 ;  /* 0x0000000102027824 */ /* 0x000fe200078e0a06 */
[----:B------:R-:W-:Y:S01]  /*47b0*/  LOP3.LUT P2, RZ, R0, 0x4, RZ, 0xc0, !PT ;  /* 0x0000000400ff7812 */ /* 0x000fe2000784c0ff */
[----:B------:R-:W-:-:S03]  /*47c0*/  VIADD R0, R191, 0x2000 ;  /* 0x00002000bf007836 */ /* 0x000fc60000000000 */
[C---:B------:R-:W-:Y:S02]  /*47d0*/  LOP3.LUT P0, RZ, R2.reuse, 0x2, RZ, 0xc0, !PT ;  /* 0x0000000202ff7812 */ /* 0x040fe4000780c0ff */
[----:B------:R-:W-:Y:S01]  /*47e0*/  LOP3.LUT P5, RZ, R2, 0x4, RZ, 0xc0, !PT ;  /* 0x0000000402ff7812 */ /* 0x000fe200078ac0ff */
[----:B------:R-:W-:Y:S01]  /*47f0*/  VIADD R2, R190, 0x2000 ;  /* 0x00002000be027836 */ /* 0x000fe20000000000 */
[----:B------:R-:W-:Y:S01]  /*4800*/  USHF.R.S32.HI UR7, URZ, 0x1f, UR6 ;  /* 0x0000001f3f077899 */ /* 0x000fe20008011406 */
[----:B------:R-:W-:Y:S02]  /*4810*/  SHF.R.S32.HI R3, RZ, 0x1f, R12 ;  /* 0x0000001fff037819 */ /* 0x000fe4000001140c */
[----:B------:R-:W-:Y:S02]  /*4820*/  SEL R0, R0, R191, !P1 ;  /* 0x000000bf00007207 */ /* 0x000fe40004800000 */
[----:B------:R-:W-:Y:S02]  /*4830*/  SEL R2, R2, R190, !P1 ;  /* 0x000000be02027207 */ /* 0x000fe40004800000 */
[----:B------:R-:W-:-:S02]  /*4840*/  LEA R181, R0, UR4, 0x1 ;  /* 0x0000000400b57c11 */ /* 0x000fc4000f8e08ff */
[----:B------:R-:W-:Y:S02]  /*4850*/  LEA R187, R2, UR4, 0x1 ;  /* 0x0000000402bb7c11 */ /* 0x000fe4000f8e08ff */
[----:B------:R-:W-:Y:S02]  /*4860*/  SEL R189, R189, 0xffffffe0, !P0 ;  /* 0xffffffe0bdbd7807 */ /* 0x000fe40004000000 */
[----:B------:R-:W-:Y:S02]  /*4870*/  SEL R182, R182, 0xffffffc0, !P5 ;  /* 0xffffffc0b6b67807 */ /* 0x000fe40006800000 */
[----:B------:R-:W-:Y:S01]  /*4880*/  SEL R249, R249, 0xffffffc0, !P2 ;  /* 0xffffffc0f9f97807 */ /* 0x000fe20005000000 */
[----:B------:R-:W-:Y:S01]  /*4890*/  UMOV UR24, UR8 ;  /* 0x0000000800187c82 */ /* 0x000fe20008000000 */
[----:B--2---:R-:W-:Y:S02]  /*48a0*/  R2UR UR16, R9 ;  /* 0x00000000091072ca */ /* 0x004fe400000e0000 */
[----:B------:R-:W-:-:S02]  /*48b0*/  R2UR UR17, R8 ;  /* 0x00000000081172ca */ /* 0x000fc400000e0000 */
[----:B---3--:R-:W-:Y:S01]  /*48c0*/  IADD3 R248, P4, P3, R4, UR6, R12 ;  /* 0x0000000604f87c10 */ /* 0x008fe2000fb9e00c */
[----:B------:R-:W-:-:S03]  /*48d0*/  UIADD3 UR6, UR29, UR20, URZ ;  /* 0x000000141d067290 */ /* 0x000fc6000fffe03f */
[----:B------:R-:W-:Y:S01]  /*48e0*/  IADD3.X R250, R5, UR7, R3, P4, P3 ;  /* 0x0000000705fa7c10 */ /* 0x000fe2000a7e6403 */
[----:B------:R-:W-:-:S04]  /*48f0*/  UIADD3 UR6, -UR14, 0x80, UR6 ;  /* 0x000000800e067890 */ /* 0x000fc8000fffe106 */
[----:B------:R-:W-:-:S12]  /*4900*/  UIADD3 UR29, UR6, -UR44, URZ ;  /* 0x8000002c061d7290 */ /* 0x000fd8000fffe03f */
.L_x_1916:
[----:B------:R-:W0:Y:S01]  /*4910*/  LDGDEPBAR ;  /* 0x00000000000079af */ /* 0x000e220000000000 */
[C---:B------:R-:W-:Y:S01]  /*4920*/  IADD3 R0, R187.reuse, R189, RZ ;  /* 0x000000bdbb007210 */ /* 0x040fe20007ffe0ff */
[----:B------:R-:W-:Y:S01]  /*4930*/  IMAD.U32 R2, RZ, RZ, UR26 ;  /* 0x0000001aff027e24 */ /* 0x000fe2000f8e00ff */
[----:B------:R-:W-:Y:S01]  /*4940*/  USHF.L.U32 UR6, UR13, 0x7, URZ ;  /* 0x000000070d067899 */ /* 0x000fe2000800063f */
[----:B------:R-:W-:Y:S01]  /*4950*/  IMAD.U32 R3, RZ, RZ, UR25 ;  /* 0x00000019ff037e24 */ /* 0x000fe2000f8e00ff */
[----:B------:R-:W-:Y:S02]  /*4960*/  UMOV UR8, UR60 ;  /* 0x0000003c00087c82 */ /* 0x000fe40008000000 */
[C---:B------:R-:W-:Y:S01]  /*4970*/  LEA R2, P0, R242.reuse, R2, 0x2 ;  /* 0x00000002f2027211 */ /* 0x040fe200078010ff */
[----:B------:R-:W-:Y:S03]  /*4980*/  UISETP.GE.AND UP0, UPT, UR6, UR29, UPT ;  /* 0x0000001d0600728c */ /* 0x000fe6000bf06270 */
[----:B------:R-:W-:Y:S03]  /*4990*/  LEA.HI.X.SX32 R3, R242, R3, 0x2, P0 ;  /* 0x00000003f2037211 */ /* 0x000fe600000f16ff */
[----:B------:R-:W-:Y:S01]  /*49a0*/  PLOP3.LUT P0, PT, PT, PT, UP0, 0x80, 0x0 ;  /* 0x000000000000781c */ /* 0x000fe20003f0f008 */
[----:B------:R-:W-:Y:S04]  /*49b0*/  DEPBAR.LE SB0, 0x0 ;  /* 0x000080000000791a */ /* 0x000fe80000000000 */
[----:B------:R-:W-:Y:S06]  /*49c0*/  BAR.SYNC.DEFER_BLOCKING 0x0 ;  /* 0x0000000000007b1d */ /* 0x000fec0000010000 */
[----:B------:R-:W-:Y:S06]  /*49d0*/  LDSM.16.M88.4 R64, [R187] ;  /* 0x00000000bb40783b */ /* 0x000fec0000000200 */
[----:B------:R-:W1:Y:S06]  /*49e0*/  LDSM.16.M88.4 R16, [R184+UR4+0xc000] ;  /* 0x00c00004b810783b */ /* 0x000e6c0008000200 */
[----:B------:R-:W2:Y:S06]  /*49f0*/  LDSM.16.M88.4 R60, [R187+0x2000] ;  /* 0x00200000bb3c783b */ /* 0x000eac0000000200 */
[----:B------:R-:W3:Y:S06]  /*4a00*/  LDSM.16.M88.4 R32, [R184+UR4+0xc800] ;  /* 0x00c80004b820783b */ /* 0x000eec0008000200 */
[----:B------:R-:W4:Y:S06]  /*4a10*/  LDSM.16.M88.4 R48, [R184+UR4+0xd000] ;  /* 0x00d00004b830783b */ /* 0x000f2c0008000200 */
[----:B------:R-:W4:Y:S06]  /*4a20*/  LDSM.16.M88.4 R132, [R184+UR4+0xd800] ;  /* 0x00d80004b884783b */ /* 0x000f2c0008000200 */
[----:B------:R-:W-:Y:S06]  /*4a30*/  LDSM.16.M88.4 R136, [R0] ;  /* 0x000000000088783b */ /* 0x000fec0000000200 */
[----:B------:R-:W4:Y:S01]  /*4a40*/  LDSM.16.M88.4 R140, [R186] ;  /* 0x00000000ba8c783b */ /* 0x000f220000000200 */
[-C--:B-1----:R-:W-:Y:S05]  /*4a50*/  HMMA.16816.F32 R4, R64, R16.reuse, RZ ;  /* 0x000000104004723c */ /* 0x082fea00000018ff */
[----:B------:R-:W1:Y:S01]  /*4a60*/  LDSM.16.M88.4 R144, [R0+0x2000] ;  /* 0x002000000090783b */ /* 0x000e620000000200 */
[C---:B--2---:R-:W-:Y:S05]  /*4a70*/  HMMA.16816.F32 R8, R60.reuse, R16, RZ ;  /* 0x000000103c08723c */ /* 0x044fea00000018ff */
[----:B------:R-:W2:Y:S01]  /*4a80*/  LDSM.16.M88.4 R148, [R186+0x800] ;  /* 0x00080000ba94783b */ /* 0x000ea20000000200 */
[-C--:B------:R-:W-:Y:S05]  /*4a90*/  HMMA.16816.F32 R12, R60, R18.reuse, RZ ;  /* 0x000000123c0c723c */ /* 0x080fea00000018ff */
[----:B------:R-:W2:Y:S01]  /*4aa0*/  LDSM.16.M88.4 R152, [R186+0x1000] ;  /* 0x00100000ba98783b */ /* 0x000ea20000000200 */
[C---:B------:R-:W-:Y:S05]  /*4ab0*/  HMMA.16816.F32 R16, R64.reuse, R18, RZ ;  /* 0x000000124010723c */ /* 0x040fea00000018ff */
[----:B------:R-:W2:Y:S01]  /*4ac0*/  LDSM.16.M88.4 R156, [R186+0x1800] ;  /* 0x00180000ba9c783b */ /* 0x000ea20000000200 */
[-C--:B---3--:R-:W-:Y:S05]  /*4ad0*/  HMMA.16816.F32 R20, R64, R32.reuse, RZ ;  /* 0x000000204014723c */ /* 0x088fea00000018ff */
[----:B------:R-:W-:Y:S01]  /*4ae0*/  LDSM.16.M88.4 R160, [R183+0x1000] ;  /* 0x00100000b7a0783b */ /* 0x000fe20000000200 */
        /* <DEDUP_REMOVED lines=9> */
[----:B-----5:R3:W5:Y:S01]  /*4b80*/  LDG.E R195, desc[UR18][R2.64] ;  /* 0x0000001202c37981 */ /* 0x020762000c1e1900 */
[-C--:B------:R-:W-:Y:S05]  /*4b90*/  HMMA.16816.F32 R44, R60, R50.reuse, RZ ;  /* 0x000000323c2c723c */ /* 0x080fea00000018ff */
[----:B------:R3:W5:Y:S06]  /*4ba0*/  LDG.E R194, desc[UR18][R2.64+0x20] ;  /* 0x0000201202c27981 */ /* 0x00076c000c1e1900 */
[----:B------:R3:W5:Y:S01]  /*4bb0*/  LDG.E R193, desc[UR18][R2.64+0x100] ;  /* 0x0001001202c17981 */ /* 0x000762000c1e1900 */
[C---:B------:R-:W-:Y:S05]  /*4bc0*/  HMMA.16816.F32 R48, R64.reuse, R50, RZ ;  /* 0x000000324030723c */ /* 0x040fea00000018ff */
[----:B------:R3:W5:Y:S01]  /*4bd0*/  LDG.E R192, desc[UR18][R2.64+0x120] ;  /* 0x0001201202c07981 */ /* 0x000762000c1e1900 */
[-C--:B------:R-:W-:Y:S06]  /*4be0*/  HMMA.16816.F32 R52, R64, R132.reuse, RZ ;  /* 0x000000844034723c */ /* 0x080fec00000018ff */
[C---:B------:R-:W-:Y:S06]  /*4bf0*/  HMMA.16816.F32 R56, R60.reuse, R132, RZ ;  /* 0x000000843c38723c */ /* 0x040fec00000018ff */
[-C--:B------:R-:W-:Y:S06]  /*4c00*/  HMMA.16816.F32 R60, R60, R134.reuse, RZ ;  /* 0x000000863c3c723c */ /* 0x080fec00000018ff */
[----:B------:R-:W-:Y:S06]  /*4c10*/  HMMA.16816.F32 R64, R64, R134, RZ ;  /* 0x000000864040723c */ /* 0x000fec00000018ff */
[-C--:B------:R-:W-:Y:S06]  /*4c20*/  HMMA.16816.F32 R4, R136, R140.reuse, R4 ;  /* 0x0000008c8804723c */ /* 0x080fec0000001804 */
[C---:B-1----:R-:W-:Y:S06]  /*4c30*/  HMMA.16816.F32 R8, R144.reuse, R140, R8 ;  /* 0x0000008c9008723c */ /* 0x042fec0000001808 */
[-C--:B------:R-:W-:Y:S06]  /*4c40*/  HMMA.16816.F32 R12, R144, R142.reuse, R12 ;  /* 0x0000008e900c723c */ /* 0x080fec000000180c */
[C---:B------:R-:W-:Y:S01]  /*4c50*/  HMMA.16816.F32 R16, R136.reuse, R142, R16 ;  /* 0x0000008e8810723c */ /* 0x040fe20000001810 */
[----:B------:R-:W-:Y:S05]  /*4c60*/  LDSM.16.M88.4 R140, [R183] ;  /* 0x00000000b78c783b */ /* 0x000fea0000000200 */
[-C--:B--2---:R-:W-:Y:S06]  /*4c70*/  HMMA.16816.F32 R20, R136, R148.reuse, R20 ;  /* 0x000000948814723c */ /* 0x084fec0000001814 */
        /* <DEDUP_REMOVED lines=66> */
.L_x_1912:
[----:B------:R-:W1:Y:S01]  /*50a0*/  S2R R2, SR_TID.X ;  /* 0x0000000000027919 */ /* 0x000e620000002100 */
[----:B------:R-:W-:Y:S01]  /*50b0*/  UIADD3 UR7, UR14, 0x1, -UR20 ;  /* 0x000000010e077890 */ /* 0x000fe2000fffe814 */
[----:B------:R-:W-:Y:S01]  /*50c0*/  VIADD R137, R242, UR6 ;  /* 0x00000006f2897c36 */ /* 0x000fe20008000000 */
[----:B------:R-:W-:Y:S01]  /*50d0*/  UMOV UR24, UR8 ;  /* 0x0000000800187c82 */ /* 0x000fe20008000000 */
[----:B------:R-:W-:Y:S01]  /*50e0*/  IMAD.U32 R0, RZ, RZ, UR21 ;  /* 0x00000015ff007e24 */ /* 0x000fe2000f8e00ff */
[----:B------:R-:W-:Y:S01]  /*50f0*/  UIADD3 UR6, UR7, UR33, URZ ;  /* 0x0000002107067290 */ /* 0x000fe2000fffe03f */
[C---:B------:R-:W-:Y:S01]  /*5100*/  VIADD R135, R137.reuse, 0x8 ;  /* 0x0000000889877836 */ /* 0x040fe20000000000 */
[----:B------:R-:W-:Y:S01]  /*5110*/  UIADD3 UR7, -UR8, UR14, -UR20 ;  /* 0x0000000e08077290 */ /* 0x000fe2000fffe914 */
[C---:B------:R-:W-:Y:S02]  /*5120*/  VIADD R133, R137.reuse, 0x40 ;  /* 0x0000004089857836 */ /* 0x040fe40000000000 */
[----:B------:R-:W-:Y:S02]  /*5130*/  VIADD R134, R137, 0x48 ;  /* 0x0000004889867836 */ /* 0x000fe40000000000 */
[----:B------:R-:W-:Y:S01]  /*5140*/  IMAD.U32 R132, RZ, RZ, UR6 ;  /* 0x00000006ff847e24 */ /* 0x000fe2000f8e00ff */
[----:B------:R-:W-:Y:S01]  /*5150*/  VIADDMNMX R135, R135, UR7, RZ, !PT ;  /* 0x0000000787877c46 */ /* 0x000fe2000f8001ff */
[----:B------:R-:W-:Y:S01]  /*5160*/  IMAD.U32 R3, RZ, RZ, UR6 ;  /* 0x00000006ff037e24 */ /* 0x000fe2000f8e00ff */
[----:B------:R-:W-:Y:S01]  /*5170*/  VIADDMNMX R133, R133, UR7, RZ, !PT ;  /* 0x0000000785857c46 */ /* 0x000fe2000f8001ff */
[----:B------:R-:W-:Y:S01]  /*5180*/  IMAD.U32 R136, RZ, RZ, UR6 ;  /* 0x00000006ff887e24 */ /* 0x000fe2000f8e00ff */
[--C-:B------:R-:W-:Y:S02]  /*5190*/  IADD3 R138, R132, 0x8, R137.reuse ;  /* 0x00000008848a7810 */ /* 0x100fe40007ffe089 */
[--C-:B------:R-:W-:Y:S02]  /*51a0*/  IADD3 R132, R3, 0x40, R137.reuse ;  /* 0x0000004003847810 */ /* 0x100fe40007ffe089 */
[----:B------:R-:W-:Y:S02]  /*51b0*/  VIADDMNMX R136, R137, R136, UR14, PT ;  /* 0x0000000e89887e46 */ /* 0x000fe4000b800188 */
[----:B------:R-:W-:Y:S02]  /*51c0*/  VIADDMNMX R3, R134, UR7, RZ, !PT ;  /* 0x0000000786037c46 */ /* 0x000fe4000f8001ff */
[----:B------:R-:W-:Y:S02]  /*51d0*/  VIMNMX R134, R138, UR14, PT ;  /* 0x0000000e8a867c48 */ /* 0x000fe4000bfe0100 */
[----:B------:R-:W-:Y:S01]  /*51e0*/  VIMNMX R132, R132, UR14, PT ;  /* 0x0000000e84847c48 */ /* 0x000fe2000bfe0100 */
[----:B-1----:R-:W-:Y:S05]  /*51f0*/  IMAD.SHL.U32 R2, R2, 0x2, RZ ;  /* 0x0000000202027824 */ /* 0x002fea00078e00ff */
[----:B------:R-:W-:Y:S05]  /*5200*/  LOP3.LUT R2, R2, 0x6, RZ, 0xc0, !PT ;  /* 0x0000000602027812 */ /* 0x000fea00078ec0ff */
[----:B------:R-:W-:Y:S04]  /*5210*/  IMAD R2, R247, 0x40, R2 ;  /* 0x00000040f7027824 */ /* 0x000fe800078e0202 */
[----:B------:R-:W-:Y:S02]  /*5220*/  IMAD R0, R0, 0x80, R2 ;  /* 0x0000008000007824 */ /* 0x000fe400078e0202 */
[----:B------:R-:W-:Y:S02]  /*5230*/  IMAD.U32 R2, RZ, RZ, UR6 ;  /* 0x00000006ff027e24 */ /* 0x000fe4000f8e00ff */
[C---:B------:R-:W-:Y:S01]  /*5240*/  VIADD R151, R0.reuse, 0x1 ;  /* 0x0000000100977836 */ /* 0x040fe20000000000 */
[C---:B------:R-:W-:Y:S01]  /*5250*/  ISETP.GE.AND P6, PT, R0.reuse, R135, PT ;  /* 0x000000870000720c */ /* 0x040fe20003fc6270 */
[----:B------:R-:W-:Y:S01]  /*5260*/  VIADD R150, R0, 0x8 ;  /* 0x0000000800967836 */ /* 0x000fe20000000000 */
[----:B------:R-:W-:Y:S01]  /*5270*/  IADD3 R2, R2, 0x48, R137 ;  /* 0x0000004802027810 */ /* 0x000fe20007ffe089 */
[C---:B------:R-:W-:Y:S01]  /*5280*/  VIADD R149, R0.reuse, 0x9 ;  /* 0x0000000900957836 */ /* 0x040fe20000000000 */
[----:B------:R-:W-:Y:S01]  /*5290*/  VIADDMNMX R137, R137, UR7, RZ, !PT ;  /* 0x0000000789897c46 */ /* 0x000fe2000f8001ff */
[----:B------:R-:W-:Y:S01]  /*52a0*/  VIADD R148, R0, 0x10 ;  /* 0x0000001000947836 */ /* 0x000fe20000000000 */
[----:B------:R-:W-:Y:S01]  /*52b0*/  VIMNMX R2, R2, UR14, PT ;  /* 0x0000000e02027c48 */ /* 0x000fe2000bfe0100 */
[C---:B------:R-:W-:Y:S01]  /*52c0*/  VIADD R147, R0.reuse, 0x11 ;  /* 0x0000001100937836 */ /* 0x040fe20000000000 */
[C---:B------:R-:W-:Y:S01]  /*52d0*/  ISETP.GE.AND P0, PT, R0.reuse, R137, PT ;  /* 0x000000890000720c */ /* 0x040fe20003f06270 */
[C---:B------:R-:W-:Y:S01]  /*52e0*/  VIADD R146, R0.reuse, 0x18 ;  /* 0x0000001800927836 */ /* 0x040fe20000000000 */
[C---:B------:R-:W-:Y:S01]  /*52f0*/  ISETP.GE.AND P5, PT, R0.reuse, R133, PT ;  /* 0x000000850000720c */ /* 0x040fe20003fa6270 */
[C---:B------:R-:W-:Y:S01]  /*5300*/  VIADD R145, R0.reuse, 0x19 ;  /* 0x0000001900917836 */ /* 0x040fe20000000000 */
[C---:B------:R-:W-:Y:S01]  /*5310*/  ISETP.GE.OR P0, PT, R0.reuse, R136, !P0 ;  /* 0x000000880000720c */ /* 0x040fe20004706670 */
[C---:B------:R-:W-:Y:S01]  /*5320*/  VIADD R144, R0.reuse, 0x20 ;  /* 0x0000002000907836 */ /* 0x040fe20000000000 */
[C---:B------:R-:W-:Y:S01]  /*5330*/  ISETP.GE.AND P4, PT, R0.reuse, R3, PT ;  /* 0x000000030000720c */ /* 0x040fe20003f86270 */
[----:B------:R-:W-:Y:S01]  /*5340*/  VIADD R143, R0, 0x21 ;  /* 0x00000021008f7836 */ /* 0x000fe20000000000 */
        /* <DEDUP_REMOVED lines=10> */
[C---:B------:R-:W-:Y:S02]  /*53f0*/  ISETP.GE.OR P6, PT, R0.reuse, R134, !P6 ;  /* 0x000000860000720c */ /* 0x040fe400077c6670 */
[C---:B------:R-:W-:Y:S02]  /*5400*/  ISETP.GE.OR P5, PT, R0.reuse, R132, !P5 ;  /* 0x000000840000720c */ /* 0x040fe40006fa6670 */
[C---:B------:R-:W-:Y:S01]  /*5410*/  ISETP.GE.OR P4, PT, R0.reuse, R2, !P4 ;  /* 0x000000020000720c */ /* 0x040fe20006786670 */
[----:B------:R-:W-:Y:S01]  /*5420*/  VIADD R0, R0, 0x39 ;  /* 0x0000003900007836 */ /* 0x000fe20000000000 */
        /* <DEDUP_REMOVED lines=179> */
.L_x_1913:
[C---:B------:R-:W-:Y:S01]  /*5f60*/  FSETP.NEU.FTZ.AND P1, PT, R245.reuse, -INF , PT ;  /* 0xff800000f500780b */ /* 0x040fe20003f3d000 */
[----:B------:R-:W-:Y:S01]  /*5f70*/  FMUL.FTZ R132, R245, 1.4426950216293334961 ;  /* 0x3fb8aa3bf5847820 */ /* 0x000fe20000410000 */
[C---:B------:R-:W-:Y:S01]  /*5f80*/  FSETP.NEU.FTZ.AND P0, PT, R246.reuse, -INF , PT ;  /* 0xff800000f600780b */ /* 0x040fe20003f1d000 */
[----:B------:R-:W-:Y:S01]  /*5f90*/  FMUL.FTZ R3, R246, 1.4426950216293334961 ;  /* 0x3fb8aa3bf6037820 */ /* 0x000fe20000410000 */
[----:B------:R-:W-:Y:S01]  /*5fa0*/  FMUL.FTZ R0, R244, 1.4426950216293334961 ;  /* 0x3fb8aa3bf4007820 */ /* 0x000fe20000410000 */
[----:B------:R-:W-:Y:S01]  /*5fb0*/  FMUL.FTZ R2, R243, 1.4426950216293334961 ;  /* 0x3fb8aa3bf3027820 */ /* 0x000fe20000410000 */
[----:B------:R-:W-:Y:S01]  /*5fc0*/  FSEL R132, R132, RZ, P1 ;  /* 0x000000ff84847208 */ /* 0x000fe20000800000 */
[----:B------:R-:W-:Y:S01]  /*5fd0*/  UIADD3 UR9, UR17, 0x78dde6e4, URZ ;  /* 0x78dde6e411097890 */ /* 0x000fe2000fffe03f */
[----:B------:R-:W-:Y:S01]  /*5fe0*/  FSEL R3, R3, RZ, P0 ;  /* 0x000000ff03037208 */ /* 0x000fe20000000000 */
[----:B------:R-:W-:Y:S01]  /*5ff0*/  UIADD3 UR8, UR16, -0x126145ec, URZ ;  /* 0xed9eba1410087890 */ /* 0x000fe2000fffe03f */
[----:B------:R-:W-:Y:S01]  /*6000*/  FSETP.NEU.FTZ.AND P0, PT, R244, -INF , PT ;  /* 0xff800000f400780b */ /* 0x000fe20003f1d000 */
[--C-:B------:R-:W-:Y:S01]  /*6010*/  FFMA.FTZ R4, R4, UR11, -R132.reuse ;  /* 0x0000000b04047c23 */ /* 0x100fe20008010884 */
[----:B------:R-:W-:Y:S01]  /*6020*/  FSETP.NEU.FTZ.AND P1, PT, R243, -INF , PT ;  /* 0xff800000f300780b */ /* 0x000fe20003f3d000 */
[--C-:B------:R-:W-:Y:S01]  /*6030*/  FFMA.FTZ R48, R48, UR11, -R132.reuse ;  /* 0x0000000b30307c23 */ /* 0x100fe20008010884 */
[----:B------:R-:W-:Y:S01]  /*6040*/  FSEL R0, R0, RZ, P0 ;  /* 0x000000ff00007208 */ /* 0x000fe20000000000 */
[----:B------:R1:W-:Y:S01]  /*6050*/  MUFU.EX2 R154, R4 ;  /* 0x00000004009a7308 */ /* 0x0003e20000000800 */
[----:B------:R-:W-:Y:S01]  /*6060*/  FSEL R2, R2, RZ, P1 ;  /* 0x000000ff02027208 */ /* 0x000fe20000800000 */
[--C-:B------:R-:W-:Y:S01]  /*6070*/  FFMA.FTZ R7, R7, UR11, -R3.reuse ;  /* 0x0000000b07077c23 */ /* 0x100fe20008010803 */
[----:B------:R-:W-:Y:S01]  /*6080*/  FFMA.FTZ R16, R16, UR11, -R132 ;  /* 0x0000000b10107c23 */ /* 0x000fe20008010884 */
[----:B------:R-:W-:Y:S01]  /*6090*/  FFMA.FTZ R15, R15, UR11, -R0 ;  /* 0x0000000b0f0f7c23 */ /* 0x000fe20008010800 */
[--C-:B------:R-:W-:Y:S01]  /*60a0*/  FFMA.FTZ R156, R6, UR11, -R3.reuse ;  /* 0x0000000b069c7c23 */ /* 0x100fe20008010803 */
[----:B------:R-:W-:Y:S01]  /*60b0*/  FFMA.FTZ R12, R12, UR11, -R2 ;  /* 0x0000000b0c0c7c23 */ /* 0x000fe20008010802 */
[----:B------:R-:W-:Y:S03]  /*60c0*/  IMAD.U32 R6, RZ, RZ, UR21 ;  /* 0x00000015ff067e24 */ /* 0x000fe6000f8e00ff */
[----:B------:R2:W-:Y:S01]  /*60d0*/  MUFU.EX2 R201, R15 ;  /* 0x0000000f00c97308 */ /* 0x0005e20000000800 */
[--C-:B------:R-:W-:Y:S01]  /*60e0*/  FFMA.FTZ R153, R14, UR11, -R0.reuse ;  /* 0x0000000b0e997c23 */ /* 0x100fe20008010800 */
[----:B------:R-:W-:Y:S01]  /*60f0*/  FFMA.FTZ R18, R18, UR11, -R3 ;  /* 0x0000000b12127c23 */ /* 0x000fe20008010803 */
[----:B------:R-:W-:Y:S02]  /*6100*/  IMAD R6, R6, 0x2, R247 ;  /* 0x0000000206067824 */ /* 0x000fe400078e02f7 */
[--C-:B------:R-:W-:Y:S01]  /*6110*/  FFMA.FTZ R150, R11, UR11, -R0.reuse ;  /* 0x0000000b0b967c23 */ /* 0x100fe20008010800 */
[----:B------:R-:W-:Y:S01]  /*6120*/  FFMA.FTZ R146, R10, UR11, -R0 ;  /* 0x0000000b0a927c23 */ /* 0x000fe20008010800 */
[----:B------:R-:W-:Y:S01]  /*6130*/  UIADD3 UR6, UR16, -0x4498517b, URZ ;  /* 0xbb67ae8510067890 */ /* 0x000fe2000fffe03f */
[----:B------:R-:W-:Y:S02]  /*6140*/  IMAD.SHL.U32 R6, R6, 0x2, RZ ;  /* 0x0000000206067824 */ /* 0x000fe400078e00ff */
[----:B------:R3:W-:Y:S01]  /*6150*/  MUFU.EX2 R200, R7 ;  /* 0x0000000700c87308 */ /* 0x0007e20000000800 */
[----:B-1----:R-:W-:Y:S02]  /*6160*/  IMAD.U32 R4, RZ, RZ, UR13 ;  /* 0x0000000dff047e24 */ /* 0x002fe4000f8e00ff */
[--C-:B------:R-:W-:Y:S01]  /*6170*/  FFMA.FTZ R51, R51, UR11, -R3.reuse ;  /* 0x0000000b33337c23 */ /* 0x100fe20008010803 */
[--C-:B------:R-:W-:Y:S01]  /*6180*/  FFMA.FTZ R50, R50, UR11, -R3.reuse ;  /* 0x0000000b32327c23 */ /* 0x100fe20008010803 */
[----:B------:R-:W-:Y:S01]  /*6190*/  FFMA.FTZ R64, R64, UR11, -R132 ;  /* 0x0000000b40407c23 */ /* 0x000fe20008010884 */
[----:B------:R-:W-:Y:S02]  /*61a0*/  IMAD R4, R4, 0x8, R252 ;  /* 0x0000000804047824 */ /* 0x000fe400078e02fc */
[--C-:B------:R-:W-:Y:S01]  /*61b0*/  FFMA.FTZ R67, R67, UR11, -R3.reuse ;  /* 0x0000000b43437c23 */ /* 0x100fe20008010803 */
[----:B------:R-:W-:Y:S01]  /*61c0*/  FFMA.FTZ R60, R60, UR11, -R2 ;  /* 0x0000000b3c3c7c23 */ /* 0x000fe20008010802 */
[----:B------:R1:W-:Y:S01]  /*61d0*/  MUFU.EX2 R202, R12 ;  /* 0x0000000c00ca7308 */ /* 0x0003e20000000800 */
[----:B------:R-:W-:Y:S02]  /*61e0*/  VIADD R14, R4, 0x4 ;  /* 0x00000004040e7836 */ /* 0x000fe40000000000 */
[--C-:B------:R-:W-:Y:S01]  /*61f0*/  FFMA.FTZ R49, R49, UR11, -R132.reuse ;  /* 0x0000000b31317c23 */ /* 0x100fe20008010884 */
[--C-:B------:R-:W-:Y:S01]  /*6200*/  FFMA.FTZ R66, R66, UR11, -R3.reuse ;  /* 0x0000000b42427c23 */ /* 0x100fe20008010803 */
[----:B------:R-:W-:Y:S01]  /*6210*/  FFMA.FTZ R65, R65, UR11, -R132 ;  /* 0x0000000b41417c23 */ /* 0x000fe20008010884 */
[----:B--2---:R-:W-:Y:S04]  /*6220*/  IMAD.WIDE.U32 R14, R14, -0x326172a9, RZ ;  /* 0xcd9e8d570e0e7825 */ /* 0x004fe800078e00ff */
[----:B------:R-:W-:Y:S01]  /*6230*/  FFMA.FTZ R63, R63, UR11, -R0 ;  /* 0x0000000b3f3f7c23 */ /* 0x000fe20008010800 */
[----:B------:R-:W-:Y:S01]  /*6240*/  UIADD3 UR7, UR17, 0x3c6ef372, URZ ;  /* 0x3c6ef37211077890 */ /* 0x000fe2000fffe03f */
[----:B------:R2:W-:Y:S01]  /*6250*/  MUFU.EX2 R209, R16 ;  /* 0x0000001000d17308 */ /* 0x0005e20000000800 */
[----:B---3--:R-:W-:Y:S01]  /*6260*/  LOP3.LUT R7, R250, UR17, RZ, 0x3c, !PT ;  /* 0x00000011fa077c12 */ /* 0x008fe2000f8e3cff */
[----:B------:R-:W-:Y:S01]  /*6270*/  FFMA.FTZ R145, R5, UR11, -R132 ;  /* 0x0000000b05917c23 */ /* 0x000fe20008010884 */
[----:B------:R-:W-:Y:S04]  /*6280*/  IMAD.WIDE.U32 R10, R248, -0x2daee0ad, RZ ;  /* 0xd2511f53f80a7825 */ /* 0x000fe800078e00ff */
[--C-:B------:R-:W-:Y:S01]  /*6290*/  FFMA.FTZ R144, R9, UR11, -R2.reuse ;  /* 0x0000000b09907c23 */ /* 0x100fe20008010802 */
[----:B------:R-:W-:Y:S01]  /*62a0*/  UISETP.GT.AND UP3, UPT, UR13, UR27, UPT ;  /* 0x0000001b0d00728c */ /* 0x000fe2000bf64270 */
[----:B------:R-:W-:Y:S01]  /*62b0*/  FFMA.FTZ R152, R8, UR11, -R2 ;  /* 0x0000000b08987c23 */ /* 0x000fe20008010802 */
[----:B------:R-:W-:Y:S01]  /*62c0*/  IMAD.WIDE.U32 R4, R4, -0x326172a9, RZ ;  /* 0xcd9e8d5704047825 */ /* 0x000fe200078e00ff */
[----:B------:R-:W-:Y:S01]  /*62d0*/  LOP3.LUT R8, R10, UR6, RZ, 0x3c, !PT ;  /* 0x000000060a087c12 */ /* 0x000fe2000f8e3cff */
[----:B------:R3:W-:Y:S01]  /*62e0*/  MUFU.EX2 R207, R18 ;  /* 0x0000001200cf7308 */ /* 0x0007e20000000800 */
[-C--:B-1----:R-:W-:Y:S01]  /*62f0*/  LOP3.LUT R12, R15, R7.reuse, RZ, 0x3c, !PT ;  /* 0x000000070f0c7212 */ /* 0x082fe200078e3cff */
[----:B------:R-:W-:Y:S01]  /*6300*/  VIADD R9, R6, 0x1 ;  /* 0x0000000106097836 */ /* 0x000fe20000000000 */
[----:B------:R-:W-:Y:S01]  /*6310*/  LOP3.LUT R10, R11, UR16, R6, 0x96, !PT ;  /* 0x000000100b0a7c12 */ /* 0x000fe2000f8e9606 */
[----:B------:R-:W-:Y:S01]  /*6320*/  FFMA.FTZ R19, R19, UR11, -R3 ;  /* 0x0000000b13137c23 */ /* 0x000fe20008010803 */
[----:B------:R-:W-:Y:S01]  /*6330*/  FFMA.FTZ R28, R28, UR11, -R2 ;  /* 0x0000000b1c1c7c23 */ /* 0x000fe20008010802 */
[----:B------:R-:W-:Y:S01]  /*6340*/  FFMA.FTZ R20, R20, UR11, -R132 ;  /* 0x0000000b14147c23 */ /* 0x000fe20008010884 */
[----:B------:R-:W-:Y:S01]  /*6350*/  LOP3.LUT R6, R11, UR16, R9, 0x96, !PT ;  /* 0x000000100b067c12 */ /* 0x000fe2000f8e9609 */
[----:B------:R-:W-:Y:S01]  /*6360*/  FFMA.FTZ R30, R30, UR11, -R0 ;  /* 0x0000000b1e1e7c23 */ /* 0x000fe20008010800 */
[----:B--2---:R-:W-:Y:S01]  /*6370*/  LOP3.LUT R16, R5, R7, RZ, 0x3c, !PT ;  /* 0x0000000705107212 */ /* 0x004fe200078e3cff */
[----:B------:R-:W-:Y:S01]  /*6380*/  FFMA.FTZ R147, R13, UR11, -R2 ;  /* 0x0000000b0d937c23 */ /* 0x000fe20008010802 */
[----:B------:R-:W1:Y:S01]  /*6390*/  MUFU.EX2 R210, R19 ;  /* 0x0000001300d27308 */ /* 0x000e620000000800 */
[--C-:B------:R-:W-:Y:S01]  /*63a0*/  FFMA.FTZ R23, R23, UR11, -R3.reuse ;  /* 0x0000000b17177c23 */ /* 0x100fe20008010803 */
[----:B------:R-:W-:Y:S04]  /*63b0*/  IMAD.WIDE.U32 R12, R12, -0x2daee0ad, RZ ;  /* 0xd2511f530c0c7825 */ /* 0x000fe800078e00ff */
[----:B------:R-:W-:Y:S01]  /*63c0*/  FFMA.FTZ R169, R17, UR11, -R132 ;  /* 0x0000000b11a97c23 */ /* 0x000fe20008010884 */
[----:B------:R-:W-:Y:S01]  /*63d0*/  UIADD3 UR6, UR17, -0x61c88647, URZ ;  /* 0x9e3779b911067890 */ /* 0x000fe2000fffe03f */
[----:B------:R-:W-:Y:S01]  /*63e0*/  FFMA.FTZ R31, R31, UR11, -R0 ;  /* 0x0000000b1f1f7c23 */ /* 0x000fe20008010800 */
[----:B------:R-:W-:Y:S01]  /*63f0*/  IMAD.WIDE.U32 R16, R16, -0x2daee0ad, RZ ;  /* 0xd2511f5310107825 */ /* 0x000fe200078e00ff */
[----:B------:R-:W-:Y:S01]  /*6400*/  LOP3.LUT R5, R8, R13, RZ, 0x3c, !PT ;  /* 0x0000000d08057212 */ /* 0x000fe200078e3cff */
[----:B------:R2:W-:Y:S02]  /*6410*/  MUFU.EX2 R216, R28 ;  /* 0x0000001c00d87308 */ /* 0x0005e40000000800 */
[----:B------:R-:W-:Y:S01]  /*6420*/  FFMA.FTZ R24, R24, UR11, -R2 ;  /* 0x0000000b18187c23 */ /* 0x000fe20008010802 */
[----:B------:R-:W-:Y:S01]  /*6430*/  IMAD.WIDE.U32 R10, R10, -0x326172a9, RZ ;  /* 0xcd9e8d570a0a7825 */ /* 0x000fe200078e00ff */
[----:B------:R-:W-:Y:S03]  /*6440*/  LOP3.LUT R9, R8, R17, RZ, 0x3c, !PT ;  /* 0x0000001108097212 */ /* 0x000fe600078e3cff */
[----:B------:R-:W-:Y:S01]  /*6450*/  FFMA.FTZ R27, R27, UR11, -R0 ;  /* 0x0000000b1b1b7c23 */ /* 0x000fe20008010800 */
[----:B------:R-:W-:Y:S01]  /*6460*/  IMAD.WIDE.U32 R6, R6, -0x326172a9, RZ ;  /* 0xcd9e8d5706067825 */ /* 0x000fe200078e00ff */
[C---:B---3--:R-:W-:Y:S01]  /*6470*/  LOP3.LUT R18, R11.reuse, UR6, R4, 0x96, !PT ;  /* 0x000000060b127c12 */ /* 0x048fe2000f8e9604 */
[----:B------:R3:W-:Y:S01]  /*6480*/  MUFU.EX2 R208, R20 ;  /* 0x0000001400d07308 */ /* 0x0007e20000000800 */
[----:B------:R-:W-:Y:S01]  /*6490*/  LOP3.LUT R13, R11, UR6, R14, 0x96, !PT ;  /* 0x000000060b0d7c12 */ /* 0x000fe2000f8e960e */
[----:B------:R-:W-:Y:S01]  /*64a0*/  FFMA.FTZ R148, R21, UR11, -R132 ;  /* 0x0000000b15947c23 */ /* 0x000fe20008010884 */
[----:B------:R-:W-:Y:S01]  /*64b0*/  LOP3.LUT R15, R7, UR6, R4, 0x96, !PT ;  /* 0x00000006070f7c12 */ /* 0x000fe2000f8e9604 */
[----:B------:R-:W-:Y:S01]  /*64c0*/  IMAD.WIDE.U32 R4, R5, -0x326172a9, RZ ;  /* 0xcd9e8d5705047825 */ /* 0x000fe200078e00ff */
[----:B------:R-:W-:Y:S01]  /*64d0*/  LOP3.LUT R11, R7, UR6, R14, 0x96, !PT ;  /* 0x00000006070b7c12 */ /* 0x000fe2000f8e960e */
[----:B------:R-:W-:Y:S02]  /*64e0*/  UIADD3 UR6, UR16, 0x76cf5d0a, URZ ;  /* 0x76cf5d0a10067890 */ /* 0x000fe4000fffe03f */
[--C-:B------:R-:W-:Y:S02]  /*64f0*/  FFMA.FTZ R161, R22, UR11, -R3.reuse ;  /* 0x0000000b16a17c23 */ /* 0x100fe40008010803 */
[----:B------:R4:W-:Y:S01]  /*6500*/  MUFU.EX2 R206, R30 ;  /* 0x0000001e00ce7308 */ /* 0x0009e20000000800 */
[----:B------:R-:W-:Y:S01]  /*6510*/  LOP3.LUT R22, R5, UR7, R10, 0x96, !PT ;  /* 0x0000000705167c12 */ /* 0x000fe2000f8e960a */
[----:B------:R-:W-:Y:S01]  /*6520*/  IMAD.WIDE.U32 R8, R9, -0x326172a9, RZ ;  /* 0xcd9e8d5709087825 */ /* 0x000fe200078e00ff */
[----:B--2---:R-:W-:Y:S03]  /*6530*/  LOP3.LUT R28, R5, UR7, R6, 0x96, !PT ;  /* 0x00000007051c7c12 */ /* 0x004fe6000f8e9606 */
[----:B------:R-:W-:Y:S01]  /*6540*/  FFMA.FTZ R32, R32, UR11, -R132 ;  /* 0x0000000b20207c23 */ /* 0x000fe20008010884 */
[----:B------:R-:W-:Y:S04]  /*6550*/  IMAD.WIDE.U32 R18, R18, -0x2daee0ad, RZ ;  /* 0xd2511f5312127825 */ /* 0x000fe800078e00ff */
[----:B------:R-:W-:Y:S01]  /*6560*/  FFMA.FTZ R163, R29, UR11, -R2 ;  /* 0x0000000b1da37c23 */ /* 0x000fe20008010802 */
[----:B------:R2:W-:Y:S01]  /*6570*/  MUFU.EX2 R205, R23 ;  /* 0x0000001700cd7308 */ /* 0x0005e20000000800 */
[----:B---3--:R-:W-:Y:S01]  /*6580*/  LOP3.LUT R20, R9, UR7, R10, 0x96, !PT ;  /* 0x0000000709147c12 */ /* 0x008fe2000f8e960a */
[----:B------:R-:W-:Y:S01]  /*6590*/  FFMA.FTZ R159, R26, UR11, -R0 ;  /* 0x0000000b1a9f7c23 */ /* 0x000fe20008010800 */
[----:B------:R-:W-:Y:S01]  /*65a0*/  LOP3.LUT R5, R19, UR6, R16, 0x96, !PT ;  /* 0x0000000613057c12 */ /* 0x000fe2000f8e9610 */
[----:B------:R-:W-:Y:S01]  /*65b0*/  FFMA.FTZ R149, R25, UR11, -R2 ;  /* 0x0000000b19957c23 */ /* 0x000fe20008010802 */
[--C-:B------:R-:W-:Y:S01]  /*65c0*/  FFMA.FTZ R35, R35, UR11, -R3.reuse ;  /* 0x0000000b23237c23 */ /* 0x100fe20008010803 */
[--C-:B------:R-:W-:Y:S01]  /*65d0*/  FFMA.FTZ R172, R33, UR11, -R132.reuse ;  /* 0x0000000b21ac7c23 */ /* 0x100fe20008010884 */
[----:B------:R-:W-:Y:S03]  /*65e0*/  FFMA.FTZ R36, R36, UR11, -R132 ;  /* 0x0000000b24247c23 */ /* 0x000fe60008010884 */
[----:B------:R3:W-:Y:S01]  /*65f0*/  MUFU.EX2 R217, R31 ;  /* 0x0000001f00d97308 */ /* 0x0007e20000000800 */
[----:B----4-:R-:W-:Y:S01]  /*6600*/  LOP3.LUT R30, R9, UR7, R6, 0x96, !PT ;  /* 0x00000007091e7c12 */ /* 0x010fe2000f8e9606 */
[----:B------:R-:W-:Y:S01]  /*6610*/  IMAD.WIDE.U32 R14, R15, -0x2daee0ad, RZ ;  /* 0xd2511f530f0e7825 */ /* 0x000fe200078e00ff */
[----:B------:R-:W-:Y:S03]  /*6620*/  UIADD3 UR7, UR16, 0x32370b8f, URZ ;  /* 0x32370b8f10077890 */ /* 0x000fe6000fffe03f */
[--C-:B------:R-:W-:Y:S01]  /*6630*/  FFMA.FTZ R34, R34, UR11, -R3.reuse ;  /* 0x0000000b22227c23 */ /* 0x100fe20008010803 */
[----:B------:R-:W-:Y:S01]  /*6640*/  IMAD.WIDE.U32 R6, R13, -0x2daee0ad, RZ ;  /* 0xd2511f530d067825 */ /* 0x000fe200078e00ff */
[----:B------:R-:W-:Y:S02]  /*6650*/  LOP3.LUT R19, R15, UR6, R16, 0x96, !PT ;  /* 0x000000060f137c12 */ /* 0x000fe4000f8e9610 */
[----:B------:R4:W-:Y:S01]  /*6660*/  MUFU.EX2 R204, R24 ;  /* 0x0000001800cc7308 */ /* 0x0009e20000000800 */
[----:B------:R-:W-:Y:S01]  /*6670*/  FFMA.FTZ R155, R37, UR11, -R132 ;  /* 0x0000000b259b7c23 */ /* 0x000fe20008010884 */
[----:B------:R-:W-:Y:S01]  /*6680*/  IMAD.WIDE.U32 R10, R11, -0x2daee0ad, RZ ;  /* 0xd2511f530b0a7825 */ /* 0x000fe200078e00ff */
[----:B------:R-:W-:Y:S03]  /*6690*/  LOP3.LUT R16, R7, UR6, R12, 0x96, !PT ;  /* 0x0000000607107c12 */ /* 0x000fe6000f8e960c */
[----:B------:R-:W-:Y:S01]  /*66a0*/  FFMA.FTZ R44, R44, UR11, -R2 ;  /* 0x0000000b2c2c7c23 */ /* 0x000fe20008010802 */
[----:B--2---:R-:W-:Y:S01]  /*66b0*/  IMAD.WIDE.U32 R22, R22, -0x2daee0ad, RZ ;  /* 0xd2511f5316167825 */ /* 0x004fe200078e00ff */
[----:B------:R-:W-:Y:S02]  /*66c0*/  LOP3.LUT R15, R11, UR6, R12, 0x96, !PT ;  /* 0x000000060b0f7c12 */ /* 0x000fe4000f8e960c */
[----:B------:R2:W-:Y:S01]  /*66d0*/  MUFU.EX2 R203, R27 ;  /* 0x0000001b00cb7308 */ /* 0x0005e20000000800 */
[----:B------:R-:W-:Y:S01]  /*66e0*/  FFMA.FTZ R47, R47, UR11, -R0 ;  /* 0x0000000b2f2f7c23 */ /* 0x000fe20008010800 */
[----:B------:R-:W-:Y:S01]  /*66f0*/  IMAD.WIDE.U32 R20, R20, -0x2daee0ad, RZ ;  /* 0xd2511f5314147825 */ /* 0x000fe200078e00ff */
[----:B------:R-:W-:Y:S01]  /*6700*/  LOP3.LUT R9, R23, UR7, R6, 0x96, !PT ;  /* 0x0000000717097c12 */ /* 0x000fe2000f8e9606 */
[----:B------:R-:W-:Y:S02]  /*6710*/  UIADD3 UR6, UR17, -0x255992d5, URZ ;  /* 0xdaa66d2b11067890 */ /* 0x000fe4000fffe03f */
[----:B------:R-:W-:Y:S01]  /*6720*/  FFMA.FTZ R40, R40, UR11, -R2 ;  /* 0x0000000b28287c23 */ /* 0x000fe20008010802 */
[----:B---3--:R-:W-:Y:S04]  /*6730*/  IMAD.WIDE.U32 R30, R30, -0x2daee0ad, RZ ;  /* 0xd2511f531e1e7825 */ /* 0x008fe800078e00ff */
[----:B------:R-:W-:Y:S01]  /*6740*/  FFMA.FTZ R43, R43, UR11, -R0 ;  /* 0x0000000b2b2b7c23 */ /* 0x000fe20008010800 */
[----:B------:R-:W-:Y:S01]  /*6750*/  MUFU.EX2 R224, R48 ;  /* 0x0000003000e07308 */ /* 0x000fe20000000800 */
[----:B----4-:R-:W-:Y:S01]  /*6760*/  LOP3.LUT R24, R21, UR7, R18, 0x96, !PT ;  /* 0x0000000715187c12 */ /* 0x010fe2000f8e9612 */
[----:B------:R-:W-:Y:S01]  /*6770*/  IMAD.WIDE.U32 R28, R28, -0x2daee0ad, RZ ;  /* 0xd2511f531c1c7825 */ /* 0x000fe200078e00ff */
[----:B------:R-:W-:Y:S03]  /*6780*/  LOP3.LUT R12, R31, UR7, R14, 0x96, !PT ;  /* 0x000000071f0c7c12 */ /* 0x000fe6000f8e960e */
[--C-:B------:R-:W-:Y:S01]  /*6790*/  FFMA.FTZ R171, R38, UR11, -R3.reuse ;  /* 0x0000000b26ab7c23 */ /* 0x100fe20008010803 */
[----:B------:R-:W-:Y:S01]  /*67a0*/  IMAD.WIDE.U32 R6, R5, -0x326172a9, RZ ;  /* 0xcd9e8d5705067825 */ /* 0x000fe200078e00ff */
[----:B------:R-:W-:Y:S02]  /*67b0*/  LOP3.LUT R5, R29, UR7, R10, 0x96, !PT ;  /* 0x000000071d057c12 */ /* 0x000fe4000f8e960a */
[----:B------:R3:W-:Y:S01]  /*67c0*/  MUFU.EX2 R220, R32 ;  /* 0x0000002000dc7308 */ /* 0x0007e20000000800 */
[----:B------:R-:W-:Y:S01]  /*67d0*/  FFMA.FTZ R52, R52, UR11, -R132 ;  /* 0x0000000b34347c23 */ /* 0x000fe20008010884 */
[----:B------:R-:W-:Y:S01]  /*67e0*/  IMAD.WIDE.U32 R16, R16, -0x326172a9, RZ ;  /* 0xcd9e8d5710107825 */ /* 0x000fe200078e00ff */
[----:B------:R-:W-:Y:S01]  /*67f0*/  LOP3.LUT R26, R7, UR6, R8, 0x96, !PT ;  /* 0x00000006071a7c12 */ /* 0x000fe2000f8e9608 */
[----:B------:R-:W-:Y:S02]  /*6800*/  UIADD3 UR7, UR17, 0x1715609d, URZ ;  /* 0x1715609d11077890 */ /* 0x000fe4000fffe03f */
[----:B------:R-:W-:Y:S01]  /*6810*/  FFMA.FTZ R132, R53, UR11, -R132 ;  /* 0x0000000b35847c23 */ /* 0x000fe20008010884 */
[----:B------:R-:W-:Y:S01]  /*6820*/  IMAD.WIDE.U32 R14, R15, -0x326172a9, RZ ;  /* 0xcd9e8d570f0e7825 */ /* 0x000fe200078e00ff */
[----:B------:R-:W-:Y:S02]  /*6830*/  LOP3.LUT R10, R17, UR6, R4, 0x96, !PT ;  /* 0x00000006110a7c12 */ /* 0x000fe4000f8e9604 */
[----:B------:R-:W-:Y:S01]  /*6840*/  MUFU.EX2 R225, R51 ;  /* 0x0000003300e17308 */ /* 0x000fe20000000800 */
[----:B------:R-:W-:Y:S01]  /*6850*/  FFMA.FTZ R46, R46, UR11, -R0 ;  /* 0x0000000b2e2e7c23 */ /* 0x000fe20008010800 */
[----:B------:R-:W-:Y:S01]  /*6860*/  IMAD.WIDE.U32 R18, R19, -0x326172a9, RZ ;  /* 0xcd9e8d5713127825 */ /* 0x000fe200078e00ff */
[----:B------:R-:W-:Y:S03]  /*6870*/  LOP3.LUT R7, R15, UR6, R4, 0x96, !PT ;  /* 0x000000060f077c12 */ /* 0x000fe6000f8e9604 */
[--C-:B------:R-:W-:Y:S01]  /*6880*/  FFMA.FTZ R55, R55, UR11, -R3.reuse ;  /* 0x0000000b37377c23 */ /* 0x100fe20008010803 */
[----:B------:R-:W-:Y:S01]  /*6890*/  IMAD.WIDE.U32 R24, R24, -0x326172a9, RZ ;  /* 0xcd9e8d5718187825 */ /* 0x000fe200078e00ff */
[----:B------:R-:W-:Y:S02]  /*68a0*/  LOP3.LUT R17, R19, UR6, R8, 0x96, !PT ;  /* 0x0000000613117c12 */ /* 0x000fe4000f8e9608 */
[----:B------:R-:W-:Y:S01]  /*68b0*/  MUFU.EX2 R219, R50 ;  /* 0x0000003200db7308 */ /* 0x000fe20000000800 */
[----:B------:R-:W-:Y:S01]  /*68c0*/  FFMA.FTZ R42, R42, UR11, -R0 ;  /* 0x0000000b2a2a7c23 */ /* 0x000fe20008010800 */
[----:B------:R-:W-:Y:S01]  /*68d0*/  IMAD.WIDE.U32 R4, R5, -0x326172a9, RZ ;  /* 0xcd9e8d5705047825 */ /* 0x000fe200078e00ff */
[----:B------:R-:W-:Y:S01]  /*68e0*/  LOP3.LUT R19, R25, UR9, R6, 0x96, !PT ;  /* 0x0000000919137c12 */ /* 0x000fe2000f8e9606 */
[----:B------:R-:W-:Y:S02]  /*68f0*/  UIADD3 UR6, UR16, -0x56f99767, URZ ;  /* 0xa906689910067890 */ /* 0x000fe4000fffe03f */
[----:B------:R-:W-:Y:S01]  /*6900*/  FFMA.FTZ R45, R45, UR11, -R2 ;  /* 0x0000000b2d2d7c23 */ /* 0x000fe20008010802 */
[----:B--2---:R-:W-:Y:S01]  /*6910*/  IMAD.WIDE.U32 R26, R26, -0x2daee0ad, RZ ;  /* 0xd2511f531a1a7825 */ /* 0x004fe200078e00ff */
[----:B------:R-:W-:Y:S02]  /*6920*/  LOP3.LUT R29, R5, UR9, R14, 0x96, !PT ;  /* 0x00000009051d7c12 */ /* 0x000fe4000f8e960e */
[----:B------:R-:W-:Y:S01]  /*6930*/  MUFU.EX2 R223, R64 ;  /* 0x0000004000df7308 */ /* 0x000fe20000000800 */
[----:B------:R-:W-:Y:S01]  /*6940*/  FFMA.FTZ R41, R41, UR11, -R2 ;  /* 0x0000000b29297c23 */ /* 0x000fe20008010802 */
[----:B------:R-:W-:Y:S01]  /*6950*/  IMAD.WIDE.U32 R12, R12, -0x326172a9, RZ ;  /* 0xcd9e8d570c0c7825 */ /* 0x000fe200078e00ff */
[----:B------:R-:W-:Y:S03]  /*6960*/  LOP3.LUT R20, R27, UR8, R20, 0x96, !PT ;  /* 0x000000081b147c12 */ /* 0x000fe6000f8e9614 */
[----:B------:R-:W-:Y:S01]  /*6970*/  FFMA.FTZ R56, R56, UR11, -R2 ;  /* 0x0000000b38387c23 */ /* 0x000fe20008010802 */
[----:B------:R-:W-:Y:S01]  /*6980*/  IMAD.WIDE.U32 R8, R9, -0x326172a9, RZ ;  /* 0xcd9e8d5709087825 */ /* 0x000fe200078e00ff */
[----:B------:R-:W-:Y:S02]  /*6990*/  LOP3.LUT R27, R13, UR9, R18, 0x96, !PT ;  /* 0x000000090d1b7c12 */ /* 0x000fe4000f8e9612 */
[----:B------:R-:W-:Y:S01]  /*69a0*/  MUFU.EX2 R221, R67 ;  /* 0x0000004300dd7308 */ /* 0x000fe20000000800 */
[----:B------:R-:W-:Y:S01]  /*69b0*/  FFMA.FTZ R57, R57, UR11, -R2 ;  /* 0x0000000b39397c23 */ /* 0x000fe20008010802 */
[----:B------:R-:W-:Y:S01]  /*69c0*/  IMAD.WIDE.U32 R10, R10, -0x2daee0ad, RZ ;  /* 0xd2511f530a0a7825 */ /* 0x000fe200078e00ff */
[----:B------:R-:W-:Y:S03]  /*69d0*/  LOP3.LUT R21, R9, UR9, R16, 0x96, !PT ;  /* 0x0000000909157c12 */ /* 0x000fe6000f8e9610 */
[----:B------:R-:W-:Y:S01]  /*69e0*/  FFMA.FTZ R2, R61, UR11, -R2 ;  /* 0x0000000b3d027c23 */ /* 0x000fe20008010802 */
[----:B------:R-:W-:Y:S01]  /*69f0*/  IMAD.WIDE.U32 R14, R17, -0x2daee0ad, RZ ;  /* 0xd2511f53110e7825 */ /* 0x000fe200078e00ff */
[----:B---3--:R-:W-:Y:S02]  /*6a00*/  LOP3.LUT R32, R11, UR8, R22, 0x96, !PT ;  /* 0x000000080b207c12 */ /* 0x008fe4000f8e9616 */
        /* <DEDUP_REMOVED lines=14> */
[----:B------:R2:W3:Y:S01]  /*6af0*/  MUFU.EX2 R222, R35 ;  /* 0x0000002300de7308 */ /* 0x0004e20000000800 */
[----:B------:R-:W-:Y:S01]  /*6b00*/  FFMA.FTZ R3, R54, UR11, -R3 ;  /* 0x0000000b36037c23 */ /* 0x000fe20008010803 */
[----:B------:R-:W-:Y:S01]  /*6b10*/  IMAD.WIDE.U32 R20, R21, -0x2daee0ad, RZ ;  /* 0xd2511f5315147825 */ /* 0x000fe200078e00ff */
[----:B------:R-:W-:Y:S03]  /*6b20*/  LOP3.LUT R7, R27, UR6, R14, 0x96, !PT ;  /* 0x000000061b077c12 */ /* 0x000fe6000f8e960e */
[----:B------:R-:W-:Y:S01]  /*6b30*/  IMAD.WIDE.U32 R32, R32, -0x326172a9, RZ ;  /* 0xcd9e8d5720207825 */ /* 0x000fe200078e00ff */
[----:B------:R-:W-:Y:S03]  /*6b40*/  LOP3.LUT R27, R21, UR6, R10, 0x96, !PT ;  /* 0x00000006151b7c12 */ /* 0x000fe6000f8e960a */
[----:B------:R4:W-:Y:S01]  /*6b50*/  MUFU.EX2 R212, R36 ;  /* 0x0000002400d47308 */ /* 0x0009e20000000800 */
[----:B------:R-:W-:Y:S01]  /*6b60*/  IMAD.WIDE.U32 R28, R29, -0x2daee0ad, RZ ;  /* 0xd2511f531d1c7825 */ /* 0x000fe200078e00ff */
[----:B------:R-:W-:Y:S03]  /*6b70*/  LOP3.LUT R5, R33, UR7, R8, 0x96, !PT ;  /* 0x0000000721057c12 */ /* 0x000fe6000f8e9608 */
[----:B------:R-:W-:Y:S01]  /*6b80*/  IMAD.WIDE.U32 R22, R22, -0x326172a9, RZ ;  /* 0xcd9e8d5716167825 */ /* 0x000fe200078e00ff */
[----:B------:R-:W-:Y:S04]  /*6b90*/  LOP3.LUT R21, R29, UR6, R6, 0x96, !PT ;  /* 0x000000061d157c12 */ /* 0x000fe8000f8e9606 */
[----:B------:R-:W-:Y:S01]  /*6ba0*/  MUFU.EX2 R199, R66 ;  /* 0x0000004200c77308 */ /* 0x000fe20000000800 */
[----:B------:R-:W-:Y:S01]  /*6bb0*/  UIADD3 UR6, UR16, 0x646e171e, URZ ;  /* 0x646e171e10067890 */ /* 0x000fe2000fffe03f */
[----:B------:R-:W-:Y:S01]  /*6bc0*/  IMAD.WIDE.U32 R24, R25, -0x326172a9, RZ ;  /* 0xcd9e8d5719187825 */ /* 0x000fe200078e00ff */
[----:B------:R-:W-:Y:S03]  /*6bd0*/  LOP3.LUT R29, R23, UR7, R12, 0x96, !PT ;  /* 0x00000007171d7c12 */ /* 0x000fe6000f8e960c */
[----:B------:R-:W-:Y:S01]  /*6be0*/  IMAD.WIDE.U32 R8, R9, -0x326172a9, RZ ;  /* 0xcd9e8d5709087825 */ /* 0x000fe200078e00ff */
[----:B------:R-:W-:Y:S03]  /*6bf0*/  LOP3.LUT R23, R25, UR7, R4, 0x96, !PT ;  /* 0x0000000719177c12 */ /* 0x000fe6000f8e9604 */
[----:B------:R1:W3:Y:S01]  /*6c00*/  MUFU.EX2 R213, R34 ;  /* 0x0000002200d57308 */ /* 0x0002e20000000800 */
[----:B------:R-:W-:Y:S01]  /*6c10*/  UIADD3 UR7, UR17, -0x4ab325aa, URZ ;  /* 0xb54cda5611077890 */ /* 0x000fe2000fffe03f */
[----:B------:R-:W-:Y:S01]  /*6c20*/  IMAD.WIDE.U32 R4, R5, -0x2daee0ad, RZ ;  /* 0xd2511f5305047825 */ /* 0x000fe200078e00ff */
[C---:B------:R-:W-:Y:S02]  /*6c30*/  LOP3.LUT R14, R8.reuse, 0xff, RZ, 0xc0, !PT ;  /* 0x000000ff080e7812 */ /* 0x040fe400078ec0ff */
[----:B------:R-:W-:Y:S01]  /*6c40*/  SHF.R.U32.HI R15, RZ, 0x18, R8 ;  /* 0x00000018ff0f7819 */ /* 0x000fe20000011608 */
[----:B------:R-:W-:Y:S01]  /*6c50*/  IMAD.WIDE.U32 R6, R7, -0x326172a9, RZ ;  /* 0xcd9e8d5707067825 */ /* 0x000fe200078e00ff */
[----:B------:R-:W-:Y:S03]  /*6c60*/  LOP3.LUT R19, R9, UR7, R16, 0x96, !PT ;  /* 0x0000000709137c12 */ /* 0x000fe6000f8e9610 */
[----:B------:R-:W-:Y:S01]  /*6c70*/  MUFU.EX2 R177, R65 ;  /* 0x0000004100b17308 */ /* 0x000fe20000000800 */
[----:B------:R-:W-:Y:S01]  /*6c80*/  SHF.R.U32.HI R30, RZ, 0x10, R8 ;  /* 0x00000010ff1e7819 */ /* 0x000fe20000011608 */
[----:B------:R-:W-:Y:S01]  /*6c90*/  IMAD.WIDE.U32 R10, R11, -0x2daee0ad, RZ ;  /* 0xd2511f530b0a7825 */ /* 0x000fe200078e00ff */
[----:B--2---:R-:W-:Y:S02]  /*6ca0*/  LOP3.LUT R35, R8, 0xffff, RZ, 0xc0, !PT ;  /* 0x0000ffff08237812 */ /* 0x004fe400078ec0ff */
[C---:B------:R-:W-:Y:S02]  /*6cb0*/  LOP3.LUT R9, R4.reuse, 0xff, RZ, 0xc0, !PT ;  /* 0x000000ff04097812 */ /* 0x040fe400078ec0ff */
[--C-:B------:R-:W-:Y:S03]  /*6cc0*/  SHF.R.U32.HI R8, RZ, 0x18, R4.reuse ;  /* 0x00000018ff087819 */ /* 0x100fe60000011604 */
[----:B------:R-:W-:Y:S01]  /*6cd0*/  MUFU.EX2 R168, R132 ;  /* 0x0000008400a87308 */ /* 0x000fe20000000800 */
[----:B------:R-:W-:Y:S02]  /*6ce0*/  SHF.R.U32.HI R33, RZ, 0x10, R4 ;  /* 0x00000010ff217819 */ /* 0x000fe40000011604 */
[----:B------:R-:W-:Y:S02]  /*6cf0*/  LOP3.LUT R37, R4, 0xffff, RZ, 0xc0, !PT ;  /* 0x0000ffff04257812 */ /* 0x000fe400078ec0ff */
[----:B------:R-:W-:Y:S02]  /*6d00*/  LOP3.LUT R4, R6, 0xff, RZ, 0xc0, !PT ;  /* 0x000000ff06047812 */ /* 0x000fe400078ec0ff */
[----:B------:R-:W-:Y:S03]  /*6d10*/  ISETP.LE.U32.AND P4, PT, R15, UR12, PT ;  /* 0x0000000c0f007c0c */ /* 0x000fe6000bf83070 */
[----:B------:R-:W-:Y:S01]  /*6d20*/  MUFU.EX2 R170, R63 ;  /* 0x0000003f00aa7308 */ /* 0x000fe20000000800 */
[----:B------:R-:W-:Y:S02]  /*6d30*/  SHF.R.U32.HI R12, RZ, 0x18, R10 ;  /* 0x00000018ff0c7819 */ /* 0x000fe4000001160a */
[----:B------:R-:W-:Y:S02]  /*6d40*/  ISETP.LE.U32.AND P3, PT, R14, UR12, PT ;  /* 0x0000000c0e007c0c */ /* 0x000fe4000bf63070 */
[----:B------:R-:W-:Y:S02]  /*6d50*/  LOP3.LUT R18, R11, UR6, R18, 0x96, !PT ;  /* 0x000000060b127c12 */ /* 0x000fe4000f8e9612 */
[----:B------:R-:W-:Y:S03]  /*6d60*/  LOP3.LUT R16, R5, UR6, R20, 0x96, !PT ;  /* 0x0000000605107c12 */ /* 0x000fe6000f8e9614 */
[----:B------:R-:W-:Y:S01]  /*6d70*/  MUFU.EX2 R198, R52 ;  /* 0x0000003400c67308 */ /* 0x000fe20000000800 */
[C---:B------:R-:W-:Y:S02]  /*6d80*/  LOP3.LUT R13, R10.reuse, 0xff, RZ, 0xc0, !PT ;  /* 0x000000ff0a0d7812 */ /* 0x040fe400078ec0ff */
[----:B------:R-:W-:Y:S02]  /*6d90*/  SHF.R.U32.HI R31, RZ, 0x10, R10 ;  /* 0x00000010ff1f7819 */ /* 0x000fe4000001160a */
[----:B----4-:R-:W-:Y:S01]  /*6da0*/  LOP3.LUT R36, R10, 0xffff, RZ, 0xc0, !PT ;  /* 0x0000ffff0a247812 */ /* 0x010fe200078ec0ff */
[----:B------:R-:W-:Y:S01]  /*6db0*/  IMAD.WIDE.U32 R10, R29, -0x2daee0ad, RZ ;  /* 0xd2511f531d0a7825 */ /* 0x000fe200078e00ff */
[----:B------:R-:W-:Y:S03]  /*6dc0*/  ISETP.LE.U32.AND P0, PT, R4, UR12, PT ;  /* 0x0000000c04007c0c */ /* 0x000fe6000bf03070 */
[----:B------:R2:W-:Y:S01]  /*6dd0*/  MUFU.EX2 R173, R3 ;  /* 0x0000000300ad7308 */ /* 0x0005e20000000800 */
[----:B------:R-:W-:Y:S01]  /*6de0*/  ISETP.LE.U32.AND P1, PT, R12, UR12, PT ;  /* 0x0000000c0c007c0c */ /* 0x000fe2000bf23070 */
[----:B------:R-:W-:Y:S01]  /*6df0*/  IMAD.WIDE.U32 R4, R21, -0x326172a9, RZ ;  /* 0xcd9e8d5715047825 */ /* 0x000fe200078e00ff */
[----:B------:R-:W-:Y:S02]  /*6e00*/  ISETP.LE.U32.AND P2, PT, R13, UR12, PT ;  /* 0x0000000c0d007c0c */ /* 0x000fe4000bf43070 */
[----:B------:R-:W-:Y:S02]  /*6e10*/  LOP3.LUT R17, R7, UR7, R22, 0x96, !PT ;  /* 0x0000000707117c12 */ /* 0x000fe4000f8e9616 */
[--C-:B------:R-:W-:Y:S03]  /*6e20*/  SHF.R.U32.HI R14, RZ, 0x18, R6.reuse ;  /* 0x00000018ff0e7819 */ /* 0x100fe60000011606 */
[----:B------:R-:W-:Y:S01]  /*6e30*/  MUFU.EX2 R178, R55 ;  /* 0x0000003700b27308 */ /* 0x000fe20000000800 */
[----:B-1----:R-:W-:Y:S02]  /*6e40*/  SHF.R.U32.HI R34, RZ, 0x10, R6 ;  /* 0x00000010ff227819 */ /* 0x002fe40000011606 */
[----:B------:R-:W-:Y:S01]  /*6e50*/  LOP3.LUT R38, R6, 0xffff, RZ, 0xc0, !PT ;  /* 0x0000ffff06267812 */ /* 0x000fe200078ec0ff */
[----:B------:R-:W-:Y:S01]  /*6e60*/  IMAD.WIDE.U32 R6, R23, -0x2daee0ad, RZ ;  /* 0xd2511f5317067825 */ /* 0x000fe200078e00ff */
[----:B------:R-:W-:Y:S02]  /*6e70*/  LOP3.LUT R13, R5, UR7, R24, 0x96, !PT ;  /* 0x00000007050d7c12 */ /* 0x000fe4000f8e9618 */
[----:B------:R-:W-:Y:S03]  /*6e80*/  LOP3.LUT R15, R11, UR6, R26, 0x96, !PT ;  /* 0x000000060b0f7c12 */ /* 0x000fe6000f8e961a */
[----:B------:R-:W-:Y:S01]  /*6e90*/  MUFU.EX2 R165, R2 ;  /* 0x0000000200a57308 */ /* 0x000fe20000000800 */
[C---:B------:R-:W-:Y:S02]  /*6ea0*/  LOP3.LUT R24, R4.reuse, 0xff, RZ, 0xc0, !PT ;  /* 0x000000ff04187812 */ /* 0x040fe400078ec0ff */
[--C-:B------:R-:W-:Y:S02]  /*6eb0*/  SHF.R.U32.HI R23, RZ, 0x18, R4.reuse ;  /* 0x00000018ff177819 */ /* 0x100fe40000011604 */
[----:B------:R-:W-:Y:S02]  /*6ec0*/  SHF.R.U32.HI R26, RZ, 0x10, R4 ;  /* 0x00000010ff1a7819 */ /* 0x000fe40000011604 */
[----:B------:R-:W-:Y:S03]  /*6ed0*/  LOP3.LUT R29, R4, 0xffff, RZ, 0xc0, !PT ;  /* 0x0000ffff041d7812 */ /* 0x000fe600078ec0ff */
[----:B------:R-:W-:Y:S01]  /*6ee0*/  MUFU.EX2 R157, R0 ;  /* 0x00000000009d7308 */ /* 0x000fe20000000800 */
[----:B------:R-:W-:Y:S02]  /*6ef0*/  SHF.R.U32.HI R4, RZ, 0x18, R19 ;  /* 0x00000018ff047819 */ /* 0x000fe40000011613 */
[----:B------:R-:W-:Y:S02]  /*6f00*/  ISETP.LE.U32.AND P6, PT, R9, UR12, PT ;  /* 0x0000000c09007c0c */ /* 0x000fe4000bfc3070 */
[----:B------:R-:W-:Y:S02]  /*6f10*/  LOP3.LUT R5, R19, 0xff, RZ, 0xc0, !PT ;  /* 0x000000ff13057812 */ /* 0x000fe400078ec0ff */
[----:B------:R-:W-:Y:S01]  /*6f20*/  ISETP.LE.U32.AND P5, PT, R8, UR12, PT ;  /* 0x0000000c08007c0c */ /* 0x000fe2000bfa3070 */
[----:B------:R-:W-:Y:S01]  /*6f30*/  IMAD.WIDE.U32 R8, R27, -0x326172a9, RZ ;  /* 0xcd9e8d571b087825 */ /* 0x000fe200078e00ff */
[----:B------:R-:W-:Y:S01]  /*6f40*/  LOP3.LUT R22, R10, 0xff, RZ, 0xc0, !PT ;  /* 0x000000ff0a167812 */ /* 0x000fe200078ec0ff */
[----:B------:R-:W-:Y:S01]  /*6f50*/  MUFU.EX2 R166, R56 ;  /* 0x0000003800a67308 */ /* 0x000fe20000000800 */
[----:B------:R-:W-:Y:S02]  /*6f60*/  LOP3.LUT R12, R7, UR6, R28, 0x96, !PT ;  /* 0x00000006070c7c12 */ /* 0x000fe4000f8e961c */
[C---:B------:R-:W-:Y:S02]  /*6f70*/  LOP3.LUT R20, R8.reuse, 0xff, RZ, 0xc0, !PT ;  /* 0x000000ff08147812 */ /* 0x040fe400078ec0ff */
[--C-:B------:R-:W-:Y:S02]  /*6f80*/  SHF.R.U32.HI R21, RZ, 0x18, R8.reuse ;  /* 0x00000018ff157819 */ /* 0x100fe40000011608 */
[----:B------:R-:W-:Y:S03]  /*6f90*/  LOP3.LUT R28, R8, 0xffff, RZ, 0xc0, !PT ;  /* 0x0000ffff081c7812 */ /* 0x000fe600078ec0ff */
[----:B------:R-:W1:Y:S01]  /*6fa0*/  MUFU.EX2 R215, R44 ;  /* 0x0000002c00d77308 */ /* 0x000e620000000800 */
[----:B------:R-:W-:Y:S02]  /*6fb0*/  SHF.R.U32.HI R25, RZ, 0x10, R8 ;  /* 0x00000010ff197819 */ /* 0x000fe40000011608 */
[C---:B------:R-:W-:Y:S02]  /*6fc0*/  LOP3.LUT R8, R6.reuse, 0xff, RZ, 0xc0, !PT ;  /* 0x000000ff06087812 */ /* 0x040fe400078ec0ff */
[----:B------:R-:W-:Y:S02]  /*6fd0*/  SHF.R.U32.HI R27, RZ, 0x10, R10 ;  /* 0x00000010ff1b7819 */ /* 0x000fe4000001160a */
[----:B------:R-:W-:Y:S03]  /*6fe0*/  LOP3.LUT R7, R6, 0xffff, RZ, 0xc0, !PT ;  /* 0x0000ffff06077812 */ /* 0x000fe600078ec0ff */
[----:B------:R-:W-:Y:S01]  /*6ff0*/  MUFU.EX2 R214, R47 ;  /* 0x0000002f00d67308 */ /* 0x000fe20000000800 */
[----:B--2---:R-:W-:Y:S04]  /*7000*/  LOP3.LUT R3, R16, 0xffff, RZ, 0xc0, !PT ;  /* 0x0000ffff10037812 */ /* 0x004fe800078ec0ff */
[----:B------:R-:W-:Y:S05]  /*7010*/  SHF.R.U32.HI R3, RZ, 0x8, R3 ;  /* 0x00000008ff037819 */ /* 0x000fea0000011603 */
[----:B------:R-:W-:Y:S01]  /*7020*/  MUFU.EX2 R156, R156 ;  /* 0x0000009c009c7308 */ /* 0x000fe20000000800 */
[----:B------:R-:W-:Y:S09]  /*7030*/  LOP3.LUT R3, R3, 0xffff, RZ, 0xc0, !PT ;  /* 0x0000ffff03037812 */ /* 0x000ff200078ec0ff */
        /* <DEDUP_REMOVED lines=22> */
[----:B------:R-:W2:Y:S10]  /*71a0*/  MUFU.EX2 R211, R39 ;  /* 0x0000002700d37308 */ /* 0x000eb40000000800 */
[----:B------:R-:W4:Y:S10]  /*71b0*/  MUFU.EX2 R164, R59 ;  /* 0x0000003b00a47308 */ /* 0x000f340000000800 */
[----:B------:R-:W-:Y:S10]  /*71c0*/  MUFU.EX2 R160, R57 ;  /* 0x0000003900a07308 */ /* 0x000ff40000000800 */
[----:B------:R-:W4:Y:S01]  /*71d0*/  MUFU.EX2 R158, R58 ;  /* 0x0000003a009e7308 */ /* 0x000f220000000800 */
        /* <DEDUP_REMOVED lines=15> */
[----:B------:R-:W-:Y:S01]  /*72d0*/  ISETP.LE.U32.AND P0, PT, R4, UR12, PT ;  /* 0x0000000c04007c0c */ /* 0x000fe2000bf03070 */
[----:B------:R-:W-:Y:S01]  /*72e0*/  @!P3 FADD.FTZ R225, -R225, -RZ ;  /* 0x800000ffe1e1b221 */ /* 0x000fe20000010100 */
[----:B------:R-:W-:Y:S02]  /*72f0*/  SHF.R.U32.HI R4, RZ, 0x18, R18 ;  /* 0x00000018ff047819 */ /* 0x000fe40000011612 */
[----:B------:R-:W-:Y:S01]  /*7300*/  LOP3.LUT R5, R31, 0xff, RZ, 0xc0, !PT ;  /* 0x000000ff1f057812 */ /* 0x000fe200078ec0ff */
[----:B------:R-:W-:Y:S01]  /*7310*/  @!P2 FADD.FTZ R154, -R154, -RZ ;  /* 0x800000ff9a9aa221 */ /* 0x000fe20000010100 */
[----:B------:R-:W-:Y:S01]  /*7320*/  ISETP.LE.U32.AND P3, PT, R4, UR12, PT ;  /* 0x0000000c04007c0c */ /* 0x000fe2000bf63070 */
[----:B------:R-:W-:Y:S01]  /*7330*/  @!P1 FADD.FTZ R207, -R207, -RZ ;  /* 0x800000ffcfcf9221 */ /* 0x000fe20000010100 */
[----:B------:R-:W-:Y:S02]  /*7340*/  LOP3.LUT R4, R16, 0xff, RZ, 0xc0, !PT ;  /* 0x000000ff10047812 */ /* 0x000fe400078ec0ff */
[----:B------:R-:W-:Y:S01]  /*7350*/  ISETP.LE.U32.AND P5, PT, R21, UR12, PT ;  /* 0x0000000c15007c0c */ /* 0x000fe2000bfa3070 */
[----:B------:R-:W-:Y:S01]  /*7360*/  @!P6 FADD.FTZ R202, -R202, -RZ ;  /* 0x800000ffcacae221 */ /* 0x000fe20000010100 */
[----:B------:R-:W-:Y:S01]  /*7370*/  ISETP.LE.U32.AND P4, PT, R5, UR12, PT ;  /* 0x0000000c05007c0c */ /* 0x000fe2000bf83070 */
[----:B------:R-:W-:Y:S01]  /*7380*/  @!P0 FADD.FTZ R208, -R208, -RZ ;  /* 0x800000ffd0d08221 */ /* 0x000fe20000010100 */
[----:B------:R-:W-:Y:S02]  /*7390*/  ISETP.LE.U32.AND P2, PT, R4, UR12, PT ;  /* 0x0000000c04007c0c */ /* 0x000fe4000bf43070 */
[----:B------:R-:W-:Y:S02]  /*73a0*/  SHF.R.U32.HI R4, RZ, 0x18, R16 ;  /* 0x00000018ff047819 */ /* 0x000fe40000011610 */
[----:B------:R-:W-:Y:S01]  /*73b0*/  LOP3.LUT R5, R33, 0xff, RZ, 0xc0, !PT ;  /* 0x000000ff21057812 */ /* 0x000fe200078ec0ff */
[----:B------:R-:W-:Y:S01]  /*73c0*/  @!P3 FADD.FTZ R205, -R205, -RZ ;  /* 0x800000ffcdcdb221 */ /* 0x000fe20000010100 */
[----:B------:R-:W-:Y:S02]  /*73d0*/  ISETP.LE.U32.AND P1, PT, R4, UR12, PT ;  /* 0x0000000c04007c0c */ /* 0x000fe4000bf23070 */
[----:B------:R-:W-:Y:S01]  /*73e0*/  LOP3.LUT R4, R17, 0xff, RZ, 0xc0, !PT ;  /* 0x000000ff11047812 */ /* 0x000fe200078ec0ff */
[----:B------:R-:W-:Y:S01]  /*73f0*/  @!P5 FADD.FTZ R201, -R201, -RZ ;  /* 0x800000ffc9c9d221 */ /* 0x000fe20000010100 */
[----:B------:R-:W-:Y:S01]  /*7400*/  ISETP.LE.U32.AND P6, PT, R5, UR12, PT ;  /* 0x0000000c05007c0c */ /* 0x000fe2000bfc3070 */
[----:B------:R-:W-:Y:S01]  /*7410*/  @!P4 FADD.FTZ R213, -R213, -RZ ;  /* 0x800000ffd5d5c221 */ /* 0x000fe20000010100 */
[----:B------:R-:W-:Y:S01]  /*7420*/  ISETP.LE.U32.AND P5, PT, R4, UR12, PT ;  /* 0x0000000c04007c0c */ /* 0x000fe2000bfa3070 */
[----:B------:R-:W-:Y:S01]  /*7430*/  @!P2 FADD.FTZ R204, -R204, -RZ ;  /* 0x800000ffcccca221 */ /* 0x000fe20000010100 */
[----:B------:R-:W-:Y:S02]  /*7440*/  ISETP.LE.U32.AND P4, PT, R24, UR12, PT ;  /* 0x0000000c18007c0c */ /* 0x000fe4000bf83070 */
[----:B------:R-:W-:Y:S02]  /*7450*/  LOP3.LUT R4, R34, 0xff, RZ, 0xc0, !PT ;  /* 0x000000ff22047812 */ /* 0x000fe400078ec0ff */
[----:B------:R-:W-:Y:S01]  /*7460*/  LOP3.LUT R14, R9, UR7, R32, 0x96, !PT ;  /* 0x00000007090e7c12 */ /* 0x000fe2000f8e9620 */
[----:B------:R-:W-:Y:S01]  /*7470*/  @!P1 FADD.FTZ R203, -R203, -RZ ;  /* 0x800000ffcbcb9221 */ /* 0x000fe20000010100 */
[----:B------:R-:W-:Y:S02]  /*7480*/  ISETP.LE.U32.AND P3, PT, R4, UR12, PT ;  /* 0x0000000c04007c0c */ /* 0x000fe4000bf63070 */
[----:B------:R-:W-:Y:S01]  /*7490*/  ISETP.LE.U32.AND P1, PT, R22, UR12, PT ;  /* 0x0000000c16007c0c */ /* 0x000fe2000bf23070 */
[----:B------:R-:W-:Y:S01]  /*74a0*/  @!P6 FADD.FTZ R206, -R206, -RZ ;  /* 0x800000ffcecee221 */ /* 0x000fe20000010100 */
[----:B------:R-:W-:Y:S01]  /*74b0*/  SHF.R.U32.HI R9, RZ, 0x18, R10 ;  /* 0x00000018ff097819 */ /* 0x000fe2000001160a */
[----:B------:R-:W-:Y:S01]  /*74c0*/  @!P5 FADD.FTZ R212, -R212, -RZ ;  /* 0x800000ffd4d4d221 */ /* 0x000fe20000010100 */
[----:B------:R-:W-:Y:S01]  /*74d0*/  SHF.R.U32.HI R5, RZ, 0x18, R17 ;  /* 0x00000018ff057819 */ /* 0x000fe20000011611 */
[----:B-1----:R-:W-:Y:S01]  /*74e0*/  @!P4 FADD.FTZ R215, -R215, -RZ ;  /* 0x800000ffd7d7c221 */ /* 0x002fe20000010100 */
[----:B------:R-:W-:Y:S02]  /*74f0*/  SHF.R.U32.HI R4, RZ, 0x8, R35 ;  /* 0x00000008ff047819 */ /* 0x000fe40000011623 */
[----:B------:R-:W-:Y:S02]  /*7500*/  ISETP.LE.U32.AND P0, PT, R5, UR12, PT ;  /* 0x0000000c05007c0c */ /* 0x000fe4000bf03070 */
[----:B------:R-:W-:Y:S01]  /*7510*/  ISETP.LE.U32.AND P2, PT, R23, UR12, PT ;  /* 0x0000000c17007c0c */ /* 0x000fe2000bf43070 */
[----:B------:R-:W-:Y:S01]  /*7520*/  @!P3 FADD.FTZ R219, -R219, -RZ ;  /* 0x800000ffdbdbb221 */ /* 0x000fe20000010100 */
[----:B------:R-:W-:Y:S01]  /*7530*/  ISETP.LE.U32.AND P6, PT, R9, UR12, PT ;  /* 0x0000000c09007c0c */ /* 0x000fe2000bfc3070 */
[----:B------:R-:W-:Y:S01]  /*7540*/  @!P1 FADD.FTZ R223, -R223, -RZ ;  /* 0x800000ffdfdf9221 */ /* 0x000fe20000010100 */
[----:B------:R-:W-:Y:S02]  /*7550*/  LOP3.LUT R4, R4, 0xffff, RZ, 0xc0, !PT ;  /* 0x0000ffff04047812 */ /* 0x000fe400078ec0ff */
[----:B------:R-:W-:Y:S02]  /*7560*/  SHF.R.U32.HI R5, RZ, 0x10, R19 ;  /* 0x00000010ff057819 */ /* 0x000fe40000011613 */
[----:B------:R-:W-:Y:S02]  /*7570*/  ISETP.LE.U32.AND P4, PT, R4, UR12, PT ;  /* 0x0000000c04007c0c */ /* 0x000fe4000bf83070 */
[----:B------:R-:W-:Y:S01]  /*7580*/  LOP3.LUT R5, R5, 0xff, RZ, 0xc0, !PT ;  /* 0x000000ff05057812 */ /* 0x000fe200078ec0ff */
[----:B--2---:R-:W-:Y:S01]  /*7590*/  @!P0 FADD.FTZ R211, -R211, -RZ ;  /* 0x800000ffd3d38221 */ /* 0x004fe20000010100 */
[----:B------:R-:W-:Y:S01]  /*75a0*/  SHF.R.U32.HI R4, RZ, 0x18, R14 ;  /* 0x00000018ff047819 */ /* 0x000fe2000001160e */
[----:B------:R-:W-:Y:S01]  /*75b0*/  @!P2 FADD.FTZ R214, -R214, -RZ ;  /* 0x800000ffd6d6a221 */ /* 0x000fe20000010100 */
[----:B------:R-:W-:Y:S01]  /*75c0*/  ISETP.LE.U32.AND P5, PT, R8, UR12, PT ;  /* 0x0000000c08007c0c */ /* 0x000fe2000bfa3070 */
[----:B------:R-:W-:Y:S01]  /*75d0*/  @!P6 FADD.FTZ R221, -R221, -RZ ;  /* 0x800000ffdddde221 */ /* 0x000fe20000010100 */
[----:B------:R-:W-:Y:S02]  /*75e0*/  ISETP.LE.U32.AND P3, PT, R5, UR12, PT ;  /* 0x0000000c05007c0c */ /* 0x000fe4000bf63070 */
[----:B------:R-:W-:Y:S02]  /*75f0*/  ISETP.LE.U32.AND P1, PT, R4, UR12, PT ;  /* 0x0000000c04007c0c */ /* 0x000fe4000bf23070 */
[----:B------:R-:W-:Y:S01]  /*7600*/  LOP3.LUT R5, R14, 0xff, RZ, 0xc0, !PT ;  /* 0x000000ff0e057812 */ /* 0x000fe200078ec0ff */
[----:B------:R-:W-:Y:S01]  /*7610*/  @!P4 FADD.FTZ R169, -R169, -RZ ;  /* 0x800000ffa9a9c221 */ /* 0x000fe20000010100 */
[----:B------:R-:W-:Y:S02]  /*7620*/  LOP3.LUT R4, R25, 0xff, RZ, 0xc0, !PT ;  /* 0x000000ff19047812 */ /* 0x000fe400078ec0ff */
[----:B------:R-:W-:Y:S02]  /*7630*/  ISETP.LE.U32.AND P2, PT, R5, UR12, PT ;  /* 0x0000000c05007c0c */ /* 0x000fe4000bf43070 */
[----:B------:R-:W-:Y:S01]  /*7640*/  ISETP.LE.U32.AND P6, PT, R4, UR12, PT ;  /* 0x0000000c04007c0c */ /* 0x000fe2000bfc3070 */
[----:B------:R-:W-:Y:S01]  /*7650*/  @!P5 FADD.FTZ R218, -R218, -RZ ;  /* 0x800000ffdadad221 */ /* 0x000fe20000010100 */
[----:B------:R-:W-:Y:S01]  /*7660*/  SHF.R.U32.HI R5, RZ, 0x10, R18 ;  /* 0x00000010ff057819 */ /* 0x000fe20000011612 */
[----:B------:R-:W-:Y:S01]  /*7670*/  @!P3 FADD.FTZ R156, -R156, -RZ ;  /* 0x800000ff9c9cb221 */ /* 0x000fe20000010100 */
[----:B------:R-:W-:Y:S01]  /*7680*/  SHF.R.U32.HI R4, RZ, 0x8, R36 ;  /* 0x00000008ff047819 */ /* 0x000fe20000011624 */
[----:B------:R-:W-:Y:S01]  /*7690*/  @!P1 FADD.FTZ R150, -R150, -RZ ;  /* 0x800000ff96969221 */ /* 0x000fe20000010100 */
[----:B------:R-:W-:Y:S02]  /*76a0*/  LOP3.LUT R32, R10, 0xffff, RZ, 0xc0, !PT ;  /* 0x0000ffff0a207812 */ /* 0x000fe400078ec0ff */
[--C-:B------:R-:W-:Y:S02]  /*76b0*/  SHF.R.U32.HI R10, RZ, 0x18, R6.reuse ;  /* 0x00000018ff0a7819 */ /* 0x100fe40000011606 */
[----:B------:R-:W-:Y:S01]  /*76c0*/  SHF.R.U32.HI R11, RZ, 0x10, R6 ;  /* 0x00000010ff0b7819 */ /* 0x000fe20000011606 */
[----:B------:R-:W-:Y:S01]  /*76d0*/  @!P2 FADD.FTZ R152, -R152, -RZ ;  /* 0x800000ff9898a221 */ /* 0x000fe20000010100 */
[----:B------:R-:W-:Y:S01]  /*76e0*/  LOP3.LUT R5, R5, 0xff, RZ, 0xc0, !PT ;  /* 0x000000ff05057812 */ /* 0x000fe200078ec0ff */
[----:B------:R-:W-:Y:S01]  /*76f0*/  @!P6 FADD.FTZ R153, -R153, -RZ ;  /* 0x800000ff9999e221 */ /* 0x000fe20000010100 */
[----:B------:R-:W-:Y:S02]  /*7700*/  LOP3.LUT R4, R4, 0xffff, RZ, 0xc0, !PT ;  /* 0x0000ffff04047812 */ /* 0x000fe400078ec0ff */
[----:B------:R-:W-:Y:S02]  /*7710*/  SHF.R.U32.HI R6, RZ, 0x10, R16 ;  /* 0x00000010ff067819 */ /* 0x000fe40000011610 */
[----:B------:R-:W-:Y:S02]  /*7720*/  ISETP.LE.U32.AND P5, PT, R5, UR12, PT ;  /* 0x0000000c05007c0c */ /* 0x000fe4000bfa3070 */
[----:B------:R-:W-:Y:S02]  /*7730*/  ISETP.LE.U32.AND P3, PT, R4, UR12, PT ;  /* 0x0000000c04007c0c */ /* 0x000fe4000bf63070 */
[----:B------:R-:W-:Y:S02]  /*7740*/  LOP3.LUT R5, R6, 0xff, RZ, 0xc0, !PT ;  /* 0x000000ff06057812 */ /* 0x000fe400078ec0ff */
[----:B------:R-:W-:Y:S02]  /*7750*/  SHF.R.U32.HI R4, RZ, 0x8, R37 ;  /* 0x00000008ff047819 */ /* 0x000fe40000011625 */
[----:B------:R-:W-:Y:S02]  /*7760*/  ISETP.LE.U32.AND P4, PT, R5, UR12, PT ;  /* 0x0000000c05007c0c */ /* 0x000fe4000bf83070 */
[----:B------:R-:W-:Y:S02]  /*7770*/  LOP3.LUT R4, R4, 0xffff, RZ, 0xc0, !PT ;  /* 0x0000ffff04047812 */ /* 0x000fe400078ec0ff */
[----:B------:R-:W-:Y:S01]  /*7780*/  SHF.R.U32.HI R5, RZ, 0x8, R38 ;  /* 0x00000008ff057819 */ /* 0x000fe20000011626 */
[----:B------:R-:W-:Y:S01]  /*7790*/  @!P5 FADD.FTZ R161, -R161, -RZ ;  /* 0x800000ffa1a1d221 */ /* 0x000fe20000010100 */
[----:B------:R-:W-:Y:S01]  /*77a0*/  SHF.R.U32.HI R6, RZ, 0x10, R17 ;  /* 0x00000010ff067819 */ /* 0x000fe20000011611 */
[----:B------:R-:W-:Y:S01]  /*77b0*/  @!P3 FADD.FTZ R172, -R172, -RZ ;  /* 0x800000ffacacb221 */ /* 0x000fe20000010100 */
[----:B------:R-:W-:Y:S02]  /*77c0*/  ISETP.LE.U32.AND P2, PT, R4, UR12, PT ;  /* 0x0000000c04007c0c */ /* 0x000fe4000bf43070 */
[----:B------:R-:W-:Y:S02]  /*77d0*/  LOP3.LUT R4, R5, 0xffff, RZ, 0xc0, !PT ;  /* 0x0000ffff05047812 */ /* 0x000fe400078ec0ff */
[----:B------:R-:W-:Y:S01]  /*77e0*/  LOP3.LUT R6, R6, 0xff, RZ, 0xc0, !PT ;  /* 0x000000ff06067812 */ /* 0x000fe200078ec0ff */
[----:B------:R-:W-:Y:S01]  /*77f0*/  @!P4 FADD.FTZ R159, -R159, -RZ ;  /* 0x800000ff9f9fc221 */ /* 0x000fe20000010100 */
[----:B------:R-:W-:Y:S02]  /*7800*/  ISETP.LE.U32.AND P6, PT, R4, UR12, PT ;  /* 0x0000000c04007c0c */ /* 0x000fe4000bfc3070 */
[----:B------:R-:W-:Y:S02]  /*7810*/  ISETP.LE.U32.AND P1, PT, R6, UR12, PT ;  /* 0x0000000c06007c0c */ /* 0x000fe4000bf23070 */
[----:B------:R-:W-:Y:S02]  /*7820*/  SHF.R.U32.HI R4, RZ, 0x18, R13 ;  /* 0x00000018ff047819 */ /* 0x000fe4000001160d */
[----:B------:R-:W-:Y:S01]  /*7830*/  LOP3.LUT R5, R13, 0xff, RZ, 0xc0, !PT ;  /* 0x000000ff0d057812 */ /* 0x000fe200078ec0ff */
[----:B------:R-:W-:Y:S01]  /*7840*/  @!P2 FADD.FTZ R163, -R163, -RZ ;  /* 0x800000ffa3a3a221 */ /* 0x000fe20000010100 */
[----:B------:R-:W-:Y:S02]  /*7850*/  ISETP.LE.U32.AND P3, PT, R4, UR12, PT ;  /* 0x0000000c04007c0c */ /* 0x000fe4000bf63070 */
[----:B------:R-:W-:Y:S02]  /*7860*/  ISETP.LE.U32.AND P5, PT, R5, UR12, PT ;  /* 0x0000000c05007c0c */ /* 0x000fe4000bfa3070 */
[----:B------:R-:W-:Y:S01]  /*7870*/  LOP3.LUT R4, R26, 0xff, RZ, 0xc0, !PT ;  /* 0x000000ff1a047812 */ /* 0x000fe200078ec0ff */
[----:B------:R-:W-:Y:S01]  /*7880*/  @!P6 FADD.FTZ R179, -R179, -RZ ;  /* 0x800000ffb3b3e221 */ /* 0x000fe20000010100 */
[----:B------:R-:W-:Y:S01]  /*7890*/  LOP3.LUT R5, R15, 0xff, RZ, 0xc0, !PT ;  /* 0x000000ff0f057812 */ /* 0x000fe200078ec0ff */
[----:B------:R-:W-:Y:S01]  /*78a0*/  @!P1 FADD.FTZ R171, -R171, -RZ ;  /* 0x800000ffabab9221 */ /* 0x000fe20000010100 */
[----:B------:R-:W-:Y:S02]  /*78b0*/  ISETP.LE.U32.AND P4, PT, R4, UR12, PT ;  /* 0x0000000c04007c0c */ /* 0x000fe4000bf83070 */
[----:B------:R-:W-:Y:S02]  /*78c0*/  SHF.R.U32.HI R4, RZ, 0x18, R15 ;  /* 0x00000018ff047819 */ /* 0x000fe4000001160f */
[----:B------:R-:W-:Y:S01]  /*78d0*/  ISETP.LE.U32.AND P2, PT, R5, UR12, PT ;  /* 0x0000000c05007c0c */ /* 0x000fe2000bf43070 */
[----:B------:R-:W-:Y:S01]  /*78e0*/  @!P3 FADD.FTZ R175, -R175, -RZ ;  /* 0x800000ffafafb221 */ /* 0x000fe20000010100 */
[----:B------:R-:W-:Y:S01]  /*78f0*/  ISETP.LE.U32.AND P1, PT, R4, UR12, PT ;  /* 0x0000000c04007c0c */ /* 0x000fe2000bf23070 */
[----:B------:R-:W-:Y:S01]  /*7900*/  @!P5 FADD.FTZ R174, -R174, -RZ ;  /* 0x800000ffaeaed221 */ /* 0x000fe20000010100 */
[----:B------:R-:W-:Y:S02]  /*7910*/  LOP3.LUT R5, R27, 0xff, RZ, 0xc0, !PT ;  /* 0x000000ff1b057812 */ /* 0x000fe400078ec0ff */
[----:B------:R-:W-:Y:S02]  /*7920*/  LOP3.LUT R4, R12, 0xff, RZ, 0xc0, !PT ;  /* 0x000000ff0c047812 */ /* 0x000fe400078ec0ff */
[----:B------:R-:W-:Y:S01]  /*7930*/  LOP3.LUT R19, R19, 0xffff, RZ, 0xc0, !PT ;  /* 0x0000ffff13137812 */ /* 0x000fe200078ec0ff */
[----:B------:R-:W-:Y:S01]  /*7940*/  @!P4 FADD.FTZ R176, -R176, -RZ ;  /* 0x800000ffb0b0c221 */ /* 0x000fe20000010100 */
[----:B------:R-:W-:Y:S02]  /*7950*/  ISETP.LE.U32.AND P6, PT, R5, UR12, PT ;  /* 0x0000000c05007c0c */ /* 0x000fe4000bfc3070 */
[----:B------:R-:W-:Y:S01]  /*7960*/  ISETP.LE.U32.AND P5, PT, R4, UR12, PT ;  /* 0x0000000c04007c0c */ /* 0x000fe2000bfa3070 */
[----:B------:R-:W-:Y:S01]  /*7970*/  @!P2 FADD.FTZ R198, -R198, -RZ ;  /* 0x800000ffc6c6a221 */ /* 0x000fe20000010100 */
[----:B------:R-:W-:Y:S01]  /*7980*/  SHF.R.U32.HI R5, RZ, 0x18, R12 ;  /* 0x00000018ff057819 */ /* 0x000fe2000001160c */
[----:B------:R-:W-:Y:S01]  /*7990*/  @!P1 FADD.FTZ R178, -R178, -RZ ;  /* 0x800000ffb2b29221 */ /* 0x000fe20000010100 */
[----:B------:R-:W-:Y:S02]  /*79a0*/  SHF.R.U32.HI R4, RZ, 0x8, R19 ;  /* 0x00000008ff047819 */ /* 0x000fe40000011613 */
[----:B------:R-:W-:Y:S02]  /*79b0*/  SHF.R.U32.HI R6, RZ, 0x10, R14 ;  /* 0x00000010ff067819 */ /* 0x000fe4000001160e */
[----:B------:R-:W-:Y:S02]  /*79c0*/  ISETP.LE.U32.AND P3, PT, R5, UR12, PT ;  /* 0x0000000c05007c0c */ /* 0x000fe4000bf63070 */
[----:B------:R-:W-:Y:S01]  /*79d0*/  LOP3.LUT R4, R4, 0xffff, RZ, 0xc0, !PT ;  /* 0x0000ffff04047812 */ /* 0x000fe200078ec0ff */
[----:B------:R-:W-:Y:S01]  /*79e0*/  @!P6 FADD.FTZ R199, -R199, -RZ ;  /* 0x800000ffc7c7e221 */ /* 0x000fe20000010100 */
[----:B------:R-:W-:Y:S01]  /*79f0*/  LOP3.LUT R5, R6, 0xff, RZ, 0xc0, !PT ;  /* 0x000000ff06057812 */ /* 0x000fe200078ec0ff */
[----:B------:R-:W-:Y:S01]  /*7a00*/  @!P5 FADD.FTZ R166, -R166, -RZ ;  /* 0x800000ffa6a6d221 */ /* 0x000fe20000010100 */
[----:B------:R-:W-:Y:S02]  /*7a10*/  LOP3.LUT R18, R18, 0xffff, RZ, 0xc0, !PT ;  /* 0x0000ffff12127812 */ /* 0x000fe400078ec0ff */
[----:B------:R-:W-:Y:S02]  /*7a20*/  ISETP.LE.U32.AND P4, PT, R4, UR12, PT ;  /* 0x0000000c04007c0c */ /* 0x000fe4000bf83070 */
[----:B------:R-:W-:Y:S02]  /*7a30*/  ISETP.LE.U32.AND P2, PT, R5, UR12, PT ;  /* 0x0000000c05007c0c */ /* 0x000fe4000bf43070 */
[----:B------:R-:W-:Y:S01]  /*7a40*/  SHF.R.U32.HI R4, RZ, 0x8, R28 ;  /* 0x00000008ff047819 */ /* 0x000fe2000001161c */
[----:B----4-:R-:W-:Y:S01]  /*7a50*/  @!P3 FADD.FTZ R164, -R164, -RZ ;  /* 0x800000ffa4a4b221 */ /* 0x010fe20000010100 */
[----:B------:R-:W-:Y:S02]  /*7a60*/  SHF.R.U32.HI R5, RZ, 0x8, R18 ;  /* 0x00000008ff057819 */ /* 0x000fe40000011612 */
[----:B------:R-:W-:Y:S02]  /*7a70*/  LOP3.LUT R4, R4, 0xffff, RZ, 0xc0, !PT ;  /* 0x0000ffff04047812 */ /* 0x000fe400078ec0ff */
[----:B------:R-:W-:Y:S02]  /*7a80*/  LOP3.LUT R5, R5, 0xffff, RZ, 0xc0, !PT ;  /* 0x0000ffff05057812 */ /* 0x000fe400078ec0ff */
[----:B------:R-:W-:Y:S01]  /*7a90*/  LOP3.LUT R17, R17, 0xffff, RZ, 0xc0, !PT ;  /* 0x0000ffff11117812 */ /* 0x000fe200078ec0ff */
[----:B------:R-:W-:Y:S01]  /*7aa0*/  @!P4 FADD.FTZ R145, -R145, -RZ ;  /* 0x800000ff9191c221 */ /* 0x000fe20000010100 */
[----:B------:R-:W-:Y:S01]  /*7ab0*/  ISETP.LE.U32.AND P1, PT, R4, UR12, PT ;  /* 0x0000000c04007c0c */ /* 0x000fe2000bf23070 */
[----:B------:R-:W-:Y:S01]  /*7ac0*/  @!P2 FADD.FTZ R146, -R146, -RZ ;  /* 0x800000ff9292a221 */ /* 0x000fe20000010100 */
[----:B------:R-:W-:Y:S02]  /*7ad0*/  ISETP.LE.U32.AND P6, PT, R5, UR12, PT ;  /* 0x0000000c05007c0c */ /* 0x000fe4000bfc3070 */
[----:B------:R-:W-:Y:S02]  /*7ae0*/  SHF.R.U32.HI R4, RZ, 0x8, R17 ;  /* 0x00000008ff047819 */ /* 0x000fe40000011611 */
[----:B------:R-:W-:Y:S02]  /*7af0*/  ISETP.LE.U32.AND P4, PT, R3, UR12, PT ;  /* 0x0000000c03007c0c */ /* 0x000fe4000bf83070 */
[----:B------:R-:W-:Y:S02]  /*7b00*/  LOP3.LUT R4, R4, 0xffff, RZ, 0xc0, !PT ;  /* 0x0000ffff04047812 */ /* 0x000fe400078ec0ff */
[----:B------:R-:W-:Y:S02]  /*7b10*/  SHF.R.U32.HI R5, RZ, 0x10, R13 ;  /* 0x00000010ff057819 */ /* 0x000fe4000001160d */
[----:B------:R-:W-:Y:S01]  /*7b20*/  ISETP.LE.U32.AND P2, PT, R4, UR12, PT ;  /* 0x0000000c04007c0c */ /* 0x000fe2000bf43070 */
[----:B------:R-:W-:Y:S01]  /*7b30*/  @!P1 FADD.FTZ R147, -R147, -RZ ;  /* 0x800000ff93939221 */ /* 0x000fe20000010100 */
[----:B------:R-:W-:Y:S01]  /*7b40*/  LOP3.LUT R3, R11, 0xff, RZ, 0xc0, !PT ;  /* 0x000000ff0b037812 */ /* 0x000fe200078ec0ff */
[----:B------:R-:W-:Y:S01]  /*7b50*/  @!P6 FADD.FTZ R148, -R148, -RZ ;  /* 0x800000ff9494e221 */ /* 0x000fe20000010100 */
[----:B------:R-:W-:Y:S02]  /*7b60*/  LOP3.LUT R5, R5, 0xff, RZ, 0xc0, !PT ;  /* 0x000000ff05057812 */ /* 0x000fe400078ec0ff */
[----:B------:R-:W-:Y:S01]  /*7b70*/  SHF.R.U32.HI R4, RZ, 0x8, R29 ;  /* 0x00000008ff047819 */ /* 0x000fe2000001161d */
[----:B------:R-:W-:Y:S01]  /*7b80*/  @!P4 FADD.FTZ R149, -R149, -RZ ;  /* 0x800000ff9595c221 */ /* 0x000fe20000010100 */
[----:B------:R-:W-:Y:S02]  /*7b90*/  ISETP.LE.U32.AND P1, PT, R3, UR12, PT ;  /* 0x0000000c03007c0c */ /* 0x000fe4000bf23070 */
[----:B------:R-:W-:Y:S02]  /*7ba0*/  ISETP.LE.U32.AND P6, PT, R5, UR12, PT ;  /* 0x0000000c05007c0c */ /* 0x000fe4000bfc3070 */
[----:B------:R-:W-:Y:S01]  /*7bb0*/  LOP3.LUT R3, R4, 0xffff, RZ, 0xc0, !PT ;  /* 0x0000ffff04037812 */ /* 0x000fe200078ec0ff */
[----:B------:R-:W-:Y:S01]  /*7bc0*/  @!P2 FADD.FTZ R155, -R155, -RZ ;  /* 0x800000ff9b9ba221 */ /* 0x000fe20000010100 */
[----:B------:R-:W-:Y:S02]  /*7bd0*/  SHF.R.U32.HI R4, RZ, 0x10, R15 ;  /* 0x00000010ff047819 */ /* 0x000fe4000001160f */
[----:B------:R-:W-:Y:S02]  /*7be0*/  ISETP.LE.U32.AND P4, PT, R3, UR12, PT ;  /* 0x0000000c03007c0c */ /* 0x000fe4000bf83070 */
[----:B------:R-:W-:Y:S02]  /*7bf0*/  LOP3.LUT R4, R4, 0xff, RZ, 0xc0, !PT ;  /* 0x000000ff04047812 */ /* 0x000fe400078ec0ff */
[----:B------:R-:W-:Y:S01]  /*7c00*/  SHF.R.U32.HI R3, RZ, 0x8, R32 ;  /* 0x00000008ff037819 */ /* 0x000fe20000011620 */
[----:B------:R-:W-:Y:S01]  /*7c10*/  @!P1 FADD.FTZ R157, -R157, -RZ ;  /* 0x800000ff9d9d9221 */ /* 0x000fe20000010100 */
[----:B------:R-:W-:Y:S01]  /*7c20*/  LOP3.LUT R5, R14, 0xffff, RZ, 0xc0, !PT ;  /* 0x0000ffff0e057812 */ /* 0x000fe200078ec0ff */
[----:B------:R-:W-:Y:S01]  /*7c30*/  @!P6 FADD.FTZ R162, -R162, -RZ ;  /* 0x800000ffa2a2e221 */ /* 0x000fe20000010100 */
[----:B------:R-:W-:Y:S02]  /*7c40*/  ISETP.LE.U32.AND P2, PT, R4, UR12, PT ;  /* 0x0000000c04007c0c */ /* 0x000fe4000bf43070 */
[----:B------:R-:W-:Y:S02]  /*7c50*/  LOP3.LUT R3, R3, 0xffff, RZ, 0xc0, !PT ;  /* 0x0000ffff03037812 */ /* 0x000fe400078ec0ff */
[----:B------:R-:W-:Y:S01]  /*7c60*/  SHF.R.U32.HI R5, RZ, 0x8, R5 ;  /* 0x00000008ff057819 */ /* 0x000fe20000011605 */
[----:B------:R-:W-:Y:S01]  /*7c70*/  @!P4 FADD.FTZ R167, -R167, -RZ ;  /* 0x800000ffa7a7c221 */ /* 0x000fe20000010100 */
[----:B------:R-:W-:Y:S02]  /*7c80*/  LOP3.LUT R13, R13, 0xffff, RZ, 0xc0, !PT ;  /* 0x0000ffff0d0d7812 */ /* 0x000fe400078ec0ff */
[----:B------:R-:W-:Y:S02]  /*7c90*/  ISETP.LE.U32.AND P6, PT, R3, UR12, PT ;  /* 0x0000000c03007c0c */ /* 0x000fe4000bfc3070 */
[----:B------:R-:W-:Y:S02]  /*7ca0*/  LOP3.LUT R3, R5, 0xffff, RZ, 0xc0, !PT ;  /* 0x0000ffff05037812 */ /* 0x000fe400078ec0ff */
[----:B------:R-:W-:Y:S01]  /*7cb0*/  SHF.R.U32.HI R4, RZ, 0x8, R13 ;  /* 0x00000008ff047819 */ /* 0x000fe2000001160d */
[----:B------:R-:W-:Y:S01]  /*7cc0*/  @!P2 FADD.FTZ R173, -R173, -RZ ;  /* 0x800000ffadada221 */ /* 0x000fe20000010100 */
[----:B------:R-:W-:Y:S02]  /*7cd0*/  ISETP.LE.U32.AND P4, PT, R3, UR12, PT ;  /* 0x0000000c03007c0c */ /* 0x000fe4000bf83070 */
[----:B------:R-:W-:Y:S02]  /*7ce0*/  LOP3.LUT R4, R4, 0xffff, RZ, 0xc0, !PT ;  /* 0x0000ffff04047812 */ /* 0x000fe400078ec0ff */
[----:B------:R-:W-:Y:S02]  /*7cf0*/  LOP3.LUT R15, R15, 0xffff, RZ, 0xc0, !PT ;  /* 0x0000ffff0f0f7812 */ /* 0x000fe400078ec0ff */
[----:B------:R-:W-:Y:S01]  /*7d00*/  ISETP.LE.U32.AND P2, PT, R4, UR12, PT ;  /* 0x0000000c04007c0c */ /* 0x000fe2000bf43070 */
[----:B------:R-:W-:Y:S01]  /*7d10*/  @!P6 FADD.FTZ R177, -R177, -RZ ;  /* 0x800000ffb1b1e221 */ /* 0x000fe20000010100 */
[----:B------:R-:W-:Y:S02]  /*7d20*/  SHF.R.U32.HI R4, RZ, 0x10, R12 ;  /* 0x00000010ff047819 */ /* 0x000fe4000001160c */
[----:B------:R-:W-:Y:S02]  /*7d30*/  SHF.R.U32.HI R3, RZ, 0x8, R15 ;  /* 0x00000008ff037819 */ /* 0x000fe4000001160f */
[----:B------:R-:W-:Y:S01]  /*7d40*/  LOP3.LUT R4, R4, 0xff, RZ, 0xc0, !PT ;  /* 0x000000ff04047812 */ /* 0x000fe200078ec0ff */
[----:B------:R-:W-:Y:S01]  /*7d50*/  @!P4 FADD.FTZ R144, -R144, -RZ ;  /* 0x800000ff9090c221 */ /* 0x000fe20000010100 */
[----:B------:R-:W-:Y:S02]  /*7d60*/  LOP3.LUT R3, R3, 0xffff, RZ, 0xc0, !PT ;  /* 0x0000ffff03037812 */ /* 0x000fe400078ec0ff */
[----:B------:R-:W-:Y:S02]  /*7d70*/  ISETP.LE.U32.AND P4, PT, R4, UR12, PT ;  /* 0x0000000c04007c0c */ /* 0x000fe4000bf83070 */
[----:B------:R-:W-:Y:S01]  /*7d80*/  F2FP.RELU.F16.F32.PACK_AB R4, R145, R154 ;  /* 0x0000009a9104723e */ /* 0x000fe200000008ff */
[----:B------:R-:W-:Y:S01]  /*7d90*/  @!P2 FADD.FTZ R151, -R151, -RZ ;  /* 0x800000ff9797a221 */ /* 0x000fe20000010100 */
[----:B------:R-:W-:Y:S02]  /*7da0*/  ISETP.LE.U32.AND P6, PT, R3, UR12, PT ;  /* 0x0000000c03007c0c */ /* 0x000fe4000bfc3070 */
[----:B------:R-:W-:Y:S01]  /*7db0*/  SHF.R.U32.HI R3, RZ, 0x8, R7 ;  /* 0x00000008ff037819 */ /* 0x000fe20000011607 */
[----:B------:R1:W-:Y:S01]  /*7dc0*/  STS [R229+0x1c000], R4 ;  /* 0x01c00004e5007388 */ /* 0x0003e20000000800 */
[----:B------:R-:W-:Y:S02]  /*7dd0*/  LOP3.LUT R5, R12, 0xffff, RZ, 0xc0, !PT ;  /* 0x0000ffff0c057812 */ /* 0x000fe400078ec0ff */
[----:B------:R-:W-:Y:S02]  /*7de0*/  LOP3.LUT R6, R3, 0xffff, RZ, 0xc0, !PT ;  /* 0x0000ffff03067812 */ /* 0x000fe400078ec0ff */
[----:B------:R-:W-:Y:S01]  /*7df0*/  F2FP.RELU.F16.F32.PACK_AB R3, R200, R156 ;  /* 0x0000009cc803723e */ /* 0x000fe200000008ff */
[----:B------:R-:W-:Y:S01]  /*7e00*/  @!P4 FADD.FTZ R158, -R158, -RZ ;  /* 0x800000ff9e9ec221 */ /* 0x000fe20000010100 */
[----:B------:R-:W-:Y:S02]  /*7e10*/  SHF.R.U32.HI R5, RZ, 0x8, R5 ;  /* 0x00000008ff057819 */ /* 0x000fe40000011605 */
[----:B------:R-:W-:Y:S01]  /*7e20*/  F2FP.RELU.F16.F32.PACK_AB R7, R144, R152 ;  /* 0x000000989007723e */ /* 0x000fe200000008ff */
[----:B------:R2:W-:Y:S01]  /*7e30*/  STS [R229+0x1c400], R3 ;  /* 0x01c40003e5007388 */ /* 0x0005e20000000800 */
[----:B------:R-:W-:Y:S01]  /*7e40*/  LOP3.LUT R5, R5, 0xffff, RZ, 0xc0, !PT ;  /* 0x0000ffff05057812 */ /* 0x000fe200078ec0ff */
[----:B------:R-:W-:Y:S01]  /*7e50*/  @!P6 FADD.FTZ R168, -R168, -RZ ;  /* 0x800000ffa8a8e221 */ /* 0x000fe20000010100 */
[----:B------:R-:W-:Y:S02]  /*7e60*/  ISETP.LE.U32.AND P2, PT, R6, UR12, PT ;  /* 0x0000000c06007c0c */ /* 0x000fe4000bf43070 */
[----:B------:R-:W-:Y:S02]  /*7e70*/  ISETP.LE.U32.AND P6, PT, R5, UR12, PT ;  /* 0x0000000c05007c0c */ /* 0x000fe4000bfc3070 */
[----:B------:R-:W-:Y:S02]  /*7e80*/  F2FP.RELU.F16.F32.PACK_AB R5, R169, R209 ;  /* 0x000000d1a905723e */ /* 0x000fe400000008ff */
[----:B------:R-:W-:Y:S02]  /*7e90*/  F2FP.RELU.F16.F32.PACK_AB R6, R150, R146 ;  /* 0x000000929606723e */ /* 0x000fe400000008ff */
[----:B------:R-:W-:Y:S01]  /*7ea0*/  F2FP.RELU.F16.F32.PACK_AB R2, R225, R219 ;  /* 0x000000dbe102723e */ /* 0x000fe200000008ff */
[----:B------:R3:W-:Y:S01]  /*7eb0*/  STS [R231+0x1c000], R5 ;  /* 0x01c00005e7007388 */ /* 0x0007e20000000800 */
[----:B------:R-:W-:Y:S02]  /*7ec0*/  F2FP.RELU.F16.F32.PACK_AB R0, R177, R223 ;  /* 0x000000dfb100723e */ /* 0x000fe400000008ff */
[----:B-1----:R-:W-:Y:S01]  /*7ed0*/  F2FP.RELU.F16.F32.PACK_AB R4, R210, R207 ;  /* 0x000000cfd204723e */ /* 0x002fe200000008ff */
[----:B------:R-:W-:Y:S01]  /*7ee0*/  @!P2 FADD.FTZ R165, -R165, -RZ ;  /* 0x800000ffa5a5a221 */ /* 0x000fe20000010100 */
[----:B------:R-:W-:Y:S01]  /*7ef0*/  ISETP.LE.U32.AND P0, PT, R10, UR12, PT ;  /* 0x0000000c0a007c0c */ /* 0x000fe2000bf03070 */
[----:B------:R-:W-:Y:S01]  /*7f00*/  @!P6 FADD.FTZ R160, -R160, -RZ ;  /* 0x800000ffa0a0e221 */ /* 0x000fe20000010100 */
[----:B------:R-:W-:Y:S01]  /*7f10*/  FSETP.GE.FTZ.AND P3, PT, R152, RZ, PT ;  /* 0x000000ff9800720b */ /* 0x000fe20003f76000 */
[----:B------:R1:W-:Y:S01]  /*7f20*/  STS [R231+0x1c400], R4 ;  /* 0x01c40004e7007388 */ /* 0x0003e20000000800 */
[----:B------:R-:W-:Y:S02]  /*7f30*/  FSETP.GE.FTZ.AND P2, PT, R144, RZ, PT ;  /* 0x000000ff9000720b */ /* 0x000fe40003f56000 */
[----:B------:R-:W-:Y:S01]  /*7f40*/  FSETP.GE.FTZ.AND P1, PT, R154, RZ, PT ;  /* 0x000000ff9a00720b */ /* 0x000fe20003f36000 */
[----:B------:R4:W-:Y:S01]  /*7f50*/  STS [R229+0x1e000], R7 ;  /* 0x01e00007e5007388 */ /* 0x0009e20000000800 */
[----:B--2---:R-:W-:Y:S03]  /*7f60*/  F2FP.RELU.F16.F32.PACK_AB R3, R147, R202 ;  /* 0x000000ca9303723e */ /* 0x004fe600000008ff */
[----:B------:R2:W-:Y:S02]  /*7f70*/  STS [R229+0x1e400], R6 ;  /* 0x01e40006e5007388 */ /* 0x0005e40000000800 */
[----:B------:R-:W-:Y:S01]  /*7f80*/  @!P0 FADD.FTZ R170, -R170, -RZ ;  /* 0x800000ffaaaa8221 */ /* 0x000fe20000010100 */
[----:B------:R-:W-:Y:S01]  /*7f90*/  FSETP.GE.FTZ.AND P0, PT, R145, RZ, PT ;  /* 0x000000ff9100720b */ /* 0x000fe20003f16000 */
[----:B------:R2:W-:Y:S01]  /*7fa0*/  STS [R231+0x1e000], R3 ;  /* 0x01e00003e7007388 */ /* 0x0005e20000000800 */
[----:B---3--:R-:W-:Y:S02]  /*7fb0*/  F2FP.RELU.F16.F32.PACK_AB R5, R205, R161 ;  /* 0x000000a1cd05723e */ /* 0x008fe400000008ff */
[----:B-1----:R-:W-:Y:S02]  /*7fc0*/  F2FP.RELU.F16.F32.PACK_AB R4, R172, R220 ;  /* 0x000000dcac04723e */ /* 0x002fe400000008ff */
[----:B----4-:R-:W-:Y:S02]  /*7fd0*/  F2FP.RELU.F16.F32.PACK_AB R7, R201, R153 ;  /* 0x00000099c907723e */ /* 0x010fe400000008ff */
[----:B--2---:R-:W-:Y:S03]  /*7fe0*/  F2FP.RELU.F16.F32.PACK_AB R6, R148, R208 ;  /* 0x000000d09406723e */ /* 0x004fe600000008ff */
[----:B------:R1:W-:Y:S01]  /*7ff0*/  STS [R231+0x1e400], R7 ;  /* 0x01e40007e7007388 */ /* 0x0003e20000000800 */
[----:B------:R-:W-:Y:S03]  /*8000*/  F2FP.RELU.F16.F32.PACK_AB R3, R222, R213 ;  /* 0x000000d5de03723e */ /* 0x000fe600000008ff */
[----:B------:R2:W-:Y:S04]  /*8010*/  STS [R235+0x1c000], R6 ;  /* 0x01c00006eb007388 */ /* 0x0005e80000000800 */
[----:B------:R3:W-:Y:S04]  /*8020*/  STS [R235+0x1c400], R5 ;  /* 0x01c40005eb007388 */ /* 0x0007e80000000800 */
[----:B------:R4:W-:Y:S04]  /*8030*/  STS [R234+0x1c000], R4 ;  /* 0x01c00004ea007388 */ /* 0x0009e80000000800 */
[----:B------:R4:W-:Y:S01]  /*8040*/  STS [R234+0x1c400], R3 ;  /* 0x01c40003ea007388 */ /* 0x0009e20000000800 */
[----:B-1----:R-:W-:Y:S02]  /*8050*/  F2FP.RELU.F16.F32.PACK_AB R7, R149, R204 ;  /* 0x000000cc9507723e */ /* 0x002fe400000008ff */
[----:B--2---:R-:W-:Y:S03]  /*8060*/  F2FP.RELU.F16.F32.PACK_AB R6, R203, R159 ;  /* 0x0000009fcb06723e */ /* 0x004fe600000008ff */
[----:B------:R-:W-:Y:S01]  /*8070*/  STS [R235+0x1e000], R7 ;  /* 0x01e00007eb007388 */ /* 0x000fe20000000800 */
[----:B---3--:R-:W-:Y:S03]  /*8080*/  F2FP.RELU.F16.F32.PACK_AB R5, R163, R216 ;  /* 0x000000d8a305723e */ /* 0x008fe600000008ff */
[----:B------:R1:W-:Y:S01]  /*8090*/  STS [R235+0x1e400], R6 ;  /* 0x01e40006eb007388 */ /* 0x0003e20000000800 */
[----:B----4-:R-:W-:Y:S03]  /*80a0*/  F2FP.RELU.F16.F32.PACK_AB R4, R217, R206 ;  /* 0x000000ced904723e */ /* 0x010fe600000008ff */
[----:B------:R2:W-:Y:S01]  /*80b0*/  STS [R234+0x1e000], R5 ;  /* 0x01e00005ea007388 */ /* 0x0005e20000000800 */
[----:B------:R-:W-:Y:S03]  /*80c0*/  F2FP.RELU.F16.F32.PACK_AB R3, R155, R212 ;  /* 0x000000d49b03723e */ /* 0x000fe600000008ff */
[----:B------:R3:W-:Y:S04]  /*80d0*/  STS [R234+0x1e400], R4 ;  /* 0x01e40004ea007388 */ /* 0x0007e80000000800 */
[----:B------:R4:W-:Y:S01]  /*80e0*/  STS [R228+0x1c000], R3 ;  /* 0x01c00003e4007388 */ /* 0x0009e20000000800 */
[----:B-1----:R-:W-:Y:S02]  /*80f0*/  F2FP.RELU.F16.F32.PACK_AB R6, R211, R171 ;  /* 0x000000abd306723e */ /* 0x002fe400000008ff */
[----:B--2---:R-:W-:Y:S03]  /*8100*/  F2FP.RELU.F16.F32.PACK_AB R5, R151, R174 ;  /* 0x000000ae9705723e */ /* 0x004fe600000008ff */
[----:B------:R-:W-:Y:S01]  /*8110*/  STS [R228+0x1c400], R6 ;  /* 0x01c40006e4007388 */ /* 0x000fe20000000800 */
[----:B---3--:R-:W-:Y:S03]  /*8120*/  F2FP.RELU.F16.F32.PACK_AB R4, R175, R162 ;  /* 0x000000a2af04723e */ /* 0x008fe600000008ff */
[----:B------:R1:W-:Y:S01]  /*8130*/  STS [R230+0x1c400], R2 ;  /* 0x01c40002e6007388 */ /* 0x0003e20000000800 */
[----:B----4-:R-:W-:Y:S05]  /*8140*/  F2FP.RELU.F16.F32.PACK_AB R3, R179, R224 ;  /* 0x000000e0b303723e */ /* 0x010fea00000008ff */
[----:B------:R2:W-:Y:S04]  /*8150*/  STS [R230+0x1c000], R3 ;  /* 0x01c00003e6007388 */ /* 0x0005e80000000800 */
[----:B------:R3:W-:Y:S04]  /*8160*/  STS [R228+0x1e000], R5 ;  /* 0x01e00005e4007388 */ /* 0x0007e80000000800 */
[----:B------:R4:W-:Y:S01]  /*8170*/  STS [R228+0x1e400], R4 ;  /* 0x01e40004e4007388 */ /* 0x0009e20000000800 */
[----:B-1----:R-:W-:Y:S02]  /*8180*/  F2FP.RELU.F16.F32.PACK_AB R2, R178, R173 ;  /* 0x000000adb202723e */ /* 0x002fe400000008ff */
[----:B--2---:R-:W-:Y:S02]  /*8190*/  F2FP.RELU.F16.F32.PACK_AB R3, R168, R198 ;  /* 0x000000c6a803723e */ /* 0x004fe400000008ff */
[----:B---3--:R-:W-:Y:S02]  /*81a0*/  F2FP.RELU.F16.F32.PACK_AB R5, R167, R215 ;  /* 0x000000d7a705723e */ /* 0x008fe400000008ff */
[----:B----4-:R-:W-:Y:S03]  /*81b0*/  F2FP.RELU.F16.F32.PACK_AB R4, R214, R176 ;  /* 0x000000b0d604723e */ /* 0x010fe600000008ff */
        /* <DEDUP_REMOVED lines=13> */
[----:B------:R-:W-:Y:S04]  /*8290*/  STS [R232+0x1e000], R3 ;  /* 0x01e00003e8007388 */ /* 0x000fe80000000800 */
[----:B------:R2:W-:Y:S04]  /*82a0*/  STS [R232+0x1e400], R2 ;  /* 0x01e40002e8007388 */ /* 0x0005e80000000800 */
[----:B------:R-:W-:Y:S01]  /*82b0*/  LDSM.16.M88.4 R16, [R184+UR4+0x10000] ;  /* 0x01000004b810783b */ /* 0x000fe20008000200 */
[----:B-1----:R-:W-:Y:S07]  /*82c0*/  IMAD.SHL.U32 R0, R190, 0x2, RZ ;  /* 0x00000002be007824 */ /* 0x002fee00078e00ff */
[----:B------:R-:W-:Y:S08]  /*82d0*/  LDSM.16.M88.4 R32, [R184+UR4+0x10800] ;  /* 0x01080004b820783b */ /* 0x000ff00008000200 */
[----:B------:R-:W1:Y:S01]  /*82e0*/  LDSM.16.M88.4 R64, [R0+UR4+0x8000] ;  /* 0x008000040040783b */ /* 0x000e620008000200 */
[----:B--2---:R-:W-:Y:S07]  /*82f0*/  IMAD.U32 R2, RZ, RZ, UR4 ;  /* 0x00000004ff027e24 */ /* 0x004fee000f8e00ff */
[----:B------:R2:W3:Y:S08]  /*8300*/  LDSM.16.M88.4 R60, [R0+UR4+0xa000] ;  /* 0x00a00004003c783b */ /* 0x0004f00008000200 */
[----:B------:R-:W4:Y:S08]  /*8310*/  LDSM.16.M88.4 R48, [R184+UR4+0x11000] ;  /* 0x01100004b830783b */ /* 0x000f300008000200 */
[----:B------:R-:W4:Y:S01]  /*8320*/  LDSM.16.M88.4 R132, [R184+UR4+0x11800] ;  /* 0x01180004b884783b */ /* 0x000f220008000200 */
[----:B--2---:R-:W-:Y:S05]  /*8330*/  IADD3 R0, R0, 0x8000, R2 ;  /* 0x0000800000007810 */ /* 0x004fea0007ffe002 */
[C---:B------:R-:W-:Y:S02]  /*8340*/  IMAD.IADD R140, R0.reuse, 0x1, R189 ;  /* 0x00000001008c7824 */ /* 0x040fe400078e02bd */
[----:B------:R-:W-:Y:S01]  /*8350*/  IMAD.IADD R0, R0, 0x1, R182 ;  /* 0x0000000100007824 */ /* 0x000fe200078e02b6 */
[-C--:B-1----:R-:W-:Y:S02]  /*8360*/  HMMA.16816.F32 R4, R64, R16.reuse, RZ ;  /* 0x000000104004723c */ /* 0x082fe400000018ff */
[----:B------:R-:W-:Y:S04]  /*8370*/  LDSM.16.M88.4 R136, [R140] ;  /* 0x000000008c88783b */ /* 0x000fe80000000200 */
[C---:B---3--:R-:W-:Y:S04]  /*8380*/  HMMA.16816.F32 R8, R60.reuse, R16, RZ ;  /* 0x000000103c08723c */ /* 0x048fe800000018ff */
[----:B------:R-:W-:Y:S02]  /*8390*/  LDSM.16.M88.4 R140, [R140+0x2000] ;  /* 0x002000008c8c783b */ /* 0x000fe40000000200 */
[-C--:B------:R-:W-:Y:S06]  /*83a0*/  HMMA.16816.F32 R12, R60, R18.reuse, RZ ;  /* 0x000000123c0c723c */ /* 0x080fec00000018ff */
[C---:B------:R-:W-:Y:S06]  /*83b0*/  HMMA.16816.F32 R16, R64.reuse, R18, RZ ;  /* 0x000000124010723c */ /* 0x040fec00000018ff */
[-C--:B------:R-:W-:Y:S06]  /*83c0*/  HMMA.16816.F32 R20, R64, R32.reuse, RZ ;  /* 0x000000204014723c */ /* 0x080fec00000018ff */
        /* <DEDUP_REMOVED lines=32> */
[----:B------:R-:W-:Y:S08]  /*85d0*/  LDSM.16.M88.4 R132, [R0] ;  /* 0x000000000084783b */ /* 0x000ff00000000200 */
        /* <DEDUP_REMOVED lines=22> */
[----:B------:R-:W1:Y:S08]  /*8740*/  LDSM.16.M88.4 R132, [R140] ;  /* 0x000000008c84783b */ /* 0x000e700000000200 */
        /* <DEDUP_REMOVED lines=10> */
[-C--:B------:R-:W-:Y:S01]  /*87f0*/  FSEL R3, R3, R195.reuse, P1 ;  /* 0x000000c303037208 */ /* 0x080fe20000800000 */
[C---:B------:R-:W-:Y:S01]  /*8800*/  FADD.FTZ R4, -R193.reuse, R9 ;  /* 0x00000009c1047221 */ /* 0x040fe20000010100 */
[----:B------:R-:W-:Y:S01]  /*8810*/  FSEL R0, R0, R195, P0 ;  /* 0x000000c300007208 */ /* 0x000fe20000000000 */
[----:B------:R-:W-:Y:S01]  /*8820*/  FADD.FTZ R8, -R193, R8 ;  /* 0x00000008c1087221 */ /* 0x000fe20000010100 */
[----:B------:R-:W-:Y:S01]  /*8830*/  FSETP.GE.FTZ.AND P1, PT, R156, RZ, PT ;  /* 0x000000ff9c00720b */ /* 0x000fe20003f36000 */
[----:B------:R-:W-:Y:S01]  /*8840*/  FMUL.FTZ R154, R154, R3 ;  /* 0x000000039a9a7220 */ /* 0x000fe20000410000 */
[----:B------:R-:W-:Y:S01]  /*8850*/  FSETP.GE.FTZ.AND P0, PT, R200, RZ, PT ;  /* 0x000000ffc800720b */ /* 0x000fe20003f16000 */
[----:B------:R-:W-:Y:S01]  /*8860*/  FADD.FTZ R14, -R192, R14 ;  /* 0x0000000ec00e7221 */ /* 0x000fe20000010100 */
[-C--:B------:R-:W-:Y:S01]  /*8870*/  FSEL R6, R6, R194.reuse, P1 ;  /* 0x000000c206067208 */ /* 0x080fe20000800000 */
[----:B------:R-:W-:Y:S01]  /*8880*/  FADD.FTZ R15, -R192, R15 ;  /* 0x0000000fc00f7221 */ /* 0x000fe20000010100 */
[----:B------:R-:W-:Y:S01]  /*8890*/  FSEL R7, R7, R194, P0 ;  /* 0x000000c207077208 */ /* 0x000fe20000000000 */
[C---:B------:R-:W-:Y:S01]  /*88a0*/  FADD.FTZ R5, -R193.reuse, R12 ;  /* 0x0000000cc1057221 */ /* 0x040fe20000010100 */
[----:B------:R-:W-:Y:S01]  /*88b0*/  FSETP.GE.FTZ.AND P1, PT, R146, RZ, PT ;  /* 0x000000ff9200720b */ /* 0x000fe20003f36000 */
[----:B------:R-:W-:Y:S01]  /*88c0*/  FMUL.FTZ R6, R156, R6 ;  /* 0x000000069c067220 */ /* 0x000fe20000410000 */
[----:B------:R-:W-:Y:S01]  /*88d0*/  FSETP.GE.FTZ.AND P0, PT, R150, RZ, PT ;  /* 0x000000ff9600720b */ /* 0x000fe20003f16000 */
[----:B------:R-:W-:Y:S01]  /*88e0*/  FMUL.FTZ R7, R200, R7 ;  /* 0x00000007c8077220 */ /* 0x000fe20000410000 */
[-C--:B------:R-:W-:Y:S01]  /*88f0*/  FSEL R8, R8, R193.reuse, P3 ;  /* 0x000000c108087208 */ /* 0x080fe20001800000 */
[----:B------:R-:W-:Y:S01]  /*8900*/  FADD.FTZ R13, -R193, R13 ;  /* 0x0000000dc10d7221 */ /* 0x000fe20000010100 */
[-C--:B------:R-:W-:Y:S01]  /*8910*/  FSEL R4, R4, R193.reuse, P2 ;  /* 0x000000c104047208 */ /* 0x080fe20001000000 */
        /* <DEDUP_REMOVED lines=8> */
[----:B------:R-:W-:Y:S01]  /*89a0*/  FADD.FTZ R0, -R192, R11 ;  /* 0x0000000bc0007221 */ /* 0x000fe20000010100 */
[----:B------:R-:W-:Y:S01]  /*89b0*/  FSEL R5, R5, R193, P3 ;  /* 0x000000c105057208 */ /* 0x000fe20001800000 */
[----:B------:R-:W-:Y:S01]  /*89c0*/  FMUL.FTZ R146, R146, R3 ;  /* 0x0000000392927220 */ /* 0x000fe20000410000 */
[----:B------:R-:W-:Y:S01]  /*89d0*/  FSEL R4, R13, R193, P2 ;  /* 0x000000c10d047208 */ /* 0x000fe20001000000 */
[-C--:B-1----:R-:W-:Y:S03]  /*89e0*/  HMMA.16816.F32 R20, R132, R136.reuse, R20 ;  /* 0x000000888414723c */ /* 0x082fe60000001814 */
[----:B------:R-:W-:Y:S01]  /*89f0*/  FSEL R0, R0, R192, P0 ;  /* 0x000000c000007208 */ /* 0x000fe20000000000 */
[----:B------:R-:W-:Y:S01]  /*8a00*/  FMUL.FTZ R5, R202, R5 ;  /* 0x00000005ca057220 */ /* 0x000fe20000410000 */
[----:B------:R-:W-:Y:S01]  /*8a10*/  FSETP.GE.FTZ.AND P0, PT, R201, RZ, PT ;  /* 0x000000ffc900720b */ /* 0x000fe20003f16000 */
[----:B------:R-:W-:Y:S01]  /*8a20*/  FMUL.FTZ R4, R147, R4 ;  /* 0x0000000493047220 */ /* 0x000fe20000410000 */
[----:B------:R-:W-:Y:S01]  /*8a30*/  FSEL R3, R14, R192, P1 ;  /* 0x000000c00e037208 */ /* 0x000fe20000800000 */
[C---:B------:R-:W-:Y:S04]  /*8a40*/  HMMA.16816.F32 R24, R140.reuse, R136, R24 ;  /* 0x000000888c18723c */ /* 0x040fe80000001818 */
[----:B------:R-:W-:Y:S01]  /*8a50*/  FSETP.GE.FTZ.AND P1, PT, R207, RZ, PT ;  /* 0x000000ffcf00720b */ /* 0x000fe20003f36000 */
[----:B------:R-:W-:Y:S01]  /*8a60*/  FMUL.FTZ R10, R150, R0 ;  /* 0x00000000960a7220 */ /* 0x000fe20000410000 */
[----:B------:R-:W-:Y:S01]  /*8a70*/  FSEL R0, R15, R192, P0 ;  /* 0x000000c00f007208 */ /* 0x000fe20000000000 */
[-C--:B------:R-:W-:Y:S03]  /*8a80*/  HMMA.16816.F32 R28, R140, R138.reuse, R28 ;  /* 0x0000008a8c1c723c */ /* 0x080fe6000000181c */
[----:B------:R-:W-:Y:S01]  /*8a90*/  FSETP.GE.FTZ.AND P0, PT, R210, RZ, PT ;  /* 0x000000ffd200720b */ /* 0x000fe20003f16000 */
[----:B------:R-:W-:Y:S01]  /*8aa0*/  FMUL.FTZ R11, R152, R8 ;  /* 0x00000008980b7220 */ /* 0x000fe20000410000 */
[----:B------:R-:W-:Y:S01]  /*8ab0*/  F2FP.F16.F32.PACK_AB R152, R7, R6 ;  /* 0x000000060798723e */ /* 0x000fe200000000ff */
[C---:B------:R-:W-:Y:S01]  /*8ac0*/  FADD.FTZ R7, -R194.reuse, R18 ;  /* 0x00000012c2077221 */ /* 0x040fe20000010100 */
[----:B------:R-:W-:Y:S01]  /*8ad0*/  FSETP.GE.FTZ.AND P3, PT, R209, RZ, PT ;  /* 0x000000ffd100720b */ /* 0x000fe20003f76000 */
[----:B------:R-:W-:Y:S01]  /*8ae0*/  FADD.FTZ R6, -R194, R19 ;  /* 0x00000013c2067221 */ /* 0x000fe20000010100 */
[----:B------:R-:W-:Y:S01]  /*8af0*/  FSETP.GE.FTZ.AND P2, PT, R169, RZ, PT ;  /* 0x000000ffa900720b */ /* 0x000fe20003f56000 */
[C---:B------:R-:W-:Y:S04]  /*8b00*/  HMMA.16816.F32 R32, R132.reuse, R138, R32 ;  /* 0x0000008a8420723c */ /* 0x040fe80000001820 */
[-C--:B------:R-:W-:Y:S01]  /*8b10*/  FSEL R7, R7, R194.reuse, P1 ;  /* 0x000000c207077208 */ /* 0x080fe20000800000 */
[C---:B------:R-:W-:Y:S01]  /*8b20*/  FADD.FTZ R20, -R195.reuse, R20 ;  /* 0x00000014c3147221 */ /* 0x040fe20000010100 */
[----:B------:R-:W-:Y:S01]  /*8b30*/  FSEL R6, R6, R194, P0 ;  /* 0x000000c206067208 */ /* 0x000fe20000000000 */
[----:B------:R-:W-:Y:S01]  /*8b40*/  FADD.FTZ R8, -R195, R17 ;  /* 0x00000011c3087221 */ /* 0x000fe20000010100 */
[----:B------:R-:W-:Y:S02]  /*8b50*/  F2FP.F16.F32.PACK_AB R147, R10, R146 ;  /* 0x000000920a93723e */ /* 0x000fe400000000ff */
[----:B------:R-:W-:Y:S01]  /*8b60*/  FSETP.GE.FTZ.AND P1, PT, R161, RZ, PT ;  /* 0x000000ffa100720b */ /* 0x000fe20003f36000 */
[----:B------:R-:W-:Y:S01]  /*8b70*/  FMUL.FTZ R15, R207, R7 ;  /* 0x00000007cf0f7220 */ /* 0x000fe20000410000 */
[----:B------:R-:W-:Y:S01]  /*8b80*/  F2FP.F16.F32.PACK_AB R146, R4, R5 ;  /* 0x000000050492723e */ /* 0x000fe200000000ff */
[----:B------:R-:W-:Y:S01]  /*8b90*/  FMUL.FTZ R14, R210, R6 ;  /* 0x00000006d20e7220 */ /* 0x000fe20000410000 */
[-C--:B------:R-:W-:Y:S01]  /*8ba0*/  FSEL R9, R9, R195.reuse, P3 ;  /* 0x000000c309097208 */ /* 0x080fe20001800000 */
[----:B------:R-:W1:Y:S01]  /*8bb0*/  LDSM.16.M88.4 R4, [R185+0x5000] ;  /* 0x00500000b904783b */ /* 0x000e620000000200 */
[----:B------:R-:W-:Y:S01]  /*8bc0*/  FSEL R8, R8, R195, P2 ;  /* 0x000000c308087208 */ /* 0x000fe20001000000 */
[----:B------:R-:W-:Y:S01]  /*8bd0*/  FADD.FTZ R28, -R193, R28 ;  /* 0x0000001cc11c7221 */ /* 0x000fe20000010100 */
[----:B------:R-:W-:Y:S01]  /*8be0*/  FSETP.GE.FTZ.AND P3, PT, R208, RZ, PT ;  /* 0x000000ffd000720b */ /* 0x000fe20003f76000 */
[----:B------:R-:W-:Y:S01]  /*8bf0*/  FADD.FTZ R31, -R192, R31 ;  /* 0x0000001fc01f7221 */ /* 0x000fe20000010100 */
[----:B------:R-:W-:Y:S01]  /*8c00*/  FSETP.GE.FTZ.AND P2, PT, R148, RZ, PT ;  /* 0x000000ff9400720b */ /* 0x000fe20003f56000 */
[----:B------:R-:W-:Y:S01]  /*8c10*/  FMUL.FTZ R17, R209, R9 ;  /* 0x00000009d1117220 */ /* 0x000fe20000410000 */
[----:B------:R-:W-:Y:S01]  /*8c20*/  FSETP.GE.FTZ.AND P0, PT, R205, RZ, PT ;  /* 0x000000ffcd00720b */ /* 0x000fe20003f16000 */
[----:B------:R-:W-:Y:S01]  /*8c30*/  FADD.FTZ R10, -R192, R27 ;  /* 0x0000001bc00a7221 */ /* 0x000fe20000010100 */
[----:B------:R-:W-:Y:S01]  /*8c40*/  F2FP.F16.F32.PACK_AB R154, R145, R154 ;  /* 0x0000009a919a723e */ /* 0x000fe200000000ff */
[----:B------:R-:W-:Y:S01]  /*8c50*/  FADD.FTZ R21, -R195, R21 ;  /* 0x00000015c3157221 */ /* 0x000fe20000010100 */
[----:B------:R-:W-:Y:S01]  /*8c60*/  F2FP.F16.F32.PACK_AB R150, R144, R11 ;  /* 0x0000000b9096723e */ /* 0x000fe200000000ff */
[----:B------:R-:W-:Y:S01]  /*8c70*/  FADD.FTZ R11, -R192, R26 ;  /* 0x0000001ac00b7221 */ /* 0x000fe20000010100 */
[-C--:B------:R-:W-:Y:S01]  /*8c80*/  FSEL R9, R20, R195.reuse, P3 ;  /* 0x000000c314097208 */ /* 0x080fe20001800000 */
[----:B------:R-:W-:Y:S01]  /*8c90*/  FMUL.FTZ R16, R169, R8 ;  /* 0x00000008a9107220 */ /* 0x000fe20000410000 */
        /* <DEDUP_REMOVED lines=9> */
[----:B------:R-:W-:Y:S01]  /*8d30*/  FMUL.FTZ R3, R153, R3 ;  /* 0x0000000399037220 */ /* 0x000fe20000410000 */
[----:B------:R-:W-:Y:S01]  /*8d40*/  F2FP.F16.F32.PACK_AB R138, R8, R9 ;  /* 0x00000009088a723e */ /* 0x000fe200000000ff */
[----:B------:R-:W-:Y:S01]  /*8d50*/  FMUL.FTZ R0, R201, R0 ;  /* 0x00000000c9007220 */ /* 0x000fe20000410000 */
[-C--:B------:R-:W-:Y:S01]  /*8d60*/  FSEL R12, R12, R193.reuse, P2 ;  /* 0x000000c10c0c7208 */ /* 0x080fe20001000000 */
[----:B------:R-:W-:Y:S01]  /*8d70*/  FADD.FTZ R22, -R194, R22 ;  /* 0x00000016c2167221 */ /* 0x000fe20000010100 */
[----:B------:R-:W-:Y:S01]  /*8d80*/  FSEL R8, R28, R193, P3 ;  /* 0x000000c11c087208 */ /* 0x000fe20001800000 */
[----:B------:R-:W-:Y:S01]  /*8d90*/  FADD.FTZ R23, -R194, R23 ;  /* 0x00000017c2177221 */ /* 0x000fe20000010100 */
[----:B------:R-:W-:Y:S01]  /*8da0*/  F2FP.F16.F32.PACK_AB R145, R0, R3 ;  /* 0x000000030091723e */ /* 0x000fe200000000ff */
[----:B------:R-:W-:Y:S01]  /*8db0*/  FADD.FTZ R29, -R193, R29 ;  /* 0x0000001dc11d7221 */ /* 0x000fe20000010100 */
[-C--:B------:R-:W-:Y:S01]  /*8dc0*/  FSEL R3, R22, R194.reuse, P1 ;  /* 0x000000c216037208 */ /* 0x080fe20000800000 */
[----:B------:R-:W-:Y:S01]  /*8dd0*/  FADD.FTZ R30, -R192, R30 ;  /* 0x0000001ec01e7221 */ /* 0x000fe20000010100 */
[----:B------:R-:W-:Y:S01]  /*8de0*/  FSEL R0, R23, R194, P0 ;  /* 0x000000c217007208 */ /* 0x000fe20000000000 */
[----:B------:R-:W-:Y:S01]  /*8df0*/  FADD.FTZ R33, -R195, R33 ;  /* 0x00000021c3217221 */ /* 0x000fe20000010100 */
[----:B------:R-:W-:Y:S01]  /*8e00*/  FSETP.GE.FTZ.AND P1, PT, R159, RZ, PT ;  /* 0x000000ff9f00720b */ /* 0x000fe20003f36000 */
[----:B------:R-:W-:Y:S01]  /*8e10*/  FMUL.FTZ R3, R161, R3 ;  /* 0x00000003a1037220 */ /* 0x000fe20000410000 */
[----:B------:R-:W-:Y:S01]  /*8e20*/  FSETP.GE.FTZ.AND P0, PT, R203, RZ, PT ;  /* 0x000000ffcb00720b */ /* 0x000fe20003f16000 */
[-C--:B-1----:R-:W-:Y:S03]  /*8e30*/  HMMA.16816.F32 R36, R132, R4.reuse, R36 ;  /* 0x000000048424723c */ /* 0x082fe60000001824 */
[----:B------:R-:W-:Y:S01]  /*8e40*/  FSEL R11, R11, R192, P1 ;  /* 0x000000c00b0b7208 */ /* 0x000fe20000800000 */
[----:B------:R-:W-:Y:S01]  /*8e50*/  FMUL.FTZ R0, R205, R0 ;  /* 0x00000000cd007220 */ /* 0x000fe20000410000 */
[----:B------:R-:W-:Y:S01]  /*8e60*/  FSEL R10, R10, R192, P0 ;  /* 0x000000c00a0a7208 */ /* 0x000fe20000000000 */
[C---:B------:R-:W-:Y:S04]  /*8e70*/  HMMA.16816.F32 R40, R140.reuse, R4, R40 ;  /* 0x000000048c28723c */ /* 0x040fe80000001828 */
[----:B------:R-:W-:Y:S01]  /*8e80*/  FSETP.GE.FTZ.AND P0, PT, R217, RZ, PT ;  /* 0x000000ffd900720b */ /* 0x000fe20003f16000 */
[----:B------:R-:W-:Y:S01]  /*8e90*/  FMUL.FTZ R11, R159, R11 ;  /* 0x0000000b9f0b7220 */ /* 0x000fe20000410000 */
[----:B------:R-:W-:Y:S01]  /*8ea0*/  F2FP.F16.F32.PACK_AB R144, R16, R17 ;  /* 0x000000111090723e */ /* 0x000fe200000000ff */
[----:B------:R-:W-:Y:S01]  /*8eb0*/  FMUL.FTZ R10, R203, R10 ;  /* 0x0000000acb0a7220 */ /* 0x000fe20000410000 */
[----:B------:R-:W-:Y:S01]  /*8ec0*/  F2FP.F16.F32.PACK_AB R139, R14, R15 ;  /* 0x0000000f0e8b723e */ /* 0x000fe200000000ff */
[-C--:B------:R-:W-:Y:S03]  /*8ed0*/  HMMA.16816.F32 R44, R140, R6.reuse, R44 ;  /* 0x000000068c2c723c */ /* 0x080fe6000000182c */
[----:B------:R-:W-:Y:S01]  /*8ee0*/  FSETP.GE.FTZ.AND P2, PT, R163, RZ, PT ;  /* 0x000000ffa300720b */ /* 0x000fe20003f56000 */
[----:B------:R-:W-:Y:S01]  /*8ef0*/  FMUL.FTZ R15, R216, R8 ;  /* 0x00000008d80f7220 */ /* 0x000fe20000410000 */
[----:B------:R-:W-:Y:S01]  /*8f00*/  FSETP.GE.FTZ.AND P1, PT, R206, RZ, PT ;  /* 0x000000ffce00720b */ /* 0x000fe20003f36000 */
[----:B------:R-:W-:Y:S01]  /*8f10*/  FMUL.FTZ R16, R149, R12 ;  /* 0x0000000c95107220 */ /* 0x000fe20000410000 */
[-C--:B------:R-:W-:Y:S01]  /*8f20*/  FSEL R12, R31, R192.reuse, P0 ;  /* 0x000000c01f0c7208 */ /* 0x080fe20000000000 */
[----:B------:R-:W-:Y:S01]  /*8f30*/  FADD.FTZ R32, -R195, R32 ;  /* 0x00000020c3207221 */ /* 0x000fe20000010100 */
[----:B------:R-:W-:Y:S01]  /*8f40*/  FSETP.GE.FTZ.AND P3, PT, R220, RZ, PT ;  /* 0x000000ffdc00720b */ /* 0x000fe20003f76000 */
[C---:B------:R-:W-:Y:S04]  /*8f50*/  HMMA.16816.F32 R48, R132.reuse, R6, R48 ;  /* 0x000000068430723c */ /* 0x040fe80000001830 */
[----:B------:R-:W-:Y:S01]  /*8f60*/  F2FP.F16.F32.PACK_AB R31, R10, R11 ;  /* 0x0000000b0a1f723e */ /* 0x000fe200000000ff */
[----:B------:R-:W-:Y:S01]  /*8f70*/  FADD.FTZ R34, -R194, R34 ;  /* 0x00000022c2227221 */ /* 0x000fe20000010100 */
[----:B------:R-:W-:Y:S01]  /*8f80*/  F2FP.F16.F32.PACK_AB R137, R0, R3 ;  /* 0x000000030089723e */ /* 0x000fe200000000ff */
[----:B------:R-:W1:Y:S01]  /*8f90*/  LDSM.16.M88.4 R8, [R185+0x5800] ;  /* 0x00580000b908783b */ /* 0x000e620000000200 */
[----:B------:R-:W-:Y:S02]  /*8fa0*/  FSEL R3, R29, R193, P2 ;  /* 0x000000c11d037208 */ /* 0x000fe40001000000 */
[----:B------:R-:W-:Y:S01]  /*8fb0*/  FSETP.GE.FTZ.AND P2, PT, R172, RZ, PT ;  /* 0x000000ffac00720b */ /* 0x000fe20003f56000 */
        /* <DEDUP_REMOVED lines=8> */
[C---:B------:R-:W-:Y:S01]  /*9040*/  FADD.FTZ R36, -R195.reuse, R36 ;  /* 0x00000024c3247221 */ /* 0x040fe20000010100 */
[----:B------:R-:W-:Y:S01]  /*9050*/  FSEL R5, R32, R195, P3 ;  /* 0x000000c320057208 */ /* 0x000fe20001800000 */
        /* <DEDUP_REMOVED lines=9> */
[----:B------:R-:W-:Y:S01]  /*90f0*/  FSETP.GE.FTZ.AND P1, PT, R171, RZ, PT ;  /* 0x000000ffab00720b */ /* 0x000fe20003f36000 */
[----:B------:R-:W-:Y:S01]  /*9100*/  FMUL.FTZ R19, R220, R5 ;  /* 0x00000005dc137220 */ /* 0x000fe20000410000 */
[----:B------:R-:W-:Y:S01]  /*9110*/  FSETP.GE.FTZ.AND P0, PT, R211, RZ, PT ;  /* 0x000000ffd300720b */ /* 0x000fe20003f16000 */
[----:B------:R-:W-:Y:S01]  /*9120*/  FADD.FTZ R41, -R193, R41 ;  /* 0x00000029c1297221 */ /* 0x000fe20000010100 */
[----:B------:R-:W-:Y:S01]  /*9130*/  F2FP.F16.F32.PACK_AB R136, R16, R17 ;  /* 0x000000111088723e */ /* 0x000fe200000000ff */
[----:B------:R-:W-:Y:S01]  /*9140*/  FMUL.FTZ R17, R213, R3 ;  /* 0x00000003d5117220 */ /* 0x000fe20000410000 */
[-C--:B------:R-:W-:Y:S01]  /*9150*/  FSEL R4, R36, R195.reuse, P3 ;  /* 0x000000c324047208 */ /* 0x080fe20001800000 */
[----:B------:R-:W-:Y:S01]  /*9160*/  FMUL.FTZ R16, R222, R0 ;  /* 0x00000000de107220 */ /* 0x000fe20000410000 */
[----:B------:R-:W-:Y:S01]  /*9170*/  FSEL R3, R37, R195, P2 ;  /* 0x000000c325037208 */ /* 0x000fe20001000000 */
        /* <DEDUP_REMOVED lines=9> */
[----:B------:R-:W-:Y:S01]  /*9210*/  F2FP.F16.F32.PACK_AB R29, R12, R13 ;  /* 0x0000000d0c1d723e */ /* 0x000fe200000000ff */
[----:B------:R-:W-:Y:S01]  /*9220*/  FMUL.FTZ R13, R212, R4 ;  /* 0x00000004d40d7220 */ /* 0x000fe20000410000 */
[----:B------:R-:W-:Y:S01]  /*9230*/  FSETP.GE.FTZ.AND P3, PT, R174, RZ, PT ;  /* 0x000000ffae00720b */ /* 0x000fe20003f76000 */
[C---:B------:R-:W-:Y:S04]  /*9240*/  HMMA.16816.F32 R56, R140.reuse, R8, R56 ;  /* 0x000000088c38723c */ /* 0x040fe80000001838 */
[----:B------:R-:W-:Y:S01]  /*9250*/  FSETP.GE.FTZ.AND P1, PT, R162, RZ, PT ;  /* 0x000000ffa200720b */ /* 0x000fe20003f36000 */
[----:B------:R-:W-:Y:S01]  /*9260*/  FMUL.FTZ R12, R155, R3 ;  /* 0x000000039b0c7220 */ /* 0x000fe20000410000 */
[----:B------:R-:W-:Y:S01]  /*9270*/  FSEL R4, R41, R193, P2 ;  /* 0x000000c129047208 */ /* 0x000fe20001000000 */
[----:B------:R-:W-:Y:S01]  /*9280*/  FMUL.FTZ R6, R211, R5 ;  /* 0x00000005d3067220 */ /* 0x000fe20000410000 */
[-C--:B------:R-:W-:Y:S01]  /*9290*/  FSEL R0, R43, R192.reuse, P0 ;  /* 0x000000c02b007208 */ /* 0x080fe20000000000 */
[-C--:B------:R-:W-:Y:S03]  /*92a0*/  HMMA.16816.F32 R60, R140, R10.reuse, R60 ;  /* 0x0000000a8c3c723c */ /* 0x080fe6000000183c */
[----:B------:R-:W-:Y:S01]  /*92b0*/  FSEL R5, R40, R193, P3 ;  /* 0x000000c128057208 */ /* 0x000fe20001800000 */
[----:B------:R-:W-:Y:S01]  /*92c0*/  FADD.FTZ R45, -R193, R45 ;  /* 0x0000002dc12d7221 */ /* 0x000fe20000010100 */
[----:B------:R-:W-:Y:S01]  /*92d0*/  FSEL R3, R42, R192, P1 ;  /* 0x000000c02a037208 */ /* 0x000fe20000800000 */
[C---:B------:R-:W-:Y:S01]  /*92e0*/  FADD.FTZ R47, -R192.reuse, R47 ;  /* 0x0000002fc02f7221 */ /* 0x040fe20000010100 */
[----:B------:R-:W-:Y:S01]  /*92f0*/  FSETP.GE.FTZ.AND P2, PT, R167, RZ, PT ;  /* 0x000000ffa700720b */ /* 0x000fe20003f56000 */
[----:B------:R-:W-:Y:S01]  /*9300*/  FADD.FTZ R46, -R192, R46 ;  /* 0x0000002ec02e7221 */ /* 0x000fe20000010100 */
[----:B------:R-:W-:Y:S01]  /*9310*/  FSETP.GE.FTZ.AND P0, PT, R214, RZ, PT ;  /* 0x000000ffd600720b */ /* 0x000fe20003f16000 */
[----:B------:R-:W-:Y:S04]  /*9320*/  HMMA.16816.F32 R64, R132, R10, R64 ;  /* 0x0000000a8440723c */ /* 0x000fe80000001840 */
[----:B------:R-:W-:Y:S01]  /*9330*/  F2FP.F16.F32.PACK_AB R27, R16, R17 ;  /* 0x00000011101b723e */ /* 0x000fe200000000ff */
[----:B------:R-:W-:Y:S01]  /*9340*/  FADD.FTZ R44, -R193, R44 ;  /* 0x0000002cc12c7221 */ /* 0x000fe20000010100 */
[----:B------:R-:W-:Y:S01]  /*9350*/  FSETP.GE.FTZ.AND P1, PT, R176, RZ, PT ;  /* 0x000000ffb000720b */ /* 0x000fe20003f36000 */
[----:B------:R-:W-:Y:S01]  /*9360*/  FMUL.FTZ R16, R151, R4 ;  /* 0x0000000497107220 */ /* 0x000fe20000410000 */
[----:B------:R-:W-:Y:S02]  /*9370*/  F2FP.F16.F32.PACK_AB R30, R14, R15 ;  /* 0x0000000f0e1e723e */ /* 0x000fe400000000ff */
[----:B------:R-:W-:Y:S01]  /*9380*/  FSETP.GE.FTZ.AND P3, PT, R215, RZ, PT ;  /* 0x000000ffd700720b */ /* 0x000fe20003f76000 */
[----:B------:R-:W-:Y:S01]  /*9390*/  FMUL.FTZ R14, R175, R0 ;  /* 0x00000000af0e7220 */ /* 0x000fe20000410000 */
[----:B------:R-:W-:Y:S01]  /*93a0*/  FSEL R4, R45, R193, P2 ;  /* 0x000000c12d047208 */ /* 0x000fe20001000000 */
[----:B------:R-:W-:Y:S01]  /*93b0*/  FMUL.FTZ R17, R174, R5 ;  /* 0x00000005ae117220 */ /* 0x000fe20000410000 */
[-C--:B------:R-:W-:Y:S01]  /*93c0*/  FSEL R0, R47, R192.reuse, P0 ;  /* 0x000000c02f007208 */ /* 0x080fe20000000000 */
[----:B------:R-:W-:Y:S01]  /*93d0*/  FMUL.FTZ R15, R162, R3 ;  /* 0x00000003a20f7220 */ /* 0x000fe20000410000 */
[----:B------:R-:W-:Y:S01]  /*93e0*/  FSEL R3, R46, R192, P1 ;  /* 0x000000c02e037208 */ /* 0x000fe20000800000 */
[----:B------:R-:W-:Y:S01]  /*93f0*/  FADD.FTZ R49, -R195, R49 ;  /* 0x00000031c3317221 */ /* 0x000fe20000010100 */
[----:B------:R-:W-:Y:S01]  /*9400*/  FSETP.GE.FTZ.AND P2, PT, R179, RZ, PT ;  /* 0x000000ffb300720b */ /* 0x000fe20003f56000 */
[----:B------:R-:W-:Y:S01]  /*9410*/  FADD.FTZ R51, -R194, R51 ;  /* 0x00000033c2337221 */ /* 0x000fe20000010100 */
[----:B------:R-:W-:Y:S01]  /*9420*/  FSEL R5, R44, R193, P3 ;  /* 0x000000c12c057208 */ /* 0x000fe20001800000 */
[----:B------:R-:W-:Y:S01]  /*9430*/  FADD.FTZ R50, -R194, R50 ;  /* 0x00000032c2327221 */ /* 0x000fe20000010100 */
[----:B------:R-:W-:Y:S01]  /*9440*/  FSETP.GE.FTZ.AND P0, PT, R225, RZ, PT ;  /* 0x000000ffe100720b */ /* 0x000fe20003f16000 */
[----:B------:R-:W-:Y:S01]  /*9450*/  FADD.FTZ R48, -R195, R48 ;  /* 0x00000030c3307221 */ /* 0x000fe20000010100 */
[----:B------:R-:W-:Y:S01]  /*9460*/  FSETP.GE.FTZ.AND P1, PT, R219, RZ, PT ;  /* 0x000000ffdb00720b */ /* 0x000fe20003f36000 */
[----:B------:R-:W-:Y:S01]  /*9470*/  FMUL.FTZ R21, R167, R4 ;  /* 0x00000004a7157220 */ /* 0x000fe20000410000 */
[----:B------:R-:W-:Y:S01]  /*9480*/  F2FP.F16.F32.PACK_AB R25, R6, R7 ;  /* 0x000000070619723e */ /* 0x000fe200000000ff */
[----:B------:R-:W-:Y:S01]  /*9490*/  FMUL.FTZ R6, R214, R0 ;  /* 0x00000000d6067220 */ /* 0x000fe20000410000 */
[----:B------:R-:W-:Y:S01]  /*94a0*/  FSETP.GE.FTZ.AND P3, PT, R224, RZ, PT ;  /* 0x000000ffe000720b */ /* 0x000fe20003f76000 */
[----:B------:R-:W-:Y:S01]  /*94b0*/  FMUL.FTZ R20, R176, R3 ;  /* 0x00000003b0147220 */ /* 0x000fe20000410000 */
[----:B------:R-:W-:Y:S01]  /*94c0*/  F2FP.F16.F32.PACK_AB R24, R16, R17 ;  /* 0x000000111018723e */ /* 0x000fe200000000ff */
[----:B------:R-:W-:Y:S01]  /*94d0*/  FADD.FTZ R16, -R194, R55 ;  /* 0x00000037c2107221 */ /* 0x000fe20000010100 */
[----:B------:R-:W-:Y:S01]  /*94e0*/  FSEL R4, R49, R195, P2 ;  /* 0x000000c331047208 */ /* 0x000fe20001000000 */
[----:B------:R-:W-:Y:S01]  /*94f0*/  FMUL.FTZ R7, R215, R5 ;  /* 0x00000005d7077220 */ /* 0x000fe20000410000 */
[-C--:B------:R-:W-:Y:S01]  /*9500*/  FSEL R0, R51, R194.reuse, P0 ;  /* 0x000000c233007208 */ /* 0x080fe20000000000 */
[C---:B------:R-:W-:Y:S01]  /*9510*/  FADD.FTZ R52, -R195.reuse, R52 ;  /* 0x00000034c3347221 */ /* 0x040fe20000010100 */
[----:B------:R-:W-:Y:S01]  /*9520*/  FSEL R3, R50, R194, P1 ;  /* 0x000000c232037208 */ /* 0x000fe20000800000 */
[----:B------:R-:W-:Y:S01]  /*9530*/  FADD.FTZ R53, -R195, R53 ;  /* 0x00000035c3357221 */ /* 0x000fe20000010100 */
[----:B------:R-:W-:Y:S01]  /*9540*/  FSETP.GE.FTZ.AND P0, PT, R178, RZ, PT ;  /* 0x000000ffb200720b */ /* 0x000fe20003f16000 */
[----:B------:R-:W-:Y:S01]  /*9550*/  FADD.FTZ R8, -R194, R54 ;  /* 0x00000036c2087221 */ /* 0x000fe20000010100 */
[----:B------:R-:W-:Y:S01]  /*9560*/  FSEL R5, R48, R195, P3 ;  /* 0x000000c330057208 */ /* 0x000fe20001800000 */
[----:B------:R-:W-:Y:S01]  /*9570*/  FMUL.FTZ R9, R219, R3 ;  /* 0x00000003db097220 */ /* 0x000fe20000410000 */
[----:B------:R-:W-:Y:S01]  /*9580*/  F2FP.F16.F32.PACK_AB R28, R18, R19 ;  /* 0x00000013121c723e */ /* 0x000fe200000000ff */
        /* <DEDUP_REMOVED lines=9> */
[-C--:B------:R-:W-:Y:S01]  /*9620*/  FSEL R3, R52, R195.reuse, P3 ;  /* 0x000000c334037208 */ /* 0x080fe20001800000 */
[----:B------:R-:W-:Y:S01]  /*9630*/  FMUL.FTZ R16, R178, R16 ;  /* 0x00000010b2107220 */ /* 0x000fe20000410000 */
[----:B------:R-:W-:Y:S02]  /*9640*/  FSEL R0, R53, R195, P2 ;  /* 0x000000c335007208 */ /* 0x000fe40001000000 */
[----:B------:R-:W-:Y:S01]  /*9650*/  FSETP.GE.FTZ.AND P1, PT, R173, RZ, PT ;  /* 0x000000ffad00720b */ /* 0x000fe20003f36000 */
[----:B------:R-:W-:Y:S01]  /*9660*/  FMUL.FTZ R3, R198, R3 ;  /* 0x00000003c6037220 */ /* 0x000fe20000410000 */
[----:B------:R-:W-:Y:S01]  /*9670*/  FSEL R4, R4, R192, P0 ;  /* 0x000000c004047208 */ /* 0x000fe20000000000 */
[----:B------:R-:W-:Y:S01]  /*9680*/  FMUL.FTZ R0, R168, R0 ;  /* 0x00000000a8007220 */ /* 0x000fe20000410000 */
[----:B------:R-:W-:Y:S01]  /*9690*/  F2FP.F16.F32.PACK_AB R26, R12, R13 ;  /* 0x0000000d0c1a723e */ /* 0x000fe200000000ff */
[----:B------:R-:W-:Y:S01]  /*96a0*/  FMUL.FTZ R12, R224, R5 ;  /* 0x00000005e00c7220 */ /* 0x000fe20000410000 */
[----:B------:R-:W-:Y:S01]  /*96b0*/  FSETP.GE.FTZ.AND P0, PT, R170, RZ, PT ;  /* 0x000000ffaa00720b */ /* 0x000fe20003f16000 */
[----:B------:R-:W-:Y:S01]  /*96c0*/  FADD.FTZ R5, -R192, R58 ;  /* 0x0000003ac0057221 */ /* 0x000fe20000010100 */
[----:B------:R-:W-:Y:S01]  /*96d0*/  F2FP.F16.F32.PACK_AB R20, R6, R20 ;  /* 0x000000140614723e */ /* 0x000fe200000000ff */
[----:B------:R-:W-:Y:S01]  /*96e0*/  FADD.FTZ R6, -R193, R57 ;  /* 0x00000039c1067221 */ /* 0x000fe20000010100 */
[----:B------:R-:W-:Y:S01]  /*96f0*/  FSEL R8, R8, R194, P1 ;  /* 0x000000c208087208 */ /* 0x000fe20000800000 */
[----:B------:R-:W-:Y:S01]  /*9700*/  FMUL.FTZ R4, R164, R4 ;  /* 0x00000004a4047220 */ /* 0x000fe20000410000 */
[----:B------:R-:W-:Y:S02]  /*9710*/  FSETP.GE.FTZ.AND P2, PT, R160, RZ, PT ;  /* 0x000000ffa000720b */ /* 0x000fe40003f56000 */
[----:B------:R-:W-:Y:S01]  /*9720*/  FSETP.GE.FTZ.AND P1, PT, R158, RZ, PT ;  /* 0x000000ff9e00720b */ /* 0x000fe20003f36000 */
[----:B------:R-:W-:Y:S01]  /*9730*/  FMUL.FTZ R8, R173, R8 ;  /* 0x00000008ad087220 */ /* 0x000fe20000410000 */
[----:B------:R-:W-:Y:S01]  /*9740*/  F2FP.F16.F32.PACK_AB R17, R0, R3 ;  /* 0x000000030011723e */ /* 0x000fe200000000ff */
[----:B------:R-:W-:Y:S01]  /*9750*/  FADD.FTZ R0, -R192, R62 ;  /* 0x0000003ec0007221 */ /* 0x000fe20000010100 */
[----:B------:R-:W-:Y:S01]  /*9760*/  FSEL R6, R6, R193, P2 ;  /* 0x000000c106067208 */ /* 0x000fe20001000000 */
[----:B------:R-:W-:Y:S01]  /*9770*/  FADD.FTZ R3, -R193, R60 ;  /* 0x0000003cc1037221 */ /* 0x000fe20000010100 */
[----:B------:R-:W-:Y:S02]  /*9780*/  FSEL R5, R5, R192, P1 ;  /* 0x000000c005057208 */ /* 0x000fe40000800000 */
[----:B------:R-:W-:Y:S01]  /*9790*/  FSETP.GE.FTZ.AND P2, PT, R165, RZ, PT ;  /* 0x000000ffa500720b */ /* 0x000fe20003f56000 */
[----:B------:R-:W-:Y:S01]  /*97a0*/  FMUL.FTZ R6, R160, R6 ;  /* 0x00000006a0067220 */ /* 0x000fe20000410000 */
[----:B------:R-:W-:Y:S01]  /*97b0*/  FSETP.GE.FTZ.AND P1, PT, R157, RZ, PT ;  /* 0x000000ff9d00720b */ /* 0x000fe20003f36000 */
[----:B------:R-:W-:Y:S01]  /*97c0*/  FMUL.FTZ R5, R158, R5 ;  /* 0x000000059e057220 */ /* 0x000fe20000410000 */
[----:B------:R-:W-:Y:S01]  /*97d0*/  F2FP.F16.F32.PACK_AB R21, R21, R7 ;  /* 0x000000071515723e */ /* 0x000fe200000000ff */
[----:B------:R-:W-:Y:S01]  /*97e0*/  FADD.FTZ R7, -R193, R56 ;  /* 0x00000038c1077221 */ /* 0x000fe20000010100 */
[----:B------:R-:W-:Y:S02]  /*97f0*/  FSETP.GE.FTZ.AND P3, PT, R166, RZ, PT ;  /* 0x000000ffa600720b */ /* 0x000fe40003f76000 */
[----:B------:R-:W-:Y:S01]  /*9800*/  FSEL R0, R0, R192, P1 ;  /* 0x000000c000007208 */ /* 0x000fe20000800000 */
[----:B------:R-:W-:Y:S01]  /*9810*/  @P0 FADD.FTZ R192, -R192, R63 ;  /* 0x0000003fc0c00221 */ /* 0x000fe20000010100 */
[----:B------:R-:W-:Y:S02]  /*9820*/  FSETP.GE.FTZ.AND P0, PT, R221, RZ, PT ;  /* 0x000000ffdd00720b */ /* 0x000fe40003f16000 */
[----:B------:R-:W-:Y:S01]  /*9830*/  FSEL R7, R7, R193, P3 ;  /* 0x000000c107077208 */ /* 0x000fe20001800000 */
[----:B------:R-:W-:Y:S01]  /*9840*/  FMUL.FTZ R0, R157, R0 ;  /* 0x000000009d007220 */ /* 0x000fe20000410000 */
[----:B------:R-:W-:Y:S02]  /*9850*/  FSETP.GE.FTZ.AND P3, PT, R218, RZ, PT ;  /* 0x000000ffda00720b */ /* 0x000fe40003f76000 */
[----:B------:R-:W-:Y:S01]  /*9860*/  FSETP.GE.FTZ.AND P1, PT, R177, RZ, PT ;  /* 0x000000ffb100720b */ /* 0x000fe20003f36000 */
[----:B------:R-:W-:Y:S01]  /*9870*/  FMUL.FTZ R7, R166, R7 ;  /* 0x00000007a6077220 */ /* 0x000fe20000410000 */
[----:B------:R-:W-:Y:S01]  /*9880*/  FSEL R3, R3, R193, P3 ;  /* 0x000000c103037208 */ /* 0x000fe20001800000 */
[----:B------:R-:W-:Y:S01]  /*9890*/  @P2 FADD.FTZ R193, -R193, R61 ;  /* 0x0000003dc1c12221 */ /* 0x000fe20000010100 */
[----:B------:R-:W-:Y:S02]  /*98a0*/  FSETP.GE.FTZ.AND P2, PT, R199, RZ, PT ;  /* 0x000000ffc700720b */ /* 0x000fe40003f56000 */
[----:B------:R-:W-:Y:S01]  /*98b0*/  FSETP.GE.FTZ.AND P3, PT, R223, RZ, PT ;  /* 0x000000ffdf00720b */ /* 0x000fe20003f76000 */
[----:B------:R-:W-:Y:S01]  /*98c0*/  FMUL.FTZ R3, R218, R3 ;  /* 0x00000003da037220 */ /* 0x000fe20000410000 */
[----:B------:R-:W-:Y:S01]  /*98d0*/  FSEL R66, R66, R194, P2 ;  /* 0x000000c242427208 */ /* 0x000fe20001000000 */
[----:B------:R-:W-:Y:S01]  /*98e0*/  @P0 FADD.FTZ R194, -R194, R67 ;  /* 0x00000043c2c20221 */ /* 0x000fe20000010100 */
[----:B------:R-:W-:Y:S01]  /*98f0*/  PLOP3.LUT P0, PT, PT, PT, UP3, 0x80, 0x0 ;  /* 0x000000000000781c */ /* 0x000fe20003f0f038 */
[----:B------:R-:W-:Y:S01]  /*9900*/  FMUL.FTZ R13, R165, R193 ;  /* 0x000000c1a50d7220 */ /* 0x000fe20000410000 */
[----:B------:R-:W-:Y:S01]  /*9910*/  F2FP.F16.F32.PACK_AB R19, R19, R12 ;  /* 0x0000000c1313723e */ /* 0x000fe200000000ff */
[----:B------:R-:W-:Y:S01]  /*9920*/  FMUL.FTZ R12, R170, R192 ;  /* 0x000000c0aa0c7220 */ /* 0x000fe20000410000 */
[----:B------:R-:W-:Y:S01]  /*9930*/  FSEL R64, R64, R195, P3 ;  /* 0x000000c340407208 */ /* 0x000fe20001800000 */
        /* <DEDUP_REMOVED lines=11> */
[----:B------:R-:W-:Y:S01]  /*99f0*/  F2FP.F16.F32.PACK_AB R12, R12, R0 ;  /* 0x000000000c0c723e */ /* 0x000fe200000000ff */
[----:B------:R-:W-:Y:S06]  /*9a00*/  @!P0 BRA `(.L_x_1914) ;  /* 0x0000000400a48947 */ /* 0x000fec0003800000 */
[----:B------:R-:W1:Y:S01]  /*9a10*/  LDC R32, c[0x0][0x240] ;  /* 0x00009000ff207b82 */ /* 0x000e620000000800 */
[----:B------:R-:W-:Y:S01]  /*9a20*/  ULOP3.LUT UR6, UR13, 0x1, URZ, 0xc0, !UPT ;  /* 0x000000010d067892 */ /* 0x000fe2000f8ec03f */
[----:B------:R-:W-:Y:S01]  /*9a30*/  ISETP.GE.AND P4, PT, R236, UR30, PT ;  /* 0x0000001eec007c0c */ /* 0x000fe2000bf86270 */
[----:B------:R-:W-:Y:S01]  /*9a40*/  IMAD.MOV.U32 R6, RZ, RZ, R239 ;  /* 0x000000ffff067224 */ /* 0x000fe200078e00ef */
[----:B------:R-:W-:Y:S01]  /*9a50*/  PLOP3.LUT P1, PT, PT, PT, PT, 0x8, 0x0 ;  /* 0x000000000000781c */ /* 0x000fe20003f2e170 */
[----:B------:R-:W-:Y:S01]  /*9a60*/  UISETP.NE.U32.AND UP0, UPT, UR6, 0x1, UPT ;  /* 0x000000010600788c */ /* 0x000fe2000bf05070 */
[----:B------:R-:W-:Y:S05]  /*9a70*/  IMAD.MOV.U32 R7, RZ, RZ, R238 ;  /* 0x000000ffff077224 */ /* 0x000fea00078e00ee */
[----:B------:R-:W-:Y:S02]  /*9a80*/  PLOP3.LUT P6, PT, PT, PT, UP0, 0x80, 0x0 ;  /* 0x000000000000781c */ /* 0x000fe40003fcf008 */
[----:B------:R-:W-:Y:S02]  /*9a90*/  PLOP3.LUT P3, PT, PT, PT, UP0, 0x80, 0x0 ;  /* 0x000000000000781c */ /* 0x000fe40003f6f008 */
[----:B------:R-:W-:Y:S01]  /*9aa0*/  @P4 PLOP3.LUT P1, PT, P6, PT, PT, 0x80, 0x0 ;  /* 0x000000000000481c */ /* 0x000fe2000372f070 */
[C---:B------:R-:W-:Y:S01]  /*9ab0*/  @P4 VIADD R0, R226.reuse, 0xffffc000 ;  /* 0xffffc000e2004836 */ /* 0x040fe20000000000 */
[----:B------:R-:W-:Y:S01]  /*9ac0*/  @!P4 PLOP3.LUT P6, PT, P3, PT, PT, 0x80, 0x0 ;  /* 0x000000000000c81c */ /* 0x000fe20001fcf070 */
[C---:B------:R-:W-:Y:S01]  /*9ad0*/  @!P4 VIADD R3, R227.reuse, 0xffffc000 ;  /* 0xffffc000e303c836 */ /* 0x040fe20000000000 */
[----:B------:R-:W-:Y:S01]  /*9ae0*/  PLOP3.LUT P3, PT, PT, PT, PT, 0x8, 0x0 ;  /* 0x000000000000781c */ /* 0x000fe20003f6e170 */
[----:B------:R-:W2:Y:S01]  /*9af0*/  @!P4 LDC R10, c[0x0][0x244] ;  /* 0x00009100ff0acb82 */ /* 0x000ea20000000800 */
[----:B------:R-:W-:Y:S07]  /*9b00*/  @!P4 PLOP3.LUT P3, PT, P6, PT, PT, 0x80, 0x0 ;  /* 0x000000000000c81c */ /* 0x000fee000376f070 */
[----:B------:R-:W-:Y:S01]  /*9b10*/  @P1 VIADD R0, R226, 0x4000 ;  /* 0x00004000e2001836 */ /* 0x000fe20000000000 */
[----:B------:R-:W3:Y:S01]  /*9b20*/  @!P4 LDC R11, c[0x0][0x244] ;  /* 0x00009100ff0bcb82 */ /* 0x000ee20000000800 */
[----:B------:R-:W-:Y:S02]  /*9b30*/  PLOP3.LUT P1, PT, PT, PT, PT, 0x8, 0x0 ;  /* 0x000000000000781c */ /* 0x000fe40003f2e170 */
[----:B------:R-:W-:Y:S01]  /*9b40*/  @P4 PLOP3.LUT P1, PT, P6, PT, PT, 0x80, 0x0 ;  /* 0x000000000000481c */ /* 0x000fe2000372f070 */
[----:B------:R-:W-:Y:S01]  /*9b50*/  @P4 STS [R0], RZ ;  /* 0x000000ff00004388 */ /* 0x000fe20000000800 */
[----:B------:R-:W-:Y:S03]  /*9b60*/  @P3 VIADD R3, R227, 0x4000 ;  /* 0x00004000e3033836 */ /* 0x000fe60000000000 */
[----:B------:R-:W-:Y:S01]  /*9b70*/  @P4 STS [R0+0x4], RZ ;  /* 0x000004ff00004388 */ /* 0x000fe20000000800 */
[----:B------:R-:W4:Y:S03]  /*9b80*/  @!P4 LDC R22, c[0x0][0x244] ;  /* 0x00009100ff16cb82 */ /* 0x000f260000000800 */
[----:B------:R-:W-:Y:S04]  /*9b90*/  @P4 STS [R0+0x8], RZ ;  /* 0x000008ff00004388 */ /* 0x000fe80000000800 */
[----:B------:R5:W-:Y:S01]  /*9ba0*/  @P4 STS [R0+0xc], RZ ;  /* 0x00000cff00004388 */ /* 0x000be20000000800 */
[----:B----4-:R-:W-:Y:S02]  /*9bb0*/  @!P4 IMAD R22, R22, 0x60, RZ ;  /* 0x000000601616c824 */ /* 0x010fe400078e02ff */
[----:B-1----:R-:W-:Y:S04]  /*9bc0*/  IMAD.SHL.U32 R4, R32, 0x80, RZ ;  /* 0x0000008020047824 */ /* 0x002fe800078e00ff */
[----:B------:R-:W-:Y:S02]  /*9bd0*/  IMAD.MOV R4, RZ, RZ, -R4 ;  /* 0x000000ffff047224 */ /* 0x000fe400078e0a04 */
[C---:B-----5:R-:W-:Y:S02]  /*9be0*/  @P4 VIADD R0, R226.reuse, 0xffffc000 ;  /* 0xffffc000e2004836 */ /* 0x060fe40000000000 */
[----:B------:R-:W-:Y:S01]  /*9bf0*/  @P1 VIADD R0, R226, 0x4000 ;  /* 0x00004000e2001836 */ /* 0x000fe20000000000 */
[----:B------:R-:W-:Y:S02]  /*9c00*/  LEA R6, P2, R4, R6, 0x1 ;  /* 0x0000000604067211 */ /* 0x000fe400078408ff */
[----:B------:R-:W-:Y:S02]  /*9c10*/  @!P4 LEA R9, P5, R32, R4, 0x5 ;  /* 0x000000042009c211 */ /* 0x000fe400078a28ff */
[----:B------:R-:W-:Y:S02]  /*9c20*/  LEA.HI.X.SX32 R7, R4, R7, 0x1, P2 ;  /* 0x0000000704077211 */ /* 0x000fe400010f0eff */
[----:B------:R-:W-:Y:S02]  /*9c30*/  @!P4 LEA R8, P3, R9, R239, 0x1 ;  /* 0x000000ef0908c211 */ /* 0x000fe400078608ff */
[----:B------:R-:W-:Y:S01]  /*9c40*/  @!P4 SHF.R.S32.HI R5, RZ, 0x1f, R4 ;  /* 0x0000001fff05c819 */ /* 0x000fe20000011404 */
[----:B------:R-:W-:Y:S01]  /*9c50*/  @!PT LDS RZ, [RZ] ;  /* 0x00000000fffff984 */ /* 0x000fe20000000800 */
[----:B------:R-:W-:Y:S01]  /*9c60*/  @!PT LDS RZ, [RZ] ;  /* 0x00000000fffff984 */ /* 0x000fe20000000800 */
[----:B------:R-:W-:Y:S01]  /*9c70*/  @!PT LDS RZ, [RZ] ;  /* 0x00000000fffff984 */ /* 0x000fe20000000800 */
[----:B------:R1:W-:Y:S01]  /*9c80*/  @!P4 LDGSTS.E.BYPASS.LTC128B.128 [R3], desc[UR18][R6.64] ;  /* 0x000000000603cfae */ /* 0x0003e2000b901d52 */
[----:B------:R-:W-:Y:S02]  /*9c90*/  PLOP3.LUT P2, PT, PT, PT, PT, 0x8, 0x0 ;  /* 0x000000000000781c */ /* 0x000fe40003f4e170 */
[----:B------:R-:W-:Y:S01]  /*9ca0*/  @!P4 PLOP3.LUT P2, PT, P6, PT, PT, 0x80, 0x0 ;  /* 0x000000000000c81c */ /* 0x000fe2000374f070 */
[----:B------:R-:W-:Y:S01]  /*9cb0*/  @P4 STS [R0+0x1000], RZ ;  /* 0x001000ff00004388 */ /* 0x000fe20000000800 */
[----:B--2---:R-:W-:Y:S01]  /*9cc0*/  @!P4 LEA.HI.X R10, R32, R5, R10, 0x5, P5 ;  /* 0x00000005200ac211 */ /* 0x004fe200028f2c0a */
[----:B------:R-:W-:Y:S01]  /*9cd0*/  @!P4 VIADD R5, R227, 0xffffc000 ;  /* 0xffffc000e305c836 */ /* 0x000fe20000000000 */
[----:B------:R-:W-:Y:S01]  /*9ce0*/  PLOP3.LUT P1, PT, PT, PT, PT, 0x8, 0x0 ;  /* 0x000000000000781c */ /* 0x000fe20003f2e170 */
[----:B------:R-:W-:Y:S01]  /*9cf0*/  @P4 STS [R0+0x1004], RZ ;  /* 0x001004ff00004388 */ /* 0x000fe20000000800 */
[----:B------:R-:W-:Y:S02]  /*9d00*/  @!P4 LEA.HI.X R9, R9, R238, R10, 0x1, P3 ;  /* 0x000000ee0909c211 */ /* 0x000fe400018f0c0a */
[----:B------:R-:W-:Y:S01]  /*9d10*/  @P4 PLOP3.LUT P1, PT, P6, PT, PT, 0x80, 0x0 ;  /* 0x000000000000481c */ /* 0x000fe2000372f070 */
[----:B------:R-:W-:Y:S01]  /*9d20*/  @P4 STS [R0+0x1008], RZ ;  /* 0x001008ff00004388 */ /* 0x000fe20000000800 */
[----:B------:R-:W-:Y:S02]  /*9d30*/  PLOP3.LUT P3, PT, PT, PT, PT, 0x8, 0x0 ;  /* 0x000000000000781c */ /* 0x000fe40003f6e170 */
[----:B------:R-:W-:Y:S01]  /*9d40*/  @!P4 PLOP3.LUT P3, PT, P6, PT, PT, 0x80, 0x0 ;  /* 0x000000000000c81c */ /* 0x000fe2000376f070 */
[----:B------:R2:W-:Y:S01]  /*9d50*/  @P4 STS [R0+0x100c], RZ ;  /* 0x00100cff00004388 */ /* 0x0005e20000000800 */
[C---:B------:R-:W-:Y:S04]  /*9d60*/  @P2 VIADD R5, R227.reuse, 0x4000 ;  /* 0x00004000e3052836 */ /* 0x040fe80000000000 */
[----:B-1----:R-:W-:Y:S01]  /*9d70*/  @!P4 IMAD.MOV.U32 R3, RZ, RZ, R5 ;  /* 0x000000ffff03c224 */ /* 0x002fe200078e0005 */
[--C-:B------:R-:W-:Y:S04]  /*9d80*/  @!P4 SHF.R.S32.HI R5, RZ, 0x1f, R4.reuse ;  /* 0x0000001fff05c819 */ /* 0x100fe80000011404 */
[----:B------:R-:W-:Y:S01]  /*9d90*/  @!PT LDS RZ, [RZ] ;  /* 0x00000000fffff984 */ /* 0x000fe20000000800 */
[----:B------:R-:W-:Y:S01]  /*9da0*/  @!PT LDS RZ, [RZ] ;  /* 0x00000000fffff984 */ /* 0x000fe20000000800 */
[----:B------:R-:W-:Y:S01]  /*9db0*/  @!PT LDS RZ, [RZ] ;  /* 0x00000000fffff984 */ /* 0x000fe20000000800 */
[----:B------:R1:W-:Y:S01]  /*9dc0*/  @!P4 LDGSTS.E.BYPASS.LTC128B.128 [R3+0x1000], desc[UR18][R8.64] ;  /* 0x010000000803cfae */ /* 0x0003e2000b901d52 */
[C---:B--2---:R-:W-:Y:S02]  /*9dd0*/  @P4 VIADD R0, R226.reuse, 0xffffc000 ;  /* 0xffffc000e2004836 */ /* 0x044fe40000000000 */
[----:B------:R-:W-:Y:S01]  /*9de0*/  @P1 VIADD R0, R226, 0x4000 ;  /* 0x00004000e2001836 */ /* 0x000fe20000000000 */
[----:B------:R-:W-:Y:S02]  /*9df0*/  PLOP3.LUT P1, PT, PT, PT, PT, 0x8, 0x0 ;  /* 0x000000000000781c */ /* 0x000fe40003f2e170 */
[----:B------:R-:W-:Y:S02]  /*9e00*/  @P4 PLOP3.LUT P1, PT, P6, PT, PT, 0x80, 0x0 ;  /* 0x000000000000481c */ /* 0x000fe4000372f070 */
[----:B------:R-:W-:Y:S04]  /*9e10*/  @P4 STS [R0+0x2000], RZ ;  /* 0x002000ff00004388 */ /* 0x000fe80000000800 */
[----:B------:R-:W-:Y:S04]  /*9e20*/  @P4 STS [R0+0x2004], RZ ;  /* 0x002004ff00004388 */ /* 0x000fe80000000800 */
[----:B------:R-:W-:Y:S04]  /*9e30*/  @P4 STS [R0+0x2008], RZ ;  /* 0x002008ff00004388 */ /* 0x000fe80000000800 */
[----:B------:R2:W-:Y:S01]  /*9e40*/  @P4 STS [R0+0x200c], RZ ;  /* 0x00200cff00004388 */ /* 0x0005e20000000800 */
[C---:B-1----:R-:W-:Y:S01]  /*9e50*/  @!P4 VIADD R9, R227.reuse, 0xffffc000 ;  /* 0xffffc000e309c836 */ /* 0x042fe20000000000 */
[C---:B------:R-:W-:Y:S01]  /*9e60*/  @!P4 LEA R3, P2, R32.reuse, R4, 0x6 ;  /* 0x000000042003c211 */ /* 0x040fe200078430ff */
[----:B------:R-:W-:Y:S01]  /*9e70*/  @P3 VIADD R9, R227, 0x4000 ;  /* 0x00004000e3093836 */ /* 0x000fe20000000000 */
[--C-:B------:R-:W-:Y:S01]  /*9e80*/  @!P4 SHF.R.S32.HI R8, RZ, 0x1f, R4.reuse ;  /* 0x0000001fff08c819 */ /* 0x100fe20000011404 */
[C---:B------:R-:W-:Y:S01]  /*9e90*/  @!P4 IMAD.WIDE.U32 R4, R32.reuse, 0x60, R4 ;  /* 0x000000602004c825 */ /* 0x040fe200078e0004 */
[-C--:B------:R-:W-:Y:S02]  /*9ea0*/  @!P4 LEA R10, P5, R3, R239.reuse, 0x1 ;  /* 0x000000ef030ac211 */ /* 0x080fe400078a08ff */
[----:B---3--:R-:W-:Y:S01]  /*9eb0*/  @!P4 LEA.HI.X R8, R32, R8, R11, 0x6, P2 ;  /* 0x000000082008c211 */ /* 0x008fe200010f340b */
[----:B------:R-:W-:Y:S01]  /*9ec0*/  @!P4 IMAD.IADD R5, R5, 0x1, R22 ;  /* 0x000000010505c824 */ /* 0x000fe200078e0216 */
[----:B------:R-:W-:Y:S02]  /*9ed0*/  PLOP3.LUT P2, PT, PT, PT, PT, 0x8, 0x0 ;  /* 0x000000000000781c */ /* 0x000fe40003f4e170 */
[-C--:B------:R-:W-:Y:S01]  /*9ee0*/  @!P4 LEA.HI.X R11, R3, R238.reuse, R8, 0x1, P5 ;  /* 0x000000ee030bc211 */ /* 0x080fe200028f0c08 */
[C---:B------:R-:W-:Y:S01]  /*9ef0*/  @!P4 VIADD R3, R227.reuse, 0xffffc000 ;  /* 0xffffc000e303c836 */ /* 0x040fe20000000000 */
[----:B------:R-:W-:Y:S01]  /*9f00*/  @!P4 LEA R8, P3, R4, R239, 0x1 ;  /* 0x000000ef0408c211 */ /* 0x000fe200078608ff */
[----:B------:R-:W-:Y:S01]  /*9f10*/  IMAD.MOV.U32 R239, RZ, RZ, R6 ;  /* 0x000000ffffef7224 */ /* 0x000fe200078e0006 */
[----:B------:R-:W-:Y:S01]  /*9f20*/  @!P4 PLOP3.LUT P2, PT, P6, PT, PT, 0x80, 0x0 ;  /* 0x000000000000c81c */ /* 0x000fe2000374f070 */
[----:B------:R-:W-:Y:S01]  /*9f30*/  @!PT LDS RZ, [RZ] ;  /* 0x00000000fffff984 */ /* 0x000fe20000000800 */
[----:B------:R-:W-:Y:S01]  /*9f40*/  @!PT LDS RZ, [RZ] ;  /* 0x00000000fffff984 */ /* 0x000fe20000000800 */
[----:B------:R-:W-:Y:S01]  /*9f50*/  @!PT LDS RZ, [RZ] ;  /* 0x00000000fffff984 */ /* 0x000fe20000000800 */
[----:B------:R1:W-:Y:S01]  /*9f60*/  @!P4 LDGSTS.E.BYPASS.LTC128B.128 [R9+0x2000], desc[UR18][R10.64] ;  /* 0x020000000a09cfae */ /* 0x0003e2000b901d52 */
[C---:B--2---:R-:W-:Y:S02]  /*9f70*/  @P4 VIADD R0, R226.reuse, 0xffffc000 ;  /* 0xffffc000e2004836 */ /* 0x044fe40000000000 */
[----:B------:R-:W-:Y:S09]  /*9f80*/  @P1 VIADD R0, R226, 0x4000 ;  /* 0x00004000e2001836 */ /* 0x000ff20000000000 */
[----:B------:R-:W-:Y:S01]  /*9f90*/  @P2 VIADD R3, R227, 0x4000 ;  /* 0x00004000e3032836 */ /* 0x000fe20000000000 */
[----:B------:R-:W-:Y:S04]  /*9fa0*/  @P4 STS [R0+0x3000], RZ ;  /* 0x003000ff00004388 */ /* 0x000fe80000000800 */
[----:B------:R-:W-:Y:S04]  /*9fb0*/  @P4 STS [R0+0x3004], RZ ;  /* 0x003004ff00004388 */ /* 0x000fe80000000800 */
[----:B------:R-:W-:Y:S04]  /*9fc0*/  @P4 STS [R0+0x3008], RZ ;  /* 0x003008ff00004388 */ /* 0x000fe80000000800 */
[----:B------:R2:W-:Y:S01]  /*9fd0*/  @P4 STS [R0+0x300c], RZ ;  /* 0x00300cff00004388 */ /* 0x0005e20000000800 */
[----:B-1----:R-:W-:Y:S01]  /*9fe0*/  @!P4 LEA.HI.X R9, R4, R238, R5, 0x1, P3 ;  /* 0x000000ee0409c211 */ /* 0x002fe200018f0c05 */
[----:B------:R-:W-:Y:S04]  /*9ff0*/  IMAD.MOV.U32 R238, RZ, RZ, R7 ;  /* 0x000000ffffee7224 */ /* 0x000fe800078e0007 */
[----:B------:R-:W-:Y:S01]  /*a000*/  @!PT LDS RZ, [RZ] ;  /* 0x00000000fffff984 */ /* 0x000fe20000000800 */
[----:B------:R-:W-:Y:S01]  /*a010*/  @!PT LDS RZ, [RZ] ;  /* 0x00000000fffff984 */ /* 0x000fe20000000800 */
[----:B------:R-:W-:Y:S01]  /*a020*/  @!PT LDS RZ, [RZ] ;  /* 0x00000000fffff984 */ /* 0x000fe20000000800 */
[----:B------:R1:W-:Y:S04]  /*a030*/  @!P4 LDGSTS.E.BYPASS.LTC128B.128 [R3+0x3000], desc[UR18][R8.64] ;  /* 0x030000000803cfae */ /* 0x0003e8000b901d52 */
[----:B------:R-:W0:Y:S01]  /*a040*/  LDGDEPBAR ;  /* 0x00000000000079af */ /* 0x000e220000000000 */
[----:B--2---:R-:W-:Y:S05]  /*a050*/  IMAD.MOV.U32 R0, RZ, RZ, -0x4000 ;  /* 0xffffc000ff007424 */ /* 0x004fea00078e00ff */
[----:B------:R-:W-:Y:S05]  /*a060*/  SEL R0, R0, 0x4000, !P6 ;  /* 0x0000400000007807 */ /* 0x000fea0007000000 */
[--C-:B------:R-:W-:Y:S02]  /*a070*/  IMAD.IADD R187, R187, 0x1, R0.reuse ;  /* 0x00000001bbbb7824 */ /* 0x100fe400078e0200 */
[--C-:B------:R-:W-:Y:S02]  /*a080*/  IMAD.IADD R226, R226, 0x1, R0.reuse ;  /* 0x00000001e2e27824 */ /* 0x100fe400078e0200 */
[----:B-1----:R-:W-:Y:S07]  /*a090*/  IMAD.IADD R227, R227, 0x1, R0 ;  /* 0x00000001e3e37824 */ /* 0x002fee00078e0200 */
.L_x_1914:
[----:B------:R-:W-:Y:S01]  /*a0a0*/  STS [R229+0x14000], R154 ;  /* 0x0140009ae5007388 */ /* 0x000fe20000000800 */
[----:B------:R-:W-:Y:S01]  /*a0b0*/  F2FP.F16.F32.PACK_AB R0, R195, R64 ;  /* 0x00000040c300723e */ /* 0x000fe200000000ff */
[----:B------:R-:W-:Y:S01]  /*a0c0*/  IMAD.SHL.U32 R3, R191, 0x2, RZ ;  /* 0x00000002bf037824 */ /* 0x000fe200078e00ff */
[----:B------:R-:W-:Y:S01]  /*a0d0*/  F2FP.F16.F32.PACK_AB R4, R194, R66 ;  /* 0x00000042c204723e */ /* 0x000fe200000000ff */
[----:B------:R-:W-:Y:S01]  /*a0e0*/  STS [R229+0x14400], R152 ;  /* 0x01440098e5007388 */ /* 0x000fe20000000800 */
[----:B------:R-:W-:Y:S01]  /*a0f0*/  LEA R142, R251, UR4, 0x1 ;  /* 0x00000004fb8e7c11 */ /* 0x000fe2000f8e08ff */
[----:B------:R-:W-:Y:S01]  /*a100*/  UIMAD UR6, UR32, UR31, URZ ;  /* 0x0000001f200672a4 */ /* 0x000fe2000f8e023f */
[----:B------:R-:W-:Y:S01]  /*a110*/  IADD3 R2, R3, 0x8000, R2 ;  /* 0x0000800003027810 */ /* 0x000fe20007ffe002 */
[----:B------:R-:W-:Y:S02]  /*a120*/  STS [R231+0x14000], R144 ;  /* 0x01400090e7007388 */ /* 0x000fe40000000800 */
[----:B------:R-:W-:Y:S02]  /*a130*/  ULEA UR7, -UR6, URZ, 0x7 ;  /* 0x0000003f06077291 */ /* 0x000fe4000f8e393f */
        /* <DEDUP_REMOVED lines=180> */
.L_x_1915:
[----:B------:R-:W-:Y:S01]  /*ac80*/  LDSM.16.M88.4 R32, [R188+UR4+0x14000] ;  /* 0x01400004bc20783b */ /* 0x000fe20008000200 */
[----:B------:R-:W-:Y:S01]  /*ac90*/  VIADD R0, R3, UR5 ;  /* 0x0000000503007c36 */ /* 0x000fe20008000000 */
[----:B------:R-:W-:Y:S01]  /*aca0*/  USHF.L.U32 UR7, UR6, 0x3, URZ ;  /* 0x0000000306077899 */ /* 0x000fe2000800063f */
[----:B------:R-:W-:Y:S01]  /*acb0*/  IMAD.MOV.U32 R143, RZ, RZ, 0x4 ;  /* 0x00000004ff8f7424 */ /* 0x000fe200078e00ff */
[----:B------:R-:W2:Y:S01]  /*acc0*/  LDSM.16.MT88.4 R16, [R2+0x4000] ;  /* 0x004000000210783b */ /* 0x000ea20000004200 */
[----:B------:R-:W-:Y:S01]  /*acd0*/  IMAD.IADD R3, R0, 0x1, R182 ;  /* 0x0000000100037824 */ /* 0x000fe200078e02b6 */
[----:B------:R-:W-:Y:S01]  /*ace0*/  USHF.L.U32 UR10, UR6, 0x5, URZ ;  /* 0x00000005060a7899 */ /* 0x000fe2000800063f */
[----:B------:R-:W-:Y:S01]  /*acf0*/  VIADD R0, R188, UR4 ;  /* 0x00000004bc007c36 */ /* 0x000fe20008000000 */
[----:B------:R-:W1:Y:S01]  /*ad00*/  LDSM.16.M88.4 R28, [R188+UR4+0x16000] ;  /* 0x01600004bc1c783b */ /* 0x000e620008000200 */
[----:B------:R-:W-:Y:S02]  /*ad10*/  USHF.L.U32 UR15, UR6, 0x4, URZ ;  /* 0x00000004060f7899 */ /* 0x000fe4000800063f */
[--C-:B------:R-:W-:Y:S01]  /*ad20*/  IMAD.IADD R140, R189, 0x1, R0.reuse ;  /* 0x00000001bd8c7824 */ /* 0x100fe200078e0200 */
[----:B------:R-:W3:Y:S01]  /*ad30*/  LDSM.16.MT88.4 R36, [R3] ;  /* 0x000000000324783b */ /* 0x000ee20000004200 */
[C---:B------:R-:W-:Y:S01]  /*ad40*/  IMAD.IADD R0, R182.reuse, 0x1, R0 ;  /* 0x00000001b6007824 */ /* 0x040fe200078e0200 */
[----:B------:R-:W-:Y:S01]  /*ad50*/  UIMAD UR8, UR6, 0x18, URZ ;  /* 0x00000018060878a4 */ /* 0x000fe2000f8e023f */
[----:B------:R-:W-:Y:S01]  /*ad60*/  IMAD.IADD R141, R182, 0x1, R140 ;  /* 0x00000001b68d7824 */ /* 0x000fe200078e028c */
[----:B------:R-:W-:Y:S01]  /*ad70*/  LDSM.16.MT88.4 R44, [R2+0x4800] ;  /* 0x00480000022c783b */ /* 0x000fe20000004200 */
[----:B------:R-:W-:Y:S01]  /*ad80*/  IMAD.MOV.U32 R182, RZ, RZ, R249 ;  /* 0x000000ffffb67224 */ /* 0x000fe200078e00f9 */
[----:B------:R-:W-:Y:S02]  /*ad90*/  UIMAD UR9, UR6, 0x28, URZ ;  /* 0x00000028060978a4 */ /* 0x000fe4000f8e023f */
[----:B------:R-:W4:Y:S01]  /*ada0*/  LDSM.16.M88.4 R40, [R140+0x14000] ;  /* 0x014000008c28783b */ /* 0x000f220000000200 */
[----:B------:R-:W-:Y:S03]  /*adb0*/  UISETP.GT.AND UP2, UPT, UR13, UR27, UPT ;  /* 0x0000001b0d00728c */ /* 0x000fe6000bf44270 */
        /* <DEDUP_REMOVED lines=26> */
[----:B------:R-:W-:Y:S04]  /*af60*/  LDSM.16.M88.4 R40, [R188+UR4+0x18000] ;  /* 0x01800004bc28783b */ /* 0x000fe80008000200 */
[----:B------:R-:W4:Y:S01]  /*af70*/  LDSM.16.MT88.4 R52, [R2+0x6000] ;  /* 0x006000000234783b */ /* 0x000f220000004200 */
[-C--:B------:R-:W-:Y:S06]  /*af80*/  HMMA.16816.F32 R4, R56, R60.reuse, R4 ;  /* 0x0000003c3804723c */ /* 0x080fec0000001804 */
[C---:B------:R-:W-:Y:S06]  /*af90*/  HMMA.16816.F32 R8, R64.reuse, R60, R8 ;  /* 0x0000003c4008723c */ /* 0x040fec0000001808 */
[-C--:B------:R-:W-:Y:S06]  /*afa0*/  HMMA.16816.F32 R12, R64, R62.reuse, R12 ;  /* 0x0000003e400c723c */ /* 0x080fec000000180c */
[C---:B------:R-:W-:Y:S01]  /*afb0*/  HMMA.16816.F32 R16, R56.reuse, R62, R16 ;  /* 0x0000003e3810723c */ /* 0x040fe20000001810 */
[----:B------:R-:W4:Y:S05]  /*afc0*/  LDSM.16.M88.4 R60, [R188+UR4+0x1a000] ;  /* 0x01a00004bc3c783b */ /* 0x000f2a0008000200 */
[-C--:B--2---:R-:W-:Y:S06]  /*afd0*/  HMMA.16816.F32 R20, R56, R132.reuse, R20 ;  /* 0x000000843814723c */ /* 0x084fec0000001814 */
[C---:B------:R-:W-:Y:S06]  /*afe0*/  HMMA.16816.F32 R24, R64.reuse, R132, R24 ;  /* 0x000000844018723c */ /* 0x040fec0000001818 */
[-C--:B------:R-:W-:Y:S01]  /*aff0*/  HMMA.16816.F32 R28, R64, R134.reuse, R28 ;  /* 0x00000086401c723c */ /* 0x080fe2000000181c */
[----:B------:R-:W2:Y:S05]  /*b000*/  LDSM.16.MT88.4 R64, [R3+0x2000] ;  /* 0x002000000340783b */ /* 0x000eaa0000004200 */
[----:B------:R-:W-:Y:S01]  /*b010*/  HMMA.16816.F32 R32, R56, R134, R32 ;  /* 0x000000863820723c */ /* 0x000fe20000001820 */
[----:B------:R-:W-:Y:S04]  /*b020*/  LDSM.16.MT88.4 R56, [R2+0x6800] ;  /* 0x006800000238783b */ /* 0x000fe80000004200 */
[----:B------:R-:W-:Y:S01]  /*b030*/  LDSM.16.M88.4 R132, [R140+0x1a000] ;  /* 0x01a000008c84783b */ /* 0x000fe20000000200 */
[-C--:B-1----:R-:W-:Y:S06]  /*b040*/  HMMA.16816.F32 R4, R36, R44.reuse, R4 ;  /* 0x0000002c2404723c */ /* 0x082fec0000001804 */
[C---:B------:R-:W-:Y:S06]  /*b050*/  HMMA.16816.F32 R8, R136.reuse, R44, R8 ;  /* 0x0000002c8808723c */ /* 0x040fec0000001808 */
[-C--:B------:R-:W-:Y:S06]  /*b060*/  HMMA.16816.F32 R12, R136, R46.reuse, R12 ;  /* 0x0000002e880c723c */ /* 0x080fec000000180c */
[C---:B------:R-:W-:Y:S01]  /*b070*/  HMMA.16816.F32 R16, R36.reuse, R46, R16 ;  /* 0x0000002e2410723c */ /* 0x040fe20000001810 */
[----:B------:R-:W1:Y:S05]  /*b080*/  LDSM.16.M88.4 R44, [R140+0x18000] ;  /* 0x018000008c2c783b */ /* 0x000e6a0000000200 */
[-C--:B---3--:R-:W-:Y:S06]  /*b090*/  HMMA.16816.F32 R20, R36, R48.reuse, R20 ;  /* 0x000000302414723c */ /* 0x088fec0000001814 */
[C---:B------:R-:W-:Y:S06]  /*b0a0*/  HMMA.16816.F32 R24, R136.reuse, R48, R24 ;  /* 0x000000308818723c */ /* 0x040fec0000001818 */
[-C--:B------:R-:W-:Y:S01]  /*b0b0*/  HMMA.16816.F32 R28, R136, R50.reuse, R28 ;  /* 0x00000032881c723c */ /* 0x080fe2000000181c */
[----:B------:R-:W3:Y:S05]  /*b0c0*/  LDSM.16.MT88.4 R136, [R3+0x2800] ;  /* 0x002800000388783b */ /* 0x000eea0000004200 */
[----:B------:R-:W-:Y:S01]  /*b0d0*/  HMMA.16816.F32 R32, R36, R50, R32 ;  /* 0x000000322420723c */ /* 0x000fe20000001820 */
[----:B------:R-:W-:Y:S04]  /*b0e0*/  LDSM.16.MT88.4 R48, [R2+0x7000] ;  /* 0x007000000230783b */ /* 0x000fe80000004200 */
[----:B------:R-:W3:Y:S01]  /*b0f0*/  LDSM.16.M88.4 R36, [R0+0x18000] ;  /* 0x018000000024783b */ /* 0x000ee20000000200 */
[-C--:B----4-:R-:W-:Y:S06]  /*b100*/  HMMA.16816.F32 R4, R40, R52.reuse, R4 ;  /* 0x000000342804723c */ /* 0x090fec0000001804 */
[C---:B------:R-:W-:Y:S06]  /*b110*/  HMMA.16816.F32 R8, R60.reuse, R52, R8 ;  /* 0x000000343c08723c */ /* 0x040fec0000001808 */
[-C--:B------:R-:W-:Y:S06]  /*b120*/  HMMA.16816.F32 R12, R60, R54.reuse, R12 ;  /* 0x000000363c0c723c */ /* 0x080fec000000180c */
[C---:B------:R-:W-:Y:S01]  /*b130*/  HMMA.16816.F32 R16, R40.reuse, R54, R16 ;  /* 0x000000362810723c */ /* 0x040fe20000001810 */
[----:B------:R4:W3:Y:S05]  /*b140*/  LDSM.16.M88.4 R52, [R0+0x1a000] ;  /* 0x01a000000034783b */ /* 0x0008ea0000000200 */
[-C--:B--2---:R-:W-:Y:S06]  /*b150*/  HMMA.16816.F32 R20, R40, R64.reuse, R20 ;  /* 0x000000402814723c */ /* 0x084fec0000001814 */
[C---:B------:R-:W-:Y:S06]  /*b160*/  HMMA.16816.F32 R24, R60.reuse, R64, R24 ;  /* 0x000000403c18723c */ /* 0x040fec0000001818 */
[-C--:B------:R-:W-:Y:S01]  /*b170*/  HMMA.16816.F32 R28, R60, R66.reuse, R28 ;  /* 0x000000423c1c723c */ /* 0x080fe2000000181c */
[----:B------:R-:W2:Y:S05]  /*b180*/  LDSM.16.MT88.4 R60, [R3+0x3000] ;  /* 0x00300000033c783b */ /* 0x000eaa0000004200 */
[----:B------:R-:W-:Y:S01]  /*b190*/  HMMA.16816.F32 R32, R40, R66, R32 ;  /* 0x000000422820723c */ /* 0x000fe20000001820 */
[----:B------:R-:W-:Y:S01]  /*b1a0*/  LDSM.16.M88.4 R40, [R141+0x18000] ;  /* 0x018000008d28783b */ /* 0x000fe20000000200 */
[----:B----4-:R-:W-:Y:S03]  /*b1b0*/  IMAD.U32 R0, RZ, RZ, UR7 ;  /* 0x00000007ff007e24 */ /* 0x010fe6000f8e00ff */
[----:B------:R-:W-:Y:S01]  /*b1c0*/  LDSM.16.M88.4 R64, [R141+0x1a000] ;  /* 0x01a000008d40783b */ /* 0x000fe20000000200 */
[-C--:B-1----:R-:W-:Y:S06]  /*b1d0*/  HMMA.16816.F32 R4, R44, R56.reuse, R4 ;  /* 0x000000382c04723c */ /* 0x082fec0000001804 */
[C---:B------:R-:W-:Y:S06]  /*b1e0*/  HMMA.16816.F32 R8, R132.reuse, R56, R8 ;  /* 0x000000388408723c */ /* 0x040fec0000001808 */
[-C--:B------:R-:W-:Y:S06]  /*b1f0*/  HMMA.16816.F32 R12, R132, R58.reuse, R12 ;  /* 0x0000003a840c723c */ /* 0x080fec000000180c */
[C---:B------:R-:W-:Y:S01]  /*b200*/  HMMA.16816.F32 R16, R44.reuse, R58, R16 ;  /* 0x0000003a2c10723c */ /* 0x040fe20000001810 */
[----:B------:R1:W4:Y:S05]  /*b210*/  LDSM.16.MT88.4 R56, [R2+0x7800] ;  /* 0x007800000238783b */ /* 0x00032a0000004200 */
[-C--:B---3--:R-:W-:Y:S06]  /*b220*/  HMMA.16816.F32 R20, R44, R136.reuse, R20 ;  /* 0x000000882c14723c */ /* 0x088fec0000001814 */
[C---:B------:R-:W-:Y:S06]  /*b230*/  HMMA.16816.F32 R24, R132.reuse, R136, R24 ;  /* 0x000000888418723c */ /* 0x040fec0000001818 */
[-C--:B------:R-:W-:Y:S01]  /*b240*/  HMMA.16816.F32 R28, R132, R138.reuse, R28 ;  /* 0x0000008a841c723c */ /* 0x080fe2000000181c */
[----:B------:R3:W4:Y:S05]  /*b250*/  LDSM.16.MT88.4 R132, [R3+0x3800] ;  /* 0x003800000384783b */ /* 0x00072a0000004200 */
[----:B------:R-:W-:Y:S05]  /*b260*/  HMMA.16816.F32 R32, R44, R138, R32 ;  /* 0x0000008a2c20723c */ /* 0x000fea0000001820 */
[----:B-1----:R-:W-:Y:S01]  /*b270*/  @P0 VIADD R2, R242, 0xffffff80 ;  /* 0xffffff80f2020836 */ /* 0x002fe20000000000 */
[-C--:B------:R-:W-:Y:S06]  /*b280*/  HMMA.16816.F32 R4, R36, R48.reuse, R4 ;  /* 0x000000302404723c */ /* 0x080fec0000001804 */
[C---:B------:R-:W-:Y:S06]  /*b290*/  HMMA.16816.F32 R8, R52.reuse, R48, R8 ;  /* 0x000000303408723c */ /* 0x040fec0000001808 */
[-C--:B------:R-:W-:Y:S05]  /*b2a0*/  HMMA.16816.F32 R12, R52, R50.reuse, R12 ;  /* 0x00000032340c723c */ /* 0x080fea000000180c */
[----:B---3--:R-:W-:Y:S01]  /*b2b0*/  @P0 IMAD.WIDE R2, R2, R143, UR22 ;  /* 0x0000001602020e25 */ /* 0x008fe2000f8e028f */
[C---:B------:R-:W-:Y:S04]  /*b2c0*/  HMMA.16816.F32 R16, R36.reuse, R50, R16 ;  /* 0x000000322410723c */ /* 0x040fe80000001810 */
[----:B------:R-:W5:Y:S02]  /*b2d0*/  @P0 LDG.E R245, desc[UR18][R2.64] ;  /* 0x0000001202f50981 */ /* 0x000f64000c1e1900 */
[-C--:B--2---:R-:W-:Y:S02]  /*b2e0*/  HMMA.16816.F32 R20, R36, R60.reuse, R20 ;  /* 0x0000003c2414723c */ /* 0x084fe40000001814 */
[----:B------:R-:W5:Y:S04]  /*b2f0*/  @P0 LDG.E R246, desc[UR18][R2.64+0x20] ;  /* 0x0000201202f60981 */ /* 0x000f68000c1e1900 */
[C---:B------:R-:W-:Y:S01]  /*b300*/  HMMA.16816.F32 R24, R52.reuse, R60, R24 ;  /* 0x0000003c3418723c */ /* 0x040fe20000001818 */
[----:B------:R-:W5:Y:S04]  /*b310*/  @P0 LDG.E R243, desc[UR18][R2.64+0x100] ;  /* 0x0001001202f30981 */ /* 0x000f68000c1e1900 */
[----:B------:R1:W5:Y:S01]  /*b320*/  @P0 LDG.E R244, desc[UR18][R2.64+0x120] ;  /* 0x0001201202f40981 */ /* 0x000362000c1e1900 */
[-C--:B------:R-:W-:Y:S06]  /*b330*/  HMMA.16816.F32 R28, R52, R62.reuse, R28 ;  /* 0x0000003e341c723c */ /* 0x080fec000000181c */
[----:B------:R-:W-:Y:S06]  /*b340*/  HMMA.16816.F32 R32, R36, R62, R32 ;  /* 0x0000003e2420723c */ /* 0x000fec0000001820 */
[-C--:B----4-:R-:W-:Y:S01]  /*b350*/  HMMA.16816.F32 R4, R40, R56.reuse, R4 ;  /* 0x000000382804723c */ /* 0x090fe20000001804 */
[----:B------:R-:W-:Y:S05]  /*b360*/  IMAD.U32 R37, RZ, RZ, UR15 ;  /* 0x0000000fff257e24 */ /* 0x000fea000f8e00ff */
[C---:B------:R-:W-:Y:S05]  /*b370*/  HMMA.16816.F32 R8, R64.reuse, R56, R8 ;  /* 0x000000384008723c */ /* 0x040fea0000001808 */
[CC--:B------:R-:W-:Y:S01]  /*b380*/  LEA R36, P0, R37.reuse, R196.reuse, 0x2 ;  /* 0x000000c425247211 */ /* 0x0c0fe200078010ff */
[-C--:B------:R-:W-:Y:S05]  /*b390*/  HMMA.16816.F32 R12, R64, R58.reuse, R12 ;  /* 0x0000003a400c723c */ /* 0x080fea000000180c */
[CC--:B-1----:R-:W-:Y:S01]  /*b3a0*/  LEA R2, P1, R0.reuse, R196.reuse, 0x2 ;  /* 0x000000c400027211 */ /* 0x0c2fe200078210ff */
[C---:B------:R-:W-:Y:S05]  /*b3b0*/  HMMA.16816.F32 R16, R40.reuse, R58, R16 ;  /* 0x0000003a2810723c */ /* 0x040fea0000001810 */
[-C--:B------:R-:W-:Y:S01]  /*b3c0*/  LEA.HI.X.SX32 R3, R0, R197.reuse, 0x2, P1 ;  /* 0x000000c500037211 */ /* 0x080fe200008f16ff */
[-C--:B------:R-:W-:Y:S01]  /*b3d0*/  HMMA.16816.F32 R20, R40, R132.reuse, R20 ;  /* 0x000000842814723c */ /* 0x080fe20000001814 */
[----:B------:R-:W-:Y:S01]  /*b3e0*/  REDG.E.ADD.F32.FTZ.RN.STRONG.GPU desc[UR18][R196.64], R4 ;  /* 0x00000004c40079a6 */ /* 0x000fe2000c10f392 */
[----:B------:R-:W-:Y:S01]  /*b3f0*/  IMAD.U32 R0, RZ, RZ, UR8 ;  /* 0x00000008ff007e24 */ /* 0x000fe2000f8e00ff */
[----:B------:R-:W-:Y:S02]  /*b400*/  UIMAD UR8, UR6, 0x30, URZ ;  /* 0x00000030060878a4 */ /* 0x000fe4000f8e023f */
[-C--:B------:R-:W-:Y:S01]  /*b410*/  LEA.HI.X.SX32 R37, R37, R197.reuse, 0x2, P0 ;  /* 0x000000c525257211 */ /* 0x080fe200000f16ff */
[C---:B------:R-:W-:Y:S01]  /*b420*/  HMMA.16816.F32 R24, R64.reuse, R132, R24 ;  /* 0x000000844018723c */ /* 0x040fe20000001818 */
[----:B------:R1:W-:Y:S04]  /*b430*/  REDG.E.ADD.F32.FTZ.RN.STRONG.GPU desc[UR18][R2.64], R5 ;  /* 0x00000005020079a6 */ /* 0x0003e8000c10f392 */
[----:B------:R2:W-:Y:S01]  /*b440*/  REDG.E.ADD.F32.FTZ.RN.STRONG.GPU desc[UR18][R36.64], R6 ;  /* 0x00000006240079a6 */ /* 0x0005e2000c10f392 */
[-C--:B------:R-:W-:Y:S05]  /*b450*/  HMMA.16816.F32 R28, R64, R134.reuse, R28 ;  /* 0x00000086401c723c */ /* 0x080fea000000181c */
[CC--:B------:R-:W-:Y:S01]  /*b460*/  LEA R38, P1, R0.reuse, R196.reuse, 0x2 ;  /* 0x000000c400267211 */ /* 0x0c0fe200078210ff */
[----:B------:R-:W-:Y:S05]  /*b470*/  HMMA.16816.F32 R32, R40, R134, R32 ;  /* 0x000000862820723c */ /* 0x000fea0000001820 */
[-C--:B------:R-:W-:Y:S01]  /*b480*/  LEA.HI.X.SX32 R39, R0, R197.reuse, 0x2, P1 ;  /* 0x000000c500277211 */ /* 0x080fe200008f16ff */
[----:B------:R-:W-:Y:S01]  /*b490*/  IMAD.U32 R0, RZ, RZ, UR8 ;  /* 0x00000008ff007e24 */ /* 0x000fe2000f8e00ff */
[----:B------:R-:W-:Y:S01]  /*b4a0*/  UIMAD UR8, UR6, 0x48, URZ ;  /* 0x00000048060878a4 */ /* 0x000fe2000f8e023f */
[----:B------:R-:W-:Y:S01]  /*b4b0*/  IMAD.U32 R40, RZ, RZ, UR10 ;  /* 0x0000000aff287e24 */ /* 0x000fe2000f8e00ff */
[----:B------:R-:W-:Y:S01]  /*b4c0*/  UIMAD UR10, UR6, 0x38, URZ ;  /* 0x00000038060a78a4 */ /* 0x000fe2000f8e023f */
[----:B------:R3:W-:Y:S01]  /*b4d0*/  REDG.E.ADD.F32.FTZ.RN.STRONG.GPU desc[UR18][R38.64], R7 ;  /* 0x00000007260079a6 */ /* 0x0007e2000c10f392 */
        /* <DEDUP_REMOVED lines=8> */
[----:B------:R1:W-:Y:S04]  /*b560*/  REDG.E.ADD.F32.FTZ.RN.STRONG.GPU desc[UR18][R36.64], R8 ;  /* 0x00000008240079a6 */ /* 0x0003e8000c10f392 */
[----:B------:R2:W-:Y:S01]  /*b570*/  REDG.E.ADD.F32.FTZ.RN.STRONG.GPU desc[UR18][R4.64], R9 ;  /* 0x00000009040079a6 */ /* 0x0005e2000c10f392 */
[-C--:B---3--:R-:W-:Y:S01]  /*b580*/  LEA.HI.X.SX32 R7, R0, R197.reuse, 0x2, P0 ;  /* 0x000000c500077211 */ /* 0x088fe200000f16ff */
[----:B------:R-:W-:Y:S01]  /*b590*/  IMAD.U32 R0, RZ, RZ, UR8 ;  /* 0x00000008ff007e24 */ /* 0x000fe2000f8e00ff */
[----:B------:R-:W-:Y:S03]  /*b5a0*/  UIMAD UR8, UR6, 0x58, URZ ;  /* 0x00000058060878a4 */ /* 0x000fe6000f8e023f */
[----:B------:R3:W-:Y:S01]  /*b5b0*/  REDG.E.ADD.F32.FTZ.RN.STRONG.GPU desc[UR18][R6.64], R10 ;  /* 0x0000000a060079a6 */ /* 0x0007e2000c10f392 */
[----:B-1----:R-:W-:Y:S01]  /*b5c0*/  IMAD.U32 R36, RZ, RZ, UR10 ;  /* 0x0000000aff247e24 */ /* 0x002fe2000f8e00ff */
[----:B------:R-:W-:Y:S01]  /*b5d0*/  UIMAD UR10, UR6, 0x50, URZ ;  /* 0x00000050060a78a4 */ /* 0x000fe2000f8e023f */
[----:B--2---:R-:W-:Y:S03]  /*b5e0*/  IMAD.U32 R9, RZ, RZ, UR9 ;  /* 0x00000009ff097e24 */ /* 0x004fe6000f8e00ff */
[CC--:B------:R-:W-:Y:S01]  /*b5f0*/  LEA R4, P1, R36.reuse, R196.reuse, 0x2 ;  /* 0x000000c424047211 */ /* 0x0c0fe200078210ff */
[----:B------:R-:W-:Y:S03]  /*b600*/  UIMAD UR9, UR6, 0x68, URZ ;  /* 0x00000068060978a4 */ /* 0x000fe6000f8e023f */
[-C--:B------:R-:W-:Y:S02]  /*b610*/  LEA.HI.X.SX32 R5, R36, R197.reuse, 0x2, P1 ;  /* 0x000000c524057211 */ /* 0x080fe400008f16ff */
[CC--:B------:R-:W-:Y:S01]  /*b620*/  LEA R8, P0, R9.reuse, R196.reuse, 0x2 ;  /* 0x000000c409087211 */ /* 0x0c0fe200078010ff */
[----:B---3--:R-:W-:Y:S01]  /*b630*/  IMAD.U32 R10, RZ, RZ, UR10 ;  /* 0x0000000aff0a7e24 */ /* 0x008fe2000f8e00ff */
[CC--:B------:R-:W-:Y:S01]  /*b640*/  LEA R6, P1, R0.reuse, R196.reuse, 0x2 ;  /* 0x000000c400067211 */ /* 0x0c0fe200078210ff */
[----:B------:R1:W-:Y:S01]  /*b650*/  REDG.E.ADD.F32.FTZ.RN.STRONG.GPU desc[UR18][R4.64], R11 ;  /* 0x0000000b040079a6 */ /* 0x0003e2000c10f392 */
[-C--:B------:R-:W-:Y:S01]  /*b660*/  LEA.HI.X.SX32 R9, R9, R197.reuse, 0x2, P0 ;  /* 0x000000c509097211 */ /* 0x080fe200000f16ff */
[----:B------:R-:W-:Y:S01]  /*b670*/  UIMAD UR10, UR6, 0x60, URZ ;  /* 0x00000060060a78a4 */ /* 0x000fe2000f8e023f */
[-C--:B------:R-:W-:Y:S01]  /*b680*/  LEA.HI.X.SX32 R7, R0, R197.reuse, 0x2, P1 ;  /* 0x000000c500077211 */ /* 0x080fe200008f16ff */
[----:B------:R-:W-:Y:S04]  /*b690*/  LDSM.16.MT88.4 R36, [R181+0x1000] ;  /* 0x00100000b524783b */ /* 0x000fe80000004200 */
[----:B------:R2:W-:Y:S01]  /*b6a0*/  REDG.E.ADD.F32.FTZ.RN.STRONG.GPU desc[UR18][R8.64], R16 ;  /* 0x00000010080079a6 */ /* 0x0005e2000c10f392 */
[----:B------:R-:W-:Y:S03]  /*b6b0*/  IMAD.U32 R0, RZ, RZ, UR10 ;  /* 0x0000000aff007e24 */ /* 0x000fe6000f8e00ff */
[----:B------:R3:W-:Y:S01]  /*b6c0*/  REDG.E.ADD.F32.FTZ.RN.STRONG.GPU desc[UR18][R6.64], R17 ;  /* 0x00000011060079a6 */ /* 0x0007e2000c10f392 */
[CC--:B-1----:R-:W-:Y:S04]  /*b6d0*/  LEA R4, P0, R10.reuse, R196.reuse, 0x2 ;  /* 0x000000c40a047211 */ /* 0x0c2fe800078010ff */
[-C--:B------:R-:W-:Y:S01]  /*b6e0*/  LEA.HI.X.SX32 R5, R10, R197.reuse, 0x2, P0 ;  /* 0x000000c50a057211 */ /* 0x080fe200000f16ff */
[----:B--2---:R-:W-:Y:S04]  /*b6f0*/  IMAD.U32 R8, RZ, RZ, UR8 ;  /* 0x00000008ff087e24 */ /* 0x004fe8000f8e00ff */
[----:B------:R1:W-:Y:S01]  /*b700*/  REDG.E.ADD.F32.FTZ.RN.STRONG.GPU desc[UR18][R4.64], R18 ;  /* 0x00000012040079a6 */ /* 0x0003e2000c10f392 */
[----:B------:R-:W-:Y:S01]  /*b710*/  UIMAD UR8, UR6, 0x70, URZ ;  /* 0x00000070060878a4 */ /* 0x000fe2000f8e023f */
[----:B------:R-:W-:Y:S01]  /*b720*/  IMAD.U32 R9, RZ, RZ, UR9 ;  /* 0x00000009ff097e24 */ /* 0x000fe2000f8e00ff */
[----:B------:R-:W-:Y:S01]  /*b730*/  UIMAD UR6, UR6, 0x78, URZ ;  /* 0x00000078060678a4 */ /* 0x000fe2000f8e023f */
[CC--:B---3--:R-:W-:Y:S03]  /*b740*/  LEA R6, P0, R8.reuse, R196.reuse, 0x2 ;  /* 0x000000c408067211 */ /* 0x0c8fe600078010ff */
[----:B------:R-:W-:Y:S01]  /*b750*/  IMAD.U32 R10, RZ, RZ, UR8 ;  /* 0x00000008ff0a7e24 */ /* 0x000fe2000f8e00ff */
        /* <DEDUP_REMOVED lines=9> */
[----:B------:R-:W-:Y:S01]  /*b7f0*/  UIADD3 UR8, UR7, UR6, URZ ;  /* 0x0000000607087290 */ /* 0x000fe2000fffe03f */
[CC--:B--2---:R-:W-:Y:S02]  /*b800*/  LEA R6, P1, R10.reuse, R196.reuse, 0x2 ;  /* 0x000000c40a067211 */ /* 0x0c4fe400078210ff */
[----:B------:R-:W-:Y:S02]  /*b810*/  REDG.E.ADD.F32.FTZ.RN.STRONG.GPU desc[UR18][R8.64], R13 ;  /* 0x0000000d080079a6 */ /* 0x000fe4000c10f392 */
[-C--:B------:R-:W-:Y:S05]  /*b820*/  LEA.HI.X.SX32 R7, R10, R197.reuse, 0x2, P1 ;  /* 0x000000c50a077211 */ /* 0x080fea00008f16ff */
[----:B------:R2:W-:Y:S01]  /*b830*/  REDG.E.ADD.F32.FTZ.RN.STRONG.GPU desc[UR18][R6.64], R14 ;  /* 0x0000000e060079a6 */ /* 0x0005e2000c10f392 */
[CC--:B-1----:R-:W-:Y:S04]  /*b840*/  LEA R4, P0, R0.reuse, R196.reuse, 0x2 ;  /* 0x000000c400047211 */ /* 0x0c2fe800078010ff */
[-C--:B------:R-:W-:Y:S01]  /*b850*/  LEA.HI.X.SX32 R5, R0, R197.reuse, 0x2, P0 ;  /* 0x000000c500057211 */ /* 0x080fe200000f16ff */
[----:B------:R-:W-:Y:S01]  /*b860*/  IMAD.U32 R0, RZ, RZ, UR6 ;  /* 0x00000006ff007e24 */ /* 0x000fe2000f8e00ff */
[----:B------:R-:W-:Y:S03]  /*b870*/  UIADD3 UR6, UR7, UR8, URZ ;  /* 0x0000000807067290 */ /* 0x000fe6000fffe03f */
[----:B------:R1:W-:Y:S04]  /*b880*/  REDG.E.ADD.F32.FTZ.RN.STRONG.GPU desc[UR18][R4.64], R15 ;  /* 0x0000000f040079a6 */ /* 0x0003e8000c10f392 */
[----:B------:R-:W-:Y:S01]  /*b890*/  REDG.E.ADD.F32.FTZ.RN.STRONG.GPU desc[UR18][R196.64+0x80], R20 ;  /* 0x00008014c40079a6 */ /* 0x000fe2000c10f392 */
[CC--:B--2---:R-:W-:Y:S03]  /*b8a0*/  LEA R6, P0, R0.reuse, R196.reuse, 0x2 ;  /* 0x000000c400067211 */ /* 0x0c4fe600078010ff */
[----:B------:R2:W-:Y:S01]  /*b8b0*/  REDG.E.ADD.F32.FTZ.RN.STRONG.GPU desc[UR18][R2.64+0x80], R21 ;  /* 0x00008015020079a6 */ /* 0x0005e2000c10f392 */
[-C--:B------:R-:W-:Y:S01]  /*b8c0*/  LEA.HI.X.SX32 R7, R0, R197.reuse, 0x2, P0 ;  /* 0x000000c500077211 */ /* 0x080fe200000f16ff */
[----:B------:R-:W-:Y:S02]  /*b8d0*/  IMAD.U32 R0, RZ, RZ, UR6 ;  /* 0x00000006ff007e24 */ /* 0x000fe4000f8e00ff */
[----:B------:R-:W-:Y:S04]  /*b8e0*/  LDSM.16.MT88.4 R12, [R180+0x18000] ;  /* 0x01800000b40c783b */ /* 0x000fe80000004200 */
[----:B------:R3:W-:Y:S01]  /*b8f0*/  REDG.E.ADD.F32.FTZ.RN.STRONG.GPU desc[UR18][R6.64], R22 ;  /* 0x00000016060079a6 */ /* 0x0007e2000c10f392 */
[----:B-1----:R-:W-:Y:S01]  /*b900*/  IMAD.U32 R5, RZ, RZ, UR8 ;  /* 0x00000008ff057e24 */ /* 0x002fe2000f8e00ff */
[----:B------:R-:W-:Y:S04]  /*b910*/  UIADD3 UR8, UR7, UR6, URZ ;  /* 0x0000000607087290 */ /* 0x000fe8000fffe03f */
[CC--:B------:R-:W-:Y:S01]  /*b920*/  LEA R4, P0, R5.reuse, R196.reuse, 0x2 ;  /* 0x000000c405047211 */ /* 0x0c0fe200078010ff */
[----:B------:R-:W-:Y:S03]  /*b930*/  UIADD3 UR6, UR7, UR8, URZ ;  /* 0x0000000807067290 */ /* 0x000fe6000fffe03f */
[-C--:B------:R-:W-:Y:S02]  /*b940*/  LEA.HI.X.SX32 R5, R5, R197.reuse, 0x2, P0 ;  /* 0x000000c505057211 */ /* 0x080fe400000f16ff */
[CC--:B--2---:R-:W-:Y:S03]  /*b950*/  LEA R2, P0, R0.reuse, R196.reuse, 0x2 ;  /* 0x000000c400027211 */ /* 0x0c4fe600078010ff */
[----:B------:R1:W-:Y:S01]  /*b960*/  REDG.E.ADD.F32.FTZ.RN.STRONG.GPU desc[UR18][R4.64], R23 ;  /* 0x00000017040079a6 */ /* 0x0003e2000c10f392 */
[-C--:B------:R-:W-:Y:S01]  /*b970*/  LEA.HI.X.SX32 R3, R0, R197.reuse, 0x2, P0 ;  /* 0x000000c500037211 */ /* 0x080fe200000f16ff */
[----:B---3--:R-:W-:Y:S01]  /*b980*/  IMAD.U32 R6, RZ, RZ, UR8 ;  /* 0x00000008ff067e24 */ /* 0x008fe2000f8e00ff */
[----:B------:R-:W-:Y:S01]  /*b990*/  UIADD3 UR8, UR7, UR6, URZ ;  /* 0x0000000607087290 */ /* 0x000fe2000fffe03f */
[----:B------:R-:W-:Y:S01]  /*b9a0*/  IMAD.U32 R0, RZ, RZ, UR6 ;  /* 0x00000006ff007e24 */ /* 0x000fe2000f8e00ff */
[----:B------:R-:W-:Y:S02]  /*b9b0*/  LDSM.16.MT88.4 R20, [R180+0x14800] ;  /* 0x01480000b414783b */ /* 0x000fe40000004200 */
[----:B------:R-:W-:Y:S02]  /*b9c0*/  UIADD3 UR6, UR7, UR8, URZ ;  /* 0x0000000807067290 */ /* 0x000fe4000fffe03f */
[----:B------:R2:W-:Y:S02]  /*b9d0*/  REDG.E.ADD.F32.FTZ.RN.STRONG.GPU desc[UR18][R2.64], R24 ;  /* 0x00000018020079a6 */ /* 0x0005e4000c10f392 */
[----:B------:R-:W-:Y:S01]  /*b9e0*/  UIADD3 UR9, UR7, UR6, URZ ;  /* 0x0000000607097290 */ /* 0x000fe2000fffe03f */
[CC--:B-1----:R-:W-:Y:S04]  /*b9f0*/  LEA R4, P0, R6.reuse, R196.reuse, 0x2 ;  /* 0x000000c406047211 */ /* 0x0c2fe800078010ff */
[-C--:B------:R-:W-:Y:S01]  /*ba00*/  LEA.HI.X.SX32 R5, R6, R197.reuse, 0x2, P0 ;  /* 0x000000c506057211 */ /* 0x080fe200000f16ff */
[----:B------:R-:W-:Y:S01]  /*ba10*/  IMAD.U32 R6, RZ, RZ, UR8 ;  /* 0x00000008ff067e24 */ /* 0x000fe2000f8e00ff */
[----:B------:R-:W-:Y:S03]  /*ba20*/  UIADD3 UR8, UR7, UR9, URZ ;  /* 0x0000000907087290 */ /* 0x000fe6000fffe03f */
[----:B------:R1:W-:Y:S01]  /*ba30*/  REDG.E.ADD.F32.FTZ.RN.STRONG.GPU desc[UR18][R4.64], R25 ;  /* 0x00000019040079a6 */ /* 0x0003e2000c10f392 */
[CC--:B--2---:R-:W-:Y:S04]  /*ba40*/  LEA R2, P0, R0.reuse, R196.reuse, 0x2 ;  /* 0x000000c400027211 */ /* 0x0c4fe800078010ff */
[-C--:B------:R-:W-:Y:S01]  /*ba50*/  LEA.HI.X.SX32 R3, R0, R197.reuse, 0x2, P0 ;  /* 0x000000c500037211 */ /* 0x080fe200000f16ff */
[----:B------:R-:W-:Y:S01]  /*ba60*/  IMAD.U32 R0, RZ, RZ, UR6 ;  /* 0x00000006ff007e24 */ /* 0x000fe2000f8e00ff */
[----:B------:R-:W-:Y:S03]  /*ba70*/  UIADD3 UR6, UR7, UR8, URZ ;  /* 0x0000000807067290 */ /* 0x000fe6000fffe03f */
[----:B------:R2:W-:Y:S01]  /*ba80*/  REDG.E.ADD.F32.FTZ.RN.STRONG.GPU desc[UR18][R2.64], R26 ;  /* 0x0000001a020079a6 */ /* 0x0005e2000c10f392 */
[CC--:B-1----:R-:W-:Y:S04]  /*ba90*/  LEA R4, P0, R6.reuse, R196.reuse, 0x2 ;  /* 0x000000c406047211 */ /* 0x0c2fe800078010ff */
[-C--:B------:R-:W-:Y:S01]  /*baa0*/  LEA.HI.X.SX32 R5, R6, R197.reuse, 0x2, P0 ;  /* 0x000000c506057211 */ /* 0x080fe200000f16ff */
[----:B------:R-:W-:Y:S01]  /*bab0*/  IMAD.U32 R6, RZ, RZ, UR9 ;  /* 0x00000009ff067e24 */ /* 0x000fe2000f8e00ff */
[----:B------:R-:W-:Y:S03]  /*bac0*/  UIADD3 UR9, UR7, UR6, URZ ;  /* 0x0000000607097290 */ /* 0x000fe6000fffe03f */
[----:B------:R1:W-:Y:S01]  /*bad0*/  REDG.E.ADD.F32.FTZ.RN.STRONG.GPU desc[UR18][R4.64], R27 ;  /* 0x0000001b040079a6 */ /* 0x0003e2000c10f392 */
[CC--:B--2---:R-:W-:Y:S03]  /*bae0*/  LEA R2, P0, R0.reuse, R196.reuse, 0x2 ;  /* 0x000000c400027211 */ /* 0x0c4fe600078010ff */
[----:B------:R-:W-:Y:S01]  /*baf0*/  LDSM.16.MT88.4 R24, [R181+0x800] ;  /* 0x00080000b518783b */ /* 0x000fe20000004200 */
[-C--:B------:R-:W-:Y:S01]  /*bb00*/  LEA.HI.X.SX32 R3, R0, R197.reuse, 0x2, P0 ;  /* 0x000000c500037211 */ /* 0x080fe200000f16ff */
[----:B------:R-:W-:Y:S01]  /*bb10*/  IMAD.U32 R0, RZ, RZ, UR8 ;  /* 0x00000008ff007e24 */ /* 0x000fe2000f8e00ff */
[----:B------:R-:W-:Y:S03]  /*bb20*/  UIADD3 UR8, UR7, UR9, URZ ;  /* 0x0000000907087290 */ /* 0x000fe6000fffe03f */
[----:B------:R2:W-:Y:S03]  /*bb30*/  REDG.E.ADD.F32.FTZ.RN.STRONG.GPU desc[UR18][R2.64], R32 ;  /* 0x00000020020079a6 */ /* 0x0005e6000c10f392 */
[----:B------:R-:W-:Y:S01]  /*bb40*/  IMAD.U32 R7, RZ, RZ, UR8 ;  /* 0x00000008ff077e24 */ /* 0x000fe2000f8e00ff */
[CC--:B-1----:R-:W-:Y:S04]  /*bb50*/  LEA R4, P0, R6.reuse, R196.reuse, 0x2 ;  /* 0x000000c406047211 */ /* 0x0c2fe800078010ff */
[-C--:B------:R-:W-:Y:S01]  /*bb60*/  LEA.HI.X.SX32 R5, R6, R197.reuse, 0x2, P0 ;  /* 0x000000c506057211 */ /* 0x080fe200000f16ff */
[----:B------:R-:W-:Y:S01]  /*bb70*/  IMAD.U32 R6, RZ, RZ, UR6 ;  /* 0x00000006ff067e24 */ /* 0x000fe2000f8e00ff */
[----:B------:R-:W-:Y:S02]  /*bb80*/  UIADD3 UR6, UR7, UR8, URZ ;  /* 0x0000000807067290 */ /* 0x000fe4000fffe03f */
[----:B------:R-:W-:Y:S01]  /*bb90*/  UIADD3 UR8, UR13, -0x1, URZ ;  /* 0xffffffff0d087890 */ /* 0x000fe2000fffe03f */
        /* <DEDUP_REMOVED lines=25> */
[----:B------:R-:W-:Y:S01]  /*bd30*/  @UP3 UIADD3 UR7, UP1, UR22, -0x200, URZ ;  /* 0xfffffe0016073890 */ /* 0x000fe2000ff3e03f */
[----:B------:R-:W-:Y:S01]  /*bd40*/  PLOP3.LUT P1, PT, PT, PT, UP0, 0x80, 0x0 ;  /* 0x000000000000781c */ /* 0x000fe20003f2f008 */
[----:B------:R-:W-:Y:S01]  /*bd50*/  REDG.E.ADD.F32.FTZ.RN.STRONG.GPU desc[UR18][R4.64], R30 ;  /* 0x0000001e040079a6 */ /* 0x000fe2000c10f392 */
[----:B------:R-:W-:Y:S01]  /*bd60*/  @UP3 UIADD3 UR26, UP0, UR26, -0x200, URZ ;  /* 0xfffffe001a1a3890 */ /* 0x000fe2000ff1e03f */
[C---:B------:R-:W-:Y:S01]  /*bd70*/  LEA R2, P0, R3.reuse, R196, 0x2 ;  /* 0x000000c403027211 */ /* 0x040fe200078010ff */
[----:B------:R-:W-:Y:S01]  /*bd80*/  @UP3 UIADD3.X UR6, UR23, -0x1, URZ, UP1, !UPT ;  /* 0xffffffff17063890 */ /* 0x000fe20008ffe43f */
[----:B------:R-:W1:Y:S01]  /*bd90*/  LDSM.16.MT88.4 R4, [R180+0x14000] ;  /* 0x01400000b404783b */ /* 0x000e620000004200 */
[----:B------:R-:W-:Y:S01]  /*bda0*/  @UP3 UIADD3.X UR25, UR25, -0x1, URZ, UP0, !UPT ;  /* 0xffffffff19193890 */ /* 0x000fe200087fe43f */
[----:B------:R-:W-:Y:S01]  /*bdb0*/  LEA.HI.X.SX32 R3, R3, R197, 0x2, P0 ;  /* 0x000000c503037211 */ /* 0x000fe200000f16ff */
[----:B------:R-:W-:Y:S01]  /*bdc0*/  UMOV UR13, UR8 ;  /* 0x00000008000d7c82 */ /* 0x000fe20008000000 */
[----:B------:R-:W-:Y:S01]  /*bdd0*/  PLOP3.LUT P0, PT, PT, PT, UP2, 0x80, 0x0 ;  /* 0x000000000000781c */ /* 0x000fe20003f0f028 */
[----:B------:R-:W-:Y:S01]  /*bde0*/  @UP3 UMOV UR22, UR7 ;  /* 0x0000000700163c82 */ /* 0x000fe20008000000 */
[----:B------:R-:W-:Y:S01]  /*bdf0*/  @UP3 UMOV UR23, UR6 ;  /* 0x0000000600173c82 */ /* 0x000fe20008000000 */
        /* <DEDUP_REMOVED lines=260> */
.L_x_1917:
        /* <DEDUP_REMOVED lines=24> */
.L_x_1918:
        /* <DEDUP_REMOVED lines=47> */
.L_x_1920:
[----:B------:R-:W-:Y:S05]  /*d2b0*/  BSYNC B0 ;  /* 0x0000000000007941 */ /* 0x000fea0003800000 */
.L_x_1919:
        /* <DEDUP_REMOVED lines=14> */
.L_x_1922:
[----:B------:R-:W-:Y:S05]  /*d3a0*/  BSYNC B0 ;  /* 0x0000000000007941 */ /* 0x000fea0003800000 */
.L_x_1921:
        /* <DEDUP_REMOVED lines=15> */
.L_x_1924:
[----:B------:R-:W-:Y:S05]  /*d4a0*/  BSYNC B0 ;  /* 0x0000000000007941 */ /* 0x000fea0003800000 */
.L_x_1923:
        /* <DEDUP_REMOVED lines=14> */
.L_x_1926:
[----:B------:R-:W-:Y:S05]  /*d590*/  BSYNC B0 ;  /* 0x0000000000007941 */ /* 0x000fea0003800000 */
.L_x_1925:
        /* <DEDUP_REMOVED lines=27> */
.L_x_1928:
[----:B------:R-:W-:Y:S05]  /*d750*/  BSYNC B0 ;  /* 0x0000000000007941 */ /* 0x000fea0003800000 */
.L_x_1927:
        /* <DEDUP_REMOVED lines=14> */
.L_x_1930:
[----:B------:R-:W-:Y:S05]  /*d840*/  BSYNC B0 ;  /* 0x0000000000007941 */ /* 0x000fea0003800000 */
.L_x_1929:
        /* <DEDUP_REMOVED lines=14> */
.L_x_1932:
[----:B------:R-:W-:Y:S05]  /*d930*/  BSYNC B0 ;  /* 0x0000000000007941 */ /* 0x000fea0003800000 */
.L_x_1931:
        /* <DEDUP_REMOVED lines=12> */
.L_x_1879:
[----:B------:R-:W-:Y:S05]  /*da00*/  BSYNC B1 ;  /* 0x0000000000017941 */ /* 0x000fea0003800000 */
.L_x_1857:
        /* <DEDUP_REMOVED lines=11> */
.L_x_1933:
[----:B------:R-:W-:Y:S05]  /*dac0*/  EXIT ;  /* 0x000000000000794d */ /* 0x000fea0003800000 */
.L_x_1935:
        /* <DEDUP_REMOVED lines=11> */
.L_x_2491:


//--------------------- .text._ZN5flash44flash_bwd_dq_dk_dv_loop_seqk_parallel_kernelI23Flash_bwd_kernel_traitsILi64ELi128ELi128ELi8ELi4ELi4ELi4ELb0ELb0EN7cutlass6half_tE19Flash_kernel_traitsILi64ELi128ELi128ELi8ES3_EELb0ELb0ELb1ELb0ELb0ELb0ELb1EEEvNS_16Flash_bwd_paramsE --------------------------
	.section	.text._ZN5flash44flash_bwd_dq_dk_dv_loop_seqk_parallel_kernelI23Flash_bwd_kernel_traitsILi64ELi128ELi128ELi8ELi4ELi4ELi4ELb0ELb0EN7cutlass6half_tE19Flash_kernel_traitsILi64ELi128ELi128ELi8ES3_EELb0ELb0ELb1ELb0ELb0ELb0ELb1EEEvNS_16Flash_bwd_paramsE,"ax",@progbits
	.align	128
        .global         _ZN5flash44flash_bwd_dq_dk_dv_loop_seqk_parallel_kernelI23Flash_bwd_kernel_traitsILi64ELi128ELi128ELi8ELi4ELi4ELi4ELb0ELb0EN7cutlass6half_tE19Flash_kernel_traitsILi64ELi128ELi128ELi8ES3_EELb0ELb0ELb1ELb0ELb0ELb0ELb1EEEvNS_16Flash_bwd_paramsE
        .type           _ZN5flash44flash_bwd_dq_dk_dv_loop_seqk_parallel_kernelI23Flash_bwd_kernel_traitsILi64ELi128ELi128ELi8ELi4ELi4ELi4ELb0ELb0EN7cutlass6half_tE19Flash_kernel_traitsILi64ELi128ELi128ELi8ES3_EELb0ELb0ELb1ELb0ELb0ELb0ELb1EEEvNS_16Flash_bwd_paramsE,@function
        .size           _ZN5flash44flash_bwd_dq_dk_dv_loop_seqk_parallel_kernelI23Flash_bwd_kernel_traitsILi64ELi128ELi128ELi8ELi4ELi4ELi4ELb0ELb0EN7cutlass6half_tE19Flash_kernel_traitsILi64ELi128ELi128ELi8ES3_EELb0ELb0ELb1ELb0ELb0ELb0ELb1EEEvNS_16Flash_bwd_paramsE,(.L_x_2492 - _ZN5flash44flash_bwd_dq_dk_dv_loop_seqk_parallel_kernelI23Flash_bwd_kernel_traitsILi64ELi128ELi128ELi8ELi4ELi4ELi4ELb0ELb0EN7cutlass6half_tE19Flash_kernel_traitsILi64ELi128ELi128ELi8ES3_EELb0ELb0ELb1ELb0ELb0ELb0ELb1EEEvNS_16Flash_bwd_paramsE)
        .other          _ZN5flash44flash_bwd_dq_dk_dv_loop_seqk_parallel_kernelI23Flash_bwd_kernel_traitsILi64ELi128ELi128ELi8ELi4ELi4ELi4ELb0ELb0EN7cutlass6half_tE19Flash_kernel_traitsILi64ELi128ELi128ELi8ES3_EELb0ELb0ELb1ELb0ELb0ELb0ELb1EEEvNS_16Flash_bwd_paramsE,@"STO_CUDA_ENTRY STV_DEFAULT"
_ZN5flash44flash_bwd_dq_dk_dv_loop_seqk_parallel_kernelI23Flash_bwd_kernel_traitsILi64ELi128ELi128ELi8ELi4ELi4ELi4ELb0ELb0EN7cutlass6half_tE19Flash_kernel_traitsILi64ELi128ELi128ELi8ES3_EELb0ELb0ELb1ELb0ELb0ELb0ELb1EEEvNS_16Flash_bwd_paramsE:
.text._ZN5flash44flash_bwd_dq_dk_dv_loop_seqk_parallel_kernelI23Flash_bwd_kernel_traitsILi64ELi128ELi128ELi8ELi4ELi4ELi4ELb0ELb0EN7cutlass6half_tE19Flash_kernel_traitsILi64ELi128ELi128ELi8ES3_EELb0ELb0ELb1ELb0ELb0ELb0ELb1EEEvNS_16Flash_bwd_paramsE:
        /* <DEDUP_REMOVED lines=24> */
[----:B------:R-:W-:Y:S02]  /*0180*/  LEA.HI R3, R14, R15, RZ, 0x4 ;  /* 0x0000000f0e037211 */ /* 0x000fe400078f20ff */
[--C-:B------:R-:W-:Y:S01]  /*0190*/  SHF.R.S32.HI R6, RZ, 0x5, R5.reuse ;  /* 0x00000005ff067819 */ /* 0x100fe20000011405 */
[----:B----4-:R-:W-:Y:S01]  /*01a0*/  USHF.L.U32 UR5, UR49, 0x7, URZ ;  /* 0x0000000731057899 */ /* 0x010fe2000800063f */
[----:B------:R-:W-:Y:S02]  /*01b0*/  SHF.R.S32.HI R0, RZ, 0x1f, R5 ;  /* 0x0000001fff007819 */ /* 0x000fe40000011405 */
[----:B------:R-:W-:Y:S02]  /*01c0*/  SHF.R.S32.HI R4, RZ, 0x4, R3 ;  /* 0x00000004ff047819 */ /* 0x000fe40000011403 */
[----:B------:R-:W-:-:S02]  /*01d0*/  LEA.HI R0, R0, R6, RZ, 0x2 ;  /* 0x0000000600007211 */ /* 0x000fc400078f10ff */
[C---:B------:R-:W-:Y:S02]  /*01e0*/  LEA.HI R2, R3.reuse, R4, RZ, 0x1 ;  /* 0x0000000403027211 */ /* 0x040fe400078f08ff */
        /* <DEDUP_REMOVED lines=27> */
[----:B------:R-:W-:Y:S01]  /*03a0*/  LEA.HI R13, R9, R4, RZ, 0x3 ;  /* 0x00000004090d7211 */ /* 0x000fe200078f18ff */
[----:B------:R-:W-:Y:S01]  /*03b0*/  IMAD.SHL.U32 R9, R12, 0x10, RZ ;  /* 0x000000100c097824 */ /* 0x000fe200078e00ff */
[----:B------:R-:W-:Y:S01]  /*03c0*/  LEA.HI R10, R7, R2, RZ, 0x2 ;  /* 0x00000002070a7211 */ /* 0x000fe200078f10ff */
[----:B------:R-:W-:Y:S01]  /*03d0*/  IMAD.SHL.U32 R3, R3, 0x8, RZ ;  /* 0x0000000803037824 */ /* 0x000fe200078e00ff */
[----:B------:R-:W-:Y:S02]  /*03e0*/  LOP3.LUT R2, R13, 0xfffffff8, RZ, 0xc0, !PT ;  /* 0xfffffff80d027812 */ /* 0x000fe400078ec0ff */
[----:B------:R-:W-:-:S02]  /*03f0*/  LOP3.LUT P4, RZ, R0, 0x2, RZ, 0xc0, !PT ;  /* 0x0000000200ff7812 */ /* 0x000fc4000788c0ff */
[C---:B------:R-:W-:Y:S01]  /*0400*/  LOP3.LUT P3, RZ, R0.reuse, 0x4, RZ, 0xc0, !PT ;  /* 0x0000000400ff7812 */ /* 0x040fe2000786c0ff */
[----:B------:R-:W-:Y:S01]  /*0410*/  IMAD.SHL.U32 R0, R0, 0x40, RZ ;  /* 0x0000004000007824 */ /* 0x000fe200078e00ff */
[----:B------:R-:W-:Y:S01]  /*0420*/  LEA.HI R6, R14, R15, RZ, 0x7 ;  /* 0x0000000f0e067211 */ /* 0x000fe200078f38ff */
[----:B------:R-:W-:Y:S01]  /*0430*/  IMAD.IADD R14, R4, 0x1, -R2 ;  /* 0x00000001040e7824 */ /* 0x000fe200078e0a02 */
[----:B------:R-:W-:Y:S01]  /*0440*/  LOP3.LUT R2, R5, 0xfffffe00, R3, 0xf8, !PT ;  /* 0xfffffe0005027812 */ /* 0x000fe200078ef803 */
[----:B------:R-:W-:Y:S01]  /*0450*/  IMAD.SHL.U32 R4, R12, 0x200, RZ ;  /* 0x000002000c047824 */ /* 0x000fe200078e00ff */
[----:B------:R-:W-:Y:S02]  /*0460*/  LOP3.LUT R0, R0, 0x1c0, RZ, 0xc0, !PT ;  /* 0x000001c000007812 */ /* 0x000fe400078ec0ff */
[----:B------:R-:W-:Y:S01]  /*0470*/  SHF.R.S32.HI R3, RZ, 0x7, R6 ;  /* 0x00000007ff037819 */ /* 0x000fe20000011406 */
[----:B------:R1:W-:Y:S01]  /*0480*/  STL [R1+0x40], R2 ;  /* 0x0000400201007387 */ /* 0x0003e20000100800 */
[----:B------:R-:W-:-:S02]  /*0490*/  LOP3.LUT R187, R0, 0x8, R17, 0xf8, !PT ;  /* 0x0000000800bb7812 */ /* 0x000fc400078ef811 */
[----:B------:R-:W-:Y:S02]  /*04a0*/  SHF.R.U32.HI R5, RZ, 0x3, R0 ;  /* 0x00000003ff057819 */ /* 0x000fe40000011600 */
[----:B------:R-:W-:Y:S02]  /*04b0*/  LOP3.LUT R7, R8, 0x1, RZ, 0xc0, !PT ;  /* 0x0000000108077812 */ /* 0x000fe400078ec0ff */
[----:B------:R-:W-:Y:S02]  /*04c0*/  LOP3.LUT R187, R187, R5, RZ, 0x3c, !PT ;  /* 0x00000005bbbb7212 */ /* 0x000fe400078e3cff */
[----:B------:R-:W-:Y:S01]  /*04d0*/  ISETP.NE.U32.AND P0, PT, R7, 0x1, PT ;  /* 0x000000010700780c */ /* 0x000fe20003f05070 */
[----:B------:R-:W-:Y:S01]  /*04e0*/  IMAD.SHL.U32 R7, R14, 0x40, RZ ;  /* 0x000000400e077824 */ /* 0x000fe200078e00ff */
[----:B------:R-:W-:Y:S02]  /*04f0*/  SEL R188, R236, 0xffffffe0, !P4 ;  /* 0xffffffe0ecbc7807 */ /* 0x000fe40006000000 */
[----:B------:R-:W-:-:S02]  /*0500*/  R2P PR, R8, 0x6 ;  /* 0x0000000608007804 */ /* 0x000fc40000000000 */
[----:B------:R-:W-:-:S03]  /*0510*/  SEL R234, R234, 0x10, !P0 ;  /* 0x00000010eaea7807 */ /* 0x000fc60004000000 */
[----:B------:R-:W-:Y:S01]  /*0520*/  SEL R236, R236, 0xffffffe0, !P1 ;  /* 0xffffffe0ecec7807 */ /* 0x000fe20004800000 */
[----:B-1----:R-:W-:-:S05]  /*0530*/  IMAD.SHL.U32 R2, R11, 0x10, RZ ;  /* 0x000000100b027824 */ /* 0x002fca00078e00ff */
[----:B------:R-:W-:Y:S01]  /*0540*/  LOP3.LUT R6, R0, 0x30, R2, 0xf8, !PT ;  /* 0x0000003000067812 */ /* 0x000fe200078ef802 */
[----:B------:R-:W-:Y:S01]  /*0550*/  IMAD R0, R3, 0x1000, R4 ;  /* 0x0000100003007824 */ /* 0x000fe200078e0204 */
[----:B------:R-:W-:Y:S02]  /*0560*/  LEA.HI.SX32 R2, R10, R2, 0x1e ;  /* 0x000000020a027211 */ /* 0x000fe400078ff2ff */
[----:B------:R-:W-:Y:S01]  /*0570*/  LOP3.LUT R6, R6, 0x8, R17, 0xf8, !PT ;  /* 0x0000000806067812 */ /* 0x000fe200078ef811 */
[----:B------:R-:W-:Y:S01]  /*0580*/  IMAD.IADD R187, R0, 0x1, R187 ;  /* 0x0000000100bb7824 */ /* 0x000fe200078e02bb */
[----:B------:R-:W-:Y:S01]  /*0590*/  LOP3.LUT R0, R16, 0x7ffffffc, RZ, 0xc0, !PT ;  /* 0x7ffffffc10007812 */ /* 0x000fe200078ec0ff */
[----:B------:R1:W-:Y:S01]  /*05a0*/  STL [R1+0x28], R2 ;  /* 0x0000280201007387 */ /* 0x0003e20000100800 */
[----:B------:R-:W-:Y:S01]  /*05b0*/  LOP3.LUT R5, R4, R6, R5, 0xf6, !PT ;  /* 0x0000000604057212 */ /* 0x000fe200078ef605 */
[C---:B------:R-:W-:Y:S02]  /*05c0*/  IMAD.SHL.U32 R4, R15.reuse, 0x2, RZ ;  /* 0x000000020f047824 */ /* 0x040fe400078e00ff */
[----:B------:R-:W-:-:S02]  /*05d0*/  IMAD.IADD R0, R15, 0x1, -R0 ;  /* 0x000000010f007824 */ /* 0x000fc400078e0a00 */
[----:B------:R-:W-:Y:S01]  /*05e0*/  IMAD.SHL.U32 R187, R187, 0x2, RZ ;  /* 0x00000002bbbb7824 */ /* 0x000fe200078e00ff */
[----:B------:R-:W-:-:S05]  /*05f0*/  LOP3.LUT R4, R4, 0x6, RZ, 0xc0, !PT ;  /* 0x0000000604047812 */ /* 0x000fca00078ec0ff */
[----:B------:R-:W-:-:S05]  /*0600*/  IMAD R6, R3, 0x40, R4 ;  /* 0x0000004003067824 */ /* 0x000fca00078e0204 */
[----:B------:R2:W-:Y:S01]  /*0610*/  STL [R1+0x44], R6 ;  /* 0x0000440601007387 */ /* 0x0005e20000100800 */
[----:B-1----:R-:W-:Y:S02]  /*0620*/  IMAD.SHL.U32 R2, R8, 0x40, RZ ;  /* 0x0000004008027824 */ /* 0x002fe400078e00ff */
[----:B------:R-:W-:-:S03]  /*0630*/  IMAD.SHL.U32 R8, R0, 0x2, RZ ;  /* 0x0000000200087824 */ /* 0x000fc600078e00ff */
[----:B------:R-:W-:Y:S01]  /*0640*/  LOP3.LUT R0, R2, 0x1c0, RZ, 0xc0, !PT ;  /* 0x000001c002007812 */ /* 0x000fe200078ec0ff */
[C---:B------:R-:W-:Y:S02]  /*0650*/  IMAD.SHL.U32 R2, R3.reuse, 0x8, RZ ;  /* 0x0000000803027824 */ /* 0x040fe400078e00ff */
[----:B------:R-:W-:Y:S01]  /*0660*/  IMAD R4, R3, 0x2000, R8 ;  /* 0x0000200003047824 */ /* 0x000fe200078e0208 */
[----:B------:R-:W-:Y:S02]  /*0670*/  SHF.R.U32.HI R3, RZ, 0x3, R0 ;  /* 0x00000003ff037819 */ /* 0x000fe40000011600 */
[----:B------:R-:W-:Y:S01]  /*0680*/  LOP3.LUT R2, R2, 0x8, RZ, 0xc0, !PT ;  /* 0x0000000802027812 */ /* 0x000fe200078ec0ff */
[----:B------:R-:W-:-:S03]  /*0690*/  IMAD R4, R11, 0x400, R4 ;  /* 0x000004000b047824 */ /* 0x000fc600078e0204 */
[----:B------:R-:W-:Y:S02]  /*06a0*/  LOP3.LUT R10, R2, 0x10, R9, 0xf8, !PT ;  /* 0x00000010020a7812 */ /* 0x000fe400078ef809 */
[CC--:B--2---:R-:W-:Y:S02]  /*06b0*/  LOP3.LUT R6, R3.reuse, R0.reuse, RZ, 0xfc, !PT ;  /* 0x0000000003067212 */ /* 0x0c4fe400078efcff */
[----:B------:R-:W-:Y:S01]  /*06c0*/  LOP3.LUT R9, R3, R0, R2, 0x1e, !PT ;  /* 0x0000000003097212 */ /* 0x000fe200078e1e02 */
[----:B------:R-:W-:Y:S01]  /*06d0*/  IMAD R0, R11, 0x400, R8 ;  /* 0x000004000b007824 */ /* 0x000fe200078e0208 */
[----:B------:R-:W-:Y:S01]  /*06e0*/  LOP3.LUT R2, R7, 0x1c0, RZ, 0xc0, !PT ;  /* 0x000001c007027812 */ /* 0x000fe200078ec0ff */
[----:B------:R-:W-:Y:S02]  /*06f0*/  IMAD.IADD R233, R6, 0x1, R4 ;  /* 0x0000000106e97824 */ /* 0x000fe400078e0204 */
[----:B------:R-:W-:Y:S01]  /*0700*/  IMAD.SHL.U32 R6, R12, 0x8, RZ ;  /* 0x000000080c067824 */ /* 0x000fe200078e00ff */
[----:B------:R-:W-:Y:S01]  /*0710*/  SHF.R.U32.HI R3, RZ, 0x3, R2 ;  /* 0x00000003ff037819 */ /* 0x000fe20000011602 */
[----:B------:R-:W-:Y:S01]  /*0720*/  IMAD.SHL.U32 R4, R13, 0x40, RZ ;  /* 0x000000400d047824 */ /* 0x000fe200078e00ff */
[----:B------:R-:W-:Y:S01]  /*0730*/  LEA R233, R233, UR4, 0x1 ;  /* 0x00000004e9e97c11 */ /* 0x000fe2000f8e08ff */
[----:B------:R-:W-:Y:S01]  /*0740*/  IMAD.IADD R9, R0, 0x1, R9 ;  /* 0x0000000100097824 */ /* 0x000fe200078e0209 */
[----:B------:R-:W-:-:S02]  /*0750*/  LOP3.LUT R6, R2, 0x8, R6, 0xf8, !PT ;  /* 0x0000000802067812 */ /* 0x000fc400078ef806 */
[----:B------:R-:W-:Y:S01]  /*0760*/  LOP3.LUT R0, R4, 0xfffffe00, RZ, 0xc0, !PT ;  /* 0xfffffe0004007812 */ /* 0x000fe200078ec0ff */
[----:B------:R-:W-:Y:S01]  /*0770*/  IMAD.IADD R235, R233, 0x1, R234 ;  /* 0x00000001e9eb7824 */ /* 0x000fe200078e02ea */
[----:B------:R-:W-:Y:S01]  /*0780*/  LOP3.LUT R2, R3, R10, R2, 0x1e, !PT ;  /* 0x0000000a03027212 */ /* 0x000fe200078e1e02 */
[----:B------:R-:W-:Y:S01]  /*0790*/  IMAD.IADD R239, R233, 0x1, R236 ;  /* 0x00000001e9ef7824 */ /* 0x000fe200078e02ec */
[----:B------:R-:W-:Y:S01]  /*07a0*/  LOP3.LUT R3, R6, R3, RZ, 0x3c, !PT ;  /* 0x0000000306037212 */ /* 0x000fe200078e3cff */
[----:B------:R-:W-:Y:S01]  /*07b0*/  IMAD R4, R11, 0x400, R0 ;  /* 0x000004000b047824 */ /* 0x000fe200078e0200 */
[----:B------:R-:W-:Y:S01]  /*07c0*/  LOP3.LUT R192, R2, R0, RZ, 0xfc, !PT ;  /* 0x0000000002c07212 */ /* 0x000fe200078efcff */
[----:B------:R-:W-:Y:S01]  /*07d0*/  IMAD.U32 R0, RZ, RZ, UR6 ;  /* 0x00000006ff007e24 */ /* 0x000fe2000f8e00ff */
[----:B------:R-:W-:Y:S01]  /*07e0*/  USHF.R.S32.HI UR6, URZ, 0x1f, UR49 ;  /* 0x0000001f3f067899 */ /* 0x000fe20008011431 */
[----:B------:R-:W-:Y:S01]  /*07f0*/  IMAD.U32 R2, RZ, RZ, UR5 ;  /* 0x00000005ff027e24 */ /* 0x000fe2000f8e00ff */
[----:B------:R-:W-:Y:S01]  /*0800*/  USHF.R.S32.HI UR5, URZ, 0x1f, UR58 ;  /* 0x0000001f3f057899 */ /* 0x000fe2000801143a */
[----:B------:R-:W-:-:S02]  /*0810*/  IMAD.MOV.U32 R0, RZ, RZ, 0x40 ;  /* 0x00000040ff007424 */ /* 0x000fc400078e00ff */
[----:B------:R-:W-:Y:S02]  /*0820*/  IMAD.IADD R193, R4, 0x1, R3 ;  /* 0x0000000104c17824 */ /* 0x000fe400078e0203 */
        /* <DEDUP_REMOVED lines=11> */
[----:B------:R-:W-:Y:S01]  /*08e0*/  LEA R3, R5, UR4, 0x1 ;  /* 0x0000000405037c11 */ /* 0x000fe2000f8e08ff */
[--C-:B------:R-:W-:Y:S01]  /*08f0*/  IMAD.IADD R6, R0, 0x1, R8.reuse ;  /* 0x0000000100067824 */ /* 0x100fe200078e0208 */
[----:B------:R-:W-:Y:S01]  /*0900*/  STL [R1+0x48], R8 ;  /* 0x0000480801007387 */ /* 0x000fe20000100800 */
[----:B------:R-:W-:Y:S01]  /*0910*/  IMAD.IADD R7, R236, 0x1, R8 ;  /* 0x00000001ec077824 */ /* 0x000fe200078e0208 */
[----:B------:R-:W-:Y:S01]  /*0920*/  UIADD3 UR5, UR4, 0xc000, URZ ;  /* 0x0000c00004057890 */ /* 0x000fe2000fffe03f */
[C---:B------:R-:W-:Y:S01]  /*0930*/  VIADD R11, R8.reuse, 0x420 ;  /* 0x00000420080b7836 */ /* 0x040fe20000000000 */
[----:B------:R-:W-:Y:S01]  /*0940*/  STL [R1+0x5c], R6 ;  /* 0x00005c0601007387 */ /* 0x000fe20000100800 */
[----:B------:R-:W-:-:S02]  /*0950*/  IMAD.IADD R5, R8, 0x1, R2 ;  /* 0x0000000108057824 */ /* 0x000fc400078e0202 */
[C---:B------:R-:W-:Y:S01]  /*0960*/  VIADD R4, R8.reuse, 0x2020 ;  /* 0x0000202008047836 */ /* 0x040fe20000000000 */
[----:B------:R1:W-:Y:S01]  /*0970*/  STL [R1+0x78], R7 ;  /* 0x0000780701007387 */ /* 0x0003e20000100800 */
[C---:B------:R-:W-:Y:S02]  /*0980*/  @P1 VIADD R11, R8.reuse, 0x3e0 ;  /* 0x000003e0080b1836 */ /* 0x040fe40000000000 */
[C---:B------:R-:W-:Y:S01]  /*0990*/  VIADD R10, R8.reuse, 0x2420 ;  /* 0x00002420080a7836 */ /* 0x040fe20000000000 */
[----:B------:R-:W-:Y:S01]  /*09a0*/  STL [R1+0x58], R5 ;  /* 0x0000580501007387 */ /* 0x000fe20000100800 */
[C---:B------:R-:W-:Y:S02]  /*09b0*/  @P1 VIADD R4, R8.reuse, 0x1fe0 ;  /* 0x00001fe008041836 */ /* 0x040fe40000000000 */
[C---:B------:R-:W-:Y:S01]  /*09c0*/  VIADD R9, R8.reuse, 0x2040 ;  /* 0x0000204008097836 */ /* 0x040fe20000000000 */
[----:B------:R-:W-:Y:S01]  /*09d0*/  STL [R1+0x64], R11 ;  /* 0x0000640b01007387 */ /* 0x000fe20000100800 */
[----:B------:R-:W-:-:S02]  /*09e0*/  @P1 VIADD R10, R8, 0x23e0 ;  /* 0x000023e0080a1836 */ /* 0x000fc40000000000 */
[----:B------:R-:W-:Y:S01]  /*09f0*/  @P2 VIADD R9, R8, 0x1fc0 ;  /* 0x00001fc008092836 */ /* 0x000fe20000000000 */
[----:B------:R-:W-:Y:S01]  /*0a00*/  STL [R1+0x4c], R4 ;  /* 0x00004c0401007387 */ /* 0x000fe20000100800 */
[C---:B------:R-:W-:Y:S02]  /*0a10*/  IMAD.IADD R186, R189.reuse, 0x1, R186 ;  /* 0x00000001bdba7824 */ /* 0x040fe400078e02ba */
[----:B------:R-:W-:Y:S01]  /*0a20*/  IMAD.IADD R234, R234, 0x1, R232 ;  /* 0x00000001eaea7824 */ /* 0x000fe200078e02e8 */
[----:B------:R-:W-:Y:S01]  /*0a30*/  STL [R1+0x60], R10 ;  /* 0x0000600a01007387 */ /* 0x000fe20000100800 */
[----:B------:R-:W-:Y:S02]  /*0a40*/  IMAD.IADD R189, R189, 0x1, R188 ;  /* 0x00000001bdbd7824 */ /* 0x000fe400078e02bc */
[----:B------:R-:W-:Y:S01]  /*0a50*/  IMAD.IADD R237, R236, 0x1, R232 ;  /* 0x00000001eced7824 */ /* 0x000fe200078e02e8 */
[----:B------:R-:W-:Y:S01]  /*0a60*/  STL [R1+0x54], R9 ;  /* 0x0000540901007387 */ /* 0x000fe20000100800 */
[----:B------:R-:W-:-:S02]  /*0a70*/  IMAD.IADD R188, R188, 0x1, R186 ;  /* 0x00000001bcbc7824 */ /* 0x000fc400078e02ba */
        /* <DEDUP_REMOVED lines=12> */
.L_x_2014:
        /* <DEDUP_REMOVED lines=67> */
.L_x_1936:
        /* <DEDUP_REMOVED lines=16> */
[----:B------:R-:W-:Y:S01]  /*1070*/  UIADD3 UR9, UR15, 0x80, UR32 ;  /* 0x000000800f097890 */ /* 0x000fe2000fffe020 */
[----:B------:R-:W-:Y:S01]  /*1080*/  @!UP2 ULDC.64 UR12, c[0x0][0x418] ;  /* 0x00010600000caab9 */ /* 0x000fe20000000a00 */
[----:B------:R-:W-:Y:S01]  /*1090*/  ULDC.64 UR30, c[0x0][0x240] ;  /* 0x00009000001e7ab9 */ /* 0x000fe20000000a00 */
[----:B------:R-:W-:Y:S01]  /*10a0*/  @!UP2 UIMAD.WIDE.U32 UR44, UR49, UR12, URZ ;  /* 0x0000000c312ca2a5 */ /* 0x000fe2000f8e003f */
[----:B------:R-:W-:-:S03]  /*10b0*/  ULDC UR60, c[0x0][0x2d4] ;  /* 0x0000b500003c7ab9 */ /* 0x000fc60000000800 */
[----:B------:R-:W-:Y:S01]  /*10c0*/  @UP1 ULDC.64 UR26, c[0x0][0x248] ;  /* 0x00009200001a1ab9 */ /* 0x000fe20000000a00 */
[----:B------:R-:W-:Y:S02]  /*10d0*/  UIMAD.WIDE.U32 UR18, UR6, UR30, URZ ;  /* 0x0000001e061272a5 */ /* 0x000fe4000f8e003f */
[----:B------:R-:W-:Y:S01]  /*10e0*/  USHF.R.S32.HI UR36, URZ, 0x1f, UR60 ;  /* 0x0000001f3f247899 */ /* 0x000fe2000801143c */
[----:B-1----:R-:W-:Y:S01]  /*10f0*/  IABS R6, R7 ;  /* 0x0000000700067213 */ /* 0x002fe20000000000 */
[----:B------:R-:W-:Y:S01]  /*1100*/  USHF.L.U32 UR14, UR49, 0x7, URZ ;  /* 0x00000007310e7899 */ /* 0x000fe2000800063f */
[----:B------:R-:W-:Y:S01]  /*1110*/  ISETP.NE.AND P3, PT, R7, RZ, PT ;  /* 0x000000ff0700720c */ /* 0x000fe20003f65270 */
[----:B------:R-:W-:Y:S01]  /*1120*/  USEL UR57, UR24, UR18, !UP2 ;  /* 0x0000001218397287 */ /* 0x000fe2000d000000 */
[----:B------:R-:W1:Y:S01]  /*1130*/  I2F.RP R4, R6 ;  /* 0x0000000600047306 */ /* 0x000e620000209400 */
[----:B------:R-:W-:Y:S01]  /*1140*/  ULDC UR48, c[0x0][0x2dc] ;  /* 0x0000b70000307ab9 */ /* 0x000fe20000000800 */
[----:B------:R-:W-:Y:S01]  /*1150*/  ULDC UR40, c[0x0][0x270] ;  /* 0x00009c0000287ab9 */ /* 0x000fe20000000800 */
[----:B------:R-:W-:-:S02]  /*1160*/  USEL UR35, UR14, URZ, UP0 ;  /* 0x0000003f0e237287 */ /* 0x000fc40008000000 */
[----:B--2---:R-:W-:Y:S02]  /*1170*/  UIMAD.WIDE.U32 UR38, UR7, UR16, URZ ;  /* 0x00000010072672a5 */ /* 0x004fe4000f8e003f */
[----:B------:R-:W-:Y:S02]  /*1180*/  USHF.L.U64.HI UR22, UR49, 0x7, UR59 ;  /* 0x0000000731167899 */ /* 0x000fe4000801023b */
[----:B------:R-:W-:Y:S02]  /*1190*/  UIMAD UR52, UR7, UR17, UR39 ;  /* 0x00000011073472a4 */ /* 0x000fe4000f8e0227 */
[----:B------:R-:W-:Y:S01]  /*11a0*/  @!UP2 UIMAD UR7, UR59, UR12, URZ ;  /* 0x0000000c3b07a2a4 */ /* 0x000fe2000f8e023f */
[----:B------:R-:W-:Y:S02]  /*11b0*/  @UP2 ULDC.64 UR16, c[0x0][0x420] ;  /* 0x0001080000102ab9 */ /* 0x000fe40000000a00 */
[----:B------:R-:W-:Y:S01]  /*11c0*/  ULDC UR12, c[0x0][0x394] ;  /* 0x0000e500000c7ab9 */ /* 0x000fe20000000800 */
[----:B-1----:R-:W1:Y:S01]  /*11d0*/  MUFU.RCP R4, R4 ;  /* 0x0000000400047308 */ /* 0x002e620000001000 */
[----:B------:R-:W-:-:S02]  /*11e0*/  @!UP2 UIMAD UR28, UR49, UR13, UR7 ;  /* 0x0000000d311ca2a4 */ /* 0x000fc4000f8e0207 */
[----:B------:R-:W-:Y:S02]  /*11f0*/  UIADD3 UR7, UR15, 0x7f, URZ ;  /* 0x0000007f0f077890 */ /* 0x000fe4000fffe03f */
[----:B------:R-:W-:Y:S02]  /*1200*/  UIADD3 UR12, UR9, UR12, -UR8 ;  /* 0x0000000c090c7290 */ /* 0x000fe4000fffe808 */
[----:B------:R-:W-:Y:S02]  /*1210*/  USHF.R.S32.HI UR13, URZ, 0x1f, UR7 ;  /* 0x0000001f3f0d7899 */ /* 0x000fe40008011407 */
[----:B------:R-:W-:Y:S02]  /*1220*/  @UP1 UIADD3 UR9, UR23, UR34, URZ ;  /* 0x0000002217091290 */ /* 0x000fe4000fffe03f */
[----:B------:R-:W-:Y:S02]  /*1230*/  ULEA.HI UR33, UR13, UR7, URZ, 0x7 ;  /* 0x000000070d217291 */ /* 0x000fe4000f8f383f */
[----:B------:R-:W-:-:S02]  /*1240*/  UIADD3 UR7, UR12, 0x7f, URZ ;  /* 0x0000007f0c077890 */ /* 0x000fc4000fffe03f */
[----:B------:R-:W-:Y:S01]  /*1250*/  @UP1 UIMAD.WIDE.U32 UR12, UR9, UR26, URZ ;  /* 0x0000001a090c12a5 */ /* 0x000fe2000f8e003f */
[----:B-1----:R-:W-:Y:S01]  /*1260*/  VIADD R4, R4, 0xffffffe ;  /* 0x0ffffffe04047836 */ /* 0x002fe20000000000 */
[----:B------:R-:W-:Y:S02]  /*1270*/  @UP1 UIMAD UR9, UR9, UR27, URZ ;  /* 0x0000001b090912a4 */ /* 0x000fe4000f8e023f */
[----:B------:R-:W-:Y:S01]  /*1280*/  @UP2 UIMAD.WIDE.U32 UR46, UR6, UR16, URZ ;  /* 0x00000010062e22a5 */ /* 0x000fe2000f8e003f */
[----:B------:R-:W1:Y:S01]  /*1290*/  F2I.FTZ.U32.TRUNC.NTZ R5, R4 ;  /* 0x0000000400057305 */ /* 0x000e62000021f000 */
[----:B------:R-:W-:Y:S02]  /*12a0*/  @UP1 UIADD3 UR43, UR13, UR9, URZ ;  /* 0x000000090d2b1290 */ /* 0x000fe4000fffe03f */
[----:B------:R-:W-:Y:S01]  /*12b0*/  USHF.R.S32.HI UR9, URZ, 0x1f, UR7 ;  /* 0x0000001f3f097899 */ /* 0x000fe20008011407 */
[----:B------:R-:W-:Y:S01]  /*12c0*/  ULDC.U8 UR39, c[0x0][0x3d8] ;  /* 0x0000f60000277ab9 */ /* 0x000fe20000000000 */
[----:B------:R-:W-:-:S02]  /*12d0*/  ULDC.U8 UR16, c[0x0][0x480] ;  /* 0x0001200000107ab9 */ /* 0x000fc40000000000 */
[----:B------:R-:W-:Y:S02]  /*12e0*/  ULEA.HI UR24, UR9, UR7, URZ, 0x7 ;  /* 0x0000000709187291 */ /* 0x000fe4000f8f383f */
[----:B------:R-:W-:Y:S02]  /*12f0*/  UISETP.NE.AND UP3, UPT, UR39, URZ, UPT ;  /* 0x0000003f2700728c */ /* 0x000fe4000bf65270 */
[----:B------:R-:W-:Y:S02]  /*1300*/  UIMAD UR7, UR36, UR49, URZ ;  /* 0x00000031240772a4 */ /* 0x000fe4000f8e023f */
[----:B------:R-:W-:Y:S01]  /*1310*/  @UP2 UIMAD UR51, UR6, UR17, UR47 ;  /* 0x00000011063322a4 */ /* 0x000fe2000f8e022f */
[----:B-1----:R-:W-:Y:S01]  /*1320*/  IMAD.MOV R0, RZ, RZ, -R5 ;  /* 0x000000ffff007224 */ /* 0x002fe200078e0a05 */
[----:B------:R-:W-:Y:S01]  /*1330*/  UIMAD UR14, UR6, UR31, URZ ;  /* 0x0000001f060e72a4 */ /* 0x000fe2000f8e023f */
[----:B------:R-:W-:Y:S01]  /*1340*/  IMAD.MOV.U32 R4, RZ, RZ, RZ ;  /* 0x000000ffff047224 */ /* 0x000fe200078e00ff */
[----:B------:R-:W-:Y:S01]  /*1350*/  @UP1 UMOV UR41, UR12 ;  /* 0x0000000c00291c82 */ /* 0x000fe20008000000 */
[----:B------:R-:W-:Y:S01]  /*1360*/  IMAD R0, R0, R6, RZ ;  /* 0x0000000600007224 */ /* 0x000fe200078e02ff */
[----:B------:R-:W-:-:S02]  /*1370*/  UISETP.NE.AND UP6, UPT, UR16, URZ, UPT ;  /* 0x0000003f1000728c */ /* 0x000fc4000bfc5270 */
[----:B------:R-:W-:Y:S01]  /*1380*/  UIMAD.WIDE UR12, UR48, UR40, URZ ;  /* 0x00000028300c72a5 */ /* 0x000fe2000f8e023f */
[----:B------:R-:W-:Y:S01]  /*1390*/  IMAD.HI.U32 R0, R5, R0, R4 ;  /* 0x0000000005007227 */ /* 0x000fe200078e0004 */
[----:B------:R-:W-:Y:S02]  /*13a0*/  UIMAD.WIDE.U32 UR16, UR49, UR60, URZ ;  /* 0x0000003c311072a5 */ /* 0x000fe4000f8e003f */
[----:B------:R-:W-:Y:S02]  /*13b0*/  UIMAD UR7, UR59, UR60, UR7 ;  /* 0x0000003c3b0772a4 */ /* 0x000fe4000f8e0207 */
[----:B------:R-:W-:Y:S01]  /*13c0*/  UIADD3 UR50, UR25, UR20, URZ ;  /* 0x0000001419327290 */ /* 0x000fe2000fffe03f */
[----:B------:R-:W-:Y:S01]  /*13d0*/  IMAD.HI.U32 R0, R0, R2, RZ ;  /* 0x0000000200007227 */ /* 0x000fe200078e00ff */
[----:B------:R-:W-:Y:S02]  /*13e0*/  USEL UR25, UR22, URZ, UP0 ;  /* 0x0000003f16197287 */ /* 0x000fe40008000000 */
[----:B------:R-:W-:-:S02]  /*13f0*/  @UP2 UIADD3 UR50, UR19, UR14, URZ ;  /* 0x0000000e13322290 */ /* 0x000fc4000fffe03f */
[----:B------:R-:W-:Y:S01]  /*1400*/  IADD3 R4, -R0, RZ, RZ ;  /* 0x000000ff00047210 */ /* 0x000fe20007ffe1ff */
[----:B------:R-:W-:Y:S02]  /*1410*/  UIMAD.WIDE.U32 UR18, UR12, UR16, URZ ;  /* 0x000000100c1272a5 */ /* 0x000fe4000f8e003f */
[----:B------:R-:W-:Y:S02]  /*1420*/  UIMAD UR22, UR13, UR16, URZ ;  /* 0x000000100d1672a4 */ /* 0x000fe4000f8e023f */
[C---:B------:R-:W-:Y:S01]  /*1430*/  IMAD R2, R6.reuse, R4, R2 ;  /* 0x0000000406027224 */ /* 0x040fe200078e0202 */
[----:B------:R-:W-:Y:S01]  /*1440*/  UIADD3 UR16, UR17, UR7, URZ ;  /* 0x0000000711107290 */ /* 0x000fe2000fffe03f */
[----:B------:R-:W-:Y:S01]  /*1450*/  ULDC UR37, c[0x0][0x2c4] ;  /* 0x0000b10000257ab9 */ /* 0x000fe20000000800 */
[----:B------:R-:W-:Y:S02]  /*1460*/  USHF.R.S32.HI UR9, URZ, 0x7, UR33 ;  /* 0x000000073f097899 */ /* 0x000fe40008011421 */
[----:B------:R-:W-:Y:S01]  /*1470*/  ISETP.GT.U32.AND P1, PT, R6, R2, PT ;  /* 0x000000020600720c */ /* 0x000fe20003f24070 */
[----:B------:R-:W-:-:S02]  /*1480*/  USHF.R.S32.HI UR7, URZ, 0x7, UR24 ;  /* 0x000000073f077899 */ /* 0x000fc40008011418 */
[----:B------:R-:W-:Y:S02]  /*1490*/  @UP3 UIMAD UR20, UR49, UR37, URZ ;  /* 0x00000025311432a4 */ /* 0x000fe4000f8e023f */
[----:B------:R-:W-:Y:S02]  /*14a0*/  UISETP.LT.AND UP0, UPT, UR9, UR7, UPT ;  /* 0x000000070900728c */ /* 0x000fe4000bf01270 */
[----:B------:R-:W-:Y:S02]  /*14b0*/  @UP3 USEL UR17, UR20, UR6, !UP2 ;  /* 0x0000000614113287 */ /* 0x000fe4000d000000 */
[----:B------:R-:W-:Y:S02]  /*14c0*/  @!UP3 UIMAD UR20, UR49, UR40, UR58 ;  /* 0x000000283114b2a4 */ /* 0x000fe4000f8e023a */
[----:B------:R-:W-:Y:S02]  /*14d0*/  USEL UR40, UR9, UR7, UP0 ;  /* 0x0000000709287287 */ /* 0x000fe40008000000 */
[----:B------:R-:W-:Y:S01]  /*14e0*/  @!P1 IMAD.IADD R2, R2, 0x1, -R6 ;  /* 0x0000000102029824 */ /* 0x000fe200078e0a06 */
[----:B------:R-:W-:Y:S01]  /*14f0*/  @UP3 ULDC UR14, c[0x0][0x2e4] ;  /* 0x0000b900000e3ab9 */ /* 0x000fe20000000800 */
[----:B------:R-:W-:Y:S01]  /*1500*/  @!UP2 UIADD3 UR51, UR45, UR28, URZ ;  /* 0x0000001c2d33a290 */ /* 0x000fe2000fffe03f */
[----:B------:R-:W-:Y:S01]  /*1510*/  @!P1 VIADD R0, R0, 0x1 ;  /* 0x0000000100009836 */ /* 0x000fe20000000000 */
[----:B------:R-:W-:Y:S01]  /*1520*/  ULEA UR7, UR40, 0xffffff80, 0x7 ;  /* 0xffffff8028077891 */ /* 0x000fe2000f8e383f */
[----:B------:R-:W-:Y:S01]  /*1530*/  ISETP.GE.U32.AND P0, PT, R2, R6, PT ;  /* 0x000000060200720c */ /* 0x000fe20003f06070 */
[----:B------:R-:W-:Y:S01]  /*1540*/  @UP3 UIMAD UR28, UR58, UR14, UR17 ;  /* 0x0000000e3a1c32a4 */ /* 0x000fe2000f8e0211 */
[----:B------:R-:W-:Y:S01]  /*1550*/  LOP3.LUT R2, R7, UR58, RZ, 0x3c, !PT ;  /* 0x0000003a07027c12 */ /* 0x000fe2000f8e3cff */
[----:B------:R-:W-:Y:S01]  /*1560*/  UIMAD UR14, UR12, UR16, UR22 ;  /* 0x000000100c0e72a4 */ /* 0x000fe2000f8e0216 */
[----:B------:R-:W-:Y:S01]  /*1570*/  PLOP3.LUT P1, PT, PT, PT, UP1, 0x80, 0x0 ;  /* 0x000000000000781c */ /* 0x000fe20003f2f018 */
[----:B------:R-:W-:Y:S01]  /*1580*/  UIMAD.WIDE.U32 UR16, UR12, UR6, URZ ;  /* 0x000000060c1072a5 */ /* 0x000fe2000f8e003f */
[----:B------:R-:W-:Y:S01]  /*1590*/  ISETP.GE.AND P2, PT, R2, RZ, PT ;  /* 0x000000ff0200720c */ /* 0x000fe20003f46270 */
[----:B------:R-:W-:-:S02]  /*15a0*/  @!UP3 UIMAD UR28, UR20, UR37, URZ ;  /* 0x00000025141cb2a4 */ /* 0x000fc4000f8e023f */
[----:B------:R-:W-:Y:S02]  /*15b0*/  USHF.R.S32.HI UR20, URZ, 0x1f, UR7 ;  /* 0x0000001f3f147899 */ /* 0x000fe40008011407 */
[----:B------:R-:W-:Y:S02]  /*15c0*/  UIADD3 UR9, UP0, UR7, UR35, URZ ;  /* 0x0000002307097290 */ /* 0x000fe4000ff1e03f */
[----:B------:R-:W-:Y:S01]  /*15d0*/  UIMAD UR39, UR58, UR48, URZ ;  /* 0x000000303a2772a4 */ /* 0x000fe2000f8e023f */
[----:B------:R-:W-:Y:S01]  /*15e0*/  @P0 IADD3 R0, R0, 0x1, RZ ;  /* 0x0000000100000810 */ /* 0x000fe20007ffe0ff */
[----:B------:R-:W-:Y:S01]  /*15f0*/  UIADD3 UR48, UR19, UR14, URZ ;  /* 0x0000000e13307290 */ /* 0x000fe2000fffe03f */
[----:B------:R-:W-:Y:S01]  /*1600*/  PLOP3.LUT P0, PT, PT, PT, UP3, 0x80, 0x0 ;  /* 0x000000000000781c */ /* 0x000fe20003f0f038 */
[----:B------:R-:W-:Y:S02]  /*1610*/  USEL UR56, UR18, UR16, !UP2 ;  /* 0x0000001012387287 */ /* 0x000fe4000d000000 */
[----:B------:R-:W-:Y:S01]  /*1620*/  UIMAD UR14, UR13, UR6, URZ ;  /* 0x000000060d0e72a4 */ /* 0x000fe2000f8e023f */
[----:B------:R-:W-:Y:S01]  /*1630*/  IMAD.MOV.U32 R12, RZ, RZ, R0 ;  /* 0x000000ffff0c7224 */ /* 0x000fe200078e0000 */
[----:B------:R-:W-:-:S02]  /*1640*/  UIADD3.X UR16, UR20, UR25, URZ, UP0, !UPT ;  /* 0x0000001914107290 */ /* 0x000fc400087fe43f */
[----:B------:R-:W-:Y:S02]  /*1650*/  UIMAD UR13, UR13, UR9, URZ ;  /* 0x000000090d0d72a4 */ /* 0x000fe4000f8e023f */
[----:B------:R-:W-:Y:S01]  /*1660*/  @UP1 UIADD3 UR29, UR23, UR34, URZ ;  /* 0x00000022171d1290 */ /* 0x000fe2000fffe03f */
[----:B------:R-:W-:Y:S01]  /*1670*/  @!P2 IADD3 R12, -R12, RZ, RZ ;  /* 0x000000ff0c0ca210 */ /* 0x000fe20007ffe1ff */
[----:B------:R-:W-:Y:S01]  /*1680*/  @UP1 ULDC.64 UR24, c[0x0][0x250] ;  /* 0x0000940000181ab9 */ /* 0x000fe20000000a00 */
[----:B------:R-:W-:Y:S01]  /*1690*/  UIMAD.WIDE.U32 UR36, UR12, UR9, URZ ;  /* 0x000000090c2472a5 */ /* 0x000fe2000f8e003f */
[----:B------:R-:W-:Y:S01]  /*16a0*/  @!P3 LOP3.LUT R12, RZ, R7, RZ, 0x33, !PT ;  /* 0x00000007ff0cb212 */ /* 0x000fe200078e33ff */
[----:B------:R-:W-:Y:S02]  /*16b0*/  UIMAD UR9, UR12, UR16, UR13 ;  /* 0x000000100c0972a4 */ /* 0x000fe4000f8e020d */
[----:B------:R-:W-:Y:S02]  /*16c0*/  @UP1 UIMAD.WIDE.U32 UR12, UR29, UR24, URZ ;  /* 0x000000181d0c12a5 */ /* 0x000fe4000f8e003f */
[----:B------:R-:W-:-:S02]  /*16d0*/  @UP2 UIADD3 UR48, UR17, UR14, URZ ;  /* 0x0000000e11302290 */ /* 0x000fc4000fffe03f */
[----:B------:R-:W-:Y:S02]  /*16e0*/  @UP1 UIMAD UR14, UR29, UR25, URZ ;  /* 0x000000191d0e12a4 */ /* 0x000fe4000f8e023f */
[----:B------:R-:W-:Y:S02]  /*16f0*/  USEL UR54, UR52, URZ, UP6 ;  /* 0x0000003f34367287 */ /* 0x000fe4000b000000 */
        /* <DEDUP_REMOVED lines=19> */
.L_x_1938:
        /* <DEDUP_REMOVED lines=13> */
.L_x_1939:
        /* <DEDUP_REMOVED lines=11> */
.L_x_1940:
[----:B------:R-:W-:Y:S02]  /*19b0*/  ULDC UR6, c[0x0][0x270] ;  /* 0x00009c0000067ab9 */ /* 0x000fe40000000800 */
[----:B------:R-:W-:-:S04]  /*19c0*/  UIMAD UR6, UR49, UR6, UR58 ;  /* 0x00000006310672a4 */ /* 0x000fc8000f8e023a */
[----:B------:R-:W-:-:S12]  /*19d0*/  UIMAD UR6, UR6, UR60, URZ ;  /* 0x0000003c060672a4 */ /* 0x000fd8000f8e023f */
.L_x_1941:
[----:B------:R-:W1:Y:S01]  /*19e0*/  S2R R25, SR_TID.X ;  /* 0x0000000000197919 */ /* 0x000e620000002100 */
[----:B------:R-:W2:Y:S01]  /*19f0*/  LDC.64 R4, c[0x0][0x420] ;  /* 0x00010800ff047b82 */ /* 0x000ea20000000a00 */
[----:B------:R-:W-:Y:S01]  /*1a00*/  SHF.R.S32.HI R247, RZ, 0x1f, R246 ;  /* 0x0000001ffff77819 */ /* 0x000fe200000114f6 */
[----:B------:R-:W-:Y:S01]  /*1a10*/  USHF.R.S32.HI UR22, URZ, 0x1f, UR58 ;  /* 0x0000001f3f167899 */ /* 0x000fe2000801143a */
[----:B------:R-:W-:Y:S01]  /*1a20*/  BSSY B1, `(.L_x_1937) ;  /* 0x0000bbd000017945 */ /* 0x000fe20003800000 */
[----:B------:R-:W-:Y:S01]  /*1a30*/  UIADD3 UR37, UR7, UR6, URZ ;  /* 0x0000000607257290 */ /* 0x000fe2000fffe03f */
[----:B------:R-:W-:Y:S01]  /*1a40*/  ULDC UR12, c[0x0][0x2dc] ;  /* 0x0000b700000c7ab9 */ /* 0x000fe20000000800 */
[----:B------:R-:W-:Y:S01]  /*1a50*/  ULDC UR13, c[0x0][0x270] ;  /* 0x00009c00000d7ab9 */ /* 0x000fe20000000800 */
[----:B------:R-:W-:Y:S01]  /*1a60*/  UIADD3 UR6, UR7, UR28, URZ ;  /* 0x0000001c07067290 */ /* 0x000fe2000fffe03f */
[----:B------:R-:W-:Y:S01]  /*1a70*/  ULDC.64 UR16, c[0x0][0x428] ;  /* 0x00010a0000107ab9 */ /* 0x000fe20000000a00 */
[----:B------:R-:W-:-:S02]  /*1a80*/  UIMAD UR12, UR12, UR13, URZ ;  /* 0x0000000d0c0c72a4 */ /* 0x000fc4000f8e023f */
[----:B------:R-:W-:Y:S01]  /*1a90*/  UIADD3 UR14, -UR8, UR15, UR32 ;  /* 0x0000000f080e7290 */ /* 0x000fe2000fffe120 */
[----:B------:R-:W-:Y:S01]  /*1aa0*/  ULDC.64 UR28, c[0x0][0x2b0] ;  /* 0x0000ac00001c7ab9 */ /* 0x000fe20000000a00 */
[----:B------:R-:W-:Y:S01]  /*1ab0*/  UIMAD UR13, UR22, UR16, URZ ;  /* 0x00000010160d72a4 */ /* 0x000fe2000f8e023f */
[----:B------:R-:W-:Y:S01]  /*1ac0*/  ULDC UR46, c[0x0][0x398] ;  /* 0x0000e600002e7ab9 */ /* 0x000fe20000000800 */
[----:B------:R-:W-:Y:S02]  /*1ad0*/  UIMAD.WIDE UR28, UR6, 0x4, UR28 ;  /* 0x00000004061c78a5 */ /* 0x000fe4000f8e021c */
[----:B------:R-:W-:Y:S01]  /*1ae0*/  UIADD3 UR6, UR14, -UR46, URZ ;  /* 0x8000002e0e067290 */ /* 0x000fe2000fffe03f */
[----:B------:R-:W-:Y:S01]  /*1af0*/  ULDC.64 UR18, c[0x0][0x258] ;  /* 0x0000960000127ab9 */ /* 0x000fe20000000a00 */
[----:B------:R-:W-:Y:S01]  /*1b00*/  UIMAD UR13, UR58, UR17, UR13 ;  /* 0x000000113a0d72a4 */ /* 0x000fe2000f8e020d */
[----:B------:R-:W-:Y:S01]  /*1b10*/  ULDC.64 UR44, c[0x0][0x210] ;  /* 0x00008400002c7ab9 */ /* 0x000fe20000000a00 */
[----:B-1----:R-:W-:-:S04]  /*1b20*/  SHF.R.S32.HI R26, RZ, 0x1f, R25 ;  /* 0x0000001fff1a7819 */ /* 0x002fc80000011419 */
[CC--:B------:R-:W-:Y:S02]  /*1b30*/  LEA.HI R0, R26.reuse, R25.reuse, RZ, 0x3 ;  /* 0x000000191a007211 */ /* 0x0c0fe400078f18ff */
[----:B------:R-:W-:Y:S02]  /*1b40*/  LEA.HI R11, R26, R25, RZ, 0x5 ;  /* 0x000000191a0b7211 */ /* 0x000fe400078f28ff */
[----:B------:R-:W-:-:S04]  /*1b50*/  SHF.R.S32.HI R0, RZ, 0x3, R0 ;  /* 0x00000003ff007819 */ /* 0x000fc80000011400 */
[----:B------:R-:W-:Y:S02]  /*1b60*/  SHF.R.S32.HI R24, RZ, 0x1f, R0 ;  /* 0x0000001fff187819 */ /* 0x000fe40000011400 */
[----:B------:R-:W-:-:S04]  /*1b70*/  IADD3 R2, P0, R0, UR7, RZ ;  /* 0x0000000700027c10 */ /* 0x000fc8000ff1e0ff */
[----:B------:R-:W-:Y:S01]  /*1b80*/  IADD3.X R7, R24, UR20, RZ, P0, !PT ;  /* 0x0000001418077c10 */ /* 0x000fe200087fe4ff */
[----:B------:R-:W-:Y:S01]  /*1b90*/  IMAD.WIDE.U32 R8, R2, UR30, R246 ;  /* 0x0000001e02087c25 */ /* 0x000fe2000f8e00f6 */
[----:B------:R-:W-:Y:S01]  /*1ba0*/  IADD3 R6, P0, R246, UR9, RZ ;  /* 0x00000009f6067c10 */ /* 0x000fe2000ff1e0ff */
[----:B------:R-:W-:Y:S02]  /*1bb0*/  USHF.L.U32 UR9, UR12, 0x7, URZ ;  /* 0x000000070c097899 */ /* 0x000fe4000800063f */
[----:B------:R-:W-:Y:S02]  /*1bc0*/  IMAD R7, R7, UR30, RZ ;  /* 0x0000001e07077c24 */ /* 0x000fe4000f8e02ff */
[----:B------:R-:W-:Y:S02]  /*1bd0*/  UIADD3 UR36, UP5, UP4, UR36, UR9, UR39 ;  /* 0x0000000924247290 */ /* 0x000fe4000fcbe027 */
[----:B------:R-:W-:Y:S01]  /*1be0*/  IMAD R10, R2, UR31, R7 ;  /* 0x0000001f020a7c24 */ /* 0x000fe2000f8e0207 */
[----:B------:R-:W-:Y:S01]  /*1bf0*/  IADD3.X R7, R247, UR51, RZ, P0, !PT ;  /* 0x00000033f7077c10 */ /* 0x000fe200087fe4ff */
[----:B--2---:R-:W-:Y:S01]  /*1c00*/  IMAD R2, R4, UR20, RZ ;  /* 0x0000001404027c24 */ /* 0x004fe2000f8e02ff */
[----:B------:R-:W-:Y:S01]  /*1c10*/  IADD3 R8, P0, R8, UR57, RZ ;  /* 0x0000003908087c10 */ /* 0x000fe2000ff1e0ff */
[----:B------:R-:W-:-:S02]  /*1c20*/  ULDC.64 UR38, c[0x0][0x3e0] ;  /* 0x0000f80000267ab9 */ /* 0x000fc40000000a00 */
[----:B------:R-:W-:Y:S01]  /*1c30*/  IMAD R2, R5, UR7, R2 ;  /* 0x0000000705027c24 */ /* 0x000fe2000f8e0202 */
[----:B------:R-:W-:Y:S01]  /*1c40*/  IADD3.X R9, R9, UR50, R10, P0, !PT ;  /* 0x0000003209097c10 */ /* 0x000fe200087fe40a */
[----:B------:R-:W-:Y:S01]  /*1c50*/  IMAD.WIDE.U32 R6, R4, UR7, R6 ;  /* 0x0000000704067c25 */ /* 0x000fe2000f8e0006 */
[----:B------:R-:W-:Y:S01]  /*1c60*/  LOP3.LUT R10, R11, 0xffffffe0, RZ, 0xc0, !PT ;  /* 0xffffffe00b0a7812 */ /* 0x000fe200078ec0ff */
[----:B------:R-:W-:Y:S01]  /*1c70*/  UIMAD UR7, UR22, UR18, URZ ;  /* 0x00000012160772a4 */ /* 0x000fe2000f8e023f */
[----:B------:R-:W-:Y:S01]  /*1c80*/  SHF.R.S32.HI R11, RZ, 0x5, R11 ;  /* 0x00000005ff0b7819 */ /* 0x000fe2000001140b */
[----:B------:R-:W-:Y:S01]  /*1c90*/  IMAD.IADD R7, R7, 0x1, R2 ;  /* 0x0000000107077824 */ /* 0x000fe200078e0202 */
[----:B------:R-:W-:Y:S01]  /*1ca0*/  USHF.R.S32.HI UR22, URZ, 0x1f, UR6 ;  /* 0x0000001f3f167899 */ /* 0x000fe20008011406 */
[----:B------:R-:W-:Y:S01]  /*1cb0*/  IMAD.U32 R2, RZ, RZ, UR16 ;  /* 0x00000010ff027e24 */ /* 0x000fe2000f8e00ff */
[----:B------:R-:W-:Y:S01]  /*1cc0*/  UIMAD UR19, UR58, UR19, UR7 ;  /* 0x000000133a1372a4 */ /* 0x000fe2000f8e0207 */
[----:B------:R-:W-:Y:S01]  /*1cd0*/  IMAD.IADD R10, R25, 0x1, -R10 ;  /* 0x00000001190a7824 */ /* 0x000fe200078e0a0a */
[----:B------:R-:W-:Y:S01]  /*1ce0*/  ULEA.HI UR22, UR22, UR6, URZ, 0x7 ;  /* 0x0000000616167291 */ /* 0x000fe2000f8f383f */
[----:B------:R-:W-:Y:S01]  /*1cf0*/  IMAD.WIDE.U32 R6, R2, UR58, R6 ;  /* 0x0000003a02067c25 */ /* 0x000fe2000f8e0006 */
[----:B------:R-:W-:-:S02]  /*1d00*/  USHF.R.S32.HI UR6, URZ, 0x1f, UR9 ;  /* 0x0000001f3f067899 */ /* 0x000fc40008011409 */
[----:B------:R-:W-:Y:S01]  /*1d10*/  USHF.R.S32.HI UR22, URZ, 0x7, UR22 ;  /* 0x000000073f167899 */ /* 0x000fe20008011416 */
[----:B------:R-:W-:Y:S01]  /*1d20*/  IMAD R10, R11, UR12, R10 ;  /* 0x0000000c0b0a7c24 */ /* 0x000fe2000f8e020a */
[----:B------:R-:W-:Y:S01]  /*1d30*/  UIADD3 UR7, UP3, UP2, UR53, UR36, UR56 ;  /* 0x0000002435077290 */ /* 0x000fe2000fa7e038 */
[----:B------:R-:W-:Y:S01]  /*1d40*/  IMAD.U32 R2, RZ, RZ, UR18 ;  /* 0x00000012ff027e24 */ /* 0x000fe2000f8e00ff */
[----:B------:R-:W-:Y:S01]  /*1d50*/  UISETP.LT.AND UP0, UPT, URZ, UR22, UPT ;  /* 0x000000163f00728c */ /* 0x000fe2000bf01270 */
[----:B------:R-:W-:Y:S01]  /*1d60*/  VIADD R7, R7, UR13 ;  /* 0x0000000d07077c36 */ /* 0x000fe20008000000 */
[----:B------:R-:W-:Y:S01]  /*1d70*/  UIADD3.X UR6, UR52, UR6, UR55, UP5, UP4 ;  /* 0x0000000634067290 */ /* 0x000fe2000afe8437 */
[-C--:B------:R-:W-:Y:S01]  /*1d80*/  IMAD R11, R24, R4.reuse, RZ ;  /* 0x00000004180b7224 */ /* 0x080fe200078e02ff */
[----:B------:R-:W-:Y:S01]  /*1d90*/  USEL UR22, URZ, UR22, !UP0 ;  /* 0x000000163f167287 */ /* 0x000fe2000c000000 */
[----:B------:R-:W-:Y:S01]  /*1da0*/  IMAD.WIDE.U32 R8, R2, UR58, R8 ;  /* 0x0000003a02087c25 */ /* 0x000fe2000f8e0008 */
[----:B------:R-:W-:Y:S01]  /*1db0*/  UIADD3.X UR9, UR54, UR6, UR48, UP3, UP2 ;  /* 0x0000000636097290 */ /* 0x000fe20009fe4430 */
[----:B------:R-:W-:Y:S01]  /*1dc0*/  IADD3 R2, P0, R10, UR7, RZ ;  /* 0x000000070a027c10 */ /* 0x000fe2000ff1e0ff */
[----:B------:R-:W-:Y:S01]  /*1dd0*/  UISETP.GT.AND UP0, UPT, UR40, UR22, UPT ;  /* 0x000000162800728c */ /* 0x000fe2000bf04270 */
[----:B------:R-:W-:Y:S01]  /*1de0*/  IMAD R11, R0, R5, R11 ;  /* 0x00000005000b7224 */ /* 0x000fe200078e020b */
[----:B------:R-:W-:Y:S01]  /*1df0*/  LEA R14, P4, R8, UR44, 0x1 ;  /* 0x0000002c080e7c11 */ /* 0x000fe2000f8808ff */
[----:B------:R-:W-:Y:S01]  /*1e00*/  IMAD.WIDE.U32 R6, R0, R4, R6 ;  /* 0x0000000400067225 */ /* 0x000fe200078e0006 */
[----:B------:R-:W-:Y:S01]  /*1e10*/  LEA.HI.X.SX32 R10, R10, UR9, 0x1, P0 ;  /* 0x000000090a0a7c11 */ /* 0x000fe200080f0eff */
[----:B------:R-:W-:Y:S01]  /*1e20*/  ULDC.64 UR50, c[0x0][0x478] ;  /* 0x00011e0000327ab9 */ /* 0x000fe20000000a00 */
[----:B------:R-:W-:Y:S01]  /*1e30*/  PLOP3.LUT P0, PT, PT, PT, UP0, 0x80, 0x0 ;  /* 0x000000000000781c */ /* 0x000fe20003f0f008 */
[----:B------:R-:W-:Y:S01]  /*1e40*/  VIADD R9, R9, UR19 ;  /* 0x0000001309097c36 */ /* 0x000fe20008000000 */
[----:B------:R-:W-:Y:S01]  /*1e50*/  LEA R16, P3, R6, UR38, 0x1 ;  /* 0x0000002606107c11 */ /* 0x000fe2000f8608ff */
[----:B------:R-:W-:Y:S01]  /*1e60*/  IMAD.IADD R7, R7, 0x1, R11 ;  /* 0x0000000107077824 */ /* 0x000fe200078e020b */
[----:B------:R1:W-:Y:S01]  /*1e70*/  STL [R1+0x8], R14 ;  /* 0x0000080e01007387 */ /* 0x0003e20000100800 */
[----:B------:R-:W-:Y:S01]  /*1e80*/  ULDC.64 UR16, c[0x0][0x400] ;  /* 0x0001000000107ab9 */ /* 0x000fe20000000a00 */
[----:B------:R-:W-:Y:S01]  /*1e90*/  LEA.HI.X R15, R8, UR45, R9, 0x1, P4 ;  /* 0x0000002d080f7c11 */ /* 0x000fe2000a0f0c09 */
[----:B------:R-:W-:Y:S01]  /*1ea0*/  UIMAD.WIDE UR6, UR37, 0x4, UR50 ;  /* 0x00000004250678a5 */ /* 0x000fe2000f8e0232 */
[----:B------:R-:W-:Y:S01]  /*1eb0*/  LEA.HI.X R17, R6, UR39, R7, 0x1, P3 ;  /* 0x0000002706117c11 */ /* 0x000fe200098f0c07 */
[----:B------:R1:W-:Y:S01]  /*1ec0*/  STL [R1+0xc], R16 ;  /* 0x00000c1001007387 */ /* 0x0003e20000100800 */
[----:B------:R-:W-:Y:S01]  /*1ed0*/  LEA R203, P2, R2, UR16, 0x2 ;  /* 0x0000001002cb7c11 */ /* 0x000fe2000f8410ff */
[----:B------:R-:W-:-:S02]  /*1ee0*/  UIADD3 UR9, UR40, -0x1, URZ ;  /* 0xffffffff28097890 */ /* 0x000fc4000fffe03f */
[----:B------:R1:W-:Y:S01]  /*1ef0*/  STL [R1], R15 ;  /* 0x0000000f01007387 */ /* 0x0003e20000100800 */
[----:B------:R-:W-:Y:S01]  /*1f00*/  LEA.HI.X R202, R2, UR17, R10, 0x2, P2 ;  /* 0x0000001102ca7c11 */ /* 0x000fe200090f140a */
[----:B------:R-:W-:Y:S01]  /*1f10*/  UMOV UR18, UR28 ;  /* 0x0000001c00127c82 */ /* 0x000fe20008000000 */
[----:B------:R-:W-:Y:S01]  /*1f20*/  UMOV UR17, UR29 ;  /* 0x0000001d00117c82 */ /* 0x000fe20008000000 */
[----:B------:R1:W-:Y:S01]  /*1f30*/  STL [R1+0x4], R17 ;  /* 0x0000041101007387 */ /* 0x0003e20000100800 */
[----:B------:R-:W-:Y:S01]  /*1f40*/  UMOV UR20, UR6 ;  /* 0x0000000600147c82 */ /* 0x000fe20008000000 */
        /* <DEDUP_REMOVED lines=21> */
.L_x_1943:
        /* <DEDUP_REMOVED lines=20> */
.L_x_1944:
        /* <DEDUP_REMOVED lines=35> */
.L_x_1946:
[----:B------:R-:W-:Y:S05]  /*2410*/  BSYNC B0 ;  /* 0x0000000000007941 */ /* 0x000fea0003800000 */
.L_x_1945:
        /* <DEDUP_REMOVED lines=13> */
[----:B------:R3:W-:Y:S02]  /*24f0*/  STG.E.128 desc[UR10][R8.64], RZ ;  /* 0x000000ff08007986 */ /* 0x0007e4000c101d0a */
.L_x_1948:
[----:B------:R-:W-:Y:S05]  /*2500*/  BSYNC B0 ;  /* 0x0000000000007941 */ /* 0x000fea0003800000 */
.L_x_1947:
[----:B------:R-:W-:Y:S04]  /*2510*/  BSSY B0, `(.L_x_1949) ;  /* 0x000000e000007945 */ /* 0x000fe80003800000 */
[----:B------:R-:W-:Y:S05]  /*2520*/  @P1 BRA `(.L_x_1950) ;  /* 0x0000000000301947 */ /* 0x000fea0003800000 */
[----:B------:R-:W-:Y:S01]  /*2530*/  IADD3 R2, P4, R0, 0x40, RZ ;  /* 0x0000004000027810 */ /* 0x000fe20007f9e0ff */
[----:B------:R-:W-:Y:S01]  /*2540*/  ULDC.64 UR14, c[0x0][0x3f0] ;  /* 0x0000fc00000e7ab9 */ /* 0x000fe20000000a00 */
[----:B------:R-:W-:-:S03]  /*2550*/  MOV R7, R10 ;  /* 0x0000000a00077202 */ /* 0x000fc60000000f00 */
[----:B------:R-:W-:-:S04]  /*2560*/  IMAD.X R6, RZ, RZ, R24, P4 ;  /* 0x000000ffff067224 */ /* 0x000fc800020e0618 */
[----:B--23--:R-:W-:Y:S02]  /*2570*/  IMAD R8, R6, UR12, RZ ;  /* 0x0000000c06087c24 */ /* 0x00cfe4000f8e02ff */
[----:B------:R-:W-:-:S04]  /*2580*/  IMAD.MOV.U32 R6, RZ, RZ, R4 ;  /* 0x000000ffff067224 */ /* 0x000fc800078e0004 */
[----:B------:R-:W-:-:S04]  /*2590*/  IMAD.WIDE.U32 R6, R2, UR12, R6 ;  /* 0x0000000c02067c25 */ /* 0x000fc8000f8e0006 */
[----:B------:R-:W-:Y:S01]  /*25a0*/  IMAD R2, R2, UR13, R8 ;  /* 0x0000000d02027c24 */ /* 0x000fe2000f8e0208 */
[----:B------:R-:W-:-:S04]  /*25b0*/  LEA R8, P4, R6, UR14, 0x1 ;  /* 0x0000000e06087c11 */ /* 0x000fc8000f8808ff */
[----:B------:R-:W-:-:S04]  /*25c0*/  IADD3 R2, R7, R2, RZ ;  /* 0x0000000207027210 */ /* 0x000fc80007ffe0ff */
[----:B------:R-:W-:-:S05]  /*25d0*/  LEA.HI.X R9, R6, UR15, R2, 0x1, P4 ;  /* 0x0000000f06097c11 */ /* 0x000fca000a0f0c02 */
[----:B------:R4:W-:Y:S02]  /*25e0*/  STG.E.128 desc[UR10][R8.64], RZ ;  /* 0x000000ff08007986 */ /* 0x0009e4000c101d0a */
.L_x_1950:
[----:B------:R-:W-:Y:S05]  /*25f0*/  BSYNC B0 ;  /* 0x0000000000007941 */ /* 0x000fea0003800000 */
.L_x_1949:
        /* <DEDUP_REMOVED lines=14> */
.L_x_1952:
[----:B------:R-:W-:Y:S05]  /*26e0*/  BSYNC B0 ;  /* 0x0000000000007941 */ /* 0x000fea0003800000 */
.L_x_1951:
[----:B------:R-:W-:Y:S01]  /*26f0*/  UIMAD UR8, UR42, UR6, URZ ;  /* 0x000000062a0872a4 */ /* 0x000fe2000f8e023f */
[----:B-1----:R-:W-:Y:S01]  /*2700*/  IMAD.U32 R4, RZ, RZ, UR6 ;  /* 0x00000006ff047e24 */ /* 0x002fe2000f8e00ff */
        /* <DEDUP_REMOVED lines=21> */
[----:B--234-:R-:W-:-:S04]  /*2860*/  LEA R8, P3, R6, UR8, 0x1 ;  /* 0x0000000806087c11 */ /* 0x01cfc8000f8608ff */
[----:B------:R-:W-:-:S05]  /*2870*/  LEA.HI.X R9, R6, UR9, R2, 0x1, P3 ;  /* 0x0000000906097c11 */ /* 0x000fca00098f0c02 */
[----:B------:R1:W-:Y:S04]  /*2880*/  STG.E.128 desc[UR10][R8.64], RZ ;  /* 0x000000ff08007986 */ /* 0x0003e8000c101d0a */
.L_x_1954:
[----:B------:R-:W-:Y:S05]  /*2890*/  BSYNC B0 ;  /* 0x0000000000007941 */ /* 0x000fea0003800000 */
.L_x_1953:
        /* <DEDUP_REMOVED lines=14> */
.L_x_1956:
[----:B------:R-:W-:Y:S05]  /*2980*/  BSYNC B0 ;  /* 0x0000000000007941 */ /* 0x000fea0003800000 */
.L_x_1955:
        /* <DEDUP_REMOVED lines=14> */
.L_x_1958:
[----:B------:R-:W-:Y:S05]  /*2a70*/  BSYNC B0 ;  /* 0x0000000000007941 */ /* 0x000fea0003800000 */
.L_x_1957:
        /* <DEDUP_REMOVED lines=14> */
.L_x_1942:
[----:B------:R-:W2:Y:S01]  /*2b60*/  LDL R7, [R1+0x40] ;  /* 0x0000400001077983 */ /* 0x000ea20000100800 */
[----:B------:R-:W-:Y:S01]  /*2b70*/  PLOP3.LUT P0, PT, PT, PT, UP6, 0x80, 0x0 ;  /* 0x000000000000781c */ /* 0x000fe20003f0f068 */
[----:B------:R-:W-:Y:S01]  /*2b80*/  UIMAD UR6, UR9, -0x80, UR15 ;  /* 0xffffff80090678a4 */ /* 0x000fe2000f8e020f */
[C---:B------:R-:W-:Y:S01]  /*2b90*/  VIADD R21, R0.reuse, 0x20 ;  /* 0x0000002000157836 */ /* 0x040fe20000000000 */
[----:B------:R-:W-:Y:S01]  /*2ba0*/  ULEA.HI UR7, UR9, UR9, URZ, 0x1 ;  /* 0x0000000909077291 */ /* 0x000fe2000f8f083f */
[C---:B------:R-:W-:Y:S01]  /*2bb0*/  VIADD R22, R0.reuse, 0x40 ;  /* 0x0000004000167836 */ /* 0x040fe20000000000 */
[----:B------:R-:W-:Y:S01]  /*2bc0*/  BSSY B0, `(.L_x_1960) ;  /* 0x000001b000007945 */ /* 0x000fe20003800000 */
[C---:B------:R-:W-:Y:S01]  /*2bd0*/  VIADD R23, R0.reuse, 0x60 ;  /* 0x0000006000177836 */ /* 0x040fe20000000000 */
[----:B------:R-:W-:Y:S01]  /*2be0*/  ISETP.GE.AND P5, PT, R0, UR6, PT ;  /* 0x0000000600007c0c */ /* 0x000fe2000bfa6270 */
[----:B------:R-:W-:-:S05]  /*2bf0*/  ULOP3.LUT UR7, UR7, 0xfffffffe, URZ, 0xc0, !UPT ;  /* 0xfffffffe07077892 */ /* 0x000fca000f8ec03f */
[----:B------:R-:W-:Y:S01]  /*2c00*/  @P0 BAR.SYNC.DEFER_BLOCKING 0x0 ;  /* 0x0000000000000b1d */ /* 0x000fe20000010000 */
[----:B------:R-:W-:Y:S01]  /*2c10*/  UIADD3 UR7, UR9, -UR7, URZ ;  /* 0x8000000709077290 */ /* 0x000fe2000fffe03f */
[----:B------:R-:W-:Y:S01]  /*2c20*/  ISETP.GE.AND P4, PT, R21, UR6, PT ;  /* 0x0000000615007c0c */ /* 0x000fe2000bf86270 */
[----:B------:R-:W-:Y:S01]  /*2c30*/  IMAD.U32 R9, RZ, RZ, UR26 ;  /* 0x0000001aff097e24 */ /* 0x000fe2000f8e00ff */
[----:B------:R-:W-:Y:S01]  /*2c40*/  ISETP.GE.AND P3, PT, R22, UR6, PT ;  /* 0x0000000616007c0c */ /* 0x000fe2000bf66270 */
[----:B------:R-:W-:Y:S01]  /*2c50*/  UISETP.NE.AND UP0, UPT, UR7, 0x1, UPT ;  /* 0x000000010700788c */ /* 0x000fe2000bf05270 */
[----:B------:R-:W-:-:S05]  /*2c60*/  ISETP.GE.AND P2, PT, R23, UR6, PT ;  /* 0x0000000617007c0c */ /* 0x000fca000bf46270 */
        /* <DEDUP_REMOVED lines=16> */
.L_x_1961:
[----:B------:R-:W-:Y:S05]  /*2d70*/  BSYNC B0 ;  /* 0x0000000000007941 */ /* 0x000fea0003800000 */
.L_x_1960:
        /* <DEDUP_REMOVED lines=8> */
[----:B----4-:R-:W-:-:S04]  /*2e00*/  LEA R6, P0, R4, R16, 0x6 ;  /* 0x0000001004067211 */ /* 0x010fc800078030ff */
[----:B------:R-:W-:-:S05]  /*2e10*/  LEA.HI.X R7, R4, R17, R5, 0x6, P0 ;  /* 0x0000001104077211 */ /* 0x000fca00000f3405 */
[----:B------:R-:W-:Y:S01]  /*2e20*/  @!PT LDS RZ, [RZ] ;  /* 0x00000000fffff984 */ /* 0x000fe20000000800 */
[----:B------:R-:W-:Y:S01]  /*2e30*/  @!PT LDS RZ, [RZ] ;  /* 0x00000000fffff984 */ /* 0x000fe20000000800 */
[----:B------:R-:W-:Y:S01]  /*2e40*/  @!PT LDS RZ, [RZ] ;  /* 0x00000000fffff984 */ /* 0x000fe20000000800 */
[----:B------:R4:W-:Y:S04]  /*2e50*/  LDGSTS.E.BYPASS.LTC128B.128 [R2+0x9000], desc[UR10][R6.64] ;  /* 0x0900000006027fae */ /* 0x0009e8000b901d4a */
.L_x_1963:
[----:B------:R-:W-:Y:S05]  /*2e60*/  BSYNC B0 ;  /* 0x0000000000007941 */ /* 0x000fea0003800000 */
.L_x_1962:
[----:B------:R1:W-:Y:S01]  /*2e70*/  @P3 STS.128 [R2+0xa000], RZ ;  /* 0x00a000ff02003388 */ /* 0x0003e20000000c00 */
[----:B------:R-:W-:Y:S04]  /*2e80*/  BSSY B0, `(.L_x_1964) ;  /* 0x000000c000007945 */ /* 0x000fe80003800000 */
        /* <DEDUP_REMOVED lines=11> */
.L_x_1965:
[----:B------:R-:W-:Y:S05]  /*2f40*/  BSYNC B0 ;  /* 0x0000000000007941 */ /* 0x000fea0003800000 */
.L_x_1964:
[----:B------:R1:W-:Y:S01]  /*2f50*/  @P2 STS.128 [R2+0xb000], RZ ;  /* 0x00b000ff02002388 */ /* 0x0003e20000000c00 */
[----:B------:R-:W-:Y:S04]  /*2f60*/  BSSY B0, `(.L_x_1966) ;  /* 0x000000f000007945 */ /* 0x000fe80003800000 */
[----:B------:R-:W-:Y:S05]  /*2f70*/  @P2 BRA `(.L_x_1967) ;  /* 0x0000000000342947 */ /* 0x000fea0003800000 */
[----:B------:R-:W-:Y:S02]  /*2f80*/  ULDC UR7, c[0x0][0x2d0] ;  /* 0x0000b40000077ab9 */ /* 0x000fe40000000800 */
[----:B------:R-:W-:-:S13]  /*2f90*/  ISETP.GE.AND P0, PT, R246, UR7, PT ;  /* 0x00000007f6007c0c */ /* 0x000fda000bf06270 */
[----:B------:R1:W-:Y:S01]  /*2fa0*/  @P0 STS.128 [R2+0xb000], RZ ;  /* 0x00b000ff02000388 */ /* 0x0003e20000000c00 */
[----:B------:R-:W-:Y:S05]  /*2fb0*/  @P0 BRA `(.L_x_1967) ;  /* 0x0000000000240947 */ /* 0x000fea0003800000 */
[----:B----4-:R-:W-:Y:S01]  /*2fc0*/  MOV R6, R16 ;  /* 0x0000001000067202 */ /* 0x010fe20000000f00 */
        /* <DEDUP_REMOVED lines=8> */
.L_x_1967:
[----:B------:R-:W-:Y:S05]  /*3050*/  BSYNC B0 ;  /* 0x0000000000007941 */ /* 0x000fea0003800000 */
.L_x_1966:
        /* <DEDUP_REMOVED lines=13> */
[----:B----4-:R-:W-:Y:S02]  /*3130*/  MOV R4, R14 ;  /* 0x0000000e00047202 */ /* 0x010fe40000000f00 */
[----:B------:R-:W-:-:S05]  /*3140*/  MOV R5, R15 ;  /* 0x0000000f00057202 */ /* 0x000fca0000000f00 */
[----:B------:R-:W-:Y:S01]  /*3150*/  @!PT LDS RZ, [RZ] ;  /* 0x00000000fffff984 */ /* 0x000fe20000000800 */
[----:B------:R-:W-:Y:S01]  /*3160*/  @!PT LDS RZ, [RZ] ;  /* 0x00000000fffff984 */ /* 0x000fe20000000800 */
[----:B------:R-:W-:Y:S01]  /*3170*/  @!PT LDS RZ, [RZ] ;  /* 0x00000000fffff984 */ /* 0x000fe20000000800 */
[----:B------:R4:W-:Y:S02]  /*3180*/  LDGSTS.E.BYPASS.LTC128B.128 [R194], desc[UR10][R4.64] ;  /* 0x0000000004c27fae */ /* 0x0009e4000b901d4a */
.L_x_1969:
[----:B------:R-:W-:Y:S05]  /*3190*/  BSYNC B0 ;  /* 0x0000000000007941 */ /* 0x000fea0003800000 */
.L_x_1968:
        /* <DEDUP_REMOVED lines=13> */
[----:B----4-:R-:W-:Y:S02]  /*3270*/  IMAD.U32 R5, RZ, RZ, UR30 ;  /* 0x0000001eff057e24 */ /* 0x010fe4000f8e00ff */
[----:B------:R-:W-:-:S03]  /*3280*/  IMAD.U32 R6, RZ, RZ, UR31 ;  /* 0x0000001fff067e24 */ /* 0x000fc6000f8e00ff */
[----:B------:R-:W-:-:S04]  /*3290*/  LEA R4, P0, R5, R14, 0x6 ;  /* 0x0000000e05047211 */ /* 0x000fc800078030ff */
[----:B------:R-:W-:-:S05]  /*32a0*/  LEA.HI.X R5, R5, R15, R6, 0x6, P0 ;  /* 0x0000000f05057211 */ /* 0x000fca00000f3406 */
[----:B------:R-:W-:Y:S01]  /*32b0*/  @!PT LDS RZ, [RZ] ;  /* 0x00000000fffff984 */ /* 0x000fe20000000800 */
[----:B------:R-:W-:Y:S01]  /*32c0*/  @!PT LDS RZ, [RZ] ;  /* 0x00000000fffff984 */ /* 0x000fe20000000800 */
[----:B------:R-:W-:Y:S01]  /*32d0*/  @!PT LDS RZ, [RZ] ;  /* 0x00000000fffff984 */ /* 0x000fe20000000800 */
[----:B------:R4:W-:Y:S04]  /*32e0*/  LDGSTS.E.BYPASS.LTC128B.128 [R194+0x1000], desc[UR10][R4.64] ;  /* 0x0100000004c27fae */ /* 0x0009e8000b901d4a */
.L_x_1971:
[----:B------:R-:W-:Y:S05]  /*32f0*/  BSYNC B0 ;  /* 0x0000000000007941 */ /* 0x000fea0003800000 */
.L_x_1970:
        /* <DEDUP_REMOVED lines=21> */
.L_x_1973:
[----:B------:R-:W-:Y:S05]  /*3450*/  BSYNC B0 ;  /* 0x0000000000007941 */ /* 0x000fea0003800000 */
.L_x_1972:
        /* <DEDUP_REMOVED lines=13> */
[----:B----4-:R-:W-:Y:S01]  /*3530*/  MOV R6, UR30 ;  /* 0x0000001e00067c02 */ /* 0x010fe20008000f00 */
        /* <DEDUP_REMOVED lines=9> */
.L_x_1975:
[----:B------:R-:W-:Y:S05]  /*35d0*/  BSYNC B0 ;  /* 0x0000000000007941 */ /* 0x000fea0003800000 */
.L_x_1974:
[----:B------:R-:W5:Y:S01]  /*35e0*/  LDL R27, [R1+0x28] ;  /* 0x00002800011b7983 */ /* 0x000f620000100800 */
[----:B------:R-:W-:Y:S01]  /*35f0*/  UIMAD UR7, UR42, UR26, URZ ;  /* 0x0000001a2a0772a4 */ /* 0x000fe2000f8e023f */
[----:B----4-:R-:W-:Y:S01]  /*3600*/  IMAD.WIDE.U32 R4, R9, UR32, R246 ;  /* 0x0000002009047c25 */ /* 0x010fe2000f8e00f6 */
        /* <DEDUP_REMOVED lines=19> */
[----:B-1----:R-:W-:Y:S01]  /*3740*/  IADD3 R14, P2, R7, UR18, RZ ;  /* 0x00000012070e7c10 */ /* 0x002fe2000ff5e0ff */
        /* <DEDUP_REMOVED lines=11> */
[----:B----4-:R-:W-:Y:S08]  /*3800*/  @P5 BRA `(.L_x_1977) ;  /* 0x0000000000445947 */ /* 0x010ff00003800000 */
        /* <DEDUP_REMOVED lines=17> */
.L_x_1977:
[----:B------:R-:W-:Y:S05]  /*3920*/  BSYNC B0 ;  /* 0x0000000000007941 */ /* 0x000fea0003800000 */
.L_x_1976:
        /* <DEDUP_REMOVED lines=8> */
[----:B----4-:R-:W-:Y:S01]  /*39b0*/  IADD3 R8, P0, R0, 0x20, RZ ;  /* 0x0000002000087810 */ /* 0x010fe20007f1e0ff */
        /* <DEDUP_REMOVED lines=14> */
.L_x_1979:
[----:B------:R-:W-:Y:S05]  /*3aa0*/  BSYNC B0 ;  /* 0x0000000000007941 */ /* 0x000fea0003800000 */
.L_x_1978:
        /* <DEDUP_REMOVED lines=23> */
.L_x_1981:
[----:B------:R-:W-:Y:S05]  /*3c20*/  BSYNC B0 ;  /* 0x0000000000007941 */ /* 0x000fea0003800000 */
.L_x_1980:
        /* <DEDUP_REMOVED lines=12> */
[----:B----4-:R-:W-:Y:S02]  /*3cf0*/  IMAD R8, R6, UR26, RZ ;  /* 0x0000001a06087c24 */ /* 0x010fe4000f8e02ff */
        /* <DEDUP_REMOVED lines=10> */
.L_x_1983:
[----:B------:R-:W-:Y:S05]  /*3da0*/  BSYNC B0 ;  /* 0x0000000000007941 */ /* 0x000fea0003800000 */
.L_x_1982:
[----:B------:R-:W-:Y:S01]  /*3db0*/  UIMAD UR6, UR42, UR24, URZ ;  /* 0x000000182a0672a4 */ /* 0x000fe2000f8e023f */
[----:B----4-:R-:W-:Y:S01]  /*3dc0*/  MOV R4, UR24 ;  /* 0x0000001800047c02 */ /* 0x010fe20008000f00 */
        /* <DEDUP_REMOVED lines=12> */
[----:B----4-:R-:W-:Y:S06]  /*3e90*/  @P5 BRA `(.L_x_1985) ;  /* 0x0000000000445947 */ /* 0x010fec0003800000 */
        /* <DEDUP_REMOVED lines=17> */
.L_x_1985:
[----:B------:R-:W-:Y:S05]  /*3fb0*/  BSYNC B0 ;  /* 0x0000000000007941 */ /* 0x000fea0003800000 */
.L_x_1984:
        /* <DEDUP_REMOVED lines=22> */
.L_x_1987:
[----:B------:R-:W-:Y:S05]  /*4120*/  BSYNC B0 ;  /* 0x0000000000007941 */ /* 0x000fea0003800000 */
.L_x_1986:
        /* <DEDUP_REMOVED lines=22> */
.L_x_1989:
[----:B------:R-:W-:Y:S05]  /*4290*/  BSYNC B0 ;  /* 0x0000000000007941 */ /* 0x000fea0003800000 */
.L_x_1988:
        /* <DEDUP_REMOVED lines=22> */
.L_x_1991:
[----:B------:R-:W-:Y:S05]  /*4400*/  BSYNC B0 ;  /* 0x0000000000007941 */ /* 0x000fea0003800000 */
.L_x_1990:
[----:B------:R-:W-:Y:S01]  /*4410*/  ISETP.NE.AND P2, PT, R19, RZ, PT ;  /* 0x000000ff1300720c */ /* 0x000fe20003f45270 */
[----:B-1----:R-:W-:Y:S01]  /*4420*/  IMAD.MOV.U32 R4, RZ, RZ, 0x7f800000 ;  /* 0x7f800000ff047424 */ /* 0x002fe200078e00ff */
[----:B------:R-:W-:Y:S01]  /*4430*/  ISETP.NE.AND P0, PT, R18, RZ, PT ;  /* 0x000000ff1200720c */ /* 0x000fe20003f05270 */
[----:B------:R-:W-:Y:S01]  /*4440*/  IMAD.MOV.U32 R0, RZ, RZ, 0x7f800000 ;  /* 0x7f800000ff007424 */ /* 0x000fe200078e00ff */
[----:B------:R-:W-:Y:S01]  /*4450*/  ISETP.NE.AND P3, PT, R11, RZ, PT ;  /* 0x000000ff0b00720c */ /* 0x000fe20003f65270 */
[----:B--234-:R-:W-:Y:S01]  /*4460*/  IMAD.MOV.U32 R2, RZ, RZ, 0x7f800000 ;  /* 0x7f800000ff027424 */ /* 0x01cfe200078e00ff */
[----:B------:R-:W0:Y:S01]  /*4470*/  LDGDEPBAR ;  /* 0x00000000000079af */ /* 0x000e220000000000 */
[----:B------:R-:W-:Y:S01]  /*4480*/  IMAD.MOV.U32 R5, RZ, RZ, 0x7f800000 ;  /* 0x7f800000ff057424 */ /* 0x000fe200078e00ff */
[----:B------:R-:W-:Y:S01]  /*4490*/  ULDC UR25, c[0x0][0x2d0] ;  /* 0x0000b40000197ab9 */ /* 0x000fe20000000800 */
[----:B------:R-:W-:Y:S01]  /*44a0*/  ULDC UR27, c[0x0][0x398] ;  /* 0x0000e600001b7ab9 */ /* 0x000fe20000000800 */
[----:B------:R-:W2:Y:S01]  /*44b0*/  @!P6 LDG.E R0, desc[UR10][R16.64] ;  /* 0x0000000a1000e981 */ /* 0x000ea2000c1e1900 */
[----:B------:R-:W-:-:S03]  /*44c0*/  ULDC UR26, c[0x0][0x2dc] ;  /* 0x0000b700001a7ab9 */ /* 0x000fc60000000800 */
[----:B------:R-:W3:Y:S04]  /*44d0*/  @!P2 LDG.E R4, desc[UR10][R14.64+0x20] ;  /* 0x0000200a0e04a981 */ /* 0x000ee8000c1e1900 */
[----:B------:R-:W4:Y:S04]  /*44e0*/  @!P0 LDG.E R2, desc[UR10][R14.64+0x100] ;  /* 0x0001000a0e028981 */ /* 0x000f28000c1e1900 */
[----:B------:R-:W5:Y:S01]  /*44f0*/  @!P3 LDG.E R5, desc[UR10][R14.64] ;  /* 0x0000000a0e05b981 */ /* 0x000f62000c1e1900 */
[----:B------:R-:W-:Y:S01]  /*4500*/  VIADD R190, R193, 0x2000 ;  /* 0x00002000c1be7836 */ /* 0x000fe20000000000 */
[----:B------:R-:W-:Y:S01]  /*4510*/  UIADD3 UR6, UR32, UR15, URZ ;  /* 0x0000000f20067290 */ /* 0x000fe2000fffe03f */
[----:B------:R-:W-:-:S02]  /*4520*/  VIADD R184, R192, 0x2000 ;  /* 0x00002000c0b87836 */ /* 0x000fc40000000000 */
[----:B------:R-:W-:Y:S01]  /*4530*/  IMAD.MOV.U32 R191, RZ, RZ, 0x20 ;  /* 0x00000020ffbf7424 */ /* 0x000fe200078e00ff */
[----:B------:R-:W-:Y:S01]  /*4540*/  SEL R190, R190, R193, !P1 ;  /* 0x000000c1bebe7207 */ /* 0x000fe20004800000 */
[----:B------:R-:W-:Y:S01]  /*4550*/  IMAD.MOV.U32 R185, RZ, RZ, 0x40 ;  /* 0x00000040ffb97424 */ /* 0x000fe200078e00ff */
[----:B------:R-:W-:Y:S01]  /*4560*/  SEL R184, R184, R192, !P1 ;  /* 0x000000c0b8b87207 */ /* 0x000fe20004800000 */
[----:B------:R-:W-:Y:S01]  /*4570*/  UIADD3 UR6, -UR8, 0x80, UR6 ;  /* 0x0000008008067890 */ /* 0x000fe2000fffe106 */
        /* <DEDUP_REMOVED lines=35> */
[----:B------:R-:W-:Y:S01]  /*47b0*/  IMAD.MOV.U32 R248, RZ, RZ, R194 ;  /* 0x000000fffff87224 */ /* 0x000fe200078e00c2 */
[----:B------:R-:W-:Y:S01]  /*47c0*/  UIADD3 UR24, UR6, -UR46, URZ ;  /* 0x8000002e06187290 */ /* 0x000fe2000fffe03f */
[----:B------:R-:W-:-:S02]  /*47d0*/  UMOV UR16, UR7 ;  /* 0x0000000700107c82 */ /* 0x000fc40008000000 */
[----:B------:R-:W-:Y:S01]  /*47e0*/  ULDC UR6, c[0x0][0x39c] ;  /* 0x0000e70000067ab9 */ /* 0x000fe20000000800 */
[----:B------:R-:W-:Y:S01]  /*47f0*/  ULDC UR7, c[0x0][0x2ec] ;  /* 0x0000bb0000077ab9 */ /* 0x000fe20000000800 */
[----:B---3--:R1:W-:Y:S02]  /*4800*/  STL [R1+0x24], R4 ;  /* 0x0000240401007387 */ /* 0x0083e40000100800 */
[----:B-1----:R-:W1:Y:S02]  /*4810*/  S2R R4, SR_TID.X ;  /* 0x0000000000047919 */ /* 0x002e640000002100 */
[----:B--2---:R1:W-:Y:S04]  /*4820*/  STL [R1+0x1c], R0 ;  /* 0x00001c0001007387 */ /* 0x0043e80000100800 */
[----:B----4-:R2:W-:Y:S04]  /*4830*/  STL [R1+0x18], R2 ;  /* 0x0000180201007387 */ /* 0x0105e80000100800 */
[----:B-----5:R3:W-:Y:S01]  /*4840*/  STL [R1+0x20], R5 ;  /* 0x0000200501007387 */ /* 0x0207e20000100800 */
[----:B-1----:R-:W-:-:S02]  /*4850*/  SHF.R.S32.HI R0, RZ, 0x1f, R4 ;  /* 0x0000001fff007819 */ /* 0x002fc40000011404 */
[----:B--2---:R-:W-:Y:S02]  /*4860*/  LEA.HI R2, R26, R25, RZ, 0x4 ;  /* 0x000000191a027211 */ /* 0x004fe400078f20ff */
[----:B------:R-:W-:Y:S02]  /*4870*/  LEA.HI R0, R0, R4, RZ, 0x4 ;  /* 0x0000000400007211 */ /* 0x000fe400078f20ff */
[----:B------:R-:W-:Y:S02]  /*4880*/  LOP3.LUT R2, R2, 0xfffffff0, RZ, 0xc0, !PT ;  /* 0xfffffff002027812 */ /* 0x000fe400078ec0ff */
[----:B------:R-:W-:-:S03]  /*4890*/  LOP3.LUT R0, R0, 0xfffffff0, RZ, 0xc0, !PT ;  /* 0xfffffff000007812 */ /* 0x000fc600078ec0ff */
[----:B------:R-:W-:Y:S02]  /*48a0*/  IMAD.IADD R2, R25, 0x1, -R2 ;  /* 0x0000000119027824 */ /* 0x000fe400078e0a02 */
[----:B------:R-:W-:-:S03]  /*48b0*/  IMAD.IADD R0, R4, 0x1, -R0 ;  /* 0x0000000104007824 */ /* 0x000fc600078e0a00 */
[----:B---3--:R-:W-:Y:S02]  /*48c0*/  SHF.R.S32.HI R5, RZ, 0x1f, R2 ;  /* 0x0000001fff057819 */ /* 0x008fe40000011402 */
[----:B------:R-:W-:Y:S02]  /*48d0*/  SHF.R.S32.HI R4, RZ, 0x1f, R0 ;  /* 0x0000001fff047819 */ /* 0x000fe40000011400 */
[----:B------:R-:W-:Y:S02]  /*48e0*/  LEA.HI R5, R5, R2, RZ, 0x3 ;  /* 0x0000000205057211 */ /* 0x000fe400078f18ff */
[----:B------:R-:W-:Y:S02]  /*48f0*/  LEA.HI R4, R4, R0, RZ, 0x3 ;  /* 0x0000000004047211 */ /* 0x000fe400078f18ff */
[----:B------:R-:W-:Y:S02]  /*4900*/  LOP3.LUT R5, R5, 0xfffffff8, RZ, 0xc0, !PT ;  /* 0xfffffff805057812 */ /* 0x000fe400078ec0ff */
[----:B------:R-:W-:-:S03]  /*4910*/  LOP3.LUT R4, R4, 0xfffffff8, RZ, 0xc0, !PT ;  /* 0xfffffff804047812 */ /* 0x000fc600078ec0ff */
[----:B------:R-:W-:Y:S02]  /*4920*/  IMAD.IADD R2, R2, 0x1, -R5 ;  /* 0x0000000102027824 */ /* 0x000fe400078e0a05 */
[----:B------:R-:W-:-:S03]  /*4930*/  IMAD.IADD R0, R0, 0x1, -R4 ;  /* 0x0000000100007824 */ /* 0x000fc600078e0a04 */
[C---:B------:R-:W-:Y:S02]  /*4940*/  LOP3.LUT P0, RZ, R2.reuse, 0x2, RZ, 0xc0, !PT ;  /* 0x0000000202ff7812 */ /* 0x040fe4000780c0ff */
[----:B------:R-:W-:Y:S01]  /*4950*/  LOP3.LUT P3, RZ, R2, 0x4, RZ, 0xc0, !PT ;  /* 0x0000000402ff7812 */ /* 0x000fe2000786c0ff */
[C---:B------:R-:W-:Y:S01]  /*4960*/  IMAD.SHL.U32 R2, R27.reuse, 0x4, RZ ;  /* 0x000000041b027824 */ /* 0x040fe200078e00ff */
[----:B------:R-:W-:Y:S01]  /*4970*/  LOP3.LUT P2, RZ, R0, 0x4, RZ, 0xc0, !PT ;  /* 0x0000000400ff7812 */ /* 0x000fe2000784c0ff */
[----:B------:R-:W-:-:S03]  /*4980*/  VIADD R0, R27, 0xffffff80 ;  /* 0xffffff801b007836 */ /* 0x000fc60000000000 */
[----:B------:R1:W-:Y:S01]  /*4990*/  STL [R1+0x3c], R2 ;  /* 0x00003c0201007387 */ /* 0x0003e20000100800 */
[----:B------:R-:W-:Y:S01]  /*49a0*/  SHF.L.U64.HI R5, R27, 0x2, R20 ;  /* 0x000000021b057819 */ /* 0x000fe20000010214 */
[----:B------:R-:W-:-:S04]  /*49b0*/  IMAD.MOV.U32 R4, RZ, RZ, 0x40 ;  /* 0x00000040ff047424 */ /* 0x000fc800078e00ff */
[----:B------:R-:W-:Y:S01]  /*49c0*/  STL [R1+0x38], R5 ;  /* 0x0000380501007387 */ /* 0x000fe20000100800 */
[----:B-1----:R-:W-:-:S04]  /*49d0*/  SHF.R.S32.HI R2, RZ, 0x1f, R0 ;  /* 0x0000001fff027819 */ /* 0x002fc80000011400 */
[C---:B------:R-:W-:Y:S01]  /*49e0*/  SHF.L.U64.HI R2, R0.reuse, 0x2, R2 ;  /* 0x0000000200027819 */ /* 0x040fe20000010202 */
[----:B------:R-:W-:-:S04]  /*49f0*/  IMAD.SHL.U32 R0, R0, 0x4, RZ ;  /* 0x0000000400007824 */ /* 0x000fc800078e00ff */
[----:B------:R-:W-:Y:S04]  /*4a00*/  STL [R1+0x34], R2 ;  /* 0x0000340201007387 */ /* 0x000fe80000100800 */
[----:B------:R1:W-:Y:S02]  /*4a10*/  STL [R1+0x30], R0 ;  /* 0x0000300001007387 */ /* 0x0003e40000100800 */
[----:B-1----:R-:W-:-:S05]  /*4a20*/  SEL R0, R4, 0xffffffc0, !P2 ;  /* 0xffffffc004007807 */ /* 0x002fca0005000000 */
[----:B------:R1:W-:Y:S01]  /*4a30*/  STL [R1+0x2c], R0 ;  /* 0x00002c0001007387 */ /* 0x0003e20000100800 */
[----:B------:R-:W-:Y:S02]  /*4a40*/  SEL R191, R191, 0xffffffe0, !P0 ;  /* 0xffffffe0bfbf7807 */ /* 0x000fe40004000000 */
[----:B------:R-:W-:-:S07]  /*4a50*/  SEL R185, R185, 0xffffffc0, !P3 ;  /* 0xffffffc0b9b97807 */ /* 0x000fce0005800000 */
.L_x_1996:
[----:B------:R-:W0:Y:S01]  /*4a60*/  LDGDEPBAR ;  /* 0x00000000000079af */ /* 0x000e220000000000 */
[----:B-1----:R-:W-:Y:S01]  /*4a70*/  IADD3 R0, R190, R191, RZ ;  /* 0x000000bfbe007210 */ /* 0x002fe20007ffe0ff */
[----:B------:R-:W-:Y:S06]  /*4a80*/  USHF.L.U32 UR12, UR9, 0x7, URZ ;  /* 0x00000007090c7899 */ /* 0x000fec000800063f */
[----:B------:R-:W2:Y:S01]  /*4a90*/  LDL R195, [R1+0x3c] ;  /* 0x00003c0001c37983 */ /* 0x000ea20000100800 */
[----:B------:R-:W-:Y:S01]  /*4aa0*/  UMOV UR14, UR61 ;  /* 0x0000003d000e7c82 */ /* 0x000fe20008000000 */
[----:B------:R-:W-:Y:S02]  /*4ab0*/  UISETP.GE.AND UP0, UPT, UR12, UR24, UPT ;  /* 0x000000180c00728c */ /* 0x000fe4000bf06270 */
[----:B------:R-:W3:Y:S01]  /*4ac0*/  LDL R2, [R1+0x38] ;  /* 0x0000380001027983 */ /* 0x000ee20000100800 */
[----:B------:R-:W-:Y:S04]  /*4ad0*/  DEPBAR.LE SB0, 0x0 ;  /* 0x000080000000791a */ /* 0x000fe80000000000 */
[----:B------:R-:W-:Y:S06]  /*4ae0*/  BAR.SYNC.DEFER_BLOCKING 0x0 ;  /* 0x0000000000007b1d */ /* 0x000fec0000010000 */
[----:B------:R-:W-:Y:S08]  /*4af0*/  LDSM.16.M88.4 R64, [R190] ;  /* 0x00000000be40783b */ /* 0x000ff00000000200 */
[----:B------:R-:W1:Y:S08]  /*4b00*/  LDSM.16.M88.4 R16, [R187+UR4+0xc000] ;  /* 0x00c00004bb10783b */ /* 0x000e700008000200 */
[----:B------:R-:W4:Y:S08]  /*4b10*/  LDSM.16.M88.4 R60, [R190+0x2000] ;  /* 0x00200000be3c783b */ /* 0x000f300000000200 */
[----:B------:R-:W4:Y:S08]  /*4b20*/  LDSM.16.M88.4 R32, [R187+UR4+0xc800] ;  /* 0x00c80004bb20783b */ /* 0x000f300008000200 */
[----:B------:R-:W4:Y:S08]  /*4b30*/  LDSM.16.M88.4 R48, [R187+UR4+0xd000] ;  /* 0x00d00004bb30783b */ /* 0x000f300008000200 */
[----:B------:R-:W4:Y:S01]  /*4b40*/  LDSM.16.M88.4 R132, [R187+UR4+0xd800] ;  /* 0x00d80004bb84783b */ /* 0x000f220008000200 */
        /* <DEDUP_REMOVED lines=8> */
[-C--:B------:R-:W-:Y:S06]  /*4bd0*/  HMMA.16816.F32 R20, R64, R32.reuse, RZ ;  /* 0x000000204014723c */ /* 0x080fec00000018ff */
[C---:B------:R-:W-:Y:S01]  /*4be0*/  HMMA.16816.F32 R24, R60.reuse, R32, RZ ;  /* 0x000000203c18723c */ /* 0x040fe200000018ff */
[----:B------:R-:W1:Y:S05]  /*4bf0*/  LDSM.16.M88.4 R152, [R189+0x1000] ;  /* 0x00100000bd98783b */ /* 0x000e6a0000000200 */
[-C--:B------:R-:W-:Y:S01]  /*4c00*/  HMMA.16816.F32 R28, R60, R34.reuse, RZ ;  /* 0x000000223c1c723c */ /* 0x080fe200000018ff */
[-C--:B----4-:R-:W-:Y:S02]  /*4c10*/  IADD3 R0, R0, R185.reuse, RZ ;  /* 0x000000b900007210 */ /* 0x090fe40007ffe0ff */
[----:B------:R-:W4:Y:S03]  /*4c20*/  LDSM.16.M88.4 R156, [R189+0x1800] ;  /* 0x00180000bd9c783b */ /* 0x000f260000000200 */
        /* <DEDUP_REMOVED lines=8> */
[----:B------:R-:W-:Y:S01]  /*4cb0*/  LDSM.16.M88.4 R176, [R0] ;  /* 0x0000000000b0783b */ /* 0x000fe20000000200 */
[-C--:B------:R-:W-:Y:S06]  /*4cc0*/  HMMA.16816.F32 R52, R64, R132.reuse, RZ ;  /* 0x000000844034723c */ /* 0x080fec00000018ff */
[C---:B------:R-:W-:Y:S01]  /*4cd0*/  HMMA.16816.F32 R56, R60.reuse, R132, RZ ;  /* 0x000000843c38723c */ /* 0x040fe200000018ff */
[----:B------:R-:W-:Y:S05]  /*4ce0*/  LDSM.16.M88.4 R180, [R188] ;  /* 0x00000000bcb4783b */ /* 0x000fea0000000200 */
[-C--:B------:R-:W-:Y:S01]  /*4cf0*/  HMMA.16816.F32 R60, R60, R134.reuse, RZ ;  /* 0x000000863c3c723c */ /* 0x080fe200000018ff */
[----:B------:R-:W-:Y:S05]  /*4d00*/  IADD3 R132, R190, R185, RZ ;  /* 0x000000b9be847210 */ /* 0x000fea0007ffe0ff */
[----:B------:R-:W-:Y:S01]  /*4d10*/  HMMA.16816.F32 R64, R64, R134, RZ ;  /* 0x000000864040723c */ /* 0x000fe200000018ff */
[----:B------:R-:W4:Y:S05]  /*4d20*/  LDSM.16.M88.4 R160, [R132] ;  /* 0x0000000084a0783b */ /* 0x000f2a0000000200 */
[-C--:B-1----:R-:W-:Y:S03]  /*4d30*/  HMMA.16816.F32 R4, R136, R140.reuse, R4 ;  /* 0x0000008c8804723c */ /* 0x082fe60000001804 */
[----:B------:R-:W1:Y:S03]  /*4d40*/  LDSM.16.M88.4 R132, [R132+0x2000] ;  /* 0x002000008484783b */ /* 0x000e660000000200 */
[C---:B------:R-:W-:Y:S06]  /*4d50*/  HMMA.16816.F32 R8, R144.reuse, R140, R8 ;  /* 0x0000008c9008723c */ /* 0x040fec0000001808 */
[-C--:B------:R-:W-:Y:S06]  /*4d60*/  HMMA.16816.F32 R12, R144, R142.reuse, R12 ;  /* 0x0000008e900c723c */ /* 0x080fec000000180c */
[C---:B------:R-:W-:Y:S01]  /*4d70*/  HMMA.16816.F32 R16, R136.reuse, R142, R16 ;  /* 0x0000008e8810723c */ /* 0x040fe20000001810 */
[----:B------:R-:W1:Y:S05]  /*4d80*/  LDSM.16.M88.4 R140, [R186+0x800] ;  /* 0x00080000ba8c783b */ /* 0x000e6a0000000200 */
        /* <DEDUP_REMOVED lines=8> */
[-C--:B----4-:R-:W-:Y:S06]  /*4e10*/  HMMA.16816.F32 R52, R136, R156.reuse, R52 ;  /* 0x0000009c8834723c */ /* 0x090fec0000001834 */
[C---:B------:R-:W-:Y:S06]  /*4e20*/  HMMA.16816.F32 R56, R144.reuse, R156, R56 ;  /* 0x0000009c9038723c */ /* 0x040fec0000001838 */
[-C--:B------:R-:W-:Y:S06]  /*4e30*/  HMMA.16816.F32 R60, R144, R158.reuse, R60 ;  /* 0x0000009e903c723c */ /* 0x080fec000000183c */
[----:B------:R-:W-:Y:S01]  /*4e40*/  HMMA.16816.F32 R64, R136, R158, R64 ;  /* 0x0000009e8840723c */ /* 0x000fe20000001840 */
[----:B------:R-:W4:Y:S05]  /*4e50*/  LDSM.16.M88.4 R136, [R0+0x2000] ;  /* 0x002000000088783b */ /* 0x000f2a0000000200 */
[-C--:B------:R-:W-:Y:S06]  /*4e60*/  HMMA.16816.F32 R4, R160, R164.reuse, R4 ;  /* 0x000000a4a004723c */ /* 0x080fec0000001804 */
        /* <DEDUP_REMOVED lines=28> */
[----:B------:R2:W4:Y:S01]  /*5030*/  MUFU.TANH R162, R8 ;  /* 0x0000000800a27308 */ /* 0x0005220000002400 */
[----:B------:R-:W-:Y:S01]  /*5040*/  FMUL.FTZ R12, R12, UR6 ;  /* 0x000000060c0c7c20 */ /* 0x000fe20008410000 */
[----:B------:R-:W-:Y:S01]  /*5050*/  FMUL.FTZ R13, R13, UR6 ;  /* 0x000000060d0d7c20 */ /* 0x000fe20008410000 */
[----:B------:R-:W-:Y:S01]  /*5060*/  FMUL.FTZ R14, R14, UR6 ;  /* 0x000000060e0e7c20 */ /* 0x000fe20008410000 */
[----:B------:R-:W-:Y:S01]  /*5070*/  FMUL.FTZ R15, R15, UR6 ;  /* 0x000000060f0f7c20 */ /* 0x000fe20008410000 */
[----:B------:R-:W-:Y:S01]  /*5080*/  FMUL.FTZ R16, R16, UR6 ;  /* 0x0000000610107c20 */ /* 0x000fe20008410000 */
[----:B------:R-:W-:Y:S04]  /*5090*/  FMUL.FTZ R17, R17, UR6 ;  /* 0x0000000611117c20 */ /* 0x000fe80008410000 */
[----:B------:R-:W1:Y:S01]  /*50a0*/  MUFU.TANH R157, R5 ;  /* 0x00000005009d7308 */ /* 0x000e620000002400 */
[----:B------:R-:W-:Y:S01]  /*50b0*/  FMUL.FTZ R18, R18, UR6 ;  /* 0x0000000612127c20 */ /* 0x000fe20008410000 */
[----:B------:R-:W-:Y:S08]  /*50c0*/  FMUL.FTZ R19, R19, UR6 ;  /* 0x0000000613137c20 */ /* 0x000ff00008410000 */
[----:B------:R3:W1:Y:S01]  /*50d0*/  MUFU.TANH R161, R9 ;  /* 0x0000000900a17308 */ /* 0x0006620000002400 */
[----:B--2---:R-:W-:Y:S09]  /*50e0*/  IADD3 R8, P0, R195, UR20, RZ ;  /* 0x00000014c3087c10 */ /* 0x004ff2000ff1e0ff */
[----:B------:R-:W2:Y:S10]  /*50f0*/  MUFU.TANH R156, R6 ;  /* 0x00000006009c7308 */ /* 0x000eb40000002400 */
[----:B------:R4:W1:Y:S01]  /*5100*/  MUFU.TANH R155, R7 ;  /* 0x00000007009b7308 */ /* 0x0008620000002400 */
[----:B---3--:R-:W-:Y:S02]  /*5110*/  IADD3.X R9, R2, UR19, RZ, P0, !PT ;  /* 0x0000001302097c10 */ /* 0x008fe400087fe4ff */
[----:B------:R-:W-:Y:S03]  /*5120*/  PLOP3.LUT P0, PT, PT, PT, UP0, 0x80, 0x0 ;  /* 0x000000000000781c */ /* 0x000fe60003f0f008 */
[----:B------:R-:W5:Y:S04]  /*5130*/  LDG.E R150, desc[UR10][R8.64] ;  /* 0x0000000a08967981 */ /* 0x000f68000c1e1900 */
[----:B------:R-:W3:Y:S01]  /*5140*/  MUFU.TANH R160, R10 ;  /* 0x0000000a00a07308 */ /* 0x000ee20000002400 */
[----:B------:R-:W5:Y:S04]  /*5150*/  LDG.E R149, desc[UR10][R8.64+0x20] ;  /* 0x0000200a08957981 */ /* 0x000f68000c1e1900 */
[----:B------:R-:W5:Y:S05]  /*5160*/  LDG.E R148, desc[UR10][R8.64+0x100] ;  /* 0x0001000a08947981 */ /* 0x000f6a000c1e1900 */
[----:B------:R2:W1:Y:S01]  /*5170*/  MUFU.TANH R159, R11 ;  /* 0x0000000b009f7308 */ /* 0x0004620000002400 */
[----:B----4-:R-:W4:Y:S09]  /*5180*/  LDSM.16.M88.4 R4, [R188+0x800] ;  /* 0x00080000bc04783b */ /* 0x010f320000000200 */
[----:B------:R1:W1:Y:S01]  /*5190*/  MUFU.TANH R167, R12 ;  /* 0x0000000c00a77308 */ /* 0x0002620000002400 */
[----:B------:R2:W5:Y:S09]  /*51a0*/  LDG.E R144, desc[UR10][R8.64+0x120] ;  /* 0x0001200a08907981 */ /* 0x000572000c1e1900 */
[----:B------:R1:W1:Y:S10]  /*51b0*/  MUFU.TANH R165, R13 ;  /* 0x0000000d00a57308 */ /* 0x0002740000002400 */
[----:B------:R1:W1:Y:S10]  /*51c0*/  MUFU.TANH R164, R14 ;  /* 0x0000000e00a47308 */ /* 0x0002740000002400 */
[----:B------:R1:W1:Y:S01]  /*51d0*/  MUFU.TANH R163, R15 ;  /* 0x0000000f00a37308 */ /* 0x0002620000002400 */
[----:B--2---:R-:W2:Y:S09]  /*51e0*/  LDSM.16.M88.4 R8, [R188+0x1000] ;  /* 0x00100000bc08783b */ /* 0x004eb20000000200 */
[----:B------:R1:W1:Y:S01]  /*51f0*/  MUFU.TANH R170, R16 ;  /* 0x0000001000aa7308 */ /* 0x0002620000002400 */
[-C--:B----4-:R-:W-:Y:S09]  /*5200*/  HMMA.16816.F32 R20, R176, R4.reuse, R20 ;  /* 0x00000004b014723c */ /* 0x090ff20000001814 */
[----:B------:R4:W1:Y:S01]  /*5210*/  MUFU.TANH R169, R17 ;  /* 0x0000001100a97308 */ /* 0x0008620000002400 */
[C---:B------:R-:W-:Y:S06]  /*5220*/  HMMA.16816.F32 R24, R136.reuse, R4, R24 ;  /* 0x000000048818723c */ /* 0x040fec0000001818 */
[-C--:B------:R-:W-:Y:S03]  /*5230*/  HMMA.16816.F32 R28, R136, R6.reuse, R28 ;  /* 0x00000006881c723c */ /* 0x080fe6000000181c */
[----:B------:R4:W1:Y:S03]  /*5240*/  MUFU.TANH R168, R18 ;  /* 0x0000001200a87308 */ /* 0x0008660000002400 */
[C---:B------:R-:W-:Y:S01]  /*5250*/  HMMA.16816.F32 R32, R176.reuse, R6, R32 ;  /* 0x00000006b020723c */ /* 0x040fe20000001820 */
[----:B------:R-:W3:Y:S06]  /*5260*/  LDSM.16.M88.4 R4, [R188+0x1800] ;  /* 0x00180000bc04783b */ /* 0x000eec0000000200 */
[----:B------:R4:W1:Y:S01]  /*5270*/  MUFU.TANH R166, R19 ;  /* 0x0000001300a67308 */ /* 0x0008620000002400 */
[----:B------:R-:W-:Y:S03]  /*5280*/  FMUL.FTZ R20, R20, UR6 ;  /* 0x0000000614147c20 */ /* 0x000fe60008410000 */
[----:B------:R-:W-:Y:S01]  /*5290*/  FMUL.FTZ R21, R21, UR6 ;  /* 0x0000000615157c20 */ /* 0x000fe20008410000 */
[----:B------:R-:W-:Y:S01]  /*52a0*/  FMUL.FTZ R22, R22, UR6 ;  /* 0x0000000616167c20 */ /* 0x000fe20008410000 */
[----:B------:R-:W-:Y:S04]  /*52b0*/  FMUL.FTZ R23, R23, UR6 ;  /* 0x0000000617177c20 */ /* 0x000fe80008410000 */
[----:B------:R4:W1:Y:S01]  /*52c0*/  MUFU.TANH R174, R20 ;  /* 0x0000001400ae7308 */ /* 0x0008620000002400 */
[----:B------:R-:W-:Y:S01]  /*52d0*/  FMUL.FTZ R24, R24, UR6 ;  /* 0x0000000618187c20 */ /* 0x000fe20008410000 */
[----:B------:R-:W-:Y:S01]  /*52e0*/  FMUL.FTZ R25, R25, UR6 ;  /* 0x0000000619197c20 */ /* 0x000fe20008410000 */
[-C--:B--2---:R-:W-:Y:S03]  /*52f0*/  HMMA.16816.F32 R36, R176, R8.reuse, R36 ;  /* 0x00000008b024723c */ /* 0x084fe60000001824 */
[----:B------:R-:W-:Y:S01]  /*5300*/  FMUL.FTZ R26, R26, UR6 ;  /* 0x000000061a1a7c20 */ /* 0x000fe20008410000 */
[----:B------:R-:W-:Y:S03]  /*5310*/  FMUL.FTZ R27, R27, UR6 ;  /* 0x000000061b1b7c20 */ /* 0x000fe60008410000 */
[----:B------:R4:W2:Y:S01]  /*5320*/  MUFU.TANH R173, R21 ;  /* 0x0000001500ad7308 */ /* 0x0008a20000002400 */
[C---:B------:R-:W-:Y:S04]  /*5330*/  HMMA.16816.F32 R40, R136.reuse, R8, R40 ;  /* 0x000000088828723c */ /* 0x040fe80000001828 */
[----:B------:R-:W-:Y:S02]  /*5340*/  FMUL.FTZ R28, R28, UR6 ;  /* 0x000000061c1c7c20 */ /* 0x000fe40008410000 */
[-C--:B------:R-:W-:Y:S03]  /*5350*/  HMMA.16816.F32 R44, R136, R10.reuse, R44 ;  /* 0x0000000a882c723c */ /* 0x080fe6000000182c */
[----:B------:R4:W1:Y:S02]  /*5360*/  MUFU.TANH R172, R22 ;  /* 0x0000001600ac7308 */ /* 0x0008640000002400 */
[----:B------:R-:W-:Y:S01]  /*5370*/  FMUL.FTZ R29, R29, UR6 ;  /* 0x000000061d1d7c20 */ /* 0x000fe20008410000 */
[C---:B------:R-:W-:Y:S07]  /*5380*/  HMMA.16816.F32 R48, R176.reuse, R10, R48 ;  /* 0x0000000ab030723c */ /* 0x040fee0000001830 */
[----:B------:R4:W1:Y:S01]  /*5390*/  MUFU.TANH R171, R23 ;  /* 0x0000001700ab7308 */ /* 0x0008620000002400 */
[----:B------:R-:W-:Y:S03]  /*53a0*/  FMUL.FTZ R30, R30, UR6 ;  /* 0x000000061e1e7c20 */ /* 0x000fe60008410000 */
[----:B------:R-:W-:Y:S01]  /*53b0*/  FMUL.FTZ R31, R31, UR6 ;  /* 0x000000061f1f7c20 */ /* 0x000fe20008410000 */
[----:B------:R-:W-:Y:S01]  /*53c0*/  FMUL.FTZ R32, R32, UR6 ;  /* 0x0000000620207c20 */ /* 0x000fe20008410000 */
[----:B------:R-:W-:Y:S01]  /*53d0*/  FMUL.FTZ R33, R33, UR6 ;  /* 0x0000000621217c20 */ /* 0x000fe20008410000 */
[-C--:B---3--:R-:W-:Y:S03]  /*53e0*/  HMMA.16816.F32 R52, R176, R4.reuse, R52 ;  /* 0x00000004b034723c */ /* 0x088fe60000001834 */
[----:B------:R4:W3:Y:S01]  /*53f0*/  MUFU.TANH R182, R24 ;  /* 0x0000001800b67308 */ /* 0x0008e20000002400 */
[----:B------:R-:W-:Y:S01]  /*5400*/  FMUL.FTZ R34, R34, UR6 ;  /* 0x0000000622227c20 */ /* 0x000fe20008410000 */
[----:B------:R-:W-:Y:S01]  /*5410*/  FMUL.FTZ R35, R35, UR6 ;  /* 0x0000000623237c20 */ /* 0x000fe20008410000 */
[----:B------:R-:W-:Y:S01]  /*5420*/  FMUL.FTZ R36, R36, UR6 ;  /* 0x0000000624247c20 */ /* 0x000fe20008410000 */
[C---:B------:R-:W-:Y:S06]  /*5430*/  HMMA.16816.F32 R56, R136.reuse, R4, R56 ;  /* 0x000000048838723c */ /* 0x040fec0000001838 */
[----:B------:R4:W1:Y:S01]  /*5440*/  MUFU.TANH R181, R25 ;  /* 0x0000001900b57308 */ /* 0x0008620000002400 */
[----:B------:R-:W-:Y:S01]  /*5450*/  FMUL.FTZ R37, R37, UR6 ;  /* 0x0000000625257c20 */ /* 0x000fe20008410000 */
[-C--:B------:R-:W-:Y:S03]  /*5460*/  HMMA.16816.F32 R60, R136, R6.reuse, R60 ;  /* 0x00000006883c723c */ /* 0x080fe6000000183c */
[----:B------:R-:W-:Y:S05]  /*5470*/  MOV R4, R203 ;  /* 0x000000cb00047202 */ /* 0x000fea0000000f00 */
[----:B------:R4:W1:Y:S03]  /*5480*/  MUFU.TANH R180, R26 ;  /* 0x0000001a00b47308 */ /* 0x0008660000002400 */
[----:B------:R-:W-:Y:S01]  /*5490*/  MOV R5, R202 ;  /* 0x000000ca00057202 */ /* 0x000fe20000000f00 */
[----:B------:R-:W-:Y:S04]  /*54a0*/  HMMA.16816.F32 R64, R176, R6, R64 ;  /* 0x00000006b040723c */ /* 0x000fe80000001840 */
[----:B------:R4:W-:Y:S01]  /*54b0*/  STL.64 [R1+0x10], R4 ;  /* 0x0000100401007387 */ /* 0x0009e20000100a00 */
[----:B------:R-:W-:Y:S01]  /*54c0*/  FMUL.FTZ R38, R38, UR6 ;  /* 0x0000000626267c20 */ /* 0x000fe20008410000 */
[----:B------:R4:W1:Y:S01]  /*54d0*/  MUFU.TANH R175, R27 ;  /* 0x0000001b00af7308 */ /* 0x0008620000002400 */
[----:B------:R-:W-:Y:S01]  /*54e0*/  FMUL.FTZ R39, R39, UR6 ;  /* 0x0000000627277c20 */ /* 0x000fe20008410000 */
[----:B------:R-:W-:Y:S03]  /*54f0*/  FMUL.FTZ R40, R40, UR6 ;  /* 0x0000000628287c20 */ /* 0x000fe60008410000 */
[----:B------:R-:W-:Y:S01]  /*5500*/  FMUL.FTZ R41, R41, UR6 ;  /* 0x0000000629297c20 */ /* 0x000fe20008410000 */
[----:B------:R-:W-:Y:S01]  /*5510*/  FMUL.FTZ R42, R42, UR6 ;  /* 0x000000062a2a7c20 */ /* 0x000fe20008410000 */
[----:B------:R-:W-:Y:S03]  /*5520*/  FMUL.FTZ R43, R43, UR6 ;  /* 0x000000062b2b7c20 */ /* 0x000fe60008410000 */
[----:B------:R4:W1:Y:S01]  /*5530*/  MUFU.TANH R197, R28 ;  /* 0x0000001c00c57308 */ /* 0x0008620000002400 */
[----:B------:R-:W-:Y:S01]  /*5540*/  FMUL.FTZ R44, R44, UR6 ;  /* 0x000000062c2c7c20 */ /* 0x000fe20008410000 */
[----:B------:R-:W-:Y:S01]  /*5550*/  FMUL.FTZ R45, R45, UR6 ;  /* 0x000000062d2d7c20 */ /* 0x000fe20008410000 */
[----:B------:R-:W-:Y:S01]  /*5560*/  FMUL.FTZ R46, R46, UR6 ;  /* 0x000000062e2e7c20 */ /* 0x000fe20008410000 */
[----:B------:R-:W-:Y:S01]  /*5570*/  FMUL.FTZ R47, R47, UR6 ;  /* 0x000000062f2f7c20 */ /* 0x000fe20008410000 */
        /* <DEDUP_REMOVED lines=22> */
[----:B------:R-:W-:Y:S07]  /*56e0*/  FMUL.FTZ R67, R67, UR6 ;  /* 0x0000000643437c20 */ /* 0x000fee0008410000 */
        /* <DEDUP_REMOVED lines=36> */
[----:B--23--:R-:W-:Y:S05]  /*5930*/  @!P0 BRA `(.L_x_1992) ;  /* 0x0000000400308947 */ /* 0x00cfea0003800000 */
[----:B-1--4-:R-:W-:Y:S01]  /*5940*/  MOV R59, R177 ;  /* 0x000000b1003b7202 */ /* 0x012fe20000000f00 */
[----:B------:R-:W-:Y:S01]  /*5950*/  USHF.L.U32 UR13, UR21, 0x7, URZ ;  /* 0x00000007150d7899 */ /* 0x000fe2000800063f */
        /* <DEDUP_REMOVED lines=74> */
.L_x_1992:
[----:B----4-:R-:W2:Y:S01]  /*5e00*/  LDL R4, [R1+0x28] ;  /* 0x0000280001047983 */ /* 0x010ea20000100800 */
[----:B------:R-:W-:Y:S01]  /*5e10*/  UIADD3 UR16, UR8, 0x1, -UR15 ;  /* 0x0000000108107890 */ /* 0x000fe2000fffe80f */
[----:B------:R-:W-:Y:S01]  /*5e20*/  IMAD.U32 R0, RZ, RZ, UR21 ;  /* 0x00000015ff007e24 */ /* 0x000fe2000f8e00ff */
[----:B------:R-:W-:Y:S01]  /*5e30*/  UIADD3 UR13, -UR14, UR8, -UR15 ;  /* 0x000000080e0d7290 */ /* 0x000fe2000fffe90f */
[----:B------:R-:W3:Y:S02]  /*5e40*/  LDL R2, [R1+0x44] ;  /* 0x0000440001027983 */ /* 0x000ee40000100800 */
[----:B---3--:R-:W-:Y:S02]  /*5e50*/  IMAD R0, R0, 0x80, R2 ;  /* 0x0000008000007824 */ /* 0x008fe400078e0202 */
[----:B--2---:R-:W-:Y:S01]  /*5e60*/  VIADD R6, R4, UR12 ;  /* 0x0000000c04067c36 */ /* 0x004fe20008000000 */
[----:B------:R-:W-:Y:S01]  /*5e70*/  UIADD3 UR12, UR16, UR27, URZ ;  /* 0x0000001b100c7290 */ /* 0x000fe2000fffe03f */
[C---:B------:R-:W-:Y:S02]  /*5e80*/  VIADD R21, R0.reuse, 0x1 ;  /* 0x0000000100157836 */ /* 0x040fe40000000000 */
[----:B------:R-:W-:Y:S01]  /*5e90*/  VIADD R20, R0, 0x8 ;  /* 0x0000000800147836 */ /* 0x000fe20000000000 */
[----:B------:R-:W-:Y:S01]  /*5ea0*/  VIADDMNMX R2, R6, UR13, RZ, !PT ;  /* 0x0000000d06027c46 */ /* 0x000fe2000f8001ff */
[C---:B------:R-:W-:Y:S01]  /*5eb0*/  VIADD R19, R0.reuse, 0x9 ;  /* 0x0000000900137836 */ /* 0x040fe20000000000 */
[----:B------:R-:W-:Y:S01]  /*5ec0*/  UMOV UR16, UR14 ;  /* 0x0000000e00107c82 */ /* 0x000fe20008000000 */
[----:B------:R-:W-:Y:S01]  /*5ed0*/  IMAD.U32 R5, RZ, RZ, UR12 ;  /* 0x0000000cff057e24 */ /* 0x000fe2000f8e00ff */
[CC--:B------:R-:W-:Y:S01]  /*5ee0*/  ISETP.GE.AND P0, PT, R0.reuse, R2.reuse, PT ;  /* 0x000000020000720c */ /* 0x0c0fe20003f06270 */
[C---:B------:R-:W-:Y:S01]  /*5ef0*/  VIADD R18, R0.reuse, 0x10 ;  /* 0x0000001000127836 */ /* 0x040fe20000000000 */
[CC--:B------:R-:W-:Y:S01]  /*5f00*/  ISETP.GE.AND P6, PT, R21.reuse, R2.reuse, PT ;  /* 0x000000021500720c */ /* 0x0c0fe20003fc6270 */
[----:B------:R-:W-:Y:S01]  /*5f10*/  VIADD R17, R0, 0x11 ;  /* 0x0000001100117836 */ /* 0x000fe20000000000 */
[----:B------:R-:W-:Y:S01]  /*5f20*/  VIADDMNMX R5, R6, R5, UR8, PT ;  /* 0x0000000806057e46 */ /* 0x000fe2000b800105 */
[----:B-1----:R-:W-:Y:S01]  /*5f30*/  VIADD R16, R0, 0x18 ;  /* 0x0000001800107836 */ /* 0x002fe20000000000 */
[-C--:B------:R-:W-:Y:S01]  /*5f40*/  ISETP.GE.AND P5, PT, R20, R2.reuse, PT ;  /* 0x000000021400720c */ /* 0x080fe20003fa6270 */
[C---:B------:R-:W-:Y:S01]  /*5f50*/  VIADD R15, R0.reuse, 0x19 ;  /* 0x00000019000f7836 */ /* 0x040fe20000000000 */
[CC--:B------:R-:W-:Y:S01]  /*5f60*/  ISETP.GE.OR P0, PT, R0.reuse, R5.reuse, !P0 ;  /* 0x000000050000720c */ /* 0x0c0fe20004706670 */
[C---:B------:R-:W-:Y:S01]  /*5f70*/  VIADD R14, R0.reuse, 0x20 ;  /* 0x00000020000e7836 */ /* 0x040fe20000000000 */
[-C--:B------:R-:W-:Y:S01]  /*5f80*/  ISETP.GE.OR P6, PT, R21, R5.reuse, !P6 ;  /* 0x000000051500720c */ /* 0x080fe200077c6670 */
        /* <DEDUP_REMOVED lines=12> */
[----:B------:R-:W-:Y:S01]  /*6050*/  VIADD R7, R0, 0x39 ;  /* 0x0000003900077836 */ /* 0x000fe20000000000 */
[-C--:B------:R-:W-:Y:S01]  /*6060*/  ISETP.GE.AND P0, PT, R15, R2.reuse, PT ;  /* 0x000000020f00720c */ /* 0x080fe20003f06270 */
[----:B------:R-:W-:Y:S01]  /*6070*/  VIADD R4, R6, 0x8 ;  /* 0x0000000806047836 */ /* 0x000fe20000000000 */
[-C--:B------:R-:W-:Y:S01]  /*6080*/  ISETP.GE.AND P6, PT, R14, R2.reuse, PT ;  /* 0x000000020e00720c */ /* 0x080fe20003fc6270 */
[----:B------:R-:W-:Y:S01]  /*6090*/  IMAD.U32 R22, RZ, RZ, UR12 ;  /* 0x0000000cff167e24 */ /* 0x000fe2000f8e00ff */
        /* <DEDUP_REMOVED lines=21> */
[----:B------:R-:W-:Y:S01]  /*61f0*/  IMAD.U32 R2, RZ, RZ, UR12 ;  /* 0x0000000cff027e24 */ /* 0x000fe2000f8e00ff */
[-C--:B------:R-:W-:Y:S02]  /*6200*/  ISETP.GE.OR P5, PT, R13, R5.reuse, !P5 ;  /* 0x000000050d00720c */ /* 0x080fe40006fa6670 */
[-C--:B------:R-:W-:Y:S02]  /*6210*/  ISETP.GE.OR P4, PT, R12, R5.reuse, !P4 ;  /* 0x000000050c00720c */ /* 0x080fe40006786670 */
[----:B------:R-:W-:Y:S02]  /*6220*/  VIADDMNMX R4, R4, UR13, RZ, !PT ;  /* 0x0000000d04047c46 */ /* 0x000fe4000f8001ff */
[--C-:B------:R-:W-:Y:S02]  /*6230*/  IADD3 R2, R2, 0x8, R6.reuse ;  /* 0x0000000802027810 */ /* 0x100fe40007ffe006 */
[----:B------:R-:W-:Y:S02]  /*6240*/  FSEL R52, R206, -INF , !P5 ;  /* 0xff800000ce347808 */ /* 0x000fe40006800000 */
[----:B------:R-:W-:Y:S02]  /*6250*/  FSEL R58, R219, -INF , !P4 ;  /* 0xff800000db3a7808 */ /* 0x000fe40006000000 */
[-C--:B------:R-:W-:Y:S02]  /*6260*/  ISETP.GE.AND P5, PT, R0, R4.reuse, PT ;  /* 0x000000040000720c */ /* 0x080fe40003fa6270 */
[----:B------:R-:W-:Y:S02]  /*6270*/  ISETP.GE.AND P4, PT, R21, R4, PT ;  /* 0x000000041500720c */ /* 0x000fe40003f86270 */
[----:B------:R-:W-:Y:S02]  /*6280*/  VIMNMX R2, R2, UR8, PT ;  /* 0x0000000802027c48 */ /* 0x000fe4000bfe0100 */
[-C--:B------:R-:W-:Y:S02]  /*6290*/  ISETP.GE.OR P3, PT, R11, R5.reuse, !P3 ;  /* 0x000000050b00720c */ /* 0x080fe40005f66670 */
[-C--:B------:R-:W-:Y:S02]  /*62a0*/  ISETP.GE.OR P2, PT, R10, R5.reuse, !P2 ;  /* 0x000000050a00720c */ /* 0x080fe40005746670 */
[-C--:B------:R-:W-:Y:S02]  /*62b0*/  ISETP.GE.OR P1, PT, R9, R5.reuse, !P1 ;  /* 0x000000050900720c */ /* 0x080fe40004f26670 */
[-C--:B------:R-:W-:Y:S02]  /*62c0*/  ISETP.GE.OR P0, PT, R8, R5.reuse, !P0 ;  /* 0x000000050800720c */ /* 0x080fe40004706670 */
[----:B------:R-:W-:Y:S01]  /*62d0*/  ISETP.GE.OR P6, PT, R7, R5, !P6 ;  /* 0x000000050700720c */ /* 0x000fe200077c6670 */
[----:B------:R-:W-:Y:S01]  /*62e0*/  IMAD.U32 R5, RZ, RZ, UR12 ;  /* 0x0000000cff057e24 */ /* 0x000fe2000f8e00ff */
        /* <DEDUP_REMOVED lines=44> */
[----:B------:R-:W-:Y:S02]  /*65b0*/  ISETP.GE.OR P4, PT, R7, R2, !P4 ;  /* 0x000000020700720c */ /* 0x000fe40006786670 */
[----:B------:R-:W-:Y:S01]  /*65c0*/  VIADDMNMX R2, R4, UR13, RZ, !PT ;  /* 0x0000000d04027c46 */ /* 0x000fe2000f8001ff */
[----:B------:R-:W-:Y:S01]  /*65d0*/  VIADD R4, R6, 0x48 ;  /* 0x0000004806047836 */ /* 0x000fe20000000000 */
[--C-:B------:R-:W-:Y:S02]  /*65e0*/  IADD3 R5, R5, 0x40, R6.reuse ;  /* 0x0000004005057810 */ /* 0x100fe40007ffe006 */
[----:B------:R-:W-:Y:S02]  /*65f0*/  FSEL R46, R204, -INF , !P3 ;  /* 0xff800000cc2e7808 */ /* 0x000fe40005800000 */
[----:B------:R-:W-:Y:S02]  /*6600*/  FSEL R47, R217, -INF , !P2 ;  /* 0xff800000d92f7808 */ /* 0x000fe40005000000 */
[-C--:B------:R-:W-:Y:S02]  /*6610*/  ISETP.GE.AND P3, PT, R0, R2.reuse, PT ;  /* 0x000000020000720c */ /* 0x080fe40003f66270 */
[-C--:B------:R-:W-:Y:S02]  /*6620*/  ISETP.GE.AND P2, PT, R21, R2.reuse, PT ;  /* 0x000000021500720c */ /* 0x080fe40003f46270 */
[----:B------:R-:W-:Y:S02]  /*6630*/  VIMNMX R5, R5, UR8, PT ;  /* 0x0000000805057c48 */ /* 0x000fe4000bfe0100 */
[----:B------:R-:W-:Y:S02]  /*6640*/  FSEL R50, R216, -INF , !P1 ;  /* 0xff800000d8327808 */ /* 0x000fe40004800000 */
[-C--:B------:R-:W-:Y:S02]  /*6650*/  ISETP.GE.OR P3, PT, R0, R5.reuse, !P3 ;  /* 0x000000050000720c */ /* 0x080fe40005f66670 */
[-C--:B------:R-:W-:Y:S02]  /*6660*/  ISETP.GE.OR P2, PT, R21, R5.reuse, !P2 ;  /* 0x000000051500720c */ /* 0x080fe40005746670 */
[----:B------:R-:W-:Y:S02]  /*6670*/  FSEL R63, R221, -INF , !P0 ;  /* 0xff800000dd3f7808 */ /* 0x000fe40004000000 */
[-C--:B------:R-:W-:Y:S02]  /*6680*/  ISETP.GE.AND P1, PT, R20, R2.reuse, PT ;  /* 0x000000021400720c */ /* 0x080fe40003f26270 */
[-C--:B------:R-:W-:Y:S02]  /*6690*/  ISETP.GE.AND P0, PT, R19, R2.reuse, PT ;  /* 0x000000021300720c */ /* 0x080fe40003f06270 */
        /* <DEDUP_REMOVED lines=11> */
[----:B------:R-:W-:Y:S02]  /*6750*/  FSEL R132, R228, -INF , !P4 ;  /* 0xff800000e4847808 */ /* 0x000fe40006000000 */
[-C--:B------:R-:W-:Y:S02]  /*6760*/  ISETP.GE.AND P4, PT, R16, R2.reuse, PT ;  /* 0x000000021000720c */ /* 0x080fe40003f86270 */
[-C--:B------:R-:W-:Y:S02]  /*6770*/  ISETP.GE.OR P6, PT, R18, R5.reuse, !P6 ;  /* 0x000000051200720c */ /* 0x080fe400077c6670 */
[-C--:B------:R-:W-:Y:S02]  /*6780*/  ISETP.GE.OR P5, PT, R17, R5.reuse, !P5 ;  /* 0x000000051100720c */ /* 0x080fe40006fa6670 */
[-C--:B------:R-:W-:Y:S02]  /*6790*/  ISETP.GE.OR P3, PT, R15, R5.reuse, !P3 ;  /* 0x000000050f00720c */ /* 0x080fe40005f66670 */
[-C--:B------:R-:W-:Y:S02]  /*67a0*/  ISETP.GE.OR P2, PT, R14, R5.reuse, !P2 ;  /* 0x000000050e00720c */ /* 0x080fe40005746670 */
[----:B------:R-:W-:Y:S02]  /*67b0*/  FSEL R24, R167, -INF , !P1 ;  /* 0xff800000a7187808 */ /* 0x000fe40004800000 */
[----:B------:R-:W-:Y:S02]  /*67c0*/  FSEL R25, R165, -INF , !P0 ;  /* 0xff800000a5197808 */ /* 0x000fe40004000000 */
[-C--:B------:R-:W-:Y:S02]  /*67d0*/  ISETP.GE.AND P1, PT, R13, R2.reuse, PT ;  /* 0x000000020d00720c */ /* 0x080fe40003f26270 */
[-C--:B------:R-:W-:Y:S02]  /*67e0*/  ISETP.GE.AND P0, PT, R12, R2.reuse, PT ;  /* 0x000000020c00720c */ /* 0x080fe40003f06270 */
        /* <DEDUP_REMOVED lines=12> */
[----:B------:R-:W-:Y:S02]  /*68b0*/  VIADDMNMX R4, R4, UR13, RZ, !PT ;  /* 0x0000000d04047c46 */ /* 0x000fe4000f8001ff */
[----:B------:R-:W-:Y:S02]  /*68c0*/  ISETP.GE.AND P4, PT, R9, R2, PT ;  /* 0x000000020900720c */ /* 0x000fe40003f86270 */
        /* <DEDUP_REMOVED lines=8> */
[----:B------:R-:W-:Y:S02]  /*6950*/  VIMNMX R2, R51, UR8, PT ;  /* 0x0000000833027c48 */ /* 0x000fe4000bfe0100 */
[----:B------:R-:W-:Y:S02]  /*6960*/  ISETP.GE.OR P4, PT, R9, R5, !P4 ;  /* 0x000000050900720c */ /* 0x000fe40006786670 */
        /* <DEDUP_REMOVED lines=9> */
[----:B------:R-:W-:Y:S02]  /*6a00*/  ISETP.GE.OR P0, PT, R21, R2, !P0 ;  /* 0x000000021500720c */ /* 0x000fe40004706670 */
[----:B------:R-:W-:Y:S02]  /*6a10*/  FSEL R62, R225, -INF , !P4 ;  /* 0xff800000e13e7808 */ /* 0x000fe40006000000 */
[----:B------:R-:W-:Y:S02]  /*6a20*/  ISETP.GE.AND P4, PT, R18, R4, PT ;  /* 0x000000041200720c */ /* 0x000fe40003f86270 */
[-C--:B------:R-:W-:Y:S02]  /*6a30*/  ISETP.GE.OR P6, PT, R20, R2.reuse, !P6 ;  /* 0x000000021400720c */ /* 0x080fe400077c6670 */
[-C--:B------:R-:W-:Y:S02]  /*6a40*/  ISETP.GE.OR P5, PT, R19, R2.reuse, !P5 ;  /* 0x000000021300720c */ /* 0x080fe40006fa6670 */
[-C--:B------:R-:W-:Y:S02]  /*6a50*/  ISETP.GE.OR P3, PT, R17, R2.reuse, !P3 ;  /* 0x000000021100720c */ /* 0x080fe40005f66670 */
[----:B------:R-:W-:Y:S02]  /*6a60*/  ISETP.GE.OR P2, PT, R16, R2, !P2 ;  /* 0x000000021000720c */ /* 0x000fe40005746670 */
[----:B------:R-:W-:Y:S02]  /*6a70*/  FSEL R16, R160, -INF , !P1 ;  /* 0xff800000a0107808 */ /* 0x000fe40004800000 */
[----:B------:R-:W-:Y:S02]  /*6a80*/  FSEL R17, R159, -INF , !P0 ;  /* 0xff8000009f117808 */ /* 0x000fe40004000000 */
[-C--:B------:R-:W-:Y:S02]  /*6a90*/  ISETP.GE.AND P1, PT, R15, R4.reuse, PT ;  /* 0x000000040f00720c */ /* 0x080fe40003f26270 */
[----:B------:R-:W-:Y:S02]  /*6aa0*/  ISETP.GE.AND P0, PT, R14, R4, PT ;  /* 0x000000040e00720c */ /* 0x000fe40003f06270 */
[----:B------:R-:W-:Y:S02]  /*6ab0*/  ISETP.GE.OR P4, PT, R18, R2, !P4 ;  /* 0x000000021200720c */ /* 0x000fe40006786670 */
[----:B------:R-:W-:Y:S02]  /*6ac0*/  FSEL R18, R164, -INF , !P6 ;  /* 0xff800000a4127808 */ /* 0x000fe40007000000 */
[----:B------:R-:W-:Y:S02]  /*6ad0*/  FSEL R19, R163, -INF , !P5 ;  /* 0xff800000a3137808 */ /* 0x000fe40006800000 */
[-C--:B------:R-:W-:Y:S02]  /*6ae0*/  ISETP.GE.AND P6, PT, R13, R4.reuse, PT ;  /* 0x000000040d00720c */ /* 0x080fe40003fc6270 */
[----:B------:R-:W-:Y:S02]  /*6af0*/  ISETP.GE.AND P5, PT, R12, R4, PT ;  /* 0x000000040c00720c */ /* 0x000fe40003fa6270 */
        /* <DEDUP_REMOVED lines=26> */
.L_x_1993:
[----:B------:R-:W2:Y:S01]  /*6ca0*/  LDL R0, [R1+0x20] ;  /* 0x0000200001007983 */ /* 0x000ea20000100800 */
[----:B------:R-:W-:Y:S01]  /*6cb0*/  LEA R145, R193, UR4, 0x1 ;  /* 0x00000004c1917c11 */ /* 0x000fe2000f8e08ff */
[----:B------:R-:W-:Y:S02]  /*6cc0*/  UISETP.GT.AND UP3, UPT, UR9, UR22, UPT ;  /* 0x000000160900728c */ /* 0x000fe4000bf64270 */
[----:B------:R-:W3:Y:S01]  /*6cd0*/  LDL R2, [R1+0x24] ;  /* 0x0000240001027983 */ /* 0x000ee20000100800 */
[-C--:B------:R-:W-:Y:S02]  /*6ce0*/  IADD3 R147, R191, R145.reuse, RZ ;  /* 0x00000091bf937210 */ /* 0x080fe40007ffe0ff */
[----:B------:R-:W-:Y:S01]  /*6cf0*/  IADD3 R146, R185, R145, RZ ;  /* 0x00000091b9927210 */ /* 0x000fe20007ffe0ff */
[----:B------:R-:W4:Y:S04]  /*6d00*/  LDL R9, [R1+0x18] ;  /* 0x0000180001097983 */ /* 0x000f280000100800 */
[----:B------:R-:W4:Y:S04]  /*6d10*/  LDL R10, [R1+0x1c] ;  /* 0x00001c00010a7983 */ /* 0x000f280000100800 */
        /* <DEDUP_REMOVED lines=27> */
[----:B------:R1:W-:Y:S04]  /*6ed0*/  STL [R1+0xc8], R86 ;  /* 0x0000c85601007387 */ /* 0x0003e80000100800 */
[----:B------:R1:W-:Y:S04]  /*6ee0*/  STL [R1+0xc4], R85 ;  /* 0x0000c45501007387 */ /* 0x0003e80000100800 */
        /* <DEDUP_REMOVED lines=11> */
[----:B------:R-:W-:Y:S04]  /*6fa0*/  STL [R1+0x94], R73 ;  /* 0x0000944901007387 */ /* 0x000fe80000100800 */
[----:B------:R1:W-:Y:S04]  /*6fb0*/  STL [R1+0x90], R72 ;  /* 0x0000904801007387 */ /* 0x0003e80000100800 */
[----:B------:R-:W-:Y:S04]  /*6fc0*/  STL [R1+0x8c], R71 ;  /* 0x00008c4701007387 */ /* 0x000fe80000100800 */
[----:B------:R-:W-:Y:S04]  /*6fd0*/  STL [R1+0x88], R70 ;  /* 0x0000884601007387 */ /* 0x000fe80000100800 */
[----:B------:R-:W-:Y:S04]  /*6fe0*/  STL [R1+0x84], R69 ;  /* 0x0000844501007387 */ /* 0x000fe80000100800 */
[----:B------:R-:W-:Y:S04]  /*6ff0*/  STL [R1+0x80], R68 ;  /* 0x0000804401007387 */ /* 0x000fe80000100800 */
[----:B------:R-:W-:Y:S01]  /*7000*/  STL [R1+0x7c], R3 ;  /* 0x00007c0301007387 */ /* 0x000fe20000100800 */
[C---:B--2---:R-:W-:Y:S01]  /*7010*/  FMUL.FTZ R5, R0.reuse, 1.4426950216293334961 ;  /* 0x3fb8aa3b00057820 */ /* 0x044fe20000410000 */
[----:B------:R-:W-:Y:S01]  /*7020*/  FSETP.NEU.FTZ.AND P0, PT, R0, -INF , PT ;  /* 0xff8000000000780b */ /* 0x000fe20003f1d000 */
[C---:B---3--:R-:W-:Y:S03]  /*7030*/  FMUL.FTZ R4, R2.reuse, 1.4426950216293334961 ;  /* 0x3fb8aa3b02047820 */ /* 0x048fe60000410000 */
[----:B------:R-:W-:Y:S02]  /*7040*/  FSEL R5, R5, RZ, P0 ;  /* 0x000000ff05057208 */ /* 0x000fe40000000000 */
[----:B------:R-:W-:Y:S01]  /*7050*/  FSETP.NEU.FTZ.AND P0, PT, R2, -INF , PT ;  /* 0xff8000000200780b */ /* 0x000fe20003f1d000 */
[C---:B----4-:R-:W-:Y:S02]  /*7060*/  FMUL.FTZ R2, R9.reuse, 1.4426950216293334961 ;  /* 0x3fb8aa3b09027820 */ /* 0x050fe40000410000 */
[--C-:B------:R-:W-:Y:S01]  /*7070*/  FFMA.FTZ R0, R32, UR7, -R5.reuse ;  /* 0x0000000720007c23 */ /* 0x100fe20008010805 */
[----:B------:R-:W-:Y:S01]  /*7080*/  FSEL R4, R4, RZ, P0 ;  /* 0x000000ff04047208 */ /* 0x000fe20000000000 */
[--C-:B------:R-:W-:Y:S01]  /*7090*/  FFMA.FTZ R11, R58, UR7, -R5.reuse ;  /* 0x000000073a0b7c23 */ /* 0x100fe20008010805 */
[----:B------:R-:W-:Y:S01]  /*70a0*/  FSETP.NEU.FTZ.AND P0, PT, R9, -INF , PT ;  /* 0xff8000000900780b */ /* 0x000fe20003f1d000 */
[----:B------:R2:W-:Y:S01]  /*70b0*/  MUFU.EX2 R154, R0 ;  /* 0x00000000009a7308 */ /* 0x0005e20000000800 */
[----:B------:R-:W-:Y:S02]  /*70c0*/  FMUL.FTZ R9, R10, 1.4426950216293334961 ;  /* 0x3fb8aa3b0a097820 */ /* 0x000fe40000410000 */
[----:B------:R-:W-:Y:S02]  /*70d0*/  FSEL R2, R2, RZ, P0 ;  /* 0x000000ff02027208 */ /* 0x000fe40000000000 */
[----:B------:R-:W-:Y:S05]  /*70e0*/  FSETP.NEU.FTZ.AND P0, PT, R10, -INF , PT ;  /* 0xff8000000a00780b */ /* 0x000fea0003f1d000 */
[----:B-1----:R-:W-:Y:S01]  /*70f0*/  MUFU.EX2 R86, R11 ;  /* 0x0000000b00567308 */ /* 0x002fe20000000800 */
[----:B------:R-:W-:Y:S09]  /*7100*/  FFMA.FTZ R10, R44, UR7, -R2 ;  /* 0x000000072c0a7c23 */ /* 0x000ff20008010802 */
[----:B------:R1:W-:Y:S01]  /*7110*/  MUFU.EX2 R105, R10 ;  /* 0x0000000a00697308 */ /* 0x0003e20000000800 */
[--C-:B--2---:R-:W-:Y:S09]  /*7120*/  FFMA.FTZ R0, R33, UR7, -R5.reuse ;  /* 0x0000000721007c23 */ /* 0x104ff20008010805 */
[----:B------:R2:W-:Y:S01]  /*7130*/  MUFU.EX2 R153, R0 ;  /* 0x0000000000997308 */ /* 0x0005e20000000800 */
[--C-:B-1----:R-:W-:Y:S09]  /*7140*/  FFMA.FTZ R10, R60, UR7, -R5.reuse ;  /* 0x000000073c0a7c23 */ /* 0x102ff20008010805 */
[----:B------:R1:W-:Y:S01]  /*7150*/  MUFU.EX2 R85, R10 ;  /* 0x0000000a00557308 */ /* 0x0003e20000000800 */
[----:B--2---:R-:W-:Y:S09]  /*7160*/  FFMA.FTZ R0, R28, UR7, -R4 ;  /* 0x000000071c007c23 */ /* 0x004ff20008010804 */
[----:B------:R2:W-:Y:S01]  /*7170*/  MUFU.EX2 R151, R0 ;  /* 0x0000000000977308 */ /* 0x0005e20000000800 */
[----:B-1----:R-:W-:Y:S09]  /*7180*/  FFMA.FTZ R10, R65, UR7, -R2 ;  /* 0x00000007410a7c23 */ /* 0x002ff20008010802 */
[----:B------:R-:W-:Y:S01]  /*7190*/  MUFU.EX2 R74, R10 ;  /* 0x0000000a004a7308 */ /* 0x000fe20000000800 */
[--C-:B--2---:R-:W-:Y:S09]  /*71a0*/  FFMA.FTZ R0, R29, UR7, -R4.reuse ;  /* 0x000000071d007c23 */ /* 0x104ff20008010804 */
[----:B------:R1:W2:Y:S02]  /*71b0*/  MUFU.EX2 R152, R0 ;  /* 0x0000000000987308 */ /* 0x0002a40000000800 */
[--C-:B-1----:R-:W-:Y:S08]  /*71c0*/  FFMA.FTZ R0, R34, UR7, -R5.reuse ;  /* 0x0000000722007c23 */ /* 0x102ff00008010805 */
[----:B------:R1:W-:Y:S02]  /*71d0*/  MUFU.EX2 R32, R0 ;  /* 0x0000000000207308 */ /* 0x0003e40000000800 */
[--C-:B-1----:R-:W-:Y:S08]  /*71e0*/  FFMA.FTZ R0, R35, UR7, -R5.reuse ;  /* 0x0000000723007c23 */ /* 0x102ff00008010805 */
[----:B------:R1:W-:Y:S02]  /*71f0*/  MUFU.EX2 R113, R0 ;  /* 0x0000000000717308 */ /* 0x0003e40000000800 */
[--C-:B-1----:R-:W-:Y:S08]  /*7200*/  FFMA.FTZ R0, R30, UR7, -R4.reuse ;  /* 0x000000071e007c23 */ /* 0x102ff00008010804 */
[----:B------:R1:W-:Y:S02]  /*7210*/  MUFU.EX2 R112, R0 ;  /* 0x0000000000707308 */ /* 0x0003e40000000800 */
[----:B-1----:R-:W-:Y:S08]  /*7220*/  FFMA.FTZ R0, R31, UR7, -R4 ;  /* 0x000000071f007c23 */ /* 0x002ff00008010804 */
[----:B------:R1:W-:Y:S02]  /*7230*/  MUFU.EX2 R252, R0 ;  /* 0x0000000000fc7308 */ /* 0x0003e40000000800 */
[--C-:B-1----:R-:W-:Y:S08]  /*7240*/  FFMA.FTZ R0, R22, UR7, -R2.reuse ;  /* 0x0000000716007c23 */ /* 0x102ff00008010802 */
[----:B------:R1:W-:Y:S02]  /*7250*/  MUFU.EX2 R241, R0 ;  /* 0x0000000000f17308 */ /* 0x0003e40000000800 */
[----:B-1----:R-:W-:Y:S01]  /*7260*/  FSEL R0, R9, RZ, P0 ;  /* 0x000000ff09007208 */ /* 0x002fe20000000000 */
[----:B------:R-:W-:Y:S01]  /*7270*/  FFMA.FTZ R9, R23, UR7, -R2 ;  /* 0x0000000717097c23 */ /* 0x000fe20008010802 */
[----:B------:R-:W-:Y:S06]  /*7280*/  PLOP3.LUT P0, PT, PT, PT, UP3, 0x80, 0x0 ;  /* 0x000000000000781c */ /* 0x000fec0003f0f038 */
[----:B------:R1:W-:Y:S01]  /*7290*/  MUFU.EX2 R240, R9 ;  /* 0x0000000900f07308 */ /* 0x0003e20000000800 */
[--C-:B------:R-:W-:Y:S01]  /*72a0*/  FFMA.FTZ R6, R6, UR7, -R0.reuse ;  /* 0x0000000706067c23 */ /* 0x100fe20008010800 */
[--C-:B------:R-:W-:Y:S08]  /*72b0*/  FFMA.FTZ R11, R55, UR7, -R0.reuse ;  /* 0x00000007370b7c23 */ /* 0x100ff00008010800 */
[----:B------:R3:W-:Y:S10]  /*72c0*/  MUFU.EX2 R91, R6 ;  /* 0x00000006005b7308 */ /* 0x0007f40000000800 */
[----:B------:R-:W-:Y:S01]  /*72d0*/  MUFU.EX2 R72, R11 ;  /* 0x0000000b00487308 */ /* 0x000fe20000000800 */
[----:B-1----:R-:W-:Y:S09]  /*72e0*/  FFMA.FTZ R9, R16, UR7, -R0 ;  /* 0x0000000710097c23 */ /* 0x002ff20008010800 */
[----:B------:R1:W-:Y:S01]  /*72f0*/  MUFU.EX2 R203, R9 ;  /* 0x0000000900cb7308 */ /* 0x0003e20000000800 */
[----:B---3--:R-:W-:Y:S09]  /*7300*/  FFMA.FTZ R6, R54, UR7, -R2 ;  /* 0x0000000736067c23 */ /* 0x008ff20008010802 */
[----:B------:R3:W-:Y:S01]  /*7310*/  MUFU.EX2 R90, R6 ;  /* 0x00000006005a7308 */ /* 0x0007e20000000800 */
[----:B-1----:R-:W-:Y:S09]  /*7320*/  FFMA.FTZ R9, R17, UR7, -R0 ;  /* 0x0000000711097c23 */ /* 0x002ff20008010800 */
[----:B------:R1:W4:Y:S01]  /*7330*/  MUFU.EX2 R202, R9 ;  /* 0x0000000900ca7308 */ /* 0x0003220000000800 */
[--C-:B---3--:R-:W-:Y:S09]  /*7340*/  FFMA.FTZ R6, R56, UR7, -R2.reuse ;  /* 0x0000000738067c23 */ /* 0x108ff20008010802 */
[----:B------:R3:W-:Y:S01]  /*7350*/  MUFU.EX2 R89, R6 ;  /* 0x0000000600597308 */ /* 0x0007e20000000800 */
[----:B-1----:R-:W-:Y:S09]  /*7360*/  FFMA.FTZ R9, R24, UR7, -R2 ;  /* 0x0000000718097c23 */ /* 0x002ff20008010802 */
[----:B------:R1:W-:Y:S01]  /*7370*/  MUFU.EX2 R245, R9 ;  /* 0x0000000900f57308 */ /* 0x0003e20000000800 */
[----:B---3--:R-:W-:Y:S01]  /*7380*/  FFMA.FTZ R6, R7, UR7, -R0 ;  /* 0x0000000707067c23 */ /* 0x008fe20008010800 */
[--C-:B------:R-:W-:Y:S08]  /*7390*/  FFMA.FTZ R7, R133, UR7, -R5.reuse ;  /* 0x0000000785077c23 */ /* 0x100ff00008010805 */
[----:B------:R3:W-:Y:S10]  /*73a0*/  MUFU.EX2 R88, R6 ;  /* 0x0000000600587308 */ /* 0x0007f40000000800 */
[----:B------:R2:W-:Y:S01]  /*73b0*/  MUFU.EX2 R82, R7 ;  /* 0x0000000700527308 */ /* 0x0005e20000000800 */
[----:B-1----:R-:W-:Y:S09]  /*73c0*/  FFMA.FTZ R9, R25, UR7, -R2 ;  /* 0x0000000719097c23 */ /* 0x002ff20008010802 */
[----:B------:R1:W-:Y:S01]  /*73d0*/  MUFU.EX2 R244, R9 ;  /* 0x0000000900f47308 */ /* 0x0003e20000000800 */
[--C-:B---3--:R-:W-:Y:S01]  /*73e0*/  FFMA.FTZ R6, R8, UR7, -R0.reuse ;  /* 0x0000000708067c23 */ /* 0x108fe20008010800 */
[--C-:B------:R-:W-:Y:S08]  /*73f0*/  FFMA.FTZ R8, R21, UR7, -R0.reuse ;  /* 0x0000000715087c23 */ /* 0x100ff00008010800 */
[----:B------:R3:W-:Y:S01]  /*7400*/  MUFU.EX2 R87, R6 ;  /* 0x0000000600577308 */ /* 0x0007e20000000800 */
[----:B--2---:R-:W-:Y:S05]  /*7410*/  F2FP.F16.F32.PACK_AB R7, R152, R151 ;  /* 0x000000979807723e */ /* 0x004fea00000000ff */
[----:B------:R4:W-:Y:S04]  /*7420*/  STS [R233+0x1c400], R7 ;  /* 0x01c40007e9007388 */ /* 0x0009e80000000800 */
[----:B------:R-:W-:Y:S01]  /*7430*/  MUFU.EX2 R76, R8 ;  /* 0x00000008004c7308 */ /* 0x000fe20000000800 */
[--C-:B-1----:R-:W-:Y:S09]  /*7440*/  FFMA.FTZ R9, R18, UR7, -R0.reuse ;  /* 0x0000000712097c23 */ /* 0x102ff20008010800 */
[----:B------:R1:W-:Y:S01]  /*7450*/  MUFU.EX2 R243, R9 ;  /* 0x0000000900f37308 */ /* 0x0003e20000000800 */
[--C-:B---3--:R-:W-:Y:S09]  /*7460*/  FFMA.FTZ R6, R134, UR7, -R5.reuse ;  /* 0x0000000786067c23 */ /* 0x108ff20008010805 */
[----:B------:R2:W-:Y:S01]  /*7470*/  MUFU.EX2 R81, R6 ;  /* 0x0000000600517308 */ /* 0x0005e20000000800 */
[----:B----4-:R-:W-:Y:S01]  /*7480*/  F2FP.F16.F32.PACK_AB R7, R202, R203 ;  /* 0x000000cbca07723e */ /* 0x010fe200000000ff */
[----:B-1----:R-:W-:Y:S08]  /*7490*/  FFMA.FTZ R9, R19, UR7, -R0 ;  /* 0x0000000713097c23 */ /* 0x002ff00008010800 */
[----:B------:R1:W-:Y:S01]  /*74a0*/  MUFU.EX2 R242, R9 ;  /* 0x0000000900f27308 */ /* 0x0003e20000000800 */
[--C-:B--2---:R-:W-:Y:S09]  /*74b0*/  FFMA.FTZ R6, R63, UR7, -R4.reuse ;  /* 0x000000073f067c23 */ /* 0x104ff20008010804 */
[----:B------:R2:W-:Y:S01]  /*74c0*/  MUFU.EX2 R80, R6 ;  /* 0x0000000600507308 */ /* 0x0005e20000000800 */
[--C-:B-1----:R-:W-:Y:S09]  /*74d0*/  FFMA.FTZ R9, R40, UR7, -R5.reuse ;  /* 0x0000000728097c23 */ /* 0x102ff20008010805 */
        /* <DEDUP_REMOVED lines=9> */
[----:B--2---:R-:W-:Y:S01]  /*7570*/  F2FP.F16.F32.PACK_AB R6, R240, R241 ;  /* 0x000000f1f006723e */ /* 0x004fe200000000ff */
        /* <DEDUP_REMOVED lines=18> */
[----:B-1----:R-:W-:Y:S08]  /*76a0*/  FFMA.FTZ R9, R43, UR7, -R2 ;  /* 0x000000072b097c23 */ /* 0x002ff00008010802 */
[----:B------:R1:W-:Y:S02]  /*76b0*/  MUFU.EX2 R106, R9 ;  /* 0x00000009006a7308 */ /* 0x0003e40000000800 */
[--C-:B-1----:R-:W-:Y:S08]  /*76c0*/  FFMA.FTZ R9, R14, UR7, -R0.reuse ;  /* 0x000000070e097c23 */ /* 0x102ff00008010800 */
[----:B------:R1:W-:Y:S02]  /*76d0*/  MUFU.EX2 R104, R9 ;  /* 0x0000000900687308 */ /* 0x0003e40000000800 */
[----:B-1----:R-:W-:Y:S08]  /*76e0*/  FFMA.FTZ R9, R15, UR7, -R0 ;  /* 0x000000070f097c23 */ /* 0x002ff00008010800 */
[----:B------:R1:W2:Y:S02]  /*76f0*/  MUFU.EX2 R103, R9 ;  /* 0x0000000900677308 */ /* 0x0002a40000000800 */
[--C-:B-1----:R-:W-:Y:S08]  /*7700*/  FFMA.FTZ R9, R57, UR7, -R5.reuse ;  /* 0x0000000739097c23 */ /* 0x102ff00008010805 */
[----:B------:R1:W-:Y:S02]  /*7710*/  MUFU.EX2 R98, R9 ;  /* 0x0000000900627308 */ /* 0x0003e40000000800 */
[--C-:B-1----:R-:W-:Y:S01]  /*7720*/  FFMA.FTZ R9, R52, UR7, -R5.reuse ;  /* 0x0000000734097c23 */ /* 0x102fe20008010805 */
[----:B------:R-:W-:Y:S07]  /*7730*/  FFMA.FTZ R5, R136, UR7, -R5 ;  /* 0x0000000788057c23 */ /* 0x000fee0008010805 */
[----:B------:R1:W-:Y:S10]  /*7740*/  MUFU.EX2 R97, R9 ;  /* 0x0000000900617308 */ /* 0x0003f40000000800 */
[----:B------:R3:W-:Y:S01]  /*7750*/  MUFU.EX2 R69, R5 ;  /* 0x0000000500457308 */ /* 0x0007e20000000800 */
[--C-:B-1----:R-:W-:Y:S09]  /*7760*/  FFMA.FTZ R9, R53, UR7, -R4.reuse ;  /* 0x0000000735097c23 */ /* 0x102ff20008010804 */
[----:B------:R1:W-:Y:S01]  /*7770*/  MUFU.EX2 R96, R9 ;  /* 0x0000000900607308 */ /* 0x0003e20000000800 */
[--C-:B---3--:R-:W-:Y:S09]  /*7780*/  FFMA.FTZ R5, R67, UR7, -R4.reuse ;  /* 0x0000000743057c23 */ /* 0x108ff20008010804 */
[----:B------:R3:W-:Y:S01]  /*7790*/  MUFU.EX2 R68, R5 ;  /* 0x0000000500447308 */ /* 0x0007e20000000800 */
[----:B-1----:R-:W-:Y:S09]  /*77a0*/  FFMA.FTZ R9, R46, UR7, -R4 ;  /* 0x000000072e097c23 */ /* 0x002ff20008010804 */
[----:B------:R1:W-:Y:S01]  /*77b0*/  MUFU.EX2 R95, R9 ;  /* 0x00000009005f7308 */ /* 0x0003e20000000800 */
[----:B---3--:R-:W-:Y:S09]  /*77c0*/  FFMA.FTZ R5, R62, UR7, -R2 ;  /* 0x000000073e057c23 */ /* 0x008ff20008010802 */
[----:B------:R3:W-:Y:S01]  /*77d0*/  MUFU.EX2 R77, R5 ;  /* 0x00000005004d7308 */ /* 0x0007e20000000800 */
[--C-:B-1----:R-:W-:Y:S09]  /*77e0*/  FFMA.FTZ R9, R47, UR7, -R4.reuse ;  /* 0x000000072f097c23 */ /* 0x102ff20008010804 */
[----:B------:R1:W-:Y:S01]  /*77f0*/  MUFU.EX2 R84, R9 ;  /* 0x0000000900547308 */ /* 0x0003e20000000800 */
[----:B---3--:R-:W-:Y:S01]  /*7800*/  F2FP.F16.F32.PACK_AB R5, R113, R32 ;  /* 0x000000207105723e */ /* 0x008fe200000000ff */
[--C-:B-1----:R-:W-:Y:S01]  /*7810*/  FFMA.FTZ R9, R50, UR7, -R4.reuse ;  /* 0x0000000732097c23 */ /* 0x102fe20008010804 */
[----:B------:R-:W-:Y:S07]  /*7820*/  FFMA.FTZ R4, R132, UR7, -R4 ;  /* 0x0000000784047c23 */ /* 0x000fee0008010804 */
[----:B------:R1:W-:Y:S10]  /*7830*/  MUFU.EX2 R83, R9 ;  /* 0x0000000900537308 */ /* 0x0003f40000000800 */
[----:B------:R3:W4:Y:S01]  /*7840*/  MUFU.EX2 R3, R4 ;  /* 0x0000000400037308 */ /* 0x0007220000000800 */
[--C-:B-1----:R-:W-:Y:S09]  /*7850*/  FFMA.FTZ R9, R48, UR7, -R2.reuse ;  /* 0x0000000730097c23 */ /* 0x102ff20008010802 */
[----:B------:R1:W-:Y:S01]  /*7860*/  MUFU.EX2 R94, R9 ;  /* 0x00000009005e7308 */ /* 0x0003e20000000800 */
[--C-:B---3--:R-:W-:Y:S09]  /*7870*/  FFMA.FTZ R4, R61, UR7, -R2.reuse ;  /* 0x000000073d047c23 */ /* 0x108ff20008010802 */
[----:B------:R3:W-:Y:S01]  /*7880*/  MUFU.EX2 R78, R4 ;  /* 0x00000004004e7308 */ /* 0x0007e20000000800 */
[--C-:B-1----:R-:W-:Y:S01]  /*7890*/  FFMA.FTZ R9, R49, UR7, -R2.reuse ;  /* 0x0000000731097c23 */ /* 0x102fe20008010802 */
[----:B------:R-:W-:Y:S08]  /*78a0*/  FFMA.FTZ R2, R66, UR7, -R2 ;  /* 0x0000000742027c23 */ /* 0x000ff00008010802 */
[----:B------:R1:W4:Y:S01]  /*78b0*/  MUFU.EX2 R93, R9 ;  /* 0x00000009005d7308 */ /* 0x0003220000000800 */
[----:B---3--:R-:W-:Y:S09]  /*78c0*/  F2FP.F16.F32.PACK_AB R4, R153, R154 ;  /* 0x0000009a9904723e */ /* 0x008ff200000000ff */
[----:B------:R2:W-:Y:S01]  /*78d0*/  MUFU.EX2 R73, R2 ;  /* 0x0000000200497308 */ /* 0x0005e20000000800 */
[----:B------:R3:W-:Y:S04]  /*78e0*/  STS [R233+0x1c000], R4 ;  /* 0x01c00004e9007388 */ /* 0x0007e80000000800 */
[----:B------:R4:W-:Y:S01]  /*78f0*/  STS [R235+0x1c000], R5 ;  /* 0x01c00005eb007388 */ /* 0x0009e20000000800 */
[--C-:B-1----:R-:W-:Y:S04]  /*7900*/  FFMA.FTZ R9, R20, UR7, -R0.reuse ;  /* 0x0000000714097c23 */ /* 0x102fe80008010800 */
[----:B------:R1:W1:Y:S01]  /*7910*/  MUFU.EX2 R92, R9 ;  /* 0x00000009005c7308 */ /* 0x0002620000000800 */
[----:B--2---:R-:W-:Y:S02]  /*7920*/  F2FP.F16.F32.PACK_AB R2, R103, R104 ;  /* 0x000000686702723e */ /* 0x004fe400000000ff */
[----:B---3--:R-:W-:Y:S02]  /*7930*/  F2FP.F16.F32.PACK_AB R4, R252, R112 ;  /* 0x00000070fc04723e */ /* 0x008fe400000000ff */
[----:B----4-:R-:W-:Y:S03]  /*7940*/  F2FP.F16.F32.PACK_AB R5, R242, R243 ;  /* 0x000000f3f205723e */ /* 0x010fe600000000ff */
[----:B------:R2:W-:Y:S01]  /*7950*/  STS [R235+0x1c400], R4 ;  /* 0x01c40004eb007388 */ /* 0x0005e20000000800 */
[--C-:B-1----:R-:W-:Y:S01]  /*7960*/  FFMA.FTZ R9, R51, UR7, -R0.reuse ;  /* 0x0000000733097c23 */ /* 0x102fe20008010800 */
[----:B------:R-:W-:Y:S02]  /*7970*/  FFMA.FTZ R0, R59, UR7, -R0 ;  /* 0x000000073b007c23 */ /* 0x000fe40008010800 */
[----:B------:R1:W-:Y:S01]  /*7980*/  STS [R233+0x1e000], R6 ;  /* 0x01e00006e9007388 */ /* 0x0003e20000000800 */
[----:B------:R-:W3:Y:S03]  /*7990*/  MUFU.EX2 R75, R9 ;  /* 0x00000009004b7308 */ /* 0x000ee60000000800 */
[----:B------:R4:W-:Y:S04]  /*79a0*/  STS [R233+0x1e400], R7 ;  /* 0x01e40007e9007388 */ /* 0x0009e80000000800 */
[----:B------:R3:W-:Y:S03]  /*79b0*/  STS [R235+0x1e400], R5 ;  /* 0x01e40005eb007388 */ /* 0x0007e60000000800 */
[----:B------:R4:W3:Y:S01]  /*79c0*/  MUFU.EX2 R71, R0 ;  /* 0x0000000000477308 */ /* 0x0008e20000000800 */
[----:B--2---:R-:W-:Y:S02]  /*79d0*/  F2FP.F16.F32.PACK_AB R4, R251, R111 ;  /* 0x0000006ffb04723e */ /* 0x004fe400000000ff */
[----:B-1----:R-:W-:Y:S02]  /*79e0*/  F2FP.F16.F32.PACK_AB R6, R244, R245 ;  /* 0x000000f5f406723e */ /* 0x002fe400000000ff */
[----:B----4-:R-:W-:Y:S02]  /*79f0*/  F2FP.F16.F32.PACK_AB R0, R3, R68 ;  /* 0x000000440300723e */ /* 0x010fe400000000ff */
[----:B------:R-:W-:Y:S01]  /*7a00*/  F2FP.F16.F32.PACK_AB R7, R109, R110 ;  /* 0x0000006e6d07723e */ /* 0x000fe200000000ff */
[----:B------:R1:W-:Y:S01]  /*7a10*/  STS [R235+0x1e000], R6 ;  /* 0x01e00006eb007388 */ /* 0x0003e20000000800 */
[----:B---3--:R-:W-:Y:S03]  /*7a20*/  F2FP.F16.F32.PACK_AB R5, R101, R102 ;  /* 0x000000666505723e */ /* 0x008fe600000000ff */
        /* <DEDUP_REMOVED lines=27> */
[----:B------:R-:W-:Y:S01]  /*7be0*/  STS [R234+0x1e400], R6 ;  /* 0x01e40006ea007388 */ /* 0x000fe20000000800 */
        /* <DEDUP_REMOVED lines=9> */
[----:B------:R-:W-:Y:S01]  /*7c80*/  STS [R237+0x1e000], R5 ;  /* 0x01e00005ed007388 */ /* 0x000fe20000000800 */
[----:B---3--:R-:W-:Y:S03]  /*7c90*/  F2FP.F16.F32.PACK_AB R2, R73, R74 ;  /* 0x0000004a4902723e */ /* 0x008fe600000000ff */
[----:B------:R-:W-:Y:S01]  /*7ca0*/  STS [R237+0x1e400], R4 ;  /* 0x01e40004ed007388 */ /* 0x000fe20000000800 */
[----:B----4-:R-:W-:Y:S03]  /*7cb0*/  F2FP.F16.F32.PACK_AB R0, R71, R72 ;  /* 0x000000484700723e */ /* 0x010fe600000000ff */
[----:B------:R1:W-:Y:S04]  /*7cc0*/  STS [R236+0x1e000], R2 ;  /* 0x01e00002ec007388 */ /* 0x0003e80000000800 */
[----:B------:R2:W-:Y:S04]  /*7cd0*/  STS [R236+0x1e400], R0 ;  /* 0x01e40000ec007388 */ /* 0x0005e80000000800 */
[----:B------:R-:W-:Y:S04]  /*7ce0*/  LDSM.16.M88.4 R64, [R145+0x8000] ;  /* 0x008000009140783b */ /* 0x000fe80000000200 */
[----:B------:R-:W3:Y:S04]  /*7cf0*/  LDSM.16.M88.4 R16, [R187+UR4+0x10000] ;  /* 0x01000004bb10783b */ /* 0x000ee80008000200 */
[----:B------:R-:W4:Y:S04]  /*7d00*/  LDSM.16.M88.4 R60, [R145+0xa000] ;  /* 0x00a00000913c783b */ /* 0x000f280000000200 */
[----:B------:R-:W-:Y:S04]  /*7d10*/  LDSM.16.M88.4 R48, [R187+UR4+0x11000] ;  /* 0x01100004bb30783b */ /* 0x000fe80008000200 */
[----:B------:R-:W-:Y:S01]  /*7d20*/  LDSM.16.M88.4 R132, [R187+UR4+0x11800] ;  /* 0x01180004bb84783b */ /* 0x000fe20008000200 */
[----:B-1----:R-:W-:Y:S03]  /*7d30*/  MOV R2, R32 ;  /* 0x0000002000027202 */ /* 0x002fe60000000f00 */
[----:B------:R-:W1:Y:S01]  /*7d40*/  LDSM.16.M88.4 R32, [R187+UR4+0x10800] ;  /* 0x01080004bb20783b */ /* 0x000e620008000200 */
[----:B--2---:R-:W-:Y:S03]  /*7d50*/  FFMA.FTZ R0, -R155, R155, 1 ;  /* 0x3f8000009b007423 */ /* 0x004fe6000001019b */
[----:B------:R-:W-:Y:S01]  /*7d60*/  LDSM.16.M88.4 R136, [R147+0x8000] ;  /* 0x008000009388783b */ /* 0x000fe20000000200 */
[----:B------:R-:W-:Y:S03]  /*7d70*/  FMUL.FTZ R0, R0, UR6 ;  /* 0x0000000600007c20 */ /* 0x000fe60008410000 */
[----:B------:R-:W2:Y:S01]  /*7d80*/  LDSM.16.M88.4 R140, [R189+0x4000] ;  /* 0x00400000bd8c783b */ /* 0x000ea20000000200 */
[-C--:B---3--:R-:W-:Y:S06]  /*7d90*/  HMMA.16816.F32 R4, R64, R16.reuse, RZ ;  /* 0x000000104004723c */ /* 0x088fec00000018ff */
[C---:B----4-:R-:W-:Y:S06]  /*7da0*/  HMMA.16816.F32 R8, R60.reuse, R16, RZ ;  /* 0x000000103c08723c */ /* 0x050fec00000018ff */
        /* <DEDUP_REMOVED lines=15> */
[-C--:B--2---:R-:W-:Y:S06]  /*7ea0*/  HMMA.16816.F32 R4, R136, R140.reuse, R4 ;  /* 0x0000008c8804723c */ /* 0x084fec0000001804 */
[C---:B-1----:R-:W-:Y:S06]  /*7eb0*/  HMMA.16816.F32 R8, R132.reuse, R140, R8 ;  /* 0x0000008c8408723c */ /* 0x042fec0000001808 */
        /* <DEDUP_REMOVED lines=17> */
[----:B------:R-:W-:Y:S01]  /*7fd0*/  HMMA.16816.F32 R64, R136, R142, R64 ;  /* 0x0000008e8840723c */ /* 0x000fe20000001840 */
[----:B------:R-:W1:Y:S04]  /*7fe0*/  LDSM.16.M88.4 R136, [R186+0x4000] ;  /* 0x00400000ba88783b */ /* 0x000e680000000200 */
        /* <DEDUP_REMOVED lines=22> */
[----:B------:R-:W1:Y:S04]  /*8150*/  LDSM.16.M88.4 R132, [R140+0x8000] ;  /* 0x008000008c84783b */ /* 0x000e680000000200 */
[----:B------:R-:W2:Y:S01]  /*8160*/  LDSM.16.M88.4 R140, [R140+0xa000] ;  /* 0x00a000008c8c783b */ /* 0x000ea20000000200 */
[-C--:B-1----:R-:W-:Y:S06]  /*8170*/  HMMA.16816.F32 R4, R132, R136.reuse, R4 ;  /* 0x000000888404723c */ /* 0x082fec0000001804 */
[C---:B--2---:R-:W-:Y:S06]  /*8180*/  HMMA.16816.F32 R8, R140.reuse, R136, R8 ;  /* 0x000000888c08723c */ /* 0x044fec0000001808 */
[-C--:B------:R-:W-:Y:S06]  /*8190*/  HMMA.16816.F32 R12, R140, R138.reuse, R12 ;  /* 0x0000008a8c0c723c */ /* 0x080fec000000180c */
[C---:B------:R-:W-:Y:S06]  /*81a0*/  HMMA.16816.F32 R16, R132.reuse, R138, R16 ;  /* 0x0000008a8410723c */ /* 0x040fec0000001810 */
        /* <DEDUP_REMOVED lines=9> */
[----:B------:R-:W1:Y:S01]  /*8240*/  LDSM.16.M88.4 R4, [R188+0x4800] ;  /* 0x00480000bc04783b */ /* 0x000e620000000200 */
[----:B------:R-:W-:Y:S01]  /*8250*/  FADD.FTZ R12, -R148, R12 ;  /* 0x0000000c940c7221 */ /* 0x000fe20000010100 */
[----:B------:R-:W-:Y:S01]  /*8260*/  FMUL.FTZ R136, R136, R0 ;  /* 0x0000000088887220 */ /* 0x000fe20000410000 */
[----:B------:R-:W-:Y:S01]  /*8270*/  FMUL.FTZ R152, R241, R8 ;  /* 0x00000008f1987220 */ /* 0x000fe20000410000 */
[----:B------:R-:W-:Y:S01]  /*8280*/  MOV R241, R2 ;  /* 0x0000000200f17202 */ /* 0x000fe20000000f00 */
[----:B------:R-:W-:Y:S01]  /*8290*/  FFMA.FTZ R8, -R157, R157, 1 ;  /* 0x3f8000009d087423 */ /* 0x000fe2000001019d */
[----:B------:R-:W-:Y:S01]  /*82a0*/  FADD.FTZ R13, -R148, R13 ;  /* 0x0000000d940d7221 */ /* 0x000fe20000010100 */
        /* <DEDUP_REMOVED lines=8> */
[----:B------:R-:W-:Y:S01]  /*8330*/  FMUL.FTZ R155, R244, R13 ;  /* 0x0000000df49b7220 */ /* 0x000fe20000410000 */
[----:B------:R-:W-:Y:S01]  /*8340*/  FADD.FTZ R9, -R148, R9 ;  /* 0x0000000994097221 */ /* 0x000fe20000010100 */
[C---:B------:R-:W-:Y:S01]  /*8350*/  FADD.FTZ R10, -R144.reuse, R10 ;  /* 0x0000000a900a7221 */ /* 0x040fe20000010100 */
[----:B------:R-:W-:Y:S01]  /*8360*/  FADD.FTZ R11, -R144, R11 ;  /* 0x0000000b900b7221 */ /* 0x000fe20000010100 */
[----:B------:R-:W-:Y:S01]  /*8370*/  FMUL.FTZ R8, R8, UR6 ;  /* 0x0000000608087c20 */ /* 0x000fe20008410000 */
[----:B------:R-:W-:Y:S01]  /*8380*/  FMUL.FTZ R151, R240, R9 ;  /* 0x00000009f0977220 */ /* 0x000fe20000410000 */
        /* <DEDUP_REMOVED lines=10> */
[----:B------:R-:W-:Y:S01]  /*8430*/  FFMA.FTZ R0, -R159, R159, 1 ;  /* 0x3f8000009f007423 */ /* 0x000fe2000001019f */
[----:B------:R-:W-:Y:S01]  /*8440*/  FMUL.FTZ R8, R8, UR6 ;  /* 0x0000000608087c20 */ /* 0x000fe20008410000 */
[----:B------:R-:W-:Y:S01]  /*8450*/  FMUL.FTZ R11, R154, R9 ;  /* 0x000000099a0b7220 */ /* 0x000fe20000410000 */
[----:B------:R-:W-:Y:S01]  /*8460*/  FMUL.FTZ R137, R137, R2 ;  /* 0x0000000289897220 */ /* 0x000fe20000410000 */
[----:B------:R-:W-:Y:S01]  /*8470*/  FMUL.FTZ R154, R243, R14 ;  /* 0x0000000ef39a7220 */ /* 0x000fe20000410000 */
[----:B------:R-:W-:Y:S01]  /*8480*/  FMUL.FTZ R14, R151, R8 ;  /* 0x00000008970e7220 */ /* 0x000fe20000410000 */
[----:B------:R-:W-:Y:S01]  /*8490*/  FMUL.FTZ R0, R0, UR6 ;  /* 0x0000000600007c20 */ /* 0x000fe20008410000 */
[----:B------:R-:W-:Y:S01]  /*84a0*/  F2FP.F16.F32.PACK_AB R158, R10, R11 ;  /* 0x0000000b0a9e723e */ /* 0x000fe200000000ff */
[----:B------:R-:W-:Y:S01]  /*84b0*/  FFMA.FTZ R9, -R162, R162, 1 ;  /* 0x3f800000a2097423 */ /* 0x000fe200000101a2 */
[-C--:B-1----:R-:W-:Y:S03]  /*84c0*/  HMMA.16816.F32 R20, R132, R4.reuse, R20 ;  /* 0x000000048414723c */ /* 0x082fe60000001814 */
[----:B------:R-:W-:Y:S01]  /*84d0*/  F2FP.F16.F32.PACK_AB R157, R136, R137 ;  /* 0x00000089889d723e */ /* 0x000fe200000000ff */
[----:B------:R-:W-:Y:S01]  /*84e0*/  FMUL.FTZ R136, R241, R16 ;  /* 0x00000010f1887220 */ /* 0x000fe20000410000 */
[----:B------:R-:W-:Y:S01]  /*84f0*/  FMUL.FTZ R16, R113, R17 ;  /* 0x0000001171107220 */ /* 0x000fe20000410000 */
[C---:B------:R-:W-:Y:S01]  /*8500*/  HMMA.16816.F32 R24, R140.reuse, R4, R24 ;  /* 0x000000048c18723c */ /* 0x040fe20000001818 */
[----:B------:R1:W5:Y:S04]  /*8510*/  LDL.LU R113, [R1+0x134] ;  /* 0x0001340001717983 */ /* 0x0003680000300800 */
[----:B------:R1:W5:Y:S01]  /*8520*/  LDL.LU R112, [R1+0x130] ;  /* 0x0001300001707983 */ /* 0x0003620000300800 */
[-C--:B------:R-:W-:Y:S05]  /*8530*/  HMMA.16816.F32 R28, R140, R6.reuse, R28 ;  /* 0x000000068c1c723c */ /* 0x080fea000000181c */
[----:B------:R-:W-:Y:S01]  /*8540*/  FMUL.FTZ R12, R138, R0 ;  /* 0x000000008a0c7220 */ /* 0x000fe20000410000 */
[C---:B------:R-:W-:Y:S05]  /*8550*/  HMMA.16816.F32 R32, R132.reuse, R6, R32 ;  /* 0x000000068420723c */ /* 0x040fea0000001820 */
[----:B------:R-:W-:Y:S01]  /*8560*/  FFMA.FTZ R5, -R167, R167, 1 ;  /* 0x3f800000a7057423 */ /* 0x000fe200000101a7 */
[----:B------:R-:W-:Y:S01]  /*8570*/  FADD.FTZ R20, -R150, R20 ;  /* 0x0000001496147221 */ /* 0x000fe20000010100 */
[C---:B------:R-:W-:Y:S01]  /*8580*/  FADD.FTZ R22, -R149.reuse, R22 ;  /* 0x0000001695167221 */ /* 0x040fe20000010100 */
[----:B------:R-:W-:Y:S03]  /*8590*/  FADD.FTZ R23, -R149, R23 ;  /* 0x0000001795177221 */ /* 0x000fe60000010100 */
[----:B------:R-:W-:Y:S01]  /*85a0*/  FMUL.FTZ R20, R111, R20 ;  /* 0x000000146f147220 */ /* 0x000fe20000410000 */
[C---:B------:R-:W-:Y:S01]  /*85b0*/  FADD.FTZ R24, -R148.reuse, R24 ;  /* 0x0000001894187221 */ /* 0x040fe20000010100 */
[----:B------:R1:W5:Y:S01]  /*85c0*/  LDL.LU R111, [R1+0x12c] ;  /* 0x00012c00016f7983 */ /* 0x0003620000300800 */
[----:B------:R-:W-:Y:S01]  /*85d0*/  FADD.FTZ R25, -R148, R25 ;  /* 0x0000001994197221 */ /* 0x000fe20000010100 */
[----:B------:R-:W-:Y:S01]  /*85e0*/  FADD.FTZ R26, -R144, R26 ;  /* 0x0000001a901a7221 */ /* 0x000fe20000010100 */
[----:B------:R-:W-:Y:S01]  /*85f0*/  FMUL.FTZ R24, R110, R24 ;  /* 0x000000186e187220 */ /* 0x000fe20000410000 */
[----:B------:R-:W-:Y:S01]  /*8600*/  FADD.FTZ R27, -R144, R27 ;  /* 0x0000001b901b7221 */ /* 0x000fe20000010100 */
[----:B------:R1:W5:Y:S01]  /*8610*/  LDL.LU R110, [R1+0x128] ;  /* 0x00012800016e7983 */ /* 0x0003620000300800 */
[----:B------:R-:W-:Y:S01]  /*8620*/  FMUL.FTZ R25, R109, R25 ;  /* 0x000000196d197220 */ /* 0x000fe20000410000 */
[----:B------:R-:W-:Y:S01]  /*8630*/  FMUL.FTZ R26, R108, R26 ;  /* 0x0000001a6c1a7220 */ /* 0x000fe20000410000 */
[----:B------:R-:W-:Y:S01]  /*8640*/  FMUL.FTZ R27, R107, R27 ;  /* 0x0000001b6b1b7220 */ /* 0x000fe20000410000 */
[----:B------:R1:W5:Y:S01]  /*8650*/  LDL.LU R109, [R1+0x124] ;  /* 0x00012400016d7983 */ /* 0x0003620000300800 */
[C---:B------:R-:W-:Y:S01]  /*8660*/  FADD.FTZ R28, -R148.reuse, R28 ;  /* 0x0000001c941c7221 */ /* 0x040fe20000010100 */
[----:B------:R-:W-:Y:S01]  /*8670*/  FADD.FTZ R29, -R148, R29 ;  /* 0x0000001d941d7221 */ /* 0x000fe20000010100 */
[----:B------:R-:W-:Y:S01]  /*8680*/  FADD.FTZ R31, -R144, R31 ;  /* 0x0000001f901f7221 */ /* 0x000fe20000010100 */
[----:B------:R1:W5:Y:S01]  /*8690*/  LDL.LU R108, [R1+0x120] ;  /* 0x00012000016c7983 */ /* 0x0003620000300800 */
[----:B------:R-:W-:Y:S01]  /*86a0*/  FMUL.FTZ R28, R106, R28 ;  /* 0x0000001c6a1c7220 */ /* 0x000fe20000410000 */
[----:B------:R-:W-:Y:S01]  /*86b0*/  FMUL.FTZ R29, R105, R29 ;  /* 0x0000001d691d7220 */ /* 0x000fe20000410000 */
[C---:B------:R-:W-:Y:S01]  /*86c0*/  FADD.FTZ R32, -R150.reuse, R32 ;  /* 0x0000002096207221 */ /* 0x040fe20000010100 */
[----:B------:R1:W5:Y:S01]  /*86d0*/  LDL.LU R107, [R1+0x11c] ;  /* 0x00011c00016b7983 */ /* 0x0003620000300800 */
[----:B------:R-:W-:Y:S01]  /*86e0*/  FADD.FTZ R33, -R150, R33 ;  /* 0x0000002196217221 */ /* 0x000fe20000010100 */
[----:B------:R-:W-:Y:S01]  /*86f0*/  FADD.FTZ R30, -R144, R30 ;  /* 0x0000001e901e7221 */ /* 0x000fe20000010100 */
[C---:B------:R-:W-:Y:S01]  /*8700*/  FADD.FTZ R34, -R149.reuse, R34 ;  /* 0x0000002295227221 */ /* 0x040fe20000010100 */
[----:B------:R1:W5:Y:S01]  /*8710*/  LDL.LU R106, [R1+0x118] ;  /* 0x00011800016a7983 */ /* 0x0003620000300800 */
[----:B------:R-:W-:Y:S01]  /*8720*/  FADD.FTZ R35, -R149, R35 ;  /* 0x0000002395237221 */ /* 0x000fe20000010100 */
[----:B------:R-:W-:Y:S01]  /*8730*/  FMUL.FTZ R5, R5, UR6 ;  /* 0x0000000605057c20 */ /* 0x000fe20008410000 */
[----:B------:R-:W-:Y:S01]  /*8740*/  FADD.FTZ R21, -R150, R21 ;  /* 0x0000001596157221 */ /* 0x000fe20000010100 */
[----:B------:R1:W5:Y:S01]  /*8750*/  LDL.LU R105, [R1+0x114] ;  /* 0x0001140001697983 */ /* 0x0003620000300800 */
[----:B------:R-:W-:Y:S01]  /*8760*/  FFMA.FTZ R4, -R165, R165, 1 ;  /* 0x3f800000a5047423 */ /* 0x000fe200000101a5 */
[----:B------:R-:W-:Y:S01]  /*8770*/  FMUL.FTZ R9, R9, UR6 ;  /* 0x0000000609097c20 */ /* 0x000fe20008410000 */
[----:B------:R-:W-:Y:S01]  /*8780*/  FMUL.FTZ R21, R251, R21 ;  /* 0x00000015fb157220 */ /* 0x000fe20000410000 */
[----:B------:R-:W-:Y:S01]  /*8790*/  FFMA.FTZ R2, -R160, R160, 1 ;  /* 0x3f800000a0027423 */ /* 0x000fe200000101a0 */
[----:B------:R-:W-:Y:S01]  /*87a0*/  FMUL.FTZ R4, R4, UR6 ;  /* 0x0000000604047c20 */ /* 0x000fe20008410000 */
[----:B------:R-:W-:Y:S01]  /*87b0*/  FMUL.FTZ R15, R152, R9 ;  /* 0x00000009980f7220 */ /* 0x000fe20000410000 */
[----:B------:R-:W-:Y:S01]  /*87c0*/  FMUL.FTZ R9, R156, R5 ;  /* 0x000000059c097220 */ /* 0x000fe20000410000 */
        /* <DEDUP_REMOVED lines=9> */
[----:B------:R-:W-:Y:S01]  /*8860*/  FMUL.FTZ R0, R0, UR6 ;  /* 0x0000000600007c20 */ /* 0x000fe20008410000 */
[----:B------:R-:W-:Y:S01]  /*8870*/  FMUL.FTZ R16, R16, R4 ;  /* 0x0000000410107220 */ /* 0x000fe20000410000 */
[----:B------:R-:W-:Y:S01]  /*8880*/  FFMA.FTZ R2, -R164, R164, 1 ;  /* 0x3f800000a4027423 */ /* 0x000fe200000101a4 */
[----:B------:R-:W2:Y:S01]  /*8890*/  LDSM.16.M88.4 R4, [R188+0x5000] ;  /* 0x00500000bc04783b */ /* 0x000ea20000000200 */
[----:B------:R-:W-:Y:S01]  /*88a0*/  FMUL.FTZ R10, R153, R0 ;  /* 0x00000000990a7220 */ /* 0x000fe20000410000 */
[----:B------:R-:W-:Y:S01]  /*88b0*/  F2FP.F16.F32.PACK_AB R153, R12, R13 ;  /* 0x0000000d0c99723e */ /* 0x000fe200000000ff */
[----:B------:R-:W-:Y:S01]  /*88c0*/  FMUL.FTZ R13, R250, R22 ;  /* 0x00000016fa0d7220 */ /* 0x000fe20000410000 */
[----:B------:R-:W-:Y:S01]  /*88d0*/  FMUL.FTZ R12, R249, R23 ;  /* 0x00000017f90c7220 */ /* 0x000fe20000410000 */
[----:B------:R-:W-:Y:S01]  /*88e0*/  F2FP.F16.F32.PACK_AB R139, R16, R17 ;  /* 0x00000011108b723e */ /* 0x000fe200000000ff */
[----:B------:R-:W-:Y:S01]  /*88f0*/  FMUL.FTZ R2, R2, UR6 ;  /* 0x0000000602027c20 */ /* 0x000fe20008410000 */
[----:B------:R-:W-:Y:S01]  /*8900*/  FFMA.FTZ R0, -R166, R166, 1 ;  /* 0x3f800000a6007423 */ /* 0x000fe200000101a6 */
[----:B------:R-:W-:Y:S01]  /*8910*/  F2FP.F16.F32.PACK_AB R152, R8, R9 ;  /* 0x000000090898723e */ /* 0x000fe200000000ff */
[----:B------:R-:W-:Y:S01]  /*8920*/  FFMA.FTZ R9, -R174, R174, 1 ;  /* 0x3f800000ae097423 */ /* 0x000fe200000101ae */
[----:B------:R-:W-:Y:S01]  /*8930*/  FMUL.FTZ R11, R154, R2 ;  /* 0x000000029a0b7220 */ /* 0x000fe20000410000 */
[----:B------:R-:W-:Y:S01]  /*8940*/  FMUL.FTZ R0, R0, UR6 ;  /* 0x0000000600007c20 */ /* 0x000fe20008410000 */
[----:B------:R-:W-:Y:S01]  /*8950*/  F2FP.F16.F32.PACK_AB R154, R14, R15 ;  /* 0x0000000f0e9a723e */ /* 0x000fe200000000ff */
[----:B------:R-:W-:Y:S01]  /*8960*/  FMUL.FTZ R9, R9, UR6 ;  /* 0x0000000609097c20 */ /* 0x000fe20008410000 */
[----:B------:R-:W-:Y:S01]  /*8970*/  FFMA.FTZ R2, -R168, R168, 1 ;  /* 0x3f800000a8027423 */ /* 0x000fe200000101a8 */
[----:B------:R-:W-:Y:S01]  /*8980*/  FMUL.FTZ R14, R19, R0 ;  /* 0x00000000130e7220 */ /* 0x000fe20000410000 */
[----:B------:R-:W-:Y:S01]  /*8990*/  FMUL.FTZ R19, R104, R30 ;  /* 0x0000001e68137220 */ /* 0x000fe20000410000 */
[----:B------:R-:W-:Y:S01]  /*89a0*/  FMUL.FTZ R30, R99, R35 ;  /* 0x00000023631e7220 */ /* 0x000fe20000410000 */
[----:B------:R1:W5:Y:S01]  /*89b0*/  LDL.LU R104, [R1+0x110] ;  /* 0x0001100001687983 */ /* 0x0003620000300800 */
[----:B------:R-:W-:Y:S01]  /*89c0*/  FMUL.FTZ R2, R2, UR6 ;  /* 0x0000000602027c20 */ /* 0x000fe20008410000 */
[----:B------:R-:W-:Y:S01]  /*89d0*/  F2FP.F16.F32.PACK_AB R151, R10, R11 ;  /* 0x0000000b0a97723e */ /* 0x000fe200000000ff */
[----:B------:R-:W-:Y:S01]  /*89e0*/  FMUL.FTZ R11, R20, R9 ;  /* 0x00000009140b7220 */ /* 0x000fe20000410000 */
[----:B------:R-:W-:Y:S01]  /*89f0*/  FFMA.FTZ R8, -R173, R173, 1 ;  /* 0x3f800000ad087423 */ /* 0x000fe200000101ad */
[----:B------:R-:W-:Y:S01]  /*8a00*/  FMUL.FTZ R15, R18, R2 ;  /* 0x00000002120f7220 */ /* 0x000fe20000410000 */
[----:B------:R-:W-:Y:S01]  /*8a10*/  FMUL.FTZ R18, R103, R31 ;  /* 0x0000001f67127220 */ /* 0x000fe20000410000 */
[----:B------:R-:W-:Y:S01]  /*8a20*/  FMUL.FTZ R31, R101, R33 ;  /* 0x00000021651f7220 */ /* 0x000fe20000410000 */
[----:B------:R1:W5:Y:S01]  /*8a30*/  LDL.LU R103, [R1+0x10c] ;  /* 0x00010c0001677983 */ /* 0x0003620000300800 */
[----:B------:R-:W-:Y:S01]  /*8a40*/  FMUL.FTZ R8, R8, UR6 ;  /* 0x0000000608087c20 */ /* 0x000fe20008410000 */
[----:B------:R-:W-:Y:S01]  /*8a50*/  F2FP.F16.F32.PACK_AB R138, R14, R15 ;  /* 0x0000000f0e8a723e */ /* 0x000fe200000000ff */
        /* <DEDUP_REMOVED lines=11> */
[-C--:B--2---:R-:W-:Y:S03]  /*8b10*/  HMMA.16816.F32 R36, R132, R4.reuse, R36 ;  /* 0x000000048424723c */ /* 0x084fe60000001824 */
[----:B------:R-:W-:Y:S01]  /*8b20*/  F2FP.F16.F32.PACK_AB R136, R12, R13 ;  /* 0x0000000d0c88723e */ /* 0x000fe200000000ff */
[----:B------:R-:W-:Y:S01]  /*8b30*/  FMUL.FTZ R12, R102, R32 ;  /* 0x00000020660c7220 */ /* 0x000fe20000410000 */
[----:B------:R-:W-:Y:S01]  /*8b40*/  FMUL.FTZ R13, R100, R34 ;  /* 0x00000022640d7220 */ /* 0x000fe20000410000 */
[C---:B------:R-:W-:Y:S01]  /*8b50*/  HMMA.16816.F32 R40, R140.reuse, R4, R40 ;  /* 0x000000048c28723c */ /* 0x040fe20000001828 */
[----:B------:R1:W5:Y:S04]  /*8b60*/  LDL.LU R102, [R1+0x108] ;  /* 0x0001080001667983 */ /* 0x0003680000300800 */
[----:B------:R1:W5:Y:S01]  /*8b70*/  LDL.LU R101, [R1+0x104] ;  /* 0x0001040001657983 */ /* 0x0003620000300800 */
[-C--:B------:R-:W-:Y:S03]  /*8b80*/  HMMA.16816.F32 R44, R140, R6.reuse, R44 ;  /* 0x000000068c2c723c */ /* 0x080fe6000000182c */
[----:B------:R1:W5:Y:S02]  /*8b90*/  LDL.LU R100, [R1+0x100] ;  /* 0x0001000001647983 */ /* 0x0003640000300800 */
[----:B------:R-:W-:Y:S01]  /*8ba0*/  FMUL.FTZ R17, R24, R9 ;  /* 0x0000000918117220 */ /* 0x000fe20000410000 */
[C---:B------:R-:W-:Y:S01]  /*8bb0*/  HMMA.16816.F32 R48, R132.reuse, R6, R48 ;  /* 0x000000068430723c */ /* 0x040fe20000001830 */
[----:B------:R1:W5:Y:S04]  /*8bc0*/  LDL.LU R99, [R1+0xfc] ;  /* 0x0000fc0001637983 */ /* 0x0003680000300800 */
[----:B------:R-:W-:Y:S01]  /*8bd0*/  FMUL.FTZ R16, R25, R8 ;  /* 0x0000000819107220 */ /* 0x000fe20000410000 */
[C---:B------:R-:W-:Y:S01]  /*8be0*/  FADD.FTZ R36, -R150.reuse, R36 ;  /* 0x0000002496247221 */ /* 0x040fe20000010100 */
[----:B------:R-:W-:Y:S01]  /*8bf0*/  FADD.FTZ R37, -R150, R37 ;  /* 0x0000002596257221 */ /* 0x000fe20000010100 */
[C---:B------:R-:W-:Y:S03]  /*8c00*/  FADD.FTZ R38, -R149.reuse, R38 ;  /* 0x0000002695267221 */ /* 0x040fe60000010100 */
[----:B------:R-:W-:Y:S01]  /*8c10*/  FMUL.FTZ R36, R98, R36 ;  /* 0x0000002462247220 */ /* 0x000fe20000410000 */
[----:B------:R-:W-:Y:S01]  /*8c20*/  FMUL.FTZ R38, R96, R38 ;  /* 0x0000002660267220 */ /* 0x000fe20000410000 */
[----:B------:R1:W5:Y:S01]  /*8c30*/  LDL.LU R98, [R1+0xf8] ;  /* 0x0000f80001627983 */ /* 0x0003620000300800 */
[----:B------:R-:W-:Y:S01]  /*8c40*/  F2FP.F16.F32.PACK_AB R35, R16, R17 ;  /* 0x000000111023723e */ /* 0x000fe200000000ff */
[----:B------:R-:W-:Y:S01]  /*8c50*/  FADD.FTZ R39, -R149, R39 ;  /* 0x0000002795277221 */ /* 0x000fe20000010100 */
[C---:B------:R-:W-:Y:S01]  /*8c60*/  FADD.FTZ R40, -R148.reuse, R40 ;  /* 0x0000002894287221 */ /* 0x040fe20000010100 */
[----:B------:R-:W-:Y:S01]  /*8c70*/  FADD.FTZ R41, -R148, R41 ;  /* 0x0000002994297221 */ /* 0x000fe20000010100 */
[C---:B------:R-:W-:Y:S01]  /*8c80*/  FADD.FTZ R42, -R144.reuse, R42 ;  /* 0x0000002a902a7221 */ /* 0x040fe20000010100 */
[----:B------:R-:W-:Y:S01]  /*8c90*/  FADD.FTZ R43, -R144, R43 ;  /* 0x0000002b902b7221 */ /* 0x000fe20000010100 */
[----:B------:R-:W-:Y:S01]  /*8ca0*/  FMUL.FTZ R40, R94, R40 ;  /* 0x000000285e287220 */ /* 0x000fe20000410000 */
[----:B------:R-:W-:Y:S01]  /*8cb0*/  FADD.FTZ R44, -R148, R44 ;  /* 0x0000002c942c7221 */ /* 0x000fe20000010100 */
[----:B------:R-:W-:Y:S01]  /*8cc0*/  FMUL.FTZ R42, R92, R42 ;  /* 0x0000002a5c2a7220 */ /* 0x000fe20000410000 */
[----:B------:R-:W-:Y:S01]  /*8cd0*/  FADD.FTZ R45, -R148, R45 ;  /* 0x0000002d942d7221 */ /* 0x000fe20000010100 */
[----:B------:R-:W-:Y:S01]  /*8ce0*/  FADD.FTZ R46, -R144, R46 ;  /* 0x0000002e902e7221 */ /* 0x000fe20000010100 */
[----:B------:R-:W-:Y:S01]  /*8cf0*/  FMUL.FTZ R44, R90, R44 ;  /* 0x0000002c5a2c7220 */ /* 0x000fe20000410000 */
[----:B------:R-:W-:Y:S01]  /*8d00*/  FADD.FTZ R47, -R144, R47 ;  /* 0x0000002f902f7221 */ /* 0x000fe20000010100 */
[----:B------:R-:W-:Y:S01]  /*8d10*/  FMUL.FTZ R25, R89, R45 ;  /* 0x0000002d59197220 */ /* 0x000fe20000410000 */
[----:B------:R-:W-:Y:S01]  /*8d20*/  FMUL.FTZ R46, R88, R46 ;  /* 0x0000002e582e7220 */ /* 0x000fe20000410000 */
[C---:B------:R-:W-:Y:S01]  /*8d30*/  FADD.FTZ R48, -R150.reuse, R48 ;  /* 0x0000003096307221 */ /* 0x040fe20000010100 */
[----:B------:R-:W-:Y:S01]  /*8d40*/  FMUL.FTZ R24, R87, R47 ;  /* 0x0000002f57187220 */ /* 0x000fe20000410000 */
[----:B------:R-:W-:Y:S01]  /*8d50*/  FADD.FTZ R49, -R150, R49 ;  /* 0x0000003196317221 */ /* 0x000fe20000010100 */
[C---:B------:R-:W-:Y:S01]  /*8d60*/  FADD.FTZ R50, -R149.reuse, R50 ;  /* 0x0000003295327221 */ /* 0x040fe20000010100 */
[----:B------:R-:W-:Y:S01]  /*8d70*/  FADD.FTZ R51, -R149, R51 ;  /* 0x0000003395337221 */ /* 0x000fe20000010100 */
[----:B------:R-:W-:Y:S01]  /*8d80*/  F2FP.F16.F32.PACK_AB R137, R10, R11 ;  /* 0x0000000b0a89723e */ /* 0x000fe200000000ff */
[----:B------:R-:W-:Y:S01]  /*8d90*/  FMUL.FTZ R23, R85, R49 ;  /* 0x0000003155177220 */ /* 0x000fe20000410000 */
[----:B------:R-:W-:Y:S01]  /*8da0*/  FFMA.FTZ R5, -R197, R197, 1 ;  /* 0x3f800000c5057423 */ /* 0x000fe200000101c5 */
[----:B------:R-:W-:Y:S01]  /*8db0*/  FMUL.FTZ R22, R83, R51 ;  /* 0x0000003353167220 */ /* 0x000fe20000410000 */
[----:B------:R-:W-:Y:S01]  /*8dc0*/  FFMA.FTZ R4, -R196, R196, 1 ;  /* 0x3f800000c4047423 */ /* 0x000fe200000101c4 */
[----:B------:R-:W-:Y:S01]  /*8dd0*/  FFMA.FTZ R0, -R175, R175, 1 ;  /* 0x3f800000af007423 */ /* 0x000fe200000101af */
[----:B------:R-:W-:Y:S01]  /*8de0*/  FMUL.FTZ R5, R5, UR6 ;  /* 0x0000000605057c20 */ /* 0x000fe20008410000 */
[----:B------:R-:W-:Y:S01]  /*8df0*/  FFMA.FTZ R2, -R180, R180, 1 ;  /* 0x3f800000b4027423 */ /* 0x000fe200000101b4 */
[----:B------:R-:W-:Y:S01]  /*8e00*/  FMUL.FTZ R4, R4, UR6 ;  /* 0x0000000604047c20 */ /* 0x000fe20008410000 */
[----:B------:R-:W-:Y:S01]  /*8e10*/  FMUL.FTZ R0, R0, UR6 ;  /* 0x0000000600007c20 */ /* 0x000fe20008410000 */
[----:B------:R-:W-:Y:S01]  /*8e20*/  FMUL.FTZ R9, R28, R5 ;  /* 0x000000051c097220 */ /* 0x000fe20000410000 */
[----:B------:R-:W-:Y:S01]  /*8e30*/  FMUL.FTZ R28, R95, R39 ;  /* 0x000000275f1c7220 */ /* 0x000fe20000410000 */
[----:B------:R-:W-:Y:S01]  /*8e40*/  FMUL.FTZ R8, R29, R4 ;  /* 0x000000041d087220 */ /* 0x000fe20000410000 */
[----:B------:R-:W-:Y:S01]  /*8e50*/  FMUL.FTZ R29, R97, R37 ;  /* 0x00000025611d7220 */ /* 0x000fe20000410000 */
[----:B------:R-:W-:Y:S01]  /*8e60*/  FFMA.FTZ R5, -R201, R201, 1 ;  /* 0x3f800000c9057423 */ /* 0x000fe200000101c9 */
        /* <DEDUP_REMOVED lines=10> */
[----:B------:R-:W-:Y:S01]  /*8f10*/  FMUL.FTZ R2, R2, UR6 ;  /* 0x0000000602027c20 */ /* 0x000fe20008410000 */
[----:B------:R-:W-:Y:S01]  /*8f20*/  FFMA.FTZ R0, -R183, R183, 1 ;  /* 0x3f800000b7007423 */ /* 0x000fe200000101b7 */
[----:B------:R-:W2:Y:S01]  /*8f30*/  LDSM.16.M88.4 R4, [R188+0x5800] ;  /* 0x00580000bc04783b */ /* 0x000ea20000000200 */
[----:B------:R-:W-:Y:S01]  /*8f40*/  F2FP.F16.F32.PACK_AB R33, R8, R9 ;  /* 0x000000090821723e */ /* 0x000fe200000000ff */
[----:B------:R-:W-:Y:S01]  /*8f50*/  FMUL.FTZ R15, R26, R2 ;  /* 0x000000021a0f7220 */ /* 0x000fe20000410000 */
[----:B------:R-:W-:Y:S01]  /*8f60*/  FMUL.FTZ R26, R91, R43 ;  /* 0x0000002b5b1a7220 */ /* 0x000fe20000410000 */
[----:B------:R1:W5:Y:S01]  /*8f70*/  LDL.LU R94, [R1+0xe8] ;  /* 0x0000e800015e7983 */ /* 0x0003620000300800 */
[----:B------:R-:W-:Y:S01]  /*8f80*/  FMUL.FTZ R0, R0, UR6 ;  /* 0x0000000600007c20 */ /* 0x000fe20008410000 */
[----:B------:R-:W-:Y:S01]  /*8f90*/  FFMA.FTZ R2, -R195, R195, 1 ;  /* 0x3f800000c3027423 */ /* 0x000fe200000101c3 */
[----:B------:R-:W-:Y:S01]  /*8fa0*/  F2FP.F16.F32.PACK_AB R34, R14, R15 ;  /* 0x0000000f0e22723e */ /* 0x000fe200000000ff */
[----:B------:R1:W5:Y:S01]  /*8fb0*/  LDL.LU R93, [R1+0xe4] ;  /* 0x0000e400015d7983 */ /* 0x0003620000300800 */
[----:B------:R-:W-:Y:S01]  /*8fc0*/  FMUL.FTZ R10, R18, R0 ;  /* 0x00000000120a7220 */ /* 0x000fe20000410000 */
[----:B------:R-:W-:Y:S01]  /*8fd0*/  FMUL.FTZ R2, R2, UR6 ;  /* 0x0000000602027c20 */ /* 0x000fe20008410000 */
[----:B------:R-:W-:Y:S01]  /*8fe0*/  FFMA.FTZ R9, -R207, R207, 1 ;  /* 0x3f800000cf097423 */ /* 0x000fe200000101cf */
[----:B------:R1:W5:Y:S01]  /*8ff0*/  LDL.LU R92, [R1+0xe0] ;  /* 0x0000e000015c7983 */ /* 0x0003620000300800 */
[----:B------:R-:W-:Y:S01]  /*9000*/  F2FP.F16.F32.PACK_AB R31, R31, R12 ;  /* 0x0000000c1f1f723e */ /* 0x000fe200000000ff */
[----:B------:R-:W-:Y:S01]  /*9010*/  FMUL.FTZ R11, R19, R2 ;  /* 0x00000002130b7220 */ /* 0x000fe20000410000 */
[----:B------:R-:W-:Y:S01]  /*9020*/  FMUL.FTZ R9, R9, UR6 ;  /* 0x0000000609097c20 */ /* 0x000fe20008410000 */
[----:B------:R1:W5:Y:S01]  /*9030*/  LDL.LU R91, [R1+0xdc] ;  /* 0x0000dc00015b7983 */ /* 0x0003620000300800 */
[----:B------:R-:W-:Y:S01]  /*9040*/  FFMA.FTZ R8, -R206, R206, 1 ;  /* 0x3f800000ce087423 */ /* 0x000fe200000101ce */
[----:B------:R-:W-:Y:S01]  /*9050*/  FFMA.FTZ R2, -R199, R199, 1 ;  /* 0x3f800000c7027423 */ /* 0x000fe200000101c7 */
[----:B------:R-:W-:Y:S01]  /*9060*/  F2FP.F16.F32.PACK_AB R32, R10, R11 ;  /* 0x0000000b0a20723e */ /* 0x000fe200000000ff */
[----:B------:R1:W5:Y:S01]  /*9070*/  LDL.LU R90, [R1+0xd8] ;  /* 0x0000d800015a7983 */ /* 0x0003620000300800 */
[----:B------:R-:W-:Y:S01]  /*9080*/  FMUL.FTZ R10, R36, R9 ;  /* 0x00000009240a7220 */ /* 0x000fe20000410000 */
[----:B------:R-:W-:Y:S01]  /*9090*/  FMUL.FTZ R8, R8, UR6 ;  /* 0x0000000608087c20 */ /* 0x000fe20008410000 */
[----:B------:R-:W-:Y:S01]  /*90a0*/  FFMA.FTZ R9, -R211, R211, 1 ;  /* 0x3f800000d3097423 */ /* 0x000fe200000101d3 */
[----:B------:R1:W5:Y:S01]  /*90b0*/  LDL.LU R89, [R1+0xd4] ;  /* 0x0000d40001597983 */ /* 0x0003620000300800 */
[----:B------:R-:W-:Y:S01]  /*90c0*/  FMUL.FTZ R2, R2, UR6 ;  /* 0x0000000602027c20 */ /* 0x000fe20008410000 */
[----:B------:R-:W-:Y:S01]  /*90d0*/  FMUL.FTZ R29, R29, R8 ;  /* 0x000000081d1d7220 */ /* 0x000fe20000410000 */
[----:B------:R-:W-:Y:S01]  /*90e0*/  FMUL.FTZ R9, R9, UR6 ;  /* 0x0000000609097c20 */ /* 0x000fe20008410000 */
[----:B------:R1:W5:Y:S01]  /*90f0*/  LDL.LU R88, [R1+0xd0] ;  /* 0x0000d00001587983 */ /* 0x0003620000300800 */
[----:B------:R-:W-:Y:S01]  /*9100*/  FMUL.FTZ R13, R13, R2 ;  /* 0x000000020d0d7220 */ /* 0x000fe20000410000 */
[----:B------:R-:W-:Y:S01]  /*9110*/  FFMA.FTZ R2, -R205, R205, 1 ;  /* 0x3f800000cd027423 */ /* 0x000fe200000101cd */
[----:B------:R-:W-:Y:S01]  /*9120*/  F2FP.F16.F32.PACK_AB R29, R29, R10 ;  /* 0x0000000a1d1d723e */ /* 0x000fe200000000ff */
[----:B------:R1:W5:Y:S01]  /*9130*/  LDL.LU R87, [R1+0xcc] ;  /* 0x0000cc0001577983 */ /* 0x0003620000300800 */
[----:B------:R-:W-:Y:S01]  /*9140*/  FMUL.FTZ R10, R86, R48 ;  /* 0x00000030560a7220 */ /* 0x000fe20000410000 */
[----:B------:R-:W-:Y:S01]  /*9150*/  FMUL.FTZ R2, R2, UR6 ;  /* 0x0000000602027c20 */ /* 0x000fe20008410000 */
[----:B------:R-:W-:Y:S01]  /*9160*/  FMUL.FTZ R12, R40, R9 ;  /* 0x00000009280c7220 */ /* 0x000fe20000410000 */
[----:B------:R1:W5:Y:S01]  /*9170*/  LDL.LU R86, [R1+0xc8] ;  /* 0x0000c80001567983 */ /* 0x0003620000300800 */
[----:B------:R-:W-:Y:S01]  /*9180*/  FFMA.FTZ R0, -R198, R198, 1 ;  /* 0x3f800000c6007423 */ /* 0x000fe200000101c6 */
[----:B------:R-:W-:Y:S01]  /*9190*/  FMUL.FTZ R11, R38, R2 ;  /* 0x00000002260b7220 */ /* 0x000fe20000410000 */
[----:B------:R-:W-:Y:S01]  /*91a0*/  FFMA.FTZ R2, -R209, R209, 1 ;  /* 0x3f800000d1027423 */ /* 0x000fe200000101d1 */
[-C--:B--2---:R-:W-:Y:S01]  /*91b0*/  HMMA.16816.F32 R52, R132, R4.reuse, R52 ;  /* 0x000000048434723c */ /* 0x084fe20000001834 */
[----:B------:R1:W5:Y:S02]  /*91c0*/  LDL.LU R85, [R1+0xc4] ;  /* 0x0000c40001557983 */ /* 0x0003640000300800 */
[----:B------:R-:W-:Y:S01]  /*91d0*/  FMUL.FTZ R2, R2, UR6 ;  /* 0x0000000602027c20 */ /* 0x000fe20008410000 */
[----:B------:R-:W-:Y:S01]  /*91e0*/  FMUL.FTZ R0, R0, UR6 ;  /* 0x0000000600007c20 */ /* 0x000fe20008410000 */
[----:B------:R-:W-:Y:S01]  /*91f0*/  FFMA.FTZ R8, -R210, R210, 1 ;  /* 0x3f800000d2087423 */ /* 0x000fe200000101d2 */
[C---:B------:R-:W-:Y:S05]  /*9200*/  HMMA.16816.F32 R56, R140.reuse, R4, R56 ;  /* 0x000000048c38723c */ /* 0x040fea0000001838 */
[----:B------:R-:W-:Y:S01]  /*9210*/  FMUL.FTZ R30, R30, R0 ;  /* 0x000000001e1e7220 */ /* 0x000fe20000410000 */
[-C--:B------:R-:W-:Y:S05]  /*9220*/  HMMA.16816.F32 R60, R140, R6.reuse, R60 ;  /* 0x000000068c3c723c */ /* 0x080fea000000183c */
[----:B------:R-:W-:Y:S01]  /*9230*/  FFMA.FTZ R0, -R204, R204, 1 ;  /* 0x3f800000cc007423 */ /* 0x000fe200000101cc */
[----:B------:R-:W-:Y:S05]  /*9240*/  HMMA.16816.F32 R64, R132, R6, R64 ;  /* 0x000000068440723c */ /* 0x000fea0000001840 */
[----:B------:R-:W-:Y:S01]  /*9250*/  FMUL.FTZ R0, R0, UR6 ;  /* 0x0000000600007c20 */ /* 0x000fe20008410000 */
[C---:B------:R-:W-:Y:S01]  /*9260*/  FADD.FTZ R52, -R150.reuse, R52 ;  /* 0x0000003496347221 */ /* 0x040fe20000010100 */
[----:B------:R-:W-:Y:S01]  /*9270*/  FADD.FTZ R53, -R150, R53 ;  /* 0x0000003596357221 */ /* 0x000fe20000010100 */
[----:B------:R-:W-:Y:S03]  /*9280*/  FADD.FTZ R54, -R149, R54 ;  /* 0x0000003695367221 */ /* 0x000fe60000010100 */
[----:B------:R-:W-:Y:S01]  /*9290*/  FMUL.FTZ R52, R82, R52 ;  /* 0x0000003452347220 */ /* 0x000fe20000410000 */
[----:B------:R-:W-:Y:S01]  /*92a0*/  FMUL.FTZ R16, R81, R53 ;  /* 0x0000003551107220 */ /* 0x000fe20000410000 */
[----:B------:R-:W-:Y:S01]  /*92b0*/  FMUL.FTZ R54, R80, R54 ;  /* 0x0000003650367220 */ /* 0x000fe20000410000 */
[----:B------:R-:W-:Y:S01]  /*92c0*/  FADD.FTZ R55, -R149, R55 ;  /* 0x0000003795377221 */ /* 0x000fe20000010100 */
[C---:B------:R-:W-:Y:S01]  /*92d0*/  FADD.FTZ R56, -R148.reuse, R56 ;  /* 0x0000003894387221 */ /* 0x040fe20000010100 */
[----:B------:R-:W-:Y:S01]  /*92e0*/  FADD.FTZ R57, -R148, R57 ;  /* 0x0000003994397221 */ /* 0x000fe20000010100 */
[----:B------:R-:W-:Y:S01]  /*92f0*/  FADD.FTZ R58, -R144, R58 ;  /* 0x0000003a903a7221 */ /* 0x000fe20000010100 */
        /* <DEDUP_REMOVED lines=20> */
[----:B------:R-:W-:Y:S01]  /*9440*/  FMUL.FTZ R28, R28, R0 ;  /* 0x000000001c1c7220 */ /* 0x000fe20000410000 */
[----:B------:R-:W-:Y:S01]  /*9450*/  F2FP.F16.F32.PACK_AB R30, R30, R13 ;  /* 0x0000000d1e1e723e */ /* 0x000fe200000000ff */
[----:B------:R-:W-:Y:S01]  /*9460*/  FMUL.FTZ R13, R42, R2 ;  /* 0x000000022a0d7220 */ /* 0x000fe20000410000 */
[----:B------:R-:W-:Y:S01]  /*9470*/  FMUL.FTZ R67, R3, R67 ;  /* 0x0000004303437220 */ /* 0x000fe20000410000 */
[----:B------:R-:W-:Y:S01]  /*9480*/  FFMA.FTZ R2, -R213, R213, 1 ;  /* 0x3f800000d5027423 */ /* 0x000fe200000101d5 */
[----:B------:R-:W-:Y:S01]  /*9490*/  F2FP.F16.F32.PACK_AB R28, R28, R11 ;  /* 0x0000000b1c1c723e */ /* 0x000fe200000000ff */
[----:B------:R-:W-:Y:S01]  /*94a0*/  FMUL.FTZ R11, R84, R50 ;  /* 0x00000032540b7220 */ /* 0x000fe20000410000 */
[----:B------:R-:W-:Y:S01]  /*94b0*/  FFMA.FTZ R0, -R208, R208, 1 ;  /* 0x3f800000d0007423 */ /* 0x000fe200000101d0 */
[----:B------:R1:W5:Y:S01]  /*94c0*/  LDL.LU R84, [R1+0xc0] ;  /* 0x0000c00001547983 */ /* 0x0003620000300800 */
[----:B------:R-:W-:Y:S01]  /*94d0*/  FMUL.FTZ R2, R2, UR6 ;  /* 0x0000000602027c20 */ /* 0x000fe20008410000 */
[----:B------:R-:W-:Y:S01]  /*94e0*/  FFMA.FTZ R4, -R214, R214, 1 ;  /* 0x3f800000d6047423 */ /* 0x000fe200000101d6 */
[----:B------:R-:W-:Y:S01]  /*94f0*/  FMUL.FTZ R0, R0, UR6 ;  /* 0x0000000600007c20 */ /* 0x000fe20008410000 */
[----:B------:R1:W5:Y:S01]  /*9500*/  LDL.LU R83, [R1+0xbc] ;  /* 0x0000bc0001537983 */ /* 0x0003620000300800 */
[----:B------:R-:W-:Y:S01]  /*9510*/  FMUL.FTZ R9, R46, R2 ;  /* 0x000000022e097220 */ /* 0x000fe20000410000 */
[----:B------:R-:W-:Y:S01]  /*9520*/  FFMA.FTZ R5, -R215, R215, 1 ;  /* 0x3f800000d7057423 */ /* 0x000fe200000101d7 */
[----:B------:R-:W-:Y:S01]  /*9530*/  FMUL.FTZ R26, R26, R0 ;  /* 0x000000001a1a7220 */ /* 0x000fe20000410000 */
[----:B------:R1:W5:Y:S01]  /*9540*/  LDL.LU R82, [R1+0xb8] ;  /* 0x0000b80001527983 */ /* 0x0003620000300800 */
[----:B------:R-:W-:Y:S01]  /*9550*/  FFMA.FTZ R0, -R212, R212, 1 ;  /* 0x3f800000d4007423 */ /* 0x000fe200000101d4 */
[----:B------:R-:W-:Y:S01]  /*9560*/  FMUL.FTZ R4, R4, UR6 ;  /* 0x0000000604047c20 */ /* 0x000fe20008410000 */
[----:B------:R-:W-:Y:S01]  /*9570*/  FMUL.FTZ R8, R8, UR6 ;  /* 0x0000000608087c20 */ /* 0x000fe20008410000 */
[----:B------:R1:W5:Y:S01]  /*9580*/  LDL.LU R81, [R1+0xb4] ;  /* 0x0000b40001517983 */ /* 0x0003620000300800 */
[----:B------:R-:W-:Y:S01]  /*9590*/  FMUL.FTZ R0, R0, UR6 ;  /* 0x0000000600007c20 */ /* 0x000fe20008410000 */
[----:B------:R-:W-:Y:S01]  /*95a0*/  FMUL.FTZ R5, R5, UR6 ;  /* 0x0000000605057c20 */ /* 0x000fe20008410000 */
[----:B------:R-:W-:Y:S01]  /*95b0*/  FMUL.FTZ R25, R25, R4 ;  /* 0x0000000419197220 */ /* 0x000fe20000410000 */
[----:B------:R1:W5:Y:S01]  /*95c0*/  LDL.LU R80, [R1+0xb0] ;  /* 0x0000b00001507983 */ /* 0x0003620000300800 */
[----:B------:R-:W-:Y:S01]  /*95d0*/  FMUL.FTZ R24, R24, R0 ;  /* 0x0000000018187220 */ /* 0x000fe20000410000 */
[----:B------:R-:W-:Y:S01]  /*95e0*/  FFMA.FTZ R0, -R216, R216, 1 ;  /* 0x3f800000d8007423 */ /* 0x000fe200000101d8 */
[----:B------:R-:W-:Y:S01]  /*95f0*/  FFMA.FTZ R4, -R218, R218, 1 ;  /* 0x3f800000da047423 */ /* 0x000fe200000101da */
[----:B------:R1:W5:Y:S01]  /*9600*/  LDL.LU R79, [R1+0xac] ;  /* 0x0000ac00014f7983 */ /* 0x0003620000300800 */
[----:B------:R-:W-:Y:S01]  /*9610*/  FFMA.FTZ R2, -R217, R217, 1 ;  /* 0x3f800000d9027423 */ /* 0x000fe200000101d9 */
[----:B------:R-:W-:Y:S01]  /*9620*/  F2FP.F16.F32.PACK_AB R24, R24, R9 ;  /* 0x000000091818723e */ /* 0x000fe200000000ff */
[----:B------:R-:W-:Y:S01]  /*9630*/  FMUL.FTZ R9, R76, R58 ;  /* 0x0000003a4c097220 */ /* 0x000fe20000410000 */
[----:B------:R1:W5:Y:S01]  /*9640*/  LDL.LU R78, [R1+0xa8] ;  /* 0x0000a800014e7983 */ /* 0x0003620000300800 */
[----:B------:R-:W-:Y:S01]  /*9650*/  FMUL.FTZ R0, R0, UR6 ;  /* 0x0000000600007c20 */ /* 0x000fe20008410000 */
[----:B------:R-:W-:Y:S01]  /*9660*/  FMUL.FTZ R27, R27, R8 ;  /* 0x000000081b1b7220 */ /* 0x000fe20000410000 */
[----:B------:R-:W-:Y:S01]  /*9670*/  FMUL.FTZ R8, R44, R5 ;  /* 0x000000052c087220 */ /* 0x000fe20000410000 */
[----:B------:R1:W5:Y:S01]  /*9680*/  LDL.LU R77, [R1+0xa4] ;  /* 0x0000a400014d7983 */ /* 0x0003620000300800 */
[----:B------:R-:W-:Y:S01]  /*9690*/  FFMA.FTZ R5, -R219, R219, 1 ;  /* 0x3f800000db057423 */ /* 0x000fe200000101db */
[----:B------:R-:W-:Y:S01]  /*96a0*/  FMUL.FTZ R22, R22, R0 ;  /* 0x0000000016167220 */ /* 0x000fe20000410000 */
[----:B------:R-:W-:Y:S01]  /*96b0*/  FMUL.FTZ R4, R4, UR6 ;  /* 0x0000000604047c20 */ /* 0x000fe20008410000 */
[----:B------:R1:W5:Y:S01]  /*96c0*/  LDL.LU R76, [R1+0xa0] ;  /* 0x0000a000014c7983 */ /* 0x0003620000300800 */
[----:B------:R-:W-:Y:S01]  /*96d0*/  FMUL.FTZ R2, R2, UR6 ;  /* 0x0000000602027c20 */ /* 0x000fe20008410000 */
[----:B------:R-:W-:Y:S01]  /*96e0*/  FFMA.FTZ R0, -R220, R220, 1 ;  /* 0x3f800000dc007423 */ /* 0x000fe200000101dc */
[----:B------:R-:W-:Y:S01]  /*96f0*/  FMUL.FTZ R5, R5, UR6 ;  /* 0x0000000605057c20 */ /* 0x000fe20008410000 */
[----:B------:R1:W5:Y:S01]  /*9700*/  LDL.LU R75, [R1+0x9c] ;  /* 0x00009c00014b7983 */ /* 0x0003620000300800 */
[----:B------:R-:W-:Y:S01]  /*9710*/  FMUL.FTZ R23, R23, R4 ;  /* 0x0000000417177220 */ /* 0x000fe20000410000 */
[----:B------:R-:W-:Y:S01]  /*9720*/  FMUL.FTZ R11, R11, R2 ;  /* 0x000000020b0b7220 */ /* 0x000fe20000410000 */
[----:B------:R-:W-:Y:S01]  /*9730*/  FMUL.FTZ R0, R0, UR6 ;  /* 0x0000000600007c20 */ /* 0x000fe20008410000 */
[----:B------:R1:W5:Y:S01]  /*9740*/  LDL.LU R74, [R1+0x98] ;  /* 0x00009800014a7983 */ /* 0x0003620000300800 */
[----:B------:R-:W-:Y:S01]  /*9750*/  FFMA.FTZ R4, -R222, R222, 1 ;  /* 0x3f800000de047423 */ /* 0x000fe200000101de */
[----:B------:R-:W-:Y:S01]  /*9760*/  FFMA.FTZ R2, -R221, R221, 1 ;  /* 0x3f800000dd027423 */ /* 0x000fe200000101dd */
        /* <DEDUP_REMOVED lines=8> */
[----:B------:R-:W-:Y:S01]  /*97f0*/  F2FP.F16.F32.PACK_AB R25, R25, R8 ;  /* 0x000000081919723e */ /* 0x000fe200000000ff */
[----:B------:R1:W5:Y:S01]  /*9800*/  LDL.LU R71, [R1+0x8c] ;  /* 0x00008c0001477983 */ /* 0x0003620000300800 */
[----:B------:R-:W-:Y:S01]  /*9810*/  FMUL.FTZ R5, R5, UR6 ;  /* 0x0000000605057c20 */ /* 0x000fe20008410000 */
[----:B------:R-:W-:Y:S01]  /*9820*/  FMUL.FTZ R16, R16, R4 ;  /* 0x0000000410107220 */ /* 0x000fe20000410000 */
[----:B------:R-:W-:Y:S01]  /*9830*/  FMUL.FTZ R8, R54, R2 ;  /* 0x0000000236087220 */ /* 0x000fe20000410000 */
[----:B------:R1:W5:Y:S01]  /*9840*/  LDL.LU R70, [R1+0x88] ;  /* 0x0000880001467983 */ /* 0x0003620000300800 */
[----:B------:R-:W-:Y:S01]  /*9850*/  FMUL.FTZ R0, R0, UR6 ;  /* 0x0000000600007c20 */ /* 0x000fe20008410000 */
[----:B------:R-:W-:Y:S01]  /*9860*/  FFMA.FTZ R4, -R225, R225, 1 ;  /* 0x3f800000e1047423 */ /* 0x000fe200000101e1 */
[----:B------:R-:W-:Y:S01]  /*9870*/  FFMA.FTZ R2, -R224, R224, 1 ;  /* 0x3f800000e0027423 */ /* 0x000fe200000101e0 */
[----:B------:R1:W5:Y:S01]  /*9880*/  LDL.LU R69, [R1+0x84] ;  /* 0x0000840001457983 */ /* 0x0003620000300800 */
[----:B------:R-:W-:Y:S01]  /*9890*/  FMUL.FTZ R7, R52, R5 ;  /* 0x0000000534077220 */ /* 0x000fe20000410000 */
[----:B------:R-:W-:Y:S01]  /*98a0*/  FFMA.FTZ R5, -R227, R227, 1 ;  /* 0x3f800000e3057423 */ /* 0x000fe200000101e3 */
[----:B------:R-:W-:Y:S01]  /*98b0*/  FMUL.FTZ R18, R18, R0 ;  /* 0x0000000012127220 */ /* 0x000fe20000410000 */
[----:B------:R1:W5:Y:S01]  /*98c0*/  LDL.LU R68, [R1+0x80] ;  /* 0x0000800001447983 */ /* 0x0003620000300800 */
[----:B------:R-:W-:Y:S01]  /*98d0*/  FMUL.FTZ R4, R4, UR6 ;  /* 0x0000000604047c20 */ /* 0x000fe20008410000 */
[----:B------:R-:W-:Y:S01]  /*98e0*/  FMUL.FTZ R2, R2, UR6 ;  /* 0x0000000602027c20 */ /* 0x000fe20008410000 */
[----:B------:R-:W-:Y:S01]  /*98f0*/  FFMA.FTZ R0, -R177, R177, 1 ;  /* 0x3f800000b1007423 */ /* 0x000fe200000101b1 */
[----:B------:R1:W5:Y:S01]  /*9900*/  LDL.LU R3, [R1+0x7c] ;  /* 0x00007c0001037983 */ /* 0x0003620000300800 */
[----:B------:R-:W-:Y:S01]  /*9910*/  FMUL.FTZ R5, R5, UR6 ;  /* 0x0000000605057c20 */ /* 0x000fe20008410000 */
[----:B------:R-:W-:Y:S01]  /*9920*/  FMUL.FTZ R19, R19, R4 ;  /* 0x0000000413137220 */ /* 0x000fe20000410000 */
[----:B------:R-:W-:Y:S01]  /*9930*/  FMUL.FTZ R9, R9, R2 ;  /* 0x0000000209097220 */ /* 0x000fe20000410000 */
[----:B------:R-:W-:Y:S01]  /*9940*/  FMUL.FTZ R0, R0, UR6 ;  /* 0x0000000600007c20 */ /* 0x000fe20008410000 */
[----:B------:R-:W-:Y:S01]  /*9950*/  F2FP.F16.F32.PACK_AB R16, R16, R7 ;  /* 0x000000071010723e */ /* 0x000fe200000000ff */
[----:B------:R-:W-:Y:S01]  /*9960*/  FFMA.FTZ R4, -R179, R179, 1 ;  /* 0x3f800000b3047423 */ /* 0x000fe200000101b3 */
[----:B------:R-:W-:Y:S01]  /*9970*/  FFMA.FTZ R2, -R178, R178, 1 ;  /* 0x3f800000b2027423 */ /* 0x000fe200000101b2 */
[----:B------:R-:W-:Y:S01]  /*9980*/  F2FP.F16.F32.PACK_AB R27, R27, R12 ;  /* 0x0000000c1b1b723e */ /* 0x000fe200000000ff */
[----:B------:R-:W-:Y:S01]  /*9990*/  FMUL.FTZ R6, R6, R5 ;  /* 0x0000000506067220 */ /* 0x000fe20000410000 */
[----:B------:R-:W-:Y:S01]  /*99a0*/  FMUL.FTZ R20, R20, R0 ;  /* 0x0000000014147220 */ /* 0x000fe20000410000 */
[----:B------:R-:W-:Y:S01]  /*99b0*/  F2FP.F16.F32.PACK_AB R26, R26, R13 ;  /* 0x0000000d1a1a723e */ /* 0x000fe200000000ff */
[----:B------:R-:W-:Y:S01]  /*99c0*/  FMUL.FTZ R4, R4, UR6 ;  /* 0x0000000604047c20 */ /* 0x000fe20008410000 */
[----:B------:R-:W-:Y:S01]  /*99d0*/  FMUL.FTZ R2, R2, UR6 ;  /* 0x0000000602027c20 */ /* 0x000fe20008410000 */
[----:B------:R-:W-:Y:S01]  /*99e0*/  F2FP.F16.F32.PACK_AB R19, R19, R6 ;  /* 0x000000061313723e */ /* 0x000fe200000000ff */
[----:B------:R-:W-:Y:S01]  /*99f0*/  FFMA.FTZ R0, -R231, R231, 1 ;  /* 0x3f800000e7007423 */ /* 0x000fe200000101e7 */
[----:B------:R-:W-:Y:S01]  /*9a00*/  FMUL.FTZ R21, R21, R4 ;  /* 0x0000000415157220 */ /* 0x000fe20000410000 */
[----:B------:R-:W-:Y:S01]  /*9a10*/  F2FP.F16.F32.PACK_AB R23, R23, R10 ;  /* 0x0000000a1717723e */ /* 0x000fe200000000ff */
[----:B------:R-:W-:Y:S01]  /*9a20*/  FMUL.FTZ R7, R62, R2 ;  /* 0x000000023e077220 */ /* 0x000fe20000410000 */
[----:B------:R-:W-:Y:S01]  /*9a30*/  FMUL.FTZ R6, R0, UR6 ;  /* 0x0000000600067c20 */ /* 0x000fe20008410000 */
[----:B------:R-:W-:Y:S01]  /*9a40*/  F2FP.F16.F32.PACK_AB R22, R22, R11 ;  /* 0x0000000b1616723e */ /* 0x000fe200000000ff */
[----:B------:R-:W-:Y:S01]  /*9a50*/  FFMA.FTZ R5, -R226, R226, 1 ;  /* 0x3f800000e2057423 */ /* 0x000fe200000101e2 */
[----:B------:R-:W-:Y:S01]  /*9a60*/  FFMA.FTZ R4, -R230, R230, 1 ;  /* 0x3f800000e6047423 */ /* 0x000fe200000101e6 */
[----:B------:R-:W-:Y:S01]  /*9a70*/  F2FP.F16.F32.PACK_AB R15, R15, R8 ;  /* 0x000000080f0f723e */ /* 0x000fe200000000ff */
[----:B------:R-:W-:Y:S01]  /*9a80*/  FFMA.FTZ R2, -R229, R229, 1 ;  /* 0x3f800000e5027423 */ /* 0x000fe200000101e5 */
[----:B------:R-:W-:Y:S01]  /*9a90*/  FFMA.FTZ R0, -R228, R228, 1 ;  /* 0x3f800000e4007423 */ /* 0x000fe200000101e4 */
[----:B------:R-:W-:Y:S01]  /*9aa0*/  F2FP.F16.F32.PACK_AB R18, R18, R9 ;  /* 0x000000091212723e */ /* 0x000fe200000000ff */
[----:B------:R-:W-:Y:S01]  /*9ab0*/  FMUL.FTZ R5, R5, UR6 ;  /* 0x0000000605057c20 */ /* 0x000fe20008410000 */
[----:B------:R-:W-:Y:S01]  /*9ac0*/  FMUL.FTZ R14, R4, UR6 ;  /* 0x00000006040e7c20 */ /* 0x000fe20008410000 */
[----:B------:R-:W-:Y:S01]  /*9ad0*/  F2FP.F16.F32.PACK_AB R20, R20, R7 ;  /* 0x000000071414723e */ /* 0x000fe200000000ff */
[----:B------:R-:W-:Y:S01]  /*9ae0*/  FMUL.FTZ R2, R2, UR6 ;  /* 0x0000000602027c20 */ /* 0x000fe20008410000 */
[----:B------:R-:W-:Y:S01]  /*9af0*/  FMUL.FTZ R17, R0, UR6 ;  /* 0x0000000600117c20 */ /* 0x000fe20008410000 */
[----:B------:R-:W-:Y:S01]  /*9b00*/  FMUL.FTZ R5, R60, R5 ;  /* 0x000000053c057220 */ /* 0x000fe20000410000 */
[----:B------:R-:W-:Y:S01]  /*9b10*/  FMUL.FTZ R4, R64, R6 ;  /* 0x0000000640047220 */ /* 0x000fe20000410000 */
[----:B------:R-:W-:Y:S01]  /*9b20*/  FMUL.FTZ R14, R65, R14 ;  /* 0x0000000e410e7220 */ /* 0x000fe20000410000 */
[----:B------:R-:W-:Y:S01]  /*9b30*/  FMUL.FTZ R0, R66, R2 ;  /* 0x0000000242007220 */ /* 0x000fe20000410000 */
[----:B------:R-:W-:Y:S01]  /*9b40*/  FMUL.FTZ R17, R67, R17 ;  /* 0x0000001143117220 */ /* 0x000fe20000410000 */
[----:B------:R-:W-:Y:S02]  /*9b50*/  F2FP.F16.F32.PACK_AB R21, R21, R5 ;  /* 0x000000051515723e */ /* 0x000fe400000000ff */
[----:B------:R-:W-:Y:S02]  /*9b60*/  F2FP.F16.F32.PACK_AB R14, R14, R4 ;  /* 0x000000040e0e723e */ /* 0x000fe400000000ff */
[----:B------:R-:W-:Y:S01]  /*9b70*/  F2FP.F16.F32.PACK_AB R17, R17, R0 ;  /* 0x000000001111723e */ /* 0x000fe200000000ff */
[----:B-1----:R-:W-:Y:S06]  /*9b80*/  @!P0 BRA `(.L_x_1994) ;  /* 0x0000000400148947 */ /* 0x002fec0003800000 */
[----:B------:R-:W2:Y:S01]  /*9b90*/  LDL.LU R38, [R1+0x8] ;  /* 0x0000080001267983 */ /* 0x000ea20000300800 */
[----:B------:R-:W1:Y:S01]  /*9ba0*/  LDC R36, c[0x0][0x240] ;  /* 0x00009000ff247b82 */ /* 0x000e620000000800 */
[----:B------:R-:W-:Y:S01]  /*9bb0*/  ISETP.GE.AND P1, PT, R246, UR25, PT ;  /* 0x00000019f6007c0c */ /* 0x000fe2000bf26270 */
[----:B------:R-:W-:Y:S01]  /*9bc0*/  ULOP3.LUT UR12, UR9, 0x1, URZ, 0xc0, !UPT ;  /* 0x00000001090c7892 */ /* 0x000fe2000f8ec03f */
[----:B------:R-:W3:Y:S01]  /*9bd0*/  LDL.LU R37, [R1] ;  /* 0x0000000001257983 */ /* 0x000ee20000300800 */
[----:B------:R-:W-:Y:S02]  /*9be0*/  UMOV UR13, 0xffffc000 ;  /* 0xffffc000000d7882 */ /* 0x000fe40000000000 */
[----:B------:R-:W-:Y:S04]  /*9bf0*/  UISETP.NE.U32.AND UP0, UPT, UR12, 0x1, UPT ;  /* 0x000000010c00788c */ /* 0x000fe8000bf05070 */
[----:B------:R-:W-:Y:S04]  /*9c00*/  USEL UR12, UR13, 0x4000, !UP0 ;  /* 0x000040000d0c7887 */ /* 0x000fe8000c000000 */
[----:B------:R-:W4:Y:S02]  /*9c10*/  @!P1 LDC R2, c[0x0][0x244] ;  /* 0x00009100ff029b82 */ /* 0x000f240000000800 */
[----:B------:R-:W-:Y:S02]  /*9c20*/  VIADD R194, R194, UR12 ;  /* 0x0000000cc2c27c36 */ /* 0x000fe40008000000 */
[----:B------:R-:W-:Y:S03]  /*9c30*/  VIADD R190, R190, UR12 ;  /* 0x0000000cbebe7c36 */ /* 0x000fe60008000000 */
[----:B------:R1:W-:Y:S01]  /*9c40*/  @P1 STS [R194], RZ ;  /* 0x000000ffc2001388 */ /* 0x0003e20000000800 */
[----:B------:R-:W3:Y:S03]  /*9c50*/  @!P1 LDC R10, c[0x0][0x244] ;  /* 0x00009100ff0a9b82 */ /* 0x000ee60000000800 */
[----:B------:R1:W-:Y:S04]  /*9c60*/  @P1 STS [R194+0x4], RZ ;  /* 0x000004ffc2001388 */ /* 0x0003e80000000800 */
[----:B------:R2:W-:Y:S01]  /*9c70*/  @P1 STS [R194+0x8], RZ ;  /* 0x000008ffc2001388 */ /* 0x0005e20000000800 */
[----:B------:R-:W4:Y:S03]  /*9c80*/  @!P1 LDC R11, c[0x0][0x244] ;  /* 0x00009100ff0b9b82 */ /* 0x000f260000000800 */
[----:B------:R2:W-:Y:S01]  /*9c90*/  @P1 STS [R194+0xc], RZ ;  /* 0x00000cffc2001388 */ /* 0x0005e20000000800 */
[C---:B-1----:R-:W-:Y:S05]  /*9ca0*/  IMAD.U32 R4, R36.reuse, -0x80, RZ ;  /* 0xffffff8024047824 */ /* 0x042fea00078e00ff */
[C---:B------:R-:W-:Y:S02]  /*9cb0*/  @!P1 LEA R0, P3, R36.reuse, R4, 0x5 ;  /* 0x0000000424009211 */ /* 0x040fe400078628ff */
[----:B------:R-:W-:Y:S04]  /*9cc0*/  SHF.R.S32.HI R5, RZ, 0x1f, R4 ;  /* 0x0000001fff057819 */ /* 0x000fe80000011404 */
[C---:B----4-:R-:W-:Y:S01]  /*9cd0*/  @!P1 LEA.HI.X R2, R36.reuse, R5, R2, 0x5, P3 ;  /* 0x0000000524029211 */ /* 0x050fe200018f2c02 */
[----:B------:R-:W-:Y:S04]  /*9ce0*/  @!P1 IMAD.WIDE.U32 R8, R36, 0x60, R4 ;  /* 0x0000006024089825 */ /* 0x000fe800078e0004 */
[----:B------:R-:W-:Y:S04]  /*9cf0*/  @!P1 IMAD R11, R11, 0x60, RZ ;  /* 0x000000600b0b9824 */ /* 0x000fe800078e02ff */
[----:B------:R-:W-:Y:S01]  /*9d00*/  @!P1 IMAD.IADD R9, R9, 0x1, R11 ;  /* 0x0000000109099824 */ /* 0x000fe200078e020b */
[-C--:B--2---:R-:W-:Y:S02]  /*9d10*/  @!P1 LEA R12, P2, R0, R38.reuse, 0x1 ;  /* 0x00000026000c9211 */ /* 0x084fe400078408ff */
[----:B------:R-:W-:Y:S02]  /*9d20*/  LEA R6, P3, R4, R38, 0x1 ;  /* 0x0000002604067211 */ /* 0x000fe400078608ff */
[-C--:B---3--:R-:W-:Y:S01]  /*9d30*/  @!P1 LEA.HI.X R13, R0, R37.reuse, R2, 0x1, P2 ;  /* 0x00000025000d9211 */ /* 0x088fe200010f0c02 */
[----:B------:R-:W-:Y:S01]  /*9d40*/  VIADD R0, R248, UR12 ;  /* 0x0000000cf8007c36 */ /* 0x000fe20008000000 */
[----:B------:R-:W-:Y:S02]  /*9d50*/  LEA.HI.X R7, R4, R37, R5, 0x1, P3 ;  /* 0x0000002504077211 */ /* 0x000fe400018f0c05 */
[C---:B------:R-:W-:Y:S03]  /*9d60*/  @!P1 LEA R2, P2, R36.reuse, R4, 0x6 ;  /* 0x0000000424029211 */ /* 0x040fe600078430ff */
[----:B------:R-:W-:Y:S01]  /*9d70*/  @!PT LDS RZ, [RZ] ;  /* 0x00000000fffff984 */ /* 0x000fe20000000800 */
[----:B------:R-:W-:Y:S01]  /*9d80*/  @!PT LDS RZ, [RZ] ;  /* 0x00000000fffff984 */ /* 0x000fe20000000800 */
[----:B------:R-:W-:Y:S01]  /*9d90*/  @!PT LDS RZ, [RZ] ;  /* 0x00000000fffff984 */ /* 0x000fe20000000800 */
[----:B------:R1:W-:Y:S01]  /*9da0*/  @!P1 LDGSTS.E.BYPASS.LTC128B.128 [R0], desc[UR10][R6.64] ;  /* 0x0000000006009fae */ /* 0x0003e2000b901d4a */
[----:B------:R-:W-:Y:S02]  /*9db0*/  @!P1 LEA.HI.X R5, R36, R5, R10, 0x6, P2 ;  /* 0x0000000524059211 */ /* 0x000fe400010f340a */
[-C--:B------:R-:W-:Y:S01]  /*9dc0*/  @!P1 LEA R10, P3, R2, R38.reuse, 0x1 ;  /* 0x00000026020a9211 */ /* 0x080fe200078608ff */
[----:B------:R1:W-:Y:S01]  /*9dd0*/  @P1 STS [R194+0x1000], RZ ;  /* 0x001000ffc2001388 */ /* 0x0003e20000000800 */
[----:B------:R-:W-:Y:S02]  /*9de0*/  @!P1 LEA R4, P2, R8, R38, 0x1 ;  /* 0x0000002608049211 */ /* 0x000fe400078408ff */
[-C--:B------:R-:W-:Y:S01]  /*9df0*/  @!P1 LEA.HI.X R11, R2, R37.reuse, R5, 0x1, P3 ;  /* 0x00000025020b9211 */ /* 0x080fe200018f0c05 */
[----:B------:R1:W-:Y:S01]  /*9e00*/  @P1 STS [R194+0x1004], RZ ;  /* 0x001004ffc2001388 */ /* 0x0003e20000000800 */
[----:B------:R-:W-:Y:S01]  /*9e10*/  @!P1 VIADD R2, R248, UR12 ;  /* 0x0000000cf8029c36 */ /* 0x000fe20008000000 */
[----:B------:R-:W-:Y:S01]  /*9e20*/  @!P1 LEA.HI.X R5, R8, R37, R9, 0x1, P2 ;  /* 0x0000002508059211 */ /* 0x000fe200010f0c09 */
[----:B------:R-:W-:Y:S01]  /*9e30*/  @!P1 VIADD R8, R248, UR12 ;  /* 0x0000000cf8089c36 */ /* 0x000fe20008000000 */
[----:B------:R1:W-:Y:S01]  /*9e40*/  @P1 STS [R194+0x1008], RZ ;  /* 0x001008ffc2001388 */ /* 0x0003e20000000800 */
[----:B------:R-:W-:Y:S03]  /*9e50*/  IMAD.MOV.U32 R248, RZ, RZ, R0 ;  /* 0x000000fffff87224 */ /* 0x000fe600078e0000 */
        /* <DEDUP_REMOVED lines=21> */
[----:B------:R1:W-:Y:S04]  /*9fb0*/  STL [R1+0x8], R6 ;  /* 0x0000080601007387 */ /* 0x0003e80000100800 */
[----:B------:R-:W0:Y:S04]  /*9fc0*/  LDGDEPBAR ;  /* 0x00000000000079af */ /* 0x000e280000000000 */
[----:B------:R1:W-:Y:S02]  /*9fd0*/  STL [R1], R7 ;  /* 0x0000000701007387 */ /* 0x0003e40000100800 */
.L_x_1994:
[----:B------:R-:W-:Y:S01]  /*9fe0*/  STS [R233+0x14000], R158 ;  /* 0x0140009ee9007388 */ /* 0x000fe20000000800 */
[----:B------:R-:W-:Y:S01]  /*9ff0*/  IMAD.SHL.U32 R36, R192, 0x2, RZ ;  /* 0x00000002c0247824 */ /* 0x000fe200078e00ff */
[----:B-1----:R-:W-:Y:S02]  /*a000*/  MOV R2, UR4 ;  /* 0x0000000400027c02 */ /* 0x002fe40008000f00 */
[----:B------:R-:W-:Y:S02]  /*a010*/  STS [R233+0x14400], R157 ;  /* 0x0144009de9007388 */ /* 0x000fe40000000800 */
[----:B------:R-:W-:Y:S02]  /*a020*/  IADD3 R2, R36, 0x8000, R2 ;  /* 0x0000800024027810 */ /* 0x000fe40007ffe002 */
[----:B------:R-:W-:Y:S03]  /*a030*/  STS [R235+0x14000], R139 ;  /* 0x0140008beb007388 */ /* 0x000fe60000000800 */
[----:B------:R-:W-:Y:S01]  /*a040*/  IMAD.IADD R0, R2, 0x1, R185 ;  /* 0x0000000102007824 */ /* 0x000fe200078e02b9 */
        /* <DEDUP_REMOVED lines=30> */
[----:B-----5:R-:W-:Y:S04]  /*a230*/  LDSM.16.MT88.4 R4, [R3+0x1c000] ;  /* 0x01c000000304783b */ /* 0x020fe80000004200 */
[----:B------:R-:W1:Y:S04]  /*a240*/  LDSM.16.MT88.4 R8, [R2] ;  /* 0x000000000208783b */ /* 0x000e680000004200 */
[----:B------:R-:W2:Y:S04]  /*a250*/  LDSM.16.MT88.4 R12, [R3+0x20000] ;  /* 0x02000000030c783b */ /* 0x000ea80000004200 */
[----:B------:R-:W3:Y:S04]  /*a260*/  LDSM.16.MT88.4 R16, [R0] ;  /* 0x000000000010783b */ /* 0x000ee80000004200 */
[----:B------:R-:W4:Y:S04]  /*a270*/  LDL R37, [R1+0x40] ;  /* 0x0000400001257983 */ /* 0x000f280000100800 */
        /* <DEDUP_REMOVED lines=144> */
.L_x_1995:
        /* <DEDUP_REMOVED lines=8> */
[----:B------:R-:W-:Y:S02]  /*ac00*/  UISETP.GT.AND UP2, UPT, UR9, UR22, UPT ;  /* 0x000000160900728c */ /* 0x000fe4000bf44270 */
[----:B------:R-:W-:Y:S01]  /*ac10*/  UIADD3 UR9, UR9, -0x1, URZ ;  /* 0xffffffff09097890 */ /* 0x000fe2000fffe03f */
[----:B------:R-:W3:Y:S04]  /*ac20*/  LDSM.16.MT88.4 R36, [R0] ;  /* 0x000000000024783b */ /* 0x000ee80000004200 */
[----:B------:R-:W4:Y:S04]  /*ac30*/  LDL R156, [R1+0x30] ;  /* 0x00003000019c7983 */ /* 0x000f280000100800 */
[----:B------:R-:W-:Y:S04]  /*ac40*/  LDSM.16.M88.4 R40, [R147+0x14000] ;  /* 0x014000009328783b */ /* 0x000fe80000000200 */
[----:B------:R-:W5:Y:S04]  /*ac50*/  LDL R153, [R1+0x34] ;  /* 0x0000340001997983 */ /* 0x000f680000100800 */
[----:B------:R-:W3:Y:S04]  /*ac60*/  LDSM.16.MT88.4 R44, [R2+0x4800] ;  /* 0x00480000022c783b */ /* 0x000ee80000004200 */
[----:B------:R-:W5:Y:S04]  /*ac70*/  LDL.LU.64 R154, [R1+0x10] ;  /* 0x00001000019a7983 */ /* 0x000f680000300a00 */
        /* <DEDUP_REMOVED lines=11> */
[----:B------:R-:W2:Y:S03]  /*ad30*/  LDL R152, [R1+0x20] ;  /* 0x0000200001987983 */ /* 0x000ea60000100800 */
[-C--:B---3--:R-:W-:Y:S01]  /*ad40*/  HMMA.16816.F32 R20, R32, R36.reuse, RZ ;  /* 0x000000242014723c */ /* 0x088fe200000018ff */
[----:B------:R-:W3:Y:S04]  /*ad50*/  LDSM.16.M88.4 R64, [R146+0x16000] ;  /* 0x016000009240783b */ /* 0x000ee80000000200 */
[----:B------:R-:W3:Y:S01]  /*ad60*/  LDSM.16.MT88.4 R132, [R0+0x1000] ;  /* 0x001000000084783b */ /* 0x000ee20000004200 */
[C---:B------:R-:W-:Y:S03]  /*ad70*/  HMMA.16816.F32 R24, R28.reuse, R36, RZ ;  /* 0x000000241c18723c */ /* 0x040fe600000018ff */
[----:B------:R-:W-:Y:S03]  /*ad80*/  LDSM.16.M88.4 R136, [R144+0x16000] ;  /* 0x016000009088783b */ /* 0x000fe60000000200 */
[-C--:B------:R-:W-:Y:S01]  /*ad90*/  HMMA.16816.F32 R28, R28, R38.reuse, RZ ;  /* 0x000000261c1c723c */ /* 0x080fe200000018ff */
[----:B------:R-:W-:Y:S05]  /*ada0*/  LDSM.16.MT88.4 R140, [R0+0x1800] ;  /* 0x00180000008c783b */ /* 0x000fea0000004200 */
        /* <DEDUP_REMOVED lines=15> */
[C---:B---3--:R-:W-:Y:S06]  /*aea0*/  HMMA.16816.F32 R8, R64.reuse, R60, R8 ;  /* 0x0000003c4008723c */ /* 0x048fec0000001808 */
[-C--:B------:R-:W-:Y:S06]  /*aeb0*/  HMMA.16816.F32 R12, R64, R62.reuse, R12 ;  /* 0x0000003e400c723c */ /* 0x080fec000000180c */
[C---:B------:R-:W-:Y:S01]  /*aec0*/  HMMA.16816.F32 R16, R56.reuse, R62, R16 ;  /* 0x0000003e3810723c */ /* 0x040fe20000001810 */
[----:B------:R-:W3:Y:S05]  /*aed0*/  LDSM.16.MT88.4 R60, [R0+0x2000] ;  /* 0x00200000003c783b */ /* 0x000eea0000004200 */
[-C--:B------:R-:W-:Y:S06]  /*aee0*/  HMMA.16816.F32 R20, R56, R132.reuse, R20 ;  /* 0x000000843814723c */ /* 0x080fec0000001814 */
        /* <DEDUP_REMOVED lines=26> */
[----:B------:R3:W-:Y:S05]  /*b090*/  LDSM.16.MT88.4 R52, [R2+0x7800] ;  /* 0x007800000234783b */ /* 0x0007ea0000004200 */
[----:B------:R-:W-:Y:S01]  /*b0a0*/  HMMA.16816.F32 R32, R40, R62, R32 ;  /* 0x0000003e2820723c */ /* 0x000fe20000001820 */
[----:B------:R-:W4:Y:S04]  /*b0b0*/  LDSM.16.M88.4 R40, [R144+0x18000] ;  /* 0x018000009028783b */ /* 0x000f280000000200 */
[----:B------:R3:W-:Y:S01]  /*b0c0*/  LDSM.16.MT88.4 R60, [R0+0x3800] ;  /* 0x00380000003c783b */ /* 0x0007e20000004200 */
[-C--:B------:R-:W-:Y:S06]  /*b0d0*/  HMMA.16816.F32 R4, R44, R56.reuse, R4 ;  /* 0x000000382c04723c */ /* 0x080fec0000001804 */
[C---:B------:R-:W-:Y:S06]  /*b0e0*/  HMMA.16816.F32 R8, R64.reuse, R56, R8 ;  /* 0x000000384008723c */ /* 0x040fec0000001808 */
[-C--:B------:R-:W-:Y:S06]  /*b0f0*/  HMMA.16816.F32 R12, R64, R58.reuse, R12 ;  /* 0x0000003a400c723c */ /* 0x080fec000000180c */
[C---:B------:R-:W-:Y:S01]  /*b100*/  HMMA.16816.F32 R16, R44.reuse, R58, R16 ;  /* 0x0000003a2c10723c */ /* 0x040fe20000001810 */
[----:B------:R-:W4:Y:S05]  /*b110*/  LDSM.16.M88.4 R56, [R144+0x1a000] ;  /* 0x01a000009038783b */ /* 0x000f2a0000000200 */
[-C--:B------:R-:W-:Y:S06]  /*b120*/  HMMA.16816.F32 R20, R44, R132.reuse, R20 ;  /* 0x000000842c14723c */ /* 0x080fec0000001814 */
[C---:B------:R-:W-:Y:S06]  /*b130*/  HMMA.16816.F32 R24, R64.reuse, R132, R24 ;  /* 0x000000844018723c */ /* 0x040fec0000001818 */
[-C--:B------:R-:W-:Y:S06]  /*b140*/  HMMA.16816.F32 R28, R64, R134.reuse, R28 ;  /* 0x00000086401c723c */ /* 0x080fec000000181c */
[----:B------:R-:W-:Y:S01]  /*b150*/  HMMA.16816.F32 R32, R44, R134, R32 ;  /* 0x000000862c20723c */ /* 0x000fe20000001820 */
[----:B------:R-:W3:Y:S05]  /*b160*/  LDC R44, c[0x0][0x270] ;  /* 0x00009c00ff2c7b82 */ /* 0x000eea0000000800 */
[-C--:B-1----:R-:W-:Y:S06]  /*b170*/  HMMA.16816.F32 R4, R36, R48.reuse, R4 ;  /* 0x000000302404723c */ /* 0x082fec0000001804 */
[C---:B------:R-:W-:Y:S06]  /*b180*/  HMMA.16816.F32 R8, R136.reuse, R48, R8 ;  /* 0x000000308808723c */ /* 0x040fec0000001808 */
[-C--:B------:R-:W-:Y:S06]  /*b190*/  HMMA.16816.F32 R12, R136, R50.reuse, R12 ;  /* 0x00000032880c723c */ /* 0x080fec000000180c */
[C---:B------:R-:W-:Y:S05]  /*b1a0*/  HMMA.16816.F32 R16, R36.reuse, R50, R16 ;  /* 0x000000322410723c */ /* 0x040fea0000001810 */
[----:B---3--:R-:W-:Y:S01]  /*b1b0*/  IMAD R44, R44, UR26, RZ ;  /* 0x0000001a2c2c7c24 */ /* 0x008fe2000f8e02ff */
[-C--:B------:R-:W-:Y:S05]  /*b1c0*/  HMMA.16816.F32 R20, R36, R140.reuse, R20 ;  /* 0x0000008c2414723c */ /* 0x080fea0000001814 */
[C---:B------:R-:W-:Y:S01]  /*b1d0*/  IMAD.SHL.U32 R45, R44.reuse, 0x10, RZ ;  /* 0x000000102c2d7824 */ /* 0x040fe200078e00ff */
[C---:B------:R-:W-:Y:S05]  /*b1e0*/  HMMA.16816.F32 R24, R136.reuse, R140, R24 ;  /* 0x0000008c8818723c */ /* 0x040fea0000001818 */
[C---:B------:R-:W-:Y:S01]  /*b1f0*/  IMAD R2, R44.reuse, 0x18, RZ ;  /* 0x000000182c027824 */ /* 0x040fe200078e02ff */
[-C--:B------:R-:W-:Y:S05]  /*b200*/  HMMA.16816.F32 R28, R136, R142.reuse, R28 ;  /* 0x0000008e881c723c */ /* 0x080fea000000181c */
[----:B------:R-:W-:Y:S01]  /*b210*/  IMAD.U32 R0, R44, -0x80, RZ ;  /* 0xffffff802c007824 */ /* 0x000fe200078e00ff */
[----:B------:R-:W-:Y:S06]  /*b220*/  HMMA.16816.F32 R32, R36, R142, R32 ;  /* 0x0000008e2420723c */ /* 0x000fec0000001820 */
[-C--:B----4-:R-:W-:Y:S05]  /*b230*/  HMMA.16816.F32 R4, R40, R52.reuse, R4 ;  /* 0x000000342804723c */ /* 0x090fea0000001804 */
[----:B------:R-:W-:Y:S01]  /*b240*/  @P0 IADD3 R38, P1, R156, UR18, RZ ;  /* 0x000000129c260c10 */ /* 0x000fe2000ff3e0ff */
[C---:B------:R-:W-:Y:S01]  /*b250*/  HMMA.16816.F32 R8, R56.reuse, R52, R8 ;  /* 0x000000343808723c */ /* 0x040fe20000001808 */
        /* <DEDUP_REMOVED lines=10> */
[----:B--2---:R-:W2:Y:S04]  /*b300*/  @P0 LDG.E R151, desc[UR10][R38.64+0x20] ;  /* 0x0000200a26970981 */ /* 0x004ea8000c1e1900 */
[----:B------:R1:W5:Y:S01]  /*b310*/  @P0 LDG.E R152, desc[UR10][R38.64] ;  /* 0x0000000a26980981 */ /* 0x000362000c1e1900 */
[C---:B------:R-:W-:Y:S05]  /*b320*/  HMMA.16816.F32 R24, R56.reuse, R60, R24 ;  /* 0x0000003c3818723c */ /* 0x040fea0000001818 */
[----:B------:R-:W-:Y:S01]  /*b330*/  IMAD.MOV.U32 R36, RZ, RZ, R203 ;  /* 0x000000ffff247224 */ /* 0x000fe200078e00cb */
[-C--:B------:R-:W-:Y:S05]  /*b340*/  HMMA.16816.F32 R28, R56, R62.reuse, R28 ;  /* 0x0000003e381c723c */ /* 0x080fea000000181c */
[----:B------:R-:W-:Y:S01]  /*b350*/  IMAD.SHL.U32 R0, R44, 0x8, RZ ;  /* 0x000000082c007824 */ /* 0x000fe200078e00ff */
[----:B------:R-:W-:Y:S05]  /*b360*/  HMMA.16816.F32 R32, R40, R62, R32 ;  /* 0x0000003e2820723c */ /* 0x000fea0000001820 */
[----:B------:R-:W-:Y:S01]  /*b370*/  IMAD.MOV.U32 R37, RZ, RZ, R202 ;  /* 0x000000ffff257224 */ /* 0x000fe200078e00ca */
[-C--:B------:R-:W-:Y:S01]  /*b380*/  LEA R52, P1, R0, R36.reuse, 0x2 ;  /* 0x0000002400347211 */ /* 0x080fe200078210ff */
[----:B------:R-:W-:Y:S03]  /*b390*/  IMAD R43, R44, 0x28, RZ ;  /* 0x000000282c2b7824 */ /* 0x000fe600078e02ff */
[----:B------:R1:W-:Y:S01]  /*b3a0*/  REDG.E.ADD.F32.FTZ.RN.STRONG.GPU desc[UR10][R36.64], R4 ;  /* 0x00000004240079a6 */ /* 0x0003e2000c10f38a */
[-C--:B------:R-:W-:Y:S01]  /*b3b0*/  LEA.HI.X.SX32 R53, R0, R37.reuse, 0x2, P1 ;  /* 0x0000002500357211 */ /* 0x080fe200008f16ff */
[C---:B-1----:R-:W-:Y:S02]  /*b3c0*/  IMAD.SHL.U32 R39, R44.reuse, 0x20, RZ ;  /* 0x000000202c277824 */ /* 0x042fe400078e00ff */
[----:B------:R-:W-:Y:S02]  /*b3d0*/  IMAD R42, R44, 0x30, RZ ;  /* 0x000000302c2a7824 */ /* 0x000fe400078e02ff */
[----:B------:R1:W-:Y:S01]  /*b3e0*/  REDG.E.ADD.F32.FTZ.RN.STRONG.GPU desc[UR10][R52.64], R5 ;  /* 0x00000005340079a6 */ /* 0x0003e2000c10f38a */
[CC--:B------:R-:W-:Y:S04]  /*b3f0*/  LEA R38, P2, R39.reuse, R36.reuse, 0x2 ;  /* 0x0000002427267211 */ /* 0x0c0fe800078410ff */
[-C--:B------:R-:W-:Y:S02]  /*b400*/  LEA.HI.X.SX32 R39, R39, R37.reuse, 0x2, P2 ;  /* 0x0000002527277211 */ /* 0x080fe400010f16ff */
[CC--:B------:R-:W-:Y:S04]  /*b410*/  LEA R4, P1, R45.reuse, R36.reuse, 0x2 ;  /* 0x000000242d047211 */ /* 0x0c0fe800078210ff */
[-C--:B-1----:R-:W-:Y:S05]  /*b420*/  LEA.HI.X.SX32 R5, R45, R37.reuse, 0x2, P1 ;  /* 0x000000252d057211 */ /* 0x082fea00008f16ff */
[----:B------:R1:W-:Y:S02]  /*b430*/  REDG.E.ADD.F32.FTZ.RN.STRONG.GPU desc[UR10][R4.64], R6 ;  /* 0x00000006040079a6 */ /* 0x0003e4000c10f38a */
[CC--:B-1----:R-:W-:Y:S02]  /*b440*/  LEA R6, P1, R43.reuse, R36.reuse, 0x2 ;  /* 0x000000242b067211 */ /* 0x0c2fe400078210ff */
[----:B---3--:R-:W-:Y:S04]  /*b450*/  @P0 STL [R1+0x1c], R149 ;  /* 0x00001c9501000387 */ /* 0x008fe80000100800 */
[----:B----4-:R-:W-:Y:S04]  /*b460*/  @P0 STL [R1+0x18], R150 ;  /* 0x0000189601000387 */ /* 0x010fe80000100800 */
[----:B--2---:R-:W-:Y:S04]  /*b470*/  @P0 STL [R1+0x24], R151 ;  /* 0x0000249701000387 */ /* 0x004fe80000100800 */
[----:B-----5:R-:W-:Y:S01]  /*b480*/  @P0 STL [R1+0x20], R152 ;  /* 0x0000209801000387 */ /* 0x020fe20000100800 */
        /* <DEDUP_REMOVED lines=102> */
[----:B------:R-:W-:Y:S01]  /*baf0*/  PLOP3.LUT P0, PT, PT, PT, UP2, 0x80, 0x0 ;  /* 0x000000000000781c */ /* 0x000fe20003f0f028 */
[----:B------:R-:W-:Y:S02]  /*bb00*/  @UP3 UIADD3 UR20, UP0, UR20, -0x200, URZ ;  /* 0xfffffe0014143890 */ /* 0x000fe4000ff1e03f */
[----:B------:R-:W-:Y:S02]  /*bb10*/  REDG.E.ADD.F32.FTZ.RN.STRONG.GPU desc[UR10][R10.64], R29 ;  /* 0x0000001d0a0079a6 */ /* 0x000fe4000c10f38a */
        /* <DEDUP_REMOVED lines=239> */
.L_x_1997:
        /* <DEDUP_REMOVED lines=24> */
.L_x_1998:
        /* <DEDUP_REMOVED lines=47> */
.L_x_2000:
[----:B------:R-:W-:Y:S05]  /*ce80*/  BSYNC B0 ;  /* 0x0000000000007941 */ /* 0x000fea0003800000 */
.L_x_1999:
        /* <DEDUP_REMOVED lines=14> */
.L_x_2002:
[----:B------:R-:W-:Y:S05]  /*cf70*/  BSYNC B0 ;  /* 0x0000000000007941 */ /* 0x000fea0003800000 */
.L_x_2001:
        /* <DEDUP_REMOVED lines=15> */
.L_x_2004:
[----:B------:R-:W-:Y:S05]  /*d070*/  BSYNC B0 ;  /* 0x0000000000007941 */ /* 0x000fea0003800000 */
.L_x_2003:
        /* <DEDUP_REMOVED lines=15> */
.L_x_2006:
[----:B------:R-:W-:Y:S05]  /*d170*/  BSYNC B0 ;  /* 0x0000000000007941 */ /* 0x000fea0003800000 */
.L_x_2005:
[----:B-1----:R-:W1:Y:S01]  /*d180*/  LDS.128 R148, [R148+0x10000] ;  /* 0x0100000094947984 */ /* 0x002e620000000c00 */
        /* <DEDUP_REMOVED lines=26> */
.L_x_2008:
[----:B------:R-:W-:Y:S05]  /*d330*/  BSYNC B0 ;  /* 0x0000000000007941 */ /* 0x000fea0003800000 */
.L_x_2007:
        /* <DEDUP_REMOVED lines=13> */
[----:B---3--:R1:W-:Y:S02]  /*d410*/  STG.E.128 desc[UR10][R8.64], R24 ;  /* 0x0000001808007986 */ /* 0x0083e4000c101d0a */
.L_x_2010:
[----:B------:R-:W-:Y:S05]  /*d420*/  BSYNC B0 ;  /* 0x0000000000007941 */ /* 0x000fea0003800000 */
.L_x_2009:
        /* <DEDUP_REMOVED lines=14> */
.L_x_2012:
[----:B------:R-:W-:Y:S05]  /*d510*/  BSYNC B0 ;  /* 0x0000000000007941 */ /* 0x000fea0003800000 */
.L_x_2011:
        /* <DEDUP_REMOVED lines=13> */
.L_x_1959:
[----:B------:R-:W-:Y:S05]  /*d5f0*/  BSYNC B1 ;  /* 0x0000000000017941 */ /* 0x000fea0003800000 */
.L_x_1937:
        /* <DEDUP_REMOVED lines=11> */
.L_x_2013:
[----:B------:R-:W-:Y:S05]  /*d6b0*/  EXIT ;  /* 0x000000000000794d */ /* 0x000fea0003800000 */
.L_x_2015:
        /* <DEDUP_REMOVED lines=12> */
.L_x_2492:


//--------------------- .text._ZN5flash44flash_bwd_dq_dk_dv_loop_seqk_parallel_kernelI23Flash_bwd_kernel_traitsILi64ELi128ELi128ELi8ELi4ELi4ELi4ELb0ELb0EN7cutlass6half_tE19Flash_kernel_traitsILi64ELi128ELi128ELi8ES3_EELb1ELb0ELb0ELb0ELb1ELb1ELb0EEEvNS_16Flash_bwd_paramsE --------------------------
	.section	.text._ZN5flash44flash_bwd_dq_dk_dv_loop_seqk_parallel_kernelI23Flash_bwd_kernel_traitsILi64ELi128ELi128ELi8ELi4ELi4ELi4ELb0ELb0EN7cutlass6half_tE19Flash_kernel_traitsILi64ELi128ELi128ELi8ES3_EELb1ELb0ELb0ELb0ELb1ELb1ELb0EEEvNS_16Flash_bwd_paramsE,"ax",@progbits
	.align	128
        .global         _ZN5flash44flash_bwd_dq_dk_dv_loop_seqk_parallel_kernelI23Flash_bwd_kernel_traitsILi64ELi128ELi128ELi8ELi4ELi4ELi4ELb0ELb0EN7cutlass6half_tE19Flash_kernel_traitsILi64ELi128ELi128ELi8ES3_EELb1ELb0ELb0ELb0ELb1ELb1ELb0EEEvNS_16Flash_bwd_paramsE
        .type           _ZN5flash44flash_bwd_dq_dk_dv_loop_seqk_parallel_kernelI23Flash_bwd_kernel_traitsILi64ELi128ELi128ELi8ELi4ELi4ELi4ELb0ELb0EN7cutlass6half_tE19Flash_kernel_traitsILi64ELi128ELi128ELi8ES3_EELb1ELb0ELb0ELb0ELb1ELb1ELb0EEEvNS_16Flash_bwd_paramsE,@function
        .size           _ZN5flash44flash_bwd_dq_dk_dv_loop_seqk_parallel_kernelI23Flash_bwd_kernel_traitsILi64ELi128ELi128ELi8ELi4ELi4ELi4ELb0ELb0EN7cutlass6half_tE19Flash_kernel_traitsILi64ELi128ELi128ELi8ES3_EELb1ELb0ELb0ELb0ELb1ELb1ELb0EEEvNS_16Flash_bwd_paramsE,(.L_x_2493 - _ZN5flash44flash_bwd_dq_dk_dv_loop_seqk_parallel_kernelI23Flash_bwd_kernel_traitsILi64ELi128ELi128ELi8ELi4ELi4ELi4ELb0ELb0EN7cutlass6half_tE19Flash_kernel_traitsILi64ELi128ELi128ELi8ES3_EELb1ELb0ELb0ELb0ELb1ELb1ELb0EEEvNS_16Flash_bwd_paramsE)
        .other          _ZN5flash44flash_bwd_dq_dk_dv_loop_seqk_parallel_kernelI23Flash_bwd_kernel_traitsILi64ELi128ELi128ELi8ELi4ELi4ELi4ELb0ELb0EN7cutlass6half_tE19Flash_kernel_traitsILi64ELi128ELi128ELi8ES3_EELb1ELb0ELb0ELb0ELb1ELb1ELb0EEEvNS_16Flash_bwd_paramsE,@"STO_CUDA_ENTRY STV_DEFAULT"
_ZN5flash44flash_bwd_dq_dk_dv_loop_seqk_parallel_kernelI23Flash_bwd_kernel_traitsILi64ELi128ELi128ELi8ELi4ELi4ELi4ELb0ELb0EN7cutlass6half_tE19Flash_kernel_traitsILi64ELi128ELi128ELi8ES3_EELb1ELb0ELb0ELb0ELb1ELb1ELb0EEEvNS_16Flash_bwd_paramsE:
.text._ZN5flash44flash_bwd_dq_dk_dv_loop_seqk_parallel_kernelI23Flash_bwd_kernel_traitsILi64ELi128ELi128ELi8ELi4ELi4ELi4ELb0ELb0EN7cutlass6half_tE19Flash_kernel_traitsILi64ELi128ELi128ELi8ES3_EELb1ELb0ELb0ELb0ELb1ELb1ELb0EEEvNS_16Flash_bwd_paramsE:
        /* <DEDUP_REMOVED lines=31> */
[CC--:B------:R-:W-:Y:S01]  /*01f0*/  LEA.HI R6, R2.reuse, R11.reuse, RZ, 0x4 ;  /* 0x0000000b02067211 */ /* 0x0c0fe200078f20ff */
[----:B----4-:R-:W-:Y:S01]  /*0200*/  USHF.R.S32.HI UR34, URZ, 0x1f, UR28 ;  /* 0x0000001f3f227899 */ /* 0x010fe2000801141c */
[CC--:B------:R-:W-:Y:S02]  /*0210*/  LEA.HI R13, R2.reuse, R11.reuse, RZ, 0x7 ;  /* 0x0000000b020d7211 */ /* 0x0c0fe400078f38ff */
[----:B------:R-:W-:-:S02]  /*0220*/  LEA.HI R2, R2, R11, RZ, 0x2 ;  /* 0x0000000b02027211 */ /* 0x000fc400078f10ff */
[----:B------:R-:W-:Y:S02]  /*0230*/  LOP3.LUT R3, R0, 0xffffffe0, RZ, 0xc0, !PT ;  /* 0xffffffe000037812 */ /* 0x000fe400078ec0ff */
[--C-:B------:R-:W-:Y:S02]  /*0240*/  SHF.R.S32.HI R5, RZ, 0x5, R0.reuse ;  /* 0x00000005ff057819 */ /* 0x100fe40000011400 */
[----:B------:R-:W-:Y:S01]  /*0250*/  SHF.R.S32.HI R0, RZ, 0x1f, R0 ;  /* 0x0000001fff007819 */ /* 0x000fe20000011400 */
[----:B------:R-:W-:Y:S01]  /*0260*/  IMAD.IADD R4, R11, 0x1, -R3 ;  /* 0x000000010b047824 */ /* 0x000fe200078e0a03 */
[--C-:B------:R-:W-:Y:S01]  /*0270*/  SHF.R.S32.HI R7, RZ, 0x2, R2.reuse ;  /* 0x00000002ff077819 */ /* 0x100fe20000011402 */
[----:B--2---:R-:W-:Y:S01]  /*0280*/  USHF.R.S32.HI UR33, URZ, 0x1f, UR25 ;  /* 0x0000001f3f217899 */ /* 0x004fe20008011419 */
[----:B------:R-:W-:Y:S02]  /*0290*/  SHF.R.S32.HI R10, RZ, 0x1f, R2 ;  /* 0x0000001fff0a7819 */ /* 0x000fe40000011402 */
[----:B------:R-:W-:-:S02]  /*02a0*/  LOP3.LUT R12, R14, 0xfffffff8, RZ, 0xc0, !PT ;  /* 0xfffffff80e0c7812 */ /* 0x000fc400078ec0ff */
[----:B------:R-:W-:Y:S01]  /*02b0*/  LOP3.LUT R9, R6, 0xfffffff0, RZ, 0xc0, !PT ;  /* 0xfffffff006097812 */ /* 0x000fe200078ec0ff */
[----:B-1----:R-:W-:Y:S01]  /*02c0*/  USHF.R.S32.HI UR32, URZ, 0x1f, UR24 ;  /* 0x0000001f3f207899 */ /* 0x002fe20008011418 */
[----:B------:R-:W-:Y:S01]  /*02d0*/  LOP3.LUT R2, R2, 0x7ffffffc, RZ, 0xc0, !PT ;  /* 0x7ffffffc02027812 */ /* 0x000fe200078ec0ff */
[C---:B------:R-:W-:Y:S01]  /*02e0*/  IMAD.IADD R12, R11.reuse, 0x1, -R12 ;  /* 0x000000010b0c7824 */ /* 0x040fe200078e0a0c */
[----:B------:R-:W-:Y:S01]  /*02f0*/  LEA.HI R0, R0, R5, RZ, 0x2 ;  /* 0x0000000500007211 */ /* 0x000fe200078f10ff */
[C---:B------:R-:W-:Y:S01]  /*0300*/  IMAD.IADD R9, R11.reuse, 0x1, -R9 ;  /* 0x000000010b097824 */ /* 0x040fe200078e0a09 */
[----:B------:R-:W-:Y:S01]  /*0310*/  SHF.R.S32.HI R8, RZ, 0x4, R6 ;  /* 0x00000004ff087819 */ /* 0x000fe20000011406 */
[----:B------:R-:W-:Y:S01]  /*0320*/  IMAD.IADD R11, R11, 0x1, -R2 ;  /* 0x000000010b0b7824 */ /* 0x000fe200078e0a02 */
[----:B------:R-:W-:Y:S02]  /*0330*/  LOP3.LUT R2, R0, 0xfffffffc, RZ, 0xc0, !PT ;  /* 0xfffffffc00027812 */ /* 0x000fe400078ec0ff */
[----:B------:R-:W-:-:S02]  /*0340*/  LEA.HI R0, R6, R8, RZ, 0x1 ;  /* 0x0000000806007211 */ /* 0x000fc400078f08ff */
[----:B------:R-:W-:Y:S01]  /*0350*/  LEA.HI R3, R10, R7, RZ, 0x3 ;  /* 0x000000070a037211 */ /* 0x000fe200078f18ff */
[----:B------:R-:W-:Y:S01]  /*0360*/  IMAD.IADD R15, R5, 0x1, -R2 ;  /* 0x00000001050f7824 */ /* 0x000fe200078e0a02 */
[----:B------:R-:W-:Y:S01]  /*0370*/  LOP3.LUT R2, R0, 0xfffffffe, RZ, 0xc0, !PT ;  /* 0xfffffffe00027812 */ /* 0x000fe200078ec0ff */
[----:B------:R-:W-:Y:S01]  /*0380*/  IMAD.SHL.U32 R5, R12, 0x40, RZ ;  /* 0x000000400c057824 */ /* 0x000fe200078e00ff */
[----:B------:R-:W-:Y:S02]  /*0390*/  SHF.R.S32.HI R6, RZ, 0x1f, R4 ;  /* 0x0000001fff067819 */ /* 0x000fe40000011404 */
[----:B------:R-:W-:Y:S01]  /*03a0*/  LOP3.LUT R0, R3, 0xfffffff8, RZ, 0xc0, !PT ;  /* 0xfffffff803007812 */ /* 0x000fe200078ec0ff */
[----:B------:R-:W-:Y:S01]  /*03b0*/  IMAD.IADD R8, R8, 0x1, -R2 ;  /* 0x0000000108087824 */ /* 0x000fe200078e0a02 */
[----:B------:R-:W-:Y:S01]  /*03c0*/  LEA.HI R4, R6, R4, RZ, 0x2 ;  /* 0x0000000406047211 */ /* 0x000fe200078f10ff */
[----:B------:R-:W-:Y:S01]  /*03d0*/  IMAD.SHL.U32 R2, R15, 0x10, RZ ;  /* 0x000000100f027824 */ /* 0x000fe200078e00ff */
[----:B------:R-:W-:Y:S01]  /*03e0*/  SHF.R.S32.HI R6, RZ, 0x1f, R9 ;  /* 0x0000001fff067819 */ /* 0x000fe20000011409 */
[----:B------:R-:W-:Y:S01]  /*03f0*/  IMAD.IADD R3, R7, 0x1, -R0 ;  /* 0x0000000107037824 */ /* 0x000fe200078e0a00 */
[----:B------:R-:W-:Y:S01]  /*0400*/  LOP3.LUT R0, R5, 0x1c0, RZ, 0xc0, !PT ;  /* 0x000001c005007812 */ /* 0x000fe200078ec0ff */
[----:B------:R-:W-:Y:S01]  /*0410*/  IMAD.SHL.U32 R184, R8, 0x200, RZ ;  /* 0x0000020008b87824 */ /* 0x000fe200078e00ff */
[----:B------:R-:W-:Y:S01]  /*0420*/  LEA.HI R10, R6, R9, RZ, 0x3 ;  /* 0x00000009060a7211 */ /* 0x000fe200078f18ff */
[----:B------:R-:W-:Y:S01]  /*0430*/  STL [R1+0x4], R15 ;  /* 0x0000040f01007387 */ /* 0x000fe20000100800 */
[----:B------:R-:W-:-:S02]  /*0440*/  LEA.HI.SX32 R252, R4, R2, 0x1e ;  /* 0x0000000204fc7211 */ /* 0x000fc400078ff2ff */
[----:B------:R-:W-:Y:S02]  /*0450*/  LOP3.LUT R6, R0, 0x30, R2, 0xf8, !PT ;  /* 0x0000003000067812 */ /* 0x000fe400078ef802 */
[----:B------:R-:W-:Y:S02]  /*0460*/  LOP3.LUT R2, R3, 0x1, RZ, 0xc0, !PT ;  /* 0x0000000103027812 */ /* 0x000fe400078ec0ff */
[----:B------:R-:W-:Y:S02]  /*0470*/  SHF.R.S32.HI R5, RZ, 0x7, R13 ;  /* 0x00000007ff057819 */ /* 0x000fe4000001140d */
[----:B------:R-:W-:Y:S02]  /*0480*/  ISETP.NE.U32.AND P0, PT, R2, 0x1, PT ;  /* 0x000000010200780c */ /* 0x000fe40003f05070 */
[----:B------:R-:W-:Y:S01]  /*0490*/  LOP3.LUT R187, R0, 0x8, R14, 0xf8, !PT ;  /* 0x0000000800bb7812 */ /* 0x000fe200078ef80e */
[----:B------:R-:W-:Y:S01]  /*04a0*/  IMAD R7, R5, 0x1000, R184 ;  /* 0x0000100005077824 */ /* 0x000fe200078e02b8 */
[----:B------:R-:W-:-:S02]  /*04b0*/  SHF.R.U32.HI R0, RZ, 0x3, R0 ;  /* 0x00000003ff007819 */ /* 0x000fc40000011600 */
[----:B------:R-:W-:Y:S02]  /*04c0*/  LOP3.LUT R2, R6, 0x8, R14, 0xf8, !PT ;  /* 0x0000000806027812 */ /* 0x000fe400078ef80e */
[C---:B------:R-:W-:Y:S01]  /*04d0*/  R2P PR, R3.reuse, 0x6 ;  /* 0x0000000603007804 */ /* 0x040fe20000000000 */
[----:B------:R-:W-:Y:S01]  /*04e0*/  IMAD.SHL.U32 R3, R3, 0x40, RZ ;  /* 0x0000004003037824 */ /* 0x000fe200078e00ff */
[----:B------:R-:W-:Y:S02]  /*04f0*/  LOP3.LUT R187, R187, R0, RZ, 0x3c, !PT ;  /* 0x00000000bbbb7212 */ /* 0x000fe400078e3cff */
[----:B------:R-:W-:Y:S01]  /*0500*/  LOP3.LUT R184, R184, R2, R0, 0xf6, !PT ;  /* 0x00000002b8b87212 */ /* 0x000fe200078ef600 */
[----:B------:R-:W-:Y:S01]  /*0510*/  IMAD.SHL.U32 R2, R5, 0x8, RZ ;  /* 0x0000000805027824 */ /* 0x000fe200078e00ff */
[----:B------:R-:W-:Y:S01]  /*0520*/  LOP3.LUT R4, R10, 0xfffffff8, RZ, 0xc0, !PT ;  /* 0xfffffff80a047812 */ /* 0x000fe200078ec0ff */
[----:B------:R-:W-:Y:S01]  /*0530*/  IMAD.IADD R187, R7, 0x1, R187 ;  /* 0x0000000107bb7824 */ /* 0x000fe200078e02bb */
[----:B------:R-:W-:Y:S01]  /*0540*/  LOP3.LUT R0, R3, 0x1c0, RZ, 0xc0, !PT ;  /* 0x000001c003007812 */ /* 0x000fe200078ec0ff */
[----:B------:R-:W-:Y:S01]  /*0550*/  IMAD.SHL.U32 R7, R8, 0x10, RZ ;  /* 0x0000001008077824 */ /* 0x000fe200078e00ff */
[----:B------:R-:W-:Y:S01]  /*0560*/  LOP3.LUT R2, R2, 0x8, RZ, 0xc0, !PT ;  /* 0x0000000802027812 */ /* 0x000fe200078ec0ff */
[----:B------:R-:W-:Y:S01]  /*0570*/  IMAD.IADD R16, R9, 0x1, -R4 ;  /* 0x0000000109107824 */ /* 0x000fe200078e0a04 */
[----:B------:R-:W-:Y:S01]  /*0580*/  SHF.R.U32.HI R3, RZ, 0x3, R0 ;  /* 0x00000003ff037819 */ /* 0x000fe20000011600 */
[----:B------:R-:W-:Y:S01]  /*0590*/  IMAD.SHL.U32 R4, R11, 0x2, RZ ;  /* 0x000000020b047824 */ /* 0x000fe200078e00ff */
[----:B------:R-:W-:-:S02]  /*05a0*/  LOP3.LUT R9, R2, 0x10, R7, 0xf8, !PT ;  /* 0x0000001002097812 */ /* 0x000fc400078ef807 */
[-C--:B------:R-:W-:Y:S01]  /*05b0*/  LOP3.LUT R7, R3, R0.reuse, R2, 0x1e, !PT ;  /* 0x0000000003077212 */ /* 0x080fe200078e1e02 */
[--C-:B------:R-:W-:Y:S01]  /*05c0*/  IMAD R5, R5, 0x2000, R4.reuse ;  /* 0x0000200005057824 */ /* 0x100fe200078e0204 */
[----:B------:R-:W-:Y:S01]  /*05d0*/  LOP3.LUT R6, R3, R0, RZ, 0xfc, !PT ;  /* 0x0000000003067212 */ /* 0x000fe200078efcff */
[----:B------:R-:W-:Y:S01]  /*05e0*/  IMAD.SHL.U32 R2, R16, 0x40, RZ ;  /* 0x0000004010027824 */ /* 0x000fe200078e00ff */
[C---:B------:R-:W-:Y:S01]  /*05f0*/  LOP3.LUT P3, RZ, R12.reuse, 0x4, RZ, 0xc0, !PT ;  /* 0x000000040cff7812 */ /* 0x040fe2000786c0ff */
[C---:B------:R-:W-:Y:S01]  /*0600*/  IMAD R5, R15.reuse, 0x400, R5 ;  /* 0x000004000f057824 */ /* 0x040fe200078e0205 */
[----:B------:R-:W-:Y:S01]  /*0610*/  LOP3.LUT P4, RZ, R12, 0x2, RZ, 0xc0, !PT ;  /* 0x000000020cff7812 */ /* 0x000fe2000788c0ff */
[----:B------:R-:W-:Y:S01]  /*0620*/  IMAD R0, R15, 0x400, R4 ;  /* 0x000004000f007824 */ /* 0x000fe200078e0204 */
[----:B------:R-:W-:Y:S01]  /*0630*/  LOP3.LUT R2, R2, 0x1c0, RZ, 0xc0, !PT ;  /* 0x000001c002027812 */ /* 0x000fe200078ec0ff */
[----:B------:R-:W-:Y:S01]  /*0640*/  IMAD.SHL.U32 R3, R10, 0x40, RZ ;  /* 0x000000400a037824 */ /* 0x000fe200078e00ff */
[C---:B------:R-:W-:Y:S01]  /*0650*/  SEL R189, R235.reuse, 0xffffffe0, !P4 ;  /* 0xffffffe0ebbd7807 */ /* 0x040fe20006000000 */
[----:B------:R-:W-:Y:S01]  /*0660*/  IMAD.SHL.U32 R4, R8, 0x8, RZ ;  /* 0x0000000808047824 */ /* 0x000fe200078e00ff */
[----:B------:R-:W-:Y:S01]  /*0670*/  SEL R235, R235, 0xffffffe0, !P1 ;  /* 0xffffffe0ebeb7807 */ /* 0x000fe20004800000 */
[----:B------:R-:W-:Y:S01]  /*0680*/  IMAD.IADD R6, R6, 0x1, R5 ;  /* 0x0000000106067824 */ /* 0x000fe200078e0205 */
[----:B------:R-:W-:Y:S01]  /*0690*/  SHF.R.U32.HI R5, RZ, 0x3, R2 ;  /* 0x00000003ff057819 */ /* 0x000fe20000011602 */
[----:B------:R-:W-:Y:S01]  /*06a0*/  IMAD.IADD R7, R0, 0x1, R7 ;  /* 0x0000000100077824 */ /* 0x000fe200078e0207 */
[----:B------:R-:W-:Y:S01]  /*06b0*/  LOP3.LUT R0, R3, 0xfffffe00, RZ, 0xc0, !PT ;  /* 0xfffffe0003007812 */ /* 0x000fe200078ec0ff */
[----:B------:R-:W-:Y:S01]  /*06c0*/  STL [R1+0x18], R16 ;  /* 0x0000181001007387 */ /* 0x000fe20000100800 */
        /* <DEDUP_REMOVED lines=10> */
[----:B------:R-:W-:Y:S01]  /*0770*/  SEL R188, R2, 0xffffffc0, !P3 ;  /* 0xffffffc002bc7807 */ /* 0x000fe20005800000 */
[----:B------:R-:W-:Y:S01]  /*0780*/  IMAD.SHL.U32 R4, R12, 0x8, RZ ;  /* 0x000000080c047824 */ /* 0x000fe200078e00ff */
[----:B------:R-:W-:Y:S01]  /*0790*/  SEL R2, R2, 0xffffffc0, !P2 ;  /* 0xffffffc002027807 */ /* 0x000fe20005000000 */
[--C-:B------:R-:W-:Y:S01]  /*07a0*/  IMAD.IADD R6, R235, 0x1, R7.reuse ;  /* 0x00000001eb067824 */ /* 0x100fe200078e0207 */
[----:B------:R-:W-:Y:S01]  /*07b0*/  SEL R0, R0, 0x3c0, !P2 ;  /* 0x000003c000007807 */ /* 0x000fe20005000000 */
[C---:B------:R-:W-:Y:S01]  /*07c0*/  VIADD R10, R7.reuse, 0x420 ;  /* 0x00000420070a7836 */ /* 0x040fe20000000000 */
[----:B------:R1:W-:Y:S01]  /*07d0*/  STL [R1+0x8], R4 ;  /* 0x0000080401007387 */ /* 0x0003e20000100800 */
[----:B------:R-:W-:Y:S01]  /*07e0*/  IMAD.IADD R5, R2, 0x1, R7 ;  /* 0x0000000102057824 */ /* 0x000fe200078e0207 */
[----:B------:R-:W-:Y:S01]  /*07f0*/  SHF.R.S32.HI R3, RZ, 0x3, R14 ;  /* 0x00000003ff037819 */ /* 0x000fe2000001140e */
[C---:B------:R-:W-:Y:S01]  /*0800*/  VIADD R3, R7.reuse, 0x2020 ;  /* 0x0000202007037836 */ /* 0x040fe20000000000 */
[----:B------:R-:W-:Y:S01]  /*0810*/  STL [R1+0x1c], R7 ;  /* 0x00001c0701007387 */ /* 0x000fe20000100800 */
[----:B------:R-:W-:Y:S01]  /*0820*/  @P1 VIADD R10, R7, 0x3e0 ;  /* 0x000003e0070a1836 */ /* 0x000fe20000000000 */
[----:B------:R-:W-:Y:S01]  /*0830*/  SEL R233, R233, 0x10, !P0 ;  /* 0x00000010e9e97807 */ /* 0x000fe20004000000 */
[C---:B------:R-:W-:Y:S01]  /*0840*/  VIADD R9, R7.reuse, 0x2420 ;  /* 0x0000242007097836 */ /* 0x040fe20000000000 */
[----:B------:R2:W-:Y:S01]  /*0850*/  STL [R1+0x30], R5 ;  /* 0x0000300501007387 */ /* 0x0005e20000100800 */
[----:B------:R-:W-:Y:S01]  /*0860*/  @P1 VIADD R3, R7, 0x1fe0 ;  /* 0x00001fe007031836 */ /* 0x000fe20000000000 */
[----:B------:R-:W-:Y:S01]  /*0870*/  LEA R187, R187, UR4, 0x1 ;  /* 0x00000004bbbb7c11 */ /* 0x000fe2000f8e08ff */
[C---:B------:R-:W-:Y:S01]  /*0880*/  VIADD R8, R7.reuse, 0x2040 ;  /* 0x0000204007087836 */ /* 0x040fe20000000000 */
[----:B------:R3:W-:Y:S01]  /*0890*/  STL [R1+0x4c], R6 ;  /* 0x00004c0601007387 */ /* 0x0007e20000100800 */
[C---:B------:R-:W-:Y:S01]  /*08a0*/  @P1 VIADD R9, R7.reuse, 0x23e0 ;  /* 0x000023e007091836 */ /* 0x040fe20000000000 */
[----:B------:R-:W-:Y:S01]  /*08b0*/  LEA R184, R184, UR5, 0x1 ;  /* 0x00000005b8b87c11 */ /* 0x000fe2000f8e08ff */
[----:B------:R-:W-:-:S02]  /*08c0*/  @P2 VIADD R8, R7, 0x1fc0 ;  /* 0x00001fc007082836 */ /* 0x000fc40000000000 */
[C---:B------:R-:W-:Y:S02]  /*08d0*/  IMAD.IADD R232, R231.reuse, 0x1, R2 ;  /* 0x00000001e7e87824 */ /* 0x040fe400078e0202 */
[----:B------:R-:W-:Y:S02]  /*08e0*/  IMAD.IADD R2, R2, 0x1, R3 ;  /* 0x0000000102027824 */ /* 0x000fe400078e0203 */
[----:B------:R-:W-:Y:S02]  /*08f0*/  IMAD.IADD R234, R231, 0x1, R233 ;  /* 0x00000001e7ea7824 */ /* 0x000fe400078e02e9 */
[----:B------:R-:W-:Y:S02]  /*0900*/  IMAD.IADD R188, R187, 0x1, R188 ;  /* 0x00000001bbbc7824 */ /* 0x000fe400078e02bc */
[----:B-1----:R-:W-:Y:S02]  /*0910*/  IMAD.IADD R4, R7, 0x1, R0 ;  /* 0x0000000107047824 */ /* 0x002fe400078e0200 */
[----:B------:R-:W-:-:S02]  /*0920*/  IMAD.IADD R0, R0, 0x1, R3 ;  /* 0x0000000100007824 */ /* 0x000fc400078e0203 */
[----:B------:R-:W-:Y:S01]  /*0930*/  IMAD.IADD R233, R233, 0x1, R232 ;  /* 0x00000001e9e97824 */ /* 0x000fe200078e02e8 */
[----:B------:R1:W-:Y:S01]  /*0940*/  STL [R1+0x2c], R4 ;  /* 0x00002c0401007387 */ /* 0x0003e20000100800 */
[----:B------:R-:W-:Y:S02]  /*0950*/  IMAD.IADD R190, R187, 0x1, R189 ;  /* 0x00000001bbbe7824 */ /* 0x000fe400078e02bd */
[----:B--2---:R-:W-:Y:S01]  /*0960*/  IMAD.IADD R5, R235, 0x1, R5 ;  /* 0x00000001eb057824 */ /* 0x004fe200078e0205 */
[----:B------:R2:W-:Y:S01]  /*0970*/  STL [R1+0x38], R10 ;  /* 0x0000380a01007387 */ /* 0x0005e20000100800 */
[----:B------:R-:W-:Y:S02]  /*0980*/  IMAD.IADD R238, R231, 0x1, R235 ;  /* 0x00000001e7ee7824 */ /* 0x000fe400078e02eb */
[C---:B---3--:R-:W-:Y:S01]  /*0990*/  VIADD R6, R7.reuse, 0x2440 ;  /* 0x0000244007067836 */ /* 0x048fe20000000000 */
[----:B------:R2:W-:Y:S01]  /*09a0*/  STL [R1+0x20], R3 ;  /* 0x0000200301007387 */ /* 0x0005e20000100800 */
[----:B------:R-:W-:-:S02]  /*09b0*/  @P2 VIADD R6, R7, 0x23c0 ;  /* 0x000023c007062836 */ /* 0x000fc40000000000 */
[----:B------:R-:W-:Y:S01]  /*09c0*/  IMAD.IADD R237, R234, 0x1, R235 ;  /* 0x00000001eaed7824 */ /* 0x000fe200078e02eb */
[----:B------:R2:W-:Y:S01]  /*09d0*/  STL [R1+0x34], R9 ;  /* 0x0000340901007387 */ /* 0x0005e20000100800 */
[----:B------:R-:W-:Y:S02]  /*09e0*/  IMAD.IADD R236, R235, 0x1, R232 ;  /* 0x00000001ebec7824 */ /* 0x000fe400078e02e8 */
[----:B------:R-:W-:Y:S01]  /*09f0*/  IMAD.IADD R189, R189, 0x1, R188 ;  /* 0x00000001bdbd7824 */ /* 0x000fe200078e02bc */
[----:B------:R2:W-:Y:S04]  /*0a00*/  STL [R1+0x28], R8 ;  /* 0x0000280801007387 */ /* 0x0005e80000100800 */
[----:B------:R2:W-:Y:S04]  /*0a10*/  STL [R1+0x24], R6 ;  /* 0x0000240601007387 */ /* 0x0005e80000100800 */
[----:B------:R2:W-:Y:S01]  /*0a20*/  STL [R1+0x48], R5 ;  /* 0x0000480501007387 */ /* 0x0005e20000100800 */
[----:B-1----:R-:W-:-:S02]  /*0a30*/  IMAD.IADD R4, R235, 0x1, R4 ;  /* 0x00000001eb047824 */ /* 0x002fc400078e0204 */
[----:B------:R-:W-:-:S03]  /*0a40*/  IMAD.IADD R235, R235, 0x1, R233 ;  /* 0x00000001ebeb7824 */ /* 0x000fc600078e02e9 */
[----:B------:R2:W-:Y:S04]  /*0a50*/  STL [R1+0x44], R4 ;  /* 0x0000440401007387 */ /* 0x0005e80000100800 */
[----:B------:R2:W-:Y:S04]  /*0a60*/  STL [R1+0x40], R2 ;  /* 0x0000400201007387 */ /* 0x0005e80000100800 */
[----:B------:R2:W-:Y:S02]  /*0a70*/  STL [R1+0x3c], R0 ;  /* 0x00003c0001007387 */ /* 0x0005e40000100800 */
.L_x_2024:
[----:B------:R-:W-:Y:S02]  /*0a80*/  ISETP.NE.U32.AND P0, PT, RZ, UR20, PT ;  /* 0x00000014ff007c0c */ /* 0x000fe4000bf05070 */
[----:B------:R-:W-:Y:S02]  /*0a90*/  ISETP.NE.U32.AND P1, PT, RZ, UR18, PT ;  /* 0x00000012ff007c0c */ /* 0x000fe4000bf25070 */
[----:B------:R-:W-:Y:S02]  /*0aa0*/  ISETP.NE.AND.EX P0, PT, RZ, UR21, PT, P0 ;  /* 0x00000015ff007c0c */ /* 0x000fe4000bf05300 */
[----:B------:R-:W-:-:S11]  /*0ab0*/  ISETP.NE.AND.EX P1, PT, RZ, UR19, PT, P1 ;  /* 0x00000013ff007c0c */ /* 0x000fd6000bf25310 */
[----:B--2---:R-:W1:Y:S01]  /*0ac0*/  @P0 S2R R0, SR_CTAID.Y ;  /* 0x0000000000000919 */ /* 0x004e620000002600 */
[----:B----4-:R-:W1:Y:S01]  /*0ad0*/  @P0 LDC.64 R2, c[0x0][0x300] ;  /* 0x0000c000ff020b82 */ /* 0x010e620000000a00 */
        /* <DEDUP_REMOVED lines=90> */
.L_x_2017:
[----:B------:R-:W-:Y:S01]  /*1080*/  UIMAD UR41, UR26, UR38, UR28 ;  /* 0x000000261a2972a4 */ /* 0x000fe2000f8e021c */
[----:B------:R-:W-:-:S03]  /*1090*/  ULDC UR52, c[0x0][0x2d4] ;  /* 0x0000b50000347ab9 */ /* 0x000fc60000000800 */
[----:B------:R-:W-:-:S12]  /*10a0*/  UIMAD UR41, UR41, UR52, URZ ;  /* 0x00000034292972a4 */ /* 0x000fd8000f8e023f */
.L_x_2018:
[----:B------:R-:W2:Y:S01]  /*10b0*/  LDL.64 R2, [R1+0x8] ;  /* 0x0000080001027983 */ /* 0x000ea20000100a00 */
[----:B------:R-:W-:Y:S01]  /*10c0*/  ULDC.64 UR8, c[0x0][0x248] ;  /* 0x0000920000087ab9 */ /* 0x000fe20000000a00 */
[----:B------:R-:W-:Y:S01]  /*10d0*/  ULDC.64 UR6, c[0x0][0x250] ;  /* 0x0000940000067ab9 */ /* 0x000fe20000000a00 */
[----:B------:R-:W-:Y:S01]  /*10e0*/  ULDC.64 UR16, c[0x0][0x240] ;  /* 0x0000900000107ab9 */ /* 0x000fe20000000a00 */
[----:B------:R-:W2:Y:S01]  /*10f0*/  LDL.64 R28, [R1+0x8] ;  /* 0x00000800011c7983 */ /* 0x000ea20000100a00 */
[----:B------:R-:W1:Y:S01]  /*1100*/  LDC.64 R12, c[0x0][0x228] ;  /* 0x00008a00ff0c7b82 */ /* 0x000e620000000a00 */
[----:B------:R-:W3:Y:S01]  /*1110*/  S2R R4, SR_TID.X ;  /* 0x0000000000047919 */ /* 0x000ee20000002100 */
[----:B------:R-:W4:Y:S06]  /*1120*/  S2R R5, SR_TID.X ;  /* 0x0000000000057919 */ /* 0x000f2c0000002100 */
[----:B------:R-:W5:Y:S01]  /*1130*/  LDC.64 R14, c[0x0][0x418] ;  /* 0x00010600ff0e7b82 */ /* 0x000f620000000a00 */
[----:B------:R-:W1:Y:S01]  /*1140*/  S2R R26, SR_TID.X ;  /* 0x00000000001a7919 */ /* 0x000e620000002100 */
[----:B---3--:R-:W-:-:S04]  /*1150*/  SHF.R.S32.HI R4, RZ, 0x1f, R4 ;  /* 0x0000001fff047819 */ /* 0x008fc80000011404 */
[----:B----4-:R-:W-:-:S04]  /*1160*/  LEA.HI R4, R4, R5, RZ, 0x3 ;  /* 0x0000000504047211 */ /* 0x010fc800078f18ff */
[----:B------:R-:W-:-:S05]  /*1170*/  SHF.R.S32.HI R4, RZ, 0x3, R4 ;  /* 0x00000003ff047819 */ /* 0x000fca0000011404 */
[----:B------:R-:W-:Y:S01]  /*1180*/  IMAD.SHL.U32 R0, R4, 0x40, RZ ;  /* 0x0000004004007824 */ /* 0x000fe200078e00ff */
[----:B-1----:R-:W-:-:S04]  /*1190*/  SHF.R.S32.HI R27, RZ, 0x1f, R26 ;  /* 0x0000001fff1b7819 */ /* 0x002fc8000001141a */
[----:B------:R-:W-:Y:S02]  /*11a0*/  LOP3.LUT R0, R0, 0x1c0, RZ, 0xc0, !PT ;  /* 0x000001c000007812 */ /* 0x000fe400078ec0ff */
[C---:B------:R-:W-:Y:S01]  /*11b0*/  IADD3 R10, P0, R4.reuse, UR44, RZ ;  /* 0x0000002c040a7c10 */ /* 0x040fe2000ff1e0ff */
[----:B------:R-:W-:Y:S01]  /*11c0*/  IMAD.WIDE.U32 R20, R4, UR8, RZ ;  /* 0x0000000804147c25 */ /* 0x000fe2000f8e00ff */
[----:B------:R-:W-:-:S03]  /*11d0*/  LEA.HI R8, R27, R26, RZ, 0x5 ;  /* 0x0000001a1b087211 */ /* 0x000fc600078f28ff */
[----:B------:R-:W-:Y:S01]  /*11e0*/  IMAD.WIDE.U32 R22, R4, UR6, RZ ;  /* 0x0000000604167c25 */ /* 0x000fe2000f8e00ff */
[----:B------:R-:W-:-:S04]  /*11f0*/  UIMAD UR13, UR38, UR47, URZ ;  /* 0x0000002f260d72a4 */ /* 0x000fc8000f8e023f */
[----:B------:R-:W-:Y:S01]  /*1200*/  USHF.L.U32 UR12, UR13, 0x7, URZ ;  /* 0x000000070d0c7899 */ /* 0x000fe2000800063f */
[----:B------:R-:W-:Y:S01]  /*1210*/  IMAD.U32 R19, RZ, RZ, UR11 ;  /* 0x0000000bff137e24 */ /* 0x000fe2000f8e00ff */
[----:B------:R-:W-:Y:S02]  /*1220*/  UIADD3 UR4, UP1, UR4, UR10, URZ ;  /* 0x0000000a04047290 */ /* 0x000fe4000ff3e03f */
[----:B------:R-:W-:Y:S02]  /*1230*/  USHF.R.S32.HI UR11, URZ, 0x1f, UR12 ;  /* 0x0000001f3f0b7899 */ /* 0x000fe4000801140c */
[----:B------:R-:W-:Y:S02]  /*1240*/  UIMAD.WIDE UR52, UR26, UR52, UR44 ;  /* 0x000000341a3472a5 */ /* 0x000fe4000f8e022c */
[----:B------:R-:W-:Y:S02]  /*1250*/  UIMAD.WIDE.U32 UR50, UR47, UR38, URZ ;  /* 0x000000262f3272a5 */ /* 0x000fe4000f8e003f */
[----:B------:R-:W-:-:S04]  /*1260*/  UIADD3 UR23, UP0, UR52, UR23, URZ ;  /* 0x0000001734177290 */ /* 0x000fc8000ff1e03f */
[----:B------:R-:W-:Y:S02]  /*1270*/  UIADD3.X UR22, UR53, UR22, URZ, UP0, !UPT ;  /* 0x0000001635167290 */ /* 0x000fe400087fe43f */
[----:B------:R-:W-:Y:S02]  /*1280*/  ULEA.HI.SX32 UR40, UR40, 0xffffffff, 0x19 ;  /* 0xffffffff28287891 */ /* 0x000fe4000f8fca3f */
[----:B------:R-:W-:Y:S02]  /*1290*/  UIADD3.X UR43, UR46, UR43, URZ, UP1, !UPT ;  /* 0x0000002b2e2b7290 */ /* 0x000fe40008ffe43f */
[----:B------:R-:W-:Y:S01]  /*12a0*/  UIADD3 UR42, UR44, UR42, URZ ;  /* 0x0000002a2c2a7290 */ /* 0x000fe2000fffe03f */
        /* <DEDUP_REMOVED lines=32> */
[----:B--2---:R-:W-:Y:S01]  /*14b0*/  IMAD.MOV.U32 R28, RZ, RZ, R2 ;  /* 0x000000ffff1c7224 */ /* 0x004fe200078e0002 */
[----:B------:R-:W-:-:S04]  /*14c0*/  LEA.HI R3, R27, R26, RZ, 0x6 ;  /* 0x0000001a1b037211 */ /* 0x000fc800078f30ff */
[----:B------:R-:W-:Y:S02]  /*14d0*/  LOP3.LUT R2, R0, 0x38, R28, 0xf8, !PT ;  /* 0x0000003800027812 */ /* 0x000fe400078ef81c */
[----:B------:R-:W-:-:S04]  /*14e0*/  SHF.R.U32.HI R0, RZ, 0x3, R0 ;  /* 0x00000003ff007819 */ /* 0x000fc80000011600 */
[----:B------:R-:W-:Y:S01]  /*14f0*/  LOP3.LUT R0, R2, R0, RZ, 0x3c, !PT ;  /* 0x0000000002007212 */ /* 0x000fe200078e3cff */
[----:B------:R-:W-:Y:S01]  /*1500*/  IMAD.SHL.U32 R2, R3, 0x8, RZ ;  /* 0x0000000803027824 */ /* 0x000fe200078e00ff */
[----:B------:R-:W-:-:S04]  /*1510*/  SHF.R.S32.HI R3, RZ, 0x1f, R4 ;  /* 0x0000001fff037819 */ /* 0x000fc80000011404 */
[----:B------:R-:W-:Y:S01]  /*1520*/  LOP3.LUT R18, R0, 0xfffffe00, R2, 0xf8, !PT ;  /* 0xfffffe0000127812 */ /* 0x000fe200078ef802 */
[C---:B------:R-:W-:Y:S01]  /*1530*/  IMAD R2, R3.reuse, UR8, RZ ;  /* 0x0000000803027c24 */ /* 0x040fe2000f8e02ff */
[C---:B------:R-:W-:Y:S01]  /*1540*/  IADD3.X R16, R3.reuse, UR45, RZ, P0, !PT ;  /* 0x0000002d03107c10 */ /* 0x040fe200087fe4ff */
[----:B------:R-:W-:Y:S02]  /*1550*/  IMAD R0, R3, UR6, RZ ;  /* 0x0000000603007c24 */ /* 0x000fe4000f8e02ff */
[----:B------:R-:W-:Y:S02]  /*1560*/  IMAD R2, R4, UR9, R2 ;  /* 0x0000000904027c24 */ /* 0x000fe4000f8e0202 */
[----:B------:R-:W-:Y:S02]  /*1570*/  IMAD R3, R16, UR16, RZ ;  /* 0x0000001010037c24 */ /* 0x000fe4000f8e02ff */
[----:B------:R-:W-:Y:S01]  /*1580*/  IMAD R0, R4, UR7, R0 ;  /* 0x0000000704007c24 */ /* 0x000fe2000f8e0200 */
[----:B------:R-:W-:Y:S01]  /*1590*/  LOP3.LUT R4, R8, 0xffffffe0, RZ, 0xc0, !PT ;  /* 0xffffffe008047812 */ /* 0x000fe200078ec0ff */
[----:B------:R-:W-:-:S02]  /*15a0*/  IMAD.IADD R5, R21, 0x1, R2 ;  /* 0x0000000115057824 */ /* 0x000fc400078e0202 */
[----:B------:R-:W-:Y:S02]  /*15b0*/  IMAD R2, R10, UR17, R3 ;  /* 0x000000110a027c24 */ /* 0x000fe4000f8e0203 */
[----:B------:R-:W-:Y:S01]  /*15c0*/  IMAD.IADD R3, R23, 0x1, R0 ;  /* 0x0000000117037824 */ /* 0x000fe200078e0200 */
[----:B------:R-:W-:Y:S01]  /*15d0*/  SHF.R.S32.HI R0, RZ, 0x5, R8 ;  /* 0x00000005ff007819 */ /* 0x000fe20000011408 */
[----:B------:R-:W-:Y:S01]  /*15e0*/  IMAD.IADD R25, R26, 0x1, -R4 ;  /* 0x000000011a197824 */ /* 0x000fe200078e0a04 */
[--C-:B------:R-:W-:Y:S01]  /*15f0*/  SHF.R.S32.HI R29, RZ, 0x1f, R28.reuse ;  /* 0x0000001fff1d7819 */ /* 0x100fe2000001141c */
[----:B------:R-:W-:Y:S01]  /*1600*/  IMAD.U32 R8, RZ, RZ, UR14 ;  /* 0x0000000eff087e24 */ /* 0x000fe2000f8e00ff */
[----:B------:R-:W-:Y:S01]  /*1610*/  USHF.R.S32.HI UR45, URZ, 0x1f, UR47 ;  /* 0x0000001f3f2d7899 */ /* 0x000fe2000801142f */
[----:B------:R-:W-:Y:S01]  /*1620*/  IMAD R0, R0, UR13, R25 ;  /* 0x0000000d00007c24 */ /* 0x000fe2000f8e0219 */
[----:B------:R-:W-:Y:S01]  /*1630*/  ULDC.64 UR14, c[0x0][0x258] ;  /* 0x00009600000e7ab9 */ /* 0x000fe20000000a00 */
[----:B------:R-:W-:Y:S01]  /*1640*/  IMAD.WIDE.U32 R6, R10, UR16, R28 ;  /* 0x000000100a067c25 */ /* 0x000fe2000f8e001c */
[----:B------:R-:W-:Y:S02]  /*1650*/  @P1 BAR.SYNC.DEFER_BLOCKING 0x0 ;  /* 0x0000000000001b1d */ /* 0x000fe40000010000 */
[----:B------:R-:W-:Y:S01]  /*1660*/  IADD3 R8, P2, P0, R0, UR12, R8 ;  /* 0x0000000c00087c10 */ /* 0x000fe2000f85e008 */
[----:B------:R-:W-:Y:S01]  /*1670*/  IMAD.IADD R7, R7, 0x1, R2 ;  /* 0x0000000107077824 */ /* 0x000fe200078e0202 */
[----:B------:R-:W-:Y:S01]  /*1680*/  SHF.R.S32.HI R0, RZ, 0x1f, R0 ;  /* 0x0000001fff007819 */ /* 0x000fe20000011400 */
[----:B------:R-:W-:-:S02]  /*1690*/  IMAD.MOV.U32 R2, RZ, RZ, R22 ;  /* 0x000000ffff027224 */ /* 0x000fc400078e0016 */
[----:B------:R-:W-:Y:S01]  /*16a0*/  IMAD.MOV.U32 R4, RZ, RZ, R20 ;  /* 0x000000ffff047224 */ /* 0x000fe200078e0014 */
[----:B------:R-:W-:Y:S01]  /*16b0*/  UIMAD UR45, UR45, UR38, URZ ;  /* 0x000000262d2d72a4 */ /* 0x000fe2000f8e023f */
[----:B------:R-:W-:Y:S01]  /*16c0*/  IMAD.U32 R22, RZ, RZ, UR6 ;  /* 0x00000006ff167e24 */ /* 0x000fe2000f8e00ff */
[----:B------:R-:W-:Y:S01]  /*16d0*/  IADD3.X R0, R0, UR11, R19, P2, P0 ;  /* 0x0000000b00007c10 */ /* 0x000fe200097e0413 */
[----:B------:R-:W-:Y:S01]  /*16e0*/  IMAD.U32 R20, RZ, RZ, UR8 ;  /* 0x00000008ff147e24 */ /* 0x000fe2000f8e00ff */
[----:B------:R-:W-:Y:S01]  /*16f0*/  IADD3 R8, P0, R8, R9, RZ ;  /* 0x0000000908087210 */ /* 0x000fe20007f1e0ff */
[----:B------:R-:W-:Y:S01]  /*1700*/  IMAD.WIDE.U32 R22, R22, UR4, R2 ;  /* 0x0000000416167c25 */ /* 0x000fe2000f8e0002 */
[----:B------:R-:W-:Y:S01]  /*1710*/  UIMAD UR49, UR49, UR47, UR45 ;  /* 0x0000002f313172a4 */ /* 0x000fe2000f8e022d */
[----:B------:R-:W-:Y:S02]  /*1720*/  ULDC.64 UR12, c[0x0][0x420] ;  /* 0x00010800000c7ab9 */ /* 0x000fe40000000a00 */
[----:B------:R-:W-:Y:S01]  /*1730*/  IMAD R19, R12, UR35, RZ ;  /* 0x000000230c137c24 */ /* 0x000fe2000f8e02ff */
[----:B------:R-:W-:Y:S01]  /*1740*/  ULDC.64 UR10, c[0x0][0x428] ;  /* 0x00010a00000a7ab9 */ /* 0x000fe20000000a00 */
[----:B-----5:R-:W-:-:S02]  /*1750*/  IMAD R2, R14, UR35, RZ ;  /* 0x000000230e027c24 */ /* 0x020fc4000f8e02ff */
[----:B------:R-:W-:-:S04]  /*1760*/  IMAD.WIDE.U32 R20, R20, UR4, R4 ;  /* 0x0000000414147c25 */ /* 0x000fc8000f8e0004 */
[----:B------:R-:W-:Y:S02]  /*1770*/  IMAD.X R9, R0, 0x1, R17, P0 ;  /* 0x0000000100097824 */ /* 0x000fe400000e0611 */
[----:B------:R-:W-:-:S04]  /*1780*/  IMAD.WIDE.U32 R4, R12, UR26, R6 ;  /* 0x0000001a0c047c25 */ /* 0x000fc8000f8e0006 */
[----:B------:R-:W-:Y:S02]  /*1790*/  IMAD R0, R13, UR26, R19 ;  /* 0x0000001a0d007c24 */ /* 0x000fe4000f8e0213 */
[----:B------:R-:W-:Y:S02]  /*17a0*/  IMAD R6, R15, UR26, R2 ;  /* 0x0000001a0f067c24 */ /* 0x000fe4000f8e0202 */
[----:B------:R-:W-:Y:S01]  /*17b0*/  IMAD.WIDE.U32 R2, R14, UR26, R28 ;  /* 0x0000001a0e027c25 */ /* 0x000fe2000f8e001c */
[----:B------:R-:W-:-:S03]  /*17c0*/  UIADD3 UR49, UR51, UR49, URZ ;  /* 0x0000003133317290 */ /* 0x000fc6000fffe03f */
[----:B------:R-:W-:Y:S02]  /*17d0*/  IMAD.IADD R5, R5, 0x1, R0 ;  /* 0x0000000105057824 */ /* 0x000fe400078e0200 */
[----:B------:R-:W-:Y:S02]  /*17e0*/  IMAD.IADD R3, R3, 0x1, R6 ;  /* 0x0000000103037824 */ /* 0x000fe400078e0206 */
[----:B------:R-:W-:Y:S01]  /*17f0*/  IMAD R0, R16, UR12, RZ ;  /* 0x0000000c10007c24 */ /* 0x000fe2000f8e02ff */
[----:B------:R-:W-:Y:S01]  /*1800*/  UIMAD UR49, UR49, UR23, URZ ;  /* 0x00000017313172a4 */ /* 0x000fe2000f8e023f */
[C---:B------:R-:W-:Y:S01]  /*1810*/  IMAD.WIDE.U32 R2, R10.reuse, UR12, R2 ;  /* 0x0000000c0a027c25 */ /* 0x040fe2000f8e0002 */
[----:B------:R-:W1:Y:S03]  /*1820*/  LDC.64 R16, c[0x0][0x230] ;  /* 0x00008c00ff107b82 */ /* 0x000e660000000a00 */
[----:B------:R-:W-:-:S02]  /*1830*/  IMAD R6, R10, UR13, R0 ;  /* 0x0000000d0a067c24 */ /* 0x000fc4000f8e0200 */
[----:B------:R-:W-:Y:S01]  /*1840*/  IMAD.U32 R12, RZ, RZ, UR50 ;  /* 0x00000032ff0c7e24 */ /* 0x000fe2000f8e00ff */
[----:B------:R-:W-:Y:S01]  /*1850*/  UIMAD UR49, UR22, UR50, UR49 ;  /* 0x00000032163172a4 */ /* 0x000fe2000f8e0231 */
[----:B------:R-:W-:Y:S01]  /*1860*/  IMAD.U32 R0, RZ, RZ, UR14 ;  /* 0x0000000eff007e24 */ /* 0x000fe2000f8e00ff */
[----:B------:R-:W-:Y:S01]  /*1870*/  UIMAD UR47, UR34, UR10, URZ ;  /* 0x0000000a222f72a4 */ /* 0x000fe2000f8e023f */
[----:B------:R-:W-:Y:S01]  /*1880*/  IMAD.IADD R3, R3, 0x1, R6 ;  /* 0x0000000103037824 */ /* 0x000fe200078e0206 */
[----:B------:R-:W-:Y:S01]  /*1890*/  UIMAD UR48, UR34, UR14, URZ ;  /* 0x0000000e223072a4 */ /* 0x000fe2000f8e023f */
[----:B------:R-:W-:Y:S01]  /*18a0*/  IMAD.WIDE.U32 R8, R12, UR23, R8 ;  /* 0x000000170c087c25 */ /* 0x000fe2000f8e0008 */
[----:B------:R-:W-:-:S03]  /*18b0*/  ULDC.64 UR22, c[0x0][0x400] ;  /* 0x0001000000167ab9 */ /* 0x000fc60000000a00 */
[----:B------:R-:W-:Y:S01]  /*18c0*/  IMAD.U32 R6, RZ, RZ, UR10 ;  /* 0x0000000aff067e24 */ /* 0x000fe2000f8e00ff */
[----:B------:R-:W-:Y:S01]  /*18d0*/  ULEA.HI UR10, UR40, UR40, URZ, 0x1 ;  /* 0x00000028280a7291 */ /* 0x000fe2000f8f083f */
[----:B------:R-:W-:Y:S01]  /*18e0*/  IMAD.WIDE.U32 R4, R0, UR28, R4 ;  /* 0x0000001c00047c25 */ /* 0x000fe2000f8e0004 */
[----:B------:R-:W-:Y:S01]  /*18f0*/  UIMAD UR45, UR28, UR15, UR48 ;  /* 0x0000000f1c2d72a4 */ /* 0x000fe2000f8e0230 */
[----:B------:R-:W-:Y:S02]  /*1900*/  LEA R196, P0, R8, UR22, 0x2 ;  /* 0x0000001608c47c11 */ /* 0x000fe4000f8010ff */
[----:B------:R-:W-:Y:S01]  /*1910*/  VIADD R0, R9, UR49 ;  /* 0x0000003109007c36 */ /* 0x000fe20008000000 */
[----:B------:R-:W-:Y:S01]  /*1920*/  UIMAD UR47, UR28, UR11, UR47 ;  /* 0x0000000b1c2f72a4 */ /* 0x000fe2000f8e022f */
[----:B------:R-:W-:Y:S01]  /*1930*/  IMAD.WIDE.U32 R2, R6, UR28, R2 ;  /* 0x0000001c06027c25 */ /* 0x000fe2000f8e0002 */
[----:B------:R-:W-:-:S03]  /*1940*/  ULOP3.LUT UR22, UR10, 0xfffffffe, URZ, 0xc0, !UPT ;  /* 0xfffffffe0a167892 */ /* 0x000fc6000f8ec03f */
[----:B------:R-:W-:Y:S01]  /*1950*/  IMAD.U32 R13, RZ, RZ, UR51 ;  /* 0x00000033ff0d7e24 */ /* 0x000fe2000f8e00ff */
[----:B------:R-:W-:Y:S01]  /*1960*/  ULDC.64 UR10, c[0x0][0x3e0] ;  /* 0x0000f800000a7ab9 */ /* 0x000fe20000000a00 */
[----:B------:R-:W-:Y:S01]  /*1970*/  LEA.HI.X R197, R8, UR23, R0, 0x2, P0 ;  /* 0x0000001708c57c11 */ /* 0x000fe200080f1400 */
[----:B------:R-:W-:Y:S01]  /*1980*/  ULDC.64 UR14, c[0x0][0x210] ;  /* 0x00008400000e7ab9 */ /* 0x000fe20000000a00 */
[----:B------:R-:W-:Y:S01]  /*1990*/  LEA R240, P0, R2, UR10, 0x1 ;  /* 0x0000000a02f07c11 */ /* 0x000fe2000f8008ff */
[----:B------:R-:W-:Y:S01]  /*19a0*/  VIADD R0, R5, UR45 ;  /* 0x0000002d05007c36 */ /* 0x000fe20008000000 */
[----:B------:R-:W-:Y:S01]  /*19b0*/  USHF.L.U32 UR10, UR12, 0x6, URZ ;  /* 0x000000060c0a7899 */ /* 0x000fe2000800063f */
[C---:B------:R-:W-:Y:S01]  /*19c0*/  LEA R242, P2, R4.reuse, UR14, 0x1 ;  /* 0x0000000e04f27c11 */ /* 0x040fe2000f8408ff */
[----:B------:R-:W-:Y:S01]  /*19d0*/  VIADD R3, R3, UR47 ;  /* 0x0000002f03037c36 */ /* 0x000fe20008000000 */
[----:B------:R-:W2:Y:S01]  /*19e0*/  LDC.64 R12, c[0x0][0x238] ;  /* 0x00008e00ff0c7b82 */ /* 0x000ea20000000a00 */
[----:B------:R-:W-:Y:S01]  /*19f0*/  UIADD3 UR22, UR40, -UR22, URZ ;  /* 0x8000001628167290 */ /* 0x000fe2000fffe03f */
[----:B------:R-:W-:Y:S01]  /*1a00*/  LEA.HI.X R243, R4, UR15, R0, 0x1, P2 ;  /* 0x0000000f04f37c11 */ /* 0x000fe200090f0c00 */
[----:B------:R-:W-:Y:S01]  /*1a10*/  USHF.L.U64.HI UR12, UR12, 0x6, UR13 ;  /* 0x000000060c0c7899 */ /* 0x000fe2000801020d */
[----:B------:R-:W-:-:S02]  /*1a20*/  LEA.HI.X R241, R2, UR11, R3, 0x1, P0 ;  /* 0x0000000b02f17c11 */ /* 0x000fc400080f0c03 */
[----:B------:R-:W-:Y:S01]  /*1a30*/  IADD3 R4, P2, R240, UR10, RZ ;  /* 0x0000000af0047c10 */ /* 0x000fe2000ff5e0ff */
[----:B------:R-:W-:Y:S01]  /*1a40*/  UISETP.NE.AND UP0, UPT, UR22, 0x1, UPT ;  /* 0x000000011600788c */ /* 0x000fe2000bf05270 */
[----:B-1----:R-:W-:Y:S01]  /*1a50*/  IMAD R10, R16, UR35, RZ ;  /* 0x00000023100a7c24 */ /* 0x002fe2000f8e02ff */
[----:B------:R-:W-:Y:S02]  /*1a60*/  LEA R14, R18, UR5, 0x1 ;  /* 0x00000005120e7c11 */ /* 0x000fe4000f8e08ff */
[----:B------:R-:W-:Y:S02]  /*1a70*/  IADD3.X R5, R241, UR12, RZ, P2, !PT ;  /* 0x0000000cf1057c10 */ /* 0x000fe400097fe4ff */
[----:B------:R-:W-:Y:S01]  /*1a80*/  IADD3 R2, P2, R4, UR10, RZ ;  /* 0x0000000a04027c10 */ /* 0x000fe2000ff5e0ff */
[----:B------:R-:W-:Y:S01]  /*1a90*/  VIADD R0, R18, 0x2000 ;  /* 0x0000200012007836 */ /* 0x000fe20000000000 */
[----:B------:R-:W-:Y:S01]  /*1aa0*/  PLOP3.LUT P0, PT, PT, PT, UP0, 0x80, 0x0 ;  /* 0x000000000000781c */ /* 0x000fe20003f0f008 */
[----:B------:R-:W-:-:S02]  /*1ab0*/  IMAD R10, R17, UR26, R10 ;  /* 0x0000001a110a7c24 */ /* 0x000fc4000f8e020a */
[----:B------:R-:W-:Y:S01]  /*1ac0*/  IMAD.WIDE.U32 R6, R16, UR26, R28 ;  /* 0x0000001a10067c25 */ /* 0x000fe2000f8e001c */
[----:B------:R-:W-:Y:S01]  /*1ad0*/  IADD3.X R3, R5, UR12, RZ, P2, !PT ;  /* 0x0000000c05037c10 */ /* 0x000fe200097fe4ff */
[----:B------:R-:W-:Y:S01]  /*1ae0*/  @!PT LDS RZ, [RZ] ;  /* 0x00000000fffff984 */ /* 0x000fe20000000800 */
[----:B------:R-:W-:Y:S01]  /*1af0*/  @!PT LDS RZ, [RZ] ;  /* 0x00000000fffff984 */ /* 0x000fe20000000800 */
[----:B------:R-:W-:Y:S01]  /*1b00*/  @!PT LDS RZ, [RZ] ;  /* 0x00000000fffff984 */ /* 0x000fe20000000800 */
[----:B------:R-:W-:Y:S01]  /*1b10*/  LDGSTS.E.BYPASS.LTC128B.128 [R14+0x8000], desc[UR30][R240.64] ;  /* 0x08000000f00e7fae */ /* 0x000fe2000b901d5e */
[----:B------:R-:W-:Y:S01]  /*1b20*/  IADD3 R8, P1, R2, UR10, RZ ;  /* 0x0000000a02087c10 */ /* 0x000fe2000ff3e0ff */
[----:B------:R-:W-:Y:S02]  /*1b30*/  USHF.L.U64.HI UR17, UR16, 0x6, UR17 ;  /* 0x0000000610117899 */ /* 0x000fe40008010211 */
[----:B------:R1:W-:Y:S01]  /*1b40*/  LDGSTS.E.BYPASS.LTC128B.128 [R14+0x9000], desc[UR30][R4.64] ;  /* 0x09000000040e7fae */ /* 0x0003e2000b901d5e */
[----:B------:R-:W-:Y:S01]  /*1b50*/  ULDC.64 UR10, c[0x0][0x260] ;  /* 0x00009800000a7ab9 */ /* 0x000fe20000000a00 */
[----:B------:R-:W-:Y:S01]  /*1b60*/  USHF.L.U32 UR16, UR16, 0x6, URZ ;  /* 0x0000000610107899 */ /* 0x000fe2000800063f */
[----:B------:R-:W-:Y:S01]  /*1b70*/  SEL R15, R0, R18, !P0 ;  /* 0x00000012000f7207 */ /* 0x000fe20004000000 */
[----:B------:R-:W-:Y:S01]  /*1b80*/  IMAD R0, R24, UR10, RZ ;  /* 0x0000000a18007c24 */ /* 0x000fe2000f8e02ff */
[----:B------:R-:W-:Y:S01]  /*1b90*/  IADD3.X R9, R3, UR12, RZ, P1, !PT ;  /* 0x0000000c03097c10 */ /* 0x000fe20008ffe4ff */
[----:B------:R3:W-:Y:S01]  /*1ba0*/  LDGSTS.E.BYPASS.LTC128B.128 [R14+0xa000], desc[UR30][R2.64] ;  /* 0x0a000000020e7fae */ /* 0x0007e2000b901d5e */
[----:B------:R-:W-:Y:S01]  /*1bb0*/  LEA R15, R15, UR5, 0x1 ;  /* 0x000000050f0f7c11 */ /* 0x000fe2000f8e08ff */
[----:B------:R-:W-:Y:S01]  /*1bc0*/  IMAD R0, R11, UR11, R0 ;  /* 0x0000000b0b007c24 */ /* 0x000fe2000f8e0200 */
[----:B------:R-:W-:Y:S01]  /*1bd0*/  ULDC.64 UR12, c[0x0][0x218] ;  /* 0x00008600000c7ab9 */ /* 0x000fe20000000a00 */
[----:B------:R2:W-:Y:S04]  /*1be0*/  LDGSTS.E.BYPASS.LTC128B.128 [R14+0xb000], desc[UR30][R8.64] ;  /* 0x0b000000080e7fae */ /* 0x0005e8000b901d5e */
[----:B------:R-:W-:Y:S01]  /*1bf0*/  LDGSTS.E.BYPASS.LTC128B.128 [R15], desc[UR30][R242.64] ;  /* 0x00000000f20f7fae */ /* 0x000fe2000b901d5e */
[----:B-1----:R-:W-:-:S02]  /*1c00*/  IMAD.IADD R5, R7, 0x1, R10 ;  /* 0x0000000107057824 */ /* 0x002fc400078e020a */
[----:B------:R-:W-:-:S04]  /*1c10*/  IMAD.MOV.U32 R4, RZ, RZ, R6 ;  /* 0x000000ffff047224 */ /* 0x000fc800078e0006 */
[----:B------:R-:W-:Y:S01]  /*1c20*/  IMAD.WIDE.U32 R4, R11, UR10, R4 ;  /* 0x0000000a0b047c25 */ /* 0x000fe2000f8e0004 */
[----:B------:R-:W-:Y:S01]  /*1c30*/  UIMAD UR10, UR43, UR8, URZ ;  /* 0x000000082b0a72a4 */ /* 0x000fe2000f8e023f */
[----:B---3--:R-:W-:Y:S02]  /*1c40*/  IADD3 R2, P1, R242, UR16, RZ ;  /* 0x00000010f2027c10 */ /* 0x008fe4000ff3e0ff */
[----:B--2---:R-:W-:Y:S01]  /*1c50*/  IMAD R8, R12, UR35, RZ ;  /* 0x000000230c087c24 */ /* 0x004fe2000f8e02ff */
[----:B------:R-:W-:Y:S01]  /*1c60*/  UIMAD UR10, UR4, UR9, UR10 ;  /* 0x00000009040a72a4 */ /* 0x000fe2000f8e020a */
[----:B------:R-:W-:Y:S01]  /*1c70*/  IADD3.X R3, R243, UR17, RZ, P1, !PT ;  /* 0x00000011f3037c10 */ /* 0x000fe20008ffe4ff */
[----:B------:R-:W-:Y:S01]  /*1c80*/  IMAD.IADD R9, R5, 0x1, R0 ;  /* 0x0000000105097824 */ /* 0x000fe200078e0200 */
[----:B------:R-:W-:Y:S01]  /*1c90*/  IADD3 R0, P1, R4, R20, RZ ;  /* 0x0000001404007210 */ /* 0x000fe20007f3e0ff */
[----:B------:R-:W-:Y:S02]  /*1ca0*/  IMAD.WIDE.U32 R6, R12, UR26, R28 ;  /* 0x0000001a0c067c25 */ /* 0x000fe4000f8e001c */
[----:B------:R1:W-:Y:S02]  /*1cb0*/  LDGSTS.E.BYPASS.LTC128B.128 [R15+0x1000], desc[UR30][R2.64] ;  /* 0x01000000020f7fae */ /* 0x0003e4000b901d5e */
[----:B------:R-:W-:Y:S01]  /*1cc0*/  IMAD R8, R13, UR26, R8 ;  /* 0x0000001a0d087c24 */ /* 0x000fe2000f8e0208 */
[----:B------:R-:W-:Y:S01]  /*1cd0*/  IADD3.X R9, R9, UR10, R21, P1, !PT ;  /* 0x0000000a09097c10 */ /* 0x000fe20008ffe415 */
[----:B------:R-:W-:Y:S01]  /*1ce0*/  ULDC.64 UR10, c[0x0][0x268] ;  /* 0x00009a00000a7ab9 */ /* 0x000fe20000000a00 */
[----:B------:R-:W-:-:S02]  /*1cf0*/  IMAD.MOV.U32 R4, RZ, RZ, R6 ;  /* 0x000000ffff047224 */ /* 0x000fc400078e0006 */
[----:B------:R-:W-:Y:S02]  /*1d00*/  IMAD.IADD R5, R7, 0x1, R8 ;  /* 0x0000000107057824 */ /* 0x000fe400078e0208 */
[----:B------:R-:W-:Y:S02]  /*1d10*/  IMAD R7, R24, UR10, RZ ;  /* 0x0000000a18077c24 */ /* 0x000fe4000f8e02ff */
[----:B------:R-:W-:Y:S01]  /*1d20*/  IMAD.WIDE.U32 R4, R11, UR10, R4 ;  /* 0x0000000a0b047c25 */ /* 0x000fe2000f8e0004 */
[----:B------:R-:W-:-:S03]  /*1d30*/  UIMAD UR10, UR43, UR6, URZ ;  /* 0x000000062b0a72a4 */ /* 0x000fc6000f8e023f */
[----:B------:R-:W-:Y:S01]  /*1d40*/  IMAD R6, R11, UR11, R7 ;  /* 0x0000000b0b067c24 */ /* 0x000fe2000f8e0207 */
[----:B------:R-:W-:Y:S01]  /*1d50*/  UIMAD UR10, UR4, UR7, UR10 ;  /* 0x00000007040a72a4 */ /* 0x000fe2000f8e020a */
[----:B-1----:R-:W-:-:S04]  /*1d60*/  IADD3 R2, P1, R2, UR16, RZ ;  /* 0x0000001002027c10 */ /* 0x002fc8000ff3e0ff */
[----:B------:R-:W-:Y:S02]  /*1d70*/  IADD3.X R3, R3, UR17, RZ, P1, !PT ;  /* 0x0000001103037c10 */ /* 0x000fe40008ffe4ff */
[C---:B------:R-:W-:Y:S01]  /*1d80*/  LEA R12, P1, R0.reuse, UR12, 0x1 ;  /* 0x0000000c000c7c11 */ /* 0x040fe2000f8208ff */
[----:B------:R-:W-:Y:S01]  /*1d90*/  IMAD.IADD R6, R5, 0x1, R6 ;  /* 0x0000000105067824 */ /* 0x000fe200078e0206 */
[----:B------:R-:W-:Y:S01]  /*1da0*/  USHF.L.U32 UR12, UR8, 0x6, URZ ;  /* 0x00000006080c7899 */ /* 0x000fe2000800063f */
[----:B------:R1:W-:Y:S01]  /*1db0*/  LDGSTS.E.BYPASS.LTC128B.128 [R15+0x2000], desc[UR30][R2.64] ;  /* 0x02000000020f7fae */ /* 0x0003e2000b901d5e */
[----:B------:R-:W-:Y:S02]  /*1dc0*/  LEA.HI.X R13, R0, UR13, R9, 0x1, P1 ;  /* 0x0000000d000d7c11 */ /* 0x000fe400088f0c09 */
[----:B------:R-:W-:Y:S01]  /*1dd0*/  IADD3 R4, P1, R4, R22, RZ ;  /* 0x0000001604047210 */ /* 0x000fe20007f3e0ff */
[----:B------:R-:W-:-:S03]  /*1de0*/  USHF.L.U64.HI UR11, UR8, 0x6, UR9 ;  /* 0x00000006080b7899 */ /* 0x000fc60008010209 */
[----:B------:R-:W-:Y:S01]  /*1df0*/  ULDC.64 UR8, c[0x0][0x220] ;  /* 0x0000880000087ab9 */ /* 0x000fe20000000a00 */
[----:B------:R-:W-:Y:S01]  /*1e00*/  IADD3.X R0, R6, UR10, R23, P1, !PT ;  /* 0x0000000a06007c10 */ /* 0x000fe20008ffe417 */
[----:B------:R-:W-:Y:S01]  /*1e10*/  USHF.L.U32 UR10, UR6, 0x6, URZ ;  /* 0x00000006060a7899 */ /* 0x000fe2000800063f */
[----:B------:R-:W-:Y:S01]  /*1e20*/  LEA R6, P1, R4, UR8, 0x1 ;  /* 0x0000000804067c11 */ /* 0x000fe2000f8208ff */
[----:B------:R-:W-:-:S03]  /*1e30*/  USHF.L.U64.HI UR6, UR6, 0x6, UR7 ;  /* 0x0000000606067899 */ /* 0x000fc60008010207 */
[----:B------:R-:W-:Y:S02]  /*1e40*/  LEA.HI.X R7, R4, UR9, R0, 0x1, P1 ;  /* 0x0000000904077c11 */ /* 0x000fe400088f0c00 */
[----:B------:R-:W-:Y:S02]  /*1e50*/  IADD3 R4, P1, R6, UR10, RZ ;  /* 0x0000000a06047c10 */ /* 0x000fe4000ff3e0ff */
[----:B-1----:R-:W-:-:S04]  /*1e60*/  IADD3 R2, P2, R2, UR16, RZ ;  /* 0x0000001002027c10 */ /* 0x002fc8000ff5e0ff */
[----:B------:R-:W-:Y:S02]  /*1e70*/  IADD3.X R3, R3, UR17, RZ, P2, !PT ;  /* 0x0000001103037c10 */ /* 0x000fe400097fe4ff */
[----:B------:R-:W-:Y:S02]  /*1e80*/  IADD3 R10, P2, R12, UR12, RZ ;  /* 0x0000000c0c0a7c10 */ /* 0x000fe4000ff5e0ff */
[----:B------:R-:W-:Y:S01]  /*1e90*/  IADD3.X R5, R7, UR6, RZ, P1, !PT ;  /* 0x0000000607057c10 */ /* 0x000fe20008ffe4ff */
[----:B------:R1:W-:Y:S01]  /*1ea0*/  LDGSTS.E.BYPASS.LTC128B.128 [R15+0x3000], desc[UR30][R2.64] ;  /* 0x03000000020f7fae */ /* 0x0003e2000b901d5e */
[----:B------:R-:W-:Y:S02]  /*1eb0*/  IADD3.X R11, R13, UR11, RZ, P2, !PT ;  /* 0x0000000b0d0b7c10 */ /* 0x000fe400097fe4ff */
[----:B------:R-:W-:Y:S01]  /*1ec0*/  IADD3 R8, P2, R10, UR12, RZ ;  /* 0x0000000c0a087c10 */ /* 0x000fe2000ff5e0ff */
[----:B------:R2:W-:Y:S03]  /*1ed0*/  LDGSTS.E.BYPASS.LTC128B.128 [R14+0xc000], desc[UR30][R12.64] ;  /* 0x0c0000000c0e7fae */ /* 0x0005e6000b901d5e */
[----:B------:R-:W-:Y:S01]  /*1ee0*/  IADD3.X R9, R11, UR11, RZ, P2, !PT ;  /* 0x0000000b0b097c10 */ /* 0x000fe200097fe4ff */
[----:B------:R-:W-:Y:S01]  /*1ef0*/  LDGSTS.E.BYPASS.LTC128B.128 [R14+0xd000], desc[UR30][R10.64] ;  /* 0x0d0000000a0e7fae */ /* 0x000fe2000b901d5e */
[----:B------:R-:W-:-:S03]  /*1f00*/  UISETP.GE.AND UP0, UPT, UR39, 0x1, UPT ;  /* 0x000000012700788c */ /* 0x000fc6000bf06270 */
[----:B------:R3:W-:Y:S04]  /*1f10*/  LDGSTS.E.BYPASS.LTC128B.128 [R14+0xe000], desc[UR30][R8.64] ;  /* 0x0e000000080e7fae */ /* 0x0007e8000b901d5e */
[----:B------:R4:W-:Y:S01]  /*1f20*/  STL [R1+0xc], R29 ;  /* 0x00000c1d01007387 */ /* 0x0009e20000100800 */
[----:B-1----:R-:W-:Y:S02]  /*1f30*/  IADD3 R2, P1, R4, UR10, RZ ;  /* 0x0000000a04027c10 */ /* 0x002fe4000ff3e0ff */
[----:B--2---:R-:W-:Y:S02]  /*1f40*/  IADD3 R12, P2, R8, UR12, RZ ;  /* 0x0000000c080c7c10 */ /* 0x004fe4000ff5e0ff */
[----:B------:R-:W-:Y:S02]  /*1f50*/  IADD3.X R3, R5, UR6, RZ, P1, !PT ;  /* 0x0000000605037c10 */ /* 0x000fe40008ffe4ff */
[----:B------:R-:W-:-:S02]  /*1f60*/  IADD3.X R13, R9, UR11, RZ, P2, !PT ;  /* 0x0000000b090d7c10 */ /* 0x000fc400097fe4ff */
[----:B---3--:R-:W-:-:S03]  /*1f70*/  IADD3 R8, P1, R2, UR10, RZ ;  /* 0x0000000a02087c10 */ /* 0x008fc6000ff3e0ff */
[----:B------:R4:W-:Y:S01]  /*1f80*/  LDGSTS.E.BYPASS.LTC128B.128 [R14+0xf000], desc[UR30][R12.64] ;  /* 0x0f0000000c0e7fae */ /* 0x0009e2000b901d5e */
[----:B------:R-:W-:Y:S01]  /*1f90*/  UIADD3 UR8, UR44, UR41, URZ ;  /* 0x000000292c087290 */ /* 0x000fe2000fffe03f */
[----:B------:R-:W-:Y:S02]  /*1fa0*/  IADD3.X R9, R3, UR6, RZ, P1, !PT ;  /* 0x0000000603097c10 */ /* 0x000fe40008ffe4ff */
[----:B------:R4:W-:Y:S01]  /*1fb0*/  LDGSTS.E.BYPASS.LTC128B.128 [R14+0x10000], desc[UR30][R6.64] ;  /* 0x10000000060e7fae */ /* 0x0009e2000b901d5e */
[----:B------:R-:W-:Y:S01]  /*1fc0*/  PLOP3.LUT P1, PT, PT, PT, UP0, 0x80, 0x0 ;  /* 0x000000000000781c */ /* 0x000fe20003f2f008 */
[----:B------:R-:W-:Y:S01]  /*1fd0*/  ULDC.64 UR10, c[0x0][0x2b0] ;  /* 0x0000ac00000a7ab9 */ /* 0x000fe20000000a00 */
[----:B------:R-:W-:Y:S01]  /*1fe0*/  ULDC.64 UR6, c[0x0][0x478] ;  /* 0x00011e0000067ab9 */ /* 0x000fe20000000a00 */
[----:B------:R4:W-:Y:S01]  /*1ff0*/  LDGSTS.E.BYPASS.LTC128B.128 [R14+0x11000], desc[UR30][R4.64] ;  /* 0x11000000040e7fae */ /* 0x0009e2000b901d5e */
[----:B------:R-:W-:-:S03]  /*2000*/  UIMAD.WIDE UR16, UR42, 0x4, UR10 ;  /* 0x000000042a1078a5 */ /* 0x000fc6000f8e020a */
[----:B------:R4:W-:Y:S01]  /*2010*/  LDGSTS.E.BYPASS.LTC128B.128 [R14+0x12000], desc[UR30][R2.64] ;  /* 0x12000000020e7fae */ /* 0x0009e2000b901d5e */
[----:B------:R-:W-:-:S03]  /*2020*/  UIMAD.WIDE UR8, UR8, 0x4, UR6 ;  /* 0x00000004080878a5 */ /* 0x000fc6000f8e0206 */
[----:B------:R4:W-:Y:S04]  /*2030*/  LDGSTS.E.BYPASS.LTC128B.128 [R14+0x13000], desc[UR30][R8.64] ;  /* 0x13000000080e7fae */ /* 0x0009e8000b901d5e */
[----:B------:R-:W0:Y:S01]  /*2040*/  LDGDEPBAR ;  /* 0x00000000000079af */ /* 0x000e220000000000 */
[----:B------:R-:W-:Y:S05]  /*2050*/  @!P1 BRA `(.L_x_2019) ;  /* 0x0000006400809947 */ /* 0x000fea0003800000 */
[----:B----4-:R-:W1:Y:S02]  /*2060*/  LDC.64 R6, c[0x0][0x3b8] ;  /* 0x0000ee00ff067b82 */ /* 0x010e640000000a00 */
[----:B-1----:R-:W2:Y:S04]  /*2070*/  LDG.E.64 R4, desc[UR30][R6.64+0x8] ;  /* 0x0000081e06047981 */ /* 0x002ea8000c1e1b00 */
[----:B------:R-:W3:Y:S01]  /*2080*/  LDG.E.64 R6, desc[UR30][R6.64] ;  /* 0x0000001e06067981 */ /* 0x000ee2000c1e1b00 */
[----:B------:R-:W-:Y:S01]  /*2090*/  IMAD.MOV.U32 R2, RZ, RZ, 0x4 ;  /* 0x00000004ff027424 */ /* 0x000fe200078e00ff */
[----:B------:R-:W-:-:S03]  /*20a0*/  UIMAD UR7, UR26, UR38, UR28 ;  /* 0x000000261a0772a4 */ /* 0x000fc6000f8e021c */
[----:B------:R-:W-:Y:S01]  /*20b0*/  IMAD.WIDE R2, R252, R2, UR16 ;  /* 0x00000010fc027e25 */ /* 0x000fe2000f8e0202 */
[----:B------:R-:W-:-:S04]  /*20c0*/  USHF.L.U32 UR7, UR7, 0x5, URZ ;  /* 0x0000000507077899 */ /* 0x000fc8000800063f */
[----:B------:R-:W5:Y:S04]  /*20d0*/  LDG.E R251, desc[UR30][R2.64] ;  /* 0x0000001e02fb7981 */ /* 0x000f68000c1e1900 */
[----:B------:R-:W5:Y:S04]  /*20e0*/  LDG.E R250, desc[UR30][R2.64+0x20] ;  /* 0x0000201e02fa7981 */ /* 0x000f68000c1e1900 */
[----:B------:R-:W5:Y:S04]  /*20f0*/  LDG.E R249, desc[UR30][R2.64+0x100] ;  /* 0x0001001e02f97981 */ /* 0x000f68000c1e1900 */
[----:B------:R1:W5:Y:S01]  /*2100*/  LDG.E R248, desc[UR30][R2.64+0x120] ;  /* 0x0001201e02f87981 */ /* 0x000362000c1e1900 */
[----:B------:R-:W-:Y:S01]  /*2110*/  IMAD.U32 R0, RZ, RZ, UR29 ;  /* 0x0000001dff007e24 */ /* 0x000fe2000f8e00ff */
[----:B------:R-:W-:Y:S01]  /*2120*/  USHF.R.S32.HI UR6, URZ, 0x1f, UR7 ;  /* 0x0000001f3f067899 */ /* 0x000fe20008011407 */
[----:B------:R-:W-:Y:S01]  /*2130*/  IADD3 R191, R192, 0x2000, RZ ;  /* 0x00002000c0bf7810 */ /* 0x000fe20007ffe0ff */
[----:B------:R-:W-:Y:S01]  /*2140*/  IMAD.MOV.U32 R239, RZ, RZ, R15 ;  /* 0x000000ffffef7224 */ /* 0x000fe200078e000f */
[----:B------:R-:W-:Y:S01]  /*2150*/  MOV R127, RZ ;  /* 0x000000ff007f7202 */ /* 0x000fe20000000f00 */
[----:B------:R-:W-:Y:S01]  /*2160*/  IMAD.MOV.U32 R195, RZ, RZ, 0x40 ;  /* 0x00000040ffc37424 */ /* 0x000fe200078e00ff */
[----:B------:R-:W-:Y:S01]  /*2170*/  SEL R191, R191, R192, !P0 ;  /* 0x000000c0bfbf7207 */ /* 0x000fe20004000000 */
[----:B------:R-:W-:Y:S01]  /*2180*/  IMAD.MOV.U32 R194, RZ, RZ, 0x20 ;  /* 0x00000020ffc27424 */ /* 0x000fe200078e00ff */
[----:B------:R-:W-:Y:S01]  /*2190*/  UMOV UR10, UR8 ;  /* 0x00000008000a7c82 */ /* 0x000fe20008000000 */
[----:B-1----:R-:W-:-:S02]  /*21a0*/  SHF.R.S32.HI R3, RZ, 0x1f, R25 ;  /* 0x0000001fff037819 */ /* 0x002fc40000011419 */
[----:B------:R-:W-:-:S04]  /*21b0*/  LEA.HI R2, R27, R26, RZ, 0x7 ;  /* 0x0000001a1b027211 */ /* 0x000fc800078f38ff */
[----:B------:R-:W-:-:S05]  /*21c0*/  SHF.R.S32.HI R2, RZ, 0x7, R2 ;  /* 0x00000007ff027819 */ /* 0x000fca0000011402 */
[----:B------:R-:W-:Y:S02]  /*21d0*/  IMAD R0, R0, 0x2, R2 ;  /* 0x0000000200007824 */ /* 0x000fe400078e0202 */
[----:B------:R-:W-:Y:S02]  /*21e0*/  VIADD R2, R193, 0x2000 ;  /* 0x00002000c1027836 */ /* 0x000fe40000000000 */
[----:B------:R-:W-:-:S03]  /*21f0*/  IMAD.SHL.U32 R0, R0, 0x2, RZ ;  /* 0x0000000200007824 */ /* 0x000fc600078e00ff */
[----:B------:R-:W-:Y:S02]  /*2200*/  SEL R185, R2, R193, !P0 ;  /* 0x000000c102b97207 */ /* 0x000fe40004000000 */
[----:B--2---:R-:W-:-:S04]  /*2210*/  IADD3 R25, P2, P1, R4, UR7, R25 ;  /* 0x0000000704197c10 */ /* 0x004fc8000f95e019 */
[----:B------:R-:W-:Y:S01]  /*2220*/  IADD3.X R4, R5, UR6, R3, P2, P1 ;  /* 0x0000000605047c10 */ /* 0x000fe200097e2403 */
[----:B------:R-:W-:Y:S01]  /*2230*/  VIADD R3, R0, 0x1 ;  /* 0x0000000100037836 */ /* 0x000fe20000000000 */
[----:B------:R-:W-:Y:S01]  /*2240*/  ULDC UR6, c[0x0][0x270] ;  /* 0x00009c0000067ab9 */ /* 0x000fe20000000800 */
[----:B---3--:R-:W-:Y:S02]  /*2250*/  R2UR UR14, R7 ;  /* 0x00000000070e72ca */ /* 0x008fe400000e0000 */
[----:B------:R-:W-:Y:S01]  /*2260*/  R2UR UR15, R6 ;  /* 0x00000000060f72ca */ /* 0x000fe200000e0000 */
[----:B------:R-:W-:-:S05]  /*2270*/  IMAD.WIDE.U32 R6, R25, -0x2daee0ad, RZ ;  /* 0xd2511f5319067825 */ /* 0x000fca00078e00ff */
[----:B------:R1:W-:Y:S05]  /*2280*/  STL.64 [R1+0x10], R6 ;  /* 0x0000100601007387 */ /* 0x0003ea0000100a00 */
[----:B------:R-:W-:Y:S02]  /*2290*/  LOP3.LUT R2, R0, UR14, RZ, 0x3c, !PT ;  /* 0x0000000e00027c12 */ /* 0x000fe4000f8e3cff */
[----:B------:R-:W-:Y:S02]  /*22a0*/  LOP3.LUT R0, R3, UR14, RZ, 0x3c, !PT ;  /* 0x0000000e03007c12 */ /* 0x000fe4000f8e3cff */
[----:B------:R-:W-:Y:S01]  /*22b0*/  LOP3.LUT R3, R4, UR15, RZ, 0x3c, !PT ;  /* 0x0000000f04037c12 */ /* 0x000fe2000f8e3cff */
[----:B------:R-:W-:Y:S01]  /*22c0*/  ULDC.U8 UR8, c[0x0][0x388] ;  /* 0x0000e20000087ab9 */ /* 0x000fe20000000000 */
[C---:B------:R-:W-:Y:S01]  /*22d0*/  LOP3.LUT R2, R7.reuse, R2, RZ, 0x3c, !PT ;  /* 0x0000000207027212 */ /* 0x040fe200078e3cff */
[----:B------:R-:W-:Y:S01]  /*22e0*/  ULDC UR7, c[0x0][0x2ec] ;  /* 0x0000bb0000077ab9 */ /* 0x000fe20000000800 */
[----:B------:R-:W-:Y:S01]  /*22f0*/  LOP3.LUT R0, R7, R0, RZ, 0x3c, !PT ;  /* 0x0000000007007212 */ /* 0x000fe200078e3cff */
[----:B------:R1:W-:Y:S01]  /*2300*/  STL [R1], R3 ;  /* 0x0000000301007387 */ /* 0x0003e20000100800 */
[----:B------:R-:W-:Y:S01]  /*2310*/  LEA R185, R185, UR5, 0x1 ;  /* 0x00000005b9b97c11 */ /* 0x000fe2000f8e08ff */
[----:B------:R-:W-:Y:S01]  /*2320*/  IMAD.WIDE.U32 R246, R2, -0x326172a9, RZ ;  /* 0xcd9e8d5702f67825 */ /* 0x000fe200078e00ff */
[----:B------:R-:W-:-:S03]  /*2330*/  LEA R191, R191, UR5, 0x1 ;  /* 0x00000005bfbf7c11 */ /* 0x000fc6000f8e08ff */
[----:B------:R-:W-:-:S07]  /*2340*/  IMAD.WIDE.U32 R244, R0, -0x326172a9, RZ ;  /* 0xcd9e8d5700f47825 */ /* 0x000fce00078e00ff */
.L_x_2022:
[----:B------:R-:W2:Y:S01]  /*2350*/  LDL R0, [R1+0x18] ;  /* 0x0000180001007983 */ /* 0x000ea20000100800 */
[----:B------:R-:W-:Y:S02]  /*2360*/  UIADD3 UR11, UR15, -0x61c88647, URZ ;  /* 0x9e3779b90f0b7890 */ /* 0x000fe4000fffe03f */
[----:B------:R-:W-:Y:S01]  /*2370*/  UIADD3 UR12, UR14, -0x4498517b, URZ ;  /* 0xbb67ae850e0c7890 */ /* 0x000fe2000fffe03f */
[----:B------:R-:W0:Y:S01]  /*2380*/  LDGDEPBAR ;  /* 0x00000000000079af */ /* 0x000e220000000000 */
[----:B------:R-:W-:Y:S02]  /*2390*/  UIADD3 UR13, UR14, 0x76cf5d0a, URZ ;  /* 0x76cf5d0a0e0d7890 */ /* 0x000fe4000fffe03f */
[----:B------:R-:W-:Y:S05]  /*23a0*/  UISETP.GE.AND UP2, UPT, UR40, 0x1, UPT ;  /* 0x000000012800788c */ /* 0x000fea000bf46270 */
[----:B-1----:R-:W3:Y:S04]  /*23b0*/  LDL R3, [R1+0x4] ;  /* 0x0000040001037983 */ /* 0x002ee80000100800 */
[----:B------:R-:W4:Y:S04]  /*23c0*/  LDL R198, [R1] ;  /* 0x0000000001c67983 */ /* 0x000f280000100800 */
[----:B------:R-:W4:Y:S01]  /*23d0*/  LDL.64 R200, [R1+0x10] ;  /* 0x0000100001c87983 */ /* 0x000f220000100a00 */
[----:B------:R-:W-:Y:S04]  /*23e0*/  DEPBAR.LE SB0, 0x0 ;  /* 0x000080000000791a */ /* 0x000fe80000000000 */
[----:B------:R-:W-:Y:S06]  /*23f0*/  BAR.SYNC.DEFER_BLOCKING 0x0 ;  /* 0x0000000000007b1d */ /* 0x000fec0000010000 */
[----:B------:R-:W-:Y:S08]  /*2400*/  LDSM.16.M88.4 R64, [R191] ;  /* 0x00000000bf40783b */ /* 0x000ff00000000200 */
[----:B------:R-:W1:Y:S08]  /*2410*/  LDSM.16.M88.4 R16, [R187] ;  /* 0x00000000bb10783b */ /* 0x000e700000000200 */
[----:B------:R-:W1:Y:S08]  /*2420*/  LDSM.16.M88.4 R60, [R191+0x2000] ;  /* 0x00200000bf3c783b */ /* 0x000e700000000200 */
[----:B------:R-:W1:Y:S08]  /*2430*/  LDSM.16.M88.4 R32, [R187+0x800] ;  /* 0x00080000bb20783b */ /* 0x000e700000000200 */
[----:B------:R-:W1:Y:S08]  /*2440*/  LDSM.16.M88.4 R48, [R187+0x1000] ;  /* 0x00100000bb30783b */ /* 0x000e700000000200 */
[----:B------:R-:W1:Y:S02]  /*2450*/  LDSM.16.M88.4 R132, [R187+0x1800] ;  /* 0x00180000bb84783b */ /* 0x000e640000000200 */
[-C--:B-1----:R-:W-:Y:S06]  /*2460*/  HMMA.16816.F32 R4, R64, R16.reuse, RZ ;  /* 0x000000104004723c */ /* 0x082fec00000018ff */
[----:B------:R-:W-:Y:S01]  /*2470*/  LDSM.16.M88.4 R140, [R190] ;  /* 0x00000000be8c783b */ /* 0x000fe20000000200 */
[C---:B------:R-:W-:Y:S07]  /*2480*/  HMMA.16816.F32 R8, R60.reuse, R16, RZ ;  /* 0x000000103c08723c */ /* 0x040fee00000018ff */
[----:B------:R-:W-:Y:S01]  /*2490*/  LDSM.16.M88.4 R148, [R190+0x800] ;  /* 0x00080000be94783b */ /* 0x000fe20000000200 */
[-C--:B------:R-:W-:Y:S07]  /*24a0*/  HMMA.16816.F32 R12, R60, R18.reuse, RZ ;  /* 0x000000123c0c723c */ /* 0x080fee00000018ff */
[----:B------:R-:W-:Y:S01]  /*24b0*/  LDSM.16.M88.4 R152, [R190+0x1000] ;  /* 0x00100000be98783b */ /* 0x000fe20000000200 */
[C---:B------:R-:W-:Y:S07]  /*24c0*/  HMMA.16816.F32 R16, R64.reuse, R18, RZ ;  /* 0x000000124010723c */ /* 0x040fee00000018ff */
[----:B------:R-:W-:Y:S01]  /*24d0*/  LDSM.16.M88.4 R156, [R190+0x1800] ;  /* 0x00180000be9c783b */ /* 0x000fe20000000200 */
[-C--:B------:R-:W-:Y:S06]  /*24e0*/  HMMA.16816.F32 R20, R64, R32.reuse, RZ ;  /* 0x000000204014723c */ /* 0x080fec00000018ff */
[C---:B------:R-:W-:Y:S01]  /*24f0*/  HMMA.16816.F32 R24, R60.reuse, R32, RZ ;  /* 0x000000203c18723c */ /* 0x040fe200000018ff */
[----:B------:R-:W-:Y:S05]  /*2500*/  LDSM.16.M88.4 R164, [R188] ;  /* 0x00000000bca4783b */ /* 0x000fea0000000200 */
[-C--:B------:R-:W-:Y:S03]  /*2510*/  HMMA.16816.F32 R28, R60, R34.reuse, RZ ;  /* 0x000000223c1c723c */ /* 0x080fe600000018ff */
[----:B------:R-:W-:Y:S03]  /*2520*/  LDSM.16.M88.4 R168, [R188+0x1000] ;  /* 0x00100000bca8783b */ /* 0x000fe60000000200 */
[C---:B------:R-:W-:Y:S05]  /*2530*/  HMMA.16816.F32 R32, R64.reuse, R34, RZ ;  /* 0x000000224020723c */ /* 0x040fea00000018ff */
[----:B------:R-:W-:Y:S01]  /*2540*/  LDSM.16.M88.4 R172, [R188+0x1800] ;  /* 0x00180000bcac783b */ /* 0x000fe20000000200 */
[-C--:B------:R-:W-:Y:S06]  /*2550*/  HMMA.16816.F32 R36, R64, R48.reuse, RZ ;  /* 0x000000304024723c */ /* 0x080fec00000018ff */
[C---:B------:R-:W-:Y:S01]  /*2560*/  HMMA.16816.F32 R40, R60.reuse, R48, RZ ;  /* 0x000000303c28723c */ /* 0x040fe200000018ff */
[----:B------:R-:W-:Y:S05]  /*2570*/  LDSM.16.M88.4 R180, [R189] ;  /* 0x00000000bdb4783b */ /* 0x000fea0000000200 */
[-C--:B------:R-:W-:Y:S06]  /*2580*/  HMMA.16816.F32 R44, R60, R50.reuse, RZ ;  /* 0x000000323c2c723c */ /* 0x080fec00000018ff */
[C---:B------:R-:W-:Y:S06]  /*2590*/  HMMA.16816.F32 R48, R64.reuse, R50, RZ ;  /* 0x000000324030723c */ /* 0x040fec00000018ff */
[-C--:B------:R-:W-:Y:S06]  /*25a0*/  HMMA.16816.F32 R52, R64, R132.reuse, RZ ;  /* 0x000000844034723c */ /* 0x080fec00000018ff */
[C---:B------:R-:W-:Y:S06]  /*25b0*/  HMMA.16816.F32 R56, R60.reuse, R132, RZ ;  /* 0x000000843c38723c */ /* 0x040fec00000018ff */
[-C--:B------:R-:W-:Y:S06]  /*25c0*/  HMMA.16816.F32 R60, R60, R134.reuse, RZ ;  /* 0x000000863c3c723c */ /* 0x080fec00000018ff */
[----:B------:R-:W-:Y:S02]  /*25d0*/  HMMA.16816.F32 R64, R64, R134, RZ ;  /* 0x000000864040723c */ /* 0x000fe400000018ff */
[----:B--2---:R-:W-:Y:S02]  /*25e0*/  R2P PR, R0, 0x6 ;  /* 0x0000000600007804 */ /* 0x004fe40000000000 */
[----:B-----5:R-:W-:Y:S03]  /*25f0*/  FSETP.NEU.FTZ.AND P0, PT, R251, -INF , PT ;  /* 0xff800000fb00780b */ /* 0x020fe60003f1d000 */
[----:B------:R-:W-:Y:S04]  /*2600*/  SEL R2, R194, 0xffffffe0, !P1 ;  /* 0xffffffe0c2027807 */ /* 0x000fe80004800000 */
[----:B------:R-:W-:Y:S01]  /*2610*/  SEL R186, R195, 0xffffffc0, !P2 ;  /* 0xffffffc0c3ba7807 */ /* 0x000fe20005000000 */
[C---:B------:R-:W-:Y:S04]  /*2620*/  IMAD.IADD R0, R191.reuse, 0x1, R2 ;  /* 0x00000001bf007824 */ /* 0x040fe800078e0202 */
[----:B------:R-:W-:Y:S01]  /*2630*/  IMAD.IADD R132, R191, 0x1, R186 ;  /* 0x00000001bf847824 */ /* 0x000fe200078e02ba */
[----:B------:R-:W1:Y:S08]  /*2640*/  LDSM.16.M88.4 R136, [R0] ;  /* 0x000000000088783b */ /* 0x000e700000000200 */
[----:B------:R2:W3:Y:S08]  /*2650*/  LDSM.16.M88.4 R144, [R0+0x2000] ;  /* 0x002000000090783b */ /* 0x0004f00000000200 */
[----:B------:R-:W4:Y:S08]  /*2660*/  LDSM.16.M88.4 R160, [R132] ;  /* 0x0000000084a0783b */ /* 0x000f300000000200 */
[----:B------:R-:W4:Y:S01]  /*2670*/  LDSM.16.M88.4 R132, [R132+0x2000] ;  /* 0x002000008484783b */ /* 0x000f220000000200 */
[----:B--2---:R-:W-:Y:S07]  /*2680*/  IMAD.IADD R0, R186, 0x1, R0 ;  /* 0x00000001ba007824 */ /* 0x004fee00078e0200 */
[----:B------:R-:W-:Y:S01]  /*2690*/  LDSM.16.M88.4 R176, [R0] ;  /* 0x0000000000b0783b */ /* 0x000fe20000000200 */
[-C--:B-1----:R-:W-:Y:S06]  /*26a0*/  HMMA.16816.F32 R4, R136, R140.reuse, R4 ;  /* 0x0000008c8804723c */ /* 0x082fec0000001804 */
[C---:B---3--:R-:W-:Y:S06]  /*26b0*/  HMMA.16816.F32 R8, R144.reuse, R140, R8 ;  /* 0x0000008c9008723c */ /* 0x048fec0000001808 */
        /* <DEDUP_REMOVED lines=15> */
[----:B------:R2:W3:Y:S05]  /*27b0*/  LDSM.16.M88.4 R136, [R0+0x2000] ;  /* 0x002000000088783b */ /* 0x0004ea0000000200 */
[-C--:B----4-:R-:W-:Y:S06]  /*27c0*/  HMMA.16816.F32 R4, R160, R164.reuse, R4 ;  /* 0x000000a4a004723c */ /* 0x090fec0000001804 */
[C---:B------:R-:W-:Y:S06]  /*27d0*/  HMMA.16816.F32 R8, R132.reuse, R164, R8 ;  /* 0x000000a48408723c */ /* 0x040fec0000001808 */
[-C--:B------:R-:W-:Y:S06]  /*27e0*/  HMMA.16816.F32 R12, R132, R166.reuse, R12 ;  /* 0x000000a6840c723c */ /* 0x080fec000000180c */
[C---:B------:R-:W-:Y:S01]  /*27f0*/  HMMA.16816.F32 R16, R160.reuse, R166, R16 ;  /* 0x000000a6a010723c */ /* 0x040fe20000001810 */
[----:B--2---:R-:W-:Y:S04]  /*2800*/  IMAD.U32 R0, RZ, RZ, UR40 ;  /* 0x00000028ff007e24 */ /* 0x004fe8000f8e00ff */
[----:B------:R-:W-:Y:S01]  /*2810*/  IMAD R0, R0, 0x8, R3 ;  /* 0x0000000800007824 */ /* 0x000fe200078e0203 */
[-C--:B-1----:R-:W-:Y:S05]  /*2820*/  HMMA.16816.F32 R20, R160, R140.reuse, R20 ;  /* 0x0000008ca014723c */ /* 0x082fea0000001814 */
[----:B------:R-:W-:Y:S01]  /*2830*/  FMUL.FTZ R3, R251, 1.4426950216293334961 ;  /* 0x3fb8aa3bfb037820 */ /* 0x000fe20000410000 */
        /* <DEDUP_REMOVED lines=10> */
[----:B------:R-:W-:Y:S05]  /*28e0*/  HMMA.16816.F32 R64, R160, R174, R64 ;  /* 0x000000aea040723c */ /* 0x000fea0000001840 */
[----:B------:R-:W-:Y:S01]  /*28f0*/  IMAD.WIDE.U32 R132, R0, -0x326172a9, RZ ;  /* 0xcd9e8d5700847825 */ /* 0x000fe200078e00ff */
[-C--:B------:R-:W-:Y:S05]  /*2900*/  HMMA.16816.F32 R4, R176, R180.reuse, R4 ;  /* 0x000000b4b004723c */ /* 0x080fea0000001804 */
[-C--:B------:R-:W-:Y:S01]  /*2910*/  LOP3.LUT R140, R133, R198.reuse, RZ, 0x3c, !PT ;  /* 0x000000c6858c7212 */ /* 0x080fe200078e3cff */
[C---:B---3--:R-:W-:Y:S05]  /*2920*/  HMMA.16816.F32 R8, R136.reuse, R180, R8 ;  /* 0x000000b48808723c */ /* 0x048fea0000001808 */
[----:B------:R-:W-:Y:S01]  /*2930*/  FSEL R133, R3, RZ, P0 ;  /* 0x000000ff03857208 */ /* 0x000fe20000000000 */
[-C--:B------:R-:W-:Y:S03]  /*2940*/  HMMA.16816.F32 R12, R136, R182.reuse, R12 ;  /* 0x000000b6880c723c */ /* 0x080fe6000000180c */
[----:B------:R-:W-:Y:S02]  /*2950*/  FSETP.NEU.FTZ.AND P0, PT, R250, -INF , PT ;  /* 0xff800000fa00780b */ /* 0x000fe40003f1d000 */
[--C-:B------:R-:W-:Y:S01]  /*2960*/  LOP3.LUT R143, R247, UR11, R132.reuse, 0x96, !PT ;  /* 0x0000000bf78f7c12 */ /* 0x100fe2000f8e9684 */
[C---:B------:R-:W-:Y:S05]  /*2970*/  HMMA.16816.F32 R16, R176.reuse, R182, R16 ;  /* 0x000000b6b010723c */ /* 0x040fea0000001810 */
[----:B------:R-:W-:Y:S01]  /*2980*/  LOP3.LUT R142, R245, UR11, R132, 0x96, !PT ;  /* 0x0000000bf58e7c12 */ /* 0x000fe2000f8e9684 */
[--C-:B------:R-:W-:Y:S01]  /*2990*/  FFMA.FTZ R4, R4, UR7, -R133.reuse ;  /* 0x0000000704047c23 */ /* 0x100fe20008010885 */
[----:B------:R-:W-:Y:S01]  /*29a0*/  FMUL.FTZ R132, R250, 1.4426950216293334961 ;  /* 0x3fb8aa3bfa847820 */ /* 0x000fe20000410000 */
[----:B------:R-:W-:Y:S02]  /*29b0*/  FFMA.FTZ R5, R5, UR7, -R133 ;  /* 0x0000000705057c23 */ /* 0x000fe40008010885 */
[----:B------:R1:W-:Y:S01]  /*29c0*/  MUFU.EX2 R208, R4 ;  /* 0x0000000400d07308 */ /* 0x0003e20000000800 */
[----:B------:R-:W-:Y:S01]  /*29d0*/  IMAD.WIDE.U32 R158, R142, -0x2daee0ad, RZ ;  /* 0xd2511f538e9e7825 */ /* 0x000fe200078e00ff */
[----:B------:R-:W-:Y:S02]  /*29e0*/  FSEL R132, R132, RZ, P0 ;  /* 0x000000ff84847208 */ /* 0x000fe40000000000 */
[C---:B------:R-:W-:Y:S01]  /*29f0*/  FSETP.NEU.FTZ.AND P0, PT, R249.reuse, -INF , PT ;  /* 0xff800000f900780b */ /* 0x040fe20003f1d000 */
[----:B------:R-:W-:Y:S01]  /*2a00*/  FMUL.FTZ R3, R249, 1.4426950216293334961 ;  /* 0x3fb8aa3bf9037820 */ /* 0x000fe20000410000 */
[----:B------:R-:W-:Y:S01]  /*2a10*/  VIADD R134, R0, 0x4 ;  /* 0x0000000400867836 */ /* 0x000fe20000000000 */
[----:B------:R-:W-:Y:S03]  /*2a20*/  LOP3.LUT R0, R200, UR12, RZ, 0x3c, !PT ;  /* 0x0000000cc8007c12 */ /* 0x000fe6000f8e3cff */
[----:B------:R2:W-:Y:S01]  /*2a30*/  MUFU.EX2 R207, R5 ;  /* 0x0000000500cf7308 */ /* 0x0005e20000000800 */
[--C-:B------:R-:W-:Y:S01]  /*2a40*/  FFMA.FTZ R6, R6, UR7, -R132.reuse ;  /* 0x0000000706067c23 */ /* 0x100fe20008010884 */
[----:B------:R-:W-:Y:S01]  /*2a50*/  FSEL R3, R3, RZ, P0 ;  /* 0x000000ff03037208 */ /* 0x000fe20000000000 */
[----:B------:R-:W-:Y:S01]  /*2a60*/  IMAD.WIDE.U32 R134, R134, -0x326172a9, RZ ;  /* 0xcd9e8d5786867825 */ /* 0x000fe200078e00ff */
[----:B------:R-:W-:Y:S01]  /*2a70*/  FSETP.NEU.FTZ.AND P0, PT, R248, -INF , PT ;  /* 0xff800000f800780b */ /* 0x000fe20003f1d000 */
[----:B------:R-:W-:Y:S02]  /*2a80*/  UIADD3 UR12, UR15, -0x255992d5, URZ ;  /* 0xdaa66d2b0f0c7890 */ /* 0x000fe4000fffe03f */
[----:B------:R-:W-:Y:S01]  /*2a90*/  FFMA.FTZ R7, R7, UR7, -R132 ;  /* 0x0000000707077c23 */ /* 0x000fe20008010884 */
[--C-:B------:R-:W-:Y:S02]  /*2aa0*/  FFMA.FTZ R8, R8, UR7, -R3.reuse ;  /* 0x0000000708087c23 */ /* 0x100fe40008010803 */
[----:B------:R3:W-:Y:S01]  /*2ab0*/  MUFU.EX2 R222, R6 ;  /* 0x0000000600de7308 */ /* 0x0007e20000000800 */
[----:B-1----:R-:W-:Y:S01]  /*2ac0*/  LOP3.LUT R4, R135, R198, RZ, 0x3c, !PT ;  /* 0x000000c687047212 */ /* 0x002fe200078e3cff */
[--C-:B------:R-:W-:Y:S01]  /*2ad0*/  FFMA.FTZ R9, R9, UR7, -R3.reuse ;  /* 0x0000000709097c23 */ /* 0x100fe20008010803 */
[--C-:B------:R-:W-:Y:S01]  /*2ae0*/  LOP3.LUT R135, R247, UR11, R134.reuse, 0x96, !PT ;  /* 0x0000000bf7877c12 */ /* 0x100fe2000f8e9686 */
[--C-:B------:R-:W-:Y:S01]  /*2af0*/  FFMA.FTZ R12, R12, UR7, -R3.reuse ;  /* 0x000000070c0c7c23 */ /* 0x100fe20008010803 */
[----:B------:R-:W-:Y:S01]  /*2b00*/  LOP3.LUT R134, R245, UR11, R134, 0x96, !PT ;  /* 0x0000000bf5867c12 */ /* 0x000fe2000f8e9686 */
[----:B------:R-:W-:Y:S01]  /*2b10*/  IMAD.WIDE.U32 R156, R143, -0x2daee0ad, RZ ;  /* 0xd2511f538f9c7825 */ /* 0x000fe200078e00ff */
[----:B------:R-:W-:Y:S03]  /*2b20*/  UIADD3 UR11, UR15, 0x3c6ef372, URZ ;  /* 0x3c6ef3720f0b7890 */ /* 0x000fe6000fffe03f */
[----:B------:R1:W-:Y:S01]  /*2b30*/  MUFU.EX2 R227, R8 ;  /* 0x0000000800e37308 */ /* 0x0003e20000000800 */
[----:B------:R-:W-:Y:S01]  /*2b40*/  FFMA.FTZ R13, R13, UR7, -R3 ;  /* 0x000000070d0d7c23 */ /* 0x000fe20008010803 */
[----:B------:R-:W-:Y:S04]  /*2b50*/  IMAD.WIDE.U32 R140, R140, -0x2daee0ad, RZ ;  /* 0xd2511f538c8c7825 */ /* 0x000fe800078e00ff */
[--C-:B------:R-:W-:Y:S01]  /*2b60*/  FFMA.FTZ R16, R16, UR7, -R133.reuse ;  /* 0x0000000710107c23 */ /* 0x100fe20008010885 */
[--C-:B------:R-:W-:Y:S01]  /*2b70*/  FFMA.FTZ R17, R17, UR7, -R133.reuse ;  /* 0x0000000711117c23 */ /* 0x100fe20008010885 */
[----:B--2---:R-:W-:Y:S01]  /*2b80*/  IMAD.WIDE.U32 R4, R4, -0x2daee0ad, RZ ;  /* 0xd2511f5304047825 */ /* 0x004fe200078e00ff */
[----:B------:R-:W-:Y:S01]  /*2b90*/  LOP3.LUT R141, R0, R141, RZ, 0x3c, !PT ;  /* 0x0000008d008d7212 */ /* 0x000fe200078e3cff */
[----:B------:R2:W-:Y:S01]  /*2ba0*/  MUFU.EX2 R221, R7 ;  /* 0x0000000700dd7308 */ /* 0x0005e20000000800 */
[--C-:B------:R-:W-:Y:S01]  /*2bb0*/  LOP3.LUT R152, R157, UR13, R140.reuse, 0x96, !PT ;  /* 0x0000000d9d987c12 */ /* 0x100fe2000f8e968c */
[----:B------:R-:W-:Y:S01]  /*2bc0*/  IMAD.WIDE.U32 R162, R134, -0x2daee0ad, RZ ;  /* 0xd2511f5386a27825 */ /* 0x000fe200078e00ff */
[----:B------:R-:W-:Y:S02]  /*2bd0*/  LOP3.LUT R140, R159, UR13, R140, 0x96, !PT ;  /* 0x0000000d9f8c7c12 */ /* 0x000fe4000f8e968c */
[----:B---3--:R-:W-:Y:S01]  /*2be0*/  LOP3.LUT R6, R0, R5, RZ, 0x3c, !PT ;  /* 0x0000000500067212 */ /* 0x008fe200078e3cff */
[----:B------:R-:W-:Y:S01]  /*2bf0*/  IMAD.WIDE.U32 R160, R135, -0x2daee0ad, RZ ;  /* 0xd2511f5387a07825 */ /* 0x000fe200078e00ff */
[----:B------:R-:W-:Y:S03]  /*2c00*/  LOP3.LUT R142, R163, UR13, R4, 0x96, !PT ;  /* 0x0000000da38e7c12 */ /* 0x000fe6000f8e9604 */
[----:B------:R3:W-:Y:S01]  /*2c10*/  MUFU.EX2 R225, R9 ;  /* 0x0000000900e17308 */ /* 0x0007e20000000800 */
[--C-:B------:R-:W-:Y:S01]  /*2c20*/  FFMA.FTZ R18, R18, UR7, -R132.reuse ;  /* 0x0000000712127c23 */ /* 0x100fe20008010884 */
[----:B------:R-:W-:Y:S01]  /*2c30*/  FFMA.FTZ R19, R19, UR7, -R132 ;  /* 0x0000000713137c23 */ /* 0x000fe20008010884 */
[----:B------:R-:W-:Y:S01]  /*2c40*/  LOP3.LUT R134, R161, UR13, R4, 0x96, !PT ;  /* 0x0000000da1867c12 */ /* 0x000fe2000f8e9604 */
[----:B------:R-:W-:Y:S04]  /*2c50*/  IMAD.WIDE.U32 R4, R141, -0x326172a9, RZ ;  /* 0xcd9e8d578d047825 */ /* 0x000fe800078e00ff */
[----:B------:R-:W-:Y:S01]  /*2c60*/  FMUL.FTZ R0, R248, 1.4426950216293334961 ;  /* 0x3fb8aa3bf8007820 */ /* 0x000fe20000410000 */
[----:B------:R-:W-:Y:S01]  /*2c70*/  UIADD3 UR13, UR14, 0x32370b8f, URZ ;  /* 0x32370b8f0e0d7890 */ /* 0x000fe2000fffe03f */
[----:B------:R-:W-:Y:S01]  /*2c80*/  IMAD.WIDE.U32 R140, R140, -0x326172a9, RZ ;  /* 0xcd9e8d578c8c7825 */ /* 0x000fe200078e00ff */
[C---:B-1----:R-:W-:Y:S01]  /*2c90*/  LOP3.LUT R8, R5.reuse, UR11, R246, 0x96, !PT ;  /* 0x0000000b05087c12 */ /* 0x042fe2000f8e96f6 */
[----:B------:R-:W-:Y:S01]  /*2ca0*/  MUFU.EX2 R224, R12 ;  /* 0x0000000c00e07308 */ /* 0x000fe20000000800 */
[----:B------:R-:W-:Y:S01]  /*2cb0*/  LOP3.LUT R144, R5, UR11, R244, 0x96, !PT ;  /* 0x0000000b05907c12 */ /* 0x000fe2000f8e96f4 */
[----:B------:R-:W-:Y:S01]  /*2cc0*/  IMAD.WIDE.U32 R152, R152, -0x326172a9, RZ ;  /* 0xcd9e8d5798987825 */ /* 0x000fe200078e00ff */
[--C-:B------:R-:W-:Y:S02]  /*2cd0*/  LOP3.LUT R146, R141, UR12, R4.reuse, 0x96, !PT ;  /* 0x0000000c8d927c12 */ /* 0x100fe4000f8e9604 */
[----:B------:R-:W-:Y:S01]  /*2ce0*/  FSEL R0, R0, RZ, P0 ;  /* 0x000000ff00007208 */ /* 0x000fe20000000000 */
[----:B------:R-:W-:Y:S01]  /*2cf0*/  IMAD.WIDE.U32 R134, R134, -0x326172a9, RZ ;  /* 0xcd9e8d5786867825 */ /* 0x000fe200078e00ff */
[----:B------:R-:W-:Y:S03]  /*2d00*/  LOP3.LUT R150, R153, UR12, R4, 0x96, !PT ;  /* 0x0000000c99967c12 */ /* 0x000fe6000f8e9604 */
[----:B------:R-:W-:Y:S01]  /*2d10*/  MUFU.EX2 R223, R13 ;  /* 0x0000000d00df7308 */ /* 0x000fe20000000800 */
[----:B------:R-:W-:Y:S04]  /*2d20*/  IMAD.WIDE.U32 R4, R6, -0x326172a9, RZ ;  /* 0xcd9e8d5706047825 */ /* 0x000fe800078e00ff */
[--C-:B------:R-:W-:Y:S01]  /*2d30*/  FFMA.FTZ R10, R10, UR7, -R0.reuse ;  /* 0x000000070a0a7c23 */ /* 0x100fe20008010800 */
[----:B------:R-:W-:Y:S01]  /*2d40*/  FFMA.FTZ R11, R11, UR7, -R0 ;  /* 0x000000070b0b7c23 */ /* 0x000fe20008010800 */
[----:B------:R-:W-:Y:S01]  /*2d50*/  IMAD.WIDE.U32 R142, R142, -0x326172a9, RZ ;  /* 0xcd9e8d578e8e7825 */ /* 0x000fe200078e00ff */
[----:B------:R-:W-:Y:S02]  /*2d60*/  LOP3.LUT R141, R5, UR11, R246, 0x96, !PT ;  /* 0x0000000b058d7c12 */ /* 0x000fe4000f8e96f6 */
[----:B------:R-:W-:Y:S01]  /*2d70*/  MUFU.EX2 R230, R10 ;  /* 0x0000000a00e67308 */ /* 0x000fe20000000800 */
[----:B------:R-:W-:Y:S01]  /*2d80*/  LOP3.LUT R145, R135, UR12, R4, 0x96, !PT ;  /* 0x0000000c87917c12 */ /* 0x000fe2000f8e9604 */
[----:B------:R-:W-:Y:S01]  /*2d90*/  FFMA.FTZ R14, R14, UR7, -R0 ;  /* 0x000000070e0e7c23 */ /* 0x000fe20008010800 */
[----:B------:R-:W-:Y:S01]  /*2da0*/  LOP3.LUT R148, R5, UR11, R244, 0x96, !PT ;  /* 0x0000000b05947c12 */ /* 0x000fe2000f8e96f4 */
[----:B------:R-:W-:Y:S01]  /*2db0*/  FFMA.FTZ R15, R15, UR7, -R0 ;  /* 0x000000070f0f7c23 */ /* 0x000fe20008010800 */
[----:B------:R-:W-:Y:S01]  /*2dc0*/  LOP3.LUT R154, R143, UR12, R4, 0x96, !PT ;  /* 0x0000000c8f9a7c12 */ /* 0x000fe2000f8e9604 */
[----:B------:R-:W-:Y:S01]  /*2dd0*/  UIADD3 UR11, UR14, -0x126145ec, URZ ;  /* 0xed9eba140e0b7890 */ /* 0x000fe2000fffe03f */
[----:B--2---:R-:W1:Y:S03]  /*2de0*/  LDSM.16.M88.4 R4, [R189+0x800] ;  /* 0x00080000bd04783b */ /* 0x004e660000000200 */
[----:B------:R2:W-:Y:S01]  /*2df0*/  MUFU.EX2 R229, R11 ;  /* 0x0000000b00e57308 */ /* 0x0005e20000000800 */
[----:B------:R-:W-:Y:S01]  /*2e00*/  IMAD.WIDE.U32 R150, R150, -0x2daee0ad, RZ ;  /* 0xd2511f5396967825 */ /* 0x000fe200078e00ff */
[----:B------:R-:W-:Y:S03]  /*2e10*/  UIADD3 UR12, UR15, 0x78dde6e4, URZ ;  /* 0x78dde6e40f0c7890 */ /* 0x000fe6000fffe03f */
[----:B---3--:R-:W-:Y:S05]  /*2e20*/  IMAD.WIDE.U32 R8, R8, -0x2daee0ad, RZ ;  /* 0xd2511f5308087825 */ /* 0x008fea00078e00ff */
[----:B------:R3:W-:Y:S01]  /*2e30*/  MUFU.EX2 R228, R14 ;  /* 0x0000000e00e47308 */ /* 0x0007e20000000800 */
[----:B------:R-:W-:Y:S01]  /*2e40*/  IMAD.WIDE.U32 R146, R146, -0x2daee0ad, RZ ;  /* 0xd2511f5392927825 */ /* 0x000fe200078e00ff */
[----:B------:R-:W-:Y:S02]  /*2e50*/  LOP3.LUT R149, R151, UR11, R8, 0x96, !PT ;  /* 0x0000000b97957c12 */ /* 0x000fe4000f8e9608 */
[----:B------:R-:W-:Y:S01]  /*2e60*/  LOP3.LUT R143, R9, UR13, R156, 0x96, !PT ;  /* 0x0000000d098f7c12 */ /* 0x000fe2000f8e969c */
[----:B------:R-:W-:Y:S05]  /*2e70*/  IMAD.WIDE.U32 R154, R154, -0x2daee0ad, RZ ;  /* 0xd2511f539a9a7825 */ /* 0x000fea00078e00ff */
[----:B------:R-:W-:Y:S01]  /*2e80*/  MUFU.EX2 R226, R15 ;  /* 0x0000000f00e27308 */ /* 0x000fe20000000800 */
[----:B--2---:R-:W-:Y:S04]  /*2e90*/  IMAD.WIDE.U32 R10, R144, -0x2daee0ad, RZ ;  /* 0xd2511f53900a7825 */ /* 0x004fe800078e00ff */
[----:B------:R-:W-:Y:S01]  /*2ea0*/  IMAD.WIDE.U32 R144, R145, -0x2daee0ad, RZ ;  /* 0xd2511f5391907825 */ /* 0x000fe200078e00ff */
[----:B------:R-:W-:Y:S02]  /*2eb0*/  LOP3.LUT R151, R11, UR13, R158, 0x96, !PT ;  /* 0x0000000d0b977c12 */ /* 0x000fe4000f8e969e */
[----:B------:R-:W-:Y:S01]  /*2ec0*/  LOP3.LUT R135, R147, UR11, R10, 0x96, !PT ;  /* 0x0000000b93877c12 */ /* 0x000fe2000f8e960a */
[----:B------:R-:W-:Y:S01]  /*2ed0*/  IMAD.WIDE.U32 R10, R141, -0x2daee0ad, RZ ;  /* 0xd2511f538d0a7825 */ /* 0x000fe200078e00ff */
[----:B------:R-:W-:Y:S03]  /*2ee0*/  MUFU.EX2 R204, R16 ;  /* 0x0000001000cc7308 */ /* 0x000fe60000000800 */
[----:B------:R-:W-:Y:S01]  /*2ef0*/  IMAD.WIDE.U32 R8, R148, -0x2daee0ad, RZ ;  /* 0xd2511f5394087825 */ /* 0x000fe200078e00ff */
[----:B------:R-:W-:Y:S02]  /*2f00*/  LOP3.LUT R141, R145, UR11, R10, 0x96, !PT ;  /* 0x0000000b918d7c12 */ /* 0x000fe4000f8e960a */
[----:B------:R-:W-:Y:S01]  /*2f10*/  LOP3.LUT R12, R11, UR13, R160, 0x96, !PT ;  /* 0x0000000d0b0c7c12 */ /* 0x000fe2000f8e96a0 */
[----:B------:R-:W-:Y:S01]  /*2f20*/  IMAD.WIDE.U32 R148, R149, -0x326172a9, RZ ;  /* 0xcd9e8d5795947825 */ /* 0x000fe200078e00ff */
[----:B------:R-:W-:Y:S02]  /*2f30*/  LOP3.LUT R156, R155, UR11, R8, 0x96, !PT ;  /* 0x0000000b9b9c7c12 */ /* 0x000fe4000f8e9608 */
[----:B------:R2:W-:Y:S01]  /*2f40*/  MUFU.EX2 R203, R17 ;  /* 0x0000001100cb7308 */ /* 0x0005e20000000800 */
[----:B------:R-:W-:Y:S01]  /*2f50*/  LOP3.LUT R13, R9, UR13, R162, 0x96, !PT ;  /* 0x0000000d090d7c12 */ /* 0x000fe2000f8e96a2 */
[----:B------:R-:W-:Y:S01]  /*2f60*/  UIADD3 UR11, UR15, 0x1715609d, URZ ;  /* 0x1715609d0f0b7890 */ /* 0x000fe2000fffe03f */
[----:B------:R-:W-:Y:S01]  /*2f70*/  IMAD.WIDE.U32 R10, R143, -0x326172a9, RZ ;  /* 0xcd9e8d578f0a7825 */ /* 0x000fe200078e00ff */
[-C--:B-1----:R-:W-:Y:S01]  /*2f80*/  HMMA.16816.F32 R20, R176, R4.reuse, R20 ;  /* 0x00000004b014723c */ /* 0x082fe20000001814 */
[----:B------:R-:W-:Y:S02]  /*2f90*/  UIADD3 UR13, UR14, 0x646e171e, URZ ;  /* 0x646e171e0e0d7890 */ /* 0x000fe4000fffe03f */
[----:B------:R-:W-:Y:S01]  /*2fa0*/  IMAD.WIDE.U32 R8, R151, -0x326172a9, RZ ;  /* 0xcd9e8d5797087825 */ /* 0x000fe200078e00ff */
[----:B---3--:R-:W-:Y:S02]  /*2fb0*/  LOP3.LUT R14, R11, UR12, R152, 0x96, !PT ;  /* 0x0000000c0b0e7c12 */ /* 0x008fe4000f8e9698 */
[----:B------:R-:W-:Y:S01]  /*2fc0*/  MUFU.EX2 R214, R18 ;  /* 0x0000001200d67308 */ /* 0x000fe20000000800 */
[----:B------:R-:W-:Y:S01]  /*2fd0*/  LOP3.LUT R145, R149, UR11, R10, 0x96, !PT ;  /* 0x0000000b95917c12 */ /* 0x000fe2000f8e960a */
[C---:B------:R-:W-:Y:S04]  /*2fe0*/  HMMA.16816.F32 R24, R136.reuse, R4, R24 ;  /* 0x000000048818723c */ /* 0x040fe80000001818 */
[----:B------:R-:W-:Y:S01]  /*2ff0*/  LOP3.LUT R143, R9, UR12, R140, 0x96, !PT ;  /* 0x0000000c098f7c12 */ /* 0x000fe2000f8e968c */
[----:B------:R-:W-:Y:S01]  /*3000*/  IMAD.WIDE.U32 R10, R12, -0x326172a9, RZ ;  /* 0xcd9e8d570c0a7825 */ /* 0x000fe200078e00ff */
[-C--:B------:R-:W-:Y:S02]  /*3010*/  HMMA.16816.F32 R28, R136, R6.reuse, R28 ;  /* 0x00000006881c723c */ /* 0x080fe4000000181c */
[----:B------:R-:W-:Y:S03]  /*3020*/  MUFU.EX2 R213, R19 ;  /* 0x0000001300d57308 */ /* 0x000fe60000000800 */
[----:B------:R-:W-:Y:S01]  /*3030*/  LOP3.LUT R147, R11, UR12, R134, 0x96, !PT ;  /* 0x0000000c0b937c12 */ /* 0x000fe2000f8e9686 */
[----:B------:R-:W-:Y:S01]  /*3040*/  IMAD.WIDE.U32 R12, R13, -0x326172a9, RZ ;  /* 0xcd9e8d570d0c7825 */ /* 0x000fe200078e00ff */
[C---:B------:R-:W-:Y:S04]  /*3050*/  HMMA.16816.F32 R32, R176.reuse, R6, R32 ;  /* 0x00000006b020723c */ /* 0x040fe80000001820 */
[----:B------:R-:W-:Y:S01]  /*3060*/  LOP3.LUT R142, R13, UR12, R142, 0x96, !PT ;  /* 0x0000000c0d8e7c12 */ /* 0x000fe2000f8e968e */
[----:B------:R-:W-:Y:S01]  /*3070*/  IMAD.WIDE.U32 R152, R135, -0x326172a9, RZ ;  /* 0xcd9e8d5787987825 */ /* 0x000fe200078e00ff */
[----:B------:R-:W-:Y:S05]  /*3080*/  UIADD3 UR12, UR14, -0x56f99767, URZ ;  /* 0xa90668990e0c7890 */ /* 0x000fea000fffe03f */
[--C-:B------:R-:W-:Y:S01]  /*3090*/  FFMA.FTZ R20, R20, UR7, -R133.reuse ;  /* 0x0000000714147c23 */ /* 0x100fe20008010885 */
[----:B------:R-:W-:Y:S01]  /*30a0*/  LOP3.LUT R135, R153, UR11, R8, 0x96, !PT ;  /* 0x0000000b99877c12 */ /* 0x000fe2000f8e9608 */
[----:B------:R-:W-:Y:S04]  /*30b0*/  IMAD.WIDE.U32 R140, R141, -0x326172a9, RZ ;  /* 0xcd9e8d578d8c7825 */ /* 0x000fe800078e00ff */
[----:B------:R-:W-:Y:S01]  /*30c0*/  FFMA.FTZ R21, R21, UR7, -R133 ;  /* 0x0000000715157c23 */ /* 0x000fe20008010885 */
[----:B------:R-:W-:Y:S01]  /*30d0*/  MUFU.EX2 R200, R20 ;  /* 0x0000001400c87308 */ /* 0x000fe20000000800 */
[----:B------:R-:W-:Y:S01]  /*30e0*/  FFMA.FTZ R22, R22, UR7, -R132 ;  /* 0x0000000716167c23 */ /* 0x000fe20008010884 */
[----:B--2---:R-:W-:Y:S01]  /*30f0*/  IMAD.WIDE.U32 R16, R143, -0x2daee0ad, RZ ;  /* 0xd2511f538f107825 */ /* 0x004fe200078e00ff */
[----:B------:R-:W-:Y:S03]  /*3100*/  LOP3.LUT R134, R141, UR11, R10, 0x96, !PT ;  /* 0x0000000b8d867c12 */ /* 0x000fe6000f8e960a */
[----:B------:R-:W-:Y:S01]  /*3110*/  FFMA.FTZ R23, R23, UR7, -R132 ;  /* 0x0000000717177c23 */ /* 0x000fe20008010884 */
[----:B------:R-:W-:Y:S01]  /*3120*/  IMAD.WIDE.U32 R14, R14, -0x2daee0ad, RZ ;  /* 0xd2511f530e0e7825 */ /* 0x000fe200078e00ff */
[----:B------:R-:W-:Y:S02]  /*3130*/  LOP3.LUT R146, R17, UR12, R146, 0x96, !PT ;  /* 0x0000000c11927c12 */ /* 0x000fe4000f8e9692 */
[----:B------:R1:W-:Y:S01]  /*3140*/  MUFU.EX2 R198, R21 ;  /* 0x0000001500c67308 */ /* 0x0003e20000000800 */
[----:B------:R-:W-:Y:S01]  /*3150*/  FFMA.FTZ R24, R24, UR7, -R3 ;  /* 0x0000000718187c23 */ /* 0x000fe20008010803 */
[----:B------:R-:W-:Y:S01]  /*3160*/  IMAD.WIDE.U32 R8, R145, -0x2daee0ad, RZ ;  /* 0xd2511f5391087825 */ /* 0x000fe200078e00ff */
[----:B------:R-:W-:Y:S03]  /*3170*/  LOP3.LUT R150, R15, UR12, R150, 0x96, !PT ;  /* 0x0000000c0f967c12 */ /* 0x000fe6000f8e9696 */
[--C-:B------:R-:W-:Y:S01]  /*3180*/  FFMA.FTZ R33, R33, UR7, -R133.reuse ;  /* 0x0000000721217c23 */ /* 0x100fe20008010885 */
[----:B------:R-:W-:Y:S01]  /*3190*/  IMAD.WIDE.U32 R156, R156, -0x326172a9, RZ ;  /* 0xcd9e8d579c9c7825 */ /* 0x000fe200078e00ff */
[----:B------:R-:W-:Y:S02]  /*31a0*/  LOP3.LUT R14, R9, UR13, R14, 0x96, !PT ;  /* 0x0000000d090e7c12 */ /* 0x000fe4000f8e960e */
[----:B------:R-:W-:Y:S01]  /*31b0*/  MUFU.EX2 R210, R22 ;  /* 0x0000001600d27308 */ /* 0x000fe20000000800 */
[----:B------:R-:W-:Y:S01]  /*31c0*/  SHF.R.U32.HI R149, RZ, 0x10, R8 ;  /* 0x00000010ff957819 */ /* 0x000fe20000011608 */
[----:B------:R-:W-:Y:S01]  /*31d0*/  IMAD.WIDE.U32 R10, R135, -0x2daee0ad, RZ ;  /* 0xd2511f53870a7825 */ /* 0x000fe200078e00ff */
[----:B------:R-:W-:Y:S02]  /*31e0*/  LOP3.LUT R17, R8, 0xff, RZ, 0xc0, !PT ;  /* 0x000000ff08117812 */ /* 0x000fe400078ec0ff */
[----:B------:R-:W-:Y:S01]  /*31f0*/  LOP3.LUT R141, R157, UR11, R12, 0x96, !PT ;  /* 0x0000000b9d8d7c12 */ /* 0x000fe2000f8e960c */
[----:B------:R-:W-:Y:S01]  /*3200*/  FFMA.FTZ R35, R35, UR7, -R132 ;  /* 0x0000000723237c23 */ /* 0x000fe20008010884 */
[----:B------:R-:W-:Y:S03]  /*3210*/  SHF.R.U32.HI R15, RZ, 0x18, R8 ;  /* 0x00000018ff0f7819 */ /* 0x000fe60000011608 */
[----:B------:R-:W-:Y:S01]  /*3220*/  MUFU.EX2 R171, R33 ;  /* 0x0000002100ab7308 */ /* 0x000fe20000000800 */
[----:B------:R-:W-:Y:S01]  /*3230*/  LOP3.LUT R12, R10, 0xff, RZ, 0xc0, !PT ;  /* 0x000000ff0a0c7812 */ /* 0x000fe200078ec0ff */
[----:B------:R-:W-:Y:S01]  /*3240*/  FFMA.FTZ R32, R32, UR7, -R133 ;  /* 0x0000000720207c23 */ /* 0x000fe20008010885 */
[----:B------:R-:W-:Y:S01]  /*3250*/  LOP3.LUT R151, R8, 0xffff, RZ, 0xc0, !PT ;  /* 0x0000ffff08977812 */ /* 0x000fe200078ec0ff */
[----:B------:R-:W-:Y:S01]  /*3260*/  IMAD.WIDE.U32 R8, R147, -0x2daee0ad, RZ ;  /* 0xd2511f5393087825 */ /* 0x000fe200078e00ff */
[--C-:B------:R-:W-:Y:S01]  /*3270*/  SHF.R.U32.HI R145, RZ, 0x18, R10.reuse ;  /* 0x00000018ff917819 */ /* 0x100fe2000001160a */
[----:B------:R-:W-:Y:S01]  /*3280*/  UIADD3 UR11, UR15, -0x4ab325aa, URZ ;  /* 0xb54cda560f0b7890 */ /* 0x000fe2000fffe03f */
[----:B------:R-:W-:Y:S01]  /*3290*/  ISETP.LE.U32.AND P0, PT, R15, UR8, PT ;  /* 0x000000080f007c0c */ /* 0x000fe2000bf03070 */
[----:B------:R-:W-:Y:S01]  /*32a0*/  IMAD.WIDE.U32 R4, R134, -0x2daee0ad, RZ ;  /* 0xd2511f5386047825 */ /* 0x000fe200078e00ff */
[----:B------:R-:W-:Y:S01]  /*32b0*/  SHF.R.U32.HI R147, RZ, 0x10, R10 ;  /* 0x00000010ff937819 */ /* 0x000fe2000001160a */
[----:B------:R-:W2:Y:S01]  /*32c0*/  MUFU.EX2 R175, R35 ;  /* 0x0000002300af7308 */ /* 0x000ea20000000800 */
[----:B------:R-:W-:Y:S01]  /*32d0*/  LOP3.LUT R144, R9, UR12, R144, 0x96, !PT ;  /* 0x0000000c09907c12 */ /* 0x000fe2000f8e9690 */
[----:B------:R-:W-:Y:S01]  /*32e0*/  FFMA.FTZ R34, R34, UR7, -R132 ;  /* 0x0000000722227c23 */ /* 0x000fe20008010884 */
[----:B------:R-:W-:Y:S01]  /*32f0*/  LOP3.LUT R134, R4, 0xffff, RZ, 0xc0, !PT ;  /* 0x0000ffff04867812 */ /* 0x000fe200078ec0ff */
[--C-:B------:R-:W-:Y:S01]  /*3300*/  FFMA.FTZ R25, R25, UR7, -R3.reuse ;  /* 0x0000000719197c23 */ /* 0x100fe20008010803 */
[----:B------:R-:W-:Y:S01]  /*3310*/  LOP3.LUT R13, R5, UR13, R8, 0x96, !PT ;  /* 0x0000000d050d7c12 */ /* 0x000fe2000f8e9608 */
[----:B------:R-:W-:Y:S01]  /*3320*/  IMAD.WIDE.U32 R8, R142, -0x2daee0ad, RZ ;  /* 0xd2511f538e087825 */ /* 0x000fe200078e00ff */
[----:B------:R-:W-:Y:S03]  /*3330*/  LOP3.LUT R135, R4, 0xff, RZ, 0xc0, !PT ;  /* 0x000000ff04877812 */ /* 0x000fe600078ec0ff */
[----:B------:R-:W3:Y:S01]  /*3340*/  MUFU.EX2 R172, R32 ;  /* 0x0000002000ac7308 */ /* 0x000ee20000000800 */
[----:B------:R-:W-:Y:S01]  /*3350*/  SHF.R.U32.HI R142, RZ, 0x18, R4 ;  /* 0x00000018ff8e7819 */ /* 0x000fe20000011604 */
[----:B------:R-:W-:Y:S01]  /*3360*/  FFMA.FTZ R27, R27, UR7, -R0 ;  /* 0x000000071b1b7c23 */ /* 0x000fe20008010800 */
[----:B------:R-:W-:Y:S01]  /*3370*/  SHF.R.U32.HI R143, RZ, 0x10, R4 ;  /* 0x00000010ff8f7819 */ /* 0x000fe20000011604 */
[----:B------:R-:W-:Y:S01]  /*3380*/  IMAD.WIDE.U32 R4, R141, -0x2daee0ad, RZ ;  /* 0xd2511f538d047825 */ /* 0x000fe200078e00ff */
[----:B------:R-:W-:Y:S02]  /*3390*/  LOP3.LUT R154, R9, UR12, R154, 0x96, !PT ;  /* 0x0000000c099a7c12 */ /* 0x000fe4000f8e969a */
[----:B------:R-:W-:Y:S03]  /*33a0*/  LOP3.LUT R162, R10, 0xffff, RZ, 0xc0, !PT ;  /* 0x0000ffff0aa27812 */ /* 0x000fe600078ec0ff */
[----:B------:R4:W4:Y:S01]  /*33b0*/  MUFU.EX2 R209, R23 ;  /* 0x0000001700d17308 */ /* 0x0009220000000800 */
[----:B------:R-:W-:Y:S01]  /*33c0*/  LOP3.LUT R15, R5, UR13, R8, 0x96, !PT ;  /* 0x0000000d050f7c12 */ /* 0x000fe2000f8e9608 */
[----:B------:R-:W-:Y:S01]  /*33d0*/  IMAD.WIDE.U32 R8, R150, -0x326172a9, RZ ;  /* 0xcd9e8d5796087825 */ /* 0x000fe200078e00ff */
[----:B------:R-:W-:Y:S02]  /*33e0*/  LOP3.LUT R141, R4, 0xff, RZ, 0xc0, !PT ;  /* 0x000000ff048d7812 */ /* 0x000fe400078ec0ff */
[----:B------:R-:W-:Y:S01]  /*33f0*/  SHF.R.U32.HI R153, RZ, 0x18, R4 ;  /* 0x00000018ff997819 */ /* 0x000fe20000011604 */
[--C-:B------:R-:W-:Y:S01]  /*3400*/  FFMA.FTZ R28, R28, UR7, -R3.reuse ;  /* 0x000000071c1c7c23 */ /* 0x100fe20008010803 */
[----:B------:R-:W-:Y:S03]  /*3410*/  LOP3.LUT R10, R9, UR11, R148, 0x96, !PT ;  /* 0x0000000b090a7c12 */ /* 0x000fe6000f8e9694 */
[----:B------:R4:W4:Y:S01]  /*3420*/  MUFU.EX2 R216, R24 ;  /* 0x0000001800d87308 */ /* 0x0009220000000800 */
[----:B------:R-:W-:Y:S01]  /*3430*/  SHF.R.U32.HI R161, RZ, 0x10, R4 ;  /* 0x00000010ffa17819 */ /* 0x000fe20000011604 */
[----:B------:R-:W-:Y:S01]  /*3440*/  IMAD.U32 R148, RZ, RZ, UR10 ;  /* 0x0000000aff947e24 */ /* 0x000fe2000f8e00ff */
[----:B------:R-:W-:Y:S01]  /*3450*/  ISETP.LE.U32.AND P2, PT, R17, UR8, PT ;  /* 0x0000000811007c0c */ /* 0x000fe2000bf43070 */
[----:B------:R-:W-:Y:S01]  /*3460*/  FFMA.FTZ R29, R29, UR7, -R3 ;  /* 0x000000071d1d7c23 */ /* 0x000fe20008010803 */
[----:B------:R-:W-:Y:S01]  /*3470*/  LOP3.LUT R158, R4, 0xffff, RZ, 0xc0, !PT ;  /* 0x0000ffff049e7812 */ /* 0x000fe200078ec0ff */
[----:B------:R-:W-:Y:S01]  /*3480*/  IMAD.WIDE.U32 R4, R144, -0x326172a9, RZ ;  /* 0xcd9e8d5790047825 */ /* 0x000fe200078e00ff */
[----:B------:R-:W-:Y:S03]  /*3490*/  ISETP.LE.U32.AND P1, PT, R12, UR8, PT ;  /* 0x000000080c007c0c */ /* 0x000fe6000bf23070 */
[----:B------:R-:W-:Y:S01]  /*34a0*/  MUFU.EX2 R180, R34 ;  /* 0x0000002200b47308 */ /* 0x000fe20000000800 */
[----:B-1----:R-:W-:Y:S01]  /*34b0*/  LOP3.LUT R21, R8, 0xffff, RZ, 0xc0, !PT ;  /* 0x0000ffff08157812 */ /* 0x002fe200078ec0ff */
[--C-:B------:R-:W-:Y:S01]  /*34c0*/  FFMA.FTZ R31, R31, UR7, -R0.reuse ;  /* 0x000000071f1f7c23 */ /* 0x100fe20008010800 */
[----:B------:R-:W-:Y:S01]  /*34d0*/  LOP3.LUT R17, R4, 0xffff, RZ, 0xc0, !PT ;  /* 0x0000ffff04117812 */ /* 0x000fe200078ec0ff */
[----:B------:R-:W-:Y:S01]  /*34e0*/  FFMA.FTZ R30, R30, UR7, -R0 ;  /* 0x000000071e1e7c23 */ /* 0x000fe20008010800 */
[----:B------:R-:W-:Y:S01]  /*34f0*/  LOP3.LUT R18, R4, 0xff, RZ, 0xc0, !PT ;  /* 0x000000ff04127812 */ /* 0x000fe200078ec0ff */
[----:B--2---:R-:W-:Y:S01]  /*3500*/  @!P0 FADD.FTZ R175, -R175, -RZ ;  /* 0x800000ffafaf8221 */ /* 0x004fe20000010100 */
[--C-:B------:R-:W-:Y:S01]  /*3510*/  SHF.R.U32.HI R19, RZ, 0x10, R4.reuse ;  /* 0x00000010ff137819 */ /* 0x100fe20000011604 */
[----:B---3--:R-:W-:Y:S01]  /*3520*/  @!P2 FADD.FTZ R172, -R172, -RZ ;  /* 0x800000ffacaca221 */ /* 0x008fe20000010100 */
[----:B------:R-:W-:Y:S01]  /*3530*/  SHF.R.U32.HI R20, RZ, 0x18, R4 ;  /* 0x00000018ff147819 */ /* 0x000fe20000011604 */
[----:B------:R-:W-:Y:S01]  /*3540*/  FFMA.FTZ R26, R26, UR7, -R0 ;  /* 0x000000071a1a7c23 */ /* 0x000fe20008010800 */
[----:B------:R-:W-:Y:S01]  /*3550*/  LOP3.LUT R4, R10, 0xffff, RZ, 0xc0, !PT ;  /* 0x0000ffff0a047812 */ /* 0x000fe200078ec0ff */
[----:B------:R-:W1:Y:S01]  /*3560*/  MUFU.EX2 R215, R25 ;  /* 0x0000001900d77308 */ /* 0x000e620000000800 */
[----:B------:R-:W-:Y:S02]  /*3570*/  LOP3.LUT R22, R8, 0xff, RZ, 0xc0, !PT ;  /* 0x000000ff08167812 */ /* 0x000fe400078ec0ff */
[--C-:B----4-:R-:W-:Y:S02]  /*3580*/  SHF.R.U32.HI R23, RZ, 0x10, R8.reuse ;  /* 0x00000010ff177819 */ /* 0x110fe40000011608 */
[----:B------:R-:W-:Y:S02]  /*3590*/  SHF.R.U32.HI R24, RZ, 0x18, R8 ;  /* 0x00000018ff187819 */ /* 0x000fe40000011608 */
[----:B------:R-:W-:Y:S03]  /*35a0*/  LOP3.LUT R12, R5, UR11, R140, 0x96, !PT ;  /* 0x0000000b050c7c12 */ /* 0x000fe6000f8e968c */
[----:B------:R-:W-:Y:S01]  /*35b0*/  MUFU.EX2 R219, R27 ;  /* 0x0000001b00db7308 */ /* 0x000fe20000000800 */
[----:B------:R-:W-:Y:S02]  /*35c0*/  LOP3.LUT R8, R10, 0xff, RZ, 0xc0, !PT ;  /* 0x000000ff0a087812 */ /* 0x000fe400078ec0ff */
[----:B------:R-:W-:Y:S02]  /*35d0*/  SHF.R.U32.HI R5, RZ, 0x18, R10 ;  /* 0x00000018ff057819 */ /* 0x000fe4000001160a */
[----:B------:R-:W-:Y:S02]  /*35e0*/  SHF.R.U32.HI R4, RZ, 0x8, R4 ;  /* 0x00000008ff047819 */ /* 0x000fe40000011604 */
[----:B------:R-:W-:Y:S03]  /*35f0*/  SHF.R.U32.HI R10, RZ, 0x10, R10 ;  /* 0x00000010ff0a7819 */ /* 0x000fe6000001160a */
[----:B------:R-:W2:Y:S01]  /*3600*/  MUFU.EX2 R212, R28 ;  /* 0x0000001c00d47308 */ /* 0x000ea20000000800 */
[----:B------:R-:W-:Y:S02]  /*3610*/  ISETP.LE.U32.AND P6, PT, R8, UR8, PT ;  /* 0x0000000808007c0c */ /* 0x000fe4000bfc3070 */
[----:B------:R-:W-:Y:S02]  /*3620*/  ISETP.LE.U32.AND P4, PT, R5, UR8, PT ;  /* 0x0000000805007c0c */ /* 0x000fe4000bf83070 */
[----:B------:R-:W-:Y:S02]  /*3630*/  LOP3.LUT R5, R4, 0xffff, RZ, 0xc0, !PT ;  /* 0x0000ffff04057812 */ /* 0x000fe400078ec0ff */
[----:B------:R-:W-:Y:S03]  /*3640*/  LOP3.LUT R4, R10, 0xff, RZ, 0xc0, !PT ;  /* 0x000000ff0a047812 */ /* 0x000fe600078ec0ff */
[----:B------:R-:W3:Y:S01]  /*3650*/  MUFU.EX2 R211, R29 ;  /* 0x0000001d00d37308 */ /* 0x000ee20000000800 */
[----:B------:R-:W-:Y:S02]  /*3660*/  ISETP.LE.U32.AND P5, PT, R5, UR8, PT ;  /* 0x0000000805007c0c */ /* 0x000fe4000bfa3070 */
[----:B------:R-:W-:Y:S02]  /*3670*/  ISETP.LE.U32.AND P3, PT, R4, UR8, PT ;  /* 0x0000000804007c0c */ /* 0x000fe4000bf63070 */
[----:B------:R-:W-:Y:S01]  /*3680*/  LOP3.LUT R4, R12, 0xffff, RZ, 0xc0, !PT ;  /* 0x0000ffff0c047812 */ /* 0x000fe200078ec0ff */
[----:B------:R-:W-:Y:S01]  /*3690*/  @!P6 FADD.FTZ R208, -R208, -RZ ;  /* 0x800000ffd0d0e221 */ /* 0x000fe20000010100 */
[----:B------:R-:W-:Y:S01]  /*36a0*/  LOP3.LUT R5, R12, 0xff, RZ, 0xc0, !PT ;  /* 0x000000ff0c057812 */ /* 0x000fe200078ec0ff */
[----:B------:R-:W-:Y:S01]  /*36b0*/  @!P4 FADD.FTZ R221, -R221, -RZ ;  /* 0x800000ffddddc221 */ /* 0x000fe20000010100 */
[----:B------:R-:W-:Y:S01]  /*36c0*/  SHF.R.U32.HI R4, RZ, 0x8, R4 ;  /* 0x00000008ff047819 */ /* 0x000fe20000011604 */
[----:B------:R-:W4:Y:S01]  /*36d0*/  MUFU.EX2 R217, R31 ;  /* 0x0000001f00d97308 */ /* 0x000f220000000800 */
[----:B------:R-:W-:Y:S02]  /*36e0*/  ISETP.LE.U32.AND P6, PT, R5, UR8, PT ;  /* 0x0000000805007c0c */ /* 0x000fe4000bfc3070 */
[----:B------:R-:W-:Y:S01]  /*36f0*/  LOP3.LUT R4, R4, 0xffff, RZ, 0xc0, !PT ;  /* 0x0000ffff04047812 */ /* 0x000fe200078ec0ff */
[----:B------:R-:W-:Y:S01]  /*3700*/  @!P5 FADD.FTZ R207, -R207, -RZ ;  /* 0x800000ffcfcfd221 */ /* 0x000fe20000010100 */
[--C-:B------:R-:W-:Y:S01]  /*3710*/  SHF.R.U32.HI R5, RZ, 0x10, R12.reuse ;  /* 0x00000010ff057819 */ /* 0x100fe2000001160c */
[----:B------:R-:W-:Y:S01]  /*3720*/  @!P3 FADD.FTZ R222, -R222, -RZ ;  /* 0x800000ffdedeb221 */ /* 0x000fe20000010100 */
[----:B------:R-:W-:Y:S03]  /*3730*/  SHF.R.U32.HI R12, RZ, 0x18, R12 ;  /* 0x00000018ff0c7819 */ /* 0x000fe6000001160c */
[----:B------:R-:W4:Y:S01]  /*3740*/  MUFU.EX2 R218, R30 ;  /* 0x0000001e00da7308 */ /* 0x000f220000000800 */
[----:B------:R-:W-:Y:S02]  /*3750*/  ISETP.LE.U32.AND P5, PT, R4, UR8, PT ;  /* 0x0000000804007c0c */ /* 0x000fe4000bfa3070 */
[----:B------:R-:W-:Y:S02]  /*3760*/  LOP3.LUT R4, R5, 0xff, RZ, 0xc0, !PT ;  /* 0x000000ff05047812 */ /* 0x000fe400078ec0ff */
[----:B------:R-:W-:Y:S01]  /*3770*/  ISETP.LE.U32.AND P4, PT, R12, UR8, PT ;  /* 0x000000080c007c0c */ /* 0x000fe2000bf83070 */
[----:B------:R-:W-:Y:S01]  /*3780*/  @!P6 FADD.FTZ R227, -R227, -RZ ;  /* 0x800000ffe3e3e221 */ /* 0x000fe20000010100 */
[----:B------:R-:W-:Y:S03]  /*3790*/  ISETP.LE.U32.AND P3, PT, R4, UR8, PT ;  /* 0x0000000804007c0c */ /* 0x000fe6000bf63070 */
[----:B------:R-:W-:Y:S01]  /*37a0*/  MUFU.EX2 R220, R26 ;  /* 0x0000001a00dc7308 */ /* 0x000fe20000000800 */
[----:B------:R-:W-:Y:S02]  /*37b0*/  SHF.R.U32.HI R4, RZ, 0x8, R17 ;  /* 0x00000008ff047819 */ /* 0x000fe40000011611 */
[----:B------:R-:W-:Y:S02]  /*37c0*/  ISETP.LE.U32.AND P6, PT, R18, UR8, PT ;  /* 0x0000000812007c0c */ /* 0x000fe4000bfc3070 */
[----:B------:R-:W-:Y:S01]  /*37d0*/  LOP3.LUT R4, R4, 0xffff, RZ, 0xc0, !PT ;  /* 0x0000ffff04047812 */ /* 0x000fe200078ec0ff */
[----:B------:R-:W-:Y:S01]  /*37e0*/  @!P5 FADD.FTZ R225, -R225, -RZ ;  /* 0x800000ffe1e1d221 */ /* 0x000fe20000010100 */
        /* <DEDUP_REMOVED lines=10> */
[----:B------:R-:W-:Y:S01]  /*3890*/  LOP3.LUT R5, R23, 0xff, RZ, 0xc0, !PT ;  /* 0x000000ff17057812 */ /* 0x000fe200078ec0ff */
[----:B------:R-:W-:Y:S01]  /*38a0*/  @!P5 FADD.FTZ R223, -R223, -RZ ;  /* 0x800000ffdfdfd221 */ /* 0x000fe20000010100 */
[----:B------:R-:W-:Y:S01]  /*38b0*/  ISETP.LE.U32.AND P5, PT, R4, UR8, PT ;  /* 0x0000000804007c0c */ /* 0x000fe2000bfa3070 */
[----:B------:R-:W-:Y:S01]  /*38c0*/  @!P4 FADD.FTZ R226, -R226, -RZ ;  /* 0x800000ffe2e2c221 */ /* 0x000fe20000010100 */
[----:B------:R-:W-:Y:S01]  /*38d0*/  LOP3.LUT R16, R11, UR13, R16, 0x96, !PT ;  /* 0x0000000d0b107c12 */ /* 0x000fe2000f8e9610 */
[----:B------:R-:W-:Y:S01]  /*38e0*/  @!P3 FADD.FTZ R228, -R228, -RZ ;  /* 0x800000ffe4e4b221 */ /* 0x000fe20000010100 */
[----:B------:R-:W-:Y:S01]  /*38f0*/  LOP3.LUT R4, R14, 0xff, RZ, 0xc0, !PT ;  /* 0x000000ff0e047812 */ /* 0x000fe200078ec0ff */
[----:B------:R-:W1:Y:S01]  /*3900*/  LDSM.16.M88.4 R8, [R189+0x1000] ;  /* 0x00100000bd08783b */ /* 0x000e620000000200 */
[----:B------:R-:W-:Y:S01]  /*3910*/  ISETP.LE.U32.AND P4, PT, R5, UR8, PT ;  /* 0x0000000805007c0c */ /* 0x000fe2000bf83070 */
[----:B------:R-:W-:Y:S01]  /*3920*/  @!P6 FADD.FTZ R204, -R204, -RZ ;  /* 0x800000ffcccce221 */ /* 0x000fe20000010100 */
[----:B------:R-:W-:Y:S02]  /*3930*/  ISETP.LE.U32.AND P3, PT, R4, UR8, PT ;  /* 0x0000000804007c0c */ /* 0x000fe4000bf63070 */
[----:B------:R-:W-:Y:S02]  /*3940*/  LOP3.LUT R4, R14, 0xffff, RZ, 0xc0, !PT ;  /* 0x0000ffff0e047812 */ /* 0x000fe400078ec0ff */
[----:B------:R-:W-:Y:S01]  /*3950*/  ISETP.LE.U32.AND P6, PT, R24, UR8, PT ;  /* 0x0000000818007c0c */ /* 0x000fe2000bfc3070 */
[----:B------:R-:W-:Y:S01]  /*3960*/  @!P5 FADD.FTZ R203, -R203, -RZ ;  /* 0x800000ffcbcbd221 */ /* 0x000fe20000010100 */
[----:B------:R-:W-:Y:S02]  /*3970*/  SHF.R.U32.HI R5, RZ, 0x18, R14 ;  /* 0x00000018ff057819 */ /* 0x000fe4000001160e */
[----:B------:R-:W-:Y:S02]  /*3980*/  SHF.R.U32.HI R4, RZ, 0x8, R4 ;  /* 0x00000008ff047819 */ /* 0x000fe40000011604 */
[----:B------:R-:W-:Y:S01]  /*3990*/  ISETP.LE.U32.AND P5, PT, R5, UR8, PT ;  /* 0x0000000805007c0c */ /* 0x000fe2000bfa3070 */
[----:B------:R-:W-:Y:S01]  /*39a0*/  @!P4 FADD.FTZ R214, -R214, -RZ ;  /* 0x800000ffd6d6c221 */ /* 0x000fe20000010100 */
[----:B------:R-:W-:Y:S01]  /*39b0*/  LOP3.LUT R4, R4, 0xffff, RZ, 0xc0, !PT ;  /* 0x0000ffff04047812 */ /* 0x000fe200078ec0ff */
        /* <DEDUP_REMOVED lines=8> */
[----:B------:R-:W-:Y:S02]  /*3a40*/  LOP3.LUT R5, R13, 0xff, RZ, 0xc0, !PT ;  /* 0x000000ff0d057812 */ /* 0x000fe400078ec0ff */
[----:B------:R-:W-:Y:S02]  /*3a50*/  SHF.R.U32.HI R4, RZ, 0x8, R4 ;  /* 0x00000008ff047819 */ /* 0x000fe40000011604 */
[----:B------:R-:W-:Y:S01]  /*3a60*/  ISETP.LE.U32.AND P3, PT, R5, UR8, PT ;  /* 0x0000000805007c0c */ /* 0x000fe2000bf63070 */
[----:B------:R-:W-:Y:S01]  /*3a70*/  @!P4 FADD.FTZ R198, -R198, -RZ ;  /* 0x800000ffc6c6c221 */ /* 0x000fe20000010100 */
[----:B------:R-:W-:Y:S02]  /*3a80*/  LOP3.LUT R4, R4, 0xffff, RZ, 0xc0, !PT ;  /* 0x0000ffff04047812 */ /* 0x000fe400078ec0ff */
[--C-:B------:R-:W-:Y:S02]  /*3a90*/  SHF.R.U32.HI R5, RZ, 0x10, R13.reuse ;  /* 0x00000010ff057819 */ /* 0x100fe4000001160d */
[----:B------:R-:W-:Y:S01]  /*3aa0*/  ISETP.LE.U32.AND P4, PT, R4, UR8, PT ;  /* 0x0000000804007c0c */ /* 0x000fe2000bf83070 */
[----:B------:R-:W-:Y:S01]  /*3ab0*/  @!P6 FADD.FTZ R210, -R210, -RZ ;  /* 0x800000ffd2d2e221 */ /* 0x000fe20000010100 */
[----:B------:R-:W-:Y:S01]  /*3ac0*/  LOP3.LUT R4, R5, 0xff, RZ, 0xc0, !PT ;  /* 0x000000ff05047812 */ /* 0x000fe200078ec0ff */
[-C--:B-1----:R-:W-:Y:S03]  /*3ad0*/  HMMA.16816.F32 R36, R176, R8.reuse, R36 ;  /* 0x00000008b024723c */ /* 0x082fe60000001824 */
[----:B------:R-:W-:Y:S01]  /*3ae0*/  ISETP.LE.U32.AND P6, PT, R4, UR8, PT ;  /* 0x0000000804007c0c */ /* 0x000fe2000bfc3070 */
[----:B------:R-:W-:Y:S01]  /*3af0*/  @!P3 FADD.FTZ R216, -R216, -RZ ;  /* 0x800000ffd8d8b221 */ /* 0x000fe20000010100 */
[----:B------:R-:W-:Y:S01]  /*3b00*/  SHF.R.U32.HI R4, RZ, 0x8, R134 ;  /* 0x00000008ff047819 */ /* 0x000fe20000011686 */
[C---:B------:R-:W-:Y:S04]  /*3b10*/  HMMA.16816.F32 R40, R136.reuse, R8, R40 ;  /* 0x000000088828723c */ /* 0x040fe80000001828 */
[----:B------:R-:W-:Y:S01]  /*3b20*/  ISETP.LE.U32.AND P3, PT, R135, UR8, PT ;  /* 0x0000000887007c0c */ /* 0x000fe2000bf63070 */
[----:B------:R-:W-:Y:S01]  /*3b30*/  @!P4 FADD.FTZ R215, -R215, -RZ ;  /* 0x800000ffd7d7c221 */ /* 0x000fe20000010100 */
[-C--:B------:R-:W-:Y:S05]  /*3b40*/  HMMA.16816.F32 R44, R136, R10.reuse, R44 ;  /* 0x0000000a882c723c */ /* 0x080fea000000182c */
[----:B------:R-:W-:Y:S01]  /*3b50*/  SHF.R.U32.HI R13, RZ, 0x18, R13 ;  /* 0x00000018ff0d7819 */ /* 0x000fe2000001160d */
[C---:B------:R-:W-:Y:S04]  /*3b60*/  HMMA.16816.F32 R48, R176.reuse, R10, R48 ;  /* 0x0000000ab030723c */ /* 0x040fe80000001830 */
[----:B------:R-:W-:Y:S01]  /*3b70*/  ISETP.LE.U32.AND P5, PT, R13, UR8, PT ;  /* 0x000000080d007c0c */ /* 0x000fe2000bfa3070 */
[----:B--2---:R-:W-:Y:S01]  /*3b80*/  @!P3 FADD.FTZ R212, -R212, -RZ ;  /* 0x800000ffd4d4b221 */ /* 0x004fe20000010100 */
[----:B------:R-:W-:Y:S01]  /*3b90*/  LOP3.LUT R4, R4, 0xffff, RZ, 0xc0, !PT ;  /* 0x0000ffff04047812 */ /* 0x000fe200078ec0ff */
[--C-:B------:R-:W-:Y:S01]  /*3ba0*/  FFMA.FTZ R37, R37, UR7, -R133.reuse ;  /* 0x0000000725257c23 */ /* 0x100fe20008010885 */
[----:B------:R-:W-:Y:S02]  /*3bb0*/  LOP3.LUT R6, R149, 0xff, RZ, 0xc0, !PT ;  /* 0x000000ff95067812 */ /* 0x000fe400078ec0ff */
[----:B------:R-:W-:Y:S01]  /*3bc0*/  ISETP.LE.U32.AND P4, PT, R4, UR8, PT ;  /* 0x0000000804007c0c */ /* 0x000fe2000bf83070 */
[----:B------:R-:W-:Y:S01]  /*3bd0*/  IMAD.WIDE.U32 R4, R146, -0x326172a9, RZ ;  /* 0xcd9e8d5792047825 */ /* 0x000fe200078e00ff */
[----:B------:R-:W-:Y:S01]  /*3be0*/  LOP3.LUT R7, R143, 0xff, RZ, 0xc0, !PT ;  /* 0x000000ff8f077812 */ /* 0x000fe200078ec0ff */
[----:B------:R-:W-:Y:S01]  /*3bf0*/  MUFU.EX2 R167, R37 ;  /* 0x0000002500a77308 */ /* 0x000fe20000000800 */
[----:B------:R-:W-:Y:S01]  /*3c00*/  ISETP.LE.U32.AND P3, PT, R6, UR8, PT ;  /* 0x0000000806007c0c */ /* 0x000fe2000bf63070 */
[----:B------:R-:W-:Y:S01]  /*3c10*/  FFMA.FTZ R36, R36, UR7, -R133 ;  /* 0x0000000724247c23 */ /* 0x000fe20008010885 */
[----:B------:R-:W-:Y:S01]  /*3c20*/  LOP3.LUT R12, R5, UR11, R152, 0x96, !PT ;  /* 0x0000000b050c7c12 */ /* 0x000fe2000f8e9698 */
[----:B------:R-:W-:Y:S01]  /*3c30*/  @!P5 FADD.FTZ R219, -R219, -RZ ;  /* 0x800000ffdbdbd221 */ /* 0x000fe20000010100 */
[----:B------:R-:W-:Y:S01]  /*3c40*/  ISETP.LE.U32.AND P5, PT, R142, UR8, PT ;  /* 0x000000088e007c0c */ /* 0x000fe2000bfa3070 */
[----:B------:R-:W-:Y:S01]  /*3c50*/  FFMA.FTZ R39, R39, UR7, -R132 ;  /* 0x0000000727277c23 */ /* 0x000fe20008010884 */
[----:B------:R-:W-:Y:S03]  /*3c60*/  LOP3.LUT R19, R4, 0xff, RZ, 0xc0, !PT ;  /* 0x000000ff04137812 */ /* 0x000fe600078ec0ff */
[----:B------:R-:W-:Y:S01]  /*3c70*/  MUFU.EX2 R168, R36 ;  /* 0x0000002400a87308 */ /* 0x000fe20000000800 */
[----:B------:R-:W-:Y:S01]  /*3c80*/  SHF.R.U32.HI R21, RZ, 0x10, R4 ;  /* 0x00000010ff157819 */ /* 0x000fe20000011604 */
[----:B---3--:R-:W-:Y:S01]  /*3c90*/  @!P4 FADD.FTZ R211, -R211, -RZ ;  /* 0x800000ffd3d3c221 */ /* 0x008fe20000010100 */
[----:B------:R-:W-:Y:S01]  /*3ca0*/  ISETP.LE.U32.AND P4, PT, R7, UR8, PT ;  /* 0x0000000807007c0c */ /* 0x000fe2000bf83070 */
[----:B------:R-:W-:Y:S01]  /*3cb0*/  FFMA.FTZ R38, R38, UR7, -R132 ;  /* 0x0000000726267c23 */ /* 0x000fe20008010884 */
[----:B------:R-:W-:Y:S01]  /*3cc0*/  LOP3.LUT R20, R4, 0xffff, RZ, 0xc0, !PT ;  /* 0x0000ffff04147812 */ /* 0x000fe200078ec0ff */
[----:B------:R-:W-:Y:S01]  /*3cd0*/  FFMA.FTZ R41, R41, UR7, -R3 ;  /* 0x0000000729297c23 */ /* 0x000fe20008010803 */
[----:B------:R-:W-:Y:S03]  /*3ce0*/  SHF.R.U32.HI R22, RZ, 0x18, R4 ;  /* 0x00000018ff167819 */ /* 0x000fe60000011604 */
[----:B------:R-:W1:Y:S01]  /*3cf0*/  MUFU.EX2 R173, R39 ;  /* 0x0000002700ad7308 */ /* 0x000e620000000800 */
[----:B------:R-:W2:Y:S01]  /*3d00*/  LDSM.16.M88.4 R4, [R189+0x1800] ;  /* 0x00180000bd04783b */ /* 0x000ea20000000200 */
[----:B------:R-:W-:Y:S01]  /*3d10*/  SHF.R.U32.HI R8, RZ, 0x8, R151 ;  /* 0x00000008ff087819 */ /* 0x000fe20000011697 */
[----:B----4-:R-:W-:Y:S01]  /*3d20*/  @!P5 FADD.FTZ R217, -R217, -RZ ;  /* 0x800000ffd9d9d221 */ /* 0x010fe20000010100 */
[----:B------:R-:W-:Y:S01]  /*3d30*/  LOP3.LUT R11, R16, 0xff, RZ, 0xc0, !PT ;  /* 0x000000ff100b7812 */ /* 0x000fe200078ec0ff */
[----:B------:R-:W-:Y:S01]  /*3d40*/  FFMA.FTZ R40, R40, UR7, -R3 ;  /* 0x0000000728287c23 */ /* 0x000fe20008010803 */
[----:B------:R-:W-:Y:S01]  /*3d50*/  LOP3.LUT R10, R8, 0xffff, RZ, 0xc0, !PT ;  /* 0x0000ffff080a7812 */ /* 0x000fe200078ec0ff */
[----:B------:R-:W-:Y:S04]  /*3d60*/  IMAD.WIDE.U32 R8, R154, -0x326172a9, RZ ;  /* 0xcd9e8d579a087825 */ /* 0x000fe800078e00ff */
[----:B------:R-:W-:Y:S01]  /*3d70*/  @!P4 FADD.FTZ R218, -R218, -RZ ;  /* 0x800000ffdadac221 */ /* 0x000fe20000010100 */
[----:B------:R-:W-:Y:S01]  /*3d80*/  ISETP.LE.U32.AND P4, PT, R11, UR8, PT ;  /* 0x000000080b007c0c */ /* 0x000fe2000bf83070 */
[----:B------:R-:W3:Y:S01]  /*3d90*/  MUFU.EX2 R174, R38 ;  /* 0x0000002600ae7308 */ /* 0x000ee20000000800 */
[----:B------:R-:W-:Y:S01]  /*3da0*/  ISETP.LE.U32.AND P5, PT, R10, UR8, PT ;  /* 0x000000080a007c0c */ /* 0x000fe2000bfa3070 */
[--C-:B------:R-:W-:Y:S01]  /*3db0*/  FFMA.FTZ R48, R48, UR7, -R133.reuse ;  /* 0x0000000730307c23 */ /* 0x100fe20008010885 */
[----:B------:R-:W-:Y:S01]  /*3dc0*/  LOP3.LUT R10, R9, UR11, R156, 0x96, !PT ;  /* 0x0000000b090a7c12 */ /* 0x000fe2000f8e969c */
[--C-:B------:R-:W-:Y:S01]  /*3dd0*/  FFMA.FTZ R50, R50, UR7, -R132.reuse ;  /* 0x0000000732327c23 */ /* 0x100fe20008010884 */
[----:B------:R-:W-:Y:S01]  /*3de0*/  LOP3.LUT R13, R8, 0xffff, RZ, 0xc0, !PT ;  /* 0x0000ffff080d7812 */ /* 0x000fe200078ec0ff */
[----:B------:R-:W-:Y:S01]  /*3df0*/  FFMA.FTZ R51, R51, UR7, -R132 ;  /* 0x0000000733337c23 */ /* 0x000fe20008010884 */
[----:B------:R-:W-:Y:S03]  /*3e00*/  LOP3.LUT R9, R12, 0xffff, RZ, 0xc0, !PT ;  /* 0x0000ffff0c097812 */ /* 0x000fe600078ec0ff */
[----:B------:R-:W4:Y:S01]  /*3e10*/  MUFU.EX2 R183, R41 ;  /* 0x0000002900b77308 */ /* 0x000f220000000800 */
[--C-:B------:R-:W-:Y:S01]  /*3e20*/  SHF.R.U32.HI R17, RZ, 0x10, R8.reuse ;  /* 0x00000010ff117819 */ /* 0x100fe20000011608 */
[----:B------:R-:W-:Y:S01]  /*3e30*/  FFMA.FTZ R49, R49, UR7, -R133 ;  /* 0x0000000731317c23 */ /* 0x000fe20008010885 */
[----:B------:R-:W-:Y:S01]  /*3e40*/  SHF.R.U32.HI R18, RZ, 0x18, R8 ;  /* 0x00000018ff127819 */ /* 0x000fe20000011608 */
[----:B------:R-:W-:Y:S01]  /*3e50*/  IMAD.U32 R149, RZ, RZ, UR9 ;  /* 0x00000009ff957e24 */ /* 0x000fe2000f8e00ff */
[----:B------:R-:W-:Y:S01]  /*3e60*/  LOP3.LUT R14, R8, 0xff, RZ, 0xc0, !PT ;  /* 0x000000ff080e7812 */ /* 0x000fe200078ec0ff */
[----:B------:R-:W-:Y:S01]  /*3e70*/  @!P5 FADD.FTZ R171, -R171, -RZ ;  /* 0x800000ffababd221 */ /* 0x000fe20000010100 */
[----:B------:R-:W-:Y:S03]  /*3e80*/  SHF.R.U32.HI R8, RZ, 0x18, R12 ;  /* 0x00000018ff087819 */ /* 0x000fe6000001160c */
[----:B------:R-:W-:Y:S01]  /*3e90*/  MUFU.EX2 R157, R48 ;  /* 0x00000030009d7308 */ /* 0x000fe20000000800 */
[----:B------:R-:W-:Y:S01]  /*3ea0*/  SHF.R.U32.HI R9, RZ, 0x8, R9 ;  /* 0x00000008ff097819 */ /* 0x000fe20000011609 */
[----:B------:R-:W-:Y:S01]  /*3eb0*/  @!P3 FADD.FTZ R180, -R180, -RZ ;  /* 0x800000ffb4b4b221 */ /* 0x000fe20000010100 */
[----:B------:R-:W-:Y:S01]  /*3ec0*/  ISETP.LE.U32.AND P5, PT, R8, UR8, PT ;  /* 0x0000000808007c0c */ /* 0x000fe2000bfa3070 */
[--C-:B------:R-:W-:Y:S01]  /*3ed0*/  FFMA.FTZ R43, R43, UR7, -R0.reuse ;  /* 0x000000072b2b7c23 */ /* 0x100fe20008010800 */
[----:B------:R-:W-:Y:S01]  /*3ee0*/  LOP3.LUT R8, R9, 0xffff, RZ, 0xc0, !PT ;  /* 0x0000ffff09087812 */ /* 0x000fe200078ec0ff */
[--C-:B------:R-:W-:Y:S01]  /*3ef0*/  FFMA.FTZ R42, R42, UR7, -R0.reuse ;  /* 0x000000072a2a7c23 */ /* 0x100fe20008010800 */
[----:B------:R-:W-:Y:S03]  /*3f00*/  LOP3.LUT R11, R12, 0xff, RZ, 0xc0, !PT ;  /* 0x000000ff0c0b7812 */ /* 0x000fe600078ec0ff */
[----:B------:R-:W-:Y:S01]  /*3f10*/  MUFU.EX2 R166, R50 ;  /* 0x0000003200a67308 */ /* 0x000fe20000000800 */
[----:B------:R-:W-:Y:S01]  /*3f20*/  ISETP.LE.U32.AND P0, PT, R8, UR8, PT ;  /* 0x0000000808007c0c */ /* 0x000fe2000bf03070 */
[--C-:B------:R-:W-:Y:S01]  /*3f30*/  FFMA.FTZ R45, R45, UR7, -R3.reuse ;  /* 0x000000072d2d7c23 */ /* 0x100fe20008010803 */
[----:B------:R-:W-:Y:S01]  /*3f40*/  LOP3.LUT R8, R10, 0xffff, RZ, 0xc0, !PT ;  /* 0x0000ffff0a087812 */ /* 0x000fe200078ec0ff */
[----:B------:R-:W-:Y:S01]  /*3f50*/  FFMA.FTZ R44, R44, UR7, -R3 ;  /* 0x000000072c2c7c23 */ /* 0x000fe20008010803 */
[----:B------:R-:W-:Y:S01]  /*3f60*/  ISETP.LE.U32.AND P2, PT, R11, UR8, PT ;  /* 0x000000080b007c0c */ /* 0x000fe2000bf43070 */
[----:B------:R-:W-:Y:S01]  /*3f70*/  FFMA.FTZ R46, R46, UR7, -R0 ;  /* 0x000000072e2e7c23 */ /* 0x000fe20008010800 */
[-C--:B--2---:R-:W-:Y:S03]  /*3f80*/  HMMA.16816.F32 R52, R176, R4.reuse, R52 ;  /* 0x00000004b034723c */ /* 0x084fe60000001834 */
[----:B------:R-:W2:Y:S01]  /*3f90*/  MUFU.EX2 R199, R40 ;  /* 0x0000002800c77308 */ /* 0x000ea20000000800 */
[----:B------:R-:W-:Y:S01]  /*3fa0*/  SHF.R.U32.HI R12, RZ, 0x10, R12 ;  /* 0x00000010ff0c7819 */ /* 0x000fe2000001160c */
[----:B-1----:R-:W-:Y:S01]  /*3fb0*/  @!P5 FADD.FTZ R173, -R173, -RZ ;  /* 0x800000ffadadd221 */ /* 0x002fe20000010100 */
[----:B------:R-:W-:Y:S01]  /*3fc0*/  SHF.R.U32.HI R8, RZ, 0x8, R8 ;  /* 0x00000008ff087819 */ /* 0x000fe20000011608 */
[C---:B------:R-:W-:Y:S06]  /*3fd0*/  HMMA.16816.F32 R56, R136.reuse, R4, R56 ;  /* 0x000000048838723c */ /* 0x040fec0000001838 */
[----:B------:R-:W1:Y:S01]  /*3fe0*/  MUFU.EX2 R205, R43 ;  /* 0x0000002b00cd7308 */ /* 0x000e620000000800 */
[----:B------:R-:W-:Y:S01]  /*3ff0*/  LOP3.LUT R12, R12, 0xff, RZ, 0xc0, !PT ;  /* 0x000000ff0c0c7812 */ /* 0x000fe200078ec0ff */
[-C--:B------:R-:W-:Y:S03]  /*4000*/  HMMA.16816.F32 R60, R136, R6.reuse, R60 ;  /* 0x00000006883c723c */ /* 0x080fe6000000183c */
[----:B------:R-:W-:Y:S02]  /*4010*/  ISETP.LE.U32.AND P3, PT, R12, UR8, PT ;  /* 0x000000080c007c0c */ /* 0x000fe4000bf63070 */
[----:B------:R-:W-:Y:S01]  /*4020*/  LOP3.LUT R8, R8, 0xffff, RZ, 0xc0, !PT ;  /* 0x0000ffff08087812 */ /* 0x000fe200078ec0ff */
[----:B------:R-:W-:Y:S02]  /*4030*/  HMMA.16816.F32 R64, R176, R6, R64 ;  /* 0x00000006b040723c */ /* 0x000fe40000001840 */
[----:B------:R-:W1:Y:S03]  /*4040*/  MUFU.EX2 R206, R42 ;  /* 0x0000002a00ce7308 */ /* 0x000e660000000800 */
[----:B------:R-:W-:Y:S01]  /*4050*/  @!P0 FADD.FTZ R167, -R167, -RZ ;  /* 0x800000ffa7a78221 */ /* 0x000fe20000010100 */
[----:B------:R-:W-:Y:S01]  /*4060*/  LOP3.LUT R9, R10, 0xff, RZ, 0xc0, !PT ;  /* 0x000000ff0a097812 */ /* 0x000fe200078ec0ff */
[----:B------:R-:W-:Y:S01]  /*4070*/  @!P2 FADD.FTZ R168, -R168, -RZ ;  /* 0x800000ffa8a8a221 */ /* 0x000fe20000010100 */
[----:B------:R-:W-:Y:S04]  /*4080*/  ISETP.LE.U32.AND P0, PT, R8, UR8, PT ;  /* 0x0000000808007c0c */ /* 0x000fe8000bf03070 */
[----:B------:R-:W1:Y:S01]  /*4090*/  MUFU.EX2 R181, R45 ;  /* 0x0000002d00b57308 */ /* 0x000e620000000800 */
[----:B------:R-:W-:Y:S01]  /*40a0*/  ISETP.LE.U32.AND P2, PT, R9, UR8, PT ;  /* 0x0000000809007c0c */ /* 0x000fe2000bf43070 */
[----:B---3--:R-:W-:Y:S01]  /*40b0*/  @!P3 FADD.FTZ R174, -R174, -RZ ;  /* 0x800000ffaeaeb221 */ /* 0x008fe20000010100 */
[----:B------:R-:W-:Y:S01]  /*40c0*/  SHF.R.U32.HI R11, RZ, 0x10, R10 ;  /* 0x00000010ff0b7819 */ /* 0x000fe2000001160a */
[----:B------:R-:W-:Y:S01]  /*40d0*/  FFMA.FTZ R47, R47, UR7, -R0 ;  /* 0x000000072f2f7c23 */ /* 0x000fe20008010800 */
[----:B------:R-:W-:Y:S01]  /*40e0*/  SHF.R.U32.HI R10, RZ, 0x18, R10 ;  /* 0x00000018ff0a7819 */ /* 0x000fe2000001160a */
[----:B------:R-:W-:Y:S01]  /*40f0*/  FFMA.FTZ R52, R52, UR7, -R133 ;  /* 0x0000000734347c23 */ /* 0x000fe20008010885 */
[----:B------:R-:W-:Y:S03]  /*4100*/  SHF.R.U32.HI R8, RZ, 0x8, R13 ;  /* 0x00000008ff087819 */ /* 0x000fe6000001160d */
[----:B------:R-:W3:Y:S01]  /*4110*/  MUFU.EX2 R182, R44 ;  /* 0x0000002c00b67308 */ /* 0x000ee20000000800 */
[----:B------:R-:W-:Y:S01]  /*4120*/  LOP3.LUT R9, R11, 0xff, RZ, 0xc0, !PT ;  /* 0x000000ff0b097812 */ /* 0x000fe200078ec0ff */
[----:B------:R-:W-:Y:S01]  /*4130*/  FFMA.FTZ R56, R56, UR7, -R3 ;  /* 0x0000000738387c23 */ /* 0x000fe20008010803 */
[----:B------:R-:W-:Y:S01]  /*4140*/  ISETP.LE.U32.AND P5, PT, R10, UR8, PT ;  /* 0x000000080a007c0c */ /* 0x000fe2000bfa3070 */
[----:B----4-:R-:W-:Y:S01]  /*4150*/  @!P0 FADD.FTZ R183, -R183, -RZ ;  /* 0x800000ffb7b78221 */ /* 0x010fe20000010100 */
[----:B------:R-:W-:Y:S01]  /*4160*/  LOP3.LUT R4, R8, 0xffff, RZ, 0xc0, !PT ;  /* 0x0000ffff08047812 */ /* 0x000fe200078ec0ff */
[----:B--2---:R-:W-:Y:S01]  /*4170*/  @!P2 FADD.FTZ R199, -R199, -RZ ;  /* 0x800000ffc7c7a221 */ /* 0x004fe20000010100 */
[----:B------:R-:W-:Y:S03]  /*4180*/  ISETP.LE.U32.AND P3, PT, R9, UR8, PT ;  /* 0x0000000809007c0c */ /* 0x000fe6000bf63070 */
[----:B------:R-:W2:Y:S01]  /*4190*/  MUFU.EX2 R202, R46 ;  /* 0x0000002e00ca7308 */ /* 0x000ea20000000800 */
[----:B------:R-:W-:Y:S01]  /*41a0*/  ISETP.LE.U32.AND P0, PT, R4, UR8, PT ;  /* 0x0000000804007c0c */ /* 0x000fe2000bf03070 */
[--C-:B------:R-:W-:Y:S01]  /*41b0*/  FFMA.FTZ R64, R64, UR7, -R133.reuse ;  /* 0x0000000740407c23 */ /* 0x100fe20008010885 */
[----:B------:R-:W-:Y:S01]  /*41c0*/  ISETP.LE.U32.AND P2, PT, R14, UR8, PT ;  /* 0x000000080e007c0c */ /* 0x000fe2000bf43070 */
[--C-:B------:R-:W-:Y:S01]  /*41d0*/  FFMA.FTZ R66, R66, UR7, -R132.reuse ;  /* 0x0000000742427c23 */ /* 0x100fe20008010884 */
[----:B------:R-:W-:Y:S01]  /*41e0*/  LOP3.LUT R4, R17, 0xff, RZ, 0xc0, !PT ;  /* 0x000000ff11047812 */ /* 0x000fe200078ec0ff */
[----:B------:R-:W-:Y:S01]  /*41f0*/  FFMA.FTZ R54, R54, UR7, -R132 ;  /* 0x0000000736367c23 */ /* 0x000fe20008010884 */
[----:B------:R-:W-:Y:S01]  /*4200*/  SHF.R.U32.HI R5, RZ, 0x8, R20 ;  /* 0x00000008ff057819 */ /* 0x000fe20000011614 */
[----:B-1----:R-:W-:Y:S01]  /*4210*/  @!P5 FADD.FTZ R205, -R205, -RZ ;  /* 0x800000ffcdcdd221 */ /* 0x002fe20000010100 */
[----:B------:R-:W-:Y:S01]  /*4220*/  ISETP.LE.U32.AND P5, PT, R4, UR8, PT ;  /* 0x0000000804007c0c */ /* 0x000fe2000bfa3070 */
[----:B------:R-:W1:Y:S01]  /*4230*/  MUFU.EX2 R201, R47 ;  /* 0x0000002f00c97308 */ /* 0x000e620000000800 */
[----:B------:R-:W-:Y:S01]  /*4240*/  LOP3.LUT R4, R21, 0xff, RZ, 0xc0, !PT ;  /* 0x000000ff15047812 */ /* 0x000fe200078ec0ff */
[----:B------:R-:W-:Y:S01]  /*4250*/  @!P3 FADD.FTZ R206, -R206, -RZ ;  /* 0x800000ffceceb221 */ /* 0x000fe20000010100 */
[----:B------:R-:W-:Y:S01]  /*4260*/  ISETP.LE.U32.AND P3, PT, R19, UR8, PT ;  /* 0x0000000813007c0c */ /* 0x000fe2000bf63070 */
[----:B------:R-:W-:Y:S01]  /*4270*/  @!P0 FADD.FTZ R181, -R181, -RZ ;  /* 0x800000ffb5b58221 */ /* 0x000fe20000010100 */
[----:B------:R-:W-:Y:S01]  /*4280*/  ISETP.LE.U32.AND P0, PT, R4, UR8, PT ;  /* 0x0000000804007c0c */ /* 0x000fe2000bf03070 */
[----:B---3--:R-:W-:Y:S01]  /*4290*/  @!P2 FADD.FTZ R182, -R182, -RZ ;  /* 0x800000ffb6b6a221 */ /* 0x008fe20000010100 */
[----:B------:R-:W-:Y:S03]  /*42a0*/  LOP3.LUT R4, R16, 0xffff, RZ, 0xc0, !PT ;  /* 0x0000ffff10047812 */ /* 0x000fe600078ec0ff */
[----:B------:R-:W3:Y:S01]  /*42b0*/  MUFU.EX2 R152, R52 ;  /* 0x0000003400987308 */ /* 0x000ee20000000800 */
[----:B------:R-:W-:Y:S01]  /*42c0*/  ISETP.LE.U32.AND P2, PT, R18, UR8, PT ;  /* 0x0000000812007c0c */ /* 0x000fe2000bf43070 */
[----:B------:R-:W-:Y:S01]  /*42d0*/  FFMA.FTZ R55, R55, UR7, -R132 ;  /* 0x0000000737377c23 */ /* 0x000fe20008010884 */
[----:B------:R-:W-:Y:S01]  /*42e0*/  LOP3.LUT R5, R5, 0xffff, RZ, 0xc0, !PT ;  /* 0x0000ffff05057812 */ /* 0x000fe200078ec0ff */
[----:B--2---:R-:W-:Y:S01]  /*42f0*/  @!P5 FADD.FTZ R202, -R202, -RZ ;  /* 0x800000ffcacad221 */ /* 0x004fe20000010100 */
[----:B------:R-:W-:Y:S01]  /*4300*/  SHF.R.U32.HI R4, RZ, 0x8, R4 ;  /* 0x00000008ff047819 */ /* 0x000fe20000011604 */
[--C-:B------:R-:W-:Y:S01]  /*4310*/  FFMA.FTZ R53, R53, UR7, -R133.reuse ;  /* 0x0000000735357c23 */ /* 0x100fe20008010885 */
[----:B------:R-:W-:Y:S01]  /*4320*/  ISETP.LE.U32.AND P5, PT, R5, UR8, PT ;  /* 0x0000000805007c0c */ /* 0x000fe2000bfa3070 */
[----:B------:R-:W-:Y:S01]  /*4330*/  @!P3 FADD.FTZ R157, -R157, -RZ ;  /* 0x800000ff9d9db221 */ /* 0x000fe20000010100 */
[----:B------:R-:W-:Y:S01]  /*4340*/  LOP3.LUT R4, R4, 0xffff, RZ, 0xc0, !PT ;  /* 0x0000ffff04047812 */ /* 0x000fe200078ec0ff */
[----:B------:R-:W2:Y:S01]  /*4350*/  MUFU.EX2 R164, R51 ;  /* 0x0000003300a47308 */ /* 0x000ea20000000800 */
[----:B------:R-:W-:Y:S01]  /*4360*/  SHF.R.U32.HI R5, RZ, 0x10, R16 ;  /* 0x00000010ff057819 */ /* 0x000fe20000011610 */
[----:B------:R-:W-:Y:S01]  /*4370*/  @!P0 FADD.FTZ R166, -R166, -RZ ;  /* 0x800000ffa6a68221 */ /* 0x000fe20000010100 */
[----:B------:R-:W-:Y:S01]  /*4380*/  ISETP.LE.U32.AND P3, PT, R4, UR8, PT ;  /* 0x0000000804007c0c */ /* 0x000fe2000bf63070 */
[----:B-1----:R-:W-:Y:S01]  /*4390*/  @!P2 FADD.FTZ R201, -R201, -RZ ;  /* 0x800000ffc9c9a221 */ /* 0x002fe20000010100 */
[----:B------:R-:W-:Y:S01]  /*43a0*/  LOP3.LUT R4, R5, 0xff, RZ, 0xc0, !PT ;  /* 0x000000ff05047812 */ /* 0x000fe200078ec0ff */
[----:B------:R-:W-:Y:S01]  /*43b0*/  FFMA.FTZ R133, R65, UR7, -R133 ;  /* 0x0000000741857c23 */ /* 0x000fe20008010885 */
[----:B------:R-:W-:Y:S03]  /*43c0*/  ISETP.LE.U32.AND P2, PT, R22, UR8, PT ;  /* 0x0000000816007c0c */ /* 0x000fe6000bf43070 */
[----:B------:R-:W1:Y:S01]  /*43d0*/  MUFU.EX2 R165, R56 ;  /* 0x0000003800a57308 */ /* 0x000e620000000800 */
[----:B------:R-:W-:Y:S01]  /*43e0*/  ISETP.LE.U32.AND P0, PT, R4, UR8, PT ;  /* 0x0000000804007c0c */ /* 0x000fe2000bf03070 */
[----:B---3--:R-:W-:Y:S01]  /*43f0*/  @!P4 FADD.FTZ R152, -R152, -RZ ;  /* 0x800000ff9898c221 */ /* 0x008fe20000010100 */
[----:B------:R-:W-:Y:S01]  /*4400*/  LOP3.LUT R4, R15, 0xff, RZ, 0xc0, !PT ;  /* 0x000000ff0f047812 */ /* 0x000fe200078ec0ff */
[----:B------:R-:W-:Y:S01]  /*4410*/  FFMA.FTZ R132, R67, UR7, -R132 ;  /* 0x0000000743847c23 */ /* 0x000fe20008010884 */
[----:B------:R-:W-:Y:S01]  /*4420*/  LOP3.LUT R5, R147, 0xff, RZ, 0xc0, !PT ;  /* 0x000000ff93057812 */ /* 0x000fe200078ec0ff */
[----:B------:R-:W-:Y:S01]  /*4430*/  @!P6 FADD.FTZ R220, -R220, -RZ ;  /* 0x800000ffdcdce221 */ /* 0x000fe20000010100 */
[----:B------:R-:W-:Y:S03]  /*4440*/  ISETP.LE.U32.AND P4, PT, R4, UR8, PT ;  /* 0x0000000804007c0c */ /* 0x000fe6000bf83070 */
[----:B------:R-:W3:Y:S01]  /*4450*/  MUFU.EX2 R155, R49 ;  /* 0x00000031009b7308 */ /* 0x000ee20000000800 */
[----:B------:R-:W-:Y:S01]  /*4460*/  SHF.R.U32.HI R4, RZ, 0x8, R162 ;  /* 0x00000008ff047819 */ /* 0x000fe200000116a2 */
[--C-:B------:R-:W-:Y:S01]  /*4470*/  FFMA.FTZ R60, R60, UR7, -R3.reuse ;  /* 0x000000073c3c7c23 */ /* 0x100fe20008010803 */
[----:B------:R-:W-:Y:S01]  /*4480*/  SHF.R.U32.HI R16, RZ, 0x18, R16 ;  /* 0x00000018ff107819 */ /* 0x000fe20000011610 */
[----:B--2---:R-:W-:Y:S01]  /*4490*/  @!P2 FADD.FTZ R164, -R164, -RZ ;  /* 0x800000ffa4a4a221 */ /* 0x004fe20000010100 */
[----:B------:R-:W-:Y:S01]  /*44a0*/  ISETP.LE.U32.AND P2, PT, R5, UR8, PT ;  /* 0x0000000805007c0c */ /* 0x000fe2000bf43070 */
[----:B------:R-:W-:Y:S01]  /*44b0*/  FFMA.FTZ R57, R57, UR7, -R3 ;  /* 0x0000000739397c23 */ /* 0x000fe20008010803 */
[----:B------:R-:W-:Y:S03]  /*44c0*/  LOP3.LUT R5, R4, 0xffff, RZ, 0xc0, !PT ;  /* 0x0000ffff04057812 */ /* 0x000fe600078ec0ff */
[----:B------:R-:W2:Y:S01]  /*44d0*/  MUFU.EX2 R150, R64 ;  /* 0x0000004000967308 */ /* 0x000ea20000000800 */
[----:B------:R-:W-:Y:S01]  /*44e0*/  SHF.R.U32.HI R4, RZ, 0x18, R15 ;  /* 0x00000018ff047819 */ /* 0x000fe2000001160f */
[----:B------:R-:W-:Y:S01]  /*44f0*/  FFMA.FTZ R3, R61, UR7, -R3 ;  /* 0x000000073d037c23 */ /* 0x000fe20008010803 */
[----:B------:R-:W-:Y:S01]  /*4500*/  SHF.R.U32.HI R7, RZ, 0x8, R158 ;  /* 0x00000008ff077819 */ /* 0x000fe2000001169e */
[----:B-1----:R-:W-:Y:S01]  /*4510*/  @!P4 FADD.FTZ R165, -R165, -RZ ;  /* 0x800000ffa5a5c221 */ /* 0x002fe20000010100 */
[----:B------:R-:W-:Y:S01]  /*4520*/  ISETP.LE.U32.AND P4, PT, R4, UR8, PT ;  /* 0x0000000804007c0c */ /* 0x000fe2000bf83070 */
[--C-:B------:R-:W-:Y:S01]  /*4530*/  FFMA.FTZ R62, R62, UR7, -R0.reuse ;  /* 0x000000073e3e7c23 */ /* 0x100fe20008010800 */
[----:B------:R-:W-:Y:S03]  /*4540*/  LOP3.LUT R4, R161, 0xff, RZ, 0xc0, !PT ;  /* 0x000000ffa1047812 */ /* 0x000fe600078ec0ff */
[----:B------:R-:W1:Y:S01]  /*4550*/  MUFU.EX2 R154, R66 ;  /* 0x00000042009a7308 */ /* 0x000e620000000800 */
[----:B---3--:R-:W-:Y:S01]  /*4560*/  @!P5 FADD.FTZ R155, -R155, -RZ ;  /* 0x800000ff9b9bd221 */ /* 0x008fe20000010100 */
[----:B------:R-:W-:Y:S01]  /*4570*/  ISETP.LE.U32.AND P5, PT, R16, UR8, PT ;  /* 0x0000000810007c0c */ /* 0x000fe2000bfa3070 */
[--C-:B------:R-:W-:Y:S01]  /*4580*/  FFMA.FTZ R58, R58, UR7, -R0.reuse ;  /* 0x000000073a3a7c23 */ /* 0x100fe20008010800 */
[----:B------:R-:W-:Y:S01]  /*4590*/  ISETP.LE.U32.AND P6, PT, R145, UR8, PT ;  /* 0x0000000891007c0c */ /* 0x000fe2000bfc3070 */
[--C-:B------:R-:W-:Y:S01]  /*45a0*/  FFMA.FTZ R59, R59, UR7, -R0.reuse ;  /* 0x000000073b3b7c23 */ /* 0x100fe20008010800 */
[----:B------:R-:W-:Y:S01]  /*45b0*/  LOP3.LUT R6, R15, 0xffff, RZ, 0xc0, !PT ;  /* 0x0000ffff0f067812 */ /* 0x000fe200078ec0ff */
[----:B------:R-:W-:Y:S03]  /*45c0*/  FFMA.FTZ R0, R63, UR7, -R0 ;  /* 0x000000073f007c23 */ /* 0x000fe60008010800 */
[----:B------:R-:W3:Y:S01]  /*45d0*/  MUFU.EX2 R160, R54 ;  /* 0x0000003600a07308 */ /* 0x000ee20000000800 */
[----:B--2---:R-:W-:Y:S01]  /*45e0*/  @!P1 FADD.FTZ R150, -R150, -RZ ;  /* 0x800000ff96969221 */ /* 0x004fe20000010100 */
[----:B------:R-:W-:Y:S02]  /*45f0*/  ISETP.LE.U32.AND P1, PT, R4, UR8, PT ;  /* 0x0000000804007c0c */ /* 0x000fe4000bf23070 */
[----:B------:R-:W-:Y:S02]  /*4600*/  LOP3.LUT R4, R7, 0xffff, RZ, 0xc0, !PT ;  /* 0x0000ffff07047812 */ /* 0x000fe400078ec0ff */
[----:B------:R-:W-:Y:S04]  /*4610*/  SHF.R.U32.HI R6, RZ, 0x8, R6 ;  /* 0x00000008ff067819 */ /* 0x000fe80000011606 */
[----:B------:R-:W2:Y:S01]  /*4620*/  MUFU.EX2 R159, R55 ;  /* 0x00000037009f7308 */ /* 0x000ea20000000800 */
[----:B-1----:R-:W-:Y:S01]  /*4630*/  @!P2 FADD.FTZ R154, -R154, -RZ ;  /* 0x800000ff9a9aa221 */ /* 0x002fe20000010100 */
[----:B------:R-:W-:Y:S02]  /*4640*/  ISETP.LE.U32.AND P2, PT, R4, UR8, PT ;  /* 0x0000000804007c0c */ /* 0x000fe4000bf43070 */
[----:B------:R-:W-:Y:S02]  /*4650*/  F2FP.RELU.F16.F32.PACK_AB R4, R207, R208 ;  /* 0x000000d0cf04723e */ /* 0x000fe400000008ff */
[----:B------:R-:W-:Y:S04]  /*4660*/  F2FP.RELU.F16.F32.PACK_AB R7, R225, R227 ;  /* 0x000000e3e107723e */ /* 0x000fe800000008ff */
[----:B------:R-:W1:Y:S01]  /*4670*/  MUFU.EX2 R147, R133 ;  /* 0x0000008500937308 */ /* 0x000e620000000800 */
[----:B---3--:R-:W-:Y:S01]  /*4680*/  @!P0 FADD.FTZ R160, -R160, -RZ ;  /* 0x800000ffa0a08221 */ /* 0x008fe20000010100 */
[----:B------:R3:W-:Y:S01]  /*4690*/  STS [R231+0x1c000], R4 ;  /* 0x01c00004e7007388 */ /* 0x0007e20000000800 */
[----:B------:R-:W-:Y:S07]  /*46a0*/  ISETP.LE.U32.AND P0, PT, R153, UR8, PT ;  /* 0x0000000899007c0c */ /* 0x000fee000bf03070 */
[----:B------:R-:W4:Y:S01]  /*46b0*/  MUFU.EX2 R153, R132 ;  /* 0x0000008400997308 */ /* 0x000f220000000800 */
[----:B--2---:R-:W-:Y:S01]  /*46c0*/  @!P5 FADD.FTZ R159, -R159, -RZ ;  /* 0x800000ff9f9fd221 */ /* 0x004fe20000010100 */
[----:B------:R-:W-:Y:S02]  /*46d0*/  ISETP.LE.U32.AND P5, PT, R5, UR8, PT ;  /* 0x0000000805007c0c */ /* 0x000fe4000bfa3070 */
[----:B------:R-:W-:Y:S04]  /*46e0*/  SHF.R.U32.HI R5, RZ, 0x10, R15 ;  /* 0x00000010ff057819 */ /* 0x000fe8000001160f */
[----:B------:R-:W-:Y:S02]  /*46f0*/  LOP3.LUT R5, R5, 0xff, RZ, 0xc0, !PT ;  /* 0x000000ff05057812 */ /* 0x000fe400078ec0ff */
[----:B------:R2:W2:Y:S05]  /*4700*/  MUFU.EX2 R156, R3 ;  /* 0x00000003009c7308 */ /* 0x0004aa0000000800 */
[----:B-1----:R-:W-:Y:S01]  /*4710*/  @!P5 FADD.FTZ R147, -R147, -RZ ;  /* 0x800000ff9393d221 */ /* 0x002fe20000010100 */
[----:B------:R-:W-:Y:S01]  /*4720*/  ISETP.LE.U32.AND P5, PT, R5, UR8, PT ;  /* 0x0000000805007c0c */ /* 0x000fe2000bfa3070 */
[----:B----4-:R-:W-:Y:S01]  /*4730*/  @!P6 FADD.FTZ R153, -R153, -RZ ;  /* 0x800000ff9999e221 */ /* 0x010fe20000010100 */
[----:B------:R-:W-:Y:S02]  /*4740*/  LOP3.LUT R5, R6, 0xffff, RZ, 0xc0, !PT ;  /* 0x0000ffff06057812 */ /* 0x000fe400078ec0ff */
[----:B------:R-:W1:Y:S01]  /*4750*/  MUFU.EX2 R151, R53 ;  /* 0x0000003500977308 */ /* 0x000e620000000800 */
[----:B------:R-:W-:Y:S02]  /*4760*/  F2FP.RELU.F16.F32.PACK_AB R6, R221, R222 ;  /* 0x000000dedd06723e */ /* 0x000fe400000008ff */
[----:B------:R-:W-:Y:S02]  /*4770*/  ISETP.LE.U32.AND P6, PT, R5, UR8, PT ;  /* 0x0000000805007c0c */ /* 0x000fe4000bfc3070 */
[----:B------:R-:W-:Y:S01]  /*4780*/  F2FP.RELU.F16.F32.PACK_AB R5, R203, R204 ;  /* 0x000000cccb05723e */ /* 0x000fe200000008ff */
[----:B------:R4:W-:Y:S01]  /*4790*/  STS [R231+0x1c400], R6 ;  /* 0x01c40006e7007388 */ /* 0x0009e20000000800 */
[----:B---3--:R-:W-:Y:S03]  /*47a0*/  F2FP.RELU.F16.F32.PACK_AB R4, R213, R214 ;  /* 0x000000d6d504723e */ /* 0x008fe600000008ff */
[----:B------:R3:W3:Y:S01]  /*47b0*/  MUFU.EX2 R162, R0 ;  /* 0x0000000000a27308 */ /* 0x0006e20000000800 */
[----:B--2---:R-:W-:Y:S01]  /*47c0*/  F2FP.RELU.F16.F32.PACK_AB R3, R164, R166 ;  /* 0x000000a6a403723e */ /* 0x004fe200000008ff */
[----:B------:R2:W-:Y:S01]  /*47d0*/  STS [R234+0x1c000], R5 ;  /* 0x01c00005ea007388 */ /* 0x0005e20000000800 */
[----:B------:R-:W-:Y:S01]  /*47e0*/  @!P2 FADD.FTZ R156, -R156, -RZ ;  /* 0x800000ff9c9ca221 */ /* 0x000fe20000010100 */
[----:B------:R-:W-:Y:S02]  /*47f0*/  FSETP.GE.FTZ.AND P2, PT, R203, RZ, PT ;  /* 0x000000ffcb00720b */ /* 0x000fe40003f56000 */
[----:B------:R2:W-:Y:S04]  /*4800*/  STS [R234+0x1c400], R4 ;  /* 0x01c40004ea007388 */ /* 0x0005e80000000800 */
[----:B------:R-:W2:Y:S01]  /*4810*/  MUFU.EX2 R161, R57 ;  /* 0x0000003900a17308 */ /* 0x000ea20000000800 */
[----:B-1----:R-:W-:Y:S01]  /*4820*/  @!P3 FADD.FTZ R151, -R151, -RZ ;  /* 0x800000ff9797b221 */ /* 0x002fe20000010100 */
[----:B------:R1:W-:Y:S01]  /*4830*/  STS [R231+0x1e000], R7 ;  /* 0x01e00007e7007388 */ /* 0x0003e20000000800 */
[----:B------:R-:W-:Y:S07]  /*4840*/  ISETP.LE.U32.AND P3, PT, R141, UR8, PT ;  /* 0x000000088d007c0c */ /* 0x000fee000bf63070 */
[----:B------:R-:W1:Y:S01]  /*4850*/  MUFU.EX2 R170, R58 ;  /* 0x0000003a00aa7308 */ /* 0x000e620000000800 */
[----:B---3--:R-:W-:Y:S01]  /*4860*/  F2FP.RELU.F16.F32.PACK_AB R0, R147, R150 ;  /* 0x000000969300723e */ /* 0x008fe200000008ff */
[----:B------:R-:W-:Y:S01]  /*4870*/  @!P0 FADD.FTZ R162, -R162, -RZ ;  /* 0x800000ffa2a28221 */ /* 0x000fe20000010100 */
[C---:B------:R-:W-:Y:S02]  /*4880*/  LEA R148, P0, R252.reuse, R148, 0x2 ;  /* 0x00000094fc947211 */ /* 0x040fe400078010ff */
[----:B----4-:R-:W-:Y:S05]  /*4890*/  F2FP.RELU.F16.F32.PACK_AB R6, R229, R230 ;  /* 0x000000e6e506723e */ /* 0x010fea00000008ff */
[----:B------:R-:W3:Y:S01]  /*48a0*/  MUFU.EX2 R169, R59 ;  /* 0x0000003b00a97308 */ /* 0x000ee20000000800 */
[----:B--2---:R-:W-:Y:S01]  /*48b0*/  @!P6 FADD.FTZ R161, -R161, -RZ ;  /* 0x800000ffa1a1e221 */ /* 0x004fe20000010100 */
[----:B------:R-:W-:Y:S02]  /*48c0*/  LEA.HI.X.SX32 R149, R252, R149, 0x2, P0 ;  /* 0x00000095fc957211 */ /* 0x000fe400000f16ff */
[----:B------:R-:W-:Y:S01]  /*48d0*/  F2FP.RELU.F16.F32.PACK_AB R5, R223, R224 ;  /* 0x000000e0df05723e */ /* 0x000fe200000008ff */
[----:B------:R2:W-:Y:S01]  /*48e0*/  STS [R231+0x1e400], R6 ;  /* 0x01e40006e7007388 */ /* 0x0005e20000000800 */
[----:B------:R-:W-:Y:S02]  /*48f0*/  FSETP.GE.FTZ.AND P0, PT, R208, RZ, PT ;  /* 0x000000ffd000720b */ /* 0x000fe40003f16000 */
[----:B------:R-:W-:Y:S01]  /*4900*/  F2FP.RELU.F16.F32.PACK_AB R4, R226, R228 ;  /* 0x000000e4e204723e */ /* 0x000fe200000008ff */
[----:B------:R4:W-:Y:S01]  /*4910*/  STS [R234+0x1e000], R5 ;  /* 0x01e00005ea007388 */ /* 0x0009e20000000800 */
[----:B------:R-:W2:Y:S01]  /*4920*/  MUFU.EX2 R158, R60 ;  /* 0x0000003c009e7308 */ /* 0x000ea20000000800 */
[----:B-1----:R-:W-:Y:S01]  /*4930*/  F2FP.RELU.F16.F32.PACK_AB R7, R198, R200 ;  /* 0x000000c8c607723e */ /* 0x002fe200000008ff */
[----:B------:R-:W-:Y:S01]  /*4940*/  @!P5 FADD.FTZ R170, -R170, -RZ ;  /* 0x800000ffaaaad221 */ /* 0x000fe20000010100 */
[----:B------:R1:W-:Y:S04]  /*4950*/  STS [R234+0x1e400], R4 ;  /* 0x01e40004ea007388 */ /* 0x0003e80000000800 */
[----:B------:R1:W-:Y:S03]  /*4960*/  STS [R238+0x1c000], R7 ;  /* 0x01c00007ee007388 */ /* 0x0003e60000000800 */
[----:B------:R-:W1:Y:S01]  /*4970*/  MUFU.EX2 R163, R62 ;  /* 0x0000003e00a37308 */ /* 0x000e620000000800 */
[----:B---3--:R-:W-:Y:S01]  /*4980*/  @!P4 FADD.FTZ R169, -R169, -RZ ;  /* 0x800000ffa9a9c221 */ /* 0x008fe20000010100 */
[----:B------:R-:W-:Y:S01]  /*4990*/  FSETP.GE.FTZ.AND P4, PT, R157, RZ, PT ;  /* 0x000000ff9d00720b */ /* 0x000fe20003f96000 */
[----:B------:R-:W3:Y:S01]  /*49a0*/  LDG.E R144, desc[UR30][R148.64] ;  /* 0x0000001e94907981 */ /* 0x000ee2000c1e1900 */
[----:B--2---:R-:W-:Y:S01]  /*49b0*/  @!P3 FADD.FTZ R158, -R158, -RZ ;  /* 0x800000ff9e9eb221 */ /* 0x004fe20000010100 */
[----:B------:R-:W-:Y:S02]  /*49c0*/  FSETP.GE.FTZ.AND P3, PT, R204, RZ, PT ;  /* 0x000000ffcc00720b */ /* 0x000fe40003f76000 */
[----:B------:R-:W-:Y:S02]  /*49d0*/  F2FP.RELU.F16.F32.PACK_AB R6, R209, R210 ;  /* 0x000000d2d106723e */ /* 0x000fe400000008ff */
[----:B----4-:R-:W-:Y:S03]  /*49e0*/  F2FP.RELU.F16.F32.PACK_AB R5, R171, R172 ;  /* 0x000000acab05723e */ /* 0x010fe600000008ff */
[----:B------:R2:W-:Y:S01]  /*49f0*/  STS [R238+0x1c400], R6 ;  /* 0x01c40006ee007388 */ /* 0x0005e20000000800 */
[----:B-1----:R-:W-:Y:S01]  /*4a00*/  @!P1 FADD.FTZ R163, -R163, -RZ ;  /* 0x800000ffa3a39221 */ /* 0x002fe20000010100 */
[----:B------:R-:W-:Y:S02]  /*4a10*/  FSETP.GE.FTZ.AND P1, PT, R200, RZ, PT ;  /* 0x000000ffc800720b */ /* 0x000fe40003f36000 */
[----:B------:R-:W-:Y:S01]  /*4a20*/  F2FP.RELU.F16.F32.PACK_AB R4, R175, R180 ;  /* 0x000000b4af04723e */ /* 0x000fe200000008ff */
[----:B------:R1:W-:Y:S01]  /*4a30*/  STS [R237+0x1c000], R5 ;  /* 0x01c00005ed007388 */ /* 0x0003e20000000800 */
[----:B------:R-:W-:Y:S03]  /*4a40*/  F2FP.RELU.F16.F32.PACK_AB R7, R173, R174 ;  /* 0x000000aead07723e */ /* 0x000fe600000008ff */
[----:B------:R4:W-:Y:S01]  /*4a50*/  STS [R237+0x1c400], R4 ;  /* 0x01c40004ed007388 */ /* 0x0009e20000000800 */
[----:B--2---:R-:W-:Y:S02]  /*4a60*/  F2FP.RELU.F16.F32.PACK_AB R6, R215, R216 ;  /* 0x000000d8d706723e */ /* 0x004fe400000008ff */
[----:B-1----:R-:W-:Y:S03]  /*4a70*/  F2FP.RELU.F16.F32.PACK_AB R5, R219, R220 ;  /* 0x000000dcdb05723e */ /* 0x002fe600000008ff */
[----:B------:R1:W-:Y:S01]  /*4a80*/  STS [R238+0x1e000], R6 ;  /* 0x01e00006ee007388 */ /* 0x0003e20000000800 */
[----:B----4-:R-:W-:Y:S03]  /*4a90*/  F2FP.RELU.F16.F32.PACK_AB R4, R211, R212 ;  /* 0x000000d4d304723e */ /* 0x010fe600000008ff */
[----:B------:R2:W-:Y:S04]  /*4aa0*/  STS [R238+0x1e400], R5 ;  /* 0x01e40005ee007388 */ /* 0x0005e80000000800 */
[----:B------:R4:W-:Y:S01]  /*4ab0*/  STS [R237+0x1e000], R4 ;  /* 0x01e00004ed007388 */ /* 0x0009e20000000800 */
[----:B-1----:R-:W-:Y:S02]  /*4ac0*/  F2FP.RELU.F16.F32.PACK_AB R6, R217, R218 ;  /* 0x000000dad906723e */ /* 0x002fe400000008ff */
[----:B--2---:R-:W-:Y:S03]  /*4ad0*/  F2FP.RELU.F16.F32.PACK_AB R5, R205, R206 ;  /* 0x000000cecd05723e */ /* 0x004fe600000008ff */
[----:B------:R1:W-:Y:S01]  /*4ae0*/  STS [R237+0x1e400], R6 ;  /* 0x01e40006ed007388 */ /* 0x0003e20000000800 */
[----:B----4-:R-:W-:Y:S03]  /*4af0*/  F2FP.RELU.F16.F32.PACK_AB R4, R167, R168 ;  /* 0x000000a8a704723e */ /* 0x010fe600000008ff */
[----:B------:R-:W-:Y:S04]  /*4b00*/  STS [R232+0x1c400], R7 ;  /* 0x01c40007e8007388 */ /* 0x000fe80000000800 */
[----:B------:R2:W-:Y:S04]  /*4b10*/  STS [R232+0x1c000], R4 ;  /* 0x01c00004e8007388 */ /* 0x0005e80000000800 */
[----:B------:R4:W-:Y:S01]  /*4b20*/  STS [R233+0x1c400], R3 ;  /* 0x01c40003e9007388 */ /* 0x0009e20000000800 */
[----:B-1----:R-:W-:Y:S02]  /*4b30*/  F2FP.RELU.F16.F32.PACK_AB R6, R183, R199 ;  /* 0x000000c7b706723e */ /* 0x002fe400000008ff */
[----:B--2---:R-:W-:Y:S02]  /*4b40*/  F2FP.RELU.F16.F32.PACK_AB R4, R155, R157 ;  /* 0x0000009d9b04723e */ /* 0x004fe400000008ff */
[----:B----4-:R-:W-:Y:S03]  /*4b50*/  F2FP.RELU.F16.F32.PACK_AB R3, R159, R160 ;  /* 0x000000a09f03723e */ /* 0x010fe600000008ff */
[----:B------:R1:W-:Y:S04]  /*4b60*/  STS [R233+0x1c000], R4 ;  /* 0x01c00004e9007388 */ /* 0x0003e80000000800 */
[----:B------:R2:W-:Y:S04]  /*4b70*/  STS [R232+0x1e000], R6 ;  /* 0x01e00006e8007388 */ /* 0x0005e80000000800 */
[----:B------:R4:W-:Y:S01]  /*4b80*/  STS [R232+0x1e400], R5 ;  /* 0x01e40005e8007388 */ /* 0x0009e20000000800 */
[----:B-1----:R-:W-:Y:S02]  /*4b90*/  F2FP.RELU.F16.F32.PACK_AB R4, R151, R152 ;  /* 0x000000989704723e */ /* 0x002fe400000008ff */
[----:B--2---:R-:W-:Y:S02]  /*4ba0*/  F2FP.RELU.F16.F32.PACK_AB R6, R181, R182 ;  /* 0x000000b6b506723e */ /* 0x004fe400000008ff */
        /* <DEDUP_REMOVED lines=8> */
[----:B----4-:R-:W-:Y:S02]  /*4c30*/  F2FP.RELU.F16.F32.PACK_AB R4, R156, R158 ;  /* 0x0000009e9c04723e */ /* 0x010fe400000008ff */
[----:B------:R-:W-:Y:S02]  /*4c40*/  F2FP.RELU.F16.F32.PACK_AB R3, R162, R163 ;  /* 0x000000a3a203723e */ /* 0x000fe400000008ff */
[----:B------:R-:W-:Y:S05]  /*4c50*/  F2FP.RELU.F16.F32.PACK_AB R0, R153, R154 ;  /* 0x0000009a9900723e */ /* 0x000fea00000008ff */
[----:B------:R1:W-:Y:S04]  /*4c60*/  STS [R235+0x1c400], R0 ;  /* 0x01c40000eb007388 */ /* 0x0003e80000000800 */
[----:B------:R-:W-:Y:S04]  /*4c70*/  STS [R236+0x1e000], R6 ;  /* 0x01e00006ec007388 */ /* 0x000fe80000000800 */
[----:B------:R-:W-:Y:S04]  /*4c80*/  STS [R236+0x1e400], R5 ;  /* 0x01e40005ec007388 */ /* 0x000fe80000000800 */
[----:B------:R2:W-:Y:S04]  /*4c90*/  STS [R235+0x1e400], R3 ;  /* 0x01e40003eb007388 */ /* 0x0005e80000000800 */
[----:B------:R-:W-:Y:S04]  /*4ca0*/  STS [R235+0x1e000], R4 ;  /* 0x01e00004eb007388 */ /* 0x000fe80000000800 */
[----:B------:R-:W-:Y:S01]  /*4cb0*/  LDSM.16.M88.4 R16, [R187+0x4000] ;  /* 0x00400000bb10783b */ /* 0x000fe20000000200 */
[----:B-1----:R-:W-:Y:S07]  /*4cc0*/  LEA R0, R192, UR5, 0x1 ;  /* 0x00000005c0007c11 */ /* 0x002fee000f8e08ff */
[----:B------:R-:W-:Y:S01]  /*4cd0*/  LDSM.16.M88.4 R32, [R187+0x4800] ;  /* 0x00480000bb20783b */ /* 0x000fe20000000200 */
[C---:B------:R-:W-:Y:S02]  /*4ce0*/  IMAD.IADD R146, R0.reuse, 0x1, R2 ;  /* 0x0000000100927824 */ /* 0x040fe400078e0202 */
[----:B------:R-:W-:Y:S05]  /*4cf0*/  IMAD.IADD R145, R0, 0x1, R186 ;  /* 0x0000000100917824 */ /* 0x000fea00078e02ba */
[----:B------:R-:W1:Y:S08]  /*4d00*/  LDSM.16.M88.4 R64, [R0+0x8000] ;  /* 0x008000000040783b */ /* 0x000e700000000200 */
[----:B------:R-:W4:Y:S08]  /*4d10*/  LDSM.16.M88.4 R60, [R0+0xa000] ;  /* 0x00a00000003c783b */ /* 0x000f300000000200 */
[----:B--2---:R-:W2:Y:S04]  /*4d20*/  LDG.E R3, desc[UR30][R148.64+0x20] ;  /* 0x0000201e94037981 */ /* 0x004ea8000c1e1900 */
[----:B------:R-:W3:Y:S08]  /*4d30*/  LDSM.16.M88.4 R48, [R187+0x5000] ;  /* 0x00500000bb30783b */ /* 0x000ef00000000200 */
[----:B------:R-:W3:Y:S08]  /*4d40*/  LDSM.16.M88.4 R132, [R187+0x5800] ;  /* 0x00580000bb84783b */ /* 0x000ef00000000200 */
        /* <DEDUP_REMOVED lines=62> */
[----:B------:R-:W1:Y:S08]  /*5130*/  LDSM.16.M88.4 R140, [R136+0x8000] ;  /* 0x00800000888c783b */ /* 0x000e700000000200 */
[----:B------:R-:W3:Y:S08]  /*5140*/  LDSM.16.M88.4 R136, [R136+0xa000] ;  /* 0x00a000008888783b */ /* 0x000ef00000000200 */
[----:B------:R4:W5:Y:S01]  /*5150*/  LDG.E R2, desc[UR30][R148.64+0x100] ;  /* 0x0001001e94027981 */ /* 0x000962000c1e1900 */
[-C--:B-1----:R-:W-:Y:S06]  /*5160*/  HMMA.16816.F32 R4, R140, R132.reuse, R4 ;  /* 0x000000848c04723c */ /* 0x082fec0000001804 */
[C---:B---3--:R-:W-:Y:S06]  /*5170*/  HMMA.16816.F32 R8, R136.reuse, R132, R8 ;  /* 0x000000848808723c */ /* 0x048fec0000001808 */
[-C--:B------:R-:W-:Y:S06]  /*5180*/  HMMA.16816.F32 R12, R136, R134.reuse, R12 ;  /* 0x00000086880c723c */ /* 0x080fec000000180c */
[C---:B------:R-:W-:Y:S01]  /*5190*/  HMMA.16816.F32 R16, R140.reuse, R134, R16 ;  /* 0x000000868c10723c */ /* 0x040fe20000001810 */
[----:B------:R-:W1:Y:S05]  /*51a0*/  LDSM.16.M88.4 R132, [R189+0x4800] ;  /* 0x00480000bd84783b */ /* 0x000e6a0000000200 */
[----:B------:R-:W-:Y:S01]  /*51b0*/  FADD.FTZ R0, -R144, R4 ;  /* 0x0000000490007221 */ /* 0x000fe20000010100 */
[C---:B--2---:R-:W-:Y:S01]  /*51c0*/  FADD.FTZ R6, -R3.reuse, R6 ;  /* 0x0000000603067221 */ /* 0x044fe20000010100 */
[----:B------:R-:W-:Y:S03]  /*51d0*/  FADD.FTZ R7, -R3, R7 ;  /* 0x0000000703077221 */ /* 0x000fe60000010100 */
[----:B------:R-:W-:Y:S02]  /*51e0*/  FSEL R0, R0, R144, P0 ;  /* 0x0000009000007208 */ /* 0x000fe40000000000 */
[C---:B------:R-:W-:Y:S03]  /*51f0*/  FSETP.GE.FTZ.AND P0, PT, R207.reuse, RZ, PT ;  /* 0x000000ffcf00720b */ /* 0x040fe60003f16000 */
        /* <DEDUP_REMOVED lines=23> */
[----:B------:R-:W-:Y:S01]  /*5370*/  FSETP.GE.FTZ.AND P0, PT, R167, RZ, PT ;  /* 0x000000ffa700720b */ /* 0x000fe20003f16000 */
[----:B------:R-:W-:Y:S01]  /*5380*/  FMUL.FTZ R21, R200, R5 ;  /* 0x00000005c8157220 */ /* 0x000fe20000410000 */
[----:B------:R-:W-:Y:S01]  /*5390*/  FSETP.GE.FTZ.AND P1, PT, R168, RZ, PT ;  /* 0x000000ffa800720b */ /* 0x000fe20003f36000 */
[----:B------:R-:W-:Y:S06]  /*53a0*/  FMUL.FTZ R20, R198, R20 ;  /* 0x00000014c6147220 */ /* 0x000fec0000410000 */
[C---:B------:R-:W-:Y:S05]  /*53b0*/  FADD.FTZ R17, -R144.reuse, R32 ;  /* 0x0000002090117221 */ /* 0x040fea0000010100 */
        /* <DEDUP_REMOVED lines=9> */
[----:B------:R-:W-:Y:S01]  /*5450*/  FSETP.GE.FTZ.AND P1, PT, R151, RZ, PT ;  /* 0x000000ff9700720b */ /* 0x000fe20003f36000 */
[-C--:B-1----:R-:W-:Y:S06]  /*5460*/  HMMA.16816.F32 R52, R140, R132.reuse, R52 ;  /* 0x000000848c34723c */ /* 0x082fec0000001834 */
[C---:B------:R-:W-:Y:S06]  /*5470*/  HMMA.16816.F32 R56, R136.reuse, R132, R56 ;  /* 0x000000848838723c */ /* 0x040fec0000001838 */
[-C--:B------:R-:W-:Y:S05]  /*5480*/  HMMA.16816.F32 R60, R136, R134.reuse, R60 ;  /* 0x00000086883c723c */ /* 0x080fea000000183c */
[----:B------:R-:W-:Y:S01]  /*5490*/  F2FP.F16.F32.PACK_AB R133, R4, R16 ;  /* 0x000000100485723e */ /* 0x000fe200000000ff */
[----:B------:R-:W-:Y:S05]  /*54a0*/  HMMA.16816.F32 R64, R140, R134, R64 ;  /* 0x000000868c40723c */ /* 0x000fea0000001840 */
[----:B------:R-:W-:Y:S01]  /*54b0*/  F2FP.F16.F32.PACK_AB R132, R176, R208 ;  /* 0x000000d0b084723e */ /* 0x000fe200000000ff */
[----:B------:R-:W-:Y:S01]  /*54c0*/  FADD.FTZ R4, -R144, R37 ;  /* 0x0000002590047221 */ /* 0x000fe20000010100 */
[----:B------:R-:W-:Y:S01]  /*54d0*/  F2FP.F16.F32.PACK_AB R134, R20, R21 ;  /* 0x000000151486723e */ /* 0x000fe200000000ff */
[----:B------:R-:W-:Y:S03]  /*54e0*/  FADD.FTZ R16, -R144, R33 ;  /* 0x0000002190107221 */ /* 0x000fe60000010100 */
[-C--:B------:R-:W-:Y:S01]  /*54f0*/  FSEL R4, R4, R144.reuse, P0 ;  /* 0x0000009004047208 */ /* 0x080fe20000000000 */
[----:B------:R-:W-:Y:S01]  /*5500*/  FMUL.FTZ R21, R172, R17 ;  /* 0x00000011ac157220 */ /* 0x000fe20000410000 */
[----:B------:R-:W-:Y:S01]  /*5510*/  FSETP.GE.FTZ.AND P0, PT, R147, RZ, PT ;  /* 0x000000ff9300720b */ /* 0x000fe20003f16000 */
[----:B------:R-:W-:Y:S01]  /*5520*/  FMUL.FTZ R33, R168, R5 ;  /* 0x00000005a8217220 */ /* 0x000fe20000410000 */
[----:B------:R-:W-:Y:S01]  /*5530*/  FSEL R16, R16, R144, P2 ;  /* 0x0000009010107208 */ /* 0x000fe20001000000 */
[----:B------:R-:W-:Y:S01]  /*5540*/  FMUL.FTZ R32, R167, R4 ;  /* 0x00000004a7207220 */ /* 0x000fe20000410000 */
[----:B------:R-:W-:Y:S01]  /*5550*/  FSETP.GE.FTZ.AND P2, PT, R152, RZ, PT ;  /* 0x000000ff9800720b */ /* 0x000fe20003f56000 */
[C---:B------:R-:W-:Y:S01]  /*5560*/  FADD.FTZ R4, -R144.reuse, R53 ;  /* 0x0000003590047221 */ /* 0x040fe20000010100 */
[----:B------:R-:W-:Y:S01]  /*5570*/  FADD.FTZ R17, -R144, R48 ;  /* 0x0000003090117221 */ /* 0x000fe20000010100 */
[----:B------:R-:W-:Y:S01]  /*5580*/  FMUL.FTZ R20, R171, R16 ;  /* 0x00000010ab147220 */ /* 0x000fe20000410000 */
[----:B------:R-:W-:Y:S01]  /*5590*/  F2FP.F16.F32.PACK_AB R48, R32, R33 ;  /* 0x000000212030723e */ /* 0x000fe200000000ff */
[----:B------:R-:W-:Y:S01]  /*55a0*/  FADD.FTZ R16, -R144, R49 ;  /* 0x0000003190107221 */ /* 0x000fe20000010100 */
[-C--:B------:R-:W-:Y:S01]  /*55b0*/  FSEL R4, R4, R144.reuse, P1 ;  /* 0x0000009004047208 */ /* 0x080fe20000800000 */
[----:B------:R-:W-:Y:S01]  /*55c0*/  FADD.FTZ R5, -R144, R52 ;  /* 0x0000003490057221 */ /* 0x000fe20000010100 */
[----:B------:R-:W-:Y:S01]  /*55d0*/  FSETP.GE.FTZ.AND P1, PT, R150, RZ, PT ;  /* 0x000000ff9600720b */ /* 0x000fe20003f36000 */
[----:B------:R-:W-:Y:S01]  /*55e0*/  FADD.FTZ R64, -R144, R64 ;  /* 0x0000004090407221 */ /* 0x000fe20000010100 */
[----:B------:R-:W-:Y:S01]  /*55f0*/  FSEL R17, R17, R144, P4 ;  /* 0x0000009011117208 */ /* 0x000fe20002000000 */
[----:B------:R-:W-:Y:S01]  /*5600*/  FMUL.FTZ R4, R151, R4 ;  /* 0x0000000497047220 */ /* 0x000fe20000410000 */
[-C--:B------:R-:W-:Y:S02]  /*5610*/  FSEL R16, R16, R144.reuse, P3 ;  /* 0x0000009010107208 */ /* 0x080fe40001800000 */
        /* <DEDUP_REMOVED lines=14> */
[-C--:B------:R-:W-:Y:S02]  /*5700*/  FSEL R33, R6, R3.reuse, P2 ;  /* 0x0000000306217208 */ /* 0x080fe40001000000 */
[----:B------:R-:W-:Y:S01]  /*5710*/  FSEL R32, R7, R3, P1 ;  /* 0x0000000307207208 */ /* 0x000fe20000800000 */
[----:B----4-:R-:W-:Y:S06]  /*5720*/  @!P0 BRA `(.L_x_2020) ;  /* 0x00000000006c8947 */ /* 0x010fec0003800000 */
        /* <DEDUP_REMOVED lines=27> */
.L_x_2020:
[----:B-1----:R-:W-:Y:S01]  /*58e0*/  FMUL.FTZ R4, R222, R33 ;  /* 0x00000021de047220 */ /* 0x002fe20000410000 */
[----:B------:R-:W-:Y:S01]  /*58f0*/  FMUL.FTZ R5, R221, R32 ;  /* 0x00000020dd057220 */ /* 0x000fe20000410000 */
[C---:B------:R-:W-:Y:S01]  /*5900*/  FADD.FTZ R22, -R3.reuse, R22 ;  /* 0x0000001603167221 */ /* 0x040fe20000010100 */
[C---:B------:R-:W-:Y:S01]  /*5910*/  FADD.FTZ R18, -R3.reuse, R18 ;  /* 0x0000001203127221 */ /* 0x040fe20000010100 */
[C---:B------:R-:W-:Y:S01]  /*5920*/  FADD.FTZ R19, -R3.reuse, R19 ;  /* 0x0000001303137221 */ /* 0x040fe20000010100 */
[----:B------:R-:W-:Y:S01]  /*5930*/  FSETP.GE.FTZ.AND P1, PT, R210, RZ, PT ;  /* 0x000000ffd200720b */ /* 0x000fe20003f36000 */
[C---:B------:R-:W-:Y:S01]  /*5940*/  FADD.FTZ R6, -R3.reuse, R23 ;  /* 0x0000001703067221 */ /* 0x040fe20000010100 */
[----:B------:R-:W-:Y:S01]  /*5950*/  FSETP.GE.FTZ.AND P3, PT, R214, RZ, PT ;  /* 0x000000ffd600720b */ /* 0x000fe20003f76000 */
[----:B------:R-:W-:Y:S01]  /*5960*/  FADD.FTZ R35, -R3, R35 ;  /* 0x0000002303237221 */ /* 0x000fe20000010100 */
[----:B------:R-:W-:Y:S01]  /*5970*/  FSETP.GE.FTZ.AND P2, PT, R213, RZ, PT ;  /* 0x000000ffd500720b */ /* 0x000fe20003f56000 */
[----:B------:R-:W-:Y:S01]  /*5980*/  FADD.FTZ R16, -R3, R39 ;  /* 0x0000002703107221 */ /* 0x000fe20000010100 */
[----:B------:R-:W-:Y:S01]  /*5990*/  F2FP.F16.F32.PACK_AB R5, R5, R4 ;  /* 0x000000040505723e */ /* 0x000fe200000000ff */
[C---:B------:R-:W-:Y:S01]  /*59a0*/  FADD.FTZ R4, -R3.reuse, R34 ;  /* 0x0000002203047221 */ /* 0x040fe20000010100 */
[-C--:B------:R-:W-:Y:S01]  /*59b0*/  FSEL R22, R22, R3.reuse, P1 ;  /* 0x0000000316167208 */ /* 0x080fe20000800000 */
[----:B------:R-:W-:Y:S01]  /*59c0*/  STS [R231+0x14000], R132 ;  /* 0x01400084e7007388 */ /* 0x000fe20000000800 */
[-C--:B------:R-:W-:Y:S01]  /*59d0*/  FSEL R18, R18, R3.reuse, P3 ;  /* 0x0000000312127208 */ /* 0x080fe20001800000 */
[----:B------:R-:W-:Y:S01]  /*59e0*/  FADD.FTZ R17, -R3, R38 ;  /* 0x0000002603117221 */ /* 0x000fe20000010100 */
[----:B------:R-:W-:Y:S02]  /*59f0*/  FSEL R19, R19, R3, P2 ;  /* 0x0000000313137208 */ /* 0x000fe40001000000 */
[----:B------:R1:W-:Y:S01]  /*5a00*/  STS [R231+0x14400], R5 ;  /* 0x01440005e7007388 */ /* 0x0003e20000000800 */
[----:B------:R-:W-:Y:S01]  /*5a10*/  FSETP.GE.FTZ.AND P1, PT, R180, RZ, PT ;  /* 0x000000ffb400720b */ /* 0x000fe20003f36000 */
[----:B------:R-:W-:Y:S01]  /*5a20*/  FMUL.FTZ R20, R214, R18 ;  /* 0x00000012d6147220 */ /* 0x000fe20000410000 */
[----:B------:R-:W-:Y:S01]  /*5a30*/  FSETP.GE.FTZ.AND P2, PT, R209, RZ, PT ;  /* 0x000000ffd100720b */ /* 0x000fe20003f56000 */
[----:B------:R-:W-:Y:S01]  /*5a40*/  FMUL.FTZ R19, R213, R19 ;  /* 0x00000013d5137220 */ /* 0x000fe20000410000 */
[----:B------:R-:W-:Y:S01]  /*5a50*/  FSETP.GE.FTZ.AND P3, PT, R175, RZ, PT ;  /* 0x000000ffaf00720b */ /* 0x000fe20003f76000 */
[----:B------:R-:W-:Y:S01]  /*5a60*/  FMUL.FTZ R22, R210, R22 ;  /* 0x00000016d2167220 */ /* 0x000fe20000410000 */
[-C--:B------:R-:W-:Y:S01]  /*5a70*/  FSEL R4, R4, R3.reuse, P1 ;  /* 0x0000000304047208 */ /* 0x080fe20000800000 */
[C---:B------:R-:W-:Y:S01]  /*5a80*/  FADD.FTZ R50, -R3.reuse, R50 ;  /* 0x0000003203327221 */ /* 0x040fe20000010100 */
[-C--:B------:R-:W-:Y:S01]  /*5a90*/  FSEL R6, R6, R3.reuse, P2 ;  /* 0x0000000306067208 */ /* 0x080fe20001000000 */
[----:B------:R-:W-:Y:S01]  /*5aa0*/  FADD.FTZ R51, -R3, R51 ;  /* 0x0000003303337221 */ /* 0x000fe20000010100 */
[----:B------:R-:W-:Y:S01]  /*5ab0*/  FSETP.GE.FTZ.AND P1, PT, R173, RZ, PT ;  /* 0x000000ffad00720b */ /* 0x000fe20003f36000 */
[----:B------:R-:W-:Y:S01]  /*5ac0*/  FMUL.FTZ R7, R180, R4 ;  /* 0x00000004b4077220 */ /* 0x000fe20000410000 */
        /* <DEDUP_REMOVED lines=9> */
[----:B-----5:R-:W-:Y:S01]  /*5b60*/  FADD.FTZ R8, -R2, R8 ;  /* 0x0000000802087221 */ /* 0x020fe20000010100 */
[----:B------:R-:W-:Y:S01]  /*5b70*/  F2FP.F16.F32.PACK_AB R23, R6, R7 ;  /* 0x000000070617723e */ /* 0x000fe200000000ff */
[----:B------:R-:W-:Y:S01]  /*5b80*/  FADD.FTZ R7, -R3, R55 ;  /* 0x0000003703077221 */ /* 0x000fe20000010100 */
[----:B------:R-:W-:Y:S01]  /*5b90*/  FSEL R17, R17, R3, P2 ;  /* 0x0000000311117208 */ /* 0x000fe20001000000 */
[----:B------:R-:W-:Y:S01]  /*5ba0*/  FADD.FTZ R6, -R3, R66 ;  /* 0x0000004203067221 */ /* 0x000fe20000010100 */
[----:B------:R-:W-:Y:S01]  /*5bb0*/  FSETP.GE.FTZ.AND P5, PT, R164, RZ, PT ;  /* 0x000000ffa400720b */ /* 0x000fe20003fb6000 */
[----:B------:R-:W-:Y:S01]  /*5bc0*/  FADD.FTZ R13, -R2, R13 ;  /* 0x0000000d020d7221 */ /* 0x000fe20000010100 */
[----:B------:R-:W-:Y:S01]  /*5bd0*/  FSETP.GE.FTZ.AND P6, PT, R166, RZ, PT ;  /* 0x000000ffa600720b */ /* 0x000fe20003fd6000 */
[----:B------:R-:W-:Y:S01]  /*5be0*/  FMUL.FTZ R19, R174, R17 ;  /* 0x00000011ae137220 */ /* 0x000fe20000410000 */
[----:B------:R-:W-:Y:S01]  /*5bf0*/  FSETP.GE.FTZ.AND P4, PT, R160, RZ, PT ;  /* 0x000000ffa000720b */ /* 0x000fe20003f96000 */
[C---:B------:R-:W-:Y:S01]  /*5c00*/  FADD.FTZ R24, -R2.reuse, R24 ;  /* 0x0000001802187221 */ /* 0x040fe20000010100 */
[----:B------:R-:W-:Y:S01]  /*5c10*/  FSETP.GE.FTZ.AND P3, PT, R159, RZ, PT ;  /* 0x000000ff9f00720b */ /* 0x000fe20003f76000 */
[----:B------:R-:W-:Y:S01]  /*5c20*/  FADD.FTZ R9, -R2, R9 ;  /* 0x0000000902097221 */ /* 0x000fe20000010100 */
[----:B------:R-:W-:Y:S01]  /*5c30*/  FSETP.GE.FTZ.AND P2, PT, R154, RZ, PT ;  /* 0x000000ff9a00720b */ /* 0x000fe20003f56000 */
[----:B------:R-:W-:Y:S01]  /*5c40*/  FADD.FTZ R12, -R2, R12 ;  /* 0x0000000c020c7221 */ /* 0x000fe20000010100 */
[----:B------:R-:W-:Y:S01]  /*5c50*/  F2FP.F16.F32.PACK_AB R32, R18, R22 ;  /* 0x000000161220723e */ /* 0x000fe200000000ff */
[----:B------:R-:W-:Y:S01]  /*5c60*/  FMUL.FTZ R18, R173, R16 ;  /* 0x00000010ad127220 */ /* 0x000fe20000410000 */
[-C--:B------:R-:W-:Y:S01]  /*5c70*/  FSEL R17, R50, R3.reuse, P6 ;  /* 0x0000000332117208 */ /* 0x080fe20003000000 */
[C---:B------:R-:W-:Y:S01]  /*5c80*/  FADD.FTZ R25, -R2.reuse, R25 ;  /* 0x0000001902197221 */ /* 0x040fe20000010100 */
[-C--:B------:R-:W-:Y:S01]  /*5c90*/  FSEL R16, R51, R3.reuse, P5 ;  /* 0x0000000333107208 */ /* 0x080fe20002800000 */
[----:B-1----:R-:W-:Y:S01]  /*5ca0*/  FADD.FTZ R5, -R2, R40 ;  /* 0x0000002802057221 */ /* 0x002fe20000010100 */
[----:B------:R-:W-:Y:S01]  /*5cb0*/  FSEL R54, R54, R3, P4 ;  /* 0x0000000336367208 */ /* 0x000fe20002000000 */
[----:B------:R-:W-:Y:S01]  /*5cc0*/  FMUL.FTZ R17, R166, R17 ;  /* 0x00000011a6117220 */ /* 0x000fe20000410000 */
        /* <DEDUP_REMOVED lines=20> */
[----:B------:R-:W-:Y:S01]  /*5e10*/  FSETP.GE.FTZ.AND P5, PT, R215, RZ, PT ;  /* 0x000000ffd700720b */ /* 0x000fe20003fb6000 */
[----:B------:R-:W-:Y:S01]  /*5e20*/  STS [R234+0x14000], R133 ;  /* 0x01400085ea007388 */ /* 0x000fe20000000800 */
[----:B------:R-:W-:Y:S01]  /*5e30*/  F2FP.F16.F32.PACK_AB R20, R3, R6 ;  /* 0x000000060314723e */ /* 0x000fe200000000ff */
[----:B------:R-:W-:Y:S01]  /*5e40*/  FADD.FTZ R26, -R0, R26 ;  /* 0x0000001a001a7221 */ /* 0x000fe20000010100 */
[----:B------:R-:W-:Y:S01]  /*5e50*/  FSEL R24, R24, R2, P1 ;  /* 0x0000000218187208 */ /* 0x000fe20000800000 */
[----:B------:R-:W-:Y:S01]  /*5e60*/  FADD.FTZ R30, -R0, R30 ;  /* 0x0000001e001e7221 */ /* 0x000fe20000010100 */
[----:B------:R-:W-:Y:S01]  /*5e70*/  F2FP.F16.F32.PACK_AB R54, R7, R54 ;  /* 0x000000360736723e */ /* 0x000fe200000000ff */
[----:B------:R-:W-:Y:S01]  /*5e80*/  FADD.FTZ R7, -R2, R28 ;  /* 0x0000001c02077221 */ /* 0x000fe20000010100 */
        /* <DEDUP_REMOVED lines=12> */
[----:B------:R-:W-:Y:S01]  /*5f50*/  FSEL R4, R4, R2, P1 ;  /* 0x0000000204047208 */ /* 0x000fe20000800000 */
[----:B------:R-:W-:Y:S01]  /*5f60*/  FADD.FTZ R58, -R0, R58 ;  /* 0x0000003a003a7221 */ /* 0x000fe20000010100 */
[----:B------:R-:W-:Y:S01]  /*5f70*/  F2FP.F16.F32.PACK_AB R22, R18, R19 ;  /* 0x000000131216723e */ /* 0x000fe200000000ff */
[----:B------:R-:W-:Y:S01]  /*5f80*/  FMUL.FTZ R18, R216, R24 ;  /* 0x00000018d8127220 */ /* 0x000fe20000410000 */
[----:B------:R-:W-:Y:S01]  /*5f90*/  FSETP.GE.FTZ.AND P1, PT, R156, RZ, PT ;  /* 0x000000ff9c00720b */ /* 0x000fe20003f36000 */
[----:B------:R-:W-:Y:S01]  /*5fa0*/  FADD.FTZ R43, -R0, R43 ;  /* 0x0000002b002b7221 */ /* 0x000fe20000010100 */
[-C--:B------:R-:W-:Y:S01]  /*5fb0*/  FSEL R7, R7, R2.reuse, P4 ;  /* 0x0000000207077208 */ /* 0x080fe20002000000 */
[----:B------:R-:W1:Y:S01]  /*5fc0*/  LDC R52, c[0x0][0x2dc] ;  /* 0x0000b700ff347b82 */ /* 0x000e620000000800 */
        /* <DEDUP_REMOVED lines=19> */
[----:B------:R-:W-:Y:S01]  /*6100*/  FSETP.GE.FTZ.AND P3, PT, R161, RZ, PT ;  /* 0x000000ffa100720b */ /* 0x000fe20003f76000 */
[----:B-1----:R-:W-:Y:S01]  /*6110*/  IMAD R147, R52, UR6, RZ ;  /* 0x0000000634937c24 */ /* 0x002fe2000f8e02ff */
        /* <DEDUP_REMOVED lines=20> */
[----:B------:R-:W-:Y:S01]  /*6260*/  FADD.FTZ R5, -R0, R11 ;  /* 0x0000000b00057221 */ /* 0x000fe20000010100 */
[----:B------:R-:W-:Y:S01]  /*6270*/  FSETP.GE.FTZ.AND P4, PT, R230, RZ, PT ;  /* 0x000000ffe600720b */ /* 0x000fe20003f96000 */
[----:B--2---:R-:W-:Y:S01]  /*6280*/  FADD.FTZ R3, -R0, R59 ;  /* 0x0000003b00037221 */ /* 0x004fe20000010100 */
        /* <DEDUP_REMOVED lines=73> */
[----:B------:R-:W-:Y:S04]  /*6720*/  F2FP.F16.F32.PACK_AB R5, R5, R10 ;  /* 0x0000000a0505723e */ /* 0x000fe800000000ff */
        /* <DEDUP_REMOVED lines=9> */
[----:B-1----:R-:W-:Y:S04]  /*67c0*/  LEA R2, R193, UR5, 0x1 ;  /* 0x00000005c1027c11 */ /* 0x002fe8000f8e08ff */
[----:B------:R-:W-:Y:S05]  /*67d0*/  STS [R236+0x16000], R16 ;  /* 0x01600010ec007388 */ /* 0x000fea0000000800 */
[----:B------:R-:W-:Y:S01]  /*67e0*/  STS [R236+0x16400], R4 ;  /* 0x01640004ec007388 */ /* 0x000fe20000000800 */
[----:B--2---:R-:W-:Y:S04]  /*67f0*/  IMAD.IADD R0, R2, 0x1, R186 ;  /* 0x0000000102007824 */ /* 0x004fe800078e02ba */
[----:B------:R-:W-:Y:S05]  /*6800*/  STS [R235+0x16000], R17 ;  /* 0x01600011eb007388 */ /* 0x000fea0000000800 */
[----:B------:R-:W-:Y:S01]  /*6810*/  STS [R235+0x16400], R5 ;  /* 0x01640005eb007388 */ /* 0x000fe20000000800 */
[----:B------:R-:W-:Y:S06]  /*6820*/  BAR.SYNC.DEFER_BLOCKING 0x0 ;  /* 0x0000000000007b1d */ /* 0x000fec0000010000 */
[----:B------:R-:W-:Y:S05]  /*6830*/  LDSM.16.MT88.4 R4, [R184+0x1c000] ;  /* 0x01c00000b804783b */ /* 0x000fea0000004200 */
[----:B------:R-:W1:Y:S05]  /*6840*/  LDSM.16.MT88.4 R8, [R2+0x8000] ;  /* 0x008000000208783b */ /* 0x000e6a0000004200 */
[----:B------:R-:W2:Y:S05]  /*6850*/  LDSM.16.MT88.4 R12, [R184+0x20000] ;  /* 0x02000000b80c783b */ /* 0x000eaa0000004200 */
[----:B------:R-:W3:Y:S05]  /*6860*/  LDSM.16.MT88.4 R16, [R0+0x8000] ;  /* 0x008000000010783b */ /* 0x000eea0000004200 */
        /* <DEDUP_REMOVED lines=76> */
[----:B------:R3:W4:Y:S05]  /*6d30*/  LDSM.16.MT88.4 R32, [R0+0xb800] ;  /* 0x00b800000020783b */ /* 0x00072a0000004200 */
[C---:B------:R-:W-:Y:S01]  /*6d40*/  HMMA.16816.F32 R72, R12.reuse, R8, R72 ;  /* 0x000000080c48723c */ /* 0x040fe20000001848 */
[----:B------:R-:W-:Y:S05]  /*6d50*/  BAR.SYNC.DEFER_BLOCKING 0x0 ;  /* 0x0000000000007b1d */ /* 0x000fea0000010000 */
[-C--:B------:R-:W-:Y:S06]  /*6d60*/  HMMA.16816.F32 R76, R12, R10.reuse, R76 ;  /* 0x0000000a0c4c723c */ /* 0x080fec000000184c */
[C---:B------:R-:W-:Y:S06]  /*6d70*/  HMMA.16816.F32 R80, R4.reuse, R10, R80 ;  /* 0x0000000a0450723c */ /* 0x040fec0000001850 */
[-C--:B-1----:R-:W-:Y:S05]  /*6d80*/  HMMA.16816.F32 R84, R4, R16.reuse, R84 ;  /* 0x000000100454723c */ /* 0x082fea0000001854 */
[----:B---3--:R-:W-:Y:S01]  /*6d90*/  IMAD.U32 R0, R147, -0x80, RZ ;  /* 0xffffff8093007824 */ /* 0x008fe200078e00ff */
[C---:B------:R-:W-:Y:S05]  /*6da0*/  HMMA.16816.F32 R88, R12.reuse, R16, R88 ;  /* 0x000000100c58723c */ /* 0x040fea0000001858 */
[C---:B------:R-:W-:Y:S01]  /*6db0*/  LEA R196, P1, R0.reuse, R196, 0x2 ;  /* 0x000000c400c47211 */ /* 0x040fe200078210ff */
[-C--:B------:R-:W-:Y:S05]  /*6dc0*/  HMMA.16816.F32 R92, R12, R18.reuse, R92 ;  /* 0x000000120c5c723c */ /* 0x080fea000000185c */
[----:B------:R-:W-:Y:S01]  /*6dd0*/  LEA.HI.X.SX32 R197, R0, R197, 0x2, P1 ;  /* 0x000000c500c57211 */ /* 0x000fe200008f16ff */
[----:B------:R-:W-:Y:S06]  /*6de0*/  HMMA.16816.F32 R96, R4, R18, R96 ;  /* 0x000000120460723c */ /* 0x000fec0000001860 */
[-C--:B--2---:R-:W-:Y:S06]  /*6df0*/  HMMA.16816.F32 R68, R20, R24.reuse, R68 ;  /* 0x000000181444723c */ /* 0x084fec0000001844 */
        /* <DEDUP_REMOVED lines=10> */
[----:B------:R-:W2:Y:S01]  /*6ea0*/  LDL.64 R52, [R1+0x8] ;  /* 0x0000080001347983 */ /* 0x000ea20000100a00 */
[----:B------:R-:W1:Y:S01]  /*6eb0*/  LDC.64 R4, c[0x0][0x420] ;  /* 0x00010800ff047b82 */ /* 0x000e620000000a00 */
[----:B------:R-:W3:Y:S01]  /*6ec0*/  S2R R65, SR_TID.X ;  /* 0x0000000000417919 */ /* 0x000ee20000002100 */
[----:B------:R-:W4:Y:S01]  /*6ed0*/  S2R R135, SR_TID.X ;  /* 0x0000000000877919 */ /* 0x000f220000002100 */
[----:B------:R-:W5:Y:S01]  /*6ee0*/  S2R R3, SR_TID.X ;  /* 0x0000000000037919 */ /* 0x000f620000002100 */
[----:B---3--:R-:W-:Y:S01]  /*6ef0*/  SHF.R.S32.HI R65, RZ, 0x1f, R65 ;  /* 0x0000001fff417819 */ /* 0x008fe20000011441 */
[----:B-1----:R-:W-:Y:S03]  /*6f00*/  IMAD.U32 R8, R4, -0x80, RZ ;  /* 0xffffff8004087824 */ /* 0x002fe600078e00ff */
[----:B----4-:R-:W-:Y:S02]  /*6f10*/  LEA.HI R65, R65, R135, RZ, 0x3 ;  /* 0x0000008741417211 */ /* 0x010fe400078f18ff */
[----:B------:R-:W-:Y:S02]  /*6f20*/  LEA R9, P1, R8, R240, 0x1 ;  /* 0x000000f008097211 */ /* 0x000fe400078208ff */
[----:B------:R-:W-:Y:S02]  /*6f30*/  SHF.R.S32.HI R65, RZ, 0x3, R65 ;  /* 0x00000003ff417819 */ /* 0x000fe40000011441 */
[----:B-----5:R-:W-:Y:S01]  /*6f40*/  SHF.R.S32.HI R6, RZ, 0x1f, R3 ;  /* 0x0000001fff067819 */ /* 0x020fe20000011403 */
[----:B------:R-:W-:Y:S02]  /*6f50*/  IMAD.MOV.U32 R240, RZ, RZ, R9 ;  /* 0x000000fffff07224 */ /* 0x000fe400078e0009 */
[----:B------:R-:W-:Y:S01]  /*6f60*/  IMAD.SHL.U32 R0, R65, 0x40, RZ ;  /* 0x0000004041007824 */ /* 0x000fe200078e00ff */
[----:B------:R-:W-:Y:S04]  /*6f70*/  LEA.HI R6, R6, R3, RZ, 0x6 ;  /* 0x0000000306067211 */ /* 0x000fe800078f30ff */
[----:B------:R-:W-:Y:S04]  /*6f80*/  LOP3.LUT R0, R0, 0x1c0, RZ, 0xc0, !PT ;  /* 0x000001c000007812 */ /* 0x000fe800078ec0ff */
[----:B------:R-:W-:Y:S02]  /*6f90*/  SHF.R.U32.HI R3, RZ, 0x3, R0 ;  /* 0x00000003ff037819 */ /* 0x000fe40000011600 */
[----:B--2---:R-:W-:Y:S02]  /*6fa0*/  LOP3.LUT R7, R0, 0x38, R52, 0xf8, !PT ;  /* 0x0000003800077812 */ /* 0x004fe400078ef834 */
[----:B------:R-:W-:Y:S01]  /*6fb0*/  LEA.HI.X.SX32 R0, R8, R241, 0x1, P1 ;  /* 0x000000f108007211 */ /* 0x000fe200008f0eff */
[----:B------:R-:W-:Y:S01]  /*6fc0*/  IMAD.SHL.U32 R8, R4, 0x40, RZ ;  /* 0x0000004004087824 */ /* 0x000fe200078e00ff */
[----:B------:R-:W-:Y:S01]  /*6fd0*/  LOP3.LUT R10, R7, R3, RZ, 0x3c, !PT ;  /* 0x00000003070a7212 */ /* 0x000fe200078e3cff */
[----:B------:R-:W-:Y:S01]  /*6fe0*/  IMAD.SHL.U32 R7, R6, 0x8, RZ ;  /* 0x0000000806077824 */ /* 0x000fe200078e00ff */
[----:B------:R-:W-:Y:S01]  /*6ff0*/  SHF.L.U64.HI R3, R4, 0x6, R5 ;  /* 0x0000000604037819 */ /* 0x000fe20000010205 */
[----:B------:R-:W-:Y:S01]  /*7000*/  IMAD.MOV.U32 R241, RZ, RZ, R0 ;  /* 0x000000fffff17224 */ /* 0x000fe200078e0000 */
[-C--:B------:R-:W-:Y:S02]  /*7010*/  IADD3 R6, P1, R240, R8.reuse, RZ ;  /* 0x00000008f0067210 */ /* 0x080fe40007f3e0ff */
[----:B------:R-:W-:Y:S02]  /*7020*/  LOP3.LUT R0, R10, 0xfffffe00, R7, 0xf8, !PT ;  /* 0xfffffe000a007812 */ /* 0x000fe400078ef807 */
[-C--:B------:R-:W-:Y:S01]  /*7030*/  IADD3 R4, P2, R6, R8.reuse, RZ ;  /* 0x0000000806047210 */ /* 0x080fe20007f5e0ff */
[--C-:B------:R-:W-:Y:S01]  /*7040*/  IMAD.X R7, R241, 0x1, R3.reuse, P1 ;  /* 0x00000001f1077824 */ /* 0x100fe200008e0603 */
[----:B------:R-:W-:Y:S02]  /*7050*/  LEA R0, R0, UR5, 0x1 ;  /* 0x0000000500007c11 */ /* 0x000fe4000f8e08ff */
[----:B------:R-:W-:Y:S01]  /*7060*/  IADD3 R8, P1, R4, R8, RZ ;  /* 0x0000000804087210 */ /* 0x000fe20007f3e0ff */
[--C-:B------:R-:W-:Y:S02]  /*7070*/  IMAD.X R5, R7, 0x1, R3.reuse, P2 ;  /* 0x0000000107057824 */ /* 0x100fe400010e0603 */
[----:B------:R-:W-:Y:S01]  /*7080*/  @!PT LDS RZ, [RZ] ;  /* 0x00000000fffff984 */ /* 0x000fe20000000800 */
[----:B------:R-:W-:Y:S01]  /*7090*/  @!PT LDS RZ, [RZ] ;  /* 0x00000000fffff984 */ /* 0x000fe20000000800 */
[----:B------:R-:W-:Y:S01]  /*70a0*/  @!PT LDS RZ, [RZ] ;  /* 0x00000000fffff984 */ /* 0x000fe20000000800 */
[----:B------:R1:W-:Y:S02]  /*70b0*/  LDGSTS.E.BYPASS.LTC128B.128 [R0+0x8000], desc[UR30][R240.64] ;  /* 0x08000000f0007fae */ /* 0x0003e4000b901d5e */
[----:B------:R-:W-:Y:S02]  /*70c0*/  IMAD.X R9, R5, 0x1, R3, P1 ;  /* 0x0000000105097824 */ /* 0x000fe400008e0603 */
[----:B------:R1:W-:Y:S04]  /*70d0*/  LDGSTS.E.BYPASS.LTC128B.128 [R0+0x9000], desc[UR30][R6.64] ;  /* 0x0900000006007fae */ /* 0x0003e8000b901d5e */
[----:B------:R1:W-:Y:S04]  /*70e0*/  LDGSTS.E.BYPASS.LTC128B.128 [R0+0xa000], desc[UR30][R4.64] ;  /* 0x0a00000004007fae */ /* 0x0003e8000b901d5e */
[----:B------:R1:W-:Y:S04]  /*70f0*/  LDGSTS.E.BYPASS.LTC128B.128 [R0+0xb000], desc[UR30][R8.64] ;  /* 0x0b00000008007fae */ /* 0x0003e8000b901d5e */
[----:B------:R-:W0:Y:S02]  /*7100*/  LDGDEPBAR ;  /* 0x00000000000079af */ /* 0x000e240000000000 */
.L_x_2021:
[----:B------:R-:W-:Y:S01]  /*7110*/  LEA R3, R192, UR5, 0x1 ;  /* 0x00000005c0037c11 */ /* 0x000fe2000f8e08ff */
[----:B------:R-:W-:Y:S01]  /*7120*/  LDSM.16.MT88.4 R16, [R2+0xc000] ;  /* 0x00c000000210783b */ /* 0x000fe20000004200 */
[----:B-1----:R-:W-:Y:S01]  /*7130*/  VIADD R0, R2, 0xc000 ;  /* 0x0000c00002007836 */ /* 0x002fe20000000000 */
[----:B------:R-:W-:Y:S01]  /*7140*/  ULOP3.LUT UR11, UR40, 0x1, URZ, 0xc0, !UPT ;  /* 0x00000001280b7892 */ /* 0x000fe2000f8ec03f */
[----:B------:R-:W-:Y:S01]  /*7150*/  IMAD.IADD R144, R186, 0x1, R146 ;  /* 0x00000001ba907824 */ /* 0x000fe200078e0292 */
[----:B------:R-:W1:Y:S01]  /*7160*/  LDSM.16.M88.4 R32, [R3+0x14000] ;  /* 0x014000000320783b */ /* 0x000e620000000200 */
[----:B------:R-:W-:Y:S01]  /*7170*/  IMAD.IADD R0, R0, 0x1, R186 ;  /* 0x0000000100007824 */ /* 0x000fe200078e02ba */
[----:B------:R-:W-:Y:S01]  /*7180*/  UISETP.NE.U32.AND UP0, UPT, UR11, 0x1, UPT ;  /* 0x000000010b00788c */ /* 0x000fe2000bf05070 */
[----:B------:R-:W-:Y:S01]  /*7190*/  IMAD.MOV.U32 R148, RZ, RZ, 0x4 ;  /* 0x00000004ff947424 */ /* 0x000fe200078e00ff */
[----:B------:R-:W2:Y:S01]  /*71a0*/  LDSM.16.M88.4 R28, [R3+0x16000] ;  /* 0x01600000031c783b */ /* 0x000ea20000000200 */
[----:B------:R-:W-:Y:S02]  /*71b0*/  @UP2 UIADD3 UR12, UP1, UR16, -0x200, URZ ;  /* 0xfffffe00100c2890 */ /* 0x000fe4000ff3e03f */
[----:B------:R-:W-:Y:S01]  /*71c0*/  UIADD3 UR13, UR40, -0x1, URZ ;  /* 0xffffffff280d7890 */ /* 0x000fe2000fffe03f */
[----:B------:R-:W3:Y:S01]  /*71d0*/  LDSM.16.MT88.4 R36, [R0] ;  /* 0x000000000024783b */ /* 0x000ee20000004200 */
[----:B------:R-:W-:Y:S03]  /*71e0*/  @UP2 UIADD3.X UR11, UR17, -0x1, URZ, UP1, !UPT ;  /* 0xffffffff110b2890 */ /* 0x000fe60008ffe43f */
        /* <DEDUP_REMOVED lines=76> */
[----:B-1----:R-:W-:Y:S01]  /*76b0*/  @P0 VIADD R2, R252, 0xffffff80 ;  /* 0xffffff80fc020836 */ /* 0x002fe20000000000 */
[-C--:B--2---:R-:W-:Y:S05]  /*76c0*/  HMMA.16816.F32 R4, R36, R48.reuse, R4 ;  /* 0x000000302404723c */ /* 0x084fea0000001804 */
[----:B------:R-:W-:Y:S01]  /*76d0*/  @P0 IMAD.WIDE R2, R2, R148, UR16 ;  /* 0x0000001002020e25 */ /* 0x000fe2000f8e0294 */
[C---:B------:R-:W-:Y:S01]  /*76e0*/  HMMA.16816.F32 R8, R136.reuse, R48, R8 ;  /* 0x000000308808723c */ /* 0x040fe20000001808 */
[----:B------:R-:W-:Y:S01]  /*76f0*/  @UP2 UMOV UR16, UR12 ;  /* 0x0000000c00102c82 */ /* 0x000fe20008000000 */
[----:B------:R-:W-:Y:S02]  /*7700*/  @UP2 UMOV UR17, UR11 ;  /* 0x0000000b00112c82 */ /* 0x000fe40008000000 */
        /* <DEDUP_REMOVED lines=245> */
.L_x_2019:
[----:B------:R-:W2:Y:S01]  /*8660*/  LDL R50, [R1+0x1c] ;  /* 0x00001c0001327983 */ /* 0x000ea20000100800 */
[----:B------:R-:W-:Y:S01]  /*8670*/  ULDC UR6, c[0x0][0x390] ;  /* 0x0000e40000067ab9 */ /* 0x000fe20000000800 */
[----:B------:R-:W-:Y:S01]  /*8680*/  ULDC.64 UR10, c[0x0][0x450] ;  /* 0x00011400000a7ab9 */ /* 0x000fe20000000a00 */
[----:B------:R-:W-:Y:S01]  /*8690*/  ULDC UR7, c[0x0][0x38c] ;  /* 0x0000e30000077ab9 */ /* 0x000fe20000000800 */
[----:B------:R-:W3:Y:S04]  /*86a0*/  LDL R52, [R1+0x4c] ;  /* 0x00004c0001347983 */ /* 0x000ee80000100800 */
[----:B------:R-:W3:Y:S04]  /*86b0*/  LDL R51, [R1+0x38] ;  /* 0x0000380001337983 */ /* 0x000ee80000100800 */
[----:B------:R-:W3:Y:S04]  /*86c0*/  LDL.64 R44, [R1+0x8] ;  /* 0x00000800012c7983 */ /* 0x000ee80000100a00 */
[----:B------:R-:W3:Y:S04]  /*86d0*/  LDL R49, [R1+0x20] ;  /* 0x0000200001317983 */ /* 0x000ee80000100800 */
        /* <DEDUP_REMOVED lines=8> */
[----:B------:R-:W3:Y:S01]  /*8760*/  LDL R38, [R1+0x3c] ;  /* 0x00003c0001267983 */ /* 0x000ee20000100800 */
[----:B------:R-:W1:Y:S01]  /*8770*/  S2R R31, SR_TID.X ;  /* 0x00000000001f7919 */ /* 0x000e620000002100 */
[----:B------:R-:W1:Y:S01]  /*8780*/  S2R R53, SR_TID.X ;  /* 0x0000000000357919 */ /* 0x000e620000002100 */
[----:B----4-:R-:W4:Y:S01]  /*8790*/  S2R R3, SR_TID.X ;  /* 0x0000000000037919 */ /* 0x010f220000002100 */
[----:B------:R-:W-:Y:S01]  /*87a0*/  FMUL.FTZ R100, R100, UR6 ;  /* 0x0000000664647c20 */ /* 0x000fe20008410000 */
[----:B------:R-:W-:Y:S01]  /*87b0*/  FMUL.FTZ R0, R101, UR6 ;  /* 0x0000000665007c20 */ /* 0x000fe20008410000 */
[----:B------:R-:W-:Y:S01]  /*87c0*/  FMUL.FTZ R102, R102, UR6 ;  /* 0x0000000666667c20 */ /* 0x000fe20008410000 */
[----:B------:R-:W-:Y:S01]  /*87d0*/  FMUL.FTZ R2, R103, UR6 ;  /* 0x0000000667027c20 */ /* 0x000fe20008410000 */
[----:B------:R-:W-:-:S02]  /*87e0*/  FMUL.FTZ R112, R112, UR6 ;  /* 0x0000000670707c20 */ /* 0x000fc40008410000 */
[----:B------:R-:W-:Y:S01]  /*87f0*/  F2FP.F16.F32.PACK_AB R0, R0, R100 ;  /* 0x000000640000723e */ /* 0x000fe200000000ff */
[----:B------:R-:W-:Y:S01]  /*8800*/  BAR.SYNC.DEFER_BLOCKING 0x0 ;  /* 0x0000000000007b1d */ /* 0x000fe20000010000 */
[----:B------:R-:W-:Y:S01]  /*8810*/  FMUL.FTZ R6, R113, UR6 ;  /* 0x0000000671067c20 */ /* 0x000fe20008410000 */
[----:B------:R-:W-:Y:S01]  /*8820*/  FMUL.FTZ R114, R114, UR6 ;  /* 0x0000000672727c20 */ /* 0x000fe20008410000 */
[----:B------:R-:W-:Y:S01]  /*8830*/  FMUL.FTZ R14, R115, UR6 ;  /* 0x00000006730e7c20 */ /* 0x000fe20008410000 */
[----:B------:R-:W-:Y:S01]  /*8840*/  FMUL.FTZ R104, R104, UR6 ;  /* 0x0000000668687c20 */ /* 0x000fe20008410000 */
[----:B-1----:R-:W-:-:S04]  /*8850*/  SHF.R.S32.HI R31, RZ, 0x1f, R31 ;  /* 0x0000001fff1f7819 */ /* 0x002fc8000001141f */
[----:B------:R-:W-:-:S04]  /*8860*/  LEA.HI R31, R31, R53, RZ, 0x3 ;  /* 0x000000351f1f7211 */ /* 0x000fc800078f18ff */
[----:B------:R-:W-:Y:S01]  /*8870*/  SHF.R.S32.HI R31, RZ, 0x3, R31 ;  /* 0x00000003ff1f7819 */ /* 0x000fe2000001141f */
[----:B------:R-:W-:Y:S01]  /*8880*/  FMUL.FTZ R29, R105, UR6 ;  /* 0x00000006691d7c20 */ /* 0x000fe20008410000 */
[----:B----4-:R-:W-:Y:S01]  /*8890*/  SHF.R.S32.HI R30, RZ, 0x1f, R3 ;  /* 0x0000001fff1e7819 */ /* 0x010fe20000011403 */
[----:B------:R-:W-:Y:S01]  /*88a0*/  FMUL.FTZ R106, R106, UR6 ;  /* 0x000000066a6a7c20 */ /* 0x000fe20008410000 */
[----:B------:R-:W-:Y:S01]  /*88b0*/  SHF.R.S32.HI R7, RZ, 0x1f, R31 ;  /* 0x0000001fff077819 */ /* 0x000fe2000001141f */
        /* <DEDUP_REMOVED lines=11> */
[----:B------:R-:W-:Y:S01]  /*8970*/  LEA.HI R30, R30, R3, RZ, 0x6 ;  /* 0x000000031e1e7211 */ /* 0x000fe200078f30ff */
[----:B------:R-:W-:Y:S01]  /*8980*/  FMUL.FTZ R24, R119, UR6 ;  /* 0x0000000677187c20 */ /* 0x000fe20008410000 */
[----:B------:R-:W-:Y:S01]  /*8990*/  F2FP.F16.F32.PACK_AB R29, R29, R104 ;  /* 0x000000681d1d723e */ /* 0x000fe200000000ff */
[----:B------:R-:W-:-:S02]  /*89a0*/  IMAD R3, R7, UR10, RZ ;  /* 0x0000000a07037c24 */ /* 0x000fc4000f8e02ff */
        /* <DEDUP_REMOVED lines=12> */
[----:B------:R-:W-:-:S02]  /*8a70*/  IMAD R15, R31, UR11, R3 ;  /* 0x0000000b1f0f7c24 */ /* 0x000fc4000f8e0203 */
[----:B------:R-:W-:Y:S01]  /*8a80*/  FMUL.FTZ R124, R124, UR6 ;  /* 0x000000067c7c7c20 */ /* 0x000fe20008410000 */
[----:B------:R-:W-:Y:S01]  /*8a90*/  FMUL.FTZ R125, R125, UR6 ;  /* 0x000000067d7d7c20 */ /* 0x000fe20008410000 */
[----:B------:R-:W-:Y:S01]  /*8aa0*/  F2FP.F16.F32.PACK_AB R24, R24, R118 ;  /* 0x000000761818723e */ /* 0x000fe200000000ff */
[----:B------:R-:W-:Y:S01]  /*8ab0*/  FMUL.FTZ R126, R126, UR6 ;  /* 0x000000067e7e7c20 */ /* 0x000fe20008410000 */
[----:B------:R-:W-:Y:S01]  /*8ac0*/  FMUL.FTZ R127, R127, UR6 ;  /* 0x000000067f7f7c20 */ /* 0x000fe20008410000 */
[----:B------:R-:W-:Y:S01]  /*8ad0*/  F2FP.F16.F32.PACK_AB R129, R129, R128 ;  /* 0x000000808181723e */ /* 0x000fe200000000ff */
[----:B------:R-:W-:-:S04]  /*8ae0*/  IMAD.WIDE.U32 R34, R31, UR10, RZ ;  /* 0x0000000a1f227c25 */ /* 0x000fc8000f8e00ff */
        /* <DEDUP_REMOVED lines=48> */
[----:B------:R-:W-:Y:S01]  /*8df0*/  ULDC.64 UR6, c[0x0][0x458] ;  /* 0x0001160000067ab9 */ /* 0x000fe20000000a00 */
[----:B------:R-:W-:-:S02]  /*8e00*/  F2FP.F16.F32.PACK_AB R20, R20, R98 ;  /* 0x000000621414723e */ /* 0x000fc400000000ff */
[----:B------:R-:W-:Y:S02]  /*8e10*/  F2FP.F16.F32.PACK_AB R22, R22, R88 ;  /* 0x000000581616723e */ /* 0x000fe400000000ff */
[----:B------:R-:W-:Y:S02]  /*8e20*/  F2FP.F16.F32.PACK_AB R21, R21, R90 ;  /* 0x0000005a1515723e */ /* 0x000fe400000000ff */
[----:B------:R-:W-:Y:S02]  /*8e30*/  F2FP.F16.F32.PACK_AB R32, R32, R92 ;  /* 0x0000005c2020723e */ /* 0x000fe400000000ff */
[----:B------:R-:W-:Y:S01]  /*8e40*/  F2FP.F16.F32.PACK_AB R33, R33, R94 ;  /* 0x0000005e2121723e */ /* 0x000fe200000000ff */
[----:B------:R-:W-:Y:S02]  /*8e50*/  IMAD R7, R7, UR6, RZ ;  /* 0x0000000607077c24 */ /* 0x000fe4000f8e02ff */
[----:B------:R-:W-:-:S04]  /*8e60*/  IMAD.WIDE.U32 R36, R31, UR6, RZ ;  /* 0x000000061f247c25 */ /* 0x000fc8000f8e00ff */
[----:B------:R-:W-:Y:S01]  /*8e70*/  IMAD R7, R31, UR7, R7 ;  /* 0x000000071f077c24 */ /* 0x000fe2000f8e0207 */
[----:B------:R-:W-:-:S04]  /*8e80*/  UIMAD UR8, UR43, UR10, URZ ;  /* 0x0000000a2b0872a4 */ /* 0x000fc8000f8e023f */
[----:B------:R-:W-:Y:S01]  /*8e90*/  IADD3 R7, R37, R7, RZ ;  /* 0x0000000725077210 */ /* 0x000fe20007ffe0ff */
[----:B------:R-:W-:Y:S02]  /*8ea0*/  UIMAD UR8, UR4, UR11, UR8 ;  /* 0x0000000b040872a4 */ /* 0x000fe4000f8e0208 */
[----:B------:R-:W-:Y:S02]  /*8eb0*/  UIMAD UR43, UR43, UR6, URZ ;  /* 0x000000062b2b72a4 */ /* 0x000fe4000f8e023f */
[----:B------:R-:W-:Y:S01]  /*8ec0*/  USHF.L.U32 UR12, UR10, 0x6, URZ ;  /* 0x000000060a0c7899 */ /* 0x000fe2000800063f */
[----:B--2---:R1:W-:Y:S04]  /*8ed0*/  STS [R50], R0 ;  /* 0x0000000032007388 */ /* 0x0043e80000000800 */
[----:B------:R2:W-:Y:S04]  /*8ee0*/  STS [R50+0x400], R2 ;  /* 0x0004000232007388 */ /* 0x0005e80000000800 */
[----:B---3--:R-:W-:Y:S04]  /*8ef0*/  STS [R52], R6 ;  /* 0x0000000634007388 */ /* 0x008fe80000000800 */
[----:B------:R3:W-:Y:S04]  /*8f00*/  STS [R51], R14 ;  /* 0x0000000e33007388 */ /* 0x0007e80000000800 */
[----:B------:R-:W-:Y:S01]  /*8f10*/  STS [R50+0x2000], R29 ;  /* 0x0020001d32007388 */ /* 0x000fe20000000800 */
[----:B-1----:R-:W-:-:S04]  /*8f20*/  SHF.L.U32 R0, R31, 0x6, RZ ;  /* 0x000000061f007819 */ /* 0x002fc800000006ff */
[----:B------:R-:W-:Y:S01]  /*8f30*/  LOP3.LUT R0, R0, 0x1c0, RZ, 0xc0, !PT ;  /* 0x000001c000007812 */ /* 0x000fe200078ec0ff */
[----:B------:R-:W-:Y:S03]  /*8f40*/  STS [R50+0x2400], R28 ;  /* 0x0024001c32007388 */ /* 0x000fe60000000800 */
[----:B------:R-:W-:Y:S01]  /*8f50*/  LOP3.LUT R3, R0, 0x38, R44, 0xf8, !PT ;  /* 0x0000003800037812 */ /* 0x000fe200078ef82c */
[----:B------:R-:W-:Y:S01]  /*8f60*/  STS [R49], R27 ;  /* 0x0000001b31007388 */ /* 0x000fe20000000800 */
[----:B------:R-:W-:-:S03]  /*8f70*/  SHF.R.U32.HI R0, RZ, 0x3, R0 ;  /* 0x00000003ff007819 */ /* 0x000fc60000011600 */
[----:B------:R-:W-:Y:S01]  /*8f80*/  STS [R48], R26 ;  /* 0x0000001a30007388 */ /* 0x000fe20000000800 */
[----:B------:R-:W-:-:S03]  /*8f90*/  LOP3.LUT R0, R3, R0, RZ, 0x3c, !PT ;  /* 0x0000000003007212 */ /* 0x000fc600078e3cff */
[----:B------:R-:W-:Y:S01]  /*8fa0*/  STS [R47], R25 ;  /* 0x000000192f007388 */ /* 0x000fe20000000800 */
[----:B------:R-:W-:-:S03]  /*8fb0*/  IADD3 R3, R35, R15, RZ ;  /* 0x0000000f23037210 */ /* 0x000fc60007ffe0ff */
[----:B------:R-:W-:Y:S01]  /*8fc0*/  STS [R46], R24 ;  /* 0x000000182e007388 */ /* 0x000fe20000000800 */
[----:B------:R-:W-:-:S03]  /*8fd0*/  SHF.L.U32 R15, R30, 0x3, RZ ;  /* 0x000000031e0f7819 */ /* 0x000fc600000006ff */
[----:B------:R-:W-:Y:S04]  /*8fe0*/  STS [R43], R129 ;  /* 0x000000812b007388 */ /* 0x000fe80000000800 */
[----:B------:R-:W-:Y:S01]  /*8ff0*/  STS [R42], R130 ;  /* 0x000000822a007388 */ /* 0x000fe20000000800 */
[----:B--2---:R-:W-:-:S03]  /*9000*/  MOV R2, R34 ;  /* 0x0000002200027202 */ /* 0x004fc60000000f00 */
[----:B------:R-:W-:Y:S01]  /*9010*/  STS [R41], R23 ;  /* 0x0000001729007388 */ /* 0x000fe20000000800 */
[----:B------:R-:W-:Y:S02]  /*9020*/  LOP3.LUT R34, R0, 0xfffffe00, R15, 0xf8, !PT ;  /* 0xfffffe0000227812 */ /* 0x000fe400078ef80f */
[----:B---3--:R-:W1:Y:S01]  /*9030*/  LDC.64 R14, c[0x0][0x438] ;  /* 0x00010e00ff0e7b82 */ /* 0x008e620000000a00 */
[----:B------:R-:W-:Y:S04]  /*9040*/  STS [R40], R19 ;  /* 0x0000001328007388 */ /* 0x000fe80000000800 */
[----:B------:R-:W-:Y:S04]  /*9050*/  STS [R39], R124 ;  /* 0x0000007c27007388 */ /* 0x000fe80000000800 */
[----:B------:R-:W-:Y:S04]  /*9060*/  STS [R38], R126 ;  /* 0x0000007e26007388 */ /* 0x000fe80000000800 */
[----:B------:R-:W-:Y:S04]  /*9070*/  STS [R50+0x4000], R13 ;  /* 0x0040000d32007388 */ /* 0x000fe80000000800 */
[----:B------:R2:W-:Y:S04]  /*9080*/  STS [R50+0x4400], R12 ;  /* 0x0044000c32007388 */ /* 0x0005e80000000800 */
[----:B------:R-:W-:Y:S04]  /*9090*/  STS [R52+0x4000], R9 ;  /* 0x0040000934007388 */ /* 0x000fe80000000800 */
[----:B------:R-:W-:Y:S04]  /*90a0*/  STS [R51+0x4000], R8 ;  /* 0x0040000833007388 */ /* 0x000fe80000000800 */
[----:B------:R-:W-:Y:S04]  /*90b0*/  STS [R50+0x6000], R11 ;  /* 0x0060000b32007388 */ /* 0x000fe80000000800 */
[----:B------:R3:W-:Y:S04]  /*90c0*/  STS [R50+0x6400], R10 ;  /* 0x0064000a32007388 */ /* 0x0007e80000000800 */
[----:B------:R-:W-:Y:S04]  /*90d0*/  STS [R49+0x4000], R5 ;  /* 0x0040000531007388 */ /* 0x000fe80000000800 */
[----:B------:R4:W-:Y:S01]  /*90e0*/  STS [R48+0x4000], R4 ;  /* 0x0040000430007388 */ /* 0x0009e20000000800 */
[----:B--2---:R-:W2:Y:S03]  /*90f0*/  LDC.64 R12, c[0x0][0x468] ;  /* 0x00011a00ff0c7b82 */ /* 0x004ea60000000a00 */
[----:B------:R-:W-:Y:S04]  /*9100*/  STS [R47+0x4000], R18 ;  /* 0x004000122f007388 */ /* 0x000fe80000000800 */
[----:B------:R-:W-:Y:S04]  /*9110*/  STS [R46+0x4000], R17 ;  /* 0x004000112e007388 */ /* 0x000fe80000000800 */
[----:B------:R-:W-:Y:S04]  /*9120*/  STS [R43+0x4000], R16 ;  /* 0x004000102b007388 */ /* 0x000fe80000000800 */
[----:B------:R-:W-:Y:S01]  /*9130*/  STS [R42+0x4000], R20 ;  /* 0x004000142a007388 */ /* 0x000fe20000000800 */
[----:B------:R-:W-:Y:S01]  /*9140*/  MOV R30, UR10 ;  /* 0x0000000a001e7c02 */ /* 0x000fe20008000f00 */
[----:B---3--:R-:W3:Y:S02]  /*9150*/  LDC.64 R10, c[0x0][0x440] ;  /* 0x00011000ff0a7b82 */ /* 0x008ee40000000a00 */
[----:B------:R-:W-:Y:S04]  /*9160*/  STS [R41+0x4000], R22 ;  /* 0x0040001629007388 */ /* 0x000fe80000000800 */
[----:B------:R-:W-:Y:S04]  /*9170*/  STS [R40+0x4000], R21 ;  /* 0x0040001528007388 */ /* 0x000fe80000000800 */
[----:B------:R-:W-:Y:S04]  /*9180*/  STS [R39+0x4000], R32 ;  /* 0x0040002027007388 */ /* 0x000fe80000000800 */
[----:B------:R-:W-:Y:S01]  /*9190*/  STS [R38+0x4000], R33 ;  /* 0x0040002126007388 */ /* 0x000fe20000000800 */
[----:B------:R-:W-:Y:S01]  /*91a0*/  IMAD.WIDE.U32 R30, R30, UR4, R2 ;  /* 0x000000041e1e7c25 */ /* 0x000fe2000f8e0002 */
[----:B------:R-:W-:-:S02]  /*91b0*/  SHF.R.S32.HI R3, RZ, 0x1f, R44 ;  /* 0x0000001fff037819 */ /* 0x000fc4000001142c */
[----:B------:R-:W-:Y:S01]  /*91c0*/  MOV R2, R44 ;  /* 0x0000002c00027202 */ /* 0x000fe20000000f00 */
[----:B-1----:R-:W-:-:S04]  /*91d0*/  IMAD R0, R14, UR32, RZ ;  /* 0x000000200e007c24 */ /* 0x002fc8000f8e02ff */
[----:B------:R-:W-:Y:S02]  /*91e0*/  IMAD R0, R15, UR24, R0 ;  /* 0x000000180f007c24 */ /* 0x000fe4000f8e0200 */
[----:B----4-:R-:W-:Y:S02]  /*91f0*/  IMAD.WIDE.U32 R4, R14, UR24, R2 ;  /* 0x000000180e047c25 */ /* 0x010fe4000f8e0002 */
[----:B------:R-:W1:Y:S03]  /*9200*/  LDC.64 R14, c[0x0][0x470] ;  /* 0x00011c00ff0e7b82 */ /* 0x000e660000000a00 */
[----:B------:R-:W-:Y:S02]  /*9210*/  IADD3 R5, R5, R0, RZ ;  /* 0x0000000005057210 */ /* 0x000fe40007ffe0ff */
[----:B------:R-:W-:-:S03]  /*9220*/  LEA R0, R34, UR5, 0x1 ;  /* 0x0000000522007c11 */ /* 0x000fc6000f8e08ff */
[----:B------:R-:W-:Y:S01]  /*9230*/  BAR.SYNC.DEFER_BLOCKING 0x0 ;  /* 0x0000000000007b1d */ /* 0x000fe20000010000 */
[C---:B--2---:R-:W-:Y:S02]  /*9240*/  IMAD R8, R12.reuse, UR33, RZ ;  /* 0x000000210c087c24 */ /* 0x044fe4000f8e02ff */
[----:B------:R-:W-:Y:S01]  /*9250*/  IMAD.WIDE.U32 R4, R12, UR25, R4 ;  /* 0x000000190c047c25 */ /* 0x000fe2000f8e0004 */
[----:B------:R-:W-:-:S03]  /*9260*/  MOV R6, R36 ;  /* 0x0000002400067202 */ /* 0x000fc60000000f00 */
[----:B------:R-:W-:Y:S02]  /*9270*/  IMAD R8, R13, UR25, R8 ;  /* 0x000000190d087c24 */ /* 0x000fe4000f8e0208 */
[C---:B---3--:R-:W-:Y:S02]  /*9280*/  IMAD R9, R10.reuse, UR32, RZ ;  /* 0x000000200a097c24 */ /* 0x048fe4000f8e02ff */
[----:B------:R-:W-:Y:S01]  /*9290*/  IMAD.WIDE.U32 R2, R10, UR24, R2 ;  /* 0x000000180a027c25 */ /* 0x000fe2000f8e0002 */
[----:B------:R-:W-:Y:S02]  /*92a0*/  MOV R10, UR6 ;  /* 0x00000006000a7c02 */ /* 0x000fe40008000f00 */
[----:B------:R-:W-:Y:S02]  /*92b0*/  IADD3 R5, R5, R8, RZ ;  /* 0x0000000805057210 */ /* 0x000fe40007ffe0ff */
[----:B------:R-:W-:Y:S01]  /*92c0*/  IADD3 R8, P0, R4, R30, RZ ;  /* 0x0000001e04087210 */ /* 0x000fe20007f1e0ff */
[----:B------:R-:W2:Y:S04]  /*92d0*/  LDS.128 R44, [R0+0xc000] ;  /* 0x00c00000002c7984 */ /* 0x000ea80000000c00 */
[----:B------:R-:W3:Y:S04]  /*92e0*/  LDS.128 R40, [R0+0xd000] ;  /* 0x00d0000000287984 */ /* 0x000ee80000000c00 */
[----:B------:R-:W4:Y:S01]  /*92f0*/  LDS.128 R36, [R0+0xe000] ;  /* 0x00e0000000247984 */ /* 0x000f220000000c00 */
[----:B------:R-:W-:-:S02]  /*9300*/  IMAD R9, R11, UR24, R9 ;  /* 0x000000180b097c24 */ /* 0x000fc4000f8e0209 */
[----:B------:R-:W-:Y:S01]  /*9310*/  IMAD.WIDE.U32 R6, R10, UR4, R6 ;  /* 0x000000040a067c25 */ /* 0x000fe2000f8e0006 */
[----:B------:R-:W-:Y:S01]  /*9320*/  IADD3.X R10, R5, UR8, R31, P0, !PT ;  /* 0x00000008050a7c10 */ /* 0x000fe200087fe41f */
[----:B------:R-:W4:Y:S01]  /*9330*/  LDS.128 R32, [R0+0xf000] ;  /* 0x00f0000000207984 */ /* 0x000f220000000c00 */
[----:B------:R-:W-:Y:S01]  /*9340*/  IADD3 R3, R3, R9, RZ ;  /* 0x0000000903037210 */ /* 0x000fe20007ffe0ff */
[----:B------:R-:W-:Y:S02]  /*9350*/  ULDC.64 UR8, c[0x0][0x3f0] ;  /* 0x0000fc0000087ab9 */ /* 0x000fe40000000a00 */
[----:B------:R-:W4:Y:S01]  /*9360*/  LDS.128 R28, [R0+0x10000] ;  /* 0x01000000001c7984 */ /* 0x000f220000000c00 */
[----:B-1----:R-:W-:-:S03]  /*9370*/  IMAD R9, R14, UR33, RZ ;  /* 0x000000210e097c24 */ /* 0x002fc6000f8e02ff */
[----:B------:R-:W1:Y:S04]  /*9380*/  LDS.128 R24, [R0+0x11000] ;  /* 0x0110000000187984 */ /* 0x000e680000000c00 */
[----:B------:R-:W1:Y:S04]  /*9390*/  LDS.128 R20, [R0+0x12000] ;  /* 0x0120000000147984 */ /* 0x000e680000000c00 */
[----:B------:R2:W1:Y:S01]  /*93a0*/  LDS.128 R16, [R0+0x13000] ;  /* 0x0130000000107984 */ /* 0x0004620000000c00 */
[----:B------:R-:W-:Y:S02]  /*93b0*/  IMAD R9, R15, UR25, R9 ;  /* 0x000000190f097c24 */ /* 0x000fe4000f8e0209 */
[----:B------:R-:W-:Y:S01]  /*93c0*/  IMAD.WIDE.U32 R4, R14, UR25, R2 ;  /* 0x000000190e047c25 */ /* 0x000fe2000f8e0002 */
[----:B------:R-:W-:Y:S01]  /*93d0*/  UIMAD UR4, UR4, UR7, UR43 ;  /* 0x00000007040472a4 */ /* 0x000fe2000f8e022b */
[----:B------:R-:W-:-:S03]  /*93e0*/  LEA R2, P1, R8, UR8, 0x1 ;  /* 0x0000000808027c11 */ /* 0x000fc6000f8208ff */
[----:B------:R-:W-:Y:S01]  /*93f0*/  IADD3 R5, R5, R9, RZ ;  /* 0x0000000905057210 */ /* 0x000fe20007ffe0ff */
[----:B------:R-:W-:Y:S01]  /*9400*/  USHF.L.U64.HI UR10, UR10, 0x6, UR11 ;  /* 0x000000060a0a7899 */ /* 0x000fe2000801020b */
[----:B------:R-:W-:Y:S01]  /*9410*/  LEA.HI.X R3, R8, UR9, R10, 0x1, P1 ;  /* 0x0000000908037c11 */ /* 0x000fe200088f0c0a */
[----:B------:R-:W-:Y:S01]  /*9420*/  ULDC.64 UR8, c[0x0][0x3f8] ;  /* 0x0000fe0000087ab9 */ /* 0x000fe20000000a00 */
[----:B------:R-:W-:Y:S02]  /*9430*/  IADD3 R8, P1, R2, UR12, RZ ;  /* 0x0000000c02087c10 */ /* 0x000fe4000ff3e0ff */
[----:B--2---:R-:W-:-:S04]  /*9440*/  IADD3 R0, P0, R4, R6, RZ ;  /* 0x0000000604007210 */ /* 0x004fc80007f1e0ff */
[----:B------:R-:W-:Y:S01]  /*9450*/  IADD3.X R6, R5, UR4, R7, P0, !PT ;  /* 0x0000000405067c10 */ /* 0x000fe200087fe407 */
[----:B------:R-:W-:Y:S01]  /*9460*/  USHF.L.U32 UR4, UR6, 0x6, URZ ;  /* 0x0000000606047899 */ /* 0x000fe2000800063f */
[C---:B------:R-:W-:Y:S01]  /*9470*/  LEA R10, P0, R0.reuse, UR8, 0x1 ;  /* 0x00000008000a7c11 */ /* 0x040fe2000f8008ff */
[----:B------:R-:W-:Y:S01]  /*9480*/  USHF.L.U64.HI UR6, UR6, 0x6, UR7 ;  /* 0x0000000606067899 */ /* 0x000fe20008010207 */
[----:B------:R-:W-:Y:S02]  /*9490*/  IADD3.X R9, R3, UR10, RZ, P1, !PT ;  /* 0x0000000a03097c10 */ /* 0x000fe40008ffe4ff */
[----:B------:R-:W-:Y:S02]  /*94a0*/  LEA.HI.X R11, R0, UR9, R6, 0x1, P0 ;  /* 0x00000009000b7c11 */ /* 0x000fe400080f0c06 */
[----:B------:R-:W-:Y:S02]  /*94b0*/  IADD3 R6, P1, R8, UR12, RZ ;  /* 0x0000000c08067c10 */ /* 0x000fe4000ff3e0ff */
[----:B------:R-:W-:Y:S01]  /*94c0*/  IADD3 R4, P0, R10, UR4, RZ ;  /* 0x000000040a047c10 */ /* 0x000fe2000ff1e0ff */
[----:B------:R2:W-:Y:S01]  /*94d0*/  STG.E.128 desc[UR30][R2.64], R44 ;  /* 0x0000002c02007986 */ /* 0x0005e2000c101d1e */
[----:B------:R-:W-:-:S02]  /*94e0*/  IADD3.X R7, R9, UR10, RZ, P1, !PT ;  /* 0x0000000a09077c10 */ /* 0x000fc40008ffe4ff */
[----:B------:R-:W-:Y:S02]  /*94f0*/  IADD3.X R5, R11, UR6, RZ, P0, !PT ;  /* 0x000000060b057c10 */ /* 0x000fe400087fe4ff */
[----:B------:R-:W-:Y:S01]  /*9500*/  IADD3 R12, P1, R6, UR12, RZ ;  /* 0x0000000c060c7c10 */ /* 0x000fe2000ff3e0ff */
[----:B---3--:R-:W-:Y:S03]  /*9510*/  STG.E.128 desc[UR30][R8.64], R40 ;  /* 0x0000002808007986 */ /* 0x008fe6000c101d1e */
[----:B------:R-:W-:Y:S01]  /*9520*/  IADD3.X R13, R7, UR10, RZ, P1, !PT ;  /* 0x0000000a070d7c10 */ /* 0x000fe20008ffe4ff */
[----:B----4-:R3:W-:Y:S04]  /*9530*/  STG.E.128 desc[UR30][R6.64], R36 ;  /* 0x0000002406007986 */ /* 0x0107e8000c101d1e */
[----:B------:R4:W-:Y:S04]  /*9540*/  STG.E.128 desc[UR30][R12.64], R32 ;  /* 0x000000200c007986 */ /* 0x0009e8000c101d1e */
[----:B------:R4:W-:Y:S01]  /*9550*/  STG.E.128 desc[UR30][R10.64], R28 ;  /* 0x0000001c0a007986 */ /* 0x0009e2000c101d1e */
[----:B--2---:R-:W-:-:S04]  /*9560*/  IADD3 R2, P0, R4, UR4, RZ ;  /* 0x0000000404027c10 */ /* 0x004fc8000ff1e0ff */
[----:B------:R-:W-:Y:S02]  /*9570*/  IADD3.X R3, R5, UR6, RZ, P0, !PT ;  /* 0x0000000605037c10 */ /* 0x000fe400087fe4ff */
[----:B---3--:R-:W-:Y:S01]  /*9580*/  IADD3 R6, P0, R2, UR4, RZ ;  /* 0x0000000402067c10 */ /* 0x008fe2000ff1e0ff */
[----:B-1----:R4:W-:Y:S03]  /*9590*/  STG.E.128 desc[UR30][R4.64], R24 ;  /* 0x0000001804007986 */ /* 0x0029e6000c101d1e */
[----:B------:R-:W-:Y:S01]  /*95a0*/  IADD3.X R7, R3, UR6, RZ, P0, !PT ;  /* 0x0000000603077c10 */ /* 0x000fe200087fe4ff */
[----:B------:R4:W-:Y:S04]  /*95b0*/  STG.E.128 desc[UR30][R2.64], R20 ;  /* 0x0000001402007986 */ /* 0x0009e8000c101d1e */
[----:B------:R4:W-:Y:S04]  /*95c0*/  STG.E.128 desc[UR30][R6.64], R16 ;  /* 0x0000001006007986 */ /* 0x0009e8000c101d1e */
.L_x_2016:
        /* <DEDUP_REMOVED lines=11> */
.L_x_2023:
[----:B------:R-:W-:Y:S05]  /*9680*/  EXIT ;  /* 0x000000000000794d */ /* 0x000fea0003800000 */
.L_x_2025:
        /* <DEDUP_REMOVED lines=15> */
.L_x_2493:


//--------------------- .text._ZN5flash44flash_bwd_dq_dk_dv_loop_seqk_parallel_kernelI23Flash_bwd_kernel_traitsILi64ELi128ELi128ELi8ELi4ELi4ELi4ELb0ELb0EN7cutlass6half_tE19Flash_kernel_traitsILi64ELi128ELi128ELi8ES3_EELb0ELb0ELb0ELb0ELb1ELb1ELb1EEEvNS_16Flash_bwd_paramsE --------------------------
	.section	.text._ZN5flash44flash_bwd_dq_dk_dv_loop_seqk_parallel_kernelI23Flash_bwd_kernel_traitsILi64ELi128ELi128ELi8ELi4ELi4ELi4ELb0ELb0EN7cutlass6half_tE19Flash_kernel_traitsILi64ELi128ELi128ELi8ES3_EELb0ELb0ELb0ELb0ELb1ELb1ELb1EEEvNS_16Flash_bwd_paramsE,"ax",@progbits
	.align	128
        .global         _ZN5flash44flash_bwd_dq_dk_dv_loop_seqk_parallel_kernelI23Flash_bwd_kernel_traitsILi64ELi128ELi128ELi8ELi4ELi4ELi4ELb0ELb0EN7cutlass6half_tE19Flash_kernel_traitsILi64ELi128ELi128ELi8ES3_EELb0ELb0ELb0ELb0ELb1ELb1ELb1EEEvNS_16Flash_bwd_paramsE
        .type           _ZN5flash44flash_bwd_dq_dk_dv_loop_seqk_parallel_kernelI23Flash_bwd_kernel_traitsILi64ELi128ELi128ELi8ELi4ELi4ELi4ELb0ELb0EN7cutlass6half_tE19Flash_kernel_traitsILi64ELi128ELi128ELi8ES3_EELb0ELb0ELb0ELb0ELb1ELb1ELb1EEEvNS_16Flash_bwd_paramsE,@function
        .size           _ZN5flash44flash_bwd_dq_dk_dv_loop_seqk_parallel_kernelI23Flash_bwd_kernel_traitsILi64ELi128ELi128ELi8ELi4ELi4ELi4ELb0ELb0EN7cutlass6half_tE19Flash_kernel_traitsILi64ELi128ELi128ELi8ES3_EELb0ELb0ELb0ELb0ELb1ELb1ELb1EEEvNS_16Flash_bwd_paramsE,(.L_x_2494 - _ZN5flash44flash_bwd_dq_dk_dv_loop_seqk_parallel_kernelI23Flash_bwd_kernel_traitsILi64ELi128ELi128ELi8ELi4ELi4ELi4ELb0ELb0EN7cutlass6half_tE19Flash_kernel_traitsILi64ELi128ELi128ELi8ES3_EELb0ELb0ELb0ELb0ELb1ELb1ELb1EEEvNS_16Flash_bwd_paramsE)
        .other          _ZN5flash44flash_bwd_dq_dk_dv_loop_seqk_parallel_kernelI23Flash_bwd_kernel_traitsILi64ELi128ELi128ELi8ELi4ELi4ELi4ELb0ELb0EN7cutlass6half_tE19Flash_kernel_traitsILi64ELi128ELi128ELi8ES3_EELb0ELb0ELb0ELb0ELb1ELb1ELb1EEEvNS_16Flash_bwd_paramsE,@"STO_CUDA_ENTRY STV_DEFAULT"
_ZN5flash44flash_bwd_dq_dk_dv_loop_seqk_parallel_kernelI23Flash_bwd_kernel_traitsILi64ELi128ELi128ELi8ELi4ELi4ELi4ELb0ELb0EN7cutlass6half_tE19Flash_kernel_traitsILi64ELi128ELi128ELi8ES3_EELb0ELb0ELb0ELb0ELb1ELb1ELb1EEEvNS_16Flash_bwd_paramsE:
.text._ZN5flash44flash_bwd_dq_dk_dv_loop_seqk_parallel_kernelI23Flash_bwd_kernel_traitsILi64ELi128ELi128ELi8ELi4ELi4ELi4ELb0ELb0EN7cutlass6half_tE19Flash_kernel_traitsILi64ELi128ELi128ELi8ES3_EELb0ELb0ELb0ELb0ELb1ELb1ELb1EEEvNS_16Flash_bwd_paramsE:
        /* <DEDUP_REMOVED lines=14> */
[----:B------:R-:W-:Y:S01]  /*00e0*/  UMOV UR5, 0x400 ;  /* 0x0000040000057882 */ /* 0x000fe20000000000 */
[----:B------:R-:W-:Y:S01]  /*00f0*/  UMOV UR7, 0x400 ;  /* 0x0000040000077882 */ /* 0x000fe20000000000 */
[----:B------:R-:W-:Y:S01]  /*0100*/  UMOV UR10, 0x400 ;  /* 0x00000400000a7882 */ /* 0x000fe20000000000 */
[----:B------:R-:W-:Y:S01]  /*0110*/  ULDC.64 UR34, c[0x0][0x208] ;  /* 0x0000820000227ab9 */ /* 0x000fe20000000a00 */
[----:B------:R-:W-:Y:S01]  /*0120*/  UMOV UR29, 0xffffc000 ;  /* 0xffffc000001d7882 */ /* 0x000fe20000000000 */
[----:B------:R-:W-:Y:S01]  /*0130*/  ULDC.64 UR24, c[0x0][0x300] ;  /* 0x0000c00000187ab9 */ /* 0x000fe20000000a00 */
[----:B------:R-:W3:Y:S01]  /*0140*/  S2UR UR4, SR_CgaCtaId ;  /* 0x00000000000479c3 */ /* 0x000ee20000008800 */
[----:B------:R-:W-:-:S07]  /*0150*/  ULDC.64 UR22, c[0x0][0x308] ;  /* 0x0000c20000167ab9 */ /* 0x000fce0000000a00 */
[----:B------:R-:W4:Y:S01]  /*0160*/  S2UR UR6, SR_CgaCtaId ;  /* 0x00000000000679c3 */ /* 0x000f220000008800 */
[----:B--2---:R-:W-:-:S07]  /*0170*/  ULEA UR8, UR8, UR11, 0x18 ;  /* 0x0000000b08087291 */ /* 0x004fce000f8ec03f */
[----:B------:R-:W2:Y:S01]  /*0180*/  S2UR UR28, SR_CTAID.Y ;  /* 0x00000000001c79c3 */ /* 0x000ea20000002600 */
[----:B-1----:R-:W-:Y:S01]  /*0190*/  SHF.R.S32.HI R4, RZ, 0x1f, R9 ;  /* 0x0000001fff047819 */ /* 0x002fe20000011409 */
[----:B---3--:R-:W-:-:S06]  /*01a0*/  ULEA UR4, UR4, UR5, 0x18 ;  /* 0x0000000504047291 */ /* 0x008fcc000f8ec03f */
[----:B------:R-:W1:Y:S01]  /*01b0*/  S2UR UR32, SR_CTAID.Z ;  /* 0x00000000002079c3 */ /* 0x000e620000002700 */
[----:B------:R-:W-:Y:S01]  /*01c0*/  UIADD3 UR5, UR8, 0xc000, URZ ;  /* 0x0000c00008057890 */ /* 0x000fe2000fffe03f */
[CC--:B------:R-:W-:Y:S02]  /*01d0*/  LEA.HI R0, R4.reuse, R9.reuse, RZ, 0x5 ;  /* 0x0000000904007211 */ /* 0x0c0fe400078f28ff */
[----:B------:R-:W-:Y:S02]  /*01e0*/  LEA.HI R186, R4, R9, RZ, 0x3 ;  /* 0x0000000904ba7211 */ /* 0x000fe400078f18ff */
[----:B------:R-:W-:Y:S01]  /*01f0*/  LOP3.LUT R5, R0, 0xffffffe0, RZ, 0xc0, !PT ;  /* 0xffffffe000057812 */ /* 0x000fe200078ec0ff */
[----:B----4-:R-:W-:Y:S01]  /*0200*/  ULEA UR6, UR6, UR7, 0x18 ;  /* 0x0000000706067291 */ /* 0x010fe2000f8ec03f */
[--C-:B------:R-:W-:Y:S01]  /*0210*/  SHF.R.S32.HI R3, RZ, 0x5, R0.reuse ;  /* 0x00000005ff037819 */ /* 0x100fe20000011400 */
[----:B------:R-:W3:Y:S01]  /*0220*/  S2UR UR9, SR_CgaCtaId ;  /* 0x00000000000979c3 */ /* 0x000ee20000008800 */
[----:B------:R-:W-:-:S02]  /*0230*/  SHF.R.S32.HI R0, RZ, 0x1f, R0 ;  /* 0x0000001fff007819 */ /* 0x000fc40000011400 */
[CC--:B------:R-:W-:Y:S02]  /*0240*/  LEA.HI R10, R4.reuse, R9.reuse, RZ, 0x4 ;  /* 0x00000009040a7211 */ /* 0x0c0fe400078f20ff */
[CC--:B------:R-:W-:Y:S02]  /*0250*/  LEA.HI R17, R4.reuse, R9.reuse, RZ, 0x7 ;  /* 0x0000000904117211 */ /* 0x0c0fe400078f38ff */
[CC--:B------:R-:W-:Y:S01]  /*0260*/  LEA.HI R15, R4.reuse, R9.reuse, RZ, 0x6 ;  /* 0x00000009040f7211 */ /* 0x0c0fe200078f30ff */
[----:B------:R-:W4:Y:S01]  /*0270*/  S2UR UR27, SR_CTAID.Z ;  /* 0x00000000001b79c3 */ /* 0x000f220000002700 */
[----:B------:R-:W-:Y:S01]  /*0280*/  LEA.HI R4, R4, R9, RZ, 0x2 ;  /* 0x0000000904047211 */ /* 0x000fe200078f10ff */
[----:B--2---:R-:W-:Y:S01]  /*0290*/  USHF.R.S32.HI UR31, URZ, 0x1f, UR28 ;  /* 0x0000001f3f1f7899 */ /* 0x004fe2000801141c */
[----:B------:R-:W-:Y:S01]  /*02a0*/  LEA.HI R2, R0, R3, RZ, 0x2 ;  /* 0x0000000300027211 */ /* 0x000fe200078f10ff */
[C---:B------:R-:W-:Y:S01]  /*02b0*/  IMAD.IADD R0, R9.reuse, 0x1, -R5 ;  /* 0x0000000109007824 */ /* 0x040fe200078e0a05 */
[----:B------:R-:W-:Y:S01]  /*02c0*/  SHF.R.S32.HI R6, RZ, 0x3, R186 ;  /* 0x00000003ff067819 */ /* 0x000fe200000114ba */
[----:B------:R-:W-:Y:S01]  /*02d0*/  UIMAD.WIDE UR36, UR28, 0x80, URZ ;  /* 0x000000801c2478a5 */ /* 0x000fe2000f8e023f */
[----:B------:R-:W-:Y:S01]  /*02e0*/  LOP3.LUT R7, R186, 0xfffffff8, RZ, 0xc0, !PT ;  /* 0xfffffff8ba077812 */ /* 0x000fe200078ec0ff */
[----:B------:R-:W2:Y:S01]  /*02f0*/  S2UR UR26, SR_CTAID.Y ;  /* 0x00000000001a79c3 */ /* 0x000ea20000002600 */
[----:B------:R-:W-:Y:S01]  /*0300*/  LOP3.LUT R12, R4, 0x7ffffffc, RZ, 0xc0, !PT ;  /* 0x7ffffffc040c7812 */ /* 0x000fe200078ec0ff */
[----:B------:R-:W-:Y:S01]  /*0310*/  IMAD.SHL.U32 R5, R6, 0x40, RZ ;  /* 0x0000004006057824 */ /* 0x000fe200078e00ff */
[----:B------:R-:W-:Y:S01]  /*0320*/  LOP3.LUT R11, R10, 0xfffffff0, RZ, 0xc0, !PT ;  /* 0xfffffff00a0b7812 */ /* 0x000fe200078ec0ff */
[C---:B------:R-:W-:Y:S01]  /*0330*/  IMAD.IADD R7, R9.reuse, 0x1, -R7 ;  /* 0x0000000109077824 */ /* 0x040fe200078e0a07 */
[----:B------:R-:W-:Y:S01]  /*0340*/  SHF.R.S32.HI R8, RZ, 0x1f, R0 ;  /* 0x0000001fff087819 */ /* 0x000fe20000011400 */
[C---:B------:R-:W-:Y:S01]  /*0350*/  IMAD.IADD R16, R9.reuse, 0x1, -R12 ;  /* 0x0000000109107824 */ /* 0x040fe200078e0a0c */
[----:B------:R-:W-:Y:S01]  /*0360*/  LOP3.LUT R2, R2, 0xfffffffc, RZ, 0xc0, !PT ;  /* 0xfffffffc02027812 */ /* 0x000fe200078ec0ff */
[----:B------:R-:W-:Y:S01]  /*0370*/  IMAD.IADD R6, R9, 0x1, -R11 ;  /* 0x0000000109067824 */ /* 0x000fe200078e0a0b */
[----:B------:R-:W-:Y:S01]  /*0380*/  LEA.HI R12, R8, R0, RZ, 0x2 ;  /* 0x00000000080c7211 */ /* 0x000fe200078f10ff */
[----:B------:R-:W-:Y:S01]  /*0390*/  IMAD.SHL.U32 R9, R7, 0x8, RZ ;  /* 0x0000000807097824 */ /* 0x000fe200078e00ff */
[----:B------:R-:W-:Y:S01]  /*03a0*/  LOP3.LUT R0, R5, 0x1c0, RZ, 0xc0, !PT ;  /* 0x000001c005007812 */ /* 0x000fe200078ec0ff */
[----:B------:R-:W-:Y:S01]  /*03b0*/  IMAD.IADD R13, R3, 0x1, -R2 ;  /* 0x00000001030d7824 */ /* 0x000fe200078e0a02 */
[----:B------:R-:W-:Y:S01]  /*03c0*/  SHF.R.S32.HI R5, RZ, 0x4, R10 ;  /* 0x00000004ff057819 */ /* 0x000fe2000001140a */
[----:B-1----:R-:W-:Y:S01]  /*03d0*/  USHF.R.S32.HI UR30, URZ, 0x1f, UR32 ;  /* 0x0000001f3f1e7899 */ /* 0x002fe20008011420 */
[--C-:B------:R-:W-:Y:S01]  /*03e0*/  SHF.R.S32.HI R8, RZ, 0x2, R4.reuse ;  /* 0x00000002ff087819 */ /* 0x100fe20000011404 */
[----:B---3--:R-:W-:Y:S01]  /*03f0*/  ULEA UR7, UR9, UR10, 0x18 ;  /* 0x0000000a09077291 */ /* 0x008fe2000f8ec03f */
[----:B------:R-:W-:Y:S01]  /*0400*/  SHF.R.S32.HI R2, RZ, 0x1f, R4 ;  /* 0x0000001fff027819 */ /* 0x000fe20000011404 */
[----:B----4-:R-:W-:Y:S01]  /*0410*/  USHF.R.S32.HI UR39, URZ, 0x1f, UR27 ;  /* 0x0000001f3f277899 */ /* 0x010fe2000801141b */
[----:B------:R-:W-:-:S02]  /*0420*/  LOP3.LUT R9, R0, 0x38, R9, 0xf8, !PT ;  /* 0x0000003800097812 */ /* 0x000fc400078ef809 */
[----:B------:R-:W-:Y:S02]  /*0430*/  SHF.R.U32.HI R4, RZ, 0x3, R0 ;  /* 0x00000003ff047819 */ /* 0x000fe40000011600 */
[----:B------:R-:W-:Y:S01]  /*0440*/  LEA.HI R3, R10, R5, RZ, 0x1 ;  /* 0x000000050a037211 */ /* 0x000fe200078f08ff */
[----:B--2---:R-:W-:Y:S01]  /*0450*/  USHF.R.S32.HI UR38, URZ, 0x1f, UR26 ;  /* 0x0000001f3f267899 */ /* 0x004fe2000801141a */
[----:B------:R-:W-:Y:S02]  /*0460*/  LEA.HI R0, R2, R8, RZ, 0x3 ;  /* 0x0000000802007211 */ /* 0x000fe400078f18ff */
[----:B------:R-:W-:Y:S02]  /*0470*/  SHF.R.S32.HI R11, RZ, 0x1f, R6 ;  /* 0x0000001fff0b7819 */ /* 0x000fe40000011406 */
[----:B------:R-:W-:Y:S01]  /*0480*/  LOP3.LUT R9, R9, R4, RZ, 0x3c, !PT ;  /* 0x0000000409097212 */ /* 0x000fe200078e3cff */
[----:B------:R-:W-:Y:S01]  /*0490*/  IMAD.SHL.U32 R4, R15, 0x8, RZ ;  /* 0x000000080f047824 */ /* 0x000fe200078e00ff */
[----:B------:R-:W-:-:S02]  /*04a0*/  LOP3.LUT R2, R3, 0xfffffffe, RZ, 0xc0, !PT ;  /* 0xfffffffe03027812 */ /* 0x000fc400078ec0ff */
[----:B------:R-:W-:Y:S02]  /*04b0*/  LOP3.LUT R0, R0, 0xfffffff8, RZ, 0xc0, !PT ;  /* 0xfffffff800007812 */ /* 0x000fe400078ec0ff */
[----:B------:R-:W-:Y:S01]  /*04c0*/  LEA.HI R14, R11, R6, RZ, 0x3 ;  /* 0x000000060b0e7211 */ /* 0x000fe200078f18ff */
[----:B------:R-:W-:Y:S01]  /*04d0*/  IMAD.IADD R11, R5, 0x1, -R2 ;  /* 0x00000001050b7824 */ /* 0x000fe200078e0a02 */
[----:B------:R-:W-:Y:S01]  /*04e0*/  LOP3.LUT R2, R9, 0xfffffe00, R4, 0xf8, !PT ;  /* 0xfffffe0009027812 */ /* 0x000fe200078ef804 */
[----:B------:R-:W-:Y:S01]  /*04f0*/  IMAD.IADD R0, R8, 0x1, -R0 ;  /* 0x0000000108007824 */ /* 0x000fe200078e0a00 */
[----:B------:R-:W-:Y:S01]  /*0500*/  LOP3.LUT R3, R14, 0xfffffff8, RZ, 0xc0, !PT ;  /* 0xfffffff80e037812 */ /* 0x000fe200078ec0ff */
[C---:B------:R-:W-:Y:S01]  /*0510*/  IMAD.SHL.U32 R4, R7.reuse, 0x40, RZ ;  /* 0x0000004007047824 */ /* 0x040fe200078e00ff */
[C---:B------:R-:W-:Y:S01]  /*0520*/  LOP3.LUT P4, RZ, R7.reuse, 0x2, RZ, 0xc0, !PT ;  /* 0x0000000207ff7812 */ /* 0x040fe2000788c0ff */
[----:B------:R1:W-:Y:S01]  /*0530*/  STL [R1+0xa0], R2 ;  /* 0x0000a00201007387 */ /* 0x0003e20000100800 */
[----:B------:R-:W-:Y:S01]  /*0540*/  LOP3.LUT P3, RZ, R7, 0x4, RZ, 0xc0, !PT ;  /* 0x0000000407ff7812 */ /* 0x000fe2000786c0ff */
[----:B------:R-:W-:Y:S01]  /*0550*/  IMAD.IADD R19, R6, 0x1, -R3 ;  /* 0x0000000106137824 */ /* 0x000fe200078e0a03 */
[----:B------:R-:W-:Y:S01]  /*0560*/  SHF.R.S32.HI R6, RZ, 0x7, R17 ;  /* 0x00000007ff067819 */ /* 0x000fe20000011411 */
[----:B------:R-:W-:Y:S01]  /*0570*/  IMAD.SHL.U32 R8, R16, 0x2, RZ ;  /* 0x0000000210087824 */ /* 0x000fe200078e00ff */
[----:B------:R-:W-:Y:S01]  /*0580*/  LOP3.LUT R4, R4, 0x1c0, RZ, 0xc0, !PT ;  /* 0x000001c004047812 */ /* 0x000fe200078ec0ff */
[----:B------:R-:W-:Y:S01]  /*0590*/  IMAD.SHL.U32 R7, R11, 0x200, RZ ;  /* 0x000002000b077824 */ /* 0x000fe200078e00ff */
[----:B------:R-:W-:Y:S01]  /*05a0*/  STL [R1+0xb4], R19 ;  /* 0x0000b41301007387 */ /* 0x000fe20000100800 */
[----:B------:R-:W-:Y:S01]  /*05b0*/  IMAD.SHL.U32 R5, R6, 0x8, RZ ;  /* 0x0000000806057824 */ /* 0x000fe200078e00ff */
[----:B-1----:R-:W-:-:S04]  /*05c0*/  LOP3.LUT R2, R0, 0x1, RZ, 0xc0, !PT ;  /* 0x0000000100027812 */ /* 0x002fc800078ec0ff */
[----:B------:R-:W-:Y:S01]  /*05d0*/  ISETP.NE.U32.AND P0, PT, R2, 0x1, PT ;  /* 0x000000010200780c */ /* 0x000fe20003f05070 */
[----:B------:R-:W-:-:S03]  /*05e0*/  IMAD.SHL.U32 R2, R13, 0x10, RZ ;  /* 0x000000100d027824 */ /* 0x000fc600078e00ff */
[C---:B------:R-:W-:Y:S01]  /*05f0*/  R2P PR, R0.reuse, 0x6 ;  /* 0x0000000600007804 */ /* 0x040fe20000000000 */
[----:B------:R-:W-:Y:S01]  /*0600*/  IMAD.SHL.U32 R0, R0, 0x40, RZ ;  /* 0x0000004000007824 */ /* 0x000fe200078e00ff */
[----:B------:R-:W-:Y:S02]  /*0610*/  LOP3.LUT R3, R4, 0x30, R2, 0xf8, !PT ;  /* 0x0000003004037812 */ /* 0x000fe400078ef802 */
[----:B------:R-:W-:Y:S02]  /*0620*/  LEA.HI.SX32 R18, R12, R2, 0x1e ;  /* 0x000000020c127211 */ /* 0x000fe400078ff2ff */
[----:B------:R-:W-:Y:S02]  /*0630*/  LOP3.LUT R0, R0, 0x1c0, RZ, 0xc0, !PT ;  /* 0x000001c000007812 */ /* 0x000fe400078ec0ff */
[----:B------:R-:W-:Y:S01]  /*0640*/  LOP3.LUT R2, R5, 0x8, RZ, 0xc0, !PT ;  /* 0x0000000805027812 */ /* 0x000fe200078ec0ff */
[----:B------:R-:W-:Y:S01]  /*0650*/  IMAD.SHL.U32 R5, R11, 0x10, RZ ;  /* 0x000000100b057824 */ /* 0x000fe200078e00ff */
[--C-:B------:R-:W-:Y:S01]  /*0660*/  LOP3.LUT R12, R3, 0x8, R186.reuse, 0xf8, !PT ;  /* 0x00000008030c7812 */ /* 0x100fe200078ef8ba */
[----:B------:R-:W-:Y:S01]  /*0670*/  STL [R1+0xbc], R18 ;  /* 0x0000bc1201007387 */ /* 0x000fe20000100800 */
[----:B------:R-:W-:-:S02]  /*0680*/  LOP3.LUT R186, R4, 0x8, R186, 0xf8, !PT ;  /* 0x0000000804ba7812 */ /* 0x000fc400078ef8ba */
[----:B------:R-:W-:Y:S02]  /*0690*/  SHF.R.U32.HI R3, RZ, 0x3, R0 ;  /* 0x00000003ff037819 */ /* 0x000fe40000011600 */
[----:B------:R-:W-:Y:S02]  /*06a0*/  SHF.R.U32.HI R4, RZ, 0x3, R4 ;  /* 0x00000003ff047819 */ /* 0x000fe40000011604 */
[----:B------:R-:W-:Y:S02]  /*06b0*/  LOP3.LUT R15, R2, 0x10, R5, 0xf8, !PT ;  /* 0x00000010020f7812 */ /* 0x000fe400078ef805 */
[CC--:B------:R-:W-:Y:S01]  /*06c0*/  LOP3.LUT R10, R3.reuse, R0.reuse, R2, 0x1e, !PT ;  /* 0x00000000030a7212 */ /* 0x0c0fe200078e1e02 */
[C---:B------:R-:W-:Y:S01]  /*06d0*/  IMAD R2, R6.reuse, 0x1000, R7 ;  /* 0x0000100006027824 */ /* 0x040fe200078e0207 */
[----:B------:R-:W-:Y:S01]  /*06e0*/  LOP3.LUT R9, R3, R0, RZ, 0xfc, !PT ;  /* 0x0000000003097212 */ /* 0x000fe200078efcff */
[----:B------:R-:W-:Y:S01]  /*06f0*/  IMAD R0, R6, 0x2000, R8 ;  /* 0x0000200006007824 */ /* 0x000fe200078e0208 */
[----:B------:R-:W-:Y:S01]  /*0700*/  LOP3.LUT R186, R186, R4, RZ, 0x3c, !PT ;  /* 0x00000004baba7212 */ /* 0x000fe200078e3cff */
[----:B------:R-:W-:Y:S01]  /*0710*/  IMAD.SHL.U32 R6, R19, 0x40, RZ ;  /* 0x0000004013067824 */ /* 0x000fe200078e00ff */
[----:B------:R-:W-:Y:S01]  /*0720*/  LOP3.LUT R5, R7, R12, R4, 0xf6, !PT ;  /* 0x0000000c07057212 */ /* 0x000fe200078ef604 */
[----:B------:R-:W-:-:S02]  /*0730*/  IMAD R3, R13, 0x400, R0 ;  /* 0x000004000d037824 */ /* 0x000fc400078e0200 */
[----:B------:R-:W-:Y:S01]  /*0740*/  IMAD.IADD R186, R2, 0x1, R186 ;  /* 0x0000000102ba7824 */ /* 0x000fe200078e02ba */
[----:B------:R-:W-:Y:S01]  /*0750*/  LOP3.LUT R6, R6, 0x1c0, RZ, 0xc0, !PT ;  /* 0x000001c006067812 */ /* 0x000fe200078ec0ff */
[----:B------:R-:W-:Y:S02]  /*0760*/  IMAD R0, R13, 0x400, R8 ;  /* 0x000004000d007824 */ /* 0x000fe400078e0208 */
[----:B------:R-:W-:Y:S01]  /*0770*/  VIADD R2, R18, 0xffffff80 ;  /* 0xffffff8012027836 */ /* 0x000fe20000000000 */
[----:B------:R-:W-:Y:S01]  /*0780*/  SHF.R.U32.HI R7, RZ, 0x3, R6 ;  /* 0x00000003ff077819 */ /* 0x000fe20000011606 */
[----:B------:R-:W-:Y:S01]  /*0790*/  IMAD.IADD R9, R9, 0x1, R3 ;  /* 0x0000000109097824 */ /* 0x000fe200078e0203 */
[----:B------:R-:W-:Y:S01]  /*07a0*/  LEA R186, R186, UR5, 0x1 ;  /* 0x00000005baba7c11 */ /* 0x000fe2000f8e08ff */
[----:B------:R-:W-:Y:S01]  /*07b0*/  IMAD.IADD R10, R0, 0x1, R10 ;  /* 0x00000001000a7824 */ /* 0x000fe200078e020a */
[----:B------:R-:W-:Y:S01]  /*07c0*/  SHF.R.S32.HI R4, RZ, 0x1f, R2 ;  /* 0x0000001fff047819 */ /* 0x000fe20000011402 */
[----:B------:R-:W-:Y:S01]  /*07d0*/  IMAD.SHL.U32 R0, R14, 0x40, RZ ;  /* 0x000000400e007824 */ /* 0x000fe200078e00ff */
[----:B------:R-:W-:Y:S01]  /*07e0*/  LEA R9, R9, UR8, 0x1 ;  /* 0x0000000809097c11 */ /* 0x000fe2000f8e08ff */
[----:B------:R-:W-:Y:S01]  /*07f0*/  IMAD.SHL.U32 R3, R11, 0x8, RZ ;  /* 0x000000080b037824 */ /* 0x000fe200078e00ff */
[----:B------:R-:W-:-:S02]  /*0800*/  SHF.L.U64.HI R2, R2, 0x2, R4 ;  /* 0x0000000202027819 */ /* 0x000fc40000010204 */
[----:B------:R-:W-:Y:S02]  /*0810*/  LOP3.LUT R0, R0, 0xfffffe00, RZ, 0xc0, !PT ;  /* 0xfffffe0000007812 */ /* 0x000fe400078ec0ff */
[----:B------:R-:W-:Y:S01]  /*0820*/  LOP3.LUT R3, R6, 0x8, R3, 0xf8, !PT ;  /* 0x0000000806037812 */ /* 0x000fe200078ef803 */
[----:B------:R1:W-:Y:S01]  /*0830*/  STL [R1+0xb0], R2 ;  /* 0x0000b00201007387 */ /* 0x0003e20000100800 */
[----:B------:R-:W-:Y:S01]  /*0840*/  LEA R10, R10, UR5, 0x1 ;  /* 0x000000050a0a7c11 */ /* 0x000fe2000f8e08ff */
[----:B------:R-:W-:Y:S01]  /*0850*/  IMAD R4, R13, 0x400, R0 ;  /* 0x000004000d047824 */ /* 0x000fe200078e0200 */
[----:B------:R-:W-:-:S03]  /*0860*/  LOP3.LUT R3, R3, R7, RZ, 0x3c, !PT ;  /* 0x0000000703037212 */ /* 0x000fc600078e3cff */
[----:B------:R-:W-:Y:S01]  /*0870*/  STL [R1+0xb8], R10 ;  /* 0x0000b80a01007387 */ /* 0x000fe20000100800 */
[----:B------:R-:W-:Y:S02]  /*0880*/  VIADD R17, R10, 0x420 ;  /* 0x000004200a117836 */ /* 0x000fe40000000000 */
[----:B------:R-:W-:Y:S01]  /*0890*/  IMAD.IADD R192, R4, 0x1, R3 ;  /* 0x0000000104c07824 */ /* 0x000fe200078e0203 */
[----:B------:R-:W-:Y:S01]  /*08a0*/  LEA R3, R5, UR8, 0x1 ;  /* 0x0000000805037c11 */ /* 0x000fe2000f8e08ff */
[----:B------:R-:W-:Y:S01]  /*08b0*/  IMAD.MOV.U32 R4, RZ, RZ, 0x20 ;  /* 0x00000020ff047424 */ /* 0x000fe200078e00ff */
[----:B------:R2:W-:Y:S01]  /*08c0*/  STL [R1+0x4c], R9 ;  /* 0x00004c0901007387 */ /* 0x0005e20000100800 */
[C---:B------:R-:W-:Y:S02]  /*08d0*/  VIADD R8, R10.reuse, 0x2020 ;  /* 0x000020200a087836 */ /* 0x040fe40000000000 */
[----:B------:R-:W-:Y:S01]  /*08e0*/  @P1 VIADD R17, R10, 0x3e0 ;  /* 0x000003e00a111836 */ /* 0x000fe20000000000 */
[----:B------:R-:W-:Y:S01]  /*08f0*/  SEL R188, R4, 0xffffffe0, !P4 ;  /* 0xffffffe004bc7807 */ /* 0x000fe20006000000 */
[----:B------:R-:W-:Y:S01]  /*0900*/  VIADD R16, R10, 0x2420 ;  /* 0x000024200a107836 */ /* 0x000fe20000000000 */
[----:B------:R-:W-:Y:S01]  /*0910*/  SEL R4, R4, 0xffffffe0, !P1 ;  /* 0xffffffe004047807 */ /* 0x000fe20004800000 */
[----:B------:R-:W-:-:S02]  /*0920*/  @P1 VIADD R8, R10, 0x1fe0 ;  /* 0x00001fe00a081836 */ /* 0x000fc40000000000 */
[----:B------:R-:W-:Y:S02]  /*0930*/  @P1 VIADD R16, R10, 0x23e0 ;  /* 0x000023e00a101836 */ /* 0x000fe40000000000 */
[----:B------:R-:W-:Y:S01]  /*0940*/  IMAD.IADD R5, R9, 0x1, R4 ;  /* 0x0000000109057824 */ /* 0x000fe200078e0204 */
[----:B-1----:R-:W-:Y:S01]  /*0950*/  LOP3.LUT R2, R7, R15, R6, 0x1e, !PT ;  /* 0x0000000f07027212 */ /* 0x002fe200078e1e06 */
[----:B------:R-:W-:Y:S02]  /*0960*/  IMAD.MOV.U32 R6, RZ, RZ, 0x40 ;  /* 0x00000040ff067424 */ /* 0x000fe400078e00ff */
[----:B------:R-:W-:Y:S01]  /*0970*/  IMAD.IADD R7, R4, 0x1, R10 ;  /* 0x0000000104077824 */ /* 0x000fe200078e020a */
[----:B------:R-:W-:Y:S01]  /*0980*/  LOP3.LUT R191, R2, R0, RZ, 0xfc, !PT ;  /* 0x0000000002bf7212 */ /* 0x000fe200078efcff */
[----:B------:R-:W-:Y:S01]  /*0990*/  IMAD.MOV.U32 R0, RZ, RZ, -0x10 ;  /* 0xfffffff0ff007424 */ /* 0x000fe200078e00ff */
[C---:B------:R-:W-:Y:S01]  /*09a0*/  SEL R187, R6.reuse, 0xffffffc0, !P3 ;  /* 0xffffffc006bb7807 */ /* 0x040fe20005800000 */
[----:B------:R-:W-:Y:S01]  /*09b0*/  IMAD.MOV.U32 R2, RZ, RZ, 0x440 ;  /* 0x00000440ff027424 */ /* 0x000fe200078e00ff */
[----:B------:R-:W-:Y:S01]  /*09c0*/  SEL R6, R6, 0xffffffc0, !P2 ;  /* 0xffffffc006067807 */ /* 0x000fe20005000000 */
[----:B------:R-:W-:Y:S01]  /*09d0*/  IMAD.IADD R189, R186, 0x1, R188 ;  /* 0x00000001babd7824 */ /* 0x000fe200078e02bc */
[----:B------:R-:W-:Y:S01]  /*09e0*/  SEL R0, R0, 0x10, !P0 ;  /* 0x0000001000007807 */ /* 0x000fe20004000000 */
[----:B------:R-:W-:Y:S01]  /*09f0*/  IMAD.IADD R187, R186, 0x1, R187 ;  /* 0x00000001babb7824 */ /* 0x000fe200078e02bb */
[----:B------:R-:W-:Y:S01]  /*0a00*/  SEL R2, R2, 0x3c0, !P2 ;  /* 0x000003c002027807 */ /* 0x000fe20005000000 */
[----:B------:R-:W-:-:S02]  /*0a10*/  IMAD.IADD R12, R9, 0x1, R6 ;  /* 0x00000001090c7824 */ /* 0x000fc400078e0206 */
[----:B------:R-:W-:Y:S02]  /*0a20*/  IMAD.IADD R14, R9, 0x1, R0 ;  /* 0x00000001090e7824 */ /* 0x000fe400078e0200 */
[----:B------:R-:W-:Y:S02]  /*0a30*/  IMAD.IADD R11, R6, 0x1, R10 ;  /* 0x00000001060b7824 */ /* 0x000fe400078e020a */
[----:B--2---:R-:W-:Y:S01]  /*0a40*/  VIADD R9, R10, 0x2040 ;  /* 0x000020400a097836 */ /* 0x004fe20000000000 */
[----:B------:R-:W-:Y:S01]  /*0a50*/  STL [R1+0x58], R14 ;  /* 0x0000580e01007387 */ /* 0x000fe20000100800 */
[----:B------:R-:W-:Y:S02]  /*0a60*/  IMAD.IADD R0, R0, 0x1, R12 ;  /* 0x0000000100007824 */ /* 0x000fe400078e020c */
[----:B------:R-:W-:Y:S01]  /*0a70*/  @P2 VIADD R9, R10, 0x1fc0 ;  /* 0x00001fc00a092836 */ /* 0x000fe20000000000 */
[----:B------:R1:W-:Y:S01]  /*0a80*/  STL [R1+0x68], R5 ;  /* 0x0000680501007387 */ /* 0x0003e20000100800 */
[----:B------:R-:W-:-:S03]  /*0a90*/  IMAD.IADD R188, R188, 0x1, R187 ;  /* 0x00000001bcbc7824 */ /* 0x000fc600078e02bb */
[----:B------:R-:W-:Y:S04]  /*0aa0*/  STL [R1+0x50], R12 ;  /* 0x0000500c01007387 */ /* 0x000fe80000100800 */
[----:B------:R2:W-:Y:S04]  /*0ab0*/  STL [R1+0xec], R7 ;  /* 0x0000ec0701007387 */ /* 0x0005e80000100800 */
[----:B------:R-:W-:Y:S01]  /*0ac0*/  STL [R1+0xd0], R11 ;  /* 0x0000d00b01007387 */ /* 0x000fe20000100800 */
[----:B-1----:R-:W-:-:S05]  /*0ad0*/  IMAD.IADD R5, R10, 0x1, R2 ;  /* 0x000000010a057824 */ /* 0x002fca00078e0202 */
[----:B------:R-:W-:Y:S01]  /*0ae0*/  STL [R1+0xcc], R5 ;  /* 0x0000cc0501007387 */ /* 0x000fe20000100800 */
[----:B--2---:R-:W-:-:S03]  /*0af0*/  VIADD R7, R10, 0x2440 ;  /* 0x000024400a077836 */ /* 0x004fc60000000000 */
[----:B------:R-:W-:Y:S01]  /*0b00*/  STL [R1+0xd8], R17 ;  /* 0x0000d81101007387 */ /* 0x000fe20000100800 */
[----:B------:R-:W-:Y:S02]  /*0b10*/  @P2 VIADD R7, R10, 0x23c0 ;  /* 0x000023c00a072836 */ /* 0x000fe40000000000 */
[C---:B------:R-:W-:Y:S01]  /*0b20*/  IMAD.IADD R10, R4.reuse, 0x1, R12 ;  /* 0x00000001040a7824 */ /* 0x040fe200078e020c */
[----:B------:R-:W-:Y:S04]  /*0b30*/  STL [R1+0xc0], R8 ;  /* 0x0000c00801007387 */ /* 0x000fe80000100800 */
[----:B------:R-:W-:Y:S04]  /*0b40*/  STL [R1+0xd4], R16 ;  /* 0x0000d41001007387 */ /* 0x000fe80000100800 */
[----:B------:R-:W-:Y:S04]  /*0b50*/  STL [R1+0x54], R0 ;  /* 0x0000540001007387 */ /* 0x000fe80000100800 */
[----:B------:R1:W-:Y:S04]  /*0b60*/  STL [R1+0xc8], R9 ;  /* 0x0000c80901007387 */ /* 0x0003e80000100800 */
[----:B------:R2:W-:Y:S01]  /*0b70*/  STL [R1+0xc4], R7 ;  /* 0x0000c40701007387 */ /* 0x0005e20000100800 */
[----:B-1----:R-:W-:-:S02]  /*0b80*/  IMAD.IADD R9, R4, 0x1, R11 ;  /* 0x0000000104097824 */ /* 0x002fc400078e020b */
[----:B--2---:R-:W-:-:S05]  /*0b90*/  IMAD.IADD R7, R14, 0x1, R4 ;  /* 0x000000010e077824 */ /* 0x004fca00078e0204 */
[----:B------:R1:W-:Y:S04]  /*0ba0*/  STL [R1+0x64], R7 ;  /* 0x0000640701007387 */ /* 0x0003e80000100800 */
[----:B------:R2:W-:Y:S04]  /*0bb0*/  STL [R1+0x60], R10 ;  /* 0x0000600a01007387 */ /* 0x0005e80000100800 */
[----:B------:R2:W-:Y:S01]  /*0bc0*/  STL [R1+0xe8], R9 ;  /* 0x0000e80901007387 */ /* 0x0005e20000100800 */
[----:B-1----:R-:W-:Y:S02]  /*0bd0*/  IMAD.IADD R7, R4, 0x1, R5 ;  /* 0x0000000104077824 */ /* 0x002fe400078e0205 */
[----:B------:R-:W-:-:S02]  /*0be0*/  IMAD.IADD R5, R6, 0x1, R8 ;  /* 0x0000000106057824 */ /* 0x000fc400078e0208 */
[----:B------:R-:W-:Y:S01]  /*0bf0*/  IMAD.IADD R4, R4, 0x1, R0 ;  /* 0x0000000104047824 */ /* 0x000fe200078e0200 */
[----:B------:R2:W-:Y:S01]  /*0c00*/  STL [R1+0xe4], R7 ;  /* 0x0000e40701007387 */ /* 0x0005e20000100800 */
[----:B------:R-:W-:-:S03]  /*0c10*/  IMAD.IADD R0, R2, 0x1, R8 ;  /* 0x0000000102007824 */ /* 0x000fc600078e0208 */
[----:B------:R2:W-:Y:S04]  /*0c20*/  STL [R1+0xe0], R5 ;  /* 0x0000e00501007387 */ /* 0x0005e80000100800 */
[----:B------:R2:W-:Y:S04]  /*0c30*/  STL [R1+0x5c], R4 ;  /* 0x00005c0401007387 */ /* 0x0005e80000100800 */
[----:B------:R2:W-:Y:S02]  /*0c40*/  STL [R1+0xdc], R0 ;  /* 0x0000dc0001007387 */ /* 0x0005e40000100800 */
.L_x_2034:
        /* <DEDUP_REMOVED lines=23> */
[----:B------:R-:W-:Y:S05]  /*0dc0*/  @P0 BRA `(.L_x_2026) ;  /* 0x0000008000980947 */ /* 0x000fea0003800000 */
[----:B------:R-:W1:Y:S01]  /*0dd0*/  LDC R9, c[0x0][0x278] ;  /* 0x00009e00ff097b82 */ /* 0x000e620000000800 */
[----:B------:R-:W2:Y:S01]  /*0de0*/  S2R R2, SR_CTAID.Z ;  /* 0x0000000000027919 */ /* 0x000ea20000002700 */
[----:B------:R-:W-:Y:S01]  /*0df0*/  ULDC.64 UR8, c[0x0][0x2f0] ;  /* 0x0000bc0000087ab9 */ /* 0x000fe20000000a00 */
[----:B------:R-:W-:Y:S01]  /*0e00*/  ULDC UR40, c[0x0][0x2c4] ;  /* 0x0000b10000287ab9 */ /* 0x000fe20000000800 */
[----:B------:R-:W-:Y:S01]  /*0e10*/  UISETP.NE.U32.AND UP1, UPT, UR8, URZ, UPT ;  /* 0x0000003f0800728c */ /* 0x000fe2000bf25070 */
[----:B------:R-:W3:Y:S01]  /*0e20*/  S2R R10, SR_CTAID.X ;  /* 0x00000000000a7919 */ /* 0x000ee20000002500 */
[----:B------:R-:W-:Y:S02]  /*0e30*/  UIADD3 UR12, UR40, 0x7f, URZ ;  /* 0x0000007f280c7890 */ /* 0x000fe4000fffe03f */
[----:B------:R-:W3:Y:S01]  /*0e40*/  LDC.64 R6, c[0x0][0x488] ;  /* 0x00012200ff067b82 */ /* 0x000ee20000000a00 */
[----:B------:R-:W-:Y:S01]  /*0e50*/  ULDC.U8 UR8, c[0x0][0x3d8] ;  /* 0x0000f60000087ab9 */ /* 0x000fe20000000000 */
[----:B------:R-:W-:-:S02]  /*0e60*/  USHF.R.S32.HI UR47, URZ, 0x1f, UR12 ;  /* 0x0000001f3f2f7899 */ /* 0x000fc4000801140c */
[----:B------:R-:W-:Y:S02]  /*0e70*/  UISETP.NE.AND UP0, UPT, UR8, URZ, UPT ;  /* 0x0000003f0800728c */ /* 0x000fe4000bf05270 */
[----:B------:R-:W-:Y:S01]  /*0e80*/  ULEA.HI UR47, UR47, UR12, URZ, 0x7 ;  /* 0x0000000c2f2f7291 */ /* 0x000fe2000f8f383f */
[----:B------:R-:W-:Y:S01]  /*0e90*/  ULDC UR15, c[0x0][0x270] ;  /* 0x00009c00000f7ab9 */ /* 0x000fe20000000800 */
[----:B------:R-:W-:Y:S02]  /*0ea0*/  ULDC UR14, c[0x0][0x2dc] ;  /* 0x0000b700000e7ab9 */ /* 0x000fe40000000800 */
[----:B------:R-:W-:Y:S02]  /*0eb0*/  ULOP3.LUT UR44, UR47, 0xffffff80, URZ, 0xc0, !UPT ;  /* 0xffffff802f2c7892 */ /* 0x000fe4000f8ec03f */
[----:B------:R-:W-:Y:S02]  /*0ec0*/  UISETP.NE.AND.EX UP1, UPT, UR9, URZ, UPT, UP1 ;  /* 0x0000003f0900728c */ /* 0x000fe4000bf25310 */
[----:B------:R-:W-:Y:S01]  /*0ed0*/  UIMAD UR11, UR32, UR14, URZ ;  /* 0x0000000e200b72a4 */ /* 0x000fe2000f8e023f */
        /* <DEDUP_REMOVED lines=19> */
[----:B-1----:R-:W-:-:S04]  /*1010*/  VIADD R4, R4, 0xffffffe ;  /* 0x0ffffffe04047836 */ /* 0x002fc80000000000 */
[----:B------:R-:W1:Y:S02]  /*1020*/  F2I.FTZ.U32.TRUNC.NTZ R5, R4 ;  /* 0x0000000400057305 */ /* 0x000e64000021f000 */
[----:B-1----:R-:W-:Y:S02]  /*1030*/  IMAD.MOV R0, RZ, RZ, -R5 ;  /* 0x000000ffff007224 */ /* 0x002fe400078e0a05 */
[----:B------:R-:W-:Y:S02]  /*1040*/  IMAD.MOV.U32 R4, RZ, RZ, RZ ;  /* 0x000000ffff047224 */ /* 0x000fe400078e00ff */
[----:B------:R-:W-:-:S04]  /*1050*/  IMAD R0, R0, R8, RZ ;  /* 0x0000000800007224 */ /* 0x000fc800078e02ff */
[----:B------:R-:W-:Y:S01]  /*1060*/  IMAD.HI.U32 R0, R5, R0, R4 ;  /* 0x0000000005007227 */ /* 0x000fe200078e0004 */
[----:B------:R-:W-:-:S05]  /*1070*/  MOV R4, R2 ;  /* 0x0000000200047202 */ /* 0x000fca0000000f00 */
[----:B------:R-:W-:-:S04]  /*1080*/  IMAD.HI.U32 R0, R0, R4, RZ ;  /* 0x0000000400007227 */ /* 0x000fc800078e00ff */
[----:B------:R-:W-:-:S04]  /*1090*/  IMAD.MOV R2, RZ, RZ, -R0 ;  /* 0x000000ffff027224 */ /* 0x000fc800078e0a00 */
[----:B------:R-:W-:Y:S02]  /*10a0*/  IMAD R2, R8, R2, R4 ;  /* 0x0000000208027224 */ /* 0x000fe400078e0204 */
[----:B---3--:R-:W-:-:S03]  /*10b0*/  IMAD.WIDE.U32 R4, R10, R6, RZ ;  /* 0x000000060a047225 */ /* 0x008fc600078e00ff */
[----:B------:R-:W-:-:S13]  /*10c0*/  ISETP.GT.U32.AND P1, PT, R8, R2, PT ;  /* 0x000000020800720c */ /* 0x000fda0003f24070 */
[----:B------:R-:W-:Y:S01]  /*10d0*/  @!P1 IMAD.IADD R2, R2, 0x1, -R8 ;  /* 0x0000000102029824 */ /* 0x000fe200078e0a08 */
[----:B------:R-:W-:Y:S02]  /*10e0*/  @!P1 IADD3 R0, R0, 0x1, RZ ;  /* 0x0000000100009810 */ /* 0x000fe40007ffe0ff */
[----:B------:R-:W-:Y:S02]  /*10f0*/  ISETP.NE.AND P1, PT, RZ, UR10, PT ;  /* 0x0000000aff007c0c */ /* 0x000fe4000bf25270 */
[----:B------:R-:W-:Y:S02]  /*1100*/  ISETP.GE.U32.AND P3, PT, R2, R8, PT ;  /* 0x000000080200720c */ /* 0x000fe40003f66070 */
[----:B------:R-:W-:-:S04]  /*1110*/  LOP3.LUT R2, R9, UR32, RZ, 0x3c, !PT ;  /* 0x0000002009027c12 */ /* 0x000fc8000f8e3cff */
[----:B------:R-:W-:Y:S01]  /*1120*/  ISETP.GE.AND P0, PT, R2, RZ, PT ;  /* 0x000000ff0200720c */ /* 0x000fe20003f06270 */
[----:B------:R-:W-:Y:S01]  /*1130*/  IMAD R2, R10, R7, R5 ;  /* 0x000000070a027224 */ /* 0x000fe200078e0205 */
[----:B------:R-:W-:-:S04]  /*1140*/  SEL R5, R4, RZ, P1 ;  /* 0x000000ff04057207 */ /* 0x000fc80000800000 */
[----:B------:R-:W-:Y:S01]  /*1150*/  SEL R10, R2, RZ, P1 ;  /* 0x000000ff020a7207 */ /* 0x000fe20000800000 */
[----:B------:R-:W-:-:S04]  /*1160*/  @P3 VIADD R0, R0, 0x1 ;  /* 0x0000000100003836 */ /* 0x000fc80000000000 */
        /* <DEDUP_REMOVED lines=14> */
.L_x_2027:
[----:B------:R-:W-:Y:S01]  /*1250*/  UIMAD UR41, UR28, UR15, UR32 ;  /* 0x0000000f1c2972a4 */ /* 0x000fe2000f8e0220 */
[----:B------:R-:W-:-:S03]  /*1260*/  ULDC UR54, c[0x0][0x2d4] ;  /* 0x0000b50000367ab9 */ /* 0x000fc60000000800 */
[----:B------:R-:W-:-:S12]  /*1270*/  UIMAD UR41, UR41, UR54, URZ ;  /* 0x00000036292972a4 */ /* 0x000fd8000f8e023f */
.L_x_2028:
[----:B------:R-:W1:Y:S01]  /*1280*/  S2R R11, SR_TID.X ;  /* 0x00000000000b7919 */ /* 0x000e620000002100 */
[----:B------:R-:W-:Y:S01]  /*1290*/  UIMAD UR10, UR15, UR14, URZ ;  /* 0x0000000e0f0a72a4 */ /* 0x000fe2000f8e023f */
[----:B------:R-:W-:Y:S01]  /*12a0*/  IMAD.U32 R12, RZ, RZ, UR11 ;  /* 0x0000000bff0c7e24 */ /* 0x000fe2000f8e00ff */
[----:B------:R-:W2:Y:S01]  /*12b0*/  LDC.64 R18, c[0x0][0x418] ;  /* 0x00010600ff127b82 */ /* 0x000ea20000000a00 */
[----:B------:R-:W3:Y:S01]  /*12c0*/  LDL R27, [R1+0xa0] ;  /* 0x0000a000011b7983 */ /* 0x000ee20000100800 */
[----:B------:R-:W-:Y:S01]  /*12d0*/  USHF.L.U32 UR9, UR10, 0x7, URZ ;  /* 0x000000070a097899 */ /* 0x000fe2000800063f */
[----:B------:R-:W-:Y:S01]  /*12e0*/  IMAD.U32 R9, RZ, RZ, UR8 ;  /* 0x00000008ff097e24 */ /* 0x000fe2000f8e00ff */
[----:B------:R-:W-:Y:S02]  /*12f0*/  UIADD3 UR5, UP1, UR5, UR13, URZ ;  /* 0x0000000d05057290 */ /* 0x000fe4000ff3e03f */
[----:B------:R-:W-:Y:S02]  /*1300*/  USHF.R.S32.HI UR8, URZ, 0x1f, UR9 ;  /* 0x0000001f3f087899 */ /* 0x000fe40008011409 */
[----:B------:R-:W4:Y:S01]  /*1310*/  LDC.64 R20, c[0x0][0x228] ;  /* 0x00008a00ff147b82 */ /* 0x000f220000000a00 */
[----:B------:R-:W-:Y:S01]  /*1320*/  ULDC.64 UR20, c[0x0][0x240] ;  /* 0x0000900000147ab9 */ /* 0x000fe20000000a00 */
[----:B------:R-:W-:-:S02]  /*1330*/  USHF.R.S32.HI UR49, URZ, 0x1f, UR14 ;  /* 0x0000001f3f317899 */ /* 0x000fc4000801140e */
[----:B------:R-:W-:Y:S02]  /*1340*/  UIMAD.WIDE UR54, UR28, UR54, UR44 ;  /* 0x000000361c3672a5 */ /* 0x000fe4000f8e022c */
[----:B------:R-:W-:Y:S02]  /*1350*/  UIMAD.WIDE.U32 UR52, UR14, UR15, URZ ;  /* 0x0000000f0e3472a5 */ /* 0x000fe4000f8e003f */
[----:B------:R-:W-:Y:S01]  /*1360*/  UIMAD UR49, UR49, UR15, URZ ;  /* 0x0000000f313172a4 */ /* 0x000fe2000f8e023f */
[----:B------:R-:W-:Y:S01]  /*1370*/  ULDC.64 UR16, c[0x0][0x420] ;  /* 0x0001080000107ab9 */ /* 0x000fe20000000a00 */
[----:B------:R-:W-:Y:S02]  /*1380*/  ULDC.64 UR18, c[0x0][0x258] ;  /* 0x0000960000127ab9 */ /* 0x000fe40000000a00 */
[----:B------:R-:W-:Y:S01]  /*1390*/  IMAD.U32 R16, RZ, RZ, UR52 ;  /* 0x00000034ff107e24 */ /* 0x000fe2000f8e00ff */
[----:B------:R-:W-:Y:S01]  /*13a0*/  UIMAD UR49, UR50, UR14, UR49 ;  /* 0x0000000e323172a4 */ /* 0x000fe2000f8e0231 */
[----:B------:R-:W-:Y:S01]  /*13b0*/  IMAD.U32 R17, RZ, RZ, UR53 ;  /* 0x00000035ff117e24 */ /* 0x000fe2000f8e00ff */
[----:B------:R-:W-:-:S02]  /*13c0*/  ULEA.HI.SX32 UR47, UR47, 0xffffffff, 0x19 ;  /* 0xffffffff2f2f7891 */ /* 0x000fc4000f8fca3f */
[----:B------:R-:W-:Y:S02]  /*13d0*/  UIADD3 UR49, UR53, UR49, URZ ;  /* 0x0000003135317290 */ /* 0x000fe4000fffe03f */
[----:B------:R-:W-:Y:S01]  /*13e0*/  UIADD3.X UR43, UR46, UR43, URZ, UP1, !UPT ;  /* 0x0000002b2e2b7290 */ /* 0x000fe20008ffe43f */
[----:B-1----:R-:W-:-:S04]  /*13f0*/  SHF.R.S32.HI R6, RZ, 0x1f, R11 ;  /* 0x0000001fff067819 */ /* 0x002fc8000001140b */
[CC--:B------:R-:W-:Y:S02]  /*1400*/  LEA.HI R0, R6.reuse, R11.reuse, RZ, 0x5 ;  /* 0x0000000b06007211 */ /* 0x0c0fe400078f28ff */
[----:B------:R-:W-:Y:S02]  /*1410*/  LEA.HI R6, R6, R11, RZ, 0x3 ;  /* 0x0000000b06067211 */ /* 0x000fe400078f18ff */
[----:B------:R-:W-:Y:S02]  /*1420*/  LOP3.LUT R2, R0, 0xffffffe0, RZ, 0xc0, !PT ;  /* 0xffffffe000027812 */ /* 0x000fe400078ec0ff */
[----:B------:R-:W-:Y:S02]  /*1430*/  SHF.R.S32.HI R0, RZ, 0x5, R0 ;  /* 0x00000005ff007819 */ /* 0x000fe40000011400 */
[----:B------:R-:W-:Y:S01]  /*1440*/  LOP3.LUT R4, R6, 0xfffffff8, RZ, 0xc0, !PT ;  /* 0xfffffff806047812 */ /* 0x000fe200078ec0ff */
[----:B------:R-:W-:-:S04]  /*1450*/  IMAD.IADD R2, R11, 0x1, -R2 ;  /* 0x000000010b027824 */ /* 0x000fc800078e0a02 */
[----:B------:R-:W-:Y:S01]  /*1460*/  IMAD R2, R0, UR10, R2 ;  /* 0x0000000a00027c24 */ /* 0x000fe2000f8e0202 */
[----:B------:R-:W-:Y:S01]  /*1470*/  SHF.R.S32.HI R0, RZ, 0x3, R6 ;  /* 0x00000003ff007819 */ /* 0x000fe20000011406 */
[----:B------:R-:W-:Y:S01]  /*1480*/  ULDC.64 UR10, c[0x0][0x248] ;  /* 0x00009200000a7ab9 */ /* 0x000fe20000000a00 */
[----:B------:R-:W-:Y:S02]  /*1490*/  IMAD.IADD R11, R11, 0x1, -R4 ;  /* 0x000000010b0b7824 */ /* 0x000fe400078e0a04 */
[----:B------:R-:W-:Y:S01]  /*14a0*/  IADD3 R12, P2, P0, R2, UR9, R12 ;  /* 0x00000009020c7c10 */ /* 0x000fe2000f85e00c */
[----:B------:R-:W-:Y:S01]  /*14b0*/  IMAD.WIDE.U32 R6, R0, UR10, RZ ;  /* 0x0000000a00067c25 */ /* 0x000fe2000f8e00ff */
[----:B------:R-:W-:Y:S02]  /*14c0*/  SHF.R.S32.HI R2, RZ, 0x1f, R2 ;  /* 0x0000001fff027819 */ /* 0x000fe40000011402 */
[----:B------:R-:W-:Y:S01]  /*14d0*/  SHF.R.S32.HI R14, RZ, 0x1f, R0 ;  /* 0x0000001fff0e7819 */ /* 0x000fe20000011400 */
[----:B------:R-:W-:Y:S01]  /*14e0*/  IMAD.U32 R22, RZ, RZ, UR10 ;  /* 0x0000000aff167e24 */ /* 0x000fe2000f8e00ff */
[----:B------:R-:W-:Y:S01]  /*14f0*/  IADD3.X R9, R2, UR8, R9, P2, P0 ;  /* 0x0000000802097c10 */ /* 0x000fe200097e0409 */
[----:B------:R-:W-:Y:S01]  /*1500*/  ULDC.64 UR8, c[0x0][0x250] ;  /* 0x0000940000087ab9 */ /* 0x000fe20000000a00 */
[----:B------:R-:W-:Y:S01]  /*1510*/  IADD3 R12, P0, R12, R5, RZ ;  /* 0x000000050c0c7210 */ /* 0x000fe20007f1e0ff */
[----:B------:R-:W-:-:S02]  /*1520*/  IMAD R8, R14, UR8, RZ ;  /* 0x000000080e087c24 */ /* 0x000fc4000f8e02ff */
[----:B------:R-:W-:Y:S02]  /*1530*/  IMAD R2, R14, UR10, RZ ;  /* 0x0000000a0e027c24 */ /* 0x000fe4000f8e02ff */
[----:B------:R-:W-:-:S04]  /*1540*/  IMAD.WIDE.U32 R4, R0, UR8, RZ ;  /* 0x0000000800047c25 */ /* 0x000fc8000f8e00ff */
[C---:B------:R-:W-:Y:S02]  /*1550*/  IMAD R8, R0.reuse, UR9, R8 ;  /* 0x0000000900087c24 */ /* 0x040fe4000f8e0208 */
[C---:B------:R-:W-:Y:S02]  /*1560*/  IMAD R2, R0.reuse, UR11, R2 ;  /* 0x0000000b00027c24 */ /* 0x040fe4000f8e0202 */
[----:B------:R-:W-:Y:S01]  /*1570*/  IMAD.X R13, R9, 0x1, R10, P0 ;  /* 0x00000001090d7824 */ /* 0x000fe200000e060a */
[----:B------:R-:W-:Y:S01]  /*1580*/  IADD3 R0, P0, R0, UR44, RZ ;  /* 0x0000002c00007c10 */ /* 0x000fe2000ff1e0ff */
[----:B------:R-:W-:Y:S02]  /*1590*/  IMAD.IADD R5, R5, 0x1, R8 ;  /* 0x0000000105057824 */ /* 0x000fe400078e0208 */
[----:B------:R-:W-:Y:S01]  /*15a0*/  IMAD.SHL.U32 R8, R11, 0x8, RZ ;  /* 0x000000080b087824 */ /* 0x000fe200078e00ff */
[----:B------:R-:W-:Y:S01]  /*15b0*/  IADD3.X R14, R14, UR45, RZ, P0, !PT ;  /* 0x0000002d0e0e7c10 */ /* 0x000fe200087fe4ff */
[----:B------:R-:W-:Y:S01]  /*15c0*/  IMAD.IADD R7, R7, 0x1, R2 ;  /* 0x0000000107077824 */ /* 0x000fe200078e0202 */
[----:B------:R-:W-:Y:S01]  /*15d0*/  UIADD3 UR45, UP0, UR54, UR12, URZ ;  /* 0x0000000c362d7290 */ /* 0x000fe2000ff1e03f */
[----:B------:R-:W-:Y:S01]  /*15e0*/  IMAD.U32 R24, RZ, RZ, UR8 ;  /* 0x00000008ff187e24 */ /* 0x000fe2000f8e00ff */
[----:B------:R-:W-:Y:S01]  /*15f0*/  SHF.R.S32.HI R9, RZ, 0x1f, R8 ;  /* 0x0000001fff097819 */ /* 0x000fe20000011408 */
[----:B------:R-:W-:Y:S01]  /*1600*/  IMAD R2, R14, UR20, RZ ;  /* 0x000000140e027c24 */ /* 0x000fe2000f8e02ff */
[----:B------:R-:W-:Y:S01]  /*1610*/  ULDC.64 UR12, c[0x0][0x428] ;  /* 0x00010a00000c7ab9 */ /* 0x000fe20000000a00 */
[----:B------:R-:W-:Y:S01]  /*1620*/  IMAD.WIDE.U32 R24, R24, UR5, R4 ;  /* 0x0000000518187c25 */ /* 0x000fe2000f8e0004 */
[----:B------:R-:W-:-:S02]  /*1630*/  UIADD3.X UR48, UR55, UR48, URZ, UP0, !UPT ;  /* 0x0000003037307290 */ /* 0x000fc400087fe43f */
[----:B------:R-:W-:Y:S01]  /*1640*/  UIMAD UR49, UR49, UR45, URZ ;  /* 0x0000002d313172a4 */ /* 0x000fe2000f8e023f */
[C---:B------:R-:W-:Y:S01]  /*1650*/  IMAD R2, R0.reuse, UR21, R2 ;  /* 0x0000001500027c24 */ /* 0x040fe2000f8e0202 */
[----:B------:R-:W-:Y:S01]  /*1660*/  UIMAD UR14, UR30, UR12, URZ ;  /* 0x0000000c1e0e72a4 */ /* 0x000fe2000f8e023f */
[----:B------:R-:W-:Y:S01]  /*1670*/  IMAD.WIDE.U32 R10, R0, UR20, R8 ;  /* 0x00000014000a7c25 */ /* 0x000fe2000f8e0008 */
[----:B------:R-:W-:Y:S02]  /*1680*/  UIMAD UR48, UR48, UR52, UR49 ;  /* 0x00000034303072a4 */ /* 0x000fe4000f8e0231 */
[----:B------:R-:W-:Y:S01]  /*1690*/  USHF.L.U64.HI UR21, UR20, 0x6, UR21 ;  /* 0x0000000614157899 */ /* 0x000fe20008010215 */
[----:B--2---:R-:W-:Y:S01]  /*16a0*/  IMAD R4, R18, UR31, RZ ;  /* 0x0000001f12047c24 */ /* 0x004fe2000f8e02ff */
[----:B------:R-:W-:Y:S01]  /*16b0*/  USHF.L.U32 UR20, UR20, 0x6, URZ ;  /* 0x0000000614147899 */ /* 0x000fe2000800063f */
[----:B------:R-:W-:Y:S02]  /*16c0*/  IMAD.IADD R5, R11, 0x1, R2 ;  /* 0x000000010b057824 */ /* 0x000fe400078e0202 */
[----:B------:R-:W-:-:S02]  /*16d0*/  IMAD R2, R19, UR28, R4 ;  /* 0x0000001c13027c24 */ /* 0x000fc4000f8e0204 */
[----:B------:R-:W-:-:S04]  /*16e0*/  IMAD.WIDE.U32 R22, R22, UR5, R6 ;  /* 0x0000000516167c25 */ /* 0x000fc8000f8e0006 */
[----:B------:R-:W-:Y:S02]  /*16f0*/  IMAD.MOV.U32 R4, RZ, RZ, R10 ;  /* 0x000000ffff047224 */ /* 0x000fe400078e000a */
[----:B------:R-:W-:-:S04]  /*1700*/  IMAD.WIDE.U32 R6, R18, UR28, R8 ;  /* 0x0000001c12067c25 */ /* 0x000fc8000f8e0008 */
[----:B----4-:R-:W-:-:S04]  /*1710*/  IMAD.WIDE.U32 R10, R20, UR28, R4 ;  /* 0x0000001c140a7c25 */ /* 0x010fc8000f8e0004 */
[----:B------:R-:W-:Y:S02]  /*1720*/  IMAD.IADD R5, R7, 0x1, R2 ;  /* 0x0000000107057824 */ /* 0x000fe400078e0202 */
[----:B------:R-:W-:Y:S01]  /*1730*/  IMAD.WIDE.U32 R16, R16, UR45, R12 ;  /* 0x0000002d10107c25 */ /* 0x000fe2000f8e000c */
[----:B------:R-:W-:-:S03]  /*1740*/  UIMAD UR45, UR32, UR13, UR14 ;  /* 0x0000000d202d72a4 */ /* 0x000fc6000f8e020e */
[----:B------:R-:W-:Y:S01]  /*1750*/  IMAD R2, R14, UR16, RZ ;  /* 0x000000100e027c24 */ /* 0x000fe2000f8e02ff */
[----:B------:R-:W-:Y:S01]  /*1760*/  ULDC.64 UR14, c[0x0][0x3e0] ;  /* 0x0000f800000e7ab9 */ /* 0x000fe20000000a00 */
[----:B------:R-:W-:Y:S02]  /*1770*/  IMAD.MOV.U32 R4, RZ, RZ, R6 ;  /* 0x000000ffff047224 */ /* 0x000fe400078e0006 */
        /* <DEDUP_REMOVED lines=9> */
[----:B------:R-:W-:Y:S01]  /*1810*/  IMAD.U32 R11, RZ, RZ, UR18 ;  /* 0x00000012ff0b7e24 */ /* 0x000fe2000f8e00ff */
[----:B------:R-:W-:Y:S01]  /*1820*/  UIMAD UR18, UR30, UR18, URZ ;  /* 0x000000121e1272a4 */ /* 0x000fe2000f8e023f */
[----:B------:R-:W-:Y:S01]  /*1830*/  IMAD.WIDE.U32 R4, R0, UR32, R4 ;  /* 0x0000002000047c25 */ /* 0x000fe2000f8e0004 */
[----:B------:R-:W1:Y:S02]  /*1840*/  LDC.64 R12, c[0x0][0x230] ;  /* 0x00008c00ff0c7b82 */ /* 0x000e640000000a00 */
[----:B------:R-:W-:Y:S01]  /*1850*/  UIMAD UR18, UR32, UR19, UR18 ;  /* 0x00000013201272a4 */ /* 0x000fe2000f8e0212 */
[----:B------:R-:W-:Y:S01]  /*1860*/  IMAD.MOV.U32 R6, RZ, RZ, R10 ;  /* 0x000000ffff067224 */ /* 0x000fe200078e000a */
[----:B------:R-:W-:Y:S01]  /*1870*/  LEA R30, P2, R4, UR14, 0x1 ;  /* 0x0000000e041e7c11 */ /* 0x000fe2000f8408ff */
[----:B------:R-:W-:Y:S01]  /*1880*/  VIADD R2, R17, UR48 ;  /* 0x0000003011027c36 */ /* 0x000fe20008000000 */
[----:B------:R-:W-:Y:S01]  /*1890*/  USHF.L.U32 UR14, UR16, 0x6, URZ ;  /* 0x00000006100e7899 */ /* 0x000fe2000800063f */
[----:B------:R-:W-:Y:S01]  /*18a0*/  VIADD R0, R5, UR45 ;  /* 0x0000002d05007c36 */ /* 0x000fe20008000000 */
[----:B------:R-:W-:Y:S01]  /*18b0*/  USHF.L.U64.HI UR16, UR16, 0x6, UR17 ;  /* 0x0000000610107899 */ /* 0x000fe20008010211 */
[----:B------:R-:W-:Y:S01]  /*18c0*/  IMAD.WIDE.U32 R10, R11, UR32, R6 ;  /* 0x000000200b0a7c25 */ /* 0x000fe2000f8e0006 */
[----:B------:R-:W-:Y:S01]  /*18d0*/  LEA.HI.X R197, R16, UR13, R2, 0x2, P0 ;  /* 0x0000000d10c57c11 */ /* 0x000fe200080f1402 */
[----:B------:R-:W-:Y:S01]  /*18e0*/  ULDC.64 UR12, c[0x0][0x210] ;  /* 0x00008400000c7ab9 */ /* 0x000fe20000000a00 */
[----:B------:R-:W-:Y:S01]  /*18f0*/  LEA.HI.X R31, R4, UR15, R0, 0x1, P2 ;  /* 0x0000000f041f7c11 */ /* 0x000fe200090f0c00 */
[----:B------:R-:W-:Y:S01]  /*1900*/  VIADD R2, R11, UR18 ;  /* 0x000000120b027c36 */ /* 0x000fe20008000000 */
[----:B------:R-:W-:Y:S01]  /*1910*/  LEA R28, P2, R10, UR12, 0x1 ;  /* 0x0000000c0a1c7c11 */ /* 0x000fe2000f8408ff */
[----:B------:R-:W2:Y:S01]  /*1920*/  LDC.64 R16, c[0x0][0x238] ;  /* 0x00008e00ff107b82 */ /* 0x000ea20000000a00 */
[----:B------:R-:W-:Y:S01]  /*1930*/  IADD3 R6, P0, R30, UR14, RZ ;  /* 0x0000000e1e067c10 */ /* 0x000fe2000ff1e0ff */
[----:B------:R4:W-:Y:S01]  /*1940*/  STL.64 [R1+0x88], R30 ;  /* 0x0000881e01007387 */ /* 0x0009e20000100a00 */
[----:B------:R-:W-:Y:S01]  /*1950*/  LEA.HI.X R29, R10, UR13, R2, 0x1, P2 ;  /* 0x0000000d0a1d7c11 */ /* 0x000fe200090f0c02 */
[----:B------:R-:W-:Y:S01]  /*1960*/  ULDC.64 UR12, c[0x0][0x260] ;  /* 0x00009800000c7ab9 */ /* 0x000fe20000000a00 */
[----:B------:R-:W-:-:S02]  /*1970*/  IADD3.X R7, R31, UR16, RZ, P0, !PT ;  /* 0x000000101f077c10 */ /* 0x000fc400087fe4ff */
[----:B------:R-:W-:Y:S01]  /*1980*/  IADD3 R4, P0, R6, UR14, RZ ;  /* 0x0000000e06047c10 */ /* 0x000fe2000ff1e0ff */
[----:B------:R4:W-:Y:S01]  /*1990*/  STL.64 [R1+0x80], R28 ;  /* 0x0000801c01007387 */ /* 0x0009e20000100a00 */
[----:B-1----:R-:W-:Y:S02]  /*19a0*/  IMAD R2, R12, UR31, RZ ;  /* 0x0000001f0c027c24 */ /* 0x002fe4000f8e02ff */
[----:B------:R-:W-:Y:S01]  /*19b0*/  IADD3.X R5, R7, UR16, RZ, P0, !PT ;  /* 0x0000001007057c10 */ /* 0x000fe200087fe4ff */
[----:B------:R-:W5:Y:S01]  /*19c0*/  LDL R18, [R1+0xbc] ;  /* 0x0000bc0001127983 */ /* 0x000f620000100800 */
[----:B------:R-:W-:Y:S01]  /*19d0*/  IADD3 R10, P0, R4, UR14, RZ ;  /* 0x0000000e040a7c10 */ /* 0x000fe2000ff1e0ff */
[----:B------:R-:W-:Y:S01]  /*19e0*/  ULEA.HI UR14, UR47, UR47, URZ, 0x1 ;  /* 0x0000002f2f0e7291 */ /* 0x000fe2000f8f083f */
[----:B------:R-:W-:Y:S02]  /*19f0*/  IMAD R2, R13, UR28, R2 ;  /* 0x0000001c0d027c24 */ /* 0x000fe4000f8e0202 */
[----:B------:R-:W-:Y:S01]  /*1a00*/  IADD3.X R11, R5, UR16, RZ, P0, !PT ;  /* 0x00000010050b7c10 */ /* 0x000fe200087fe4ff */
[----:B------:R-:W-:-:S04]  /*1a10*/  ULOP3.LUT UR14, UR14, 0xfffffffe, URZ, 0xc0, !UPT ;  /* 0xfffffffe0e0e7892 */ /* 0x000fc8000f8ec03f */
[----:B------:R-:W-:-:S04]  /*1a20*/  UIADD3 UR14, UR47, -UR14, URZ ;  /* 0x8000000e2f0e7290 */ /* 0x000fc8000fffe03f */
[----:B------:R-:W-:-:S03]  /*1a30*/  UISETP.NE.AND UP0, UPT, UR14, 0x1, UPT ;  /* 0x000000010e00788c */ /* 0x000fc6000bf05270 */
[----:B------:R-:W-:-:S03]  /*1a40*/  ULDC.64 UR14, c[0x0][0x218] ;  /* 0x00008600000e7ab9 */ /* 0x000fc60000000a00 */
[----:B------:R-:W-:Y:S01]  /*1a50*/  PLOP3.LUT P0, PT, PT, PT, UP0, 0x80, 0x0 ;  /* 0x000000000000781c */ /* 0x000fe20003f0f008 */
[----:B------:R-:W-:Y:S02]  /*1a60*/  UISETP.GE.AND UP0, UPT, UR40, 0x1, UPT ;  /* 0x000000012800788c */ /* 0x000fe4000bf06270 */
[----:B------:R-:W-:Y:S02]  /*1a70*/  UIADD3 UR42, UR44, UR42, URZ ;  /* 0x0000002a2c2a7290 */ /* 0x000fe4000fffe03f */
        /* <DEDUP_REMOVED lines=21> */
[----:B---3--:R-:W-:Y:S01]  /*1bd0*/  LEA R0, R27, UR6, 0x1 ;  /* 0x000000061b007c11 */ /* 0x008fe2000f8e08ff */
[----:B------:R-:W-:Y:S06]  /*1be0*/  @P1 BAR.SYNC.DEFER_BLOCKING 0x0 ;  /* 0x0000000000001b1d */ /* 0x000fec0000010000 */
[----:B------:R-:W-:Y:S01]  /*1bf0*/  @!PT LDS RZ, [RZ] ;  /* 0x00000000fffff984 */ /* 0x000fe20000000800 */
[----:B------:R-:W-:Y:S01]  /*1c00*/  @!PT LDS RZ, [RZ] ;  /* 0x00000000fffff984 */ /* 0x000fe20000000800 */
[----:B------:R-:W-:Y:S01]  /*1c10*/  @!PT LDS RZ, [RZ] ;  /* 0x00000000fffff984 */ /* 0x000fe20000000800 */
[----:B------:R-:W-:Y:S04]  /*1c20*/  LDGSTS.E.BYPASS.LTC128B.128 [R0+0x8000], desc[UR34][R30.64] ;  /* 0x080000001e007fae */ /* 0x000fe8000b901d62 */
[----:B------:R1:W-:Y:S04]  /*1c30*/  LDGSTS.E.BYPASS.LTC128B.128 [R0+0x9000], desc[UR34][R6.64] ;  /* 0x0900000006007fae */ /* 0x0003e8000b901d62 */
[----:B------:R3:W-:Y:S04]  /*1c40*/  LDGSTS.E.BYPASS.LTC128B.128 [R0+0xa000], desc[UR34][R4.64] ;  /* 0x0a00000004007fae */ /* 0x0007e8000b901d62 */
[----:B------:R4:W-:Y:S01]  /*1c50*/  LDGSTS.E.BYPASS.LTC128B.128 [R0+0xb000], desc[UR34][R10.64] ;  /* 0x0b0000000a007fae */ /* 0x0009e2000b901d62 */
[----:B-1----:R-:W-:-:S04]  /*1c60*/  IMAD.WIDE.U32 R6, R12, UR28, R8 ;  /* 0x0000001c0c067c25 */ /* 0x002fc8000f8e0008 */
[----:B---3--:R-:W-:Y:S02]  /*1c70*/  IMAD.IADD R5, R7, 0x1, R2 ;  /* 0x0000000107057824 */ /* 0x008fe400078e0202 */
[----:B------:R-:W-:Y:S02]  /*1c80*/  IMAD R2, R26, UR12, RZ ;  /* 0x0000000c1a027c24 */ /* 0x000fe4000f8e02ff */
[----:B------:R-:W-:Y:S02]  /*1c90*/  IMAD.MOV.U32 R4, RZ, RZ, R6 ;  /* 0x000000ffff047224 */ /* 0x000fe400078e0006 */
[----:B------:R-:W-:Y:S02]  /*1ca0*/  IMAD R12, R15, UR13, R2 ;  /* 0x0000000d0f0c7c24 */ /* 0x000fe4000f8e0202 */
[----:B------:R-:W-:Y:S02]  /*1cb0*/  VIADD R2, R27, 0x2000 ;  /* 0x000020001b027836 */ /* 0x000fe40000000000 */
[----:B--2---:R-:W-:-:S02]  /*1cc0*/  IMAD R6, R16, UR31, RZ ;  /* 0x0000001f10067c24 */ /* 0x004fc4000f8e02ff */
[----:B----4-:R-:W-:Y:S01]  /*1cd0*/  IMAD.WIDE.U32 R10, R15, UR12, R4 ;  /* 0x0000000c0f0a7c25 */ /* 0x010fe2000f8e0004 */
[----:B------:R-:W-:Y:S01]  /*1ce0*/  SEL R2, R2, R27, !P0 ;  /* 0x0000001b02027207 */ /* 0x000fe20004000000 */
[----:B------:R-:W-:Y:S01]  /*1cf0*/  UIMAD UR12, UR43, UR10, URZ ;  /* 0x0000000a2b0c72a4 */ /* 0x000fe2000f8e023f */
[----:B------:R-:W-:Y:S01]  /*1d00*/  IADD3 R4, P1, R28, UR20, RZ ;  /* 0x000000141c047c10 */ /* 0x000fe2000ff3e0ff */
[----:B------:R-:W-:Y:S02]  /*1d10*/  IMAD R17, R17, UR28, R6 ;  /* 0x0000001c11117c24 */ /* 0x000fe4000f8e0206 */
[----:B------:R-:W-:Y:S01]  /*1d20*/  IMAD.WIDE.U32 R6, R16, UR28, R8 ;  /* 0x0000001c10067c25 */ /* 0x000fe2000f8e0008 */
[----:B------:R-:W-:Y:S01]  /*1d30*/  LEA R16, R2, UR6, 0x1 ;  /* 0x0000000602107c11 */ /* 0x000fe2000f8e08ff */
[----:B------:R-:W-:Y:S01]  /*1d40*/  UIMAD UR12, UR5, UR11, UR12 ;  /* 0x0000000b050c72a4 */ /* 0x000fe2000f8e020c */
[----:B------:R-:W-:Y:S01]  /*1d50*/  IADD3.X R5, R29, UR21, RZ, P1, !PT ;  /* 0x000000151d057c10 */ /* 0x000fe20008ffe4ff */
[----:B------:R-:W-:Y:S01]  /*1d60*/  IMAD.IADD R2, R11, 0x1, R12 ;  /* 0x000000010b027824 */ /* 0x000fe200078e020c */
[----:B------:R-:W-:Y:S01]  /*1d70*/  IADD3 R10, P1, R10, R22, RZ ;  /* 0x000000160a0a7210 */ /* 0x000fe20007f3e0ff */
        /* <DEDUP_REMOVED lines=9> */
[----:B------:R-:W-:-:S03]  /*1e10*/  UIMAD UR12, UR5, UR9, UR12 ;  /* 0x00000009050c72a4 */ /* 0x000fc6000f8e020c */
[----:B------:R-:W-:Y:S01]  /*1e20*/  IMAD.IADD R2, R7, 0x1, R2 ;  /* 0x0000000107027824 */ /* 0x000fe200078e0202 */
[----:B------:R-:W-:Y:S01]  /*1e30*/  USHF.L.U64.HI UR13, UR10, 0x6, UR11 ;  /* 0x000000060a0d7899 */ /* 0x000fe2000801020b */
        /* <DEDUP_REMOVED lines=27> */
[----:B--2---:R-:W-:Y:S02]  /*1ff0*/  IADD3 R14, P2, R10, UR14, RZ ;  /* 0x0000000e0a0e7c10 */ /* 0x004fe4000ff5e0ff */
[----:B------:R-:W-:Y:S02]  /*2000*/  IADD3.X R5, R7, UR8, RZ, P1, !PT ;  /* 0x0000000807057c10 */ /* 0x000fe40008ffe4ff */
[----:B------:R-:W-:Y:S02]  /*2010*/  IADD3.X R15, R11, UR13, RZ, P2, !PT ;  /* 0x0000000d0b0f7c10 */ /* 0x000fe400097fe4ff */
[----:B---3--:R-:W-:-:S03]  /*2020*/  IADD3 R10, P1, R4, UR12, RZ ;  /* 0x0000000c040a7c10 */ /* 0x008fc6000ff3e0ff */
[----:B------:R-:W-:Y:S01]  /*2030*/  LDGSTS.E.BYPASS.LTC128B.128 [R0+0xf000], desc[UR34][R14.64] ;  /* 0x0f0000000e007fae */ /* 0x000fe2000b901d62 */
[----:B------:R-:W-:-:S03]  /*2040*/  IADD3.X R11, R5, UR8, RZ, P1, !PT ;  /* 0x00000008050b7c10 */ /* 0x000fc60008ffe4ff */
[----:B------:R-:W-:Y:S01]  /*2050*/  LDGSTS.E.BYPASS.LTC128B.128 [R0+0x10000], desc[UR34][R8.64] ;  /* 0x1000000008007fae */ /* 0x000fe2000b901d62 */
[----:B------:R-:W-:Y:S01]  /*2060*/  PLOP3.LUT P1, PT, PT, PT, UP0, 0x80, 0x0 ;  /* 0x000000000000781c */ /* 0x000fe20003f2f008 */
[----:B------:R-:W-:Y:S02]  /*2070*/  UIMAD.WIDE UR12, UR42, 0x4, UR10 ;  /* 0x000000042a0c78a5 */ /* 0x000fe4000f8e020a */
[----:B------:R-:W-:Y:S01]  /*2080*/  LDGSTS.E.BYPASS.LTC128B.128 [R0+0x11000], desc[UR34][R6.64] ;  /* 0x1100000006007fae */ /* 0x000fe2000b901d62 */
[----:B------:R-:W-:-:S03]  /*2090*/  ULDC.64 UR8, c[0x0][0x478] ;  /* 0x00011e0000087ab9 */ /* 0x000fc60000000a00 */
[----:B------:R5:W-:Y:S04]  /*20a0*/  LDGSTS.E.BYPASS.LTC128B.128 [R0+0x12000], desc[UR34][R4.64] ;  /* 0x1200000004007fae */ /* 0x000be8000b901d62 */
[----:B------:R1:W-:Y:S01]  /*20b0*/  LDGSTS.E.BYPASS.LTC128B.128 [R0+0x13000], desc[UR34][R10.64] ;  /* 0x130000000a007fae */ /* 0x0003e2000b901d62 */
[----:B------:R-:W-:-:S03]  /*20c0*/  UIMAD.WIDE UR14, UR41, 0x4, UR8 ;  /* 0x00000004290e78a5 */ /* 0x000fc6000f8e0208 */
[----:B------:R-:W0:Y:S01]  /*20d0*/  LDGDEPBAR ;  /* 0x00000000000079af */ /* 0x000e220000000000 */
[----:B------:R-:W-:Y:S02]  /*20e0*/  CS2R R90, SRZ ;  /* 0x00000000005a7805 */ /* 0x000fe4000001ff00 */
[----:B------:R-:W-:Y:S02]  /*20f0*/  CS2R R88, SRZ ;  /* 0x0000000000587805 */ /* 0x000fe4000001ff00 */
[----:B------:R-:W-:Y:S02]  /*2100*/  CS2R R86, SRZ ;  /* 0x0000000000567805 */ /* 0x000fe4000001ff00 */
[----:B------:R-:W-:Y:S02]  /*2110*/  CS2R R84, SRZ ;  /* 0x0000000000547805 */ /* 0x000fe4000001ff00 */
[----:B------:R-:W-:Y:S02]  /*2120*/  CS2R R78, SRZ ;  /* 0x00000000004e7805 */ /* 0x000fe4000001ff00 */
[----:B------:R-:W-:-:S02]  /*2130*/  CS2R R76, SRZ ;  /* 0x00000000004c7805 */ /* 0x000fc4000001ff00 */
[----:B------:R-:W-:Y:S01]  /*2140*/  CS2R R82, SRZ ;  /* 0x0000000000527805 */ /* 0x000fe2000001ff00 */
[----:B-----5:R-:W-:Y:S01]  /*2150*/  IMAD.SHL.U32 R4, R18, 0x4, RZ ;  /* 0x0000000412047824 */ /* 0x020fe200078e00ff */
[----:B-1----:R-:W-:-:S04]  /*2160*/  SHF.R.S32.HI R0, RZ, 0x1f, R18 ;  /* 0x0000001fff007819 */ /* 0x002fc80000011412 */
[----:B------:R-:W-:Y:S02]  /*2170*/  IADD3 R4, P2, R4, UR12, RZ ;  /* 0x0000000c04047c10 */ /* 0x000fe4000ff5e0ff */
[----:B------:R-:W-:Y:S02]  /*2180*/  SHF.L.U64.HI R2, R18, 0x2, R0 ;  /* 0x0000000212027819 */ /* 0x000fe40000010200 */
[----:B------:R-:W-:Y:S02]  /*2190*/  CS2R R80, SRZ ;  /* 0x0000000000507805 */ /* 0x000fe4000001ff00 */
[----:B------:R-:W-:Y:S02]  /*21a0*/  IADD3.X R5, R2, UR13, RZ, P2, !PT ;  /* 0x0000000d02057c10 */ /* 0x000fe400097fe4ff */
[----:B------:R-:W-:Y:S02]  /*21b0*/  CS2R R74, SRZ ;  /* 0x00000000004a7805 */ /* 0x000fe4000001ff00 */
[----:B------:R-:W-:-:S02]  /*21c0*/  CS2R R72, SRZ ;  /* 0x0000000000487805 */ /* 0x000fc4000001ff00 */
[----:B------:R-:W-:Y:S02]  /*21d0*/  CS2R R70, SRZ ;  /* 0x0000000000467805 */ /* 0x000fe4000001ff00 */
[----:B------:R-:W-:Y:S01]  /*21e0*/  CS2R R68, SRZ ;  /* 0x0000000000447805 */ /* 0x000fe2000001ff00 */
[----:B------:R-:W-:Y:S06]  /*21f0*/  @!P1 BRA `(.L_x_2029) ;  /* 0x00000060005c9947 */ /* 0x000fec0003800000 */
[----:B------:R-:W2:Y:S04]  /*2200*/  LDG.E R8, desc[UR34][R4.64] ;  /* 0x0000002204087981 */ /* 0x000ea8000c1e1900 */
[----:B------:R-:W3:Y:S04]  /*2210*/  LDG.E R7, desc[UR34][R4.64+0x20] ;  /* 0x0000202204077981 */ /* 0x000ee8000c1e1900 */
[----:B------:R-:W4:Y:S01]  /*2220*/  LDG.E R6, desc[UR34][R4.64+0x100] ;  /* 0x0001002204067981 */ /* 0x000f22000c1e1900 */
[----:B------:R-:W-:-:S03]  /*2230*/  ULDC UR9, c[0x0][0x270] ;  /* 0x00009c0000097ab9 */ /* 0x000fc60000000800 */
[----:B------:R1:W5:Y:S01]  /*2240*/  LDG.E R5, desc[UR34][R4.64+0x120] ;  /* 0x0001202204057981 */ /* 0x000362000c1e1900 */
[----:B------:R-:W-:Y:S01]  /*2250*/  SHF.L.U64.HI R2, R18, 0x2, R0 ;  /* 0x0000000212027819 */ /* 0x000fe20000010200 */
[----:B------:R-:W-:Y:S01]  /*2260*/  VIADD R0, R191, 0x2000 ;  /* 0x00002000bf007836 */ /* 0x000fe20000000000 */
[----:B------:R-:W-:Y:S01]  /*2270*/  MOV R194, 0x40 ;  /* 0x0000004000c27802 */ /* 0x000fe20000000f00 */
[----:B------:R-:W-:Y:S01]  /*2280*/  STL [R1+0x7c], R16 ;  /* 0x00007c1001007387 */ /* 0x000fe20000100800 */
[----:B------:R-:W-:Y:S01]  /*2290*/  VIADD R190, R192, 0x2000 ;  /* 0x00002000c0be7836 */ /* 0x000fe20000000000 */
[----:B------:R-:W-:Y:S01]  /*22a0*/  MOV R127, RZ ;  /* 0x000000ff007f7202 */ /* 0x000fe20000000f00 */
[----:B------:R-:W-:Y:S01]  /*22b0*/  IMAD.MOV.U32 R193, RZ, RZ, 0x20 ;  /* 0x00000020ffc17424 */ /* 0x000fe200078e00ff */
[----:B------:R1:W-:Y:S01]  /*22c0*/  STL [R1+0xa8], R2 ;  /* 0x0000a80201007387 */ /* 0x0003e20000100800 */
[----:B------:R-:W-:Y:S02]  /*22d0*/  SEL R0, R0, R191, !P0 ;  /* 0x000000bf00007207 */ /* 0x000fe40004000000 */
[----:B------:R-:W-:Y:S01]  /*22e0*/  SEL R190, R190, R192, !P0 ;  /* 0x000000c0bebe7207 */ /* 0x000fe20004000000 */
[----:B-1----:R-:W-:-:S05]  /*22f0*/  IMAD.SHL.U32 R4, R18, 0x4, RZ ;  /* 0x0000000412047824 */ /* 0x002fca00078e00ff */
[----:B------:R1:W-:Y:S01]  /*2300*/  STL [R1+0xac], R4 ;  /* 0x0000ac0401007387 */ /* 0x0003e20000100800 */
[----:B------:R-:W-:-:S03]  /*2310*/  IADD3 R2, R18, -0x80, RZ ;  /* 0xffffff8012027810 */ /* 0x000fc60007ffe0ff */
[----:B-----5:R1:W-:Y:S04]  /*2320*/  STL [R1+0x90], R5 ;  /* 0x0000900501007387 */ /* 0x0203e80000100800 */
[----:B----4-:R1:W-:Y:S04]  /*2330*/  STL [R1+0x94], R6 ;  /* 0x0000940601007387 */ /* 0x0103e80000100800 */
[----:B---3--:R1:W-:Y:S04]  /*2340*/  STL [R1+0x98], R7 ;  /* 0x0000980701007387 */ /* 0x0083e80000100800 */
[----:B--2---:R1:W-:Y:S01]  /*2350*/  STL [R1+0x9c], R8 ;  /* 0x00009c0801007387 */ /* 0x0043e20000100800 */
[----:B------:R-:W-:Y:S01]  /*2360*/  IMAD.SHL.U32 R2, R2, 0x4, RZ ;  /* 0x0000000402027824 */ /* 0x000fe200078e00ff */
[----:B------:R-:W-:Y:S01]  /*2370*/  LEA R184, R0, UR6, 0x1 ;  /* 0x0000000600b87c11 */ /* 0x000fe2000f8e08ff */
[----:B------:R-:W-:Y:S01]  /*2380*/  ULDC UR11, c[0x0][0x39c] ;  /* 0x0000e700000b7ab9 */ /* 0x000fe20000000800 */
[----:B------:R-:W-:Y:S01]  /*2390*/  LEA R190, R190, UR6, 0x1 ;  /* 0x00000006bebe7c11 */ /* 0x000fe2000f8e08ff */
[----:B------:R-:W-:Y:S01]  /*23a0*/  ULDC UR10, c[0x0][0x2ec] ;  /* 0x0000bb00000a7ab9 */ /* 0x000fe20000000800 */
[----:B------:R1:W-:Y:S05]  /*23b0*/  STL [R1+0xa4], R2 ;  /* 0x0000a40201007387 */ /* 0x0003ea0000100800 */
.L_x_2032:
[----:B------:R-:W2:Y:S01]  /*23c0*/  LDL R0, [R1+0xb4] ;  /* 0x0000b40001007983 */ /* 0x000ea20000100800 */
[----:B------:R-:W-:Y:S03]  /*23d0*/  UISETP.GE.AND UP2, UPT, UR47, 0x1, UPT ;  /* 0x000000012f00788c */ /* 0x000fe6000bf46270 */
[----:B------:R-:W0:Y:S08]  /*23e0*/  LDGDEPBAR ;  /* 0x00000000000079af */ /* 0x000e300000000000 */
        /* <DEDUP_REMOVED lines=14> */
[----:B---3--:R-:W3:Y:S04]  /*24d0*/  LDL R76, [R1+0x98] ;  /* 0x00009800014c7983 */ /* 0x008ee80000100800 */
[----:B----4-:R-:W4:Y:S04]  /*24e0*/  LDL R75, [R1+0x94] ;  /* 0x00009400014b7983 */ /* 0x010f280000100800 */
[----:B-1----:R-:W3:Y:S01]  /*24f0*/  LDL R3, [R1+0x9c] ;  /* 0x00009c0001037983 */ /* 0x002ee20000100800 */
        /* <DEDUP_REMOVED lines=32> */
[----:B--2---:R-:W-:Y:S05]  /*2700*/  R2P PR, R0, 0x6 ;  /* 0x0000000600007804 */ /* 0x004fea0000000000 */
[----:B------:R-:W-:Y:S04]  /*2710*/  SEL R2, R193, 0xffffffe0, !P1 ;  /* 0xffffffe0c1027807 */ /* 0x000fe80004800000 */
[----:B------:R-:W-:Y:S02]  /*2720*/  SEL R185, R194, 0xffffffc0, !P2 ;  /* 0xffffffc0c2b97807 */ /* 0x000fe40005000000 */
[C---:B------:R-:W-:Y:S02]  /*2730*/  IADD3 R0, R190.reuse, R2, RZ ;  /* 0x00000002be007210 */ /* 0x040fe40007ffe0ff */
[----:B------:R-:W-:Y:S03]  /*2740*/  IADD3 R132, R190, R185, RZ ;  /* 0x000000b9be847210 */ /* 0x000fe60007ffe0ff */
[----:B------:R-:W1:Y:S08]  /*2750*/  LDSM.16.M88.4 R136, [R0] ;  /* 0x000000000088783b */ /* 0x000e700000000200 */
[----:B------:R2:W4:Y:S08]  /*2760*/  LDSM.16.M88.4 R144, [R0+0x2000] ;  /* 0x002000000090783b */ /* 0x0005300000000200 */
[----:B------:R-:W3:Y:S08]  /*2770*/  LDSM.16.M88.4 R160, [R132] ;  /* 0x0000000084a0783b */ /* 0x000ef00000000200 */
[----:B------:R-:W3:Y:S01]  /*2780*/  LDSM.16.M88.4 R132, [R132+0x2000] ;  /* 0x002000008484783b */ /* 0x000ee20000000200 */
[----:B--2---:R-:W-:Y:S07]  /*2790*/  IADD3 R0, R185, R0, RZ ;  /* 0x00000000b9007210 */ /* 0x004fee0007ffe0ff */
[----:B------:R-:W-:Y:S01]  /*27a0*/  LDSM.16.M88.4 R176, [R0] ;  /* 0x0000000000b0783b */ /* 0x000fe20000000200 */
[-C--:B-1----:R-:W-:Y:S06]  /*27b0*/  HMMA.16816.F32 R4, R136, R140.reuse, R4 ;  /* 0x0000008c8804723c */ /* 0x082fec0000001804 */
[C---:B----4-:R-:W-:Y:S06]  /*27c0*/  HMMA.16816.F32 R8, R144.reuse, R140, R8 ;  /* 0x0000008c9008723c */ /* 0x050fec0000001808 */
[-C--:B------:R-:W-:Y:S06]  /*27d0*/  HMMA.16816.F32 R12, R144, R142.reuse, R12 ;  /* 0x0000008e900c723c */ /* 0x080fec000000180c */
[C---:B------:R-:W-:Y:S01]  /*27e0*/  HMMA.16816.F32 R16, R136.reuse, R142, R16 ;  /* 0x0000008e8810723c */ /* 0x040fe20000001810 */
[----:B------:R-:W1:Y:S05]  /*27f0*/  LDSM.16.M88.4 R140, [R187+0x800] ;  /* 0x00080000bb8c783b */ /* 0x000e6a0000000200 */
[-C--:B------:R-:W-:Y:S03]  /*2800*/  HMMA.16816.F32 R20, R136, R148.reuse, R20 ;  /* 0x000000948814723c */ /* 0x080fe60000001814 */
[----:B---3--:R-:W-:Y:S03]  /*2810*/  FSETP.NEU.FTZ.AND P0, PT, R3, -INF , PT ;  /* 0xff8000000300780b */ /* 0x008fe60003f1d000 */
[C---:B------:R-:W-:Y:S06]  /*2820*/  HMMA.16816.F32 R24, R144.reuse, R148, R24 ;  /* 0x000000949018723c */ /* 0x040fec0000001818 */
[-C--:B------:R-:W-:Y:S05]  /*2830*/  HMMA.16816.F32 R28, R144, R150.reuse, R28 ;  /* 0x00000096901c723c */ /* 0x080fea000000181c */
[----:B------:R-:W-:Y:S01]  /*2840*/  LEA R148, R192, UR6, 0x1 ;  /* 0x00000006c0947c11 */ /* 0x000fe2000f8e08ff */
[C---:B------:R-:W-:Y:S06]  /*2850*/  HMMA.16816.F32 R32, R136.reuse, R150, R32 ;  /* 0x000000968820723c */ /* 0x040fec0000001820 */
[-C--:B------:R-:W-:Y:S05]  /*2860*/  HMMA.16816.F32 R36, R136, R152.reuse, R36 ;  /* 0x000000988824723c */ /* 0x080fea0000001824 */
[----:B------:R-:W-:Y:S01]  /*2870*/  IADD3 R150, R148, R2, RZ ;  /* 0x0000000294967210 */ /* 0x000fe20007ffe0ff */
        /* <DEDUP_REMOVED lines=9> */
[C---:B------:R-:W-:Y:S06]  /*2910*/  HMMA.16816.F32 R8, R132.reuse, R164, R8 ;  /* 0x000000a48408723c */ /* 0x040fec0000001808 */
[-C--:B------:R-:W-:Y:S06]  /*2920*/  HMMA.16816.F32 R12, R132, R166.reuse, R12 ;  /* 0x000000a6840c723c */ /* 0x080fec000000180c */
[C---:B------:R-:W-:Y:S06]  /*2930*/  HMMA.16816.F32 R16, R160.reuse, R166, R16 ;  /* 0x000000a6a010723c */ /* 0x040fec0000001810 */
[-C--:B-1----:R-:W-:Y:S06]  /*2940*/  HMMA.16816.F32 R20, R160, R140.reuse, R20 ;  /* 0x0000008ca014723c */ /* 0x082fec0000001814 */
        /* <DEDUP_REMOVED lines=15> */
[----:B------:R-:W-:Y:S01]  /*2a40*/  FMUL.FTZ R4, R4, UR11 ;  /* 0x0000000b04047c20 */ /* 0x000fe20008410000 */
[----:B------:R-:W-:Y:S01]  /*2a50*/  FMUL.FTZ R5, R5, UR11 ;  /* 0x0000000b05057c20 */ /* 0x000fe20008410000 */
[----:B------:R-:W-:Y:S02]  /*2a60*/  FMUL.FTZ R6, R6, UR11 ;  /* 0x0000000b06067c20 */ /* 0x000fe40008410000 */
[----:B------:R-:W-:Y:S01]  /*2a70*/  MUFU.TANH R153, R4 ;  /* 0x0000000400997308 */ /* 0x000fe20000002400 */
[----:B------:R-:W-:Y:S01]  /*2a80*/  FMUL.FTZ R7, R7, UR11 ;  /* 0x0000000b07077c20 */ /* 0x000fe20008410000 */
[----:B------:R-:W-:Y:S01]  /*2a90*/  FMUL.FTZ R8, R8, UR11 ;  /* 0x0000000b08087c20 */ /* 0x000fe20008410000 */
[----:B------:R-:W-:Y:S01]  /*2aa0*/  FMUL.FTZ R9, R9, UR11 ;  /* 0x0000000b09097c20 */ /* 0x000fe20008410000 */
[----:B------:R-:W-:Y:S01]  /*2ab0*/  FMUL.FTZ R10, R10, UR11 ;  /* 0x0000000b0a0a7c20 */ /* 0x000fe20008410000 */
[----:B------:R-:W-:Y:S05]  /*2ac0*/  FMUL.FTZ R11, R11, UR11 ;  /* 0x0000000b0b0b7c20 */ /* 0x000fea0008410000 */
[----:B------:R-:W1:Y:S01]  /*2ad0*/  MUFU.TANH R74, R8 ;  /* 0x00000008004a7308 */ /* 0x000e620000002400 */
        /* <DEDUP_REMOVED lines=9> */
[----:B------:R-:W3:Y:S01]  /*2b70*/  MUFU.TANH R72, R10 ;  /* 0x0000000a00487308 */ /* 0x000ee20000002400 */
[----:B-1----:R-:W-:Y:S01]  /*2b80*/  STL [R1+0x18], R74 ;  /* 0x0000184a01007387 */ /* 0x002fe20000100800 */
[----:B------:R-:W-:Y:S08]  /*2b90*/  FMUL.FTZ R8, R75, 1.4426950216293334961 ;  /* 0x3fb8aa3b4b087820 */ /* 0x000ff00000410000 */
[----:B------:R-:W1:Y:S01]  /*2ba0*/  MUFU.TANH R71, R11 ;  /* 0x0000000b00477308 */ /* 0x000e620000002400 */
[----:B--2---:R-:W-:Y:S01]  /*2bb0*/  STL [R1+0x14], R73 ;  /* 0x0000144901007387 */ /* 0x004fe20000100800 */
[----:B------:R-:W-:Y:S08]  /*2bc0*/  FMUL.FTZ R9, R76, 1.4426950216293334961 ;  /* 0x3fb8aa3b4c097820 */ /* 0x000ff00000410000 */
[----:B------:R-:W2:Y:S01]  /*2bd0*/  MUFU.TANH R70, R12 ;  /* 0x0000000c00467308 */ /* 0x000ea20000002400 */
[----:B---3--:R-:W-:Y:S01]  /*2be0*/  STL [R1+0x78], R72 ;  /* 0x0000784801007387 */ /* 0x008fe20000100800 */
[----:B------:R-:W-:Y:S05]  /*2bf0*/  FMUL.FTZ R10, R3, 1.4426950216293334961 ;  /* 0x3fb8aa3b030a7820 */ /* 0x000fea0000410000 */
[----:B------:R-:W-:Y:S03]  /*2c00*/  FSEL R10, R10, RZ, P0 ;  /* 0x000000ff0a0a7208 */ /* 0x000fe60000000000 */
[----:B------:R-:W3:Y:S01]  /*2c10*/  MUFU.TANH R69, R13 ;  /* 0x0000000d00457308 */ /* 0x000ee20000002400 */
[----:B-1----:R-:W-:Y:S01]  /*2c20*/  STL [R1+0x74], R71 ;  /* 0x0000744701007387 */ /* 0x002fe20000100800 */
[----:B------:R-:W-:Y:S01]  /*2c30*/  FSETP.NEU.FTZ.AND P0, PT, R76, -INF , PT ;  /* 0xff8000004c00780b */ /* 0x000fe20003f1d000 */
[----:B------:R-:W-:Y:S03]  /*2c40*/  FFMA.FTZ R0, R153, UR10, -R10 ;  /* 0x0000000a99007c23 */ /* 0x000fe6000801080a */
[----:B------:R-:W-:Y:S04]  /*2c50*/  FSEL R9, R9, RZ, P0 ;  /* 0x000000ff09097208 */ /* 0x000fe80000000000 */
[----:B------:R-:W1:Y:S01]  /*2c60*/  MUFU.TANH R149, R5 ;  /* 0x0000000500957308 */ /* 0x000e620000002400 */
[----:B--2---:R-:W-:Y:S01]  /*2c70*/  STL [R1+0xc], R70 ;  /* 0x00000c4601007387 */ /* 0x004fe20000100800 */
[----:B------:R-:W-:Y:S04]  /*2c80*/  FSETP.NEU.FTZ.AND P0, PT, R75, -INF , PT ;  /* 0xff8000004b00780b */ /* 0x000fe80003f1d000 */
[----:B------:R-:W-:Y:S04]  /*2c90*/  FSEL R8, R8, RZ, P0 ;  /* 0x000000ff08087208 */ /* 0x000fe80000000000 */
[----:B------:R-:W-:Y:S01]  /*2ca0*/  MUFU.TANH R194, R6 ;  /* 0x0000000600c27308 */ /* 0x000fe20000002400 */
[----:B---3--:R-:W-:Y:S01]  /*2cb0*/  STL [R1+0x8], R69 ;  /* 0x0000084501007387 */ /* 0x008fe20000100800 */
[----:B------:R-:W-:Y:S03]  /*2cc0*/  FFMA.FTZ R11, R74, UR10, -R8 ;  /* 0x0000000a4a0b7c23 */ /* 0x000fe60008010808 */
[----:B------:R-:W2:Y:S05]  /*2cd0*/  LDL R12, [R1+0x90] ;  /* 0x00009000010c7983 */ /* 0x000eaa0000100800 */
[----:B------:R3:W-:Y:S10]  /*2ce0*/  MUFU.TANH R193, R7 ;  /* 0x0000000700c17308 */ /* 0x0007f40000002400 */
[----:B------:R1:W-:Y:S10]  /*2cf0*/  MUFU.EX2 R166, R0 ;  /* 0x0000000000a67308 */ /* 0x0003f40000000800 */
[----:B------:R-:W4:Y:S01]  /*2d00*/  MUFU.TANH R68, R14 ;  /* 0x0000000e00447308 */ /* 0x000f220000002400 */
[----:B---3--:R-:W3:Y:S09]  /*2d10*/  LDSM.16.M88.4 R4, [R188+0x800] ;  /* 0x00080000bc04783b */ /* 0x008ef20000000200 */
[----:B------:R4:W-:Y:S01]  /*2d20*/  MUFU.EX2 R252, R11 ;  /* 0x0000000b00fc7308 */ /* 0x0009e20000000800 */
[----:B-1----:R-:W-:Y:S09]  /*2d30*/  FFMA.FTZ R0, R149, UR10, -R10 ;  /* 0x0000000a95007c23 */ /* 0x002ff2000801080a */
[----:B------:R1:W-:Y:S01]  /*2d40*/  MUFU.EX2 R165, R0 ;  /* 0x0000000000a57308 */ /* 0x0003e20000000800 */
[----:B----4-:R-:W-:Y:S09]  /*2d50*/  STL [R1+0x70], R68 ;  /* 0x0000704401007387 */ /* 0x010ff20000100800 */
[----:B------:R-:W4:Y:S01]  /*2d60*/  MUFU.TANH R3, R15 ;  /* 0x0000000f00037308 */ /* 0x000f220000002400 */
[--C-:B------:R-:W-:Y:S09]  /*2d70*/  FFMA.FTZ R11, R73, UR10, -R8.reuse ;  /* 0x0000000a490b7c23 */ /* 0x100ff20008010808 */
[----:B------:R-:W-:Y:S01]  /*2d80*/  MUFU.EX2 R251, R11 ;  /* 0x0000000b00fb7308 */ /* 0x000fe20000000800 */
[--C-:B-1----:R-:W-:Y:S09]  /*2d90*/  FFMA.FTZ R0, R194, UR10, -R9.reuse ;  /* 0x0000000ac2007c23 */ /* 0x102ff20008010809 */
[----:B------:R1:W-:Y:S01]  /*2da0*/  MUFU.EX2 R224, R0 ;  /* 0x0000000000e07308 */ /* 0x0003e20000000800 */
[-C--:B---3--:R-:W-:Y:S01]  /*2db0*/  HMMA.16816.F32 R20, R176, R4.reuse, R20 ;  /* 0x00000004b014723c */ /* 0x088fe20000001814 */
[----:B----4-:R3:W-:Y:S05]  /*2dc0*/  STL [R1+0x6c], R3 ;  /* 0x00006c0301007387 */ /* 0x0107ea0000100800 */
[C---:B------:R-:W-:Y:S03]  /*2dd0*/  HMMA.16816.F32 R24, R136.reuse, R4, R24 ;  /* 0x000000048818723c */ /* 0x040fe60000001818 */
[----:B------:R-:W-:Y:S03]  /*2de0*/  MUFU.TANH R80, R16 ;  /* 0x0000001000507308 */ /* 0x000fe60000002400 */
[-C--:B------:R-:W-:Y:S07]  /*2df0*/  HMMA.16816.F32 R28, R136, R6.reuse, R28 ;  /* 0x00000006881c723c */ /* 0x080fee000000181c */
[----:B------:R-:W-:Y:S01]  /*2e00*/  MUFU.TANH R79, R17 ;  /* 0x00000011004f7308 */ /* 0x000fe20000002400 */
[--C-:B------:R-:W-:Y:S01]  /*2e10*/  FFMA.FTZ R4, R70, UR10, -R8.reuse ;  /* 0x0000000a46047c23 */ /* 0x100fe20008010808 */
[C---:B------:R-:W-:Y:S08]  /*2e20*/  HMMA.16816.F32 R32, R176.reuse, R6, R32 ;  /* 0x00000006b020723c */ /* 0x040ff00000001820 */
[----:B------:R4:W-:Y:S03]  /*2e30*/  MUFU.EX2 R247, R4 ;  /* 0x0000000400f77308 */ /* 0x0009e60000000800 */
[--C-:B-1----:R-:W-:Y:S01]  /*2e40*/  FFMA.FTZ R0, R193, UR10, -R9.reuse ;  /* 0x0000000ac1007c23 */ /* 0x102fe20008010809 */
[----:B------:R-:W-:Y:S01]  /*2e50*/  FMUL.FTZ R20, R20, UR11 ;  /* 0x0000000b14147c20 */ /* 0x000fe20008410000 */
[----:B------:R-:W-:Y:S01]  /*2e60*/  FMUL.FTZ R21, R21, UR11 ;  /* 0x0000000b15157c20 */ /* 0x000fe20008410000 */
[----:B------:R-:W-:Y:S01]  /*2e70*/  FMUL.FTZ R22, R22, UR11 ;  /* 0x0000000b16167c20 */ /* 0x000fe20008410000 */
[----:B------:R-:W-:Y:S03]  /*2e80*/  FMUL.FTZ R26, R26, UR11 ;  /* 0x0000000b1a1a7c20 */ /* 0x000fe60008410000 */
[----:B------:R2:W-:Y:S01]  /*2e90*/  MUFU.EX2 R223, R0 ;  /* 0x0000000000df7308 */ /* 0x0005e20000000800 */
[----:B------:R-:W-:Y:S01]  /*2ea0*/  FMUL.FTZ R27, R27, UR11 ;  /* 0x0000000b1b1b7c20 */ /* 0x000fe20008410000 */
[----:B------:R-:W-:Y:S01]  /*2eb0*/  FMUL.FTZ R23, R23, UR11 ;  /* 0x0000000b17177c20 */ /* 0x000fe20008410000 */
[----:B------:R-:W-:Y:S01]  /*2ec0*/  FMUL.FTZ R24, R24, UR11 ;  /* 0x0000000b18187c20 */ /* 0x000fe20008410000 */
[----:B------:R-:W-:Y:S01]  /*2ed0*/  FMUL.FTZ R25, R25, UR11 ;  /* 0x0000000b19197c20 */ /* 0x000fe20008410000 */
[----:B------:R-:W-:Y:S01]  /*2ee0*/  FMUL.FTZ R30, R30, UR11 ;  /* 0x0000000b1e1e7c20 */ /* 0x000fe20008410000 */
[----:B------:R-:W-:Y:S01]  /*2ef0*/  FMUL.FTZ R31, R31, UR11 ;  /* 0x0000000b1f1f7c20 */ /* 0x000fe20008410000 */
[----:B------:R-:W-:Y:S03]  /*2f00*/  FMUL.FTZ R28, R28, UR11 ;  /* 0x0000000b1c1c7c20 */ /* 0x000fe60008410000 */
[----:B------:R-:W-:Y:S01]  /*2f10*/  MUFU.TANH R78, R20 ;  /* 0x00000014004e7308 */ /* 0x000fe20000002400 */
[----:B----4-:R-:W-:Y:S01]  /*2f20*/  FFMA.FTZ R4, R69, UR10, -R8 ;  /* 0x0000000a45047c23 */ /* 0x010fe20008010808 */
[----:B------:R-:W-:Y:S01]  /*2f30*/  FMUL.FTZ R29, R29, UR11 ;  /* 0x0000000b1d1d7c20 */ /* 0x000fe20008410000 */
[----:B------:R-:W-:Y:S01]  /*2f40*/  FMUL.FTZ R32, R32, UR11 ;  /* 0x0000000b20207c20 */ /* 0x000fe20008410000 */
[----:B------:R-:W-:Y:S01]  /*2f50*/  FMUL.FTZ R33, R33, UR11 ;  /* 0x0000000b21217c20 */ /* 0x000fe20008410000 */
[----:B------:R-:W-:Y:S01]  /*2f60*/  FMUL.FTZ R34, R34, UR11 ;  /* 0x0000000b22227c20 */ /* 0x000fe20008410000 */
[----:B------:R-:W-:Y:S04]  /*2f70*/  FMUL.FTZ R35, R35, UR11 ;  /* 0x0000000b23237c20 */ /* 0x000fe80008410000 */
[----:B------:R-:W-:Y:S10]  /*2f80*/  MUFU.TANH R245, R24 ;  /* 0x0000001800f57308 */ /* 0x000ff40000002400 */
[----:B------:R1:W-:Y:S10]  /*2f90*/  MUFU.EX2 R246, R4 ;  /* 0x0000000400f67308 */ /* 0x0003f40000000800 */
        /* <DEDUP_REMOVED lines=15> */
[C---:B--2---:R-:W-:Y:S01]  /*3090*/  FMUL.FTZ R0, R12.reuse, 1.4426950216293334961 ;  /* 0x3fb8aa3b0c007820 */ /* 0x044fe20000410000 */
[----:B------:R-:W-:Y:S04]  /*30a0*/  FSETP.NEU.FTZ.AND P0, PT, R12, -INF , PT ;  /* 0xff8000000c00780b */ /* 0x000fe80003f1d000 */
[----:B------:R-:W-:Y:S05]  /*30b0*/  FSEL R0, R0, RZ, P0 ;  /* 0x000000ff00007208 */ /* 0x000fea0000000000 */
[--C-:B-1----:R-:W-:Y:S01]  /*30c0*/  FFMA.FTZ R4, R68, UR10, -R0.reuse ;  /* 0x0000000a44047c23 */ /* 0x102fe20008010800 */
[--C-:B------:R-:W-:Y:S03]  /*30d0*/  FFMA.FTZ R11, R72, UR10, -R0.reuse ;  /* 0x0000000a480b7c23 */ /* 0x100fe60008010800 */
[----:B------:R1:W-:Y:S10]  /*30e0*/  MUFU.EX2 R12, R4 ;  /* 0x00000004000c7308 */ /* 0x0003f40000000800 */
[----:B------:R-:W2:Y:S01]  /*30f0*/  MUFU.EX2 R132, R11 ;  /* 0x0000000b00847308 */ /* 0x000ea20000000800 */
[--C-:B-1----:R-:W-:Y:S09]  /*3100*/  FFMA.FTZ R4, R3, UR10, -R0.reuse ;  /* 0x0000000a03047c23 */ /* 0x102ff20008010800 */
[----:B---3--:R-:W-:Y:S01]  /*3110*/  MUFU.TANH R3, R31 ;  /* 0x0000001f00037308 */ /* 0x008fe20000002400 */
[----:B--2---:R-:W-:Y:S01]  /*3120*/  STL [R1+0x48], R132 ;  /* 0x0000488401007387 */ /* 0x004fe20000100800 */
[----:B------:R-:W-:Y:S08]  /*3130*/  FFMA.FTZ R11, R71, UR10, -R0 ;  /* 0x0000000a470b7c23 */ /* 0x000ff00008010800 */
[----:B------:R1:W-:Y:S10]  /*3140*/  MUFU.EX2 R13, R4 ;  /* 0x00000004000d7308 */ /* 0x0003f40000000800 */
[----:B------:R2:W3:Y:S01]  /*3150*/  MUFU.EX2 R133, R11 ;  /* 0x0000000b00857308 */ /* 0x0004e20000000800 */
[--C-:B-1----:R-:W-:Y:S09]  /*3160*/  FFMA.FTZ R4, R80, UR10, -R10.reuse ;  /* 0x0000000a50047c23 */ /* 0x102ff2000801080a */
[----:B------:R1:W-:Y:S01]  /*3170*/  MUFU.EX2 R180, R4 ;  /* 0x0000000400b47308 */ /* 0x0003e20000000800 */
[--C-:B--2---:R-:W-:Y:S01]  /*3180*/  FFMA.FTZ R11, R78, UR10, -R10.reuse ;  /* 0x0000000a4e0b7c23 */ /* 0x104fe2000801080a */
[----:B---3--:R-:W-:Y:S08]  /*3190*/  STL [R1+0x44], R133 ;  /* 0x0000448501007387 */ /* 0x008ff00000100800 */
[----:B------:R2:W-:Y:S01]  /*31a0*/  MUFU.EX2 R171, R11 ;  /* 0x0000000b00ab7308 */ /* 0x0005e20000000800 */
[----:B------:R-:W-:Y:S04]  /*31b0*/  STL [R1+0x40], R12 ;  /* 0x0000400c01007387 */ /* 0x000fe80000100800 */
[----:B------:R-:W-:Y:S01]  /*31c0*/  STL [R1+0x3c], R13 ;  /* 0x00003c0d01007387 */ /* 0x000fe20000100800 */
[--C-:B-1----:R-:W-:Y:S03]  /*31d0*/  FFMA.FTZ R4, R79, UR10, -R10.reuse ;  /* 0x0000000a4f047c23 */ /* 0x102fe6000801080a */
[----:B------:R-:W-:Y:S01]  /*31e0*/  STL [R1+0x38], R16 ;  /* 0x0000381001007387 */ /* 0x000fe20000100800 */
[----:B------:R1:W-:Y:S03]  /*31f0*/  MUFU.EX2 R175, R4 ;  /* 0x0000000400af7308 */ /* 0x0003e60000000800 */
[----:B------:R-:W-:Y:S01]  /*3200*/  STL [R1+0x34], R15 ;  /* 0x0000340f01007387 */ /* 0x000fe20000100800 */
[----:B--2---:R-:W-:Y:S03]  /*3210*/  FFMA.FTZ R11, R77, UR10, -R10 ;  /* 0x0000000a4d0b7c23 */ /* 0x004fe6000801080a */
[----:B------:R-:W-:Y:S03]  /*3220*/  STL [R1+0x30], R14 ;  /* 0x0000300e01007387 */ /* 0x000fe60000100800 */
[----:B------:R2:W-:Y:S01]  /*3230*/  MUFU.EX2 R170, R11 ;  /* 0x0000000b00aa7308 */ /* 0x0005e20000000800 */
[----:B------:R-:W-:Y:S01]  /*3240*/  STL [R1+0x2c], R3 ;  /* 0x00002c0301007387 */ /* 0x000fe20000100800 */
[--C-:B-1----:R-:W-:Y:S08]  /*3250*/  FFMA.FTZ R4, R225, UR10, -R9.reuse ;  /* 0x0000000ae1047c23 */ /* 0x102ff00008010809 */
[----:B------:R1:W-:Y:S01]  /*3260*/  MUFU.EX2 R210, R4 ;  /* 0x0000000400d27308 */ /* 0x0003e20000000800 */
[--C-:B--2---:R-:W-:Y:S09]  /*3270*/  FFMA.FTZ R11, R217, UR10, -R9.reuse ;  /* 0x0000000ad90b7c23 */ /* 0x104ff20008010809 */
[----:B------:R2:W-:Y:S01]  /*3280*/  MUFU.EX2 R207, R11 ;  /* 0x0000000b00cf7308 */ /* 0x0005e20000000800 */
[--C-:B-1----:R-:W-:Y:S09]  /*3290*/  FFMA.FTZ R4, R221, UR10, -R9.reuse ;  /* 0x0000000add047c23 */ /* 0x102ff20008010809 */
[----:B------:R1:W-:Y:S01]  /*32a0*/  MUFU.EX2 R209, R4 ;  /* 0x0000000400d17308 */ /* 0x0003e20000000800 */
[--C-:B--2---:R-:W-:Y:S09]  /*32b0*/  FFMA.FTZ R11, R216, UR10, -R9.reuse ;  /* 0x0000000ad80b7c23 */ /* 0x104ff20008010809 */
[----:B------:R2:W-:Y:S01]  /*32c0*/  MUFU.EX2 R206, R11 ;  /* 0x0000000b00ce7308 */ /* 0x0005e20000000800 */
[----:B-1----:R-:W1:Y:S01]  /*32d0*/  LDSM.16.M88.4 R4, [R188+0x1000] ;  /* 0x00100000bc04783b */ /* 0x002e620000000200 */
[--C-:B--2---:R-:W-:Y:S08]  /*32e0*/  FFMA.FTZ R11, R245, UR10, -R8.reuse ;  /* 0x0000000af50b7c23 */ /* 0x104ff00008010808 */
[----:B------:R2:W-:Y:S02]  /*32f0*/  MUFU.EX2 R235, R11 ;  /* 0x0000000b00eb7308 */ /* 0x0005e40000000800 */
[----:B--2---:R-:W-:Y:S08]  /*3300*/  FFMA.FTZ R11, R244, UR10, -R8 ;  /* 0x0000000af40b7c23 */ /* 0x004ff00008010808 */
[----:B------:R2:W-:Y:S01]  /*3310*/  MUFU.EX2 R234, R11 ;  /* 0x0000000b00ea7308 */ /* 0x0005e20000000800 */
[-C--:B-1----:R-:W-:Y:S06]  /*3320*/  HMMA.16816.F32 R36, R176, R4.reuse, R36 ;  /* 0x00000004b024723c */ /* 0x082fec0000001824 */
[C---:B------:R-:W-:Y:S05]  /*3330*/  HMMA.16816.F32 R40, R136.reuse, R4, R40 ;  /* 0x000000048828723c */ /* 0x040fea0000001828 */
[----:B--2---:R-:W-:Y:S01]  /*3340*/  FFMA.FTZ R11, R16, UR10, -R0 ;  /* 0x0000000a100b7c23 */ /* 0x004fe20008010800 */
[-C--:B------:R-:W-:Y:S03]  /*3350*/  HMMA.16816.F32 R44, R136, R6.reuse, R44 ;  /* 0x00000006882c723c */ /* 0x080fe6000000182c */
[----:B------:R1:W2:Y:S02]  /*3360*/  MUFU.EX2 R18, R11 ;  /* 0x0000000b00127308 */ /* 0x0002a40000000800 */
[----:B------:R-:W-:Y:S01]  /*3370*/  FFMA.FTZ R4, R240, UR10, -R8 ;  /* 0x0000000af0047c23 */ /* 0x000fe20008010808 */
[C---:B------:R-:W-:Y:S07]  /*3380*/  HMMA.16816.F32 R48, R176.reuse, R6, R48 ;  /* 0x00000006b030723c */ /* 0x040fee0000001830 */
[----:B------:R3:W-:Y:S01]  /*3390*/  MUFU.EX2 R229, R4 ;  /* 0x0000000400e57308 */ /* 0x0007e20000000800 */
[----:B------:R-:W-:Y:S03]  /*33a0*/  FMUL.FTZ R36, R36, UR11 ;  /* 0x0000000b24247c20 */ /* 0x000fe60008410000 */
[----:B------:R-:W-:Y:S01]  /*33b0*/  FMUL.FTZ R37, R37, UR11 ;  /* 0x0000000b25257c20 */ /* 0x000fe20008410000 */
[----:B------:R-:W-:Y:S01]  /*33c0*/  FMUL.FTZ R38, R38, UR11 ;  /* 0x0000000b26267c20 */ /* 0x000fe20008410000 */
[----:B------:R-:W-:Y:S01]  /*33d0*/  FMUL.FTZ R39, R39, UR11 ;  /* 0x0000000b27277c20 */ /* 0x000fe20008410000 */
[----:B------:R-:W-:Y:S03]  /*33e0*/  FMUL.FTZ R42, R42, UR11 ;  /* 0x0000000b2a2a7c20 */ /* 0x000fe60008410000 */
[----:B------:R-:W-:Y:S01]  /*33f0*/  MUFU.TANH R74, R36 ;  /* 0x00000024004a7308 */ /* 0x000fe20000002400 */
[----:B-1----:R-:W-:Y:S01]  /*3400*/  FFMA.FTZ R11, R15, UR10, -R0 ;  /* 0x0000000a0f0b7c23 */ /* 0x002fe20008010800 */
[----:B--2---:R-:W-:Y:S01]  /*3410*/  STL [R1+0x28], R18 ;  /* 0x0000281201007387 */ /* 0x004fe20000100800 */
[----:B------:R-:W-:Y:S01]  /*3420*/  FMUL.FTZ R43, R43, UR11 ;  /* 0x0000000b2b2b7c20 */ /* 0x000fe20008410000 */
[----:B------:R-:W-:Y:S01]  /*3430*/  FMUL.FTZ R40, R40, UR11 ;  /* 0x0000000b28287c20 */ /* 0x000fe20008410000 */
[----:B------:R-:W-:Y:S01]  /*3440*/  FMUL.FTZ R46, R46, UR11 ;  /* 0x0000000b2e2e7c20 */ /* 0x000fe20008410000 */
[----:B------:R-:W-:Y:S01]  /*3450*/  FMUL.FTZ R44, R44, UR11 ;  /* 0x0000000b2c2c7c20 */ /* 0x000fe20008410000 */
[----:B------:R-:W-:Y:S03]  /*3460*/  FMUL.FTZ R45, R45, UR11 ;  /* 0x0000000b2d2d7c20 */ /* 0x000fe60008410000 */
[----:B------:R-:W-:Y:S01]  /*3470*/  MUFU.TANH R231, R40 ;  /* 0x0000002800e77308 */ /* 0x000fe20000002400 */
[----:B---3--:R-:W-:Y:S01]  /*3480*/  FFMA.FTZ R4, R239, UR10, -R8 ;  /* 0x0000000aef047c23 */ /* 0x008fe20008010808 */
[----:B------:R-:W-:Y:S01]  /*3490*/  FMUL.FTZ R47, R47, UR11 ;  /* 0x0000000b2f2f7c20 */ /* 0x000fe20008410000 */
[----:B------:R-:W-:Y:S01]  /*34a0*/  FMUL.FTZ R48, R48, UR11 ;  /* 0x0000000b30307c20 */ /* 0x000fe20008410000 */
[----:B------:R-:W-:Y:S01]  /*34b0*/  FMUL.FTZ R49, R49, UR11 ;  /* 0x0000000b31317c20 */ /* 0x000fe20008410000 */
[----:B------:R-:W-:Y:S01]  /*34c0*/  FMUL.FTZ R50, R50, UR11 ;  /* 0x0000000b32327c20 */ /* 0x000fe20008410000 */
[----:B------:R-:W-:Y:S01]  /*34d0*/  FMUL.FTZ R51, R51, UR11 ;  /* 0x0000000b33337c20 */ /* 0x000fe20008410000 */
[----:B------:R-:W-:Y:S03]  /*34e0*/  FMUL.FTZ R41, R41, UR11 ;  /* 0x0000000b29297c20 */ /* 0x000fe60008410000 */
[----:B------:R1:W-:Y:S10]  /*34f0*/  MUFU.EX2 R228, R4 ;  /* 0x0000000400e47308 */ /* 0x0003f40000000800 */
[----:B------:R-:W-:Y:S10]  /*3500*/  MUFU.TANH R227, R44 ;  /* 0x0000002c00e37308 */ /* 0x000ff40000002400 */
[----:B------:R-:W2:Y:S01]  /*3510*/  MUFU.EX2 R19, R11 ;  /* 0x0000000b00137308 */ /* 0x000ea20000000800 */
[----:B-1----:R-:W-:Y:S09]  /*3520*/  FFMA.FTZ R4, R14, UR10, -R0 ;  /* 0x0000000a0e047c23 */ /* 0x002ff20008010800 */
[----:B------:R-:W-:Y:S10]  /*3530*/  MUFU.TANH R14, R43 ;  /* 0x0000002b000e7308 */ /* 0x000ff40000002400 */
[----:B------:R1:W3:Y:S01]  /*3540*/  MUFU.EX2 R15, R4 ;  /* 0x00000004000f7308 */ /* 0x0002e20000000800 */
[----:B--2---:R-:W-:Y:S01]  /*3550*/  STL [R1+0x24], R19 ;  /* 0x0000241301007387 */ /* 0x004fe20000100800 */
[----:B------:R-:W-:Y:S08]  /*3560*/  FFMA.FTZ R11, R74, UR10, -R10 ;  /* 0x0000000a4a0b7c23 */ /* 0x000ff0000801080a */
[----:B------:R-:W-:Y:S10]  /*3570*/  MUFU.TANH R226, R45 ;  /* 0x0000002d00e27308 */ /* 0x000ff40000002400 */
[----:B------:R-:W-:Y:S01]  /*3580*/  MUFU.TANH R17, R42 ;  /* 0x0000002a00117308 */ /* 0x000fe20000002400 */
[----:B-1----:R-:W-:Y:S01]  /*3590*/  FFMA.FTZ R4, R3, UR10, -R0 ;  /* 0x0000000a03047c23 */ /* 0x002fe20008010800 */
[----:B---3--:R-:W-:Y:S08]  /*35a0*/  STL [R1+0x20], R15 ;  /* 0x0000200f01007387 */ /* 0x008ff00000100800 */
[----:B------:R-:W-:Y:S10]  /*35b0*/  MUFU.TANH R250, R47 ;  /* 0x0000002f00fa7308 */ /* 0x000ff40000002400 */
[----:B------:R1:W2:Y:S10]  /*35c0*/  MUFU.EX2 R16, R4 ;  /* 0x0000000400107308 */ /* 0x0002b40000000800 */
[----:B------:R-:W-:Y:S10]  /*35d0*/  MUFU.EX2 R160, R11 ;  /* 0x0000000b00a07308 */ /* 0x000ff40000000800 */
[----:B------:R-:W3:Y:S01]  /*35e0*/  MUFU.TANH R3, R46 ;  /* 0x0000002e00037308 */ /* 0x000ee20000002400 */
[--C-:B-1----:R-:W-:Y:S01]  /*35f0*/  FFMA.FTZ R4, R76, UR10, -R10.reuse ;  /* 0x0000000a4c047c23 */ /* 0x102fe2000801080a */
[----:B--2---:R-:W-:Y:S04]  /*3600*/  STL [R1+0x1c], R16 ;  /* 0x00001c1001007387 */ /* 0x004fe80000100800 */
[----:B------:R-:W-:Y:S04]  /*3610*/  STL [R1+0x10], R17 ;  /* 0x0000101101007387 */ /* 0x000fe80000100800 */
[----:B------:R-:W-:Y:S01]  /*3620*/  MUFU.TANH R230, R41 ;  /* 0x0000002900e67308 */ /* 0x000fe20000002400 */
[----:B------:R-:W-:Y:S09]  /*3630*/  STL [R1+0x4], R14 ;  /* 0x0000040e01007387 */ /* 0x000ff20000100800 */
[----:B------:R1:W-:Y:S01]  /*3640*/  MUFU.EX2 R162, R4 ;  /* 0x0000000400a27308 */ /* 0x0003e20000000800 */
[----:B---3--:R-:W-:Y:S04]  /*3650*/  STL [R1], R3 ;  /* 0x0000000301007387 */ /* 0x008fe80000100800 */
[----:B------:R-:W2:Y:S05]  /*3660*/  LDL R21, [R1+0x4c] ;  /* 0x00004c0001157983 */ /* 0x000eaa0000100800 */
[----:B------:R-:W-:Y:S01]  /*3670*/  MUFU.TANH R72, R48 ;  /* 0x0000003000487308 */ /* 0x000fe20000002400 */
[----:B------:R-:W3:Y:S04]  /*3680*/  LDL R20, [R1+0x58] ;  /* 0x0000580001147983 */ /* 0x000ee80000100800 */
[----:B------:R-:W4:Y:S05]  /*3690*/  LDL R152, [R1+0xac] ;  /* 0x0000ac0001987983 */ /* 0x000f2a0000100800 */
[----:B------:R-:W-:Y:S01]  /*36a0*/  MUFU.TANH R71, R49 ;  /* 0x0000003100477308 */ /* 0x000fe20000002400 */
[--C-:B-1----:R-:W-:Y:S09]  /*36b0*/  FFMA.FTZ R4, R75, UR10, -R10.reuse ;  /* 0x0000000a4b047c23 */ /* 0x102ff2000801080a */
[----:B------:R1:W-:Y:S10]  /*36c0*/  MUFU.EX2 R161, R4 ;  /* 0x0000000400a17308 */ /* 0x0003f40000000800 */
[----:B------:R-:W-:Y:S10]  /*36d0*/  MUFU.TANH R195, R50 ;  /* 0x0000003200c37308 */ /* 0x000ff40000002400 */
[----:B------:R-:W-:Y:S01]  /*36e0*/  MUFU.TANH R182, R51 ;  /* 0x0000003300b67308 */ /* 0x000fe20000002400 */
[--C-:B-1----:R-:W-:Y:S09]  /*36f0*/  FFMA.FTZ R4, R205, UR10, -R9.reuse ;  /* 0x0000000acd047c23 */ /* 0x102ff20008010809 */
[----:B------:R1:W-:Y:S10]  /*3700*/  MUFU.EX2 R201, R4 ;  /* 0x0000000400c97308 */ /* 0x0003f40000000800 */
[----:B------:R-:W1:Y:S10]  /*3710*/  MUFU.TANH R73, R37 ;  /* 0x0000002500497308 */ /* 0x000e740000002400 */
[----:B------:R-:W1:Y:S02]  /*3720*/  MUFU.TANH R203, R38 ;  /* 0x0000002600cb7308 */ /* 0x000e640000002400 */
[--C-:B-1----:R-:W-:Y:S08]  /*3730*/  FFMA.FTZ R4, R204, UR10, -R9.reuse ;  /* 0x0000000acc047c23 */ /* 0x102ff00008010809 */
[----:B------:R1:W-:Y:S01]  /*3740*/  MUFU.EX2 R200, R4 ;  /* 0x0000000400c87308 */ /* 0x0003e20000000800 */
[----:B------:R-:W-:Y:S09]  /*3750*/  FFMA.FTZ R11, R73, UR10, -R10 ;  /* 0x0000000a490b7c23 */ /* 0x000ff2000801080a */
[----:B------:R1:W-:Y:S10]  /*3760*/  MUFU.EX2 R159, R11 ;  /* 0x0000000b009f7308 */ /* 0x0003f40000000800 */
[----:B------:R-:W1:Y:S02]  /*3770*/  MUFU.TANH R202, R39 ;  /* 0x0000002700ca7308 */ /* 0x000e640000002400 */
[----:B-1----:R-:W1:Y:S01]  /*3780*/  LDSM.16.M88.4 R4, [R188+0x1800] ;  /* 0x00180000bc04783b */ /* 0x002e620000000200 */
[--C-:B------:R-:W-:Y:S07]  /*3790*/  FFMA.FTZ R11, R203, UR10, -R9.reuse ;  /* 0x0000000acb0b7c23 */ /* 0x100fee0008010809 */
[----:B------:R1:W-:Y:S02]  /*37a0*/  MUFU.EX2 R199, R11 ;  /* 0x0000000b00c77308 */ /* 0x0003e40000000800 */
[--C-:B-1----:R-:W-:Y:S08]  /*37b0*/  FFMA.FTZ R11, R202, UR10, -R9.reuse ;  /* 0x0000000aca0b7c23 */ /* 0x102ff00008010809 */
[----:B------:R1:W-:Y:S01]  /*37c0*/  MUFU.EX2 R198, R11 ;  /* 0x0000000b00c67308 */ /* 0x0003e20000000800 */
[-C--:B------:R-:W-:Y:S06]  /*37d0*/  HMMA.16816.F32 R52, R176, R4.reuse, R52 ;  /* 0x00000004b034723c */ /* 0x080fec0000001834 */
[C---:B------:R-:W-:Y:S05]  /*37e0*/  HMMA.16816.F32 R56, R136.reuse, R4, R56 ;  /* 0x000000048838723c */ /* 0x040fea0000001838 */
[--C-:B-1----:R-:W-:Y:S01]  /*37f0*/  FFMA.FTZ R11, R231, UR10, -R8.reuse ;  /* 0x0000000ae70b7c23 */ /* 0x102fe20008010808 */
[-C--:B------:R-:W-:Y:S03]  /*3800*/  HMMA.16816.F32 R60, R136, R6.reuse, R60 ;  /* 0x00000006883c723c */ /* 0x080fe6000000183c */
[----:B------:R1:W-:Y:S02]  /*3810*/  MUFU.EX2 R219, R11 ;  /* 0x0000000b00db7308 */ /* 0x0003e40000000800 */
[--C-:B------:R-:W-:Y:S01]  /*3820*/  FFMA.FTZ R4, R227, UR10, -R8.reuse ;  /* 0x0000000ae3047c23 */ /* 0x100fe20008010808 */
[----:B------:R-:W-:Y:S07]  /*3830*/  HMMA.16816.F32 R64, R176, R6, R64 ;  /* 0x00000006b040723c */ /* 0x000fee0000001840 */
[----:B------:R1:W-:Y:S01]  /*3840*/  MUFU.EX2 R215, R4 ;  /* 0x0000000400d77308 */ /* 0x0003e20000000800 */
[----:B------:R-:W-:Y:S03]  /*3850*/  FMUL.FTZ R52, R52, UR11 ;  /* 0x0000000b34347c20 */ /* 0x000fe60008410000 */
[----:B------:R-:W-:Y:S01]  /*3860*/  FMUL.FTZ R53, R53, UR11 ;  /* 0x0000000b35357c20 */ /* 0x000fe20008410000 */
[----:B------:R-:W-:Y:S01]  /*3870*/  FMUL.FTZ R54, R54, UR11 ;  /* 0x0000000b36367c20 */ /* 0x000fe20008410000 */
[----:B------:R-:W-:Y:S01]  /*3880*/  FMUL.FTZ R55, R55, UR11 ;  /* 0x0000000b37377c20 */ /* 0x000fe20008410000 */
[----:B------:R-:W-:Y:S03]  /*3890*/  FMUL.FTZ R56, R56, UR11 ;  /* 0x0000000b38387c20 */ /* 0x000fe60008410000 */
[----:B------:R-:W-:Y:S01]  /*38a0*/  MUFU.TANH R70, R52 ;  /* 0x0000003400467308 */ /* 0x000fe20000002400 */
[----:B------:R-:W-:Y:S01]  /*38b0*/  FMUL.FTZ R57, R57, UR11 ;  /* 0x0000000b39397c20 */ /* 0x000fe20008410000 */
[--C-:B-1----:R-:W-:Y:S01]  /*38c0*/  FFMA.FTZ R11, R230, UR10, -R8.reuse ;  /* 0x0000000ae60b7c23 */ /* 0x102fe20008010808 */
[----:B------:R-:W-:Y:S01]  /*38d0*/  FMUL.FTZ R58, R58, UR11 ;  /* 0x0000000b3a3a7c20 */ /* 0x000fe20008410000 */
[----:B------:R-:W-:Y:S01]  /*38e0*/  FMUL.FTZ R59, R59, UR11 ;  /* 0x0000000b3b3b7c20 */ /* 0x000fe20008410000 */
[----:B------:R-:W-:Y:S01]  /*38f0*/  F2FP.F16.F32.PACK_AB R6, R165, R166 ;  /* 0x000000a6a506723e */ /* 0x000fe200000000ff */
[----:B------:R-:W-:Y:S01]  /*3900*/  FMUL.FTZ R60, R60, UR11 ;  /* 0x0000000b3c3c7c20 */ /* 0x000fe20008410000 */
[----:B------:R-:W-:Y:S03]  /*3910*/  F2FP.F16.F32.PACK_AB R5, R223, R224 ;  /* 0x000000e0df05723e */ /* 0x000fe600000000ff */
[----:B------:R-:W-:Y:S01]  /*3920*/  MUFU.TANH R69, R53 ;  /* 0x0000003500457308 */ /* 0x000fe20000002400 */
[----:B------:R-:W-:Y:S01]  /*3930*/  FFMA.FTZ R4, R226, UR10, -R8 ;  /* 0x0000000ae2047c23 */ /* 0x000fe20008010808 */
[----:B------:R-:W-:Y:S01]  /*3940*/  F2FP.F16.F32.PACK_AB R7, R251, R252 ;  /* 0x000000fcfb07723e */ /* 0x000fe200000000ff */
[----:B------:R-:W-:Y:S01]  /*3950*/  FMUL.FTZ R61, R61, UR11 ;  /* 0x0000000b3d3d7c20 */ /* 0x000fe20008410000 */
[----:B------:R-:W-:Y:S01]  /*3960*/  FMUL.FTZ R64, R64, UR11 ;  /* 0x0000000b40407c20 */ /* 0x000fe20008410000 */
[----:B------:R-:W-:Y:S01]  /*3970*/  FMUL.FTZ R65, R65, UR11 ;  /* 0x0000000b41417c20 */ /* 0x000fe20008410000 */
[----:B------:R-:W-:Y:S01]  /*3980*/  FMUL.FTZ R66, R66, UR11 ;  /* 0x0000000b42427c20 */ /* 0x000fe20008410000 */
[----:B------:R-:W-:Y:S03]  /*3990*/  FMUL.FTZ R62, R62, UR11 ;  /* 0x0000000b3e3e7c20 */ /* 0x000fe60008410000 */
[----:B------:R1:W-:Y:S01]  /*39a0*/  MUFU.EX2 R214, R4 ;  /* 0x0000000400d67308 */ /* 0x0003e20000000800 */
[----:B------:R-:W-:Y:S01]  /*39b0*/  FMUL.FTZ R63, R63, UR11 ;  /* 0x0000000b3f3f7c20 */ /* 0x000fe20008410000 */
[----:B------:R-:W-:Y:S08]  /*39c0*/  FMUL.FTZ R67, R67, UR11 ;  /* 0x0000000b43437c20 */ /* 0x000ff00008410000 */
[----:B------:R-:W-:Y:S10]  /*39d0*/  MUFU.TANH R183, R54 ;  /* 0x0000003600b77308 */ /* 0x000ff40000002400 */
[----:B------:R-:W-:Y:S01]  /*39e0*/  MUFU.TANH R181, R55 ;  /* 0x0000003700b57308 */ /* 0x000fe20000002400 */
[--C-:B-1----:R-:W-:Y:S09]  /*39f0*/  FFMA.FTZ R4, R3, UR10, -R0.reuse ;  /* 0x0000000a03047c23 */ /* 0x102ff20008010800 */
[----:B------:R1:W-:Y:S10]  /*3a00*/  MUFU.EX2 R243, R4 ;  /* 0x0000000400f37308 */ /* 0x0003f40000000800 */
[----:B------:R-:W-:Y:S10]  /*3a10*/  MUFU.TANH R211, R56 ;  /* 0x0000003800d37308 */ /* 0x000ff40000002400 */
[----:B------:R-:W-:Y:S01]  /*3a20*/  MUFU.TANH R212, R57 ;  /* 0x0000003900d47308 */ /* 0x000fe20000002400 */
[----:B-1----:R-:W-:Y:S09]  /*3a30*/  FFMA.FTZ R4, R250, UR10, -R0 ;  /* 0x0000000afa047c23 */ /* 0x002ff20008010800 */
[----:B------:R1:W-:Y:S10]  /*3a40*/  MUFU.EX2 R242, R4 ;  /* 0x0000000400f27308 */ /* 0x0003f40000000800 */
[----:B------:R2:W-:Y:S10]  /*3a50*/  MUFU.EX2 R218, R11 ;  /* 0x0000000b00da7308 */ /* 0x0005f40000000800 */
[----:B------:R-:W-:Y:S01]  /*3a60*/  MUFU.TANH R241, R58 ;  /* 0x0000003a00f17308 */ /* 0x000fe20000002400 */
[----:B-1----:R-:W-:Y:S09]  /*3a70*/  FFMA.FTZ R4, R72, UR10, -R10 ;  /* 0x0000000a48047c23 */ /* 0x002ff2000801080a */
[----:B------:R1:W-:Y:S01]  /*3a80*/  MUFU.EX2 R158, R4 ;  /* 0x00000004009e7308 */ /* 0x0003e20000000800 */
[----:B--2---:R-:W-:Y:S02]  /*3a90*/  FFMA.FTZ R11, R17, UR10, -R0 ;  /* 0x0000000a110b7c23 */ /* 0x004fe40008010800 */
[----:B------:R-:W2:Y:S07]  /*3aa0*/  LDL R17, [R1+0x68] ;  /* 0x0000680001117983 */ /* 0x000eae0000100800 */
[----:B------:R3:W-:Y:S10]  /*3ab0*/  MUFU.EX2 R249, R11 ;  /* 0x0000000b00f97308 */ /* 0x0007f40000000800 */
[----:B------:R-:W-:Y:S01]  /*3ac0*/  MUFU.TANH R237, R59 ;  /* 0x0000003b00ed7308 */ /* 0x000fe20000002400 */
[----:B-1----:R-:W-:Y:S09]  /*3ad0*/  FFMA.FTZ R4, R71, UR10, -R10 ;  /* 0x0000000a47047c23 */ /* 0x002ff2000801080a */
[----:B------:R1:W-:Y:S01]  /*3ae0*/  MUFU.EX2 R157, R4 ;  /* 0x00000004009d7308 */ /* 0x0003e20000000800 */
[----:B---3--:R-:W-:Y:S02]  /*3af0*/  FFMA.FTZ R11, R14, UR10, -R0 ;  /* 0x0000000a0e0b7c23 */ /* 0x008fe40008010800 */
[----:B------:R-:W3:Y:S07]  /*3b00*/  LDL R14, [R1+0x64] ;  /* 0x00006400010e7983 */ /* 0x000eee0000100800 */
[----:B------:R-:W4:Y:S10]  /*3b10*/  MUFU.TANH R208, R60 ;  /* 0x0000003c00d07308 */ /* 0x000f340000002400 */
[----:B------:R-:W4:Y:S01]  /*3b20*/  MUFU.TANH R213, R61 ;  /* 0x0000003d00d57308 */ /* 0x000f220000002400 */
[--C-:B-1----:R-:W-:Y:S09]  /*3b30*/  FFMA.FTZ R4, R195, UR10, -R9.reuse ;  /* 0x0000000ac3047c23 */ /* 0x102ff20008010809 */
[----:B------:R1:W-:Y:S10]  /*3b40*/  MUFU.EX2 R174, R4 ;  /* 0x0000000400ae7308 */ /* 0x0003f40000000800 */
[----:B------:R-:W4:Y:S01]  /*3b50*/  MUFU.TANH R68, R64 ;  /* 0x0000004000447308 */ /* 0x000f220000002400 */
[----:B------:R4:W-:Y:S04]  /*3b60*/  STS [R21+0x1c000], R6 ;  /* 0x01c0000615007388 */ /* 0x0009e80000000800 */
[----:B------:R4:W-:Y:S05]  /*3b70*/  STS [R21+0x1c400], R5 ;  /* 0x01c4000515007388 */ /* 0x0009ea0000000800 */
[----:B------:R4:W-:Y:S01]  /*3b80*/  MUFU.EX2 R248, R11 ;  /* 0x0000000b00f87308 */ /* 0x0009e20000000800 */
[--C-:B-1----:R-:W-:Y:S01]  /*3b90*/  FFMA.FTZ R4, R182, UR10, -R9.reuse ;  /* 0x0000000ab6047c23 */ /* 0x102fe20008010809 */
[----:B----4-:R-:W-:Y:S08]  /*3ba0*/  IADD3 R152, P0, R152, UR14, RZ ;  /* 0x0000000e98987c10 */ /* 0x010ff0000ff1e0ff */
[----:B------:R1:W-:Y:S10]  /*3bb0*/  MUFU.EX2 R173, R4 ;  /* 0x0000000400ad7308 */ /* 0x0003f40000000800 */
[----:B------:R-:W4:Y:S01]  /*3bc0*/  MUFU.TANH R3, R65 ;  /* 0x0000004100037308 */ /* 0x000f220000002400 */
[----:B------:R-:W-:Y:S01]  /*3bd0*/  FFMA.FTZ R11, R208, UR10, -R8 ;  /* 0x0000000ad00b7c23 */ /* 0x000fe20008010808 */
[----:B------:R-:W-:Y:S02]  /*3be0*/  F2FP.F16.F32.PACK_AB R6, R133, R132 ;  /* 0x000000848506723e */ /* 0x000fe400000000ff */
[----:B------:R-:W-:Y:S06]  /*3bf0*/  F2FP.F16.F32.PACK_AB R5, R209, R210 ;  /* 0x000000d2d105723e */ /* 0x000fec00000000ff */
[----:B------:R4:W-:Y:S01]  /*3c00*/  MUFU.EX2 R177, R11 ;  /* 0x0000000b00b17308 */ /* 0x0009e20000000800 */
[--C-:B-1----:R-:W-:Y:S09]  /*3c10*/  FFMA.FTZ R4, R70, UR10, -R10.reuse ;  /* 0x0000000a46047c23 */ /* 0x102ff2000801080a */
[----:B------:R1:W-:Y:S10]  /*3c20*/  MUFU.EX2 R156, R4 ;  /* 0x00000004009c7308 */ /* 0x0003f40000000800 */
[----:B------:R-:W-:Y:S01]  /*3c30*/  MUFU.TANH R167, R66 ;  /* 0x0000004200a77308 */ /* 0x000fe20000002400 */
[----:B----4-:R-:W4:Y:S09]  /*3c40*/  LDL R11, [R1+0x60] ;  /* 0x00006000010b7983 */ /* 0x010f320000100800 */
[----:B------:R-:W2:Y:S01]  /*3c50*/  MUFU.TANH R236, R62 ;  /* 0x0000003e00ec7308 */ /* 0x000ea20000002400 */
[----:B-1----:R-:W-:Y:S09]  /*3c60*/  FFMA.FTZ R4, R69, UR10, -R10 ;  /* 0x0000000a45047c23 */ /* 0x002ff2000801080a */
[----:B------:R1:W-:Y:S10]  /*3c70*/  MUFU.EX2 R155, R4 ;  /* 0x00000004009b7308 */ /* 0x0003f40000000800 */
[----:B------:R-:W2:Y:S10]  /*3c80*/  MUFU.TANH R238, R63 ;  /* 0x0000003f00ee7308 */ /* 0x000eb40000002400 */
[----:B------:R-:W3:Y:S01]  /*3c90*/  MUFU.TANH R172, R67 ;  /* 0x0000004300ac7308 */ /* 0x000ee20000002400 */
[--C-:B-1----:R-:W-:Y:S09]  /*3ca0*/  FFMA.FTZ R4, R183, UR10, -R9.reuse ;  /* 0x0000000ab7047c23 */ /* 0x102ff20008010809 */
[----:B------:R1:W-:Y:S02]  /*3cb0*/  MUFU.EX2 R169, R4 ;  /* 0x0000000400a97308 */ /* 0x0003e40000000800 */
[--C-:B-1----:R-:W-:Y:S08]  /*3cc0*/  FFMA.FTZ R4, R181, UR10, -R9.reuse ;  /* 0x0000000ab5047c23 */ /* 0x102ff00008010809 */
[----:B------:R1:W-:Y:S02]  /*3cd0*/  MUFU.EX2 R168, R4 ;  /* 0x0000000400a87308 */ /* 0x0003e40000000800 */
[--C-:B-1----:R-:W-:Y:S08]  /*3ce0*/  FFMA.FTZ R4, R211, UR10, -R8.reuse ;  /* 0x0000000ad3047c23 */ /* 0x102ff00008010808 */
[----:B------:R1:W-:Y:S02]  /*3cf0*/  MUFU.EX2 R179, R4 ;  /* 0x0000000400b37308 */ /* 0x0003e40000000800 */
[--C-:B-1----:R-:W-:Y:S01]  /*3d00*/  FFMA.FTZ R4, R212, UR10, -R8.reuse ;  /* 0x0000000ad4047c23 */ /* 0x102fe20008010808 */
[----:B------:R-:W-:Y:S07]  /*3d10*/  FFMA.FTZ R8, R213, UR10, -R8 ;  /* 0x0000000ad5087c23 */ /* 0x000fee0008010808 */
[----:B------:R1:W-:Y:S10]  /*3d20*/  MUFU.EX2 R178, R4 ;  /* 0x0000000400b27308 */ /* 0x0003f40000000800 */
[----:B------:R1:W-:Y:S02]  /*3d30*/  MUFU.EX2 R176, R8 ;  /* 0x0000000800b07308 */ /* 0x0003e40000000800 */
[----:B-1----:R-:W-:Y:S08]  /*3d40*/  FFMA.FTZ R4, R241, UR10, -R0 ;  /* 0x0000000af1047c23 */ /* 0x002ff00008010800 */
[----:B------:R1:W-:Y:S01]  /*3d50*/  MUFU.EX2 R233, R4 ;  /* 0x0000000400e97308 */ /* 0x0003e20000000800 */
[--C-:B------:R-:W-:Y:S01]  /*3d60*/  FFMA.FTZ R8, R68, UR10, -R10.reuse ;  /* 0x0000000a44087c23 */ /* 0x100fe2000801080a */
[----:B------:R-:W-:Y:S08]  /*3d70*/  FFMA.FTZ R10, R3, UR10, -R10 ;  /* 0x0000000a030a7c23 */ /* 0x000ff0000801080a */
[----:B------:R2:W-:Y:S10]  /*3d80*/  MUFU.EX2 R154, R8 ;  /* 0x00000008009a7308 */ /* 0x0005f40000000800 */
[----:B------:R2:W-:Y:S01]  /*3d90*/  MUFU.EX2 R151, R10 ;  /* 0x0000000a00977308 */ /* 0x0005e20000000800 */
[--C-:B-1----:R-:W-:Y:S09]  /*3da0*/  FFMA.FTZ R4, R237, UR10, -R0.reuse ;  /* 0x0000000aed047c23 */ /* 0x102ff20008010800 */
[----:B------:R1:W-:Y:S01]  /*3db0*/  MUFU.EX2 R232, R4 ;  /* 0x0000000400e87308 */ /* 0x0003e20000000800 */
[--C-:B--2---:R-:W-:Y:S01]  /*3dc0*/  FFMA.FTZ R8, R236, UR10, -R0.reuse ;  /* 0x0000000aec087c23 */ /* 0x104fe20008010800 */
[----:B------:R-:W-:Y:S08]  /*3dd0*/  FFMA.FTZ R0, R238, UR10, -R0 ;  /* 0x0000000aee007c23 */ /* 0x000ff00008010800 */
[----:B------:R-:W-:Y:S01]  /*3de0*/  MUFU.EX2 R222, R8 ;  /* 0x0000000800de7308 */ /* 0x000fe20000000800 */
[----:B------:R-:W2:Y:S09]  /*3df0*/  LDL R10, [R1+0x5c] ;  /* 0x00005c00010a7983 */ /* 0x000eb20000100800 */
[----:B------:R-:W-:Y:S01]  /*3e00*/  MUFU.EX2 R220, R0 ;  /* 0x0000000000dc7308 */ /* 0x000fe20000000800 */
[----:B-1----:R-:W-:Y:S05]  /*3e10*/  F2FP.F16.F32.PACK_AB R4, R175, R180 ;  /* 0x000000b4af04723e */ /* 0x002fea00000000ff */
[----:B------:R1:W-:Y:S04]  /*3e20*/  STS [R20+0x1c000], R4 ;  /* 0x01c0000414007388 */ /* 0x0003e80000000800 */
[----:B------:R3:W-:Y:S04]  /*3e30*/  STS [R20+0x1c400], R5 ;  /* 0x01c4000514007388 */ /* 0x0007e80000000800 */
[----:B------:R3:W-:Y:S04]  /*3e40*/  STS [R21+0x1e000], R7 ;  /* 0x01e0000715007388 */ /* 0x0007e80000000800 */
[----:B------:R3:W-:Y:S01]  /*3e50*/  STS [R21+0x1e400], R6 ;  /* 0x01e4000615007388 */ /* 0x0007e20000000800 */
[----:B-1----:R-:W-:Y:S02]  /*3e60*/  F2FP.F16.F32.PACK_AB R4, R246, R247 ;  /* 0x000000f7f604723e */ /* 0x002fe400000000ff */
[----:B---3--:R-:W-:Y:S03]  /*3e70*/  F2FP.F16.F32.PACK_AB R5, R206, R207 ;  /* 0x000000cfce05723e */ /* 0x008fe600000000ff */
[----:B------:R1:W-:Y:S01]  /*3e80*/  STS [R20+0x1e000], R4 ;  /* 0x01e0000414007388 */ /* 0x0003e20000000800 */
[----:B------:R-:W-:Y:S03]  /*3e90*/  F2FP.F16.F32.PACK_AB R7, R13, R12 ;  /* 0x0000000c0d07723e */ /* 0x000fe600000000ff */
[----:B------:R-:W3:Y:S01]  /*3ea0*/  LDL R13, [R1+0x50] ;  /* 0x00005000010d7983 */ /* 0x000ee20000100800 */
[----:B------:R-:W-:Y:S03]  /*3eb0*/  F2FP.F16.F32.PACK_AB R6, R170, R171 ;  /* 0x000000abaa06723e */ /* 0x000fe600000000ff */
[----:B------:R-:W4:Y:S04]  /*3ec0*/  LDL R12, [R1+0x54] ;  /* 0x00005400010c7983 */ /* 0x000f280000100800 */
[----:B------:R1:W-:Y:S04]  /*3ed0*/  STS [R20+0x1e400], R7 ;  /* 0x01e4000714007388 */ /* 0x0003e80000000800 */
[----:B------:R1:W-:Y:S04]  /*3ee0*/  STS [R17+0x1c000], R6 ;  /* 0x01c0000611007388 */ /* 0x0003e80000000800 */
[----:B------:R1:W-:Y:S02]  /*3ef0*/  STS [R17+0x1c400], R5 ;  /* 0x01c4000511007388 */ /* 0x0003e40000000800 */
[----:B-1----:R-:W-:Y:S05]  /*3f00*/  F2FP.F16.F32.PACK_AB R4, R161, R162 ;  /* 0x000000a2a104723e */ /* 0x002fea00000000ff */
[----:B------:R1:W-:Y:S01]  /*3f10*/  STS [R14+0x1c000], R4 ;  /* 0x01c000040e007388 */ /* 0x0003e20000000800 */
[----:B------:R-:W-:Y:S02]  /*3f20*/  F2FP.F16.F32.PACK_AB R7, R234, R235 ;  /* 0x000000ebea07723e */ /* 0x000fe400000000ff */
[----:B------:R-:W-:Y:S02]  /*3f30*/  F2FP.F16.F32.PACK_AB R6, R19, R18 ;  /* 0x000000121306723e */ /* 0x000fe400000000ff */
[----:B------:R-:W-:Y:S05]  /*3f40*/  F2FP.F16.F32.PACK_AB R5, R200, R201 ;  /* 0x000000c9c805723e */ /* 0x000fea00000000ff */
[----:B------:R1:W-:Y:S02]  /*3f50*/  STS [R14+0x1c400], R5 ;  /* 0x01c400050e007388 */ /* 0x0003e40000000800 */
[--C-:B-1----:R-:W-:Y:S02]  /*3f60*/  FFMA.FTZ R4, R167, UR10, -R9.reuse ;  /* 0x0000000aa7047c23 */ /* 0x102fe40008010809 */
[----:B------:R1:W-:Y:S01]  /*3f70*/  STS [R17+0x1e000], R7 ;  /* 0x01e0000711007388 */ /* 0x0003e20000000800 */
[----:B------:R-:W-:Y:S01]  /*3f80*/  FFMA.FTZ R9, R172, UR10, -R9 ;  /* 0x0000000aac097c23 */ /* 0x000fe20008010809 */
[----:B------:R1:W-:Y:S02]  /*3f90*/  MUFU.EX2 R164, R4 ;  /* 0x0000000400a47308 */ /* 0x0003e40000000800 */
[----:B------:R1:W-:Y:S08]  /*3fa0*/  STS [R17+0x1e400], R6 ;  /* 0x01e4000611007388 */ /* 0x0003f00000000800 */
[----:B------:R-:W1:Y:S02]  /*3fb0*/  MUFU.EX2 R163, R9 ;  /* 0x0000000900a37308 */ /* 0x000e640000000800 */
[----:B-1----:R-:W-:Y:S02]  /*3fc0*/  F2FP.F16.F32.PACK_AB R4, R228, R229 ;  /* 0x000000e5e404723e */ /* 0x002fe400000000ff */
[----:B------:R-:W-:Y:S03]  /*3fd0*/  F2FP.F16.F32.PACK_AB R5, R198, R199 ;  /* 0x000000c7c605723e */ /* 0x000fe600000000ff */
[----:B------:R1:W-:Y:S01]  /*3fe0*/  STS [R14+0x1e000], R4 ;  /* 0x01e000040e007388 */ /* 0x0003e20000000800 */
[----:B------:R-:W-:Y:S02]  /*3ff0*/  F2FP.F16.F32.PACK_AB R7, R16, R15 ;  /* 0x0000000f1007723e */ /* 0x000fe400000000ff */
[----:B------:R-:W-:Y:S02]  /*4000*/  F2FP.F16.F32.PACK_AB R0, R163, R164 ;  /* 0x000000a4a300723e */ /* 0x000fe400000000ff */
[----:B------:R-:W-:Y:S01]  /*4010*/  F2FP.F16.F32.PACK_AB R6, R159, R160 ;  /* 0x000000a09f06723e */ /* 0x000fe200000000ff */
[----:B------:R1:W-:Y:S02]  /*4020*/  STS [R14+0x1e400], R7 ;  /* 0x01e400070e007388 */ /* 0x0003e40000000800 */
[----:B-1----:R-:W-:Y:S02]  /*4030*/  F2FP.F16.F32.PACK_AB R4, R157, R158 ;  /* 0x0000009e9d04723e */ /* 0x002fe400000000ff */
[----:B------:R-:W-:Y:S01]  /*4040*/  F2FP.F16.F32.PACK_AB R7, R218, R219 ;  /* 0x000000dbda07723e */ /* 0x000fe200000000ff */
[----:B---3--:R1:W-:Y:S04]  /*4050*/  STS [R13+0x1c000], R6 ;  /* 0x01c000060d007388 */ /* 0x0083e80000000800 */
[----:B------:R3:W-:Y:S04]  /*4060*/  STS [R13+0x1c400], R5 ;  /* 0x01c400050d007388 */ /* 0x0007e80000000800 */
[----:B----4-:R4:W-:Y:S01]  /*4070*/  STS [R12+0x1c000], R4 ;  /* 0x01c000040c007388 */ /* 0x0109e20000000800 */
[----:B-1----:R-:W-:Y:S02]  /*4080*/  F2FP.F16.F32.PACK_AB R6, R173, R174 ;  /* 0x000000aead06723e */ /* 0x002fe400000000ff */
[----:B---3--:R-:W-:Y:S03]  /*4090*/  F2FP.F16.F32.PACK_AB R5, R248, R249 ;  /* 0x000000f9f805723e */ /* 0x008fe600000000ff */
[----:B------:R1:W-:Y:S01]  /*40a0*/  STS [R12+0x1c400], R6 ;  /* 0x01c400060c007388 */ /* 0x0003e20000000800 */
[----:B----4-:R-:W-:Y:S03]  /*40b0*/  F2FP.F16.F32.PACK_AB R4, R214, R215 ;  /* 0x000000d7d604723e */ /* 0x010fe600000000ff */
[----:B------:R3:W-:Y:S04]  /*40c0*/  STS [R13+0x1e000], R7 ;  /* 0x01e000070d007388 */ /* 0x0007e80000000800 */
[----:B------:R4:W-:Y:S04]  /*40d0*/  STS [R13+0x1e400], R5 ;  /* 0x01e400050d007388 */ /* 0x0009e80000000800 */
[----:B------:R2:W-:Y:S01]  /*40e0*/  STS [R12+0x1e000], R4 ;  /* 0x01e000040c007388 */ /* 0x0005e20000000800 */
[----:B-1----:R-:W-:Y:S02]  /*40f0*/  F2FP.F16.F32.PACK_AB R6, R155, R156 ;  /* 0x0000009c9b06723e */ /* 0x002fe400000000ff */
[----:B---3--:R-:W-:Y:S02]  /*4100*/  F2FP.F16.F32.PACK_AB R7, R242, R243 ;  /* 0x000000f3f207723e */ /* 0x008fe400000000ff */
[----:B----4-:R-:W-:Y:S03]  /*4110*/  F2FP.F16.F32.PACK_AB R5, R168, R169 ;  /* 0x000000a9a805723e */ /* 0x010fe600000000ff */
[----:B------:R-:W-:Y:S01]  /*4120*/  STS [R12+0x1e400], R7 ;  /* 0x01e400070c007388 */ /* 0x000fe20000000800 */
[----:B--2---:R-:W-:Y:S03]  /*4130*/  F2FP.F16.F32.PACK_AB R4, R151, R154 ;  /* 0x0000009a9704723e */ /* 0x004fe600000000ff */
[----:B------:R1:W-:Y:S04]  /*4140*/  STS [R11+0x1c000], R6 ;  /* 0x01c000060b007388 */ /* 0x0003e80000000800 */
        /* <DEDUP_REMOVED lines=9> */
[----:B------:R-:W-:Y:S04]  /*41e0*/  STS [R10+0x1e000], R4 ;  /* 0x01e000040a007388 */ /* 0x000fe80000000800 */
[----:B------:R1:W-:Y:S04]  /*41f0*/  STS [R10+0x1e400], R0 ;  /* 0x01e400000a007388 */ /* 0x0003e80000000800 */
[----:B------:R-:W-:Y:S08]  /*4200*/  LDSM.16.M88.4 R64, [R148+0x8000] ;  /* 0x008000009440783b */ /* 0x000ff00000000200 */
[----:B------:R-:W2:Y:S08]  /*4210*/  LDSM.16.M88.4 R16, [R186+0x4000] ;  /* 0x00400000ba10783b */ /* 0x000eb00000000200 */
[----:B------:R-:W3:Y:S01]  /*4220*/  LDSM.16.M88.4 R60, [R148+0xa000] ;  /* 0x00a00000943c783b */ /* 0x000ee20000000200 */
[----:B-1----:R-:W-:Y:S02]  /*4230*/  MOV R0, R149 ;  /* 0x0000009500007202 */ /* 0x002fe40000000f00 */
[----:B------:R-:W-:Y:S05]  /*4240*/  IADD3 R149, R148, R185, RZ ;  /* 0x000000b994957210 */ /* 0x000fea0007ffe0ff */
[----:B------:R-:W1:Y:S08]  /*4250*/  LDSM.16.M88.4 R32, [R186+0x4800] ;  /* 0x00480000ba20783b */ /* 0x000e700000000200 */
[----:B------:R-:W4:Y:S08]  /*4260*/  LDSM.16.M88.4 R48, [R186+0x5000] ;  /* 0x00500000ba30783b */ /* 0x000f300000000200 */
[----:B------:R-:W4:Y:S01]  /*4270*/  LDSM.16.M88.4 R132, [R186+0x5800] ;  /* 0x00580000ba84783b */ /* 0x000f220000000200 */
[-C--:B--2---:R-:W-:Y:S07]  /*4280*/  HMMA.16816.F32 R4, R64, R16.reuse, RZ ;  /* 0x000000104004723c */ /* 0x084fee00000018ff */
[----:B------:R-:W-:Y:S01]  /*4290*/  LDSM.16.M88.4 R136, [R150+0x8000] ;  /* 0x008000009688783b */ /* 0x000fe20000000200 */
[C---:B---3--:R-:W-:Y:S07]  /*42a0*/  HMMA.16816.F32 R8, R60.reuse, R16, RZ ;  /* 0x000000103c08723c */ /* 0x048fee00000018ff */
[----:B------:R-:W2:Y:S01]  /*42b0*/  LDSM.16.M88.4 R140, [R189+0x4000] ;  /* 0x00400000bd8c783b */ /* 0x000ea20000000200 */
[-C--:B------:R-:W-:Y:S07]  /*42c0*/  HMMA.16816.F32 R12, R60, R18.reuse, RZ ;  /* 0x000000123c0c723c */ /* 0x080fee00000018ff */
[----:B------:R-:W3:Y:S01]  /*42d0*/  LDSM.16.M88.4 R144, [R150+0xa000] ;  /* 0x00a000009690783b */ /* 0x000ee20000000200 */
[C---:B------:R-:W-:Y:S06]  /*42e0*/  HMMA.16816.F32 R16, R64.reuse, R18, RZ ;  /* 0x000000124010723c */ /* 0x040fec00000018ff */
[-C--:B-1----:R-:W-:Y:S06]  /*42f0*/  HMMA.16816.F32 R20, R64, R32.reuse, RZ ;  /* 0x000000204014723c */ /* 0x082fec00000018ff */
        /* <DEDUP_REMOVED lines=13> */
[C---:B---3--:R-:W-:Y:S06]  /*43d0*/  HMMA.16816.F32 R8, R144.reuse, R140, R8 ;  /* 0x0000008c9008723c */ /* 0x048fec0000001808 */
        /* <DEDUP_REMOVED lines=15> */
[-C--:B------:R-:W-:Y:S01]  /*44d0*/  HMMA.16816.F32 R60, R144, R134.reuse, R60 ;  /* 0x00000086903c723c */ /* 0x080fe2000000183c */
[----:B------:R-:W2:Y:S05]  /*44e0*/  LDL R147, [R1+0xa8] ;  /* 0x0000a80001937983 */ /* 0x000eaa0000100800 */
[----:B------:R-:W-:Y:S01]  /*44f0*/  HMMA.16816.F32 R64, R136, R134, R64 ;  /* 0x000000868840723c */ /* 0x000fe20000001840 */
[----:B------:R-:W1:Y:S04]  /*4500*/  LDSM.16.M88.4 R132, [R187+0x4000] ;  /* 0x00400000bb84783b */ /* 0x000e680000000200 */
[----:B------:R-:W-:Y:S04]  /*4510*/  MOV R145, R153 ;  /* 0x0000009900917202 */ /* 0x000fe80000000f00 */
        /* <DEDUP_REMOVED lines=20> */
[----:B------:R-:W-:Y:S06]  /*4660*/  LDSM.16.M88.4 R132, [R188+0x4000] ;  /* 0x00400000bc84783b */ /* 0x000fec0000000200 */
[----:B------:R-:W-:Y:S04]  /*4670*/  MOV R143, R145 ;  /* 0x00000091008f7202 */ /* 0x000fe80000000f00 */
[----:B--2---:R-:W-:Y:S02]  /*4680*/  IADD3.X R153, R147, UR15, RZ, P0, !PT ;  /* 0x0000000f93997c10 */ /* 0x004fe400087fe4ff */
[----:B------:R-:W-:Y:S02]  /*4690*/  MOV R147, R0 ;  /* 0x0000000000937202 */ /* 0x000fe40000000f00 */
[----:B------:R-:W-:Y:S01]  /*46a0*/  IADD3 R0, R2, R149, RZ ;  /* 0x0000009502007210 */ /* 0x000fe20007ffe0ff */
[----:B------:R-:W2:Y:S01]  /*46b0*/  LDG.E R146, desc[UR34][R152.64] ;  /* 0x0000002298927981 */ /* 0x000ea2000c1e1900 */
[----:B------:R-:W-:Y:S03]  /*46c0*/  PLOP3.LUT P0, PT, PT, PT, UP2, 0x80, 0x0 ;  /* 0x000000000000781c */ /* 0x000fe60003f0f028 */
[----:B------:R-:W1:Y:S08]  /*46d0*/  LDSM.16.M88.4 R136, [R0+0x8000] ;  /* 0x008000000088783b */ /* 0x000e700000000200 */
[----:B------:R-:W3:Y:S04]  /*46e0*/  LDG.E R145, desc[UR34][R152.64+0x20] ;  /* 0x0000202298917981 */ /* 0x000ee8000c1e1900 */
[----:B------:R-:W5:Y:S04]  /*46f0*/  LDG.E R144, desc[UR34][R152.64+0x100] ;  /* 0x0001002298907981 */ /* 0x000f68000c1e1900 */
[----:B------:R4:W5:Y:S01]  /*4700*/  LDG.E R2, desc[UR34][R152.64+0x120] ;  /* 0x0001202298027981 */ /* 0x000962000c1e1900 */
[-C--:B-1----:R-:W-:Y:S05]  /*4710*/  HMMA.16816.F32 R4, R136, R132.reuse, R4 ;  /* 0x000000848804723c */ /* 0x082fea0000001804 */
[----:B----4-:R-:W-:Y:S02]  /*4720*/  MOV R153, R143 ;  /* 0x0000008f00997202 */ /* 0x010fe40000000f00 */
[----:B------:R1:W4:Y:S04]  /*4730*/  LDSM.16.M88.4 R140, [R0+0xa000] ;  /* 0x00a00000008c783b */ /* 0x0003280000000200 */
[----:B-1----:R-:W-:Y:S04]  /*4740*/  FFMA.FTZ R0, -R153, R153, 1 ;  /* 0x3f80000099007423 */ /* 0x002fe80000010199 */
[----:B------:R-:W-:Y:S01]  /*4750*/  FMUL.FTZ R0, R0, UR11 ;  /* 0x0000000b00007c20 */ /* 0x000fe20008410000 */
[C---:B----4-:R-:W-:Y:S06]  /*4760*/  HMMA.16816.F32 R8, R140.reuse, R132, R8 ;  /* 0x000000848c08723c */ /* 0x050fec0000001808 */
        /* <DEDUP_REMOVED lines=16> */
[----:B------:R-:W-:Y:S01]  /*4870*/  FFMA.FTZ R132, -R80, R80, 1 ;  /* 0x3f80000050847423 */ /* 0x000fe20000010150 */
[----:B------:R-:W-:Y:S01]  /*4880*/  FFMA.FTZ R133, -R147, R147, 1 ;  /* 0x3f80000093857423 */ /* 0x000fe20000010193 */
[----:B------:R1:W5:Y:S01]  /*4890*/  LDL.LU R80, [R1+0x124] ;  /* 0x0001240001507983 */ /* 0x0003620000300800 */
[----:B------:R-:W-:Y:S04]  /*48a0*/  HMMA.16816.F32 R64, R136, R134, R64 ;  /* 0x000000868840723c */ /* 0x000fe80000001840 */
[----:B------:R-:W-:Y:S01]  /*48b0*/  FMUL.FTZ R133, R133, UR11 ;  /* 0x0000000b85857c20 */ /* 0x000fe20008410000 */
[----:B------:R-:W-:Y:S01]  /*48c0*/  FMUL.FTZ R132, R132, UR11 ;  /* 0x0000000b84847c20 */ /* 0x000fe20008410000 */
[C---:B--2---:R-:W-:Y:S01]  /*48d0*/  FADD.FTZ R33, -R146.reuse, R33 ;  /* 0x0000002192217221 */ /* 0x044fe20000010100 */
[C---:B------:R-:W-:Y:S01]  /*48e0*/  FADD.FTZ R48, -R146.reuse, R48 ;  /* 0x0000003092307221 */ /* 0x040fe20000010100 */
[C---:B------:R-:W-:Y:S03]  /*48f0*/  FADD.FTZ R49, -R146.reuse, R49 ;  /* 0x0000003192317221 */ /* 0x040fe60000010100 */
[C---:B------:R-:W-:Y:S01]  /*4900*/  FADD.FTZ R4, -R146.reuse, R4 ;  /* 0x0000000492047221 */ /* 0x040fe20000010100 */
[C---:B------:R-:W-:Y:S11]  /*4910*/  FADD.FTZ R5, -R146.reuse, R5 ;  /* 0x0000000592057221 */ /* 0x040ff60000010100 */
[----:B------:R-:W-:Y:S01]  /*4920*/  @!UPT UIADD3 URZ, URZ, URZ, URZ ;  /* 0x0000003f3f3ff290 */ /* 0x000fe2000fffe03f */
[----:B------:R-:W-:Y:S01]  /*4930*/  FADD.FTZ R64, -R146, R64 ;  /* 0x0000004092407221 */ /* 0x000fe20000010100 */
[----:B------:R-:W-:Y:S01]  /*4940*/  FMUL.FTZ R4, R166, R4 ;  /* 0x00000004a6047220 */ /* 0x000fe20000410000 */
[----:B------:R-:W-:Y:S03]  /*4950*/  FMUL.FTZ R5, R165, R5 ;  /* 0x00000005a5057220 */ /* 0x000fe60000410000 */
[----:B------:R-:W-:Y:S01]  /*4960*/  FMUL.FTZ R134, R0, R4 ;  /* 0x0000000400867220 */ /* 0x000fe20000410000 */
[----:B------:R-:W-:Y:S01]  /*4970*/  FMUL.FTZ R133, R133, R5 ;  /* 0x0000000585857220 */ /* 0x000fe20000410000 */
[C---:B------:R-:W-:Y:S01]  /*4980*/  FADD.FTZ R4, -R146.reuse, R17 ;  /* 0x0000001192047221 */ /* 0x040fe20000010100 */
[----:B------:R-:W-:Y:S01]  /*4990*/  FFMA.FTZ R17, -R79, R79, 1 ;  /* 0x3f8000004f117423 */ /* 0x000fe2000001014f */
[----:B------:R-:W-:Y:S01]  /*49a0*/  FADD.FTZ R0, -R146, R20 ;  /* 0x0000001492007221 */ /* 0x000fe20000010100 */
[----:B------:R1:W5:Y:S01]  /*49b0*/  LDL.LU R79, [R1+0x120] ;  /* 0x00012000014f7983 */ /* 0x0003620000300800 */
[----:B------:R-:W-:Y:S01]  /*49c0*/  FFMA.FTZ R20, -R78, R78, 1 ;  /* 0x3f8000004e147423 */ /* 0x000fe2000001014e */
[C---:B------:R-:W-:Y:S01]  /*49d0*/  FADD.FTZ R5, -R146.reuse, R16 ;  /* 0x0000001092057221 */ /* 0x040fe20000010100 */
[----:B------:R-:W-:Y:S01]  /*49e0*/  FADD.FTZ R16, -R146, R21 ;  /* 0x0000001592107221 */ /* 0x000fe20000010100 */
[----:B------:R1:W5:Y:S01]  /*49f0*/  LDL.LU R78, [R1+0x11c] ;  /* 0x00011c00014e7983 */ /* 0x0003620000300800 */
[----:B------:R-:W-:Y:S01]  /*4a00*/  FFMA.FTZ R21, -R77, R77, 1 ;  /* 0x3f8000004d157423 */ /* 0x000fe2000001014d */
[----:B------:R-:W-:Y:S01]  /*4a10*/  FMUL.FTZ R17, R17, UR11 ;  /* 0x0000000b11117c20 */ /* 0x000fe20008410000 */
[----:B------:R-:W-:Y:S01]  /*4a20*/  FMUL.FTZ R0, R171, R0 ;  /* 0x00000000ab007220 */ /* 0x000fe20000410000 */
[----:B------:R1:W5:Y:S01]  /*4a30*/  LDL.LU R77, [R1+0x118] ;  /* 0x00011800014d7983 */ /* 0x0003620000300800 */
[----:B------:R-:W-:Y:S01]  /*4a40*/  FMUL.FTZ R21, R21, UR11 ;  /* 0x0000000b15157c20 */ /* 0x000fe20008410000 */
[----:B------:R-:W-:Y:S01]  /*4a50*/  FMUL.FTZ R20, R20, UR11 ;  /* 0x0000000b14147c20 */ /* 0x000fe20008410000 */
[----:B------:R-:W-:Y:S01]  /*4a60*/  FMUL.FTZ R16, R170, R16 ;  /* 0x00000010aa107220 */ /* 0x000fe20000410000 */
[----:B------:R-:W-:Y:S01]  /*4a70*/  FMUL.FTZ R5, R180, R5 ;  /* 0x00000005b4057220 */ /* 0x000fe20000410000 */
[----:B------:R-:W-:Y:S01]  /*4a80*/  FMUL.FTZ R4, R175, R4 ;  /* 0x00000004af047220 */ /* 0x000fe20000410000 */
[C---:B---3--:R-:W-:Y:S01]  /*4a90*/  FADD.FTZ R6, -R145.reuse, R6 ;  /* 0x0000000691067221 */ /* 0x048fe20000010100 */
[----:B------:R-:W-:Y:S01]  /*4aa0*/  FADD.FTZ R7, -R145, R7 ;  /* 0x0000000791077221 */ /* 0x000fe20000010100 */
[----:B------:R-:W-:Y:S01]  /*4ab0*/  FMUL.FTZ R132, R132, R5 ;  /* 0x0000000584847220 */ /* 0x000fe20000410000 */
[----:B------:R-:W-:Y:S01]  /*4ac0*/  FMUL.FTZ R5, R17, R4 ;  /* 0x0000000411057220 */ /* 0x000fe20000410000 */
[----:B------:R-:W-:Y:S01]  /*4ad0*/  FADD.FTZ R17, -R146, R32 ;  /* 0x0000002092117221 */ /* 0x000fe20000010100 */
[----:B------:R-:W-:Y:S01]  /*4ae0*/  FFMA.FTZ R32, -R72, R72, 1 ;  /* 0x3f80000048207423 */ /* 0x000fe20000010148 */
[----:B------:R-:W-:Y:S01]  /*4af0*/  FMUL.FTZ R4, R20, R0 ;  /* 0x0000000014047220 */ /* 0x000fe20000410000 */
[----:B------:R-:W-:Y:S01]  /*4b00*/  FMUL.FTZ R0, R21, R16 ;  /* 0x0000001015007220 */ /* 0x000fe20000410000 */
[----:B------:R-:W-:Y:S01]  /*4b10*/  F2FP.F16.F32.PACK_AB R16, R133, R134 ;  /* 0x000000868510723e */ /* 0x000fe200000000ff */
[----:B------:R-:W-:Y:S01]  /*4b20*/  FFMA.FTZ R133, -R76, R76, 1 ;  /* 0x3f8000004c857423 */ /* 0x000fe2000001014c */
[----:B------:R-:W-:Y:S01]  /*4b30*/  F2FP.F16.F32.PACK_AB R132, R5, R132 ;  /* 0x000000840584723e */ /* 0x000fe200000000ff */
[----:B------:R1:W5:Y:S01]  /*4b40*/  LDL.LU R76, [R1+0x114] ;  /* 0x00011400014c7983 */ /* 0x0003620000300800 */
[----:B------:R-:W-:Y:S01]  /*4b50*/  F2FP.F16.F32.PACK_AB R134, R0, R4 ;  /* 0x000000040086723e */ /* 0x000fe200000000ff */
[----:B------:R-:W-:Y:S01]  /*4b60*/  FFMA.FTZ R21, -R71, R71, 1 ;  /* 0x3f80000047157423 */ /* 0x000fe20000010147 */
[C---:B------:R-:W-:Y:S01]  /*4b70*/  FADD.FTZ R0, -R146.reuse, R37 ;  /* 0x0000002592007221 */ /* 0x040fe20000010100 */
[----:B------:R-:W-:Y:S01]  /*4b80*/  FFMA.FTZ R37, -R75, R75, 1 ;  /* 0x3f8000004b257423 */ /* 0x000fe2000001014b */
[----:B------:R-:W-:Y:S01]  /*4b90*/  FADD.FTZ R4, -R146, R36 ;  /* 0x0000002492047221 */ /* 0x000fe20000010100 */
[----:B------:R1:W5:Y:S01]  /*4ba0*/  LDL.LU R75, [R1+0x110] ;  /* 0x00011000014b7983 */ /* 0x0003620000300800 */
[----:B------:R-:W-:Y:S01]  /*4bb0*/  FFMA.FTZ R36, -R74, R74, 1 ;  /* 0x3f8000004a247423 */ /* 0x000fe2000001014a */
[----:B------:R-:W-:Y:S01]  /*4bc0*/  FMUL.FTZ R5, R161, R33 ;  /* 0x00000021a1057220 */ /* 0x000fe20000410000 */
[----:B------:R-:W-:Y:S01]  /*4bd0*/  FFMA.FTZ R33, -R73, R73, 1 ;  /* 0x3f80000049217423 */ /* 0x000fe20000010149 */
[----:B------:R1:W5:Y:S01]  /*4be0*/  LDL.LU R74, [R1+0x10c] ;  /* 0x00010c00014a7983 */ /* 0x0003620000300800 */
[----:B------:R-:W-:Y:S01]  /*4bf0*/  FADD.FTZ R20, -R146, R52 ;  /* 0x0000003492147221 */ /* 0x000fe20000010100 */
[----:B------:R-:W-:Y:S01]  /*4c00*/  FFMA.FTZ R52, -R3, R3, 1 ;  /* 0x3f80000003347423 */ /* 0x000fe20000010103 */
[----:B------:R-:W-:Y:S01]  /*4c10*/  FMUL.FTZ R4, R160, R4 ;  /* 0x00000004a0047220 */ /* 0x000fe20000410000 */
[----:B------:R1:W5:Y:S01]  /*4c20*/  LDL.LU R73, [R1+0x108] ;  /* 0x0001080001497983 */ /* 0x0003620000300800 */
[----:B------:R-:W-:Y:S01]  /*4c30*/  FMUL.FTZ R32, R32, UR11 ;  /* 0x0000000b20207c20 */ /* 0x000fe20008410000 */
        /* <DEDUP_REMOVED lines=20> */
[----:B------:R-:W-:Y:S01]  /*4d80*/  FADD.FTZ R17, -R146, R53 ;  /* 0x0000003592117221 */ /* 0x000fe20000010100 */
[----:B------:R-:W-:Y:S01]  /*4d90*/  FMUL.FTZ R37, R37, R5 ;  /* 0x0000000525257220 */ /* 0x000fe20000410000 */
[----:B------:R-:W-:Y:S01]  /*4da0*/  FMUL.FTZ R20, R156, R20 ;  /* 0x000000149c147220 */ /* 0x000fe20000410000 */
[----:B------:R1:W5:Y:S01]  /*4db0*/  LDL.LU R68, [R1+0xf4] ;  /* 0x0000f40001447983 */ /* 0x0003620000300800 */
[----:B------:R-:W-:Y:S01]  /*4dc0*/  FMUL.FTZ R17, R155, R17 ;  /* 0x000000119b117220 */ /* 0x000fe20000410000 */
[----:B------:R-:W-:Y:S01]  /*4dd0*/  FMUL.FTZ R4, R4, UR11 ;  /* 0x0000000b04047c20 */ /* 0x000fe20008410000 */
[----:B------:R-:W-:Y:S01]  /*4de0*/  FMUL.FTZ R48, R48, UR11 ;  /* 0x0000000b30307c20 */ /* 0x000fe20008410000 */
[----:B------:R1:W5:Y:S01]  /*4df0*/  LDL.LU R3, [R1+0xf0] ;  /* 0x0000f00001037983 */ /* 0x0003620000300800 */
[----:B------:R-:W-:Y:S01]  /*4e00*/  FADD.FTZ R5, -R146, R65 ;  /* 0x0000004192057221 */ /* 0x000fe20000010100 */
[----:B------:R-:W-:Y:S01]  /*4e10*/  FMUL.FTZ R21, R21, R0 ;  /* 0x0000000015157220 */ /* 0x000fe20000410000 */
[----:B------:R-:W-:Y:S01]  /*4e20*/  FMUL.FTZ R0, R154, R64 ;  /* 0x000000409a007220 */ /* 0x000fe20000410000 */
[----:B------:R-:W-:Y:S01]  /*4e30*/  F2FP.F16.F32.PACK_AB R133, R37, R133 ;  /* 0x000000852585723e */ /* 0x000fe200000000ff */
[----:B------:R-:W-:Y:S01]  /*4e40*/  FMUL.FTZ R49, R49, UR11 ;  /* 0x0000000b31317c20 */ /* 0x000fe20008410000 */
[----:B------:R-:W-:Y:S01]  /*4e50*/  FMUL.FTZ R20, R4, R20 ;  /* 0x0000001404147220 */ /* 0x000fe20000410000 */
[----:B------:R-:W-:Y:S01]  /*4e60*/  FMUL.FTZ R17, R48, R17 ;  /* 0x0000001130117220 */ /* 0x000fe20000410000 */
[----:B------:R-:W-:Y:S01]  /*4e70*/  F2FP.F16.F32.PACK_AB R48, R21, R32 ;  /* 0x000000201530723e */ /* 0x000fe200000000ff */
[----:B------:R-:W-:Y:S01]  /*4e80*/  FMUL.FTZ R5, R151, R5 ;  /* 0x0000000597057220 */ /* 0x000fe20000410000 */
[----:B------:R-:W-:Y:S01]  /*4e90*/  FMUL.FTZ R52, R52, UR11 ;  /* 0x0000000b34347c20 */ /* 0x000fe20008410000 */
[----:B------:R-:W-:Y:S01]  /*4ea0*/  FMUL.FTZ R4, R49, R0 ;  /* 0x0000000031047220 */ /* 0x000fe20000410000 */
[----:B------:R-:W-:Y:S01]  /*4eb0*/  F2FP.F16.F32.PACK_AB R49, R33, R36 ;  /* 0x000000242131723e */ /* 0x000fe200000000ff */
[----:B------:R-:W-:Y:S01]  /*4ec0*/  FFMA.FTZ R33, -R193, R193, 1 ;  /* 0x3f800000c1217423 */ /* 0x000fe200000101c1 */
[----:B------:R-:W-:Y:S01]  /*4ed0*/  F2FP.F16.F32.PACK_AB R37, R17, R20 ;  /* 0x000000141125723e */ /* 0x000fe200000000ff */
[----:B------:R-:W-:Y:S01]  /*4ee0*/  FMUL.FTZ R0, R52, R5 ;  /* 0x0000000534007220 */ /* 0x000fe20000410000 */
[----:B------:R-:W-:Y:S01]  /*4ef0*/  MOV R193, 0x20 ;  /* 0x0000002000c17802 */ /* 0x000fe20000000f00 */
[----:B------:R-:W-:Y:S01]  /*4f00*/  FFMA.FTZ R20, -R194, R194, 1 ;  /* 0x3f800000c2147423 */ /* 0x000fe200000101c2 */
[----:B------:R-:W-:Y:S01]  /*4f10*/  MOV R194, 0x40 ;  /* 0x0000004000c27802 */ /* 0x000fe20000000f00 */
[----:B------:R-:W-:Y:S01]  /*4f20*/  FMUL.FTZ R32, R224, R6 ;  /* 0x00000006e0207220 */ /* 0x000fe20000410000 */
[----:B------:R-:W-:Y:S01]  /*4f30*/  F2FP.F16.F32.PACK_AB R36, R0, R4 ;  /* 0x000000040024723e */ /* 0x000fe200000000ff */
[----:B------:R-:W-:Y:S01]  /*4f40*/  FMUL.FTZ R21, R223, R7 ;  /* 0x00000007df157220 */ /* 0x000fe20000410000 */
[----:B------:R-:W-:Y:S01]  /*4f50*/  FMUL.FTZ R20, R20, UR11 ;  /* 0x0000000b14147c20 */ /* 0x000fe20008410000 */
[----:B------:R-:W-:Y:S01]  /*4f60*/  FMUL.FTZ R33, R33, UR11 ;  /* 0x0000000b21217c20 */ /* 0x000fe20008410000 */
[----:B-1----:R-:W-:Y:S06]  /*4f70*/  @!P0 BRA `(.L_x_2030) ;  /* 0x00000000007c8947 */ /* 0x002fec0003800000 */
[----:B------:R-:W2:Y:S01]  /*4f80*/  LDL.LU.64 R64, [R1+0x80] ;  /* 0x0000800001407983 */ /* 0x000ea20000300a00 */
[----:B------:R-:W1:Y:S01]  /*4f90*/  LDC.64 R4, c[0x0][0x240] ;  /* 0x00009000ff047b82 */ /* 0x000e620000000a00 */
[----:B------:R-:W-:Y:S02]  /*4fa0*/  ULOP3.LUT UR8, UR47, 0x1, URZ, 0xc0, !UPT ;  /* 0x000000012f087892 */ /* 0x000fe4000f8ec03f */
[----:B------:R-:W3:Y:S02]  /*4fb0*/  LDL.LU R53, [R1+0x7c] ;  /* 0x00007c0001357983 */ /* 0x000ee40000300800 */
[----:B------:R-:W-:Y:S04]  /*4fc0*/  UISETP.NE.U32.AND UP0, UPT, UR8, 0x1, UPT ;  /* 0x000000010800788c */ /* 0x000fe8000bf05070 */
[----:B------:R-:W-:Y:S06]  /*4fd0*/  USEL UR8, UR29, 0x4000, !UP0 ;  /* 0x000040001d087887 */ /* 0x000fec000c000000 */
[----:B------:R-:W-:Y:S01]  /*4fe0*/  IADD3 R190, R190, UR8, RZ ;  /* 0x00000008bebe7c10 */ /* 0x000fe2000fffe0ff */
[----:B---3--:R-:W-:Y:S01]  /*4ff0*/  VIADD R53, R53, UR8 ;  /* 0x0000000835357c36 */ /* 0x008fe20008000000 */
[C---:B-1----:R-:W-:Y:S01]  /*5000*/  SHF.L.U64.HI R6, R4.reuse, 0x6, R5 ;  /* 0x0000000604067819 */ /* 0x042fe20000010205 */
[C---:B------:R-:W-:Y:S02]  /*5010*/  IMAD.U32 R7, R4.reuse, -0x80, RZ ;  /* 0xffffff8004077824 */ /* 0x040fe400078e00ff */
[----:B------:R-:W-:Y:S03]  /*5020*/  IMAD.SHL.U32 R0, R4, 0x40, RZ ;  /* 0x0000004004007824 */ /* 0x000fe600078e00ff */
[C---:B--2---:R-:W-:Y:S04]  /*5030*/  LEA R17, P1, R7.reuse, R64, 0x1 ;  /* 0x0000004007117211 */ /* 0x044fe800078208ff */
[----:B------:R-:W-:Y:S01]  /*5040*/  LEA.HI.X.SX32 R7, R7, R65, 0x1, P1 ;  /* 0x0000004107077211 */ /* 0x000fe200008f0eff */
[----:B------:R-:W-:Y:S03]  /*5050*/  IMAD.MOV.U32 R64, RZ, RZ, R17 ;  /* 0x000000ffff407224 */ /* 0x000fe600078e0011 */
[----:B------:R-:W-:Y:S02]  /*5060*/  MOV R65, R7 ;  /* 0x0000000700417202 */ /* 0x000fe40000000f00 */
[-C--:B------:R-:W-:Y:S03]  /*5070*/  IADD3 R4, P1, R64, R0.reuse, RZ ;  /* 0x0000000040047210 */ /* 0x080fe60007f3e0ff */
[----:B------:R-:W-:Y:S01]  /*5080*/  @!PT LDS RZ, [RZ] ;  /* 0x00000000fffff984 */ /* 0x000fe20000000800 */
[----:B------:R-:W-:Y:S01]  /*5090*/  @!PT LDS RZ, [RZ] ;  /* 0x00000000fffff984 */ /* 0x000fe20000000800 */
[----:B------:R-:W-:Y:S01]  /*50a0*/  @!PT LDS RZ, [RZ] ;  /* 0x00000000fffff984 */ /* 0x000fe20000000800 */
[----:B------:R-:W-:Y:S02]  /*50b0*/  LDGSTS.E.BYPASS.LTC128B.128 [R53], desc[UR34][R64.64] ;  /* 0x0000000040357fae */ /* 0x000fe4000b901d62 */
[--C-:B------:R-:W-:Y:S02]  /*50c0*/  IMAD.X R5, R65, 0x1, R6.reuse, P1 ;  /* 0x0000000141057824 */ /* 0x100fe400008e0606 */
[----:B------:R1:W-:Y:S04]  /*50d0*/  STL.64 [R1+0x80], R64 ;  /* 0x0000804001007387 */ /* 0x0003e80000100a00 */
[----:B------:R2:W-:Y:S04]  /*50e0*/  LDGSTS.E.BYPASS.LTC128B.128 [R53+0x1000], desc[UR34][R4.64] ;  /* 0x0100000004357fae */ /* 0x0005e8000b901d62 */
[----:B------:R1:W-:Y:S01]  /*50f0*/  STL [R1+0x7c], R53 ;  /* 0x00007c3501007387 */ /* 0x0003e20000100800 */
[----:B--2---:R-:W-:Y:S04]  /*5100*/  IADD3 R4, P1, R4, R0, RZ ;  /* 0x0000000004047210 */ /* 0x004fe80007f3e0ff */
[----:B------:R-:W-:Y:S05]  /*5110*/  IADD3.X R5, R5, R6, RZ, P1, !PT ;  /* 0x0000000605057210 */ /* 0x000fea0000ffe4ff */
[----:B------:R2:W-:Y:S02]  /*5120*/  LDGSTS.E.BYPASS.LTC128B.128 [R53+0x2000], desc[UR34][R4.64] ;  /* 0x0200000004357fae */ /* 0x0005e4000b901d62 */
[----:B--2---:R-:W-:Y:S05]  /*5130*/  IADD3 R4, P1, R4, R0, RZ ;  /* 0x0000000004047210 */ /* 0x004fea0007f3e0ff */
[----:B------:R-:W-:Y:S05]  /*5140*/  IMAD.X R5, R5, 0x1, R6, P1 ;  /* 0x0000000105057824 */ /* 0x000fea00008e0606 */
[----:B------:R1:W-:Y:S04]  /*5150*/  LDGSTS.E.BYPASS.LTC128B.128 [R53+0x3000], desc[UR34][R4.64] ;  /* 0x0300000004357fae */ /* 0x0003e8000b901d62 */
[----:B------:R-:W0:Y:S02]  /*5160*/  LDGDEPBAR ;  /* 0x00000000000079af */ /* 0x000e240000000000 */
.L_x_2030:
[----:B-1----:R-:W2:Y:S01]  /*5170*/  LDL.LU R65, [R1+0x18] ;  /* 0x0000180001417983 */ /* 0x002ea20000300800 */
[C---:B------:R-:W-:Y:S01]  /*5180*/  FADD.FTZ R0, -R145.reuse, R23 ;  /* 0x0000001791007221 */ /* 0x040fe20000010100 */
[----:B------:R-:W-:Y:S01]  /*5190*/  FMUL.FTZ R17, R20, R32 ;  /* 0x0000002014117220 */ /* 0x000fe20000410000 */
[----:B-----5:R-:W-:Y:S01]  /*51a0*/  FADD.FTZ R8, -R144, R8 ;  /* 0x0000000890087221 */ /* 0x020fe20000010100 */
[----:B------:R-:W3:Y:S01]  /*51b0*/  LDL.LU R64, [R1+0x14] ;  /* 0x0000140001407983 */ /* 0x000ee20000300800 */
[----:B------:R-:W-:Y:S01]  /*51c0*/  FMUL.FTZ R0, R206, R0 ;  /* 0x00000000ce007220 */ /* 0x000fe20000410000 */
[C---:B------:R-:W-:Y:S01]  /*51d0*/  FADD.FTZ R35, -R145.reuse, R35 ;  /* 0x0000002391237221 */ /* 0x040fe20000010100 */
[----:B------:R-:W-:Y:S01]  /*51e0*/  FADD.FTZ R28, -R144, R28 ;  /* 0x0000001c901c7221 */ /* 0x000fe20000010100 */
[----:B------:R-:W4:Y:S01]  /*51f0*/  LDL.LU R53, [R1+0xc] ;  /* 0x00000c0001357983 */ /* 0x000f220000300800 */
[----:B------:R-:W-:Y:S01]  /*5200*/  FADD.FTZ R22, -R145, R22 ;  /* 0x0000001691167221 */ /* 0x000fe20000010100 */
[----:B------:R-:W-:Y:S01]  /*5210*/  FFMA.FTZ R5, -R217, R217, 1 ;  /* 0x3f800000d9057423 */ /* 0x000fe200000101d9 */
[----:B------:R-:W-:Y:S01]  /*5220*/  FFMA.FTZ R4, -R216, R216, 1 ;  /* 0x3f800000d8047423 */ /* 0x000fe200000101d8 */
[----:B------:R-:W4:Y:S01]  /*5230*/  LDL.LU R52, [R1+0x8] ;  /* 0x0000080001347983 */ /* 0x000f220000300800 */
[----:B------:R-:W-:Y:S01]  /*5240*/  FMUL.FTZ R22, R207, R22 ;  /* 0x00000016cf167220 */ /* 0x000fe20000410000 */
[----:B------:R-:W-:Y:S01]  /*5250*/  FMUL.FTZ R5, R5, UR11 ;  /* 0x0000000b05057c20 */ /* 0x000fe20008410000 */
[----:B------:R-:W-:Y:S01]  /*5260*/  FMUL.FTZ R4, R4, UR11 ;  /* 0x0000000b04047c20 */ /* 0x000fe20008410000 */
[----:B------:R-:W2:Y:S01]  /*5270*/  LDL R138, [R1+0x4c] ;  /* 0x00004c00018a7983 */ /* 0x000ea20000100800 */
[----:B------:R-:W-:Y:S01]  /*5280*/  FADD.FTZ R18, -R145, R18 ;  /* 0x0000001291127221 */ /* 0x000fe20000010100 */
[----:B------:R-:W-:Y:S01]  /*5290*/  FMUL.FTZ R22, R5, R22 ;  /* 0x0000001605167220 */ /* 0x000fe20000410000 */
[----:B------:R-:W-:Y:S01]  /*52a0*/  FMUL.FTZ R5, R4, R0 ;  /* 0x0000000004057220 */ /* 0x000fe20000410000 */
[----:B------:R-:W3:Y:S01]  /*52b0*/  LDL R137, [R1+0x58] ;  /* 0x0000580001897983 */ /* 0x000ee20000100800 */
[----:B------:R-:W-:Y:S01]  /*52c0*/  FFMA.FTZ R7, -R225, R225, 1 ;  /* 0x3f800000e1077423 */ /* 0x000fe200000101e1 */
[----:B------:R-:W-:Y:S01]  /*52d0*/  FMUL.FTZ R18, R210, R18 ;  /* 0x00000012d2127220 */ /* 0x000fe20000410000 */
[----:B------:R-:W-:Y:S01]  /*52e0*/  FADD.FTZ R19, -R145, R19 ;  /* 0x0000001391137221 */ /* 0x000fe20000010100 */
[----:B------:R-:W4:Y:S01]  /*52f0*/  LDL.LU R135, [R1+0x48] ;  /* 0x0000480001877983 */ /* 0x000f220000300800 */
[----:B------:R-:W-:Y:S01]  /*5300*/  FMUL.FTZ R7, R7, UR11 ;  /* 0x0000000b07077c20 */ /* 0x000fe20008410000 */
        /* <DEDUP_REMOVED lines=13> */
[----:B------:R-:W-:Y:S01]  /*53e0*/  FADD.FTZ R50, -R145, R50 ;  /* 0x0000003291327221 */ /* 0x000fe20000010100 */
[----:B------:R-:W-:Y:S01]  /*53f0*/  FADD.FTZ R12, -R144, R12 ;  /* 0x0000000c900c7221 */ /* 0x000fe20000010100 */
[----:B------:R-:W-:Y:S01]  /*5400*/  F2FP.F16.F32.PACK_AB R0, R19, R18 ;  /* 0x000000121300723e */ /* 0x000fe200000000ff */
        /* <DEDUP_REMOVED lines=29> */
[C---:B------:R-:W-:Y:S01]  /*55e0*/  FADD.FTZ R24, -R144.reuse, R24 ;  /* 0x0000001890187221 */ /* 0x040fe20000010100 */
[----:B------:R-:W-:Y:S01]  /*55f0*/  FADD.FTZ R40, -R144, R40 ;  /* 0x0000002890287221 */ /* 0x000fe20000010100 */
[C---:B------:R-:W-:Y:S01]  /*5600*/  FADD.FTZ R15, -R2.reuse, R15 ;  /* 0x0000000f020f7221 */ /* 0x040fe20000010100 */
[C---:B------:R-:W-:Y:S01]  /*5610*/  FADD.FTZ R30, -R2.reuse, R30 ;  /* 0x0000001e021e7221 */ /* 0x040fe20000010100 */
[----:B------:R-:W-:Y:S01]  /*5620*/  FMUL.FTZ R24, R235, R24 ;  /* 0x00000018eb187220 */ /* 0x000fe20000410000 */
[----:B------:R-:W-:Y:S01]  /*5630*/  FMUL.FTZ R40, R219, R40 ;  /* 0x00000028db287220 */ /* 0x000fe20000410000 */
[C---:B------:R-:W-:Y:S01]  /*5640*/  FADD.FTZ R27, -R2.reuse, R27 ;  /* 0x0000001b021b7221 */ /* 0x040fe20000010100 */
[C---:B------:R-:W-:Y:S01]  /*5650*/  FADD.FTZ R42, -R2.reuse, R42 ;  /* 0x0000002a022a7221 */ /* 0x040fe20000010100 */
        /* <DEDUP_REMOVED lines=9> */
[----:B------:R-:W-:Y:S02]  /*56f0*/  FADD.FTZ R59, -R2, R59 ;  /* 0x0000003b023b7221 */ /* 0x000fe40000010100 */
[----:B------:R-:W-:Y:S01]  /*5700*/  FMUL.FTZ R46, R243, R46 ;  /* 0x0000002ef32e7220 */ /* 0x000fe20000410000 */
[----:B------:R-:W-:Y:S01]  /*5710*/  FMUL.FTZ R58, R233, R58 ;  /* 0x0000003ae93a7220 */ /* 0x000fe20000410000 */
[----:B------:R-:W-:Y:S01]  /*5720*/  FMUL.FTZ R59, R232, R59 ;  /* 0x0000003be83b7220 */ /* 0x000fe20000410000 */
[----:B--2---:R1:W-:Y:S02]  /*5730*/  STS [R138+0x14000], R16 ;  /* 0x014000108a007388 */ /* 0x0043e40000000800 */
[----:B-1----:R-:W-:Y:S01]  /*5740*/  FMUL.FTZ R16, R33, R21 ;  /* 0x0000001521107220 */ /* 0x002fe20000410000 */
[----:B------:R-:W-:Y:S01]  /*5750*/  F2FP.F16.F32.PACK_AB R33, R5, R22 ;  /* 0x000000160521723e */ /* 0x000fe200000000ff */
[----:B------:R-:W-:Y:S03]  /*5760*/  FFMA.FTZ R5, -R204, R204, 1 ;  /* 0x3f800000cc057423 */ /* 0x000fe600000101cc */
[----:B------:R-:W-:Y:S01]  /*5770*/  F2FP.F16.F32.PACK_AB R4, R16, R17 ;  /* 0x000000111004723e */ /* 0x000fe200000000ff */
[----:B------:R-:W-:Y:S01]  /*5780*/  FMUL.FTZ R7, R5, UR11 ;  /* 0x0000000b05077c20 */ /* 0x000fe20008410000 */
[----:B------:R-:W-:Y:S01]  /*5790*/  FMUL.FTZ R16, R6, UR11 ;  /* 0x0000000b06107c20 */ /* 0x000fe20008410000 */
[----:B------:R-:W-:Y:S01]  /*57a0*/  FFMA.FTZ R6, -R203, R203, 1 ;  /* 0x3f800000cb067423 */ /* 0x000fe200000101cb */
[----:B------:R-:W-:Y:S01]  /*57b0*/  FFMA.FTZ R5, -R202, R202, 1 ;  /* 0x3f800000ca057423 */ /* 0x000fe200000101ca */
[----:B------:R1:W-:Y:S01]  /*57c0*/  STS [R138+0x14400], R4 ;  /* 0x014400048a007388 */ /* 0x0003e20000000800 */
[----:B------:R-:W-:Y:S01]  /*57d0*/  FMUL.FTZ R23, R7, R35 ;  /* 0x0000002307177220 */ /* 0x000fe20000410000 */
[----:B------:R-:W-:Y:S01]  /*57e0*/  FFMA.FTZ R7, -R167, R167, 1 ;  /* 0x3f800000a7077423 */ /* 0x000fe200000101a7 */
[----:B------:R-:W-:Y:S01]  /*57f0*/  FMUL.FTZ R6, R6, UR11 ;  /* 0x0000000b06067c20 */ /* 0x000fe20008410000 */
[----:B------:R-:W-:Y:S01]  /*5800*/  FMUL.FTZ R5, R5, UR11 ;  /* 0x0000000b05057c20 */ /* 0x000fe20008410000 */
[----:B---3--:R-:W-:Y:S01]  /*5810*/  STS [R137+0x14000], R132 ;  /* 0x0140008489007388 */ /* 0x008fe20000000800 */
[----:B------:R-:W-:Y:S01]  /*5820*/  FMUL.FTZ R7, R7, UR11 ;  /* 0x0000000b07077c20 */ /* 0x000fe20008410000 */
[----:B------:R-:W-:Y:S01]  /*5830*/  FMUL.FTZ R38, R6, R38 ;  /* 0x0000002606267220 */ /* 0x000fe20000410000 */
[----:B------:R-:W-:Y:S01]  /*5840*/  FFMA.FTZ R6, -R195, R195, 1 ;  /* 0x3f800000c3067423 */ /* 0x000fe200000101c3 */
[----:B------:R-:W-:Y:S01]  /*5850*/  FMUL.FTZ R22, R5, R39 ;  /* 0x0000002705167220 */ /* 0x000fe20000410000 */
[----:B------:R-:W-:Y:S01]  /*5860*/  FMUL.FTZ R32, R7, R66 ;  /* 0x0000004207207220 */ /* 0x000fe20000410000 */
[----:B------:R-:W-:Y:S01]  /*5870*/  FFMA.FTZ R7, -R64, R64, 1 ;  /* 0x3f80000040077423 */ /* 0x000fe20000010140 */
[----:B------:R-:W-:Y:S01]  /*5880*/  FMUL.FTZ R6, R6, UR11 ;  /* 0x0000000b06067c20 */ /* 0x000fe20008410000 */
[----:B------:R-:W-:Y:S01]  /*5890*/  FFMA.FTZ R5, -R182, R182, 1 ;  /* 0x3f800000b6057423 */ /* 0x000fe200000101b6 */
[----:B------:R-:W-:Y:S01]  /*58a0*/  FFMA.FTZ R17, -R183, R183, 1 ;  /* 0x3f800000b7117423 */ /* 0x000fe200000101b7 */
[----:B------:R2:W-:Y:S01]  /*58b0*/  STS [R137+0x14400], R0 ;  /* 0x0144000089007388 */ /* 0x0005e20000000800 */
[----:B------:R-:W-:Y:S01]  /*58c0*/  FMUL.FTZ R50, R6, R50 ;  /* 0x0000003206327220 */ /* 0x000fe20000410000 */
[----:B------:R-:W-:Y:S01]  /*58d0*/  FMUL.FTZ R21, R5, UR11 ;  /* 0x0000000b05157c20 */ /* 0x000fe20008410000 */
[----:B------:R-:W-:Y:S01]  /*58e0*/  FFMA.FTZ R6, -R172, R172, 1 ;  /* 0x3f800000ac067423 */ /* 0x000fe200000101ac */
[----:B------:R-:W-:Y:S01]  /*58f0*/  FADD.FTZ R5, -R145, R67 ;  /* 0x0000004391057221 */ /* 0x000fe20000010100 */
[----:B------:R-:W-:Y:S01]  /*5900*/  FMUL.FTZ R17, R17, UR11 ;  /* 0x0000000b11117c20 */ /* 0x000fe20008410000 */
[----:B------:R-:W-:Y:S01]  /*5910*/  FMUL.FTZ R7, R7, UR11 ;  /* 0x0000000b07077c20 */ /* 0x000fe20008410000 */
[----:B------:R-:W-:Y:S01]  /*5920*/  FMUL.FTZ R6, R6, UR11 ;  /* 0x0000000b06067c20 */ /* 0x000fe20008410000 */
[----:B------:R-:W-:Y:S01]  /*5930*/  FMUL.FTZ R5, R163, R5 ;  /* 0x00000005a3057220 */ /* 0x000fe20000410000 */
[----:B------:R-:W-:Y:S01]  /*5940*/  FMUL.FTZ R54, R17, R54 ;  /* 0x0000003611367220 */ /* 0x000fe20000410000 */
[----:B-1----:R-:W-:Y:S01]  /*5950*/  FADD.FTZ R4, -R144, R13 ;  /* 0x0000000d90047221 */ /* 0x002fe20000010100 */
[----:B------:R-:W-:Y:S01]  /*5960*/  FMUL.FTZ R13, R252, R8 ;  /* 0x00000008fc0d7220 */ /* 0x000fe20000410000 */
[----:B------:R-:W-:Y:S01]  /*5970*/  FFMA.FTZ R8, -R65, R65, 1 ;  /* 0x3f80000041087423 */ /* 0x000fe20000010141 */
[----:B------:R-:W-:Y:S01]  /*5980*/  FMUL.FTZ R5, R6, R5 ;  /* 0x0000000506057220 */ /* 0x000fe20000410000 */
[----:B------:R-:W3:Y:S01]  /*5990*/  LDL.LU R65, [R1+0x44] ;  /* 0x0000440001417983 */ /* 0x000ee20000300800 */
[----:B----4-:R-:W-:Y:S01]  /*59a0*/  FFMA.FTZ R6, -R53, R53, 1 ;  /* 0x3f80000035067423 */ /* 0x010fe20000010135 */
[----:B------:R-:W-:Y:S01]  /*59b0*/  FMUL.FTZ R4, R246, R4 ;  /* 0x00000004f6047220 */ /* 0x000fe20000410000 */
[----:B------:R-:W-:Y:S01]  /*59c0*/  FMUL.FTZ R9, R7, R9 ;  /* 0x0000000907097220 */ /* 0x000fe20000410000 */
[----:B------:R-:W4:Y:S01]  /*59d0*/  LDL.LU R151, [R1+0x78] ;  /* 0x0000780001977983 */ /* 0x000f220000300800 */
[----:B------:R-:W-:Y:S01]  /*59e0*/  F2FP.F16.F32.PACK_AB R32, R5, R32 ;  /* 0x000000200520723e */ /* 0x000fe200000000ff */
[----:B------:R-:W-:Y:S01]  /*59f0*/  FFMA.FTZ R5, -R52, R52, 1 ;  /* 0x3f80000034057423 */ /* 0x000fe20000010134 */
[----:B------:R-:W-:Y:S01]  /*5a00*/  FMUL.FTZ R6, R6, UR11 ;  /* 0x0000000b06067c20 */ /* 0x000fe20008410000 */
[----:B------:R-:W4:Y:S01]  /*5a10*/  LDL.LU R147, [R1+0x74] ;  /* 0x0000740001937983 */ /* 0x000f220000300800 */
[----:B------:R-:W-:Y:S01]  /*5a20*/  FFMA.FTZ R7, -R244, R244, 1 ;  /* 0x3f800000f4077423 */ /* 0x000fe200000101f4 */
[----:B------:R-:W-:Y:S01]  /*5a30*/  FMUL.FTZ R5, R5, UR11 ;  /* 0x0000000b05057c20 */ /* 0x000fe20008410000 */
[----:B------:R-:W-:Y:S01]  /*5a40*/  FMUL.FTZ R12, R6, R12 ;  /* 0x0000000c060c7220 */ /* 0x000fe20000410000 */
[----:B------:R-:W4:Y:S01]  /*5a50*/  LDL.LU R146, [R1+0x40] ;  /* 0x0000400001927983 */ /* 0x000f220000300800 */
[----:B------:R-:W-:Y:S01]  /*5a60*/  FFMA.FTZ R6, -R240, R240, 1 ;  /* 0x3f800000f0067423 */ /* 0x000fe200000101f0 */
[----:B------:R-:W-:Y:S01]  /*5a70*/  FMUL.FTZ R19, R5, R4 ;  /* 0x0000000405137220 */ /* 0x000fe20000410000 */
[----:B------:R-:W-:Y:S01]  /*5a80*/  FADD.FTZ R4, -R144, R29 ;  /* 0x0000001d90047221 */ /* 0x000fe20000010100 */
[----:B------:R-:W4:Y:S01]  /*5a90*/  LDL.LU R143, [R1+0x3c] ;  /* 0x00003c00018f7983 */ /* 0x000f220000300800 */
[----:B------:R-:W-:Y:S01]  /*5aa0*/  FFMA.FTZ R5, -R239, R239, 1 ;  /* 0x3f800000ef057423 */ /* 0x000fe200000101ef */
[----:B------:R-:W-:Y:S01]  /*5ab0*/  FMUL.FTZ R6, R6, UR11 ;  /* 0x0000000b06067c20 */ /* 0x000fe20008410000 */
[----:B------:R-:W-:Y:S01]  /*5ac0*/  FMUL.FTZ R4, R228, R4 ;  /* 0x00000004e4047220 */ /* 0x000fe20000410000 */
[----:B------:R-:W4:Y:S01]  /*5ad0*/  LDL.LU R64, [R1+0x70] ;  /* 0x0000700001407983 */ /* 0x000f220000300800 */
[----:B------:R-:W-:Y:S01]  /*5ae0*/  FMUL.FTZ R5, R5, UR11 ;  /* 0x0000000b05057c20 */ /* 0x000fe20008410000 */
[----:B------:R-:W-:Y:S01]  /*5af0*/  FMUL.FTZ R17, R6, R28 ;  /* 0x0000001c06117220 */ /* 0x000fe20000410000 */
[----:B------:R-:W-:Y:S01]  /*5b00*/  FMUL.FTZ R7, R7, UR11 ;  /* 0x0000000b07077c20 */ /* 0x000fe20008410000 */
[----:B------:R-:W4:Y:S01]  /*5b10*/  LDL.LU R53, [R1+0x6c] ;  /* 0x00006c0001357983 */ /* 0x000f220000300800 */
[----:B------:R-:W-:Y:S01]  /*5b20*/  FMUL.FTZ R4, R5, R4 ;  /* 0x0000000405047220 */ /* 0x000fe20000410000 */
[----:B------:R-:W-:Y:S01]  /*5b30*/  FFMA.FTZ R5, -R226, R226, 1 ;  /* 0x3f800000e2057423 */ /* 0x000fe200000101e2 */
[----:B------:R-:W-:Y:S01]  /*5b40*/  FMUL.FTZ R8, R8, UR11 ;  /* 0x0000000b08087c20 */ /* 0x000fe20008410000 */
[----:B------:R-:W4:Y:S01]  /*5b50*/  LDL.LU R52, [R1+0x28] ;  /* 0x0000280001347983 */ /* 0x000f220000300800 */
[----:B------:R-:W-:Y:S01]  /*5b60*/  FMUL.FTZ R18, R7, R25 ;  /* 0x0000001907127220 */ /* 0x000fe20000410000 */
[----:B------:R-:W-:Y:S01]  /*5b70*/  F2FP.F16.F32.PACK_AB R17, R4, R17 ;  /* 0x000000110411723e */ /* 0x000fe200000000ff */
[----:B------:R-:W-:Y:S01]  /*5b80*/  FADD.FTZ R4, -R144, R45 ;  /* 0x0000002d90047221 */ /* 0x000fe20000010100 */
[----:B------:R-:W-:Y:S01]  /*5b90*/  FMUL.FTZ R5, R5, UR11 ;  /* 0x0000000b05057c20 */ /* 0x000fe20008410000 */
[----:B------:R-:W-:Y:S01]  /*5ba0*/  FFMA.FTZ R7, -R230, R230, 1 ;  /* 0x3f800000e6077423 */ /* 0x000fe200000101e6 */
[----:B------:R-:W4:Y:S01]  /*5bb0*/  LDL.LU R142, [R1+0x24] ;  /* 0x00002400018e7983 */ /* 0x000f220000300800 */
[----:B------:R-:W-:Y:S01]  /*5bc0*/  FMUL.FTZ R4, R214, R4 ;  /* 0x00000004d6047220 */ /* 0x000fe20000410000 */
[----:B------:R-:W-:Y:S01]  /*5bd0*/  FMUL.FTZ R13, R8, R13 ;  /* 0x0000000d080d7220 */ /* 0x000fe20000410000 */
[----:B------:R-:W-:Y:S01]  /*5be0*/  F2FP.F16.F32.PACK_AB R19, R19, R12 ;  /* 0x0000000c1313723e */ /* 0x000fe200000000ff */
[----:B------:R-:W-:Y:S01]  /*5bf0*/  FMUL.FTZ R7, R7, UR11 ;  /* 0x0000000b07077c20 */ /* 0x000fe20008410000 */
[----:B------:R-:W-:Y:S01]  /*5c00*/  FMUL.FTZ R12, R5, R4 ;  /* 0x00000004050c7220 */ /* 0x000fe20000410000 */
[----:B------:R-:W4:Y:S01]  /*5c10*/  LDL.LU R141, [R1+0x38] ;  /* 0x00003800018d7983 */ /* 0x000f220000300800 */
[----:B------:R-:W-:Y:S01]  /*5c20*/  FFMA.FTZ R4, -R211, R211, 1 ;  /* 0x3f800000d3047423 */ /* 0x000fe200000101d3 */
[----:B--2---:R-:W-:Y:S01]  /*5c30*/  F2FP.F16.F32.PACK_AB R0, R9, R13 ;  /* 0x0000000d0900723e */ /* 0x004fe200000000ff */
[----:B------:R-:W-:Y:S01]  /*5c40*/  FMUL.FTZ R13, R7, R41 ;  /* 0x00000029070d7220 */ /* 0x000fe20000410000 */
[----:B------:R-:W2:Y:S01]  /*5c50*/  LDL.LU R140, [R1+0x34] ;  /* 0x00003400018c7983 */ /* 0x000ea20000300800 */
[----:B------:R-:W-:Y:S01]  /*5c60*/  FMUL.FTZ R7, R4, UR11 ;  /* 0x0000000b04077c20 */ /* 0x000fe20008410000 */
[----:B------:R-:W-:Y:S01]  /*5c70*/  FFMA.FTZ R4, -R213, R213, 1 ;  /* 0x3f800000d5047423 */ /* 0x000fe200000101d5 */
[----:B------:R-:W-:Y:S01]  /*5c80*/  FFMA.FTZ R5, -R208, R208, 1 ;  /* 0x3f800000d0057423 */ /* 0x000fe200000101d0 */
[----:B------:R-:W2:Y:S01]  /*5c90*/  LDL.LU R139, [R1+0x20] ;  /* 0x00002000018b7983 */ /* 0x000ea20000300800 */
[----:B------:R-:W-:Y:S01]  /*5ca0*/  FMUL.FTZ R56, R7, R56 ;  /* 0x0000003807387220 */ /* 0x000fe20000410000 */
[----:B------:R-:W-:Y:S01]  /*5cb0*/  FMUL.FTZ R4, R4, UR11 ;  /* 0x0000000b04047c20 */ /* 0x000fe20008410000 */
[----:B------:R-:W-:Y:S01]  /*5cc0*/  FMUL.FTZ R5, R5, UR11 ;  /* 0x0000000b05057c20 */ /* 0x000fe20008410000 */
[----:B------:R-:W2:Y:S01]  /*5cd0*/  LDL.LU R136, [R1+0x1c] ;  /* 0x00001c0001887983 */ /* 0x000ea20000300800 */
[----:B------:R-:W-:Y:S01]  /*5ce0*/  FFMA.FTZ R6, -R227, R227, 1 ;  /* 0x3f800000e3067423 */ /* 0x000fe200000101e3 */
[----:B------:R-:W-:Y:S01]  /*5cf0*/  FMUL.FTZ R61, R4, R61 ;  /* 0x0000003d043d7220 */ /* 0x000fe20000410000 */
[----:B------:R-:W-:Y:S01]  /*5d00*/  FADD.FTZ R4, -R2, R10 ;  /* 0x0000000a02047221 */ /* 0x000fe20000010100 */
[----:B------:R-:W-:Y:S01]  /*5d10*/  FMUL.FTZ R60, R5, R60 ;  /* 0x0000003c053c7220 */ /* 0x000fe20000410000 */
[----:B------:R1:W-:Y:S01]  /*5d20*/  STS [R138+0x16000], R0 ;  /* 0x016000008a007388 */ /* 0x0003e20000000800 */
[----:B------:R-:W-:Y:S01]  /*5d30*/  FMUL.FTZ R6, R6, UR11 ;  /* 0x0000000b06067c20 */ /* 0x000fe20008410000 */
[----:B------:R-:W-:Y:S01]  /*5d40*/  FMUL.FTZ R5, R135, R4 ;  /* 0x0000000487057220 */ /* 0x000fe20000410000 */
[----:B------:R-:W-:Y:S01]  /*5d50*/  FMUL.FTZ R34, R16, R34 ;  /* 0x0000002210227220 */ /* 0x000fe20000410000 */
[----:B------:R-:W2:Y:S01]  /*5d60*/  LDL.LU R135, [R1+0x30] ;  /* 0x0000300001877983 */ /* 0x000ea20000300800 */
[----:B------:R-:W-:Y:S01]  /*5d70*/  FMUL.FTZ R44, R6, R44 ;  /* 0x0000002c062c7220 */ /* 0x000fe20000410000 */
[----:B------:R-:W-:Y:S01]  /*5d80*/  FFMA.FTZ R16, -R181, R181, 1 ;  /* 0x3f800000b5107423 */ /* 0x000fe200000101b5 */
[----:B------:R-:W-:Y:S01]  /*5d90*/  FFMA.FTZ R6, -R212, R212, 1 ;  /* 0x3f800000d4067423 */ /* 0x000fe200000101d4 */
[----:B------:R-:W-:Y:S01]  /*5da0*/  FFMA.FTZ R8, -R245, R245, 1 ;  /* 0x3f800000f5087423 */ /* 0x000fe200000101f5 */
[----:B------:R-:W-:Y:S01]  /*5db0*/  F2FP.F16.F32.PACK_AB R23, R23, R34 ;  /* 0x000000221717723e */ /* 0x000fe200000000ff */
[----:B------:R-:W-:Y:S01]  /*5dc0*/  FMUL.FTZ R16, R16, UR11 ;  /* 0x0000000b10107c20 */ /* 0x000fe20008410000 */
[----:B------:R-:W-:Y:S01]  /*5dd0*/  FMUL.FTZ R6, R6, UR11 ;  /* 0x0000000b06067c20 */ /* 0x000fe20008410000 */
[----:B------:R-:W-:Y:S01]  /*5de0*/  FMUL.FTZ R8, R8, UR11 ;  /* 0x0000000b08087c20 */ /* 0x000fe20008410000 */
[----:B------:R-:W-:Y:S01]  /*5df0*/  F2FP.F16.F32.PACK_AB R22, R22, R38 ;  /* 0x000000261616723e */ /* 0x000fe200000000ff */
[----:B------:R-:W-:Y:S01]  /*5e00*/  FMUL.FTZ R20, R16, R55 ;  /* 0x0000003710147220 */ /* 0x000fe20000410000 */
[----:B------:R-:W-:Y:S01]  /*5e10*/  FMUL.FTZ R16, R6, R57 ;  /* 0x0000003906107220 */ /* 0x000fe20000410000 */
[----:B------:R-:W-:Y:S01]  /*5e20*/  FMUL.FTZ R24, R8, R24 ;  /* 0x0000001808187220 */ /* 0x000fe20000410000 */
[----:B------:R-:W-:Y:S01]  /*5e30*/  FFMA.FTZ R8, -R231, R231, 1 ;  /* 0x3f800000e7087423 */ /* 0x000fe200000101e7 */
[----:B------:R-:W-:Y:S01]  /*5e40*/  FMUL.FTZ R21, R21, R51 ;  /* 0x0000003315157220 */ /* 0x000fe20000410000 */
[----:B------:R-:W-:Y:S02]  /*5e50*/  F2FP.F16.F32.PACK_AB R12, R12, R44 ;  /* 0x0000002c0c0c723e */ /* 0x000fe400000000ff */
[----:B------:R-:W-:Y:S01]  /*5e60*/  FMUL.FTZ R8, R8, UR11 ;  /* 0x0000000b08087c20 */ /* 0x000fe20008410000 */
[----:B------:R-:W-:Y:S02]  /*5e70*/  F2FP.F16.F32.PACK_AB R18, R18, R24 ;  /* 0x000000181212723e */ /* 0x000fe400000000ff */
[----:B------:R-:W-:Y:S01]  /*5e80*/  F2FP.F16.F32.PACK_AB R21, R21, R50 ;  /* 0x000000321515723e */ /* 0x000fe200000000ff */
[----:B------:R-:W-:Y:S01]  /*5e90*/  FMUL.FTZ R8, R8, R40 ;  /* 0x0000002808087220 */ /* 0x000fe20000410000 */
[----:B------:R-:W-:Y:S02]  /*5ea0*/  F2FP.F16.F32.PACK_AB R20, R20, R54 ;  /* 0x000000361414723e */ /* 0x000fe400000000ff */
[----:B------:R-:W-:Y:S02]  /*5eb0*/  F2FP.F16.F32.PACK_AB R16, R16, R56 ;  /* 0x000000381010723e */ /* 0x000fe400000000ff */
[----:B------:R-:W-:Y:S02]  /*5ec0*/  F2FP.F16.F32.PACK_AB R13, R13, R8 ;  /* 0x000000080d0d723e */ /* 0x000fe400000000ff */
[----:B------:R-:W-:Y:S01]  /*5ed0*/  F2FP.F16.F32.PACK_AB R10, R61, R60 ;  /* 0x0000003c3d0a723e */ /* 0x000fe200000000ff */
[----:B---3--:R-:W-:Y:S02]  /*5ee0*/  FMUL.FTZ R11, R65, R11 ;  /* 0x0000000b410b7220 */ /* 0x008fe40000410000 */
[----:B------:R-:W3:Y:S01]  /*5ef0*/  LDL.LU R65, [R1+0x2c] ;  /* 0x00002c0001417983 */ /* 0x000ee20000300800 */
[----:B----4-:R-:W-:Y:S04]  /*5f00*/  FFMA.FTZ R4, -R151, R151, 1 ;  /* 0x3f80000097047423 */ /* 0x010fe80000010197 */
[----:B------:R-:W-:Y:S01]  /*5f10*/  FMUL.FTZ R7, R4, UR11 ;  /* 0x0000000b04077c20 */ /* 0x000fe20008410000 */
[----:B-1----:R-:W-:Y:S01]  /*5f20*/  FFMA.FTZ R0, -R147, R147, 1 ;  /* 0x3f80000093007423 */ /* 0x002fe20000010193 */
[----:B------:R-:W-:Y:S03]  /*5f30*/  FMUL.FTZ R14, R146, R14 ;  /* 0x0000000e920e7220 */ /* 0x000fe60000410000 */
[----:B------:R-:W-:Y:S01]  /*5f40*/  FMUL.FTZ R6, R0, UR11 ;  /* 0x0000000b00067c20 */ /* 0x000fe20008410000 */
[----:B------:R-:W-:Y:S01]  /*5f50*/  FMUL.FTZ R9, R7, R5 ;  /* 0x0000000507097220 */ /* 0x000fe20000410000 */
[----:B------:R-:W-:Y:S02]  /*5f60*/  FMUL.FTZ R15, R143, R15 ;  /* 0x0000000f8f0f7220 */ /* 0x000fe40000410000 */
[----:B------:R-:W-:Y:S01]  /*5f70*/  FMUL.FTZ R6, R6, R11 ;  /* 0x0000000b06067220 */ /* 0x000fe20000410000 */
[----:B------:R-:W-:Y:S02]  /*5f80*/  FFMA.FTZ R4, -R64, R64, 1 ;  /* 0x3f80000040047423 */ /* 0x000fe40000010140 */
[----:B------:R-:W4:Y:S02]  /*5f90*/  LDL.LU R64, [R1+0x10] ;  /* 0x0000100001407983 */ /* 0x000f240000300800 */
[----:B------:R-:W-:Y:S01]  /*5fa0*/  F2FP.F16.F32.PACK_AB R9, R6, R9 ;  /* 0x000000090609723e */ /* 0x000fe200000000ff */
[----:B------:R-:W-:Y:S01]  /*5fb0*/  FFMA.FTZ R0, -R53, R53, 1 ;  /* 0x3f80000035007423 */ /* 0x000fe20000010135 */
[----:B------:R-:W-:Y:S01]  /*5fc0*/  FMUL.FTZ R4, R4, UR11 ;  /* 0x0000000b04047c20 */ /* 0x000fe20008410000 */
[----:B------:R-:W4:Y:S01]  /*5fd0*/  LDL.LU R53, [R1+0x4] ;  /* 0x0000040001357983 */ /* 0x000f220000300800 */
[----:B------:R-:W-:Y:S02]  /*5fe0*/  FMUL.FTZ R26, R52, R26 ;  /* 0x0000001a341a7220 */ /* 0x000fe40000410000 */
[----:B------:R-:W-:Y:S01]  /*5ff0*/  FMUL.FTZ R14, R4, R14 ;  /* 0x0000000e040e7220 */ /* 0x000fe20000410000 */
[----:B------:R-:W4:Y:S01]  /*6000*/  LDL.LU R52, [R1] ;  /* 0x0000000001347983 */ /* 0x000f220000300800 */
[----:B------:R-:W-:Y:S03]  /*6010*/  FMUL.FTZ R0, R0, UR11 ;  /* 0x0000000b00007c20 */ /* 0x000fe60008410000 */
[----:B------:R-:W-:Y:S01]  /*6020*/  STS [R138+0x16400], R9 ;  /* 0x016400098a007388 */ /* 0x000fe20000000800 */
[----:B------:R-:W-:Y:S01]  /*6030*/  FMUL.FTZ R8, R0, R15 ;  /* 0x0000000f00087220 */ /* 0x000fe20000410000 */
[----:B------:R-:W-:Y:S02]  /*6040*/  FMUL.FTZ R27, R142, R27 ;  /* 0x0000001b8e1b7220 */ /* 0x000fe40000410000 */
[----:B------:R-:W-:Y:S01]  /*6050*/  STS [R137+0x16000], R19 ;  /* 0x0160001389007388 */ /* 0x000fe20000000800 */
[----:B------:R-:W-:Y:S01]  /*6060*/  FFMA.FTZ R4, -R141, R141, 1 ;  /* 0x3f8000008d047423 */ /* 0x000fe2000001018d */
[----:B------:R-:W-:Y:S03]  /*6070*/  F2FP.F16.F32.PACK_AB R8, R8, R14 ;  /* 0x0000000e0808723e */ /* 0x000fe600000000ff */
[----:B------:R-:W-:Y:S01]  /*6080*/  FMUL.FTZ R5, R4, UR11 ;  /* 0x0000000b04057c20 */ /* 0x000fe20008410000 */
[----:B--2---:R-:W-:Y:S01]  /*6090*/  FFMA.FTZ R0, -R140, R140, 1 ;  /* 0x3f8000008c007423 */ /* 0x004fe2000001018c */
[----:B------:R-:W-:Y:S02]  /*60a0*/  STS [R137+0x16400], R8 ;  /* 0x0164000889007388 */ /* 0x000fe40000000800 */
[----:B------:R-:W-:Y:S01]  /*60b0*/  FMUL.FTZ R26, R5, R26 ;  /* 0x0000001a051a7220 */ /* 0x000fe20000410000 */
[----:B------:R-:W-:Y:S01]  /*60c0*/  FMUL.FTZ R7, R0, UR11 ;  /* 0x0000000b00077c20 */ /* 0x000fe20008410000 */
[----:B------:R-:W-:Y:S01]  /*60d0*/  FMUL.FTZ R30, R139, R30 ;  /* 0x0000001e8b1e7220 */ /* 0x000fe20000410000 */
[----:B------:R-:W-:Y:S02]  /*60e0*/  FMUL.FTZ R31, R136, R31 ;  /* 0x0000001f881f7220 */ /* 0x000fe40000410000 */
[----:B------:R-:W-:Y:S01]  /*60f0*/  FMUL.FTZ R7, R7, R27 ;  /* 0x0000001b07077220 */ /* 0x000fe20000410000 */
[----:B------:R-:W2:Y:S04]  /*6100*/  LDL R136, [R1+0x68] ;  /* 0x0000680001887983 */ /* 0x000ea80000100800 */
[----:B------:R-:W-:Y:S01]  /*6110*/  F2FP.F16.F32.PACK_AB R7, R7, R26 ;  /* 0x0000001a0707723e */ /* 0x000fe200000000ff */
[----:B------:R-:W-:Y:S02]  /*6120*/  FFMA.FTZ R4, -R135, R135, 1 ;  /* 0x3f80000087047423 */ /* 0x000fe40000010187 */
[----:B------:R-:W2:Y:S02]  /*6130*/  LDL R135, [R1+0x64] ;  /* 0x0000640001877983 */ /* 0x000ea40000100800 */
[----:B------:R-:W-:Y:S04]  /*6140*/  FMUL.FTZ R4, R4, UR11 ;  /* 0x0000000b04047c20 */ /* 0x000fe80008410000 */
[----:B------:R-:W-:Y:S01]  /*6150*/  FMUL.FTZ R30, R4, R30 ;  /* 0x0000001e041e7220 */ /* 0x000fe20000410000 */
[----:B------:R-:W-:Y:S04]  /*6160*/  FFMA.FTZ R4, -R250, R250, 1 ;  /* 0x3f800000fa047423 */ /* 0x000fe800000101fa */
[----:B------:R-:W-:Y:S01]  /*6170*/  FMUL.FTZ R4, R4, UR11 ;  /* 0x0000000b04047c20 */ /* 0x000fe20008410000 */
[----:B---3--:R-:W-:Y:S02]  /*6180*/  FFMA.FTZ R0, -R65, R65, 1 ;  /* 0x3f80000041007423 */ /* 0x008fe40000010141 */
[----:B------:R-:W3:Y:S02]  /*6190*/  LDL R65, [R1+0x50] ;  /* 0x0000500001417983 */ /* 0x000ee40000100800 */
[----:B------:R-:W-:Y:S04]  /*61a0*/  FMUL.FTZ R0, R0, UR11 ;  /* 0x0000000b00007c20 */ /* 0x000fe80008410000 */
[----:B------:R-:W-:Y:S01]  /*61b0*/  FMUL.FTZ R31, R0, R31 ;  /* 0x0000001f001f7220 */ /* 0x000fe20000410000 */
[----:B------:R-:W-:Y:S04]  /*61c0*/  FADD.FTZ R0, -R2, R47 ;  /* 0x0000002f02007221 */ /* 0x000fe80000010100 */
[----:B------:R-:W-:Y:S01]  /*61d0*/  FMUL.FTZ R0, R242, R0 ;  /* 0x00000000f2007220 */ /* 0x000fe20000410000 */
[----:B----4-:R-:W-:Y:S02]  /*61e0*/  FFMA.FTZ R11, -R64, R64, 1 ;  /* 0x3f800000400b7423 */ /* 0x010fe40000010140 */
[----:B------:R-:W4:Y:S01]  /*61f0*/  LDL R64, [R1+0x54] ;  /* 0x0000540001407983 */ /* 0x000f220000100800 */
[----:B------:R-:W-:Y:S01]  /*6200*/  FFMA.FTZ R6, -R53, R53, 1 ;  /* 0x3f80000035067423 */ /* 0x000fe20000010135 */
[----:B------:R-:W-:Y:S02]  /*6210*/  FMUL.FTZ R11, R11, UR11 ;  /* 0x0000000b0b0b7c20 */ /* 0x000fe40008410000 */
[----:B------:R-:W4:Y:S01]  /*6220*/  LDL R53, [R1+0x60] ;  /* 0x0000600001357983 */ /* 0x000f220000100800 */
[----:B------:R-:W-:Y:S01]  /*6230*/  FFMA.FTZ R5, -R52, R52, 1 ;  /* 0x3f80000034057423 */ /* 0x000fe20000010134 */
[----:B------:R-:W-:Y:S02]  /*6240*/  FMUL.FTZ R42, R11, R42 ;  /* 0x0000002a0b2a7220 */ /* 0x000fe40000410000 */
[----:B------:R-:W4:Y:S01]  /*6250*/  LDL R52, [R1+0x5c] ;  /* 0x00005c0001347983 */ /* 0x000f220000100800 */
[----:B------:R-:W-:Y:S01]  /*6260*/  FMUL.FTZ R11, R4, R0 ;  /* 0x00000000040b7220 */ /* 0x000fe20000410000 */
[----:B------:R-:W-:Y:S01]  /*6270*/  FFMA.FTZ R4, -R236, R236, 1 ;  /* 0x3f800000ec047423 */ /* 0x000fe200000101ec */
        /* <DEDUP_REMOVED lines=8> */
[----:B------:R-:W-:Y:S01]  /*6300*/  F2FP.F16.F32.PACK_AB R4, R31, R30 ;  /* 0x0000001e1f04723e */ /* 0x000fe200000000ff */
[----:B------:R-:W-:Y:S01]  /*6310*/  FMUL.FTZ R6, R6, UR11 ;  /* 0x0000000b06067c20 */ /* 0x000fe20008410000 */
[----:B------:R-:W-:Y:S01]  /*6320*/  FMUL.FTZ R2, R2, UR11 ;  /* 0x0000000b02027c20 */ /* 0x000fe20008410000 */
[----:B------:R-:W-:Y:S02]  /*6330*/  FMUL.FTZ R5, R5, UR11 ;  /* 0x0000000b05057c20 */ /* 0x000fe40008410000 */
[----:B------:R-:W-:Y:S01]  /*6340*/  FMUL.FTZ R58, R6, R58 ;  /* 0x0000003a063a7220 */ /* 0x000fe20000410000 */
[----:B------:R-:W-:Y:S01]  /*6350*/  FMUL.FTZ R6, R2, R0 ;  /* 0x0000000002067220 */ /* 0x000fe20000410000 */
[----:B------:R-:W-:Y:S01]  /*6360*/  F2FP.F16.F32.PACK_AB R2, R43, R42 ;  /* 0x0000002a2b02723e */ /* 0x000fe200000000ff */
[----:B------:R-:W-:Y:S01]  /*6370*/  FMUL.FTZ R46, R5, R46 ;  /* 0x0000002e052e7220 */ /* 0x000fe20000410000 */
[----:B------:R-:W-:Y:S01]  /*6380*/  FFMA.FTZ R5, -R237, R237, 1 ;  /* 0x3f800000ed057423 */ /* 0x000fe200000101ed */
[----:B--2---:R-:W-:Y:S01]  /*6390*/  STS [R136+0x14000], R134 ;  /* 0x0140008688007388 */ /* 0x004fe20000000800 */
[----:B------:R-:W-:Y:S02]  /*63a0*/  F2FP.F16.F32.PACK_AB R6, R6, R62 ;  /* 0x0000003e0606723e */ /* 0x000fe400000000ff */
[----:B------:R-:W-:Y:S01]  /*63b0*/  FMUL.FTZ R5, R5, UR11 ;  /* 0x0000000b05057c20 */ /* 0x000fe20008410000 */
[----:B------:R-:W-:Y:S01]  /*63c0*/  F2FP.F16.F32.PACK_AB R0, R11, R46 ;  /* 0x0000002e0b00723e */ /* 0x000fe200000000ff */
[----:B------:R-:W-:Y:S02]  /*63d0*/  STS [R136+0x14400], R33 ;  /* 0x0144002188007388 */ /* 0x000fe40000000800 */
[----:B------:R-:W-:Y:S02]  /*63e0*/  FMUL.FTZ R5, R5, R59 ;  /* 0x0000003b05057220 */ /* 0x000fe40000410000 */
[----:B------:R-:W-:Y:S03]  /*63f0*/  STS [R135+0x14000], R133 ;  /* 0x0140008587007388 */ /* 0x000fe60000000800 */
[----:B------:R-:W-:Y:S01]  /*6400*/  F2FP.F16.F32.PACK_AB R5, R5, R58 ;  /* 0x0000003a0505723e */ /* 0x000fe200000000ff */
[----:B------:R-:W-:Y:S04]  /*6410*/  STS [R135+0x14400], R23 ;  /* 0x0144001787007388 */ /* 0x000fe80000000800 */
[----:B------:R-:W-:Y:S04]  /*6420*/  STS [R136+0x16000], R18 ;  /* 0x0160001288007388 */ /* 0x000fe80000000800 */
[----:B------:R-:W-:Y:S04]  /*6430*/  STS [R136+0x16400], R7 ;  /* 0x0164000788007388 */ /* 0x000fe80000000800 */
[----:B------:R-:W-:Y:S04]  /*6440*/  STS [R135+0x16000], R17 ;  /* 0x0160001187007388 */ /* 0x000fe80000000800 */
[----:B------:R-:W-:Y:S04]  /*6450*/  STS [R135+0x16400], R4 ;  /* 0x0164000487007388 */ /* 0x000fe80000000800 */
[----:B---3--:R-:W-:Y:S04]  /*6460*/  STS [R65+0x14000], R49 ;  /* 0x0140003141007388 */ /* 0x008fe80000000800 */
[----:B------:R-:W-:Y:S04]  /*6470*/  STS [R65+0x14400], R22 ;  /* 0x0144001641007388 */ /* 0x000fe80000000800 */
[----:B----4-:R-:W-:Y:S04]  /*6480*/  STS [R64+0x14000], R48 ;  /* 0x0140003040007388 */ /* 0x010fe80000000800 */
[----:B------:R-:W-:Y:S04]  /*6490*/  STS [R64+0x14400], R21 ;  /* 0x0144001540007388 */ /* 0x000fe80000000800 */
[----:B------:R-:W-:Y:S04]  /*64a0*/  STS [R65+0x16000], R13 ;  /* 0x0160000d41007388 */ /* 0x000fe80000000800 */
[----:B------:R1:W-:Y:S04]  /*64b0*/  STS [R65+0x16400], R2 ;  /* 0x0164000241007388 */ /* 0x0003e80000000800 */
[----:B------:R-:W-:Y:S04]  /*64c0*/  STS [R64+0x16000], R12 ;  /* 0x0160000c40007388 */ /* 0x000fe80000000800 */
[----:B------:R2:W-:Y:S04]  /*64d0*/  STS [R64+0x16400], R0 ;  /* 0x0164000040007388 */ /* 0x0005e80000000800 */
[----:B------:R-:W-:Y:S04]  /*64e0*/  STS [R53+0x14000], R37 ;  /* 0x0140002535007388 */ /* 0x000fe80000000800 */
[----:B------:R-:W-:Y:S04]  /*64f0*/  STS [R53+0x14400], R20 ;  /* 0x0144001435007388 */ /* 0x000fe80000000800 */
[----:B------:R3:W-:Y:S04]  /*6500*/  STS [R52+0x14000], R36 ;  /* 0x0140002434007388 */ /* 0x0007e80000000800 */
[----:B------:R-:W-:Y:S01]  /*6510*/  STS [R52+0x14400], R32 ;  /* 0x0144002034007388 */ /* 0x000fe20000000800 */
[----:B-1----:R-:W-:Y:S03]  /*6520*/  LEA R2, R191, UR4, 0x1 ;  /* 0x00000004bf027c11 */ /* 0x002fe6000f8e08ff */
[----:B------:R-:W-:Y:S04]  /*6530*/  STS [R53+0x16000], R16 ;  /* 0x0160001035007388 */ /* 0x000fe80000000800 */
[----:B------:R-:W-:Y:S01]  /*6540*/  STS [R53+0x16400], R5 ;  /* 0x0164000535007388 */ /* 0x000fe20000000800 */
[----:B--2---:R-:W-:Y:S03]  /*6550*/  IADD3 R0, R2, R185, RZ ;  /* 0x000000b902007210 */ /* 0x004fe60007ffe0ff */
[----:B------:R-:W-:Y:S04]  /*6560*/  STS [R52+0x16000], R10 ;  /* 0x0160000a34007388 */ /* 0x000fe80000000800 */
[----:B------:R-:W-:Y:S01]  /*6570*/  STS [R52+0x16400], R6 ;  /* 0x0164000634007388 */ /* 0x000fe20000000800 */
[----:B---3--:R-:W1:Y:S08]  /*6580*/  LDC R36, c[0x0][0x2dc] ;  /* 0x0000b700ff247b82 */ /* 0x008e700000000800 */
[----:B------:R-:W-:Y:S01]  /*6590*/  BAR.SYNC.DEFER_BLOCKING 0x0 ;  /* 0x0000000000007b1d */ /* 0x000fe20000010000 */
[----:B-1----:R-:W-:Y:S05]  /*65a0*/  IMAD R145, R36, UR9, RZ ;  /* 0x0000000924917c24 */ /* 0x002fea000f8e02ff */
        /* <DEDUP_REMOVED lines=103> */
[----:B------:R-:W2:Y:S01]  /*6c20*/  LDL.LU.64 R38, [R1+0x88] ;  /* 0x0000880001267983 */ /* 0x000ea20000300a00 */
[----:B------:R-:W1:Y:S03]  /*6c30*/  LDC.64 R8, c[0x0][0x420] ;  /* 0x00010800ff087b82 */ /* 0x000e660000000a00 */
[----:B------:R-:W3:Y:S01]  /*6c40*/  LDL R36, [R1+0xa0] ;  /* 0x0000a00001247983 */ /* 0x000ee20000100800 */
[C---:B-1----:R-:W-:Y:S02]  /*6c50*/  IMAD.U32 R0, R8.reuse, -0x80, RZ ;  /* 0xffffff8008007824 */ /* 0x042fe400078e00ff */
[C---:B------:R-:W-:Y:S01]  /*6c60*/  IMAD.SHL.U32 R10, R8.reuse, 0x40, RZ ;  /* 0x00000040080a7824 */ /* 0x040fe200078e00ff */
[----:B------:R-:W-:Y:S02]  /*6c70*/  SHF.L.U64.HI R8, R8, 0x6, R9 ;  /* 0x0000000608087819 */ /* 0x000fe40000010209 */
[C---:B--2---:R-:W-:Y:S04]  /*6c80*/  LEA R4, P1, R0.reuse, R38, 0x1 ;  /* 0x0000002600047211 */ /* 0x044fe800078208ff */
[----:B------:R-:W-:Y:S01]  /*6c90*/  LEA.HI.X.SX32 R0, R0, R39, 0x1, P1 ;  /* 0x0000002700007211 */ /* 0x000fe200008f0eff */
[----:B------:R-:W-:Y:S04]  /*6ca0*/  IMAD.MOV.U32 R12, RZ, RZ, R4 ;  /* 0x000000ffff0c7224 */ /* 0x000fe800078e0004 */
[----:B------:R-:W-:Y:S01]  /*6cb0*/  IMAD.MOV.U32 R13, RZ, RZ, R0 ;  /* 0x000000ffff0d7224 */ /* 0x000fe200078e0000 */
[-C--:B------:R-:W-:Y:S02]  /*6cc0*/  IADD3 R6, P1, R12, R10.reuse, RZ ;  /* 0x0000000a0c067210 */ /* 0x080fe40007f3e0ff */
[----:B---3--:R-:W-:Y:S02]  /*6cd0*/  LEA R0, R36, UR4, 0x1 ;  /* 0x0000000424007c11 */ /* 0x008fe4000f8e08ff */
[----:B------:R1:W-:Y:S01]  /*6ce0*/  STL.64 [R1+0x88], R12 ;  /* 0x0000880c01007387 */ /* 0x0003e20000100a00 */
        /* <DEDUP_REMOVED lines=13> */
.L_x_2031:
[----:B------:R-:W-:Y:S01]  /*6dc0*/  LDSM.16.M88.4 R32, [R148+0x14000] ;  /* 0x014000009420783b */ /* 0x000fe20000000200 */
[----:B-1----:R-:W-:Y:S01]  /*6dd0*/  VIADD R0, R2, 0xc000 ;  /* 0x0000c00002007836 */ /* 0x002fe20000000000 */
        /* <DEDUP_REMOVED lines=12> */
[----:B------:R3:W5:Y:S04]  /*6ea0*/  LDL R146, [R1+0x90] ;  /* 0x0000900001927983 */ /* 0x0007680000100800 */
[----:B------:R-:W3:Y:S04]  /*6eb0*/  LDSM.16.M88.4 R48, [R150+0x16000] ;  /* 0x016000009630783b */ /* 0x000ee80000000200 */
[----:B------:R3:W5:Y:S01]  /*6ec0*/  LDL R147, [R1+0x94] ;  /* 0x0000940001937983 */ /* 0x0007620000100800 */
[-C--:B-1----:R-:W-:Y:S03]  /*6ed0*/  HMMA.16816.F32 R4, R32, R16.reuse, RZ ;  /* 0x000000102004723c */ /* 0x082fe600000018ff */
[----:B------:R-:W1:Y:S04]  /*6ee0*/  LDSM.16.MT88.4 R52, [R0+0x800] ;  /* 0x000800000034783b */ /* 0x000e680000004200 */
[----:B------:R1:W5:Y:S01]  /*6ef0*/  LDL R151, [R1+0x98] ;  /* 0x0000980001977983 */ /* 0x0003620000100800 */
[C---:B--2---:R-:W-:Y:S03]  /*6f00*/  HMMA.16816.F32 R8, R28.reuse, R16, RZ ;  /* 0x000000101c08723c */ /* 0x044fe600000018ff */
[----:B------:R-:W-:Y:S03]  /*6f10*/  LDSM.16.M88.4 R56, [R149+0x14000] ;  /* 0x014000009538783b */ /* 0x000fe60000000200 */
[-C--:B------:R-:W-:Y:S01]  /*6f20*/  HMMA.16816.F32 R12, R28, R18.reuse, RZ ;  /* 0x000000121c0c723c */ /* 0x080fe200000018ff */
[----:B------:R2:W2:Y:S04]  /*6f30*/  LDL R152, [R1+0x9c] ;  /* 0x00009c0001987983 */ /* 0x0004a80000100800 */
        /* <DEDUP_REMOVED lines=45> */
[----:B------:R-:W-:Y:S05]  /*7210*/  LDSM.16.M88.4 R36, [R149+0x18000] ;  /* 0x018000009524783b */ /* 0x000fea0000000200 */
        /* <DEDUP_REMOVED lines=8> */
[----:B------:R-:W4:Y:S05]  /*72a0*/  LDSM.16.MT88.4 R52, [R0+0x3000] ;  /* 0x003000000034783b */ /* 0x000f2a0000004200 */
[----:B------:R-:W-:Y:S01]  /*72b0*/  HMMA.16816.F32 R32, R40, R62, R32 ;  /* 0x0000003e2820723c */ /* 0x000fe20000001820 */
[----:B------:R-:W-:Y:S04]  /*72c0*/  LDSM.16.M88.4 R40, [R144+0x18000] ;  /* 0x018000009028783b */ /* 0x000fe80000000200 */
[----:B------:R-:W-:Y:S01]  /*72d0*/  LDSM.16.M88.4 R60, [R144+0x1a000] ;  /* 0x01a00000903c783b */ /* 0x000fe20000000200 */
[-C--:B---3--:R-:W-:Y:S06]  /*72e0*/  HMMA.16816.F32 R4, R44, R56.reuse, R4 ;  /* 0x000000382c04723c */ /* 0x088fec0000001804 */
[C---:B------:R-:W-:Y:S06]  /*72f0*/  HMMA.16816.F32 R8, R64.reuse, R56, R8 ;  /* 0x000000384008723c */ /* 0x040fec0000001808 */
[-C--:B------:R-:W-:Y:S06]  /*7300*/  HMMA.16816.F32 R12, R64, R58.reuse, R12 ;  /* 0x0000003a400c723c */ /* 0x080fec000000180c */
[C---:B------:R-:W-:Y:S01]  /*7310*/  HMMA.16816.F32 R16, R44.reuse, R58, R16 ;  /* 0x0000003a2c10723c */ /* 0x040fe20000001810 */
[----:B------:R3:W5:Y:S05]  /*7320*/  LDSM.16.MT88.4 R56, [R2+0xf800] ;  /* 0x00f800000238783b */ /* 0x00076a0000004200 */
[-C--:B------:R-:W-:Y:S06]  /*7330*/  HMMA.16816.F32 R20, R44, R132.reuse, R20 ;  /* 0x000000842c14723c */ /* 0x080fec0000001814 */
[C---:B------:R-:W-:Y:S06]  /*7340*/  HMMA.16816.F32 R24, R64.reuse, R132, R24 ;  /* 0x000000844018723c */ /* 0x040fec0000001818 */
[-C--:B------:R-:W-:Y:S01]  /*7350*/  HMMA.16816.F32 R28, R64, R134.reuse, R28 ;  /* 0x00000086401c723c */ /* 0x080fe2000000181c */
[----:B------:R4:W2:Y:S05]  /*7360*/  LDSM.16.MT88.4 R64, [R0+0x3800] ;  /* 0x003800000040783b */ /* 0x0008aa0000004200 */
[----:B------:R-:W-:Y:S05]  /*7370*/  HMMA.16816.F32 R32, R44, R134, R32 ;  /* 0x000000862c20723c */ /* 0x000fea0000001820 */
[C---:B---3--:R-:W-:Y:S01]  /*7380*/  IMAD.SHL.U32 R2, R145.reuse, 0x20, RZ ;  /* 0x0000002091027824 */ /* 0x048fe200078e00ff */
[-C--:B-1----:R-:W-:Y:S05]  /*7390*/  HMMA.16816.F32 R4, R36, R48.reuse, R4 ;  /* 0x000000302404723c */ /* 0x082fea0000001804 */
[C---:B------:R-:W-:Y:S01]  /*73a0*/  IMAD.SHL.U32 R44, R145.reuse, 0x8, RZ ;  /* 0x00000008912c7824 */ /* 0x040fe200078e00ff */
[C---:B------:R-:W-:Y:S05]  /*73b0*/  HMMA.16816.F32 R8, R136.reuse, R48, R8 ;  /* 0x000000308808723c */ /* 0x040fea0000001808 */
[C---:B------:R-:W-:Y:S01]  /*73c0*/  IMAD.SHL.U32 R45, R145.reuse, 0x10, RZ ;  /* 0x00000010912d7824 */ /* 0x040fe200078e00ff */
[-C--:B------:R-:W-:Y:S05]  /*73d0*/  HMMA.16816.F32 R12, R136, R50.reuse, R12 ;  /* 0x00000032880c723c */ /* 0x080fea000000180c */
[----:B----4-:R-:W-:Y:S01]  /*73e0*/  IMAD R0, R145, 0x18, RZ ;  /* 0x0000001891007824 */ /* 0x010fe200078e02ff */
[C---:B------:R-:W-:Y:S06]  /*73f0*/  HMMA.16816.F32 R16, R36.reuse, R50, R16 ;  /* 0x000000322410723c */ /* 0x040fec0000001810 */
[-C--:B------:R-:W-:Y:S06]  /*7400*/  HMMA.16816.F32 R20, R36, R52.reuse, R20 ;  /* 0x000000342414723c */ /* 0x080fec0000001814 */
[C---:B------:R-:W-:Y:S06]  /*7410*/  HMMA.16816.F32 R24, R136.reuse, R52, R24 ;  /* 0x000000348818723c */ /* 0x040fec0000001818 */
[-C--:B------:R-:W-:Y:S06]  /*7420*/  HMMA.16816.F32 R28, R136, R54.reuse, R28 ;  /* 0x00000036881c723c */ /* 0x080fec000000181c */
[----:B------:R-:W-:Y:S06]  /*7430*/  HMMA.16816.F32 R32, R36, R54, R32 ;  /* 0x000000362420723c */ /* 0x000fec0000001820 */
[-C--:B-----5:R-:W-:Y:S05]  /*7440*/  HMMA.16816.F32 R4, R40, R56.reuse, R4 ;  /* 0x000000382804723c */ /* 0x0a0fea0000001804 */
[----:B------:R-:W-:Y:S01]  /*7450*/  @P0 IADD3 R36, P1, R154, UR12, RZ ;  /* 0x0000000c9a240c10 */ /* 0x000fe2000ff3e0ff */
[C---:B------:R-:W-:Y:S01]  /*7460*/  HMMA.16816.F32 R8, R60.reuse, R56, R8 ;  /* 0x000000383c08723c */ /* 0x040fe20000001808 */
[----:B------:R-:W-:Y:S04]  /*7470*/  @UP2 UIADD3 UR12, UP1, UR12, -0x200, URZ ;  /* 0xfffffe000c0c2890 */ /* 0x000fe8000ff3e03f */
[----:B------:R-:W-:Y:S01]  /*7480*/  @P0 IADD3.X R37, R153, UR13, RZ, P1, !PT ;  /* 0x0000000d99250c10 */ /* 0x000fe20008ffe4ff */
[-C--:B------:R-:W-:Y:S01]  /*7490*/  HMMA.16816.F32 R12, R60, R58.reuse, R12 ;  /* 0x0000003a3c0c723c */ /* 0x080fe2000000180c */
[----:B------:R-:W-:Y:S03]  /*74a0*/  @UP2 UIADD3.X UR13, UR13, -0x1, URZ, UP1, !UPT ;  /* 0xffffffff0d0d2890 */ /* 0x000fe60008ffe43f */
[----:B------:R-:W3:Y:S02]  /*74b0*/  @P0 LDG.E R146, desc[UR34][R36.64+0x120] ;  /* 0x0001202224920981 */ /* 0x000ee4000c1e1900 */
[C---:B------:R-:W-:Y:S02]  /*74c0*/  HMMA.16816.F32 R16, R40.reuse, R58, R16 ;  /* 0x0000003a2810723c */ /* 0x040fe40000001810 */
[----:B------:R-:W4:Y:S04]  /*74d0*/  @P0 LDG.E R147, desc[UR34][R36.64+0x100] ;  /* 0x0001002224930981 */ /* 0x000f28000c1e1900 */
[-C--:B--2---:R-:W-:Y:S01]  /*74e0*/  HMMA.16816.F32 R20, R40, R64.reuse, R20 ;  /* 0x000000402814723c */ /* 0x084fe20000001814 */
[----:B------:R-:W2:Y:S04]  /*74f0*/  @P0 LDG.E R151, desc[UR34][R36.64+0x20] ;  /* 0x0000202224970981 */ /* 0x000ea8000c1e1900 */
[----:B------:R-:W5:Y:S01]  /*7500*/  @P0 LDG.E R152, desc[UR34][R36.64] ;  /* 0x0000002224980981 */ /* 0x000f62000c1e1900 */
[C---:B------:R-:W-:Y:S03]  /*7510*/  HMMA.16816.F32 R24, R60.reuse, R64, R24 ;  /* 0x000000403c18723c */ /* 0x040fe60000001818 */
[----:B------:R-:W-:Y:S03]  /*7520*/  REDG.E.ADD.F32.FTZ.RN.STRONG.GPU desc[UR34][R196.64], R4 ;  /* 0x00000004c40079a6 */ /* 0x000fe6000c10f3a2 */
[-C--:B------:R-:W-:Y:S06]  /*7530*/  HMMA.16816.F32 R28, R60, R66.reuse, R28 ;  /* 0x000000423c1c723c */ /* 0x080fec000000181c */
[----:B------:R-:W-:Y:S07]  /*7540*/  HMMA.16816.F32 R32, R40, R66, R32 ;  /* 0x000000422820723c */ /* 0x000fee0000001820 */
[CC--:B------:R-:W-:Y:S04]  /*7550*/  LEA R42, P1, R45.reuse, R196.reuse, 0x2 ;  /* 0x000000c42d2a7211 */ /* 0x0c0fe800078210ff */
[-C--:B------:R-:W-:Y:S02]  /*7560*/  LEA.HI.X.SX32 R43, R45, R197.reuse, 0x2, P1 ;  /* 0x000000c52d2b7211 */ /* 0x080fe400008f16ff */
[CC--:B------:R-:W-:Y:S04]  /*7570*/  LEA R40, P1, R2.reuse, R196.reuse, 0x2 ;  /* 0x000000c402287211 */ /* 0x0c0fe800078210ff */
[-C--:B------:R-:W-:Y:S01]  /*7580*/  LEA.HI.X.SX32 R41, R2, R197.reuse, 0x2, P1 ;  /* 0x000000c502297211 */ /* 0x080fe200008f16ff */
[C---:B------:R-:W-:Y:S01]  /*7590*/  IMAD R2, R145.reuse, 0x38, RZ ;  /* 0x0000003891027824 */ /* 0x040fe200078e02ff */
[----:B---3--:R-:W-:Y:S04]  /*75a0*/  @P0 STL [R1+0x90], R146 ;  /* 0x0000909201000387 */ /* 0x008fe80000100800 */
[----:B----4-:R-:W-:Y:S04]  /*75b0*/  @P0 STL [R1+0x94], R147 ;  /* 0x0000949301000387 */ /* 0x010fe80000100800 */
[----:B--2---:R-:W-:Y:S04]  /*75c0*/  @P0 STL [R1+0x98], R151 ;  /* 0x0000989701000387 */ /* 0x004fe80000100800 */
[----:B-----5:R-:W-:Y:S01]  /*75d0*/  @P0 STL [R1+0x9c], R152 ;  /* 0x00009c9801000387 */ /* 0x020fe20000100800 */
[CC--:B------:R-:W-:Y:S04]  /*75e0*/  LEA R36, P0, R44.reuse, R196.reuse, 0x2 ;  /* 0x000000c42c247211 */ /* 0x0c0fe800078010ff */
[-C--:B------:R-:W-:Y:S02]  /*75f0*/  LEA.HI.X.SX32 R37, R44, R197.reuse, 0x2, P0 ;  /* 0x000000c52c257211 */ /* 0x080fe400000f16ff */
[CC--:B------:R-:W-:Y:S03]  /*7600*/  LEA R38, P0, R0.reuse, R196.reuse, 0x2 ;  /* 0x000000c400267211 */ /* 0x0c0fe600078010ff */
[----:B------:R1:W-:Y:S01]  /*7610*/  REDG.E.ADD.F32.FTZ.RN.STRONG.GPU desc[UR34][R36.64], R5 ;  /* 0x00000005240079a6 */ /* 0x0003e2000c10f3a2 */
[-C--:B------:R-:W-:Y:S01]  /*7620*/  LEA.HI.X.SX32 R39, R0, R197.reuse, 0x2, P0 ;  /* 0x000000c500277211 */ /* 0x080fe200000f16ff */
[C---:B------:R-:W-:Y:S02]  /*7630*/  IMAD.SHL.U32 R0, R145.reuse, 0x40, RZ ;  /* 0x0000004091007824 */ /* 0x040fe400078e00ff */
[----:B------:R2:W-:Y:S04]  /*7640*/  REDG.E.ADD.F32.FTZ.RN.STRONG.GPU desc[UR34][R42.64], R6 ;  /* 0x000000062a0079a6 */ /* 0x0005e8000c10f3a2 */
[----:B------:R3:W-:Y:S04]  /*7650*/  REDG.E.ADD.F32.FTZ.RN.STRONG.GPU desc[UR34][R38.64], R7 ;  /* 0x00000007260079a6 */ /* 0x0007e8000c10f3a2 */
[----:B------:R-:W-:Y:S01]  /*7660*/  REDG.E.ADD.F32.FTZ.RN.STRONG.GPU desc[UR34][R40.64], R8 ;  /* 0x00000008280079a6 */ /* 0x000fe2000c10f3a2 */
[C---:B-1----:R-:W-:Y:S02]  /*7670*/  IMAD R5, R145.reuse, 0x28, RZ ;  /* 0x0000002891057824 */ /* 0x042fe400078e02ff */
[----:B--2---:R-:W-:Y:S03]  /*7680*/  IMAD R42, R145, 0x30, RZ ;  /* 0x00000030912a7824 */ /* 0x004fe600078e02ff */
[CC--:B------:R-:W-:Y:S04]  /*7690*/  LEA R4, P0, R5.reuse, R196.reuse, 0x2 ;  /* 0x000000c405047211 */ /* 0x0c0fe800078010ff */
[-C--:B------:R-:W-:Y:S02]  /*76a0*/  LEA.HI.X.SX32 R5, R5, R197.reuse, 0x2, P0 ;  /* 0x000000c505057211 */ /* 0x080fe400000f16ff */
[-C--:B---3--:R-:W-:Y:S02]  /*76b0*/  LEA R38, P1, R42, R196.reuse, 0x2 ;  /* 0x000000c42a267211 */ /* 0x088fe400078210ff */
[-C--:B------:R-:W-:Y:S01]  /*76c0*/  LEA R6, P0, R2, R196.reuse, 0x2 ;  /* 0x000000c402067211 */ /* 0x080fe200078010ff */
[----:B------:R1:W-:Y:S01]  /*76d0*/  REDG.E.ADD.F32.FTZ.RN.STRONG.GPU desc[UR34][R4.64], R9 ;  /* 0x00000009040079a6 */ /* 0x0003e2000c10f3a2 */
[-C--:B------:R-:W-:Y:S02]  /*76e0*/  LEA.HI.X.SX32 R39, R42, R197.reuse, 0x2, P1 ;  /* 0x000000c52a277211 */ /* 0x080fe400008f16ff */
[-C--:B------:R-:W-:Y:S01]  /*76f0*/  LEA.HI.X.SX32 R7, R2, R197.reuse, 0x2, P0 ;  /* 0x000000c502077211 */ /* 0x080fe200000f16ff */
[C---:B------:R-:W-:Y:S01]  /*7700*/  IMAD R2, R145.reuse, 0x50, RZ ;  /* 0x0000005091027824 */ /* 0x040fe200078e02ff */
[----:B------:R-:W-:Y:S04]  /*7710*/  LDSM.16.MT88.4 R40, [R3+0x19000] ;  /* 0x019000000328783b */ /* 0x000fe80000004200 */
[----:B------:R2:W-:Y:S04]  /*7720*/  REDG.E.ADD.F32.FTZ.RN.STRONG.GPU desc[UR34][R38.64], R10 ;  /* 0x0000000a260079a6 */ /* 0x0005e8000c10f3a2 */
[----:B------:R3:W-:Y:S01]  /*7730*/  REDG.E.ADD.F32.FTZ.RN.STRONG.GPU desc[UR34][R6.64], R11 ;  /* 0x0000000b060079a6 */ /* 0x0007e2000c10f3a2 */
[----:B-1----:R-:W-:Y:S01]  /*7740*/  IMAD R9, R145, 0x48, RZ ;  /* 0x0000004891097824 */ /* 0x002fe200078e02ff */
[CC--:B------:R-:W-:Y:S04]  /*7750*/  LEA R4, P1, R0.reuse, R196.reuse, 0x2 ;  /* 0x000000c400047211 */ /* 0x0c0fe800078210ff */
[-C--:B------:R-:W-:Y:S02]  /*7760*/  LEA R8, P0, R9, R196.reuse, 0x2 ;  /* 0x000000c409087211 */ /* 0x080fe400078010ff */
[-C--:B------:R-:W-:Y:S01]  /*7770*/  LEA.HI.X.SX32 R5, R0, R197.reuse, 0x2, P1 ;  /* 0x000000c500057211 */ /* 0x080fe200008f16ff */
[----:B------:R-:W-:Y:S01]  /*7780*/  IMAD R0, R145, 0x58, RZ ;  /* 0x0000005891007824 */ /* 0x000fe200078e02ff */
[-C--:B------:R-:W-:Y:S01]  /*7790*/  LEA.HI.X.SX32 R9, R9, R197.reuse, 0x2, P0 ;  /* 0x000000c509097211 */ /* 0x080fe200000f16ff */
[C---:B--2---:R-:W-:Y:S02]  /*77a0*/  IMAD R10, R145.reuse, 0x60, RZ ;  /* 0x00000060910a7824 */ /* 0x044fe400078e02ff */
[----:B------:R1:W-:Y:S01]  /*77b0*/  REDG.E.ADD.F32.FTZ.RN.STRONG.GPU desc[UR34][R4.64], R16 ;  /* 0x00000010040079a6 */ /* 0x0003e2000c10f3a2 */
[CC--:B---3--:R-:W-:Y:S03]  /*77c0*/  LEA R6, P1, R2.reuse, R196.reuse, 0x2 ;  /* 0x000000c402067211 */ /* 0x0c8fe600078210ff */
[----:B------:R2:W-:Y:S01]  /*77d0*/  REDG.E.ADD.F32.FTZ.RN.STRONG.GPU desc[UR34][R8.64], R17 ;  /* 0x00000011080079a6 */ /* 0x0005e2000c10f3a2 */
[-C--:B------:R-:W-:Y:S01]  /*77e0*/  LEA.HI.X.SX32 R7, R2, R197.reuse, 0x2, P1 ;  /* 0x000000c502077211 */ /* 0x080fe200008f16ff */
[C---:B------:R-:W-:Y:S04]  /*77f0*/  IMAD R2, R145.reuse, 0x68, RZ ;  /* 0x0000006891027824 */ /* 0x040fe800078e02ff */
[----:B------:R3:W-:Y:S01]  /*7800*/  REDG.E.ADD.F32.FTZ.RN.STRONG.GPU desc[UR34][R6.64], R18 ;  /* 0x00000012060079a6 */ /* 0x0007e2000c10f3a2 */
[-C--:B-1----:R-:W-:Y:S02]  /*7810*/  LEA R4, P0, R0, R196.reuse, 0x2 ;  /* 0x000000c400047211 */ /* 0x082fe400078010ff */
[-C--:B--2---:R-:W-:Y:S02]  /*7820*/  LEA R8, P1, R10, R196.reuse, 0x2 ;  /* 0x000000c40a087211 */ /* 0x084fe400078210ff */
[-C--:B------:R-:W-:Y:S01]  /*7830*/  LEA.HI.X.SX32 R5, R0, R197.reuse, 0x2, P0 ;  /* 0x000000c500057211 */ /* 0x080fe200000f16ff */
[C---:B------:R-:W-:Y:S01]  /*7840*/  IMAD R0, R145.reuse, 0x70, RZ ;  /* 0x0000007091007824 */ /* 0x040fe200078e02ff */
[-C--:B------:R-:W-:Y:S01]  /*7850*/  LEA.HI.X.SX32 R9, R10, R197.reuse, 0x2, P1 ;  /* 0x000000c50a097211 */ /* 0x080fe200008f16ff */
[----:B------:R-:W-:Y:S01]  /*7860*/  IMAD R145, R145, 0x78, RZ ;  /* 0x0000007891917824 */ /* 0x000fe200078e02ff */
[CC--:B---3--:R-:W-:Y:S01]  /*7870*/  LEA R6, P0, R2.reuse, R196.reuse, 0x2 ;  /* 0x000000c402067211 */ /* 0x0c8fe200078010ff */
[----:B------:R1:W-:Y:S03]  /*7880*/  REDG.E.ADD.F32.FTZ.RN.STRONG.GPU desc[UR34][R4.64], R19 ;  /* 0x00000013040079a6 */ /* 0x0003e6000c10f3a2 */
[-C--:B------:R-:W-:Y:S01]  /*7890*/  LEA.HI.X.SX32 R7, R2, R197.reuse, 0x2, P0 ;  /* 0x000000c502077211 */ /* 0x080fe200000f16ff */
[----:B------:R2:W-:Y:S04]  /*78a0*/  REDG.E.ADD.F32.FTZ.RN.STRONG.GPU desc[UR34][R8.64], R12 ;  /* 0x0000000c080079a6 */ /* 0x0005e8000c10f3a2 */
[----:B------:R-:W-:Y:S01]  /*78b0*/  REDG.E.ADD.F32.FTZ.RN.STRONG.GPU desc[UR34][R6.64], R13 ;  /* 0x0000000d060079a6 */ /* 0x000fe2000c10f3a2 */
[CC--:B-1----:R-:W-:Y:S02]  /*78c0*/  LEA R4, P1, R0.reuse, R196.reuse, 0x2 ;  /* 0x000000c400047211 */ /* 0x0c2fe400078210ff */
[-C--:B--2---:R-:W-:Y:S02]  /*78d0*/  LEA R8, P0, R145, R196.reuse, 0x2 ;  /* 0x000000c491087211 */ /* 0x084fe400078010ff */
[-C--:B------:R-:W-:Y:S01]  /*78e0*/  LEA.HI.X.SX32 R5, R0, R197.reuse, 0x2, P1 ;  /* 0x000000c500057211 */ /* 0x080fe200008f16ff */
[----:B------:R-:W-:Y:S01]  /*78f0*/  VIADD R0, R45, 0x20 ;  /* 0x000000202d007836 */ /* 0x000fe20000000000 */
[-C--:B------:R-:W-:Y:S03]  /*7900*/  LEA.HI.X.SX32 R9, R145, R197.reuse, 0x2, P0 ;  /* 0x000000c591097211 */ /* 0x080fe600000f16ff */
[----:B------:R1:W-:Y:S01]  /*7910*/  REDG.E.ADD.F32.FTZ.RN.STRONG.GPU desc[UR34][R4.64], R14 ;  /* 0x0000000e040079a6 */ /* 0x0003e2000c10f3a2 */
[-C--:B------:R-:W-:Y:S01]  /*7920*/  LEA R10, P0, R0, R196.reuse, 0x2 ;  /* 0x000000c4000a7211 */ /* 0x080fe200078010ff */
[----:B------:R-:W-:Y:S02]  /*7930*/  IMAD.IADD R2, R44, 0x1, R0 ;  /* 0x000000012c027824 */ /* 0x000fe400078e0200 */
[----:B------:R2:W-:Y:S01]  /*7940*/  REDG.E.ADD.F32.FTZ.RN.STRONG.GPU desc[UR34][R8.64], R15 ;  /* 0x0000000f080079a6 */ /* 0x0005e2000c10f3a2 */
[-C--:B------:R-:W-:Y:S01]  /*7950*/  LEA.HI.X.SX32 R11, R0, R197.reuse, 0x2, P0 ;  /* 0x000000c5000b7211 */ /* 0x080fe200000f16ff */
[C---:B------:R-:W-:Y:S02]  /*7960*/  IMAD.IADD R0, R44.reuse, 0x1, R2 ;  /* 0x000000012c007824 */ /* 0x040fe400078e0202 */
[----:B------:R-:W-:Y:S04]  /*7970*/  REDG.E.ADD.F32.FTZ.RN.STRONG.GPU desc[UR34][R196.64+0x80], R20 ;  /* 0x00008014c40079a6 */ /* 0x000fe8000c10f3a2 */
[----:B------:R-:W-:Y:S04]  /*7980*/  REDG.E.ADD.F32.FTZ.RN.STRONG.GPU desc[UR34][R36.64+0x80], R21 ;  /* 0x00008015240079a6 */ /* 0x000fe8000c10f3a2 */
[----:B------:R3:W-:Y:S04]  /*7990*/  REDG.E.ADD.F32.FTZ.RN.STRONG.GPU desc[UR34][R10.64], R22 ;  /* 0x000000160a0079a6 */ /* 0x0007e8000c10f3a2 */
[----:B------:R-:W-:Y:S01]  /*79a0*/  LDSM.16.MT88.4 R36, [R184+0x1000] ;  /* 0x00100000b824783b */ /* 0x000fe20000004200 */
[----:B-1----:R-:W-:Y:S01]  /*79b0*/  IMAD.IADD R4, R44, 0x1, R0 ;  /* 0x000000012c047824 */ /* 0x002fe200078e0200 */
[CC--:B--2---:R-:W-:Y:S04]  /*79c0*/  LEA R8, P0, R2.reuse, R196.reuse, 0x2 ;  /* 0x000000c402087211 */ /* 0x0c4fe800078010ff */
        /* <DEDUP_REMOVED lines=10> */
[----:B------:R-:W-:Y:S01]  /*7a70*/  IMAD.IADD R0, R44, 0x1, R2 ;  /* 0x000000012c007824 */ /* 0x000fe200078e0202 */
[CC--:B-1----:R-:W-:Y:S04]  /*7a80*/  LEA R8, P1, R4.reuse, R196.reuse, 0x2 ;  /* 0x000000c404087211 */ /* 0x0c2fe800078210ff */
[-C--:B------:R-:W-:Y:S01]  /*7a90*/  LEA.HI.X.SX32 R9, R4, R197.reuse, 0x2, P1 ;  /* 0x000000c504097211 */ /* 0x080fe200008f16ff */
[----:B------:R-:W-:Y:S01]  /*7aa0*/  IMAD.IADD R4, R44, 0x1, R0 ;  /* 0x000000012c047824 */ /* 0x000fe200078e0200 */
[CC--:B--2---:R-:W-:Y:S03]  /*7ab0*/  LEA R6, P0, R2.reuse, R196.reuse, 0x2 ;  /* 0x000000c402067211 */ /* 0x0c4fe600078010ff */
[----:B------:R1:W-:Y:S01]  /*7ac0*/  REDG.E.ADD.F32.FTZ.RN.STRONG.GPU desc[UR34][R8.64], R25 ;  /* 0x00000019080079a6 */ /* 0x0003e2000c10f3a2 */
[-C--:B------:R-:W-:Y:S03]  /*7ad0*/  LEA.HI.X.SX32 R7, R2, R197.reuse, 0x2, P0 ;  /* 0x000000c502077211 */ /* 0x080fe600000f16ff */
[----:B------:R-:W-:Y:S01]  /*7ae0*/  REDG.E.ADD.F32.FTZ.RN.STRONG.GPU desc[UR34][R10.64], R26 ;  /* 0x0000001a0a0079a6 */ /* 0x000fe2000c10f3a2 */
[----:B------:R-:W-:Y:S03]  /*7af0*/  IMAD.IADD R2, R44, 0x1, R4 ;  /* 0x000000012c027824 */ /* 0x000fe600078e0204 */
[----:B------:R2:W-:Y:S04]  /*7b00*/  REDG.E.ADD.F32.FTZ.RN.STRONG.GPU desc[UR34][R6.64], R27 ;  /* 0x0000001b060079a6 */ /* 0x0005e8000c10f3a2 */
[----:B------:R-:W-:Y:S01]  /*7b10*/  LDSM.16.MT88.4 R24, [R184+0x800] ;  /* 0x00080000b818783b */ /* 0x000fe20000004200 */
[CC--:B-1----:R-:W-:Y:S04]  /*7b20*/  LEA R8, P0, R0.reuse, R196.reuse, 0x2 ;  /* 0x000000c400087211 */ /* 0x0c2fe800078010ff */
[-C--:B------:R-:W-:Y:S01]  /*7b30*/  LEA.HI.X.SX32 R9, R0, R197.reuse, 0x2, P0 ;  /* 0x000000c500097211 */ /* 0x080fe200000f16ff */
[----:B------:R-:W-:Y:S01]  /*7b40*/  IMAD.IADD R0, R44, 0x1, R2 ;  /* 0x000000012c007824 */ /* 0x000fe200078e0202 */
[-C--:B------:R-:W-:Y:S02]  /*7b50*/  LEA R14, P0, R2, R196.reuse, 0x2 ;  /* 0x000000c4020e7211 */ /* 0x080fe400078010ff */
[-C--:B--2---:R-:W-:Y:S01]  /*7b60*/  LEA R6, P1, R4, R196.reuse, 0x2 ;  /* 0x000000c404067211 */ /* 0x084fe200078210ff */
[----:B------:R1:W-:Y:S01]  /*7b70*/  REDG.E.ADD.F32.FTZ.RN.STRONG.GPU desc[UR34][R8.64], R32 ;  /* 0x00000020080079a6 */ /* 0x0003e2000c10f3a2 */
[-C--:B------:R-:W-:Y:S02]  /*7b80*/  LEA.HI.X.SX32 R15, R2, R197.reuse, 0x2, P0 ;  /* 0x000000c5020f7211 */ /* 0x080fe400000f16ff */
[-C--:B------:R-:W-:Y:S01]  /*7b90*/  LEA.HI.X.SX32 R7, R4, R197.reuse, 0x2, P1 ;  /* 0x000000c504077211 */ /* 0x080fe200008f16ff */
[----:B------:R-:W-:Y:S01]  /*7ba0*/  IMAD.IADD R4, R44, 0x1, R0 ;  /* 0x000000012c047824 */ /* 0x000fe200078e0200 */
[CC--:B------:R-:W-:Y:S03]  /*7bb0*/  LEA R12, P0, R0.reuse, R196.reuse, 0x2 ;  /* 0x000000c4000c7211 */ /* 0x0c0fe600078010ff */
[----:B------:R2:W-:Y:S01]  /*7bc0*/  REDG.E.ADD.F32.FTZ.RN.STRONG.GPU desc[UR34][R6.64], R33 ;  /* 0x00000021060079a6 */ /* 0x0005e2000c10f3a2 */
[-C--:B------:R-:W-:Y:S01]  /*7bd0*/  LEA.HI.X.SX32 R13, R0, R197.reuse, 0x2, P0 ;  /* 0x000000c5000d7211 */ /* 0x080fe200000f16ff */
[----:B------:R-:W-:Y:S01]  /*7be0*/  IMAD.IADD R2, R44, 0x1, R4 ;  /* 0x000000012c027824 */ /* 0x000fe200078e0204 */
[-C--:B------:R-:W-:Y:S01]  /*7bf0*/  LEA R10, P0, R4, R196.reuse, 0x2 ;  /* 0x000000c4040a7211 */ /* 0x080fe200078010ff */
[----:B------:R-:W-:Y:S02]  /*7c00*/  REDG.E.ADD.F32.FTZ.RN.STRONG.GPU desc[UR34][R14.64], R34 ;  /* 0x000000220e0079a6 */ /* 0x000fe4000c10f3a2 */
[----:B------:R-:W-:Y:S01]  /*7c10*/  IMAD.IADD R0, R44, 0x1, R2 ;  /* 0x000000012c007824 */ /* 0x000fe200078e0202 */
[-C--:B------:R-:W-:Y:S01]  /*7c20*/  LEA.HI.X.SX32 R11, R4, R197.reuse, 0x2, P0 ;  /* 0x000000c5040b7211 */ /* 0x080fe200000f16ff */
[----:B------:R-:W-:Y:S02]  /*7c30*/  REDG.E.ADD.F32.FTZ.RN.STRONG.GPU desc[UR34][R12.64], R35 ;  /* 0x000000230c0079a6 */ /* 0x000fe4000c10f3a2 */
[----:B------:R-:W-:Y:S02]  /*7c40*/  IMAD.IADD R5, R44, 0x1, R0 ;  /* 0x000000012c057824 */ /* 0x000fe400078e0200 */
[----:B------:R-:W-:Y:S03]  /*7c50*/  REDG.E.ADD.F32.FTZ.RN.STRONG.GPU desc[UR34][R10.64], R28 ;  /* 0x0000001c0a0079a6 */ /* 0x000fe6000c10f3a2 */
[CC--:B------:R-:W-:Y:S01]  /*7c60*/  LEA R4, P0, R5.reuse, R196.reuse, 0x2 ;  /* 0x000000c405047211 */ /* 0x0c0fe200078010ff */
[----:B------:R-:W-:Y:S01]  /*7c70*/  LDSM.16.MT88.4 R12, [R3+0x18000] ;  /* 0x01800000030c783b */ /* 0x000fe20000004200 */
[CC--:B-1----:R-:W-:Y:S03]  /*7c80*/  LEA R8, P2, R2.reuse, R196.reuse, 0x2 ;  /* 0x000000c402087211 */ /* 0x0c2fe600078410ff */
[----:B------:R-:W-:Y:S01]  /*7c90*/  LDSM.16.MT88.4 R32, [R3+0x18800] ;  /* 0x018800000320783b */ /* 0x000fe20000004200 */
[-C--:B------:R-:W-:Y:S02]  /*7ca0*/  LEA.HI.X.SX32 R5, R5, R197.reuse, 0x2, P0 ;  /* 0x000000c505057211 */ /* 0x080fe400000f16ff */
[-C--:B------:R-:W-:Y:S02]  /*7cb0*/  LEA.HI.X.SX32 R9, R2, R197.reuse, 0x2, P2 ;  /* 0x000000c502097211 */ /* 0x080fe400010f16ff */
[----:B------:R-:W-:Y:S01]  /*7cc0*/  PLOP3.LUT P0, PT, PT, PT, UP0, 0x80, 0x0 ;  /* 0x000000000000781c */ /* 0x000fe20003f0f008 */
[----:B------:R-:W-:Y:S01]  /*7cd0*/  @UP2 UIADD3 UR14, UP0, UR14, -0x200, URZ ;  /* 0xfffffe000e0e2890 */ /* 0x000fe2000ff1e03f */
[C---:B--2---:R-:W-:Y:S01]  /*7ce0*/  LEA R6, P1, R0.reuse, R196, 0x2 ;  /* 0x000000c400067211 */ /* 0x044fe200078210ff */
[----:B------:R-:W-:Y:S02]  /*7cf0*/  REDG.E.ADD.F32.FTZ.RN.STRONG.GPU desc[UR34][R8.64], R29 ;  /* 0x0000001d080079a6 */ /* 0x000fe4000c10f3a2 */
[----:B------:R-:W-:Y:S01]  /*7d00*/  @UP2 UIADD3.X UR15, UR15, -0x1, URZ, UP0, !UPT ;  /* 0xffffffff0f0f2890 */ /* 0x000fe200087fe43f */
[----:B------:R-:W-:Y:S01]  /*7d10*/  LEA.HI.X.SX32 R7, R0, R197, 0x2, P1 ;  /* 0x000000c500077211 */ /* 0x000fe200008f16ff */
[----:B------:R-:W-:Y:S01]  /*7d20*/  LDSM.16.MT88.4 R8, [R184] ;  /* 0x00000000b808783b */ /* 0x000fe20000004200 */
[----:B------:R-:W-:Y:S01]  /*7d30*/  IMAD.IADD R0, R185, 0x1, R184 ;  /* 0x00000001b9007824 */ /* 0x000fe200078e02b8 */
[----:B------:R-:W-:Y:S01]  /*7d40*/  ISETP.LT.AND P1, PT, RZ, UR47, PT ;  /* 0x0000002fff007c0c */ /* 0x000fe2000bf21270 */
[----:B------:R-:W-:Y:S01]  /*7d50*/  UMOV UR47, UR8 ;  /* 0x00000008002f7c82 */ /* 0x000fe20008000000 */
[----:B------:R-:W-:Y:S04]  /*7d60*/  REDG.E.ADD.F32.FTZ.RN.STRONG.GPU desc[UR34][R6.64], R30 ;  /* 0x0000001e060079a6 */ /* 0x000fe8000c10f3a2 */
[----:B------:R-:W-:Y:S04]  /*7d70*/  REDG.E.ADD.F32.FTZ.RN.STRONG.GPU desc[UR34][R4.64], R31 ;  /* 0x0000001f040079a6 */ /* 0x000fe8000c10f3a2 */
[----:B------:R-:W1:Y:S04]  /*7d80*/  LDSM.16.MT88.4 R4, [R3+0x14000] ;  /* 0x014000000304783b */ /* 0x000e680000004200 */
[----:B------:R-:W2:Y:S04]  /*7d90*/  LDSM.16.MT88.4 R16, [R0] ;  /* 0x000000000010783b */ /* 0x000ea80000004200 */
[----:B------:R-:W3:Y:S01]  /*7da0*/  LDSM.16.MT88.4 R28, [R0+0x800] ;  /* 0x00080000001c783b */ /* 0x000ee20000004200 */
        /* <DEDUP_REMOVED lines=11> */
[----:B------:R-:W4:Y:S01]  /*7e60*/  LDSM.16.MT88.4 R16, [R184+0x1800] ;  /* 0x00180000b810783b */ /* 0x000f220000004200 */
[-C--:B------:R-:W-:Y:S06]  /*7e70*/  HMMA.16816.F32 R100, R20, R24.reuse, R100 ;  /* 0x000000181464723c */ /* 0x080fec0000001864 */
[C---:B------:R-:W-:Y:S06]  /*7e80*/  HMMA.16816.F32 R104, R32.reuse, R24, R104 ;  /* 0x000000182068723c */ /* 0x040fec0000001868 */
[-C--:B------:R-:W-:Y:S06]  /*7e90*/  HMMA.16816.F32 R108, R32, R26.reuse, R108 ;  /* 0x0000001a206c723c */ /* 0x080fec000000186c */
[C---:B------:R-:W-:Y:S01]  /*7ea0*/  HMMA.16816.F32 R112, R20.reuse, R26, R112 ;  /* 0x0000001a1470723c */ /* 0x040fe20000001870 */
[----:B------:R-:W5:Y:S05]  /*7eb0*/  LDSM.16.MT88.4 R24, [R3+0x19800] ;  /* 0x019800000318783b */ /* 0x000f6a0000004200 */
[-C--:B---3--:R-:W-:Y:S06]  /*7ec0*/  HMMA.16816.F32 R116, R20, R28.reuse, R116 ;  /* 0x0000001c1474723c */ /* 0x088fec0000001874 */
[C---:B------:R-:W-:Y:S06]  /*7ed0*/  HMMA.16816.F32 R120, R32.reuse, R28, R120 ;  /* 0x0000001c2078723c */ /* 0x040fec0000001878 */
[-C--:B------:R-:W-:Y:S01]  /*7ee0*/  HMMA.16816.F32 R124, R32, R30.reuse, R124 ;  /* 0x0000001e207c723c */ /* 0x080fe2000000187c */
[----:B------:R-:W3:Y:S05]  /*7ef0*/  LDSM.16.MT88.4 R32, [R0+0x1800] ;  /* 0x001800000020783b */ /* 0x000eea0000004200 */
[----:B------:R-:W-:Y:S01]  /*7f00*/  HMMA.16816.F32 R128, R20, R30, R128 ;  /* 0x0000001e1480723c */ /* 0x000fe20000001880 */
[----:B------:R-:W-:Y:S04]  /*7f10*/  LDSM.16.MT88.4 R20, [R3+0x16000] ;  /* 0x016000000314783b */ /* 0x000fe80000004200 */
        /* <DEDUP_REMOVED lines=13> */
[-C--:B----4-:R-:W-:Y:S06]  /*7ff0*/  HMMA.16816.F32 R100, R4, R16.reuse, R100 ;  /* 0x000000100464723c */ /* 0x090fec0000001864 */
[C---:B-----5:R-:W-:Y:S06]  /*8000*/  HMMA.16816.F32 R104, R24.reuse, R16, R104 ;  /* 0x000000101868723c */ /* 0x060fec0000001868 */
[-C--:B------:R-:W-:Y:S06]  /*8010*/  HMMA.16816.F32 R108, R24, R18.reuse, R108 ;  /* 0x00000012186c723c */ /* 0x080fec000000186c */
[C---:B------:R-:W-:Y:S01]  /*8020*/  HMMA.16816.F32 R112, R4.reuse, R18, R112 ;  /* 0x000000120470723c */ /* 0x040fe20000001870 */
[----:B------:R-:W4:Y:S05]  /*8030*/  LDSM.16.MT88.4 R16, [R3+0x1a800] ;  /* 0x01a800000310783b */ /* 0x000f2a0000004200 */
        /* <DEDUP_REMOVED lines=24> */
[-C--:B---3--:R-:W-:Y:S06]  /*81c0*/  HMMA.16816.F32 R116, R8, R24.reuse, R116 ;  /* 0x000000180874723c */ /* 0x088fec0000001874 */
[C---:B------:R-:W-:Y:S06]  /*81d0*/  HMMA.16816.F32 R120, R16.reuse, R24, R120 ;  /* 0x000000181078723c */ /* 0x040fec0000001878 */
[-C--:B------:R-:W-:Y:S01]  /*81e0*/  HMMA.16816.F32 R124, R16, R26.reuse, R124 ;  /* 0x0000001a107c723c */ /* 0x080fe2000000187c */
[----:B------:R3:W5:Y:S05]  /*81f0*/  LDSM.16.MT88.4 R16, [R0+0x3800] ;  /* 0x003800000010783b */ /* 0x00076a0000004200 */
[----:B------:R-:W-:Y:S06]  /*8200*/  HMMA.16816.F32 R128, R8, R26, R128 ;  /* 0x0000001a0880723c */ /* 0x000fec0000001880 */
[-C--:B-1----:R-:W-:Y:S06]  /*8210*/  HMMA.16816.F32 R100, R4, R28.reuse, R100 ;  /* 0x0000001c0464723c */ /* 0x082fec0000001864 */
[C---:B------:R-:W-:Y:S06]  /*8220*/  HMMA.16816.F32 R104, R32.reuse, R28, R104 ;  /* 0x0000001c2068723c */ /* 0x040fec0000001868 */
[-C--:B------:R-:W-:Y:S05]  /*8230*/  HMMA.16816.F32 R108, R32, R30.reuse, R108 ;  /* 0x0000001e206c723c */ /* 0x080fea000000186c */
[C---:B---3--:R-:W-:Y:S01]  /*8240*/  VIADD R0, R184.reuse, 0xffffc000 ;  /* 0xffffc000b8007836 */ /* 0x048fe20000000000 */
[C---:B------:R-:W-:Y:S05]  /*8250*/  HMMA.16816.F32 R112, R4.reuse, R30, R112 ;  /* 0x0000001e0470723c */ /* 0x040fea0000001870 */
[----:B------:R-:W-:Y:S01]  /*8260*/  @P0 VIADD R0, R184, 0x4000 ;  /* 0x00004000b8000836 */ /* 0x000fe20000000000 */
[-C--:B--2---:R-:W-:Y:S05]  /*8270*/  HMMA.16816.F32 R116, R4, R36.reuse, R116 ;  /* 0x000000240474723c */ /* 0x084fea0000001874 */
        /* <DEDUP_REMOVED lines=15> */
.L_x_2029:
        /* <DEDUP_REMOVED lines=60> */
[----:B------:R-:W5:Y:S01]  /*8730*/  LDC.64 R14, c[0x0][0x438] ;  /* 0x00010e00ff0e7b82 */ /* 0x000f620000000a00 */
[----:B------:R-:W-:Y:S01]  /*8740*/  F2FP.F16.F32.PACK_AB R130, R131, R130 ;  /* 0x000000828382723e */ /* 0x000fe200000000ff */
[----:B------:R-:W-:Y:S01]  /*8750*/  ULDC.64 UR12, c[0x0][0x450] ;  /* 0x00011400000c7ab9 */ /* 0x000fe20000000a00 */
[----:B------:R-:W-:Y:S01]  /*8760*/  F2FP.F16.F32.PACK_AB R18, R18, R120 ;  /* 0x000000781212723e */ /* 0x000fe200000000ff */
[----:B------:R-:W-:Y:S01]  /*8770*/  ULDC.64 UR8, c[0x0][0x458] ;  /* 0x0001160000087ab9 */ /* 0x000fe20000000a00 */
[----:B------:R-:W-:-:S02]  /*8780*/  F2FP.F16.F32.PACK_AB R17, R17, R122 ;  /* 0x0000007a1111723e */ /* 0x000fc400000000ff */
[----:B-1----:R-:W-:Y:S02]  /*8790*/  SHF.R.S32.HI R7, RZ, 0x1f, R20 ;  /* 0x0000001fff077819 */ /* 0x002fe40000011414 */
[----:B------:R-:W-:Y:S02]  /*87a0*/  F2FP.F16.F32.PACK_AB R124, R125, R124 ;  /* 0x0000007c7d7c723e */ /* 0x000fe400000000ff */
[----:B------:R-:W-:Y:S02]  /*87b0*/  F2FP.F16.F32.PACK_AB R126, R127, R126 ;  /* 0x0000007e7f7e723e */ /* 0x000fe400000000ff */
[----:B------:R-:W-:Y:S02]  /*87c0*/  F2FP.F16.F32.PACK_AB R68, R69, R68 ;  /* 0x000000444544723e */ /* 0x000fe400000000ff */
[----:B------:R-:W-:Y:S02]  /*87d0*/  F2FP.F16.F32.PACK_AB R70, R71, R70 ;  /* 0x000000464746723e */ /* 0x000fe400000000ff */
[----:B------:R-:W-:-:S02]  /*87e0*/  F2FP.F16.F32.PACK_AB R80, R81, R80 ;  /* 0x000000505150723e */ /* 0x000fc400000000ff */
[----:B------:R-:W-:Y:S02]  /*87f0*/  LEA.HI R7, R7, R20, RZ, 0x3 ;  /* 0x0000001407077211 */ /* 0x000fe400078f18ff */
[----:B------:R-:W-:Y:S02]  /*8800*/  F2FP.F16.F32.PACK_AB R82, R83, R82 ;  /* 0x000000525352723e */ /* 0x000fe400000000ff */
[----:B------:R-:W-:Y:S02]  /*8810*/  F2FP.F16.F32.PACK_AB R72, R73, R72 ;  /* 0x000000484948723e */ /* 0x000fe400000000ff */
[----:B------:R-:W-:Y:S02]  /*8820*/  F2FP.F16.F32.PACK_AB R74, R75, R74 ;  /* 0x0000004a4b4a723e */ /* 0x000fe400000000ff */
[----:B------:R-:W-:Y:S02]  /*8830*/  F2FP.F16.F32.PACK_AB R76, R77, R76 ;  /* 0x0000004c4d4c723e */ /* 0x000fe400000000ff */
[----:B------:R-:W-:-:S02]  /*8840*/  SHF.R.S32.HI R0, RZ, 0x3, R7 ;  /* 0x00000003ff007819 */ /* 0x000fc40000011407 */
        /* <DEDUP_REMOVED lines=8> */
[----:B------:R-:W-:Y:S01]  /*88d0*/  F2FP.F16.F32.PACK_AB R94, R95, R94 ;  /* 0x0000005e5f5e723e */ /* 0x000fe200000000ff */
[----:B------:R-:W-:-:S04]  /*88e0*/  UIMAD UR10, UR43, UR12, URZ ;  /* 0x0000000c2b0a72a4 */ /* 0x000fc8000f8e023f */
[----:B------:R-:W-:Y:S02]  /*88f0*/  UIMAD UR10, UR5, UR13, UR10 ;  /* 0x0000000d050a72a4 */ /* 0x000fe4000f8e020a */
[----:B------:R-:W-:Y:S02]  /*8900*/  UIMAD UR43, UR43, UR8, URZ ;  /* 0x000000082b2b72a4 */ /* 0x000fe4000f8e023f */
[----:B------:R-:W-:Y:S01]  /*8910*/  USHF.L.U32 UR14, UR12, 0x6, URZ ;  /* 0x000000060c0e7899 */ /* 0x000fe2000800063f */
[----:B--2---:R-:W-:Y:S04]  /*8920*/  STS [R32], R6 ;  /* 0x0000000620007388 */ /* 0x004fe80000000800 */
[----:B------:R1:W-:Y:S04]  /*8930*/  STS [R32+0x400], R5 ;  /* 0x0004000520007388 */ /* 0x0003e80000000800 */
[----:B---3--:R-:W-:Y:S04]  /*8940*/  STS [R34], R4 ;  /* 0x0000000422007388 */ /* 0x008fe80000000800 */
[----:B----4-:R-:W-:Y:S04]  /*8950*/  STS [R33], R2 ;  /* 0x0000000221007388 */ /* 0x010fe80000000800 */
[----:B------:R-:W-:Y:S04]  /*8960*/  STS [R32+0x2000], R10 ;  /* 0x0020000a20007388 */ /* 0x000fe80000000800 */
[----:B------:R-:W-:Y:S04]  /*8970*/  STS [R32+0x2400], R9 ;  /* 0x0024000920007388 */ /* 0x000fe80000000800 */
[----:B-----5:R-:W-:Y:S04]  /*8980*/  STS [R31], R8 ;  /* 0x000000081f007388 */ /* 0x020fe80000000800 */
[----:B------:R-:W-:Y:S04]  /*8990*/  STS [R30], R13 ;  /* 0x0000000d1e007388 */ /* 0x000fe80000000800 */
[----:B------:R2:W-:Y:S04]  /*89a0*/  STS [R29], R12 ;  /* 0x0000000c1d007388 */ /* 0x0005e80000000800 */
[----:B------:R-:W-:Y:S04]  /*89b0*/  STS [R28], R19 ;  /* 0x000000131c007388 */ /* 0x000fe80000000800 */
[----:B------:R-:W-:Y:S04]  /*89c0*/  STS [R27], R16 ;  /* 0x000000101b007388 */ /* 0x000fe80000000800 */
[----:B------:R-:W-:Y:S04]  /*89d0*/  STS [R26], R130 ;  /* 0x000000821a007388 */ /* 0x000fe80000000800 */
[----:B------:R3:W-:Y:S04]  /*89e0*/  STS [R25], R18 ;  /* 0x0000001219007388 */ /* 0x0007e80000000800 */
[----:B------:R4:W-:Y:S04]  /*89f0*/  STS [R24], R17 ;  /* 0x0000001118007388 */ /* 0x0009e80000000800 */
[----:B------:R-:W-:Y:S01]  /*8a00*/  STS [R23], R124 ;  /* 0x0000007c17007388 */ /* 0x000fe20000000800 */
[----:B-1----:R-:W-:Y:S01]  /*8a10*/  SHF.R.S32.HI R5, RZ, 0x1f, R0 ;  /* 0x0000001fff057819 */ /* 0x002fe20000011400 */
[----:B--2---:R-:W1:Y:S02]  /*8a20*/  LDC.64 R12, c[0x0][0x468] ;  /* 0x00011a00ff0c7b82 */ /* 0x004e640000000a00 */
[----:B------:R-:W-:Y:S04]  /*8a30*/  STS [R21], R126 ;  /* 0x0000007e15007388 */ /* 0x000fe80000000800 */
[----:B------:R-:W-:Y:S04]  /*8a40*/  STS [R32+0x4000], R68 ;  /* 0x0040004420007388 */ /* 0x000fe80000000800 */
[----:B------:R-:W-:Y:S04]  /*8a50*/  STS [R32+0x4400], R70 ;  /* 0x0044004620007388 */ /* 0x000fe80000000800 */
[----:B------:R-:W-:Y:S01]  /*8a60*/  STS [R34+0x4000], R80 ;  /* 0x0040005022007388 */ /* 0x000fe20000000800 */
[----:B------:R-:W-:Y:S01]  /*8a70*/  LOP3.LUT R6, R7, 0xfffffff8, RZ, 0xc0, !PT ;  /* 0xfffffff807067812 */ /* 0x000fe200078ec0ff */
[----:B---3--:R-:W2:Y:S02]  /*8a80*/  LDC.64 R18, c[0x0][0x470] ;  /* 0x00011c00ff127b82 */ /* 0x008ea40000000a00 */
[----:B------:R-:W-:Y:S04]  /*8a90*/  STS [R33+0x4000], R82 ;  /* 0x0040005221007388 */ /* 0x000fe80000000800 */
[----:B------:R-:W-:Y:S01]  /*8aa0*/  STS [R32+0x6000], R72 ;  /* 0x0060004820007388 */ /* 0x000fe20000000800 */
[----:B------:R-:W-:Y:S01]  /*8ab0*/  MOV R10, UR12 ;  /* 0x0000000c000a7c02 */ /* 0x000fe20008000f00 */
[----:B----4-:R-:W3:Y:S02]  /*8ac0*/  LDC.64 R16, c[0x0][0x440] ;  /* 0x00011000ff107b82 */ /* 0x010ee40000000a00 */
[----:B------:R-:W-:Y:S04]  /*8ad0*/  STS [R32+0x6400], R74 ;  /* 0x0064004a20007388 */ /* 0x000fe80000000800 */
[----:B------:R-:W-:Y:S01]  /*8ae0*/  STS [R31+0x4000], R76 ;  /* 0x0040004c1f007388 */ /* 0x000fe20000000800 */
[----:B------:R-:W-:-:S03]  /*8af0*/  IMAD R7, R5, UR12, RZ ;  /* 0x0000000c05077c24 */ /* 0x000fc6000f8e02ff */
[----:B------:R-:W-:Y:S01]  /*8b00*/  STS [R30+0x4000], R78 ;  /* 0x0040004e1e007388 */ /* 0x000fe20000000800 */
[----:B------:R-:W-:-:S03]  /*8b10*/  IMAD.IADD R20, R20, 0x1, -R6 ;  /* 0x0000000114147824 */ /* 0x000fc600078e0a06 */
[----:B------:R-:W-:Y:S01]  /*8b20*/  STS [R29+0x4000], R84 ;  /* 0x004000541d007388 */ /* 0x000fe20000000800 */
[----:B------:R-:W-:-:S03]  /*8b30*/  IMAD R6, R5, UR8, RZ ;  /* 0x0000000805067c24 */ /* 0x000fc6000f8e02ff */
[----:B------:R-:W-:Y:S04]  /*8b40*/  STS [R28+0x4000], R86 ;  /* 0x004000561c007388 */ /* 0x000fe80000000800 */
[----:B------:R-:W-:Y:S01]  /*8b50*/  STS [R27+0x4000], R96 ;  /* 0x004000601b007388 */ /* 0x000fe20000000800 */
[----:B------:R-:W-:-:S03]  /*8b60*/  IMAD.WIDE.U32 R4, R0, UR12, RZ ;  /* 0x0000000c00047c25 */ /* 0x000fc6000f8e00ff */
[----:B------:R-:W-:Y:S01]  /*8b70*/  STS [R26+0x4000], R98 ;  /* 0x004000621a007388 */ /* 0x000fe20000000800 */
[----:B------:R-:W-:-:S03]  /*8b80*/  IMAD R2, R0, UR13, R7 ;  /* 0x0000000d00027c24 */ /* 0x000fc6000f8e0207 */
[----:B------:R-:W-:Y:S01]  /*8b90*/  STS [R25+0x4000], R88 ;  /* 0x0040005819007388 */ /* 0x000fe20000000800 */
[----:B------:R-:W-:-:S03]  /*8ba0*/  IMAD R11, R0, UR9, R6 ;  /* 0x00000009000b7c24 */ /* 0x000fc6000f8e0206 */
[----:B------:R-:W-:Y:S01]  /*8bb0*/  STS [R24+0x4000], R90 ;  /* 0x0040005a18007388 */ /* 0x000fe20000000800 */
[----:B------:R-:W-:-:S03]  /*8bc0*/  IMAD.WIDE.U32 R6, R0, UR8, RZ ;  /* 0x0000000800067c25 */ /* 0x000fc6000f8e00ff */
[----:B------:R-:W-:Y:S01]  /*8bd0*/  STS [R23+0x4000], R92 ;  /* 0x0040005c17007388 */ /* 0x000fe20000000800 */
[----:B------:R-:W-:-:S03]  /*8be0*/  IMAD.IADD R5, R5, 0x1, R2 ;  /* 0x0000000105057824 */ /* 0x000fc600078e0202 */
[----:B------:R-:W-:Y:S01]  /*8bf0*/  STS [R21+0x4000], R94 ;  /* 0x0040005e15007388 */ /* 0x000fe20000000800 */
[----:B------:R-:W-:Y:S02]  /*8c00*/  IMAD.IADD R9, R7, 0x1, R11 ;  /* 0x0000000107097824 */ /* 0x000fe400078e020b */
        /* <DEDUP_REMOVED lines=8> */
[----:B------:R-:W-:Y:S03]  /*8c90*/  BAR.SYNC.DEFER_BLOCKING 0x0 ;  /* 0x0000000000007b1d */ /* 0x000fe60000010000 */
[----:B------:R-:W-:Y:S01]  /*8ca0*/  IADD3 R7, R7, R15, RZ ;  /* 0x0000000f07077210 */ /* 0x000fe20007ffe0ff */
[----:B-1----:R-:W-:-:S02]  /*8cb0*/  IMAD R2, R12, UR39, RZ ;  /* 0x000000270c027c24 */ /* 0x002fc4000f8e02ff */
[----:B---3--:R-:W-:Y:S02]  /*8cc0*/  IMAD R14, R16, UR38, RZ ;  /* 0x00000026100e7c24 */ /* 0x008fe4000f8e02ff */
[----:B------:R-:W-:-:S04]  /*8cd0*/  IMAD.WIDE.U32 R6, R12, UR27, R6 ;  /* 0x0000001b0c067c25 */ /* 0x000fc8000f8e0006 */
[----:B------:R-:W-:Y:S02]  /*8ce0*/  IMAD R2, R13, UR27, R2 ;  /* 0x0000001b0d027c24 */ /* 0x000fe4000f8e0202 */
[----:B------:R-:W-:Y:S02]  /*8cf0*/  IMAD R12, R17, UR26, R14 ;  /* 0x0000001a110c7c24 */ /* 0x000fe4000f8e020e */
[----:B------:R-:W-:Y:S01]  /*8d00*/  IMAD.WIDE.U32 R4, R16, UR26, R4 ;  /* 0x0000001a10047c25 */ /* 0x000fe2000f8e0004 */
[----:B------:R-:W1:Y:S04]  /*8d10*/  LDS.128 R44, [R0+0xc000] ;  /* 0x00c00000002c7984 */ /* 0x000e680000000c00 */
[----:B------:R-:W3:Y:S01]  /*8d20*/  LDS.128 R40, [R0+0xd000] ;  /* 0x00d0000000287984 */ /* 0x000ee20000000c00 */
[----:B------:R-:W-:-:S03]  /*8d30*/  IMAD.IADD R7, R7, 0x1, R2 ;  /* 0x0000000107077824 */ /* 0x000fc600078e0202 */
[----:B------:R-:W4:Y:S01]  /*8d40*/  LDS.128 R36, [R0+0xe000] ;  /* 0x00e0000000247984 */ /* 0x000f220000000c00 */
[----:B------:R-:W-:Y:S01]  /*8d50*/  IADD3 R2, P0, R6, R10, RZ ;  /* 0x0000000a06027210 */ /* 0x000fe20007f1e0ff */
[C---:B--2---:R-:W-:Y:S01]  /*8d60*/  IMAD R10, R18.reuse, UR39, RZ ;  /* 0x00000027120a7c24 */ /* 0x044fe2000f8e02ff */
[----:B------:R-:W-:Y:S01]  /*8d70*/  IADD3 R5, R5, R12, RZ ;  /* 0x0000000c05057210 */ /* 0x000fe20007ffe0ff */
[----:B------:R-:W2:Y:S01]  /*8d80*/  LDS.128 R32, [R0+0xf000] ;  /* 0x00f0000000207984 */ /* 0x000ea20000000c00 */
[----:B------:R-:W-:Y:S01]  /*8d90*/  IADD3.X R11, R7, UR10, R11, P0, !PT ;  /* 0x0000000a070b7c10 */ /* 0x000fe200087fe40b */
[----:B------:R-:W-:Y:S01]  /*8da0*/  IMAD R10, R19, UR27, R10 ;  /* 0x0000001b130a7c24 */ /* 0x000fe2000f8e020a */
[----:B------:R-:W-:Y:S01]  /*8db0*/  ULDC.64 UR10, c[0x0][0x3f0] ;  /* 0x0000fc00000a7ab9 */ /* 0x000fe20000000a00 */
[----:B------:R-:W5:Y:S01]  /*8dc0*/  LDS.128 R28, [R0+0x10000] ;  /* 0x01000000001c7984 */ /* 0x000f620000000c00 */
[----:B------:R-:W-:-:S03]  /*8dd0*/  IMAD.WIDE.U32 R6, R18, UR27, R4 ;  /* 0x0000001b12067c25 */ /* 0x000fc6000f8e0004 */
[----:B------:R-:W5:Y:S01]  /*8de0*/  LDS.128 R24, [R0+0x11000] ;  /* 0x0110000000187984 */ /* 0x000f620000000c00 */
[----:B------:R-:W-:-:S03]  /*8df0*/  IMAD.U32 R13, RZ, RZ, UR8 ;  /* 0x00000008ff0d7e24 */ /* 0x000fc6000f8e00ff */
[----:B------:R-:W5:Y:S04]  /*8e00*/  LDS.128 R20, [R0+0x12000] ;  /* 0x0120000000147984 */ /* 0x000f680000000c00 */
[----:B------:R1:W5:Y:S01]  /*8e10*/  LDS.128 R16, [R0+0x13000] ;  /* 0x0130000000107984 */ /* 0x0003620000000c00 */
        /* <DEDUP_REMOVED lines=9> */
[----:B-1----:R-:W-:-:S04]  /*8eb0*/  IADD3 R0, P0, R6, R8, RZ ;  /* 0x0000000806007210 */ /* 0x002fc80007f1e0ff */
[----:B------:R-:W-:Y:S01]  /*8ec0*/  IADD3.X R2, R7, UR5, R9, P0, !PT ;  /* 0x0000000507027c10 */ /* 0x000fe200087fe409 */
[----:B------:R-:W-:Y:S01]  /*8ed0*/  USHF.L.U32 UR5, UR8, 0x6, URZ ;  /* 0x0000000608057899 */ /* 0x000fe2000800063f */
[----:B------:R-:W-:Y:S01]  /*8ee0*/  LEA R12, P0, R0, UR10, 0x1 ;  /* 0x0000000a000c7c11 */ /* 0x000fe2000f8008ff */
[----:B------:R-:W-:Y:S01]  /*8ef0*/  USHF.L.U64.HI UR8, UR8, 0x6, UR9 ;  /* 0x0000000608087899 */ /* 0x000fe20008010209 */
[----:B------:R-:W-:Y:S02]  /*8f00*/  IADD3 R8, P1, R10, UR14, RZ ;  /* 0x0000000e0a087c10 */ /* 0x000fe4000ff3e0ff */
[----:B------:R-:W-:Y:S02]  /*8f10*/  LEA.HI.X R13, R0, UR11, R2, 0x1, P0 ;  /* 0x0000000b000d7c11 */ /* 0x000fe400080f0c02 */
        /* <DEDUP_REMOVED lines=8> */
[----:B--2---:R2:W-:Y:S04]  /*8fa0*/  STG.E.128 desc[UR34][R14.64], R32 ;  /* 0x000000200e007986 */ /* 0x0045e8000c101d22 */
[----:B-----5:R2:W-:Y:S01]  /*8fb0*/  STG.E.128 desc[UR34][R12.64], R28 ;  /* 0x0000001c0c007986 */ /* 0x0205e2000c101d22 */
[----:B-1----:R-:W-:-:S04]  /*8fc0*/  IADD3 R4, P0, R6, UR5, RZ ;  /* 0x0000000506047c10 */ /* 0x002fc8000ff1e0ff */
[----:B------:R-:W-:Y:S02]  /*8fd0*/  IADD3.X R5, R7, UR8, RZ, P0, !PT ;  /* 0x0000000807057c10 */ /* 0x000fe400087fe4ff */
[----:B---3--:R-:W-:Y:S01]  /*8fe0*/  IADD3 R8, P0, R4, UR5, RZ ;  /* 0x0000000504087c10 */ /* 0x008fe2000ff1e0ff */
[----:B------:R2:W-:Y:S03]  /*8ff0*/  STG.E.128 desc[UR34][R6.64], R24 ;  /* 0x0000001806007986 */ /* 0x0005e6000c101d22 */
[----:B------:R-:W-:Y:S01]  /*9000*/  IADD3.X R9, R5, UR8, RZ, P0, !PT ;  /* 0x0000000805097c10 */ /* 0x000fe200087fe4ff */
[----:B------:R2:W-:Y:S04]  /*9010*/  STG.E.128 desc[UR34][R4.64], R20 ;  /* 0x0000001404007986 */ /* 0x0005e8000c101d22 */
[----:B------:R2:W-:Y:S04]  /*9020*/  STG.E.128 desc[UR34][R8.64], R16 ;  /* 0x0000001008007986 */ /* 0x0005e8000c101d22 */
.L_x_2026:
        /* <DEDUP_REMOVED lines=11> */
.L_x_2033:
[----:B------:R-:W-:Y:S05]  /*90e0*/  EXIT ;  /* 0x000000000000794d */ /* 0x000fea0003800000 */
.L_x_2035:
        /* <DEDUP_REMOVED lines=9> */
.L_x_2494:


//--------------------- .text._ZN5flash44flash_bwd_dq_dk_dv_loop_seqk_parallel_kernelI23Flash_bwd_kernel_traitsILi64ELi128ELi128ELi8ELi4ELi4ELi4ELb0ELb0EN7cutlass6half_tE19Flash_kernel_traitsILi64ELi128ELi128ELi8ES3_EELb1ELb0ELb0ELb1ELb0ELb0ELb0EEEvNS_16Flash_bwd_paramsE --------------------------
	.section	.text._ZN5flash44flash_bwd_dq_dk_dv_loop_seqk_parallel_kernelI23Flash_bwd_kernel_traitsILi64ELi128ELi128ELi8ELi4ELi4ELi4ELb0ELb0EN7cutlass6half_tE19Flash_kernel_traitsILi64ELi128ELi128ELi8ES3_EELb1ELb0ELb0ELb1ELb0ELb0ELb0EEEvNS_16Flash_bwd_paramsE,"ax",@progbits
	.align	128
        .global         _ZN5flash44flash_bwd_dq_dk_dv_loop_seqk_parallel_kernelI23Flash_bwd_kernel_traitsILi64ELi128ELi128ELi8ELi4ELi4ELi4ELb0ELb0EN7cutlass6half_tE19Flash_kernel_traitsILi64ELi128ELi128ELi8ES3_EELb1ELb0ELb0ELb1ELb0ELb0ELb0EEEvNS_16Flash_bwd_paramsE
        .type           _ZN5flash44flash_bwd_dq_dk_dv_loop_seqk_parallel_kernelI23Flash_bwd_kernel_traitsILi64ELi128ELi128ELi8ELi4ELi4ELi4ELb0ELb0EN7cutlass6half_tE19Flash_kernel_traitsILi64ELi128ELi128ELi8ES3_EELb1ELb0ELb0ELb1ELb0ELb0ELb0EEEvNS_16Flash_bwd_paramsE,@function
        .size           _ZN5flash44flash_bwd_dq_dk_dv_loop_seqk_parallel_kernelI23Flash_bwd_kernel_traitsILi64ELi128ELi128ELi8ELi4ELi4ELi4ELb0ELb0EN7cutlass6half_tE19Flash_kernel_traitsILi64ELi128ELi128ELi8ES3_EELb1ELb0ELb0ELb1ELb0ELb0ELb0EEEvNS_16Flash_bwd_paramsE,(.L_x_2495 - _ZN5flash44flash_bwd_dq_dk_dv_loop_seqk_parallel_kernelI23Flash_bwd_kernel_traitsILi64ELi128ELi128ELi8ELi4ELi4ELi4ELb0ELb0EN7cutlass6half_tE19Flash_kernel_traitsILi64ELi128ELi128ELi8ES3_EELb1ELb0ELb0ELb1ELb0ELb0ELb0EEEvNS_16Flash_bwd_paramsE)
        .other          _ZN5flash44flash_bwd_dq_dk_dv_loop_seqk_parallel_kernelI23Flash_bwd_kernel_traitsILi64ELi128ELi128ELi8ELi4ELi4ELi4ELb0ELb0EN7cutlass6half_tE19Flash_kernel_traitsILi64ELi128ELi128ELi8ES3_EELb1ELb0ELb0ELb1ELb0ELb0ELb0EEEvNS_16Flash_bwd_paramsE,@"STO_CUDA_ENTRY STV_DEFAULT"
_ZN5flash44flash_bwd_dq_dk_dv_loop_seqk_parallel_kernelI23Flash_bwd_kernel_traitsILi64ELi128ELi128ELi8ELi4ELi4ELi4ELb0ELb0EN7cutlass6half_tE19Flash_kernel_traitsILi64ELi128ELi128ELi8ES3_EELb1ELb0ELb0ELb1ELb0ELb0ELb0EEEvNS_16Flash_bwd_paramsE:
.text._ZN5flash44flash_bwd_dq_dk_dv_loop_seqk_parallel_kernelI23Flash_bwd_kernel_traitsILi64ELi128ELi128ELi8ELi4ELi4ELi4ELb0ELb0EN7cutlass6half_tE19Flash_kernel_traitsILi64ELi128ELi128ELi8ES3_EELb1ELb0ELb0ELb1ELb0ELb0ELb0EEEvNS_16Flash_bwd_paramsE:
        /* <DEDUP_REMOVED lines=25> */
[CC--:B------:R-:W-:Y:S01]  /*0190*/  LEA.HI R6, R2.reuse, R11.reuse, RZ, 0x4 ;  /* 0x0000000b02067211 */ /* 0x0c0fe200078f20ff */
[----:B----4-:R-:W-:Y:S01]  /*01a0*/  USHF.R.S32.HI UR6, URZ, 0x1f, UR57 ;  /* 0x0000001f3f067899 */ /* 0x010fe20008011439 */
[CC--:B------:R-:W-:Y:S02]  /*01b0*/  LEA.HI R13, R2.reuse, R11.reuse, RZ, 0x7 ;  /* 0x0000000b020d7211 */ /* 0x0c0fe400078f38ff */
[----:B------:R-:W-:Y:S02]  /*01c0*/  LEA.HI R2, R2, R11, RZ, 0x2 ;  /* 0x0000000b02027211 */ /* 0x000fe400078f10ff */
[----:B------:R-:W-:-:S02]  /*01d0*/  LOP3.LUT R3, R0, 0xffffffe0, RZ, 0xc0, !PT ;  /* 0xffffffe000037812 */ /* 0x000fc400078ec0ff */
[--C-:B------:R-:W-:Y:S02]  /*01e0*/  SHF.R.S32.HI R5, RZ, 0x5, R0.reuse ;  /* 0x00000005ff057819 */ /* 0x100fe40000011400 */
[----:B------:R-:W-:Y:S01]  /*01f0*/  SHF.R.S32.HI R0, RZ, 0x1f, R0 ;  /* 0x0000001fff007819 */ /* 0x000fe20000011400 */
[C---:B------:R-:W-:Y:S01]  /*0200*/  IMAD.IADD R4, R11.reuse, 0x1, -R3 ;  /* 0x000000010b047824 */ /* 0x040fe200078e0a03 */
[----:B------:R-:W-:Y:S02]  /*0210*/  LOP3.LUT R10, R244, 0xfffffff8, RZ, 0xc0, !PT ;  /* 0xfffffff8f40a7812 */ /* 0x000fe400078ec0ff */
[--C-:B------:R-:W-:Y:S02]  /*0220*/  SHF.R.S32.HI R7, RZ, 0x2, R2.reuse ;  /* 0x00000002ff077819 */ /* 0x100fe40000011402 */
[----:B------:R-:W-:Y:S01]  /*0230*/  SHF.R.S32.HI R9, RZ, 0x1f, R2 ;  /* 0x0000001fff097819 */ /* 0x000fe20000011402 */
[----:B------:R-:W-:Y:S01]  /*0240*/  IMAD.IADD R236, R11, 0x1, -R10 ;  /* 0x000000010bec7824 */ /* 0x000fe200078e0a0a */
[----:B------:R-:W-:-:S02]  /*0250*/  LOP3.LUT R12, R6, 0xfffffff0, RZ, 0xc0, !PT ;  /* 0xfffffff0060c7812 */ /* 0x000fc400078ec0ff */
[----:B------:R-:W-:Y:S02]  /*0260*/  LOP3.LUT R2, R2, 0x7ffffffc, RZ, 0xc0, !PT ;  /* 0x7ffffffc02027812 */ /* 0x000fe400078ec0ff */
[----:B------:R-:W-:Y:S01]  /*0270*/  LEA.HI R0, R0, R5, RZ, 0x2 ;  /* 0x0000000500007211 */ /* 0x000fe200078f10ff */
[C---:B------:R-:W-:Y:S01]  /*0280*/  IMAD.IADD R10, R11.reuse, 0x1, -R12 ;  /* 0x000000010b0a7824 */ /* 0x040fe200078e0a0c */
[----:B------:R-:W-:Y:S01]  /*0290*/  SHF.R.S32.HI R8, RZ, 0x4, R6 ;  /* 0x00000004ff087819 */ /* 0x000fe20000011406 */
[----:B------:R-:W-:Y:S01]  /*02a0*/  IMAD.IADD R12, R11, 0x1, -R2 ;  /* 0x000000010b0c7824 */ /* 0x000fe200078e0a02 */
[----:B------:R-:W-:Y:S02]  /*02b0*/  LOP3.LUT R2, R0, 0xfffffffc, RZ, 0xc0, !PT ;  /* 0xfffffffc00027812 */ /* 0x000fe400078ec0ff */
[----:B------:R-:W-:Y:S02]  /*02c0*/  LEA.HI R0, R6, R8, RZ, 0x1 ;  /* 0x0000000806007211 */ /* 0x000fe400078f08ff */
[----:B------:R-:W-:Y:S01]  /*02d0*/  LEA.HI R3, R9, R7, RZ, 0x3 ;  /* 0x0000000709037211 */ /* 0x000fe200078f18ff */
[----:B------:R-:W-:Y:S01]  /*02e0*/  IMAD.IADD R14, R5, 0x1, -R2 ;  /* 0x00000001050e7824 */ /* 0x000fe200078e0a02 */
[----:B------:R-:W-:-:S02]  /*02f0*/  SHF.R.S32.HI R6, RZ, 0x1f, R4 ;  /* 0x0000001fff067819 */ /* 0x000fc40000011404 */
[----:B------:R-:W-:Y:S02]  /*0300*/  LOP3.LUT R2, R0, 0xfffffffe, RZ, 0xc0, !PT ;  /* 0xfffffffe00027812 */ /* 0x000fe400078ec0ff */
[----:B------:R-:W-:Y:S01]  /*0310*/  LOP3.LUT R0, R3, 0xfffffff8, RZ, 0xc0, !PT ;  /* 0xfffffff803007812 */ /* 0x000fe200078ec0ff */
[----:B------:R-:W-:Y:S01]  /*0320*/  STL [R1+0x4], R14 ;  /* 0x0000040e01007387 */ /* 0x000fe20000100800 */
[----:B------:R-:W-:Y:S01]  /*0330*/  LEA.HI R4, R6, R4, RZ, 0x2 ;  /* 0x0000000406047211 */ /* 0x000fe200078f10ff */
[----:B------:R-:W-:Y:S01]  /*0340*/  IMAD.SHL.U32 R6, R236, 0x40, RZ ;  /* 0x00000040ec067824 */ /* 0x000fe200078e00ff */
[----:B------:R-:W-:Y:S01]  /*0350*/  SHF.R.S32.HI R5, RZ, 0x1f, R10 ;  /* 0x0000001fff057819 */ /* 0x000fe2000001140a */
[----:B------:R-:W-:Y:S01]  /*0360*/  IMAD.IADD R11, R8, 0x1, -R2 ;  /* 0x00000001080b7824 */ /* 0x000fe200078e0a02 */
[----:B------:R-:W-:Y:S01]  /*0370*/  SHF.R.S32.HI R16, RZ, 0x7, R13 ;  /* 0x00000007ff107819 */ /* 0x000fe2000001140d */
[----:B------:R-:W-:Y:S01]  /*0380*/  IMAD.SHL.U32 R2, R14, 0x10, RZ ;  /* 0x000000100e027824 */ /* 0x000fe200078e00ff */
[----:B------:R-:W-:Y:S01]  /*0390*/  LEA.HI R8, R5, R10, RZ, 0x3 ;  /* 0x0000000a05087211 */ /* 0x000fe200078f18ff */
[----:B------:R-:W-:Y:S01]  /*03a0*/  IMAD.IADD R3, R7, 0x1, -R0 ;  /* 0x0000000107037824 */ /* 0x000fe200078e0a00 */
[----:B------:R-:W-:Y:S01]  /*03b0*/  LOP3.LUT R0, R6, 0x1c0, RZ, 0xc0, !PT ;  /* 0x000001c006007812 */ /* 0x000fe200078ec0ff */
[----:B------:R-:W-:Y:S01]  /*03c0*/  IMAD.SHL.U32 R168, R11, 0x200, RZ ;  /* 0x000002000ba87824 */ /* 0x000fe200078e00ff */
[----:B------:R-:W-:-:S02]  /*03d0*/  LEA.HI.SX32 R251, R4, R2, 0x1e ;  /* 0x0000000204fb7211 */ /* 0x000fc400078ff2ff */
[----:B------:R-:W-:Y:S01]  /*03e0*/  LOP3.LUT R2, R0, 0x30, R2, 0xf8, !PT ;  /* 0x0000003000027812 */ /* 0x000fe200078ef802 */
[----:B------:R-:W-:Y:S01]  /*03f0*/  IMAD R5, R16, 0x1000, R168 ;  /* 0x0000100010057824 */ /* 0x000fe200078e02a8 */
[----:B------:R-:W-:Y:S02]  /*0400*/  LOP3.LUT R172, R0, 0x8, R244, 0xf8, !PT ;  /* 0x0000000800ac7812 */ /* 0x000fe400078ef8f4 */
[----:B------:R-:W-:Y:S02]  /*0410*/  SHF.R.U32.HI R0, RZ, 0x3, R0 ;  /* 0x00000003ff007819 */ /* 0x000fe40000011600 */
[----:B------:R-:W-:Y:S02]  /*0420*/  LOP3.LUT R2, R2, 0x8, R244, 0xf8, !PT ;  /* 0x0000000802027812 */ /* 0x000fe400078ef8f4 */
[----:B------:R-:W-:Y:S02]  /*0430*/  LOP3.LUT R172, R172, R0, RZ, 0x3c, !PT ;  /* 0x00000000acac7212 */ /* 0x000fe400078e3cff */
[----:B------:R-:W-:Y:S01]  /*0440*/  LOP3.LUT R168, R168, R2, R0, 0xf6, !PT ;  /* 0x00000002a8a87212 */ /* 0x000fe200078ef600 */
[C---:B------:R-:W-:Y:S01]  /*0450*/  IMAD.SHL.U32 R0, R3.reuse, 0x40, RZ ;  /* 0x0000004003007824 */ /* 0x040fe200078e00ff */
[----:B------:R-:W-:Y:S01]  /*0460*/  LOP3.LUT R4, R3, 0x1, RZ, 0xc0, !PT ;  /* 0x0000000103047812 */ /* 0x000fe200078ec0ff */
[----:B------:R-:W-:Y:S01]  /*0470*/  IMAD.SHL.U32 R2, R16, 0x8, RZ ;  /* 0x0000000810027824 */ /* 0x000fe200078e00ff */
[----:B------:R-:W-:Y:S01]  /*0480*/  LOP3.LUT R6, R8, 0xfffffff8, RZ, 0xc0, !PT ;  /* 0xfffffff808067812 */ /* 0x000fe200078ec0ff */
[----:B------:R-:W-:Y:S01]  /*0490*/  IMAD.IADD R172, R5, 0x1, R172 ;  /* 0x0000000105ac7824 */ /* 0x000fe200078e02ac */
[----:B------:R-:W-:Y:S01]  /*04a0*/  ISETP.NE.U32.AND P0, PT, R4, 0x1, PT ;  /* 0x000000010400780c */ /* 0x000fe20003f05070 */
[----:B------:R-:W-:Y:S01]  /*04b0*/  IMAD.SHL.U32 R5, R11, 0x10, RZ ;  /* 0x000000100b057824 */ /* 0x000fe200078e00ff */
[----:B------:R-:W-:Y:S01]  /*04c0*/  LOP3.LUT R0, R0, 0x1c0, RZ, 0xc0, !PT ;  /* 0x000001c000007812 */ /* 0x000fe200078ec0ff */
[----:B------:R-:W-:Y:S01]  /*04d0*/  IMAD.IADD R15, R10, 0x1, -R6 ;  /* 0x000000010a0f7824 */ /* 0x000fe200078e0a06 */
[----:B------:R-:W-:Y:S01]  /*04e0*/  R2P PR, R3, 0x6 ;  /* 0x0000000603007804 */ /* 0x000fe20000000000 */
[----:B------:R-:W-:Y:S01]  /*04f0*/  IMAD.SHL.U32 R4, R12, 0x2, RZ ;  /* 0x000000020c047824 */ /* 0x000fe200078e00ff */
[----:B------:R-:W-:Y:S01]  /*0500*/  LOP3.LUT R2, R2, 0x8, RZ, 0xc0, !PT ;  /* 0x0000000802027812 */ /* 0x000fe200078ec0ff */
[----:B------:R-:W-:Y:S01]  /*0510*/  IMAD.SHL.U32 R8, R8, 0x40, RZ ;  /* 0x0000004008087824 */ /* 0x000fe200078e00ff */
[----:B------:R-:W-:Y:S01]  /*0520*/  SHF.R.U32.HI R3, RZ, 0x3, R0 ;  /* 0x00000003ff037819 */ /* 0x000fe20000011600 */
[----:B------:R-:W-:Y:S01]  /*0530*/  IMAD R6, R16, 0x2000, R4 ;  /* 0x0000200010067824 */ /* 0x000fe200078e0204 */
[----:B------:R-:W-:Y:S01]  /*0540*/  LOP3.LUT R10, R2, 0x10, R5, 0xf8, !PT ;  /* 0x00000010020a7812 */ /* 0x000fe200078ef805 */
[----:B------:R-:W-:Y:S01]  /*0550*/  STL [R1+0x8], R15 ;  /* 0x0000080f01007387 */ /* 0x000fe20000100800 */
[-C--:B------:R-:W-:Y:S01]  /*0560*/  LOP3.LUT R9, R3, R0.reuse, R2, 0x1e, !PT ;  /* 0x0000000003097212 */ /* 0x080fe200078e1e02 */
[----:B------:R-:W-:Y:S01]  /*0570*/  IMAD.SHL.U32 R2, R15, 0x40, RZ ;  /* 0x000000400f027824 */ /* 0x000fe200078e00ff */
[----:B------:R-:W-:Y:S01]  /*0580*/  LOP3.LUT R7, R3, R0, RZ, 0xfc, !PT ;  /* 0x0000000003077212 */ /* 0x000fe200078efcff */
[C---:B------:R-:W-:Y:S01]  /*0590*/  IMAD R0, R14.reuse, 0x400, R4 ;  /* 0x000004000e007824 */ /* 0x040fe200078e0204 */
[----:B------:R-:W-:Y:S01]  /*05a0*/  SHF.L.U32 R5, R11, 0x3, RZ ;  /* 0x000000030b057819 */ /* 0x000fe200000006ff */
        /* <DEDUP_REMOVED lines=8> */
[----:B------:R-:W-:Y:S02]  /*0630*/  LOP3.LUT P3, RZ, R236, 0x4, RZ, 0xc0, !PT ;  /* 0x00000004ecff7812 */ /* 0x000fe4000786c0ff */
[----:B------:R-:W-:Y:S02]  /*0640*/  LOP3.LUT R2, R2, R5, RZ, 0x3c, !PT ;  /* 0x0000000502027212 */ /* 0x000fe400078e3cff */
[----:B------:R-:W-:Y:S02]  /*0650*/  LOP3.LUT R4, R5, R10, R4, 0x1e, !PT ;  /* 0x0000000a05047212 */ /* 0x000fe400078e1e04 */
[----:B------:R-:W-:Y:S01]  /*0660*/  LOP3.LUT P4, RZ, R236, 0x2, RZ, 0xc0, !PT ;  /* 0x00000002ecff7812 */ /* 0x000fe2000788c0ff */
[----:B------:R-:W-:Y:S01]  /*0670*/  IMAD.IADD R176, R3, 0x1, R2 ;  /* 0x0000000103b07824 */ /* 0x000fe200078e0202 */
[----:B------:R-:W-:Y:S01]  /*0680*/  LOP3.LUT R177, R4, R0, RZ, 0xfc, !PT ;  /* 0x0000000004b17212 */ /* 0x000fe200078efcff */
[----:B------:R-:W-:Y:S01]  /*0690*/  IMAD.U32 R0, RZ, RZ, UR5 ;  /* 0x00000005ff007e24 */ /* 0x000fe2000f8e00ff */
[----:B------:R-:W-:Y:S01]  /*06a0*/  USHF.R.S32.HI UR5, URZ, 0x1f, UR57 ;  /* 0x0000001f3f057899 */ /* 0x000fe20008011439 */
[----:B------:R-:W-:Y:S01]  /*06b0*/  IMAD.U32 R2, RZ, RZ, UR6 ;  /* 0x00000006ff027e24 */ /* 0x000fe2000f8e00ff */
[----:B------:R-:W-:Y:S01]  /*06c0*/  USHF.R.S32.HI UR6, URZ, 0x1f, UR47 ;  /* 0x0000001f3f067899 */ /* 0x000fe2000801142f */
[C---:B------:R-:W-:Y:S01]  /*06d0*/  SEL R173, R231.reuse, 0xffffffe0, !P4 ;  /* 0xffffffe0e7ad7807 */ /* 0x040fe20006000000 */
[----:B------:R-:W-:Y:S01]  /*06e0*/  IMAD.SHL.U32 R236, R236, 0x8, RZ ;  /* 0x00000008ecec7824 */ /* 0x000fe200078e00ff */
[----:B------:R-:W-:Y:S01]  /*06f0*/  SEL R231, R231, 0xffffffe0, !P1 ;  /* 0xffffffe0e7e77807 */ /* 0x000fe20004800000 */
[----:B------:R-:W-:Y:S01]  /*0700*/  IMAD.U32 R0, RZ, RZ, UR5 ;  /* 0x00000005ff007e24 */ /* 0x000fe2000f8e00ff */
[----:B------:R-:W-:Y:S01]  /*0710*/  LEA R228, R7, UR4, 0x1 ;  /* 0x0000000407e47c11 */ /* 0x000fe2000f8e08ff */
[----:B------:R-:W-:Y:S01]  /*0720*/  IMAD.U32 R2, RZ, RZ, UR6 ;  /* 0x00000006ff027e24 */ /* 0x000fe2000f8e00ff */
[----:B------:R-:W-:Y:S01]  /*0730*/  SHF.L.U32 R172, R172, 0x1, RZ ;  /* 0x00000001acac7819 */ /* 0x000fe200000006ff */
[----:B------:R-:W-:Y:S01]  /*0740*/  IMAD.U32 R0, RZ, RZ, UR6 ;  /* 0x00000006ff007e24 */ /* 0x000fe2000f8e00ff */
[----:B------:R-:W-:Y:S01]  /*0750*/  UIADD3 UR6, UR4, 0xc000, URZ ;  /* 0x0000c00004067890 */ /* 0x000fe2000fffe03f */
[----:B------:R-:W-:Y:S01]  /*0760*/  IMAD.MOV.U32 R2, RZ, RZ, 0x40 ;  /* 0x00000040ff027424 */ /* 0x000fe200078e00ff */
[----:B------:R-:W-:Y:S01]  /*0770*/  SEL R229, R229, 0x10, !P0 ;  /* 0x00000010e5e57807 */ /* 0x000fe20004000000 */
[----:B------:R-:W-:Y:S01]  /*0780*/  IMAD.MOV.U32 R0, RZ, RZ, 0x440 ;  /* 0x00000440ff007424 */ /* 0x000fe200078e00ff */
[----:B------:R-:W-:Y:S01]  /*0790*/  SHF.R.S32.HI R244, RZ, 0x3, R244 ;  /* 0x00000003fff47819 */ /* 0x000fe200000114f4 */
        /* <DEDUP_REMOVED lines=15> */
[----:B------:R1:W-:Y:S01]  /*0890*/  STL [R1+0x20], R5 ;  /* 0x0000200501007387 */ /* 0x0003e20000100800 */
[----:B------:R-:W-:-:S02]  /*08a0*/  IMAD.IADD R4, R8, 0x1, R0 ;  /* 0x0000000108047824 */ /* 0x000fc400078e0200 */
[C---:B------:R-:W-:Y:S01]  /*08b0*/  VIADD R3, R8.reuse, 0x2020 ;  /* 0x0000202008037836 */ /* 0x040fe20000000000 */
[----:B------:R2:W-:Y:S01]  /*08c0*/  STL [R1+0x3c], R6 ;  /* 0x00003c0601007387 */ /* 0x0005e20000100800 */
[C---:B------:R-:W-:Y:S02]  /*08d0*/  @P1 VIADD R11, R8.reuse, 0x3e0 ;  /* 0x000003e0080b1836 */ /* 0x040fe40000000000 */
[C---:B------:R-:W-:Y:S01]  /*08e0*/  VIADD R10, R8.reuse, 0x2420 ;  /* 0x00002420080a7836 */ /* 0x040fe20000000000 */
[----:B------:R3:W-:Y:S01]  /*08f0*/  STL [R1+0x1c], R4 ;  /* 0x00001c0401007387 */ /* 0x0007e20000100800 */
[C---:B------:R-:W-:Y:S02]  /*0900*/  @P1 VIADD R3, R8.reuse, 0x1fe0 ;  /* 0x00001fe008031836 */ /* 0x040fe40000000000 */
[C---:B------:R-:W-:Y:S01]  /*0910*/  VIADD R7, R8.reuse, 0x2040 ;  /* 0x0000204008077836 */ /* 0x040fe20000000000 */
[----:B------:R4:W-:Y:S01]  /*0920*/  STL [R1+0x28], R11 ;  /* 0x0000280b01007387 */ /* 0x0009e20000100800 */
[----:B------:R-:W-:-:S02]  /*0930*/  @P1 VIADD R10, R8, 0x23e0 ;  /* 0x000023e0080a1836 */ /* 0x000fc40000000000 */
[----:B------:R-:W-:Y:S01]  /*0940*/  @P2 VIADD R7, R8, 0x1fc0 ;  /* 0x00001fc008072836 */ /* 0x000fe20000000000 */
[----:B------:R4:W-:Y:S01]  /*0950*/  STL [R1+0x10], R3 ;  /* 0x0000100301007387 */ /* 0x0009e20000100800 */
[--C-:B------:R-:W-:Y:S02]  /*0960*/  IMAD.IADD R2, R2, 0x1, R3.reuse ;  /* 0x0000000102027824 */ /* 0x100fe400078e0203 */
[----:B------:R-:W-:Y:S01]  /*0970*/  IMAD.IADD R0, R0, 0x1, R3 ;  /* 0x0000000100007824 */ /* 0x000fe200078e0203 */
[----:B------:R4:W-:Y:S01]  /*0980*/  STL [R1+0x24], R10 ;  /* 0x0000240a01007387 */ /* 0x0009e20000100800 */
[----:B------:R-:W-:Y:S02]  /*0990*/  IMAD.IADD R229, R229, 0x1, R227 ;  /* 0x00000001e5e57824 */ /* 0x000fe400078e02e3 */
[----:B------:R-:W-:Y:S01]  /*09a0*/  IMAD.IADD R174, R174, 0x1, R173 ;  /* 0x00000001aeae7824 */ /* 0x000fe200078e02ad */
[----:B------:R4:W-:Y:S01]  /*09b0*/  STL [R1+0x18], R7 ;  /* 0x0000180701007387 */ /* 0x0009e20000100800 */
[----:B-1----:R-:W-:-:S02]  /*09c0*/  IMAD.IADD R5, R231, 0x1, R5 ;  /* 0x00000001e7057824 */ /* 0x002fc400078e0205 */
[--C-:B------:R-:W-:Y:S01]  /*09d0*/  IMAD.IADD R234, R228, 0x1, R231.reuse ;  /* 0x00000001e4ea7824 */ /* 0x100fe200078e02e7 */
[C---:B--2---:R-:W-:Y:S01]  /*09e0*/  IADD3 R6, R8.reuse, 0x2440, RZ ;  /* 0x0000244008067810 */ /* 0x044fe20007ffe0ff */
[----:B------:R-:W-:Y:S02]  /*09f0*/  @P2 VIADD R6, R8, 0x23c0 ;  /* 0x000023c008062836 */ /* 0x000fe40000000000 */
[----:B------:R-:W-:Y:S02]  /*0a00*/  IMAD.IADD R233, R230, 0x1, R231 ;  /* 0x00000001e6e97824 */ /* 0x000fe400078e02e7 */
[C---:B---3--:R-:W-:Y:S01]  /*0a10*/  IMAD.IADD R4, R231.reuse, 0x1, R4 ;  /* 0x00000001e7047824 */ /* 0x048fe200078e0204 */
[----:B------:R4:W-:Y:S01]  /*0a20*/  STL [R1+0x14], R6 ;  /* 0x0000140601007387 */ /* 0x0009e20000100800 */
[----:B------:R-:W-:Y:S02]  /*0a30*/  IMAD.IADD R232, R231, 0x1, R227 ;  /* 0x00000001e7e87824 */ /* 0x000fe400078e02e3 */
[----:B------:R-:W-:Y:S01]  /*0a40*/  IMAD.IADD R173, R173, 0x1, R171 ;  /* 0x00000001adad7824 */ /* 0x000fe200078e02ab */
[----:B------:R4:W-:Y:S01]  /*0a50*/  STL [R1+0x38], R5 ;  /* 0x0000380501007387 */ /* 0x0009e20000100800 */
[----:B------:R-:W-:-:S03]  /*0a60*/  IMAD.IADD R231, R231, 0x1, R229 ;  /* 0x00000001e7e77824 */ /* 0x000fc600078e02e5 */
[----:B------:R4:W-:Y:S04]  /*0a70*/  STL [R1+0x34], R4 ;  /* 0x0000340401007387 */ /* 0x0009e80000100800 */
[----:B------:R4:W-:Y:S04]  /*0a80*/  STL [R1+0x30], R2 ;  /* 0x0000300201007387 */ /* 0x0009e80000100800 */
[----:B------:R4:W-:Y:S02]  /*0a90*/  STL [R1+0x2c], R0 ;  /* 0x00002c0001007387 */ /* 0x0009e40000100800 */
.L_x_2112:
        /* <DEDUP_REMOVED lines=67> */
.L_x_2036:
        /* <DEDUP_REMOVED lines=25> */
[----:B------:R-:W-:Y:S01]  /*1060*/  USHF.R.S32.HI UR34, URZ, 0x1f, UR59 ;  /* 0x0000001f3f227899 */ /* 0x000fe2000801143b */
[----:B------:R-:W1:Y:S01]  /*1070*/  I2F.RP R2, R5 ;  /* 0x0000000500027306 */ /* 0x000e620000209400 */
[----:B------:R-:W-:Y:S01]  /*1080*/  UISETP.NE.AND UP4, UPT, UR39, URZ, UPT ;  /* 0x0000003f2700728c */ /* 0x000fe2000bf85270 */
[----:B------:R-:W-:Y:S01]  /*1090*/  @!UP1 ULDC.64 UR8, c[0x0][0x418] ;  /* 0x0001060000089ab9 */ /* 0x000fe20000000a00 */
[----:B--2---:R-:W-:-:S02]  /*10a0*/  UIMAD.WIDE.U32 UR28, UR14, UR12, URZ ;  /* 0x0000000c0e1c72a5 */ /* 0x004fc4000f8e003f */
[----:B------:R-:W-:Y:S02]  /*10b0*/  USEL UR32, UR20, URZ, UP2 ;  /* 0x0000003f14207287 */ /* 0x000fe40009000000 */
[----:B------:R-:W-:Y:S02]  /*10c0*/  UIMAD UR36, UR14, UR13, UR29 ;  /* 0x0000000d0e2472a4 */ /* 0x000fe4000f8e021d */
[----:B------:R-:W-:Y:S01]  /*10d0*/  USHF.L.U32 UR14, UR47, 0x7, URZ ;  /* 0x000000072f0e7899 */ /* 0x000fe2000800063f */
[----:B------:R-:W-:Y:S01]  /*10e0*/  @UP1 ULDC.64 UR12, c[0x0][0x420] ;  /* 0x00010800000c1ab9 */ /* 0x000fe20000000a00 */
[----:B------:R-:W-:Y:S01]  /*10f0*/  ULEA.HI UR39, UR21, UR16, URZ, 0x7 ;  /* 0x0000001015277291 */ /* 0x000fe2000f8f383f */
[----:B-1----:R-:W1:Y:S01]  /*1100*/  MUFU.RCP R2, R2 ;  /* 0x0000000200027308 */ /* 0x002e620000001000 */
[----:B------:R-:W-:Y:S02]  /*1110*/  USEL UR31, UR14, URZ, UP2 ;  /* 0x0000003f0e1f7287 */ /* 0x000fe40009000000 */
[----:B------:R-:W-:-:S02]  /*1120*/  UIMAD.WIDE.U32 UR14, UR6, UR22, URZ ;  /* 0x00000016060e72a5 */ /* 0x000fc4000f8e003f */
        /* <DEDUP_REMOVED lines=27> */
[----:B------:R-:W-:Y:S01]  /*12e0*/  MOV R2, R4 ;  /* 0x0000000400027202 */ /* 0x000fe20000000f00 */
[----:B------:R-:W-:-:S02]  /*12f0*/  UIMAD UR18, UR9, UR12, URZ ;  /* 0x0000000c091272a4 */ /* 0x000fc4000f8e023f */
[----:B------:R-:W-:Y:S02]  /*1300*/  UIADD3 UR16, UR13, UR16, URZ ;  /* 0x000000100d107290 */ /* 0x000fe4000fffe03f */
[----:B------:R-:W-:Y:S01]  /*1310*/  IMAD.HI.U32 R0, R0, R2, RZ ;  /* 0x0000000200007227 */ /* 0x000fe200078e00ff */
[----:B------:R-:W-:Y:S01]  /*1320*/  UIMAD.WIDE.U32 UR12, UR8, UR6, URZ ;  /* 0x00000006080c72a5 */ /* 0x000fe2000f8e003f */
[----:B------:R-:W-:Y:S02]  /*1330*/  ULDC UR42, c[0x0][0x2c4] ;  /* 0x0000b100002a7ab9 */ /* 0x000fe40000000800 */
[----:B------:R-:W-:Y:S01]  /*1340*/  IMAD.MOV R3, RZ, RZ, -R0 ;  /* 0x000000ffff037224 */ /* 0x000fe200078e0a00 */
[----:B------:R-:W-:Y:S02]  /*1350*/  UIMAD UR16, UR8, UR16, UR18 ;  /* 0x00000010081072a4 */ /* 0x000fe4000f8e0212 */
[----:B------:R-:W-:Y:S01]  /*1360*/  @UP3 UIMAD UR18, UR47, UR42, URZ ;  /* 0x0000002a2f1232a4 */ /* 0x000fe2000f8e023f */
[----:B------:R-:W-:Y:S01]  /*1370*/  IMAD R2, R5, R3, R2 ;  /* 0x0000000305027224 */ /* 0x000fe200078e0202 */
[----:B------:R-:W-:-:S02]  /*1380*/  USEL UR55, UR14, UR12, !UP1 ;  /* 0x0000000c0e377287 */ /* 0x000fc4000c800000 */
[----:B------:R-:W-:Y:S02]  /*1390*/  @UP0 UIMAD UR24, UR24, UR21, URZ ;  /* 0x00000015181802a4 */ /* 0x000fe4000f8e023f */
[----:B------:R-:W-:Y:S01]  /*13a0*/  ISETP.GT.U32.AND P1, PT, R5, R2, PT ;  /* 0x000000020500720c */ /* 0x000fe20003f24070 */
[----:B------:R-:W-:Y:S02]  /*13b0*/  ULOP3.LUT UR12, UR39, 0xffffff80, URZ, 0xc0, !UPT ;  /* 0xffffff80270c7892 */ /* 0x000fe4000f8ec03f */
[----:B------:R-:W-:Y:S02]  /*13c0*/  @UP3 USEL UR14, UR18, UR6, !UP1 ;  /* 0x00000006120e3287 */ /* 0x000fe4000c800000 */
[----:B------:R-:W-:Y:S02]  /*13d0*/  @UP0 UIADD3 UR35, UR19, UR24, URZ ;  /* 0x0000001813230290 */ /* 0x000fe4000fffe03f */
[----:B------:R-:W-:Y:S01]  /*13e0*/  UIADD3 UR12, UR12, -0x80, URZ ;  /* 0xffffff800c0c7890 */ /* 0x000fe2000fffe03f */
[----:B------:R-:W-:Y:S01]  /*13f0*/  @UP3 ULDC UR19, c[0x0][0x2e4] ;  /* 0x0000b90000133ab9 */ /* 0x000fe20000000800 */
[----:B------:R-:W-:-:S02]  /*1400*/  UIADD3 UR48, UR15, UR16, URZ ;  /* 0x000000100f307290 */ /* 0x000fc4000fffe03f */
[----:B------:R-:W-:Y:S02]  /*1410*/  @!UP3 UIMAD UR15, UR47, UR61, UR57 ;  /* 0x0000003d2f0fb2a4 */ /* 0x000fe4000f8e0239 */
[----:B------:R-:W-:Y:S01]  /*1420*/  @!P1 IMAD.IADD R2, R2, 0x1, -R5 ;  /* 0x0000000102029824 */ /* 0x000fe200078e0a05 */
[----:B------:R-:W-:Y:S01]  /*1430*/  @UP3 UIMAD UR25, UR57, UR19, UR14 ;  /* 0x00000013391932a4 */ /* 0x000fe2000f8e020e */
[----:B------:R-:W-:Y:S01]  /*1440*/  @!P1 IADD3 R0, R0, 0x1, RZ ;  /* 0x0000000100009810 */ /* 0x000fe20007ffe0ff */
[----:B------:R-:W-:Y:S01]  /*1450*/  USHF.R.S32.HI UR24, URZ, 0x1f, UR12 ;  /* 0x0000001f3f187899 */ /* 0x000fe2000801140c */
[----:B------:R-:W-:Y:S01]  /*1460*/  PLOP3.LUT P1, PT, PT, PT, UP0, 0x80, 0x0 ;  /* 0x000000000000781c */ /* 0x000fe20003f2f008 */
[----:B------:R-:W-:Y:S01]  /*1470*/  UIADD3 UR14, UP2, UR12, UR31, URZ ;  /* 0x0000001f0c0e7290 */ /* 0x000fe2000ff5e03f */
[----:B------:R-:W-:Y:S01]  /*1480*/  ISETP.GE.U32.AND P0, PT, R2, R5, PT ;  /* 0x000000050200720c */ /* 0x000fe20003f06070 */
[----:B------:R-:W-:Y:S01]  /*1490*/  @!UP3 UIMAD UR25, UR15, UR42, URZ ;  /* 0x0000002a0f19b2a4 */ /* 0x000fe2000f8e023f */
[----:B------:R-:W-:Y:S01]  /*14a0*/  LOP3.LUT R2, R6, UR57, RZ, 0x3c, !PT ;  /* 0x0000003906027c12 */ /* 0x000fe2000f8e3cff */
[----:B------:R-:W-:-:S02]  /*14b0*/  UIMAD UR15, UR9, UR6, URZ ;  /* 0x00000006090f72a4 */ /* 0x000fc4000f8e023f */
[----:B------:R-:W-:Y:S01]  /*14c0*/  UIADD3.X UR16, UR24, UR32, URZ, UP2, !UPT ;  /* 0x0000002018107290 */ /* 0x000fe200097fe43f */
[----:B------:R-:W-:Y:S01]  /*14d0*/  ISETP.GE.AND P2, PT, R2, RZ, PT ;  /* 0x000000ff0200720c */ /* 0x000fe20003f46270 */
[----:B------:R-:W-:Y:S02]  /*14e0*/  UIMAD UR9, UR9, UR14, URZ ;  /* 0x0000000e090972a4 */ /* 0x000fe4000f8e023f */
[----:B------:R-:W-:Y:S02]  /*14f0*/  @UP0 UIADD3 UR27, UR33, UR37, URZ ;  /* 0x00000025211b0290 */ /* 0x000fe4000fffe03f */
[----:B------:R-:W-:Y:S02]  /*1500*/  UIMAD UR50, UR57, UR43, URZ ;  /* 0x0000002b393272a4 */ /* 0x000fe4000f8e023f */
[----:B------:R-:W-:Y:S01]  /*1510*/  @UP1 UIADD3 UR48, UR13, UR15, URZ ;  /* 0x0000000f0d301290 */ /* 0x000fe2000fffe03f */
[----:B------:R-:W-:Y:S01]  /*1520*/  @P0 VIADD R0, R0, 0x1 ;  /* 0x0000000100000836 */ /* 0x000fe20000000000 */
[----:B------:R-:W-:Y:S01]  /*1530*/  @UP0 ULDC.64 UR18, c[0x0][0x250] ;  /* 0x0000940000120ab9 */ /* 0x000fe20000000a00 */
[----:B------:R-:W-:Y:S01]  /*1540*/  UIMAD.WIDE.U32 UR42, UR8, UR14, URZ ;  /* 0x0000000e082a72a5 */ /* 0x000fe2000f8e003f */
[----:B------:R-:W-:Y:S01]  /*1550*/  PLOP3.LUT P0, PT, PT, PT, UP3, 0x80, 0x0 ;  /* 0x000000000000781c */ /* 0x000fe20003f0f038 */
[----:B------:R-:W-:Y:S01]  /*1560*/  UIMAD UR13, UR8, UR16, UR9 ;  /* 0x00000010080d72a4 */ /* 0x000fe2000f8e0209 */
[----:B------:R-:W-:Y:S01]  /*1570*/  IMAD.MOV.U32 R12, RZ, RZ, R0 ;  /* 0x000000ffff0c7224 */ /* 0x000fe200078e0000 */
[----:B------:R-:W-:-:S02]  /*1580*/  @UP0 UIMAD.WIDE.U32 UR8, UR27, UR18, URZ ;  /* 0x000000121b0802a5 */ /* 0x000fc4000f8e003f */
[----:B------:R-:W-:Y:S02]  /*1590*/  @UP0 UIMAD UR14, UR27, UR19, URZ ;  /* 0x000000131b0e02a4 */ /* 0x000fe4000f8e023f */
[----:B------:R-:W-:Y:S01]  /*15a0*/  USHF.R.S32.HI UR46, URZ, 0x1f, UR30 ;  /* 0x0000001f3f2e7899 */ /* 0x000fe2000801141e */
[----:B------:R-:W-:Y:S01]  /*15b0*/  @!P2 IADD3 R12, -R12, RZ, RZ ;  /* 0x000000ff0c0ca210 */ /* 0x000fe20007ffe1ff */
[----:B------:R-:W-:Y:S01]  /*15c0*/  @!UP1 UIADD3 UR49, UR41, UR29, URZ ;  /* 0x0000001d29319290 */ /* 0x000fe2000fffe03f */
[----:B------:R-:W-:Y:S01]  /*15d0*/  @!P3 LOP3.LUT R12, RZ, R6, RZ, 0x33, !PT ;  /* 0x00000006ff0cb212 */ /* 0x000fe200078e33ff */
[----:B------:R-:W-:Y:S02]  /*15e0*/  USHF.R.S32.HI UR54, URZ, 0x1f, UR50 ;  /* 0x0000001f3f367899 */ /* 0x000fe40008011432 */
[----:B------:R-:W-:Y:S02]  /*15f0*/  USEL UR52, UR28, URZ, UP4 ;  /* 0x0000003f1c347287 */ /* 0x000fe4000a000000 */
[----:B------:R-:W-:-:S02]  /*1600*/  @UP0 UIADD3 UR32, UR9, UR14, URZ ;  /* 0x0000000e09200290 */ /* 0x000fc4000fffe03f */
[----:B------:R-:W-:Y:S02]  /*1610*/  USEL UR53, UR36, URZ, UP4 ;  /* 0x0000003f24357287 */ /* 0x000fe4000a000000 */
        /* <DEDUP_REMOVED lines=15> */
.L_x_2038:
        /* <DEDUP_REMOVED lines=13> */
.L_x_2039:
        /* <DEDUP_REMOVED lines=11> */
.L_x_2040:
[----:B------:R-:W-:-:S04]  /*1890*/  UIMAD UR6, UR47, UR61, UR57 ;  /* 0x0000003d2f0672a4 */ /* 0x000fc8000f8e0239 */
[----:B------:R-:W-:-:S12]  /*18a0*/  UIMAD UR6, UR6, UR59, URZ ;  /* 0x0000003b060672a4 */ /* 0x000fd8000f8e023f */
.L_x_2041:
[----:B------:R-:W1:Y:S01]  /*18b0*/  S2R R15, SR_TID.X ;  /* 0x00000000000f7919 */ /* 0x000e620000002100 */
[----:B------:R-:W2:Y:S01]  /*18c0*/  LDC.64 R6, c[0x0][0x420] ;  /* 0x00010800ff067b82 */ /* 0x000ea20000000a00 */
[----:B------:R-:W-:Y:S01]  /*18d0*/  SHF.R.S32.HI R19, RZ, 0x1f, R244 ;  /* 0x0000001fff137819 */ /* 0x000fe200000114f4 */
[----:B------:R-:W-:Y:S01]  /*18e0*/  ULDC UR9, c[0x0][0x2dc] ;  /* 0x0000b70000097ab9 */ /* 0x000fe20000000800 */
[----:B------:R-:W-:Y:S01]  /*18f0*/  IADD3 R0, P1, R244, UR12, RZ ;  /* 0x0000000cf4007c10 */ /* 0x000fe2000ff3e0ff */
[----:B------:R-:W-:Y:S01]  /*1900*/  USHF.R.S32.HI UR15, URZ, 0x1f, UR57 ;  /* 0x0000001f3f0f7899 */ /* 0x000fe20008011439 */
[----:B------:R-:W-:Y:S01]  /*1910*/  SHF.R.S32.HI R237, RZ, 0x1f, R236 ;  /* 0x0000001fffed7819 */ /* 0x000fe200000114ec */
[----:B------:R-:W-:Y:S01]  /*1920*/  UIMAD UR14, UR9, UR61, URZ ;  /* 0x0000003d090e72a4 */ /* 0x000fe2000f8e023f */
[----:B------:R-:W-:Y:S01]  /*1930*/  IADD3 R2, P0, R236, UR8, RZ ;  /* 0x00000008ec027c10 */ /* 0x000fe2000ff1e0ff */
[----:B------:R-:W-:Y:S01]  /*1940*/  UIADD3 UR36, UR12, UR6, URZ ;  /* 0x000000060c247290 */ /* 0x000fe2000fffe03f */
[----:B------:R-:W-:Y:S01]  /*1950*/  IADD3.X R4, R19, UR24, RZ, P1, !PT ;  /* 0x0000001813047c10 */ /* 0x000fe20008ffe4ff */
[----:B------:R-:W-:Y:S01]  /*1960*/  ULDC.64 UR8, c[0x0][0x428] ;  /* 0x00010a0000087ab9 */ /* 0x000fe20000000a00 */
[----:B------:R-:W-:Y:S01]  /*1970*/  IADD3.X R3, R237, UR49, RZ, P0, !PT ;  /* 0x00000031ed037c10 */ /* 0x000fe200087fe4ff */
[----:B------:R-:W-:Y:S01]  /*1980*/  UIMAD UR6, UR15, UR8, URZ ;  /* 0x000000080f0672a4 */ /* 0x000fe2000f8e023f */
[----:B------:R-:W-:Y:S01]  /*1990*/  BSSY B1, `(.L_x_2037) ;  /* 0x0000c70000017945 */ /* 0x000fe20003800000 */
[----:B------:R-:W-:Y:S01]  /*19a0*/  IMAD R4, R4, UR22, RZ ;  /* 0x0000001604047c24 */ /* 0x000fe2000f8e02ff */
[----:B------:R-:W-:-:S02]  /*19b0*/  UIADD3 UR16, UR12, UR25, URZ ;  /* 0x000000190c107290 */ /* 0x000fc4000fffe03f */
[----:B------:R-:W-:Y:S01]  /*19c0*/  UIMAD UR9, UR57, UR9, UR6 ;  /* 0x00000009390972a4 */ /* 0x000fe2000f8e0206 */
[C---:B------:R-:W-:Y:S01]  /*19d0*/  IMAD R9, R0.reuse, UR23, R4 ;  /* 0x0000001700097c24 */ /* 0x040fe2000f8e0204 */
[----:B------:R-:W-:Y:S01]  /*19e0*/  USHF.L.U32 UR6, UR14, 0x7, URZ ;  /* 0x000000070e067899 */ /* 0x000fe2000800063f */
[----:B------:R-:W-:Y:S01]  /*19f0*/  IMAD.WIDE.U32 R4, R0, UR22, R236 ;  /* 0x0000001600047c25 */ /* 0x000fe2000f8e00ec */
[----:B------:R-:W-:Y:S01]  /*1a00*/  UISETP.GE.AND UP2, UPT, UR38, 0x1, UPT ;  /* 0x000000012600788c */ /* 0x000fe2000bf46270 */
[----:B------:R-:W-:Y:S02]  /*1a10*/  ULDC.64 UR28, c[0x0][0x2b0] ;  /* 0x0000ac00001c7ab9 */ /* 0x000fe40000000a00 */
[----:B--2---:R-:W-:Y:S01]  /*1a20*/  IMAD R8, R6, UR24, RZ ;  /* 0x0000001806087c24 */ /* 0x004fe2000f8e02ff */
[----:B------:R-:W-:Y:S01]  /*1a30*/  IADD3 R4, P0, R4, UR56, RZ ;  /* 0x0000003804047c10 */ /* 0x000fe2000ff1e0ff */
[----:B------:R-:W-:Y:S01]  /*1a40*/  IMAD.WIDE.U32 R2, R6, UR12, R2 ;  /* 0x0000000c06027c25 */ /* 0x000fe2000f8e0002 */
[----:B------:R-:W-:Y:S01]  /*1a50*/  ULDC.64 UR40, c[0x0][0x210] ;  /* 0x0000840000287ab9 */ /* 0x000fe20000000a00 */
[----:B------:R-:W-:Y:S01]  /*1a60*/  ULDC.64 UR24, c[0x0][0x400] ;  /* 0x0001000000187ab9 */ /* 0x000fe20000000a00 */
[----:B------:R-:W-:Y:S01]  /*1a70*/  IADD3.X R5, R5, UR26, R9, P0, !PT ;  /* 0x0000001a05057c10 */ /* 0x000fe200087fe409 */
[----:B------:R-:W-:Y:S01]  /*1a80*/  IMAD R8, R7, UR12, R8 ;  /* 0x0000000c07087c24 */ /* 0x000fe2000f8e0208 */
[----:B-1----:R-:W-:Y:S01]  /*1a90*/  SHF.R.S32.HI R16, RZ, 0x1f, R15 ;  /* 0x0000001fff107819 */ /* 0x002fe2000001140f */
[----:B------:R-:W-:Y:S01]  /*1aa0*/  IMAD.U32 R0, RZ, RZ, UR8 ;  /* 0x00000008ff007e24 */ /* 0x000fe2000f8e00ff */
[----:B------:R-:W-:Y:S01]  /*1ab0*/  ULDC.64 UR12, c[0x0][0x258] ;  /* 0x00009600000c7ab9 */ /* 0x000fe20000000a00 */
[----:B------:R-:W-:Y:S01]  /*1ac0*/  IMAD.IADD R3, R3, 0x1, R8 ;  /* 0x0000000103037824 */ /* 0x000fe200078e0208 */
[----:B------:R-:W-:Y:S01]  /*1ad0*/  LEA.HI R8, R16, R15, RZ, 0x5 ;  /* 0x0000000f10087211 */ /* 0x000fe200078f28ff */
[----:B------:R-:W-:Y:S01]  /*1ae0*/  UIADD3 UR8, UP1, UP0, UR42, UR6, UR50 ;  /* 0x000000062a087290 */ /* 0x000fe2000f83e032 */
[----:B------:R-:W-:Y:S01]  /*1af0*/  IMAD.U32 R9, RZ, RZ, UR12 ;  /* 0x0000000cff097e24 */ /* 0x000fe2000f8e00ff */
[----:B------:R-:W-:Y:S01]  /*1b00*/  USHF.R.S32.HI UR6, URZ, 0x1f, UR6 ;  /* 0x0000001f3f067899 */ /* 0x000fe20008011406 */
[----:B------:R-:W-:Y:S01]  /*1b10*/  IMAD.WIDE.U32 R2, R0, UR57, R2 ;  /* 0x0000003900027c25 */ /* 0x000fe2000f8e0002 */
[----:B------:R-:W-:Y:S01]  /*1b20*/  LOP3.LUT R0, R8, 0xffffffe0, RZ, 0xc0, !PT ;  /* 0xffffffe008007812 */ /* 0x000fe200078ec0ff */
[----:B------:R-:W-:Y:S01]  /*1b30*/  UIMAD UR15, UR15, UR12, URZ ;  /* 0x0000000c0f0f72a4 */ /* 0x000fe2000f8e023f */
[----:B------:R-:W-:Y:S01]  /*1b40*/  SHF.R.S32.HI R8, RZ, 0x5, R8 ;  /* 0x00000005ff087819 */ /* 0x000fe20000011408 */
[----:B------:R-:W-:Y:S01]  /*1b50*/  UIADD3.X UR6, UR51, UR6, UR54, UP1, UP0 ;  /* 0x0000000633067290 */ /* 0x000fe20008fe0436 */
[----:B------:R-:W-:Y:S01]  /*1b60*/  IMAD.WIDE.U32 R4, R9, UR57, R4 ;  /* 0x0000003909047c25 */ /* 0x000fe2000f8e0004 */
[----:B------:R-:W-:Y:S01]  /*1b70*/  UIADD3 UR12, UP1, UP0, UR52, UR8, UR55 ;  /* 0x00000008340c7290 */ /* 0x000fe2000f83e037 */
[----:B------:R-:W-:Y:S01]  /*1b80*/  PLOP3.LUT P0, PT, PT, PT, UP2, 0x80, 0x0 ;  /* 0x000000000000781c */ /* 0x000fe20003f0f028 */
[----:B------:R-:W-:Y:S01]  /*1b90*/  UIMAD UR13, UR57, UR13, UR15 ;  /* 0x0000000d390d72a4 */ /* 0x000fe2000f8e020f */
[----:B------:R-:W-:Y:S01]  /*1ba0*/  IMAD.IADD R13, R15, 0x1, -R0 ;  /* 0x000000010f0d7824 */ /* 0x000fe200078e0a00 */
[----:B------:R-:W-:Y:S01]  /*1bb0*/  UIADD3.X UR6, UR53, UR6, UR48, UP1, UP0 ;  /* 0x0000000635067290 */ /* 0x000fe20008fe0430 */
[----:B------:R-:W-:Y:S01]  /*1bc0*/  VIADD R3, R3, UR9 ;  /* 0x0000000903037c36 */ /* 0x000fe20008000000 */
[----:B------:R-:W-:Y:S01]  /*1bd0*/  UIMAD.WIDE UR26, UR16, 0x4, UR28 ;  /* 0x00000004101a78a5 */ /* 0x000fe2000f8e021c */
[----:B------:R-:W-:Y:S01]  /*1be0*/  IMAD R8, R8, UR14, R13 ;  /* 0x0000000e08087c24 */ /* 0x000fe2000f8e020d */
[----:B------:R-:W-:Y:S01]  /*1bf0*/  LEA R10, P4, R4, UR40, 0x1 ;  /* 0x00000028040a7c11 */ /* 0x000fe2000f8808ff */
[-C--:B------:R-:W-:Y:S01]  /*1c00*/  IMAD R9, R19, R6.reuse, RZ ;  /* 0x0000000613097224 */ /* 0x080fe200078e02ff */
[----:B------:R-:W-:Y:S01]  /*1c10*/  ULDC.64 UR28, c[0x0][0x3e0] ;  /* 0x0000f800001c7ab9 */ /* 0x000fe20000000a00 */
[----:B------:R-:W-:Y:S01]  /*1c20*/  IMAD.WIDE.U32 R2, R244, R6, R2 ;  /* 0x00000006f4027225 */ /* 0x000fe200078e0002 */
[----:B------:R-:W-:Y:S01]  /*1c30*/  IADD3 R0, P2, R8, UR12, RZ ;  /* 0x0000000c08007c10 */ /* 0x000fe2000ff5e0ff */
[----:B------:R-:W-:Y:S01]  /*1c40*/  ULDC.64 UR44, c[0x0][0x478] ;  /* 0x00011e00002c7ab9 */ /* 0x000fe20000000a00 */
[----:B------:R-:W-:Y:S01]  /*1c50*/  ULEA.HI.SX32 UR39, UR39, 0xffffffff, 0x19 ;  /* 0xffffffff27277891 */ /* 0x000fe2000f8fca3f */
[----:B------:R-:W-:Y:S01]  /*1c60*/  IMAD R9, R244, R7, R9 ;  /* 0x00000007f4097224 */ /* 0x000fe200078e0209 */
[----:B------:R-:W-:Y:S01]  /*1c70*/  LEA R238, P1, R0, UR24, 0x2 ;  /* 0x0000001800ee7c11 */ /* 0x000fe2000f8210ff */
[----:B------:R-:W-:Y:S01]  /*1c80*/  VIADD R5, R5, UR13 ;  /* 0x0000000d05057c36 */ /* 0x000fe20008000000 */
[----:B------:R-:W-:Y:S01]  /*1c90*/  LEA R11, P3, R2, UR28, 0x1 ;  /* 0x0000001c020b7c11 */ /* 0x000fe2000f8608ff */
[----:B------:R-:W-:Y:S01]  /*1ca0*/  IMAD.IADD R3, R3, 0x1, R9 ;  /* 0x0000000103037824 */ /* 0x000fe200078e0209 */
[----:B------:R-:W-:Y:S01]  /*1cb0*/  LEA.HI.X.SX32 R8, R8, UR6, 0x1, P2 ;  /* 0x0000000608087c11 */ /* 0x000fe200090f0eff */
[----:B------:R-:W-:Y:S01]  /*1cc0*/  UIMAD.WIDE UR8, UR36, 0x4, UR44 ;  /* 0x00000004240878a5 */ /* 0x000fe2000f8e022c */
[----:B------:R-:W-:-:S02]  /*1cd0*/  LEA.HI.X R5, R4, UR41, R5, 0x1, P4 ;  /* 0x0000002904057c11 */ /* 0x000fc4000a0f0c05 */
[----:B------:R-:W-:Y:S02]  /*1ce0*/  LEA.HI.X R235, R0, UR25, R8, 0x2, P1 ;  /* 0x0000001900eb7c11 */ /* 0x000fe400088f1408 */
[----:B------:R-:W-:Y:S01]  /*1cf0*/  LEA.HI.X R3, R2, UR29, R3, 0x1, P3 ;  /* 0x0000001d02037c11 */ /* 0x000fe200098f0c03 */
[----:B------:R-:W-:Y:S06]  /*1d00*/  @!P0 BRA `(.L_x_2042) ;  /* 0x000000b400cc8947 */ /* 0x000fec0003800000 */
[----:B------:R-:W-:Y:S01]  /*1d10*/  PLOP3.LUT P1, PT, PT, PT, UP4, 0x80, 0x0 ;  /* 0x000000000000781c */ /* 0x000fe20003f2f048 */
[----:B------:R-:W-:Y:S01]  /*1d20*/  IMAD.SHL.U32 R0, R244, 0x40, RZ ;  /* 0x00000040f4007824 */ /* 0x000fe200078e00ff */
[----:B------:R-:W-:Y:S01]  /*1d30*/  UMOV UR12, UR39 ;  /* 0x00000027000c7c82 */ /* 0x000fe20008000000 */
[----:B------:R-:W-:Y:S01]  /*1d40*/  LEA.HI R4, R16, R15, RZ, 0x6 ;  /* 0x0000000f10047211 */ /* 0x000fe200078f30ff */
[----:B------:R-:W-:Y:S01]  /*1d50*/  ULEA.HI UR6, UR12, UR12, URZ, 0x1 ;  /* 0x0000000c0c067291 */ /* 0x000fe2000f8f083f */
[----:B------:R-:W-:Y:S01]  /*1d60*/  VIADD R16, R244, 0x20 ;  /* 0x00000020f4107836 */ /* 0x000fe20000000000 */
[----:B------:R-:W-:Y:S01]  /*1d70*/  LOP3.LUT R0, R0, 0x1c0, RZ, 0xc0, !PT ;  /* 0x000001c000007812 */ /* 0x000fe200078ec0ff */
[----:B------:R-:W-:Y:S01]  /*1d80*/  UMOV UR29, UR8 ;  /* 0x00000008001d7c82 */ /* 0x000fe20008000000 */
[----:B------:R-:W-:Y:S01]  /*1d90*/  ULOP3.LUT UR6, UR6, 0xfffffffe, URZ, 0xc0, !UPT ;  /* 0xfffffffe06067892 */ /* 0x000fe2000f8ec03f */
[----:B------:R-:W-:Y:S01]  /*1da0*/  VIADD R17, R244, 0x40 ;  /* 0x00000040f4117836 */ /* 0x000fe20000000000 */
[----:B------:R-:W-:Y:S01]  /*1db0*/  LOP3.LUT R2, R0, 0x38, R236, 0xf8, !PT ;  /* 0x0000003800027812 */ /* 0x000fe200078ef8ec */
[----:B------:R-:W-:Y:S01]  /*1dc0*/  VIADD R18, R244, 0x60 ;  /* 0x00000060f4127836 */ /* 0x000fe20000000000 */
[----:B------:R-:W-:Y:S01]  /*1dd0*/  SHF.R.U32.HI R0, RZ, 0x3, R0 ;  /* 0x00000003ff007819 */ /* 0x000fe20000011600 */
[----:B------:R-:W-:Y:S01]  /*1de0*/  @P1 BAR.SYNC.DEFER_BLOCKING 0x0 ;  /* 0x0000000000001b1d */ /* 0x000fe20000010000 */
[----:B------:R-:W-:Y:S01]  /*1df0*/  UIADD3 UR8, UR12, -UR6, URZ ;  /* 0x800000060c087290 */ /* 0x000fe2000fffe03f */
[----:B------:R-:W-:Y:S01]  /*1e00*/  IMAD.MOV.U32 R241, RZ, RZ, R10 ;  /* 0x000000fffff17224 */ /* 0x000fe200078e000a */
[----:B------:R-:W-:Y:S01]  /*1e10*/  LOP3.LUT R0, R2, R0, RZ, 0x3c, !PT ;  /* 0x0000000002007212 */ /* 0x000fe200078e3cff */
[----:B------:R-:W-:Y:S01]  /*1e20*/  IMAD.SHL.U32 R2, R4, 0x8, RZ ;  /* 0x0000000804027824 */ /* 0x000fe200078e00ff */
[----:B------:R-:W-:Y:S01]  /*1e30*/  UIMAD UR6, UR12, -0x80, UR38 ;  /* 0xffffff800c0678a4 */ /* 0x000fe2000f8e0226 */
[----:B------:R-:W-:Y:S01]  /*1e40*/  BSSY B0, `(.L_x_2043) ;  /* 0x000001d000007945 */ /* 0x000fe20003800000 */
[----:B------:R-:W-:Y:S01]  /*1e50*/  UISETP.NE.AND UP0, UPT, UR8, 0x1, UPT ;  /* 0x000000010800788c */ /* 0x000fe2000bf05270 */
[----:B------:R-:W-:Y:S01]  /*1e60*/  IMAD.MOV.U32 R242, RZ, RZ, R11 ;  /* 0x000000fffff27224 */ /* 0x000fe200078e000b */
[----:B------:R-:W-:Y:S01]  /*1e70*/  LOP3.LUT R0, R0, 0xfffffe00, R2, 0xf8, !PT ;  /* 0xfffffe0000007812 */ /* 0x000fe200078ef802 */
[----:B------:R-:W-:Y:S01]  /*1e80*/  UMOV UR14, UR26 ;  /* 0x0000001a000e7c82 */ /* 0x000fe20008000000 */
[----:B------:R-:W-:Y:S01]  /*1e90*/  ISETP.GE.AND P5, PT, R244, UR6, PT ;  /* 0x00000006f4007c0c */ /* 0x000fe2000bfa6270 */
[----:B------:R-:W-:Y:S01]  /*1ea0*/  UMOV UR15, UR27 ;  /* 0x0000001b000f7c82 */ /* 0x000fe20008000000 */
[----:B------:R-:W-:Y:S01]  /*1eb0*/  PLOP3.LUT P0, PT, PT, PT, UP0, 0x80, 0x0 ;  /* 0x000000000000781c */ /* 0x000fe20003f0f008 */
[----:B------:R-:W-:Y:S01]  /*1ec0*/  VIADD R2, R0, 0x2000 ;  /* 0x0000200000027836 */ /* 0x000fe20000000000 */
[----:B------:R-:W-:Y:S01]  /*1ed0*/  UMOV UR28, UR9 ;  /* 0x00000009001c7c82 */ /* 0x000fe20008000000 */
[----:B------:R-:W-:Y:S01]  /*1ee0*/  ISETP.GE.AND P4, PT, R16, UR6, PT ;  /* 0x0000000610007c0c */ /* 0x000fe2000bf86270 */
[----:B------:R-:W-:Y:S01]  /*1ef0*/  IMAD.MOV.U32 R243, RZ, RZ, R3 ;  /* 0x000000fffff37224 */ /* 0x000fe200078e0003 */
[----:B------:R-:W-:-:S02]  /*1f00*/  ISETP.GE.AND P3, PT, R17, UR6, PT ;  /* 0x0000000611007c0c */ /* 0x000fc4000bf66270 */
[----:B------:R-:W-:Y:S02]  /*1f10*/  SEL R2, R2, R0, !P0 ;  /* 0x0000000002027207 */ /* 0x000fe40004000000 */
[----:B------:R-:W-:Y:S02]  /*1f20*/  LEA R0, R0, UR4, 0x1 ;  /* 0x0000000400007c11 */ /* 0x000fe4000f8e08ff */
[----:B------:R-:W-:Y:S02]  /*1f30*/  ISETP.GE.AND P2, PT, R18, UR6, PT ;  /* 0x0000000612007c0c */ /* 0x000fe4000bf46270 */
[----:B------:R-:W-:Y:S01]  /*1f40*/  LEA R207, R2, UR4, 0x1 ;  /* 0x0000000402cf7c11 */ /* 0x000fe2000f8e08ff */
[----:B------:R1:W-:Y:S01]  /*1f50*/  @P5 STS.128 [R0+0x8000], RZ ;  /* 0x008000ff00005388 */ /* 0x0003e20000000c00 */
[----:B------:R-:W-:Y:S09]  /*1f60*/  @P5 BRA `(.L_x_2044) ;  /* 0x0000000000285947 */ /* 0x000ff20003800000 */
        /* <DEDUP_REMOVED lines=10> */
.L_x_2044:
[----:B------:R-:W-:Y:S05]  /*2010*/  BSYNC B0 ;  /* 0x0000000000007941 */ /* 0x000fea0003800000 */
.L_x_2043:
        /* <DEDUP_REMOVED lines=13> */
.L_x_2046:
[----:B------:R-:W-:Y:S05]  /*20f0*/  BSYNC B0 ;  /* 0x0000000000007941 */ /* 0x000fea0003800000 */
.L_x_2045:
        /* <DEDUP_REMOVED lines=13> */
.L_x_2048:
[----:B------:R-:W-:Y:S05]  /*21d0*/  BSYNC B0 ;  /* 0x0000000000007941 */ /* 0x000fea0003800000 */
.L_x_2047:
        /* <DEDUP_REMOVED lines=16> */
.L_x_2050:
[----:B------:R-:W-:Y:S05]  /*22e0*/  BSYNC B0 ;  /* 0x0000000000007941 */ /* 0x000fea0003800000 */
.L_x_2049:
        /* <DEDUP_REMOVED lines=21> */
.L_x_2052:
[----:B------:R-:W-:Y:S05]  /*2440*/  BSYNC B0 ;  /* 0x0000000000007941 */ /* 0x000fea0003800000 */
.L_x_2051:
        /* <DEDUP_REMOVED lines=21> */
.L_x_2054:
[----:B------:R-:W-:Y:S05]  /*25a0*/  BSYNC B0 ;  /* 0x0000000000007941 */ /* 0x000fea0003800000 */
.L_x_2053:
        /* <DEDUP_REMOVED lines=21> */
.L_x_2056:
[----:B------:R-:W-:Y:S05]  /*2700*/  BSYNC B0 ;  /* 0x0000000000007941 */ /* 0x000fea0003800000 */
.L_x_2055:
        /* <DEDUP_REMOVED lines=23> */
.L_x_2058:
[----:B------:R-:W-:Y:S05]  /*2880*/  BSYNC B0 ;  /* 0x0000000000007941 */ /* 0x000fea0003800000 */
.L_x_2057:
        /* <DEDUP_REMOVED lines=43> */
.L_x_2060:
[----:B------:R-:W-:Y:S05]  /*2b40*/  BSYNC B0 ;  /* 0x0000000000007941 */ /* 0x000fea0003800000 */
.L_x_2059:
        /* <DEDUP_REMOVED lines=23> */
.L_x_2062:
[----:B------:R-:W-:Y:S05]  /*2cc0*/  BSYNC B0 ;  /* 0x0000000000007941 */ /* 0x000fea0003800000 */
.L_x_2061:
        /* <DEDUP_REMOVED lines=23> */
.L_x_2064:
[----:B------:R-:W-:Y:S05]  /*2e40*/  BSYNC B0 ;  /* 0x0000000000007941 */ /* 0x000fea0003800000 */
.L_x_2063:
        /* <DEDUP_REMOVED lines=23> */
.L_x_2066:
[----:B------:R-:W-:Y:S05]  /*2fc0*/  BSYNC B0 ;  /* 0x0000000000007941 */ /* 0x000fea0003800000 */
.L_x_2065:
        /* <DEDUP_REMOVED lines=32> */
.L_x_2068:
[----:B------:R-:W-:Y:S05]  /*31d0*/  BSYNC B0 ;  /* 0x0000000000007941 */ /* 0x000fea0003800000 */
.L_x_2067:
        /* <DEDUP_REMOVED lines=22> */
.L_x_2070:
[----:B------:R-:W-:Y:S05]  /*3340*/  BSYNC B0 ;  /* 0x0000000000007941 */ /* 0x000fea0003800000 */
.L_x_2069:
        /* <DEDUP_REMOVED lines=22> */
.L_x_2072:
[----:B------:R-:W-:Y:S05]  /*34b0*/  BSYNC B0 ;  /* 0x0000000000007941 */ /* 0x000fea0003800000 */
.L_x_2071:
        /* <DEDUP_REMOVED lines=22> */
.L_x_2074:
[----:B------:R-:W-:Y:S05]  /*3620*/  BSYNC B0 ;  /* 0x0000000000007941 */ /* 0x000fea0003800000 */
.L_x_2073:
[----:B------:R-:W-:Y:S01]  /*3630*/  ISETP.NE.AND P4, PT, R11, RZ, PT ;  /* 0x000000ff0b00720c */ /* 0x000fe20003f85270 */
[----:B------:R-:W-:Y:S01]  /*3640*/  ULDC.64 UR18, c[0x0][0x3c8] ;  /* 0x0000f20000127ab9 */ /* 0x000fe20000000a00 */
[----:B------:R-:W-:Y:S01]  /*3650*/  ISETP.NE.AND P2, PT, R10, RZ, PT ;  /* 0x000000ff0a00720c */ /* 0x000fe20003f45270 */
[----:B------:R-:W-:Y:S01]  /*3660*/  UISETP.NE.U32.AND UP1, UPT, UR18, URZ, UPT ;  /* 0x0000003f1200728c */ /* 0x000fe2000bf25070 */
[----:B------:R-:W2:Y:S01]  /*3670*/  LDC.64 R10, c[0x0][0x3b8] ;  /* 0x0000ee00ff0a7b82 */ /* 0x000ea20000000a00 */
[----:B------:R-:W-:Y:S01]  /*3680*/  USHF.R.S32.HI UR8, URZ, 0x1f, UR57 ;  /* 0x0000001f3f087899 */ /* 0x000fe20008011439 */
[----:B------:R-:W-:Y:S01]  /*3690*/  ISETP.NE.AND P3, PT, R15, RZ, PT ;  /* 0x000000ff0f00720c */ /* 0x000fe20003f65270 */
[----:B------:R-:W-:Y:S01]  /*36a0*/  UISETP.NE.AND.EX UP1, UPT, UR19, URZ, UPT, UP1 ;  /* 0x0000003f1300728c */ /* 0x000fe2000bf25310 */
[----:B-1----:R-:W-:Y:S01]  /*36b0*/  IMAD.MOV.U32 R6, RZ, RZ, 0x4 ;  /* 0x00000004ff067424 */ /* 0x002fe200078e00ff */
[----:B------:R-:W0:Y:S01]  /*36c0*/  LDGDEPBAR ;  /* 0x00000000000079af */ /* 0x000e220000000000 */
[----:B------:R-:W-:Y:S01]  /*36d0*/  IMAD.MOV.U32 R248, RZ, RZ, 0x7f800000 ;  /* 0x7f800000fff87424 */ /* 0x000fe200078e00ff */
[----:B------:R-:W-:Y:S01]  /*36e0*/  ULDC UR35, c[0x0][0x2d0] ;  /* 0x0000b40000237ab9 */ /* 0x000fe20000000800 */
[----:B------:R-:W-:Y:S01]  /*36f0*/  IMAD.MOV.U32 R249, RZ, RZ, 0x7f800000 ;  /* 0x7f800000fff97424 */ /* 0x000fe200078e00ff */
[----:B------:R-:W-:Y:S01]  /*3700*/  PLOP3.LUT P1, PT, PT, PT, UP1, 0x80, 0x0 ;  /* 0x000000000000781c */ /* 0x000fe20003f2f018 */
[----:B------:R-:W-:-:S02]  /*3710*/  IMAD.MOV.U32 R250, RZ, RZ, 0x7f800000 ;  /* 0x7f800000fffa7424 */ /* 0x000fc400078e00ff */
[----:B------:R-:W-:Y:S01]  /*3720*/  IMAD.MOV.U32 R245, RZ, RZ, 0x7f800000 ;  /* 0x7f800000fff57424 */ /* 0x000fe200078e00ff */
[----:B------:R-:W1:Y:S01]  /*3730*/  S2R R12, SR_TID.X ;  /* 0x00000000000c7919 */ /* 0x000e620000002100 */
[----:B------:R-:W-:Y:S01]  /*3740*/  @UP1 ULDC.64 UR20, c[0x0][0x3d0] ;  /* 0x0000f40000141ab9 */ /* 0x000fe20000000a00 */
[----:B------:R-:W-:Y:S01]  /*3750*/  @UP1 UMOV UR9, UR8 ;  /* 0x0000000800091c82 */ /* 0x000fe20008000000 */
[----:B------:R-:W-:Y:S01]  /*3760*/  @UP1 UIMAD UR6, UR58, UR20, URZ ;  /* 0x000000143a0612a4 */ /* 0x000fe2000f8e023f */
[----:B------:R-:W-:Y:S01]  /*3770*/  @UP1 UMOV UR8, UR57 ;  /* 0x0000003900081c82 */ /* 0x000fe20008000000 */
[----:B------:R-:W3:Y:S01]  /*3780*/  S2R R14, SR_TID.X ;  /* 0x00000000000e7919 */ /* 0x000ee20000002100 */
[----:B------:R-:W-:Y:S02]  /*3790*/  @UP1 UIMAD.WIDE.U32 UR8, UR47, UR20, UR8 ;  /* 0x000000142f0812a5 */ /* 0x000fe4000f8e0008 */
[----:B------:R-:W-:Y:S01]  /*37a0*/  @UP1 UIMAD UR6, UR47, UR21, UR6 ;  /* 0x000000152f0612a4 */ /* 0x000fe2000f8e0206 */
[----:B--2---:R-:W2:Y:S01]  /*37b0*/  LDG.E.64 R4, desc[UR10][R10.64+0x8] ;  /* 0x0000080a0a047981 */ /* 0x004ea2000c1e1b00 */
[----:B------:R-:W-:-:S02]  /*37c0*/  @UP1 ULEA UR18, UP0, UR8, UR18, 0x2 ;  /* 0x0000001208121291 */ /* 0x000fc4000f80103f */
[----:B------:R-:W-:Y:S01]  /*37d0*/  @UP1 UIADD3 UR6, UR9, UR6, URZ ;  /* 0x0000000609061290 */ /* 0x000fe2000fffe03f */
[----:B------:R-:W-:-:S03]  /*37e0*/  ULDC UR36, c[0x0][0x2dc] ;  /* 0x0000b70000247ab9 */ /* 0x000fc60000000800 */
[----:B------:R-:W-:Y:S01]  /*37f0*/  @UP1 ULEA.HI.X UR19, UR8, UR19, UR6, 0x2, UP0 ;  /* 0x0000001308131291 */ /* 0x000fe200080f1406 */
[----:B------:R-:W-:Y:S02]  /*3800*/  IMAD.U32 R2, RZ, RZ, UR18 ;  /* 0x00000012ff027e24 */ /* 0x000fe4000f8e00ff */
[----:B------:R-:W-:Y:S01]  /*3810*/  @!P6 IMAD.WIDE R6, R9, R6, UR14 ;  /* 0x0000000e0906ee25 */ /* 0x000fe2000f8e0206 */
[----:B------:R-:W-:-:S03]  /*3820*/  @UP1 ULDC UR6, c[0x0][0x2e8] ;  /* 0x0000ba0000061ab9 */ /* 0x000fc60000000800 */
[----:B------:R-:W-:Y:S01]  /*3830*/  IMAD.U32 R3, RZ, RZ, UR19 ;  /* 0x00000013ff037e24 */ /* 0x000fe2000f8e00ff */
[----:B------:R-:W5:Y:S04]  /*3840*/  @!P6 LDG.E R248, desc[UR10][R6.64] ;  /* 0x0000000a06f8e981 */ /* 0x000f68000c1e1900 */
[----:B------:R4:W2:Y:S04]  /*3850*/  @P1 LDG.E R8, desc[UR10][R2.64] ;  /* 0x0000000a02081981 */ /* 0x0008a8000c1e1900 */
[----:B------:R-:W2:Y:S01]  /*3860*/  LDG.E.64 R10, desc[UR10][R10.64] ;  /* 0x0000000a0a0a7981 */ /* 0x000ea2000c1e1b00 */
[----:B----4-:R-:W-:-:S04]  /*3870*/  IMAD.MOV.U32 R2, RZ, RZ, 0x4 ;  /* 0x00000004ff027424 */ /* 0x010fc800078e00ff */
[----:B------:R-:W-:-:S05]  /*3880*/  IMAD.WIDE R2, R251, R2, UR14 ;  /* 0x0000000efb027e25 */ /* 0x000fca000f8e0202 */
[----:B------:R-:W5:Y:S04]  /*3890*/  @!P4 LDG.E R249, desc[UR10][R2.64] ;  /* 0x0000000a02f9c981 */ /* 0x000f68000c1e1900 */
[----:B------:R-:W5:Y:S04]  /*38a0*/  @!P3 LDG.E R250, desc[UR10][R2.64+0x20] ;  /* 0x0000200a02fab981 */ /* 0x000f68000c1e1900 */
[----:B------:R4:W5:Y:S02]  /*38b0*/  @!P2 LDG.E R245, desc[UR10][R2.64+0x100] ;  /* 0x0001000a02f5a981 */ /* 0x000964000c1e1900 */
[----:B----4-:R-:W4:Y:S01]  /*38c0*/  S2R R3, SR_TID.X ;  /* 0x0000000000037919 */ /* 0x010f220000002100 */
[----:B-1----:R-:W-:Y:S01]  /*38d0*/  SHF.R.S32.HI R12, RZ, 0x1f, R12 ;  /* 0x0000001fff0c7819 */ /* 0x002fe2000001140c */
[----:B---3--:R-:W1:Y:S03]  /*38e0*/  @P1 MUFU.RCP R0, UR6 ;  /* 0x0000000600001d08 */ /* 0x008e660008001000 */
[----:B------:R-:W-:Y:S01]  /*38f0*/  LEA.HI R12, R12, R14, RZ, 0x7 ;  /* 0x0000000e0c0c7211 */ /* 0x000fe200078f38ff */
[----:B------:R-:W-:-:S03]  /*3900*/  UIMAD UR6, UR47, UR61, UR57 ;  /* 0x0000003d2f0672a4 */ /* 0x000fc6000f8e0239 */
[----:B------:R-:W-:Y:S01]  /*3910*/  SHF.R.S32.HI R12, RZ, 0x7, R12 ;  /* 0x00000007ff0c7819 */ /* 0x000fe2000001140c */
[----:B------:R-:W-:Y:S01]  /*3920*/  USHF.L.U32 UR6, UR6, 0x5, URZ ;  /* 0x0000000506067899 */ /* 0x000fe2000800063f */
[----:B------:R-:W-:-:S03]  /*3930*/  IMAD.U32 R2, RZ, RZ, UR17 ;  /* 0x00000011ff027e24 */ /* 0x000fc6000f8e00ff */
[----:B------:R-:W-:Y:S01]  /*3940*/  USHF.R.S32.HI UR9, URZ, 0x1f, UR6 ;  /* 0x0000001f3f097899 */ /* 0x000fe20008011406 */
[----:B----4-:R-:W-:-:S05]  /*3950*/  IMAD.SHL.U32 R3, R3, 0x2, RZ ;  /* 0x0000000203037824 */ /* 0x010fca00078e00ff */
[----:B------:R-:W-:-:S05]  /*3960*/  LOP3.LUT R3, R3, 0x6, RZ, 0xc0, !PT ;  /* 0x0000000603037812 */ /* 0x000fca00078ec0ff */
[----:B------:R-:W-:-:S04]  /*3970*/  IMAD R3, R12, 0x40, R3 ;  /* 0x000000400c037824 */ /* 0x000fc800078e0203 */
[----:B------:R-:W-:Y:S01]  /*3980*/  IMAD R3, R2, 0x80, R3 ;  /* 0x0000008002037824 */ /* 0x000fe200078e0203 */
[----:B------:R-:W-:Y:S01]  /*3990*/  SHF.R.S32.HI R2, RZ, 0x1f, R13 ;  /* 0x0000001fff027819 */ /* 0x000fe2000001140d */
[----:B------:R-:W-:Y:S01]  /*39a0*/  VIADD R175, R176, 0x2000 ;  /* 0x00002000b0af7836 */ /* 0x000fe20000000000 */
[----:B------:R-:W-:-:S04]  /*39b0*/  CS2R R126, SRZ ;  /* 0x00000000007e7805 */ /* 0x000fc8000001ff00 */
[----:B------:R-:W-:Y:S01]  /*39c0*/  SEL R175, R175, R176, !P0 ;  /* 0x000000b0afaf7207 */ /* 0x000fe20004000000 */
[----:B------:R-:W-:Y:S01]  /*39d0*/  IMAD.MOV.U32 R179, RZ, RZ, 0x20 ;  /* 0x00000020ffb37424 */ /* 0x000fe200078e00ff */
[----:B------:R-:W-:Y:S01]  /*39e0*/  CS2R R124, SRZ ;  /* 0x00000000007c7805 */ /* 0x000fe2000001ff00 */
[----:B------:R-:W-:Y:S01]  /*39f0*/  IMAD.MOV.U32 R178, RZ, RZ, 0x40 ;  /* 0x00000040ffb27424 */ /* 0x000fe200078e00ff */
        /* <DEDUP_REMOVED lines=30> */
[----:B------:R-:W-:Y:S01]  /*3be0*/  LEA R175, R175, UR4, 0x1 ;  /* 0x00000004afaf7c11 */ /* 0x000fe2000f8e08ff */
[----:B------:R-:W-:Y:S01]  /*3bf0*/  IMAD.MOV.U32 R239, RZ, RZ, R207 ;  /* 0x000000ffffef7224 */ /* 0x000fe200078e00cf */
[----:B--2---:R-:W-:-:S04]  /*3c00*/  IADD3 R246, P3, P2, R4, UR6, R13 ;  /* 0x0000000604f67c10 */ /* 0x004fc8000fa7e00d */
[----:B------:R-:W-:Y:S01]  /*3c10*/  IADD3.X R4, R5, UR9, R2, P3, P2 ;  /* 0x0000000905047c10 */ /* 0x000fe20009fe4402 */
[----:B-1----:R-:W-:Y:S01]  /*3c20*/  @P1 FMUL.FTZ R0, R8, R0 ;  /* 0x0000000008001220 */ /* 0x002fe20000410000 */
[----:B------:R-:W-:Y:S02]  /*3c30*/  IADD3 R2, R251, -UR38, -R3 ;  /* 0x80000026fb027c10 */ /* 0x000fe4000fffe803 */
[----:B------:R-:W-:-:S03]  /*3c40*/  R2UR UR8, R10 ;  /* 0x000000000a0872ca */ /* 0x000fc600000e0000 */
[----:B------:R-:W-:Y:S01]  /*3c50*/  VIADD R2, R2, UR7 ;  /* 0x0000000702027c36 */ /* 0x000fe20008000000 */
[----:B------:R-:W-:Y:S01]  /*3c60*/  R2UR UR30, R11 ;  /* 0x000000000b1e72ca */ /* 0x000fe200000e0000 */
[----:B------:R-:W-:Y:S01]  /*3c70*/  IMAD.WIDE.U32 R246, R246, -0x2daee0ad, RZ ;  /* 0xd2511f53f6f67825 */ /* 0x000fe200078e00ff */
[----:B------:R-:W-:Y:S01]  /*3c80*/  UMOV UR6, URZ ;  /* 0x0000003f00067c82 */ /* 0x000fe20008000000 */
[----:B------:R-:W-:Y:S01]  /*3c90*/  ULDC.U8 UR9, c[0x0][0x388] ;  /* 0x0000e20000097ab9 */ /* 0x000fe20000000000 */
[----:B------:R1:W-:Y:S01]  /*3ca0*/  STL [R1], R2 ;  /* 0x0000000201007387 */ /* 0x0003e20000100800 */
[----:B------:R-:W-:Y:S01]  /*3cb0*/  @P1 R2UR UR13, R0 ;  /* 0x00000000000d12ca */ /* 0x000fe200000e0000 */
[----:B------:R-:W-:-:S05]  /*3cc0*/  VIADD R0, R177, 0x2000 ;  /* 0x00002000b1007836 */ /* 0x000fca0000000000 */
[----:B------:R-:W-:Y:S01]  /*3cd0*/  SEL R0, R0, R177, !P0 ;  /* 0x000000b100007207 */ /* 0x000fe20004000000 */
[----:B------:R-:W-:Y:S01]  /*3ce0*/  UIADD3 UR27, UR8, -0x61c88647, URZ ;  /* 0x9e3779b9081b7890 */ /* 0x000fe2000fffe03f */
[----:B------:R-:W-:Y:S02]  /*3cf0*/  LOP3.LUT R252, R4, UR8, RZ, 0x3c, !PT ;  /* 0x0000000804fc7c12 */ /* 0x000fe4000f8e3cff */
[----:B------:R-:W-:Y:S01]  /*3d00*/  LEA R170, R0, UR4, 0x1 ;  /* 0x0000000400aa7c11 */ /* 0x000fe2000f8e08ff */
[----:B------:R-:W-:Y:S02]  /*3d10*/  UIADD3 UR26, UR8, 0x3c6ef372, URZ ;  /* 0x3c6ef372081a7890 */ /* 0x000fe4000fffe03f */
[----:B------:R-:W-:Y:S02]  /*3d20*/  UIADD3 UR24, UR8, -0x255992d5, URZ ;  /* 0xdaa66d2b08187890 */ /* 0x000fe4000fffe03f */
[----:B------:R-:W-:Y:S02]  /*3d30*/  UIADD3 UR22, UR8, 0x78dde6e4, URZ ;  /* 0x78dde6e408167890 */ /* 0x000fe4000fffe03f */
[----:B------:R-:W-:-:S02]  /*3d40*/  UIADD3 UR20, UR8, 0x1715609d, URZ ;  /* 0x1715609d08147890 */ /* 0x000fc4000fffe03f */
[----:B------:R-:W-:Y:S02]  /*3d50*/  UIADD3 UR18, UR8, -0x4ab325aa, URZ ;  /* 0xb54cda5608127890 */ /* 0x000fe4000fffe03f */
[----:B------:R-:W-:Y:S02]  /*3d60*/  UIADD3 UR34, UR30, -0x4498517b, URZ ;  /* 0xbb67ae851e227890 */ /* 0x000fe4000fffe03f */
[----:B------:R-:W-:Y:S02]  /*3d70*/  UIADD3 UR25, UR30, 0x76cf5d0a, URZ ;  /* 0x76cf5d0a1e197890 */ /* 0x000fe4000fffe03f */
[----:B------:R-:W-:Y:S02]  /*3d80*/  UIADD3 UR23, UR30, 0x32370b8f, URZ ;  /* 0x32370b8f1e177890 */ /* 0x000fe4000fffe03f */
[----:B------:R-:W-:Y:S02]  /*3d90*/  UIADD3 UR21, UR30, -0x126145ec, URZ ;  /* 0xed9eba141e157890 */ /* 0x000fe4000fffe03f */
[----:B------:R-:W-:-:S02]  /*3da0*/  UIADD3 UR19, UR30, -0x56f99767, URZ ;  /* 0xa90668991e137890 */ /* 0x000fc4000fffe03f */
[----:B------:R-:W-:Y:S01]  /*3db0*/  UIADD3 UR16, UR30, 0x646e171e, URZ ;  /* 0x646e171e1e107890 */ /* 0x000fe2000fffe03f */
[----:B------:R-:W-:Y:S01]  /*3dc0*/  @UP1 UMOV UR6, UR13 ;  /* 0x0000000d00061c82 */ /* 0x000fe20008000000 */
[----:B-1----:R-:W-:-:S10]  /*3dd0*/  ULDC UR8, c[0x0][0x2ec] ;  /* 0x0000bb0000087ab9 */ /* 0x002fd40000000800 */
.L_x_2077:
[----:B------:R-:W2:Y:S01]  /*3de0*/  LDL R0, [R1+0x8] ;  /* 0x0000080001007983 */ /* 0x000ea20000100800 */
[----:B------:R-:W-:Y:S01]  /*3df0*/  USHF.L.U32 UR13, UR17, 0x7, URZ ;  /* 0x00000007110d7899 */ /* 0x000fe2000800063f */
[----:B------:R-:W-:Y:S01]  /*3e00*/  IMAD.U32 R3, RZ, RZ, UR17 ;  /* 0x00000011ff037e24 */ /* 0x000fe2000f8e00ff */
[----:B------:R-:W-:Y:S01]  /*3e10*/  UISETP.GE.AND UP2, UPT, UR12, 0x1, UPT ;  /* 0x000000010c00788c */ /* 0x000fe2000bf46270 */
[----:B------:R-:W0:Y:S01]  /*3e20*/  LDGDEPBAR ;  /* 0x00000000000079af */ /* 0x000e220000000000 */
[----:B------:R-:W-:Y:S07]  /*3e30*/  UIADD3 UR13, UR13, 0x80, URZ ;  /* 0x000000800d0d7890 */ /* 0x000fee000fffe03f */
[----:B------:R-:W3:Y:S01]  /*3e40*/  LDL R180, [R1+0x4] ;  /* 0x0000040001b47983 */ /* 0x000ee20000100800 */
[----:B------:R-:W-:Y:S03]  /*3e50*/  UISETP.GE.AND UP0, UPT, UR13, UR7, UPT ;  /* 0x000000070d00728c */ /* 0x000fe6000bf06270 */
[----:B------:R-:W4:Y:S01]  /*3e60*/  LDL R185, [R1] ;  /* 0x0000000001b97983 */ /* 0x000f220000100800 */
[----:B------:R-:W1:Y:S01]  /*3e70*/  S2R R186, SR_TID.X ;  /* 0x0000000000ba7919 */ /* 0x000e620000002100 */
[----:B------:R-:W1:Y:S02]  /*3e80*/  S2R R183, SR_TID.X ;  /* 0x0000000000b77919 */ /* 0x000e640000002100 */
[----:B-1----:R-:W-:Y:S01]  /*3e90*/  SHF.R.S32.HI R183, RZ, 0x1f, R183 ;  /* 0x0000001fffb77819 */ /* 0x002fe200000114b7 */
[----:B------:R-:W-:Y:S04]  /*3ea0*/  DEPBAR.LE SB0, 0x0 ;  /* 0x000080000000791a */ /* 0x000fe80000000000 */
[----:B------:R-:W-:Y:S01]  /*3eb0*/  LEA.HI R183, R183, R186, RZ, 0x7 ;  /* 0x000000bab7b77211 */ /* 0x000fe200078f38ff */
[----:B------:R-:W-:Y:S03]  /*3ec0*/  BAR.SYNC.DEFER_BLOCKING 0x0 ;  /* 0x0000000000007b1d */ /* 0x000fe60000010000 */
[----:B------:R-:W-:Y:S03]  /*3ed0*/  SHF.R.S32.HI R183, RZ, 0x7, R183 ;  /* 0x00000007ffb77819 */ /* 0x000fe600000114b7 */
[----:B------:R-:W-:Y:S08]  /*3ee0*/  LDSM.16.M88.4 R64, [R175] ;  /* 0x00000000af40783b */ /* 0x000ff00000000200 */
[----:B------:R-:W1:Y:S08]  /*3ef0*/  LDSM.16.M88.4 R16, [R172+UR4+0xc000] ;  /* 0x00c00004ac10783b */ /* 0x000e700008000200 */
[----:B------:R-:W1:Y:S08]  /*3f00*/  LDSM.16.M88.4 R60, [R175+0x2000] ;  /* 0x00200000af3c783b */ /* 0x000e700000000200 */
[----:B------:R-:W1:Y:S08]  /*3f10*/  LDSM.16.M88.4 R32, [R172+UR4+0xc800] ;  /* 0x00c80004ac20783b */ /* 0x000e700008000200 */
[----:B------:R-:W1:Y:S08]  /*3f20*/  LDSM.16.M88.4 R48, [R172+UR4+0xd000] ;  /* 0x00d00004ac30783b */ /* 0x000e700008000200 */
[----:B------:R-:W1:Y:S02]  /*3f30*/  LDSM.16.M88.4 R132, [R172+UR4+0xd800] ;  /* 0x00d80004ac84783b */ /* 0x000e640008000200 */
        /* <DEDUP_REMOVED lines=20> */
[----:B------:R-:W-:Y:S02]  /*4080*/  HMMA.16816.F32 R64, R64, R134, RZ ;  /* 0x000000864040723c */ /* 0x000fe400000018ff */
[----:B--2---:R-:W-:Y:S02]  /*4090*/  R2P PR, R0, 0x6 ;  /* 0x0000000600007804 */ /* 0x004fe40000000000 */
[----:B------:R-:W-:Y:S02]  /*40a0*/  PLOP3.LUT P0, PT, PT, PT, UP0, 0x80, 0x0 ;  /* 0x000000000000781c */ /* 0x000fe40003f0f008 */
[----:B------:R-:W-:Y:S02]  /*40b0*/  PLOP3.LUT P3, PT, PT, PT, UP0, 0x80, 0x0 ;  /* 0x000000000000781c */ /* 0x000fe40003f6f008 */
[----:B------:R-:W-:Y:S03]  /*40c0*/  SEL R2, R179, 0xffffffe0, !P1 ;  /* 0xffffffe0b3027807 */ /* 0x000fe60004800000 */
[----:B------:R-:W-:Y:S02]  /*40d0*/  SEL R169, R178, 0xffffffc0, !P2 ;  /* 0xffffffc0b2a97807 */ /* 0x000fe40005000000 */
[----:B------:R-:W-:Y:S01]  /*40e0*/  PLOP3.LUT P2, PT, PT, PT, UP0, 0x80, 0x0 ;  /* 0x000000000000781c */ /* 0x000fe20003f4f008 */
[C---:B------:R-:W-:Y:S01]  /*40f0*/  IMAD.IADD R0, R175.reuse, 0x1, R2 ;  /* 0x00000001af007824 */ /* 0x040fe200078e0202 */
[----:B------:R-:W-:Y:S01]  /*4100*/  PLOP3.LUT P1, PT, PT, PT, UP0, 0x80, 0x0 ;  /* 0x000000000000781c */ /* 0x000fe20003f2f008 */
[--C-:B------:R-:W-:Y:S03]  /*4110*/  IMAD.IADD R132, R175, 0x1, R169.reuse ;  /* 0x00000001af847824 */ /* 0x100fe600078e02a9 */
[----:B------:R-:W1:Y:S08]  /*4120*/  LDSM.16.M88.4 R136, [R0] ;  /* 0x000000000088783b */ /* 0x000e700000000200 */
[----:B------:R-:W2:Y:S08]  /*4130*/  LDSM.16.M88.4 R144, [R0+0x2000] ;  /* 0x002000000090783b */ /* 0x000eb00000000200 */
[----:B------:R-:W4:Y:S08]  /*4140*/  LDSM.16.M88.4 R160, [R132] ;  /* 0x0000000084a0783b */ /* 0x000f300000000200 */
[----:B------:R-:W4:Y:S01]  /*4150*/  LDSM.16.M88.4 R132, [R132+0x2000] ;  /* 0x002000008484783b */ /* 0x000f220000000200 */
        /* <DEDUP_REMOVED lines=8> */
[C---:B------:R-:W-:Y:S01]  /*41e0*/  HMMA.16816.F32 R32, R136.reuse, R150, R32 ;  /* 0x000000968820723c */ /* 0x040fe20000001820 */
[----:B------:R-:W2:Y:S05]  /*41f0*/  LDSM.16.M88.4 R148, [R171+0x1000] ;  /* 0x00100000ab94783b */ /* 0x000eaa0000000200 */
[-C--:B------:R-:W-:Y:S06]  /*4200*/  HMMA.16816.F32 R36, R136, R152.reuse, R36 ;  /* 0x000000988824723c */ /* 0x080fec0000001824 */
[C---:B------:R-:W-:Y:S06]  /*4210*/  HMMA.16816.F32 R40, R144.reuse, R152, R40 ;  /* 0x000000989028723c */ /* 0x040fec0000001828 */
[-C--:B------:R-:W-:Y:S06]  /*4220*/  HMMA.16816.F32 R44, R144, R154.reuse, R44 ;  /* 0x0000009a902c723c */ /* 0x080fec000000182c */
[C---:B------:R-:W-:Y:S06]  /*4230*/  HMMA.16816.F32 R48, R136.reuse, R154, R48 ;  /* 0x0000009a8830723c */ /* 0x040fec0000001830 */
[-C--:B------:R-:W-:Y:S01]  /*4240*/  HMMA.16816.F32 R52, R136, R156.reuse, R52 ;  /* 0x0000009c8834723c */ /* 0x080fe20000001834 */
[----:B------:R-:W-:Y:S04]  /*4250*/  IMAD.U32 R154, RZ, RZ, UR12 ;  /* 0x0000000cff9a7e24 */ /* 0x000fe8000f8e00ff */
[----:B---3--:R-:W-:Y:S01]  /*4260*/  IMAD R154, R154, 0x8, R180 ;  /* 0x000000089a9a7824 */ /* 0x008fe200078e02b4 */
[C---:B------:R-:W-:Y:S06]  /*4270*/  HMMA.16816.F32 R56, R144.reuse, R156, R56 ;  /* 0x0000009c9038723c */ /* 0x040fec0000001838 */
[-C--:B------:R-:W-:Y:S01]  /*4280*/  HMMA.16816.F32 R60, R144, R158.reuse, R60 ;  /* 0x0000009e903c723c */ /* 0x080fe2000000183c */
[----:B------:R-:W3:Y:S04]  /*4290*/  LDSM.16.M88.4 R144, [R171+0x1800] ;  /* 0x00180000ab90783b */ /* 0x000ee80000000200 */
[C---:B------:R-:W-:Y:S01]  /*42a0*/  VIADD R156, R154.reuse, 0x4 ;  /* 0x000000049a9c7836 */ /* 0x040fe20000000000 */
[----:B------:R-:W-:Y:S05]  /*42b0*/  HMMA.16816.F32 R64, R136, R158, R64 ;  /* 0x0000009e8840723c */ /* 0x000fea0000001840 */
[----:B------:R-:W-:Y:S01]  /*42c0*/  IMAD.WIDE.U32 R154, R154, -0x326172a9, RZ ;  /* 0xcd9e8d579a9a7825 */ /* 0x000fe200078e00ff */
[-C--:B----4-:R-:W-:Y:S05]  /*42d0*/  HMMA.16816.F32 R4, R160, R164.reuse, R4 ;  /* 0x000000a4a004723c */ /* 0x090fea0000001804 */
[-C--:B------:R-:W-:Y:S01]  /*42e0*/  LOP3.LUT R158, R155, R252.reuse, RZ, 0x3c, !PT ;  /* 0x000000fc9b9e7212 */ /* 0x080fe200078e3cff */
[C---:B------:R-:W-:Y:S01]  /*42f0*/  HMMA.16816.F32 R8, R132.reuse, R164, R8 ;  /* 0x000000a48408723c */ /* 0x040fe20000001808 */
[----:B------:R-:W4:Y:S01]  /*4300*/  @P0 S2R R164, SR_TID.X ;  /* 0x0000000000a40919 */ /* 0x000f220000002100 */
[----:B------:R-:W-:Y:S03]  /*4310*/  PLOP3.LUT P0, PT, PT, PT, UP0, 0x80, 0x0 ;  /* 0x000000000000781c */ /* 0x000fe60003f0f008 */
[----:B------:R-:W-:Y:S01]  /*4320*/  IMAD.WIDE.U32 R156, R156, -0x326172a9, RZ ;  /* 0xcd9e8d579c9c7825 */ /* 0x000fe200078e00ff */
[-C--:B------:R-:W-:Y:S05]  /*4330*/  HMMA.16816.F32 R12, R132, R166.reuse, R12 ;  /* 0x000000a6840c723c */ /* 0x080fea000000180c */
[----:B------:R-:W-:Y:S01]  /*4340*/  LOP3.LUT R180, R157, R252, RZ, 0x3c, !PT ;  /* 0x000000fc9db47212 */ /* 0x000fe200078e3cff */
[C---:B------:R-:W-:Y:S05]  /*4350*/  HMMA.16816.F32 R16, R160.reuse, R166, R16 ;  /* 0x000000a6a010723c */ /* 0x040fea0000001810 */
[----:B------:R-:W-:Y:S01]  /*4360*/  IMAD.WIDE.U32 R158, R158, -0x2daee0ad, RZ ;  /* 0xd2511f539e9e7825 */ /* 0x000fe200078e00ff */
[-C--:B-1----:R-:W-:Y:S05]  /*4370*/  HMMA.16816.F32 R20, R160, R140.reuse, R20 ;  /* 0x0000008ca014723c */ /* 0x082fea0000001814 */
[----:B------:R-:W-:Y:S01]  /*4380*/  IMAD.WIDE.U32 R180, R180, -0x2daee0ad, RZ ;  /* 0xd2511f53b4b47825 */ /* 0x000fe200078e00ff */
[C---:B------:R-:W-:Y:S06]  /*4390*/  HMMA.16816.F32 R24, R132.reuse, R140, R24 ;  /* 0x0000008c8418723c */ /* 0x040fec0000001818 */
        /* <DEDUP_REMOVED lines=8> */
[----:B------:R-:W1:Y:S01]  /*4420*/  LDSM.16.M88.4 R136, [R148] ;  /* 0x000000009488783b */ /* 0x000e620000000200 */
[----:B------:R-:W-:Y:S01]  /*4430*/  IMAD R0, R3, 0x2, R183 ;  /* 0x0000000203007824 */ /* 0x000fe200078e02b7 */
[----:B------:R-:W-:Y:S01]  /*4440*/  LOP3.LUT R3, R246, UR34, RZ, 0x3c, !PT ;  /* 0x00000022f6037c12 */ /* 0x000fe2000f8e3cff */
[-C--:B---3--:R-:W-:Y:S04]  /*4450*/  HMMA.16816.F32 R52, R160, R144.reuse, R52 ;  /* 0x00000090a034723c */ /* 0x088fe80000001834 */
[----:B------:R-:W-:Y:S01]  /*4460*/  LOP3.LUT R166, R3, R159, RZ, 0x3c, !PT ;  /* 0x0000009f03a67212 */ /* 0x000fe200078e3cff */
[----:B------:R-:W2:Y:S01]  /*4470*/  LDSM.16.M88.4 R148, [R148+0x2000] ;  /* 0x002000009494783b */ /* 0x000ea20000000200 */
[C---:B------:R-:W-:Y:S05]  /*4480*/  HMMA.16816.F32 R56, R132.reuse, R144, R56 ;  /* 0x000000908438723c */ /* 0x040fea0000001838 */
[----:B------:R-:W-:Y:S01]  /*4490*/  IMAD.SHL.U32 R0, R0, 0x2, RZ ;  /* 0x0000000200007824 */ /* 0x000fe200078e00ff */
[-C--:B------:R-:W-:Y:S05]  /*44a0*/  HMMA.16816.F32 R60, R132, R146.reuse, R60 ;  /* 0x00000092843c723c */ /* 0x080fea000000183c */
[C---:B------:R-:W-:Y:S01]  /*44b0*/  LOP3.LUT R144, R247.reuse, UR30, R0, 0x96, !PT ;  /* 0x0000001ef7907c12 */ /* 0x040fe2000f8e9600 */
[----:B------:R-:W-:Y:S01]  /*44c0*/  VIADD R152, R0, 0x1 ;  /* 0x0000000100987836 */ /* 0x000fe20000000000 */
[----:B------:R-:W-:Y:S04]  /*44d0*/  HMMA.16816.F32 R64, R160, R146, R64 ;  /* 0x00000092a040723c */ /* 0x000fe80000001840 */
[----:B------:R-:W-:Y:S01]  /*44e0*/  LOP3.LUT R152, R247, UR30, R152, 0x96, !PT ;  /* 0x0000001ef7987c12 */ /* 0x000fe2000f8e9698 */
[----:B----4-:R-:W-:Y:S01]  /*44f0*/  @P3 IMAD.SHL.U32 R0, R164, 0x2, RZ ;  /* 0x00000002a4003824 */ /* 0x010fe200078e00ff */
[----:B------:R-:W-:Y:S01]  /*4500*/  LOP3.LUT R164, R3, R181, RZ, 0x3c, !PT ;  /* 0x000000b503a47212 */ /* 0x000fe200078e3cff */
[----:B------:R-:W-:Y:S04]  /*4510*/  IMAD.U32 R3, RZ, RZ, UR17 ;  /* 0x00000011ff037e24 */ /* 0x000fe8000f8e00ff */
[----:B------:R-:W-:Y:S01]  /*4520*/  @P2 LOP3.LUT R0, R0, 0x6, RZ, 0xc0, !PT ;  /* 0x0000000600002812 */ /* 0x000fe200078ec0ff */
[----:B------:R-:W-:Y:S04]  /*4530*/  IMAD.WIDE.U32 R166, R166, -0x326172a9, RZ ;  /* 0xcd9e8d57a6a67825 */ /* 0x000fe800078e00ff */
[----:B------:R-:W-:Y:S01]  /*4540*/  @P1 IMAD R0, R183, 0x40, R0 ;  /* 0x00000040b7001824 */ /* 0x000fe200078e0200 */
[-C--:B-1----:R-:W-:Y:S05]  /*4550*/  HMMA.16816.F32 R4, R136, R140.reuse, R4 ;  /* 0x0000008c8804723c */ /* 0x082fea0000001804 */
[----:B------:R-:W-:Y:S02]  /*4560*/  @P0 IMAD R3, R3, 0x80, R0 ;  /* 0x0000008003030824 */ /* 0x000fe400078e0200 */
[----:B------:R-:W-:Y:S01]  /*4570*/  IMAD.U32 R0, RZ, RZ, UR12 ;  /* 0x0000000cff007e24 */ /* 0x000fe2000f8e00ff */
[C---:B--2---:R-:W-:Y:S04]  /*4580*/  HMMA.16816.F32 R8, R148.reuse, R140, R8 ;  /* 0x0000008c9408723c */ /* 0x044fe80000001808 */
[----:B------:R-:W-:Y:S02]  /*4590*/  IMAD.WIDE.U32 R144, R144, -0x326172a9, RZ ;  /* 0xcd9e8d5790907825 */ /* 0x000fe400078e00ff */
[-C--:B------:R-:W-:Y:S05]  /*45a0*/  HMMA.16816.F32 R12, R148, R142.reuse, R12 ;  /* 0x0000008e940c723c */ /* 0x080fea000000180c */
[----:B------:R-:W-:Y:S01]  /*45b0*/  LOP3.LUT R135, R167, UR26, R144, 0x96, !PT ;  /* 0x0000001aa7877c12 */ /* 0x000fe2000f8e9690 */
[----:B------:R-:W-:Y:S01]  /*45c0*/  IMAD.WIDE.U32 R164, R164, -0x326172a9, RZ ;  /* 0xcd9e8d57a4a47825 */ /* 0x000fe200078e00ff */
[----:B------:R-:W-:Y:S01]  /*45d0*/  LOP3.LUT R182, R145, UR27, R154, 0x96, !PT ;  /* 0x0000001b91b67c12 */ /* 0x000fe2000f8e969a */
[C---:B------:R-:W-:Y:S04]  /*45e0*/  HMMA.16816.F32 R16, R136.reuse, R142, R16 ;  /* 0x0000008e8810723c */ /* 0x040fe80000001810 */
[----:B------:R-:W-:Y:S01]  /*45f0*/  LOP3.LUT R201, R165, UR26, R144, 0x96, !PT ;  /* 0x0000001aa5c97c12 */ /* 0x000fe2000f8e9690 */
[----:B------:R-:W-:Y:S01]  /*4600*/  IMAD R0, R0, 0x80, R185 ;  /* 0x0000008000007824 */ /* 0x000fe200078e02b9 */
[----:B------:R-:W-:Y:S05]  /*4610*/  LOP3.LUT R184, R145, UR27, R156, 0x96, !PT ;  /* 0x0000001b91b87c12 */ /* 0x000fea000f8e969c */
[C---:B------:R-:W-:Y:S02]  /*4620*/  VIADD R144, R0.reuse, 0xffffffff ;  /* 0xffffffff00907836 */ /* 0x040fe40000000000 */
[C---:B------:R-:W-:Y:S02]  /*4630*/  VIADD R141, R0.reuse, 0x7 ;  /* 0x00000007008d7836 */ /* 0x040fe40000000000 */
[----:B------:R-:W-:Y:S01]  /*4640*/  VIADD R134, R0, 0x8 ;  /* 0x0000000800867836 */ /* 0x000fe20000000000 */
[----:B------:R-:W-:Y:S01]  /*4650*/  ISETP.GE.AND P4, PT, R144, RZ, PT ;  /* 0x000000ff9000720c */ /* 0x000fe20003f86270 */
[----:B------:R-:W-:Y:S01]  /*4660*/  VIADD R133, R0, 0x40 ;  /* 0x0000004000857836 */ /* 0x000fe20000000000 */
[----:B------:R-:W-:Y:S01]  /*4670*/  ISETP.GE.AND P0, PT, R141, RZ, PT ;  /* 0x000000ff8d00720c */ /* 0x000fe20003f06270 */
[----:B------:R-:W-:Y:S01]  /*4680*/  IMAD.WIDE.U32 R152, R152, -0x326172a9, RZ ;  /* 0xcd9e8d5798987825 */ /* 0x000fe200078e00ff */
[----:B------:R-:W-:Y:S02]  /*4690*/  ISETP.GE.AND P2, PT, R134, RZ, PT ;  /* 0x000000ff8600720c */ /* 0x000fe40003f46270 */
[----:B------:R-:W-:Y:S01]  /*46a0*/  ISETP.GE.AND P1, PT, R133, RZ, PT ;  /* 0x000000ff8500720c */ /* 0x000fe20003f26270 */
[C---:B------:R-:W-:Y:S01]  /*46b0*/  VIADD R155, R0.reuse, 0xfffffff7 ;  /* 0xfffffff7009b7836 */ /* 0x040fe20000000000 */
[C---:B------:R-:W-:Y:S01]  /*46c0*/  LOP3.LUT R188, R153.reuse, UR27, R154, 0x96, !PT ;  /* 0x0000001b99bc7c12 */ /* 0x040fe2000f8e969a */
[C---:B------:R-:W-:Y:S01]  /*46d0*/  VIADD R132, R0.reuse, 0x48 ;  /* 0x0000004800847836 */ /* 0x040fe20000000000 */
[----:B------:R-:W-:Y:S01]  /*46e0*/  LOP3.LUT R190, R153, UR27, R156, 0x96, !PT ;  /* 0x0000001b99be7c12 */ /* 0x000fe2000f8e969c */
[C---:B------:R-:W-:Y:S01]  /*46f0*/  VIADD R140, R0.reuse, 0x47 ;  /* 0x00000047008c7836 */ /* 0x040fe20000000000 */
[--C-:B------:R-:W-:Y:S01]  /*4700*/  LOP3.LUT R181, R167, UR26, R152.reuse, 0x96, !PT ;  /* 0x0000001aa7b57c12 */ /* 0x100fe2000f8e9698 */
[C---:B------:R-:W-:Y:S01]  /*4710*/  VIADD R145, R0.reuse, 0x3f ;  /* 0x0000003f00917836 */ /* 0x040fe20000000000 */
[C---:B------:R-:W-:Y:S01]  /*4720*/  @!P4 IADD3 R144, -R0.reuse, 0x1, RZ ;  /* 0x000000010090c810 */ /* 0x040fe20007ffe1ff */
[C---:B------:R-:W-:Y:S01]  /*4730*/  VIADD R154, R0.reuse, 0xfffffff0 ;  /* 0xfffffff0009a7836 */ /* 0x040fe20000000000 */
[----:B------:R-:W-:Y:S01]  /*4740*/  ISETP.GE.AND P4, PT, R155, RZ, PT ;  /* 0x000000ff9b00720c */ /* 0x000fe20003f86270 */
[----:B------:R-:W-:Y:S01]  /*4750*/  VIADD R147, R0, 0xfffffff8 ;  /* 0xfffffff800937836 */ /* 0x000fe20000000000 */
[----:B------:R-:W-:Y:S01]  /*4760*/  ISETP.GE.AND P6, PT, R132, RZ, PT ;  /* 0x000000ff8400720c */ /* 0x000fe20003fc6270 */
[----:B------:R-:W-:Y:S01]  /*4770*/  VIADD R153, R0, 0x37 ;  /* 0x0000003700997836 */ /* 0x000fe20000000000 */
[----:B------:R-:W-:Y:S01]  /*4780*/  ISETP.GE.AND P3, PT, R140, RZ, PT ;  /* 0x000000ff8c00720c */ /* 0x000fe20003f66270 */
[C---:B------:R-:W-:Y:S01]  /*4790*/  VIADD R160, R0.reuse, 0xffffffe8 ;  /* 0xffffffe800a07836 */ /* 0x040fe20000000000 */
[----:B------:R-:W-:Y:S01]  /*47a0*/  ISETP.GE.AND P5, PT, R145, RZ, PT ;  /* 0x000000ff9100720c */ /* 0x000fe20003fa6270 */
[C---:B------:R-:W-:Y:S01]  /*47b0*/  VIADD R146, R0.reuse, 0x38 ;  /* 0x0000003800927836 */ /* 0x040fe20000000000 */
[C---:B------:R-:W-:Y:S01]  /*47c0*/  @!P0 IADD3 R141, -R0.reuse, -0x7, RZ ;  /* 0xfffffff9008d8810 */ /* 0x040fe20007ffe1ff */
[----:B------:R-:W-:Y:S01]  /*47d0*/  VIADD R156, R0, 0xffffffef ;  /* 0xffffffef009c7836 */ /* 0x000fe20000000000 */
[----:B------:R-:W-:Y:S01]  /*47e0*/  ISETP.GE.AND P0, PT, R154, RZ, PT ;  /* 0x000000ff9a00720c */ /* 0x000fe20003f06270 */
[C---:B------:R-:W-:Y:S01]  /*47f0*/  VIADD R161, R0.reuse, 0xffffffe7 ;  /* 0xffffffe700a17836 */ /* 0x040fe20000000000 */
[----:B------:R-:W-:Y:S01]  /*4800*/  LOP3.LUT R202, R165, UR26, R152, 0x96, !PT ;  /* 0x0000001aa5ca7c12 */ /* 0x000fe2000f8e9698 */
[C---:B------:R-:W-:Y:S01]  /*4810*/  VIADD R152, R0.reuse, 0x30 ;  /* 0x0000003000987836 */ /* 0x040fe20000000000 */
[C---:B------:R-:W-:Y:S01]  /*4820*/  @!P2 IADD3 R134, -R0.reuse, -0x8, RZ ;  /* 0xfffffff80086a810 */ /* 0x040fe20007ffe1ff */
[C---:B------:R-:W-:Y:S01]  /*4830*/  VIADD R159, R0.reuse, 0x27 ;  /* 0x00000027009f7836 */ /* 0x040fe20000000000 */
[C---:B------:R-:W-:Y:S01]  /*4840*/  @!P1 IADD3 R133, -R0.reuse, -0x40, RZ ;  /* 0xffffffc000859810 */ /* 0x040fe20007ffe1ff */
[C---:B------:R-:W-:Y:S01]  /*4850*/  VIADD R186, R0.reuse, 0xffffffd8 ;  /* 0xffffffd800ba7836 */ /* 0x040fe20000000000 */
[----:B------:R-:W-:Y:S01]  /*4860*/  ISETP.GE.AND P2, PT, R147, RZ, PT ;  /* 0x000000ff9300720c */ /* 0x000fe20003f46270 */
[C---:B------:R-:W-:Y:S01]  /*4870*/  VIADD R157, R0.reuse, 0x2f ;  /* 0x0000002f009d7836 */ /* 0x040fe20000000000 */
[----:B------:R-:W-:Y:S01]  /*4880*/  ISETP.GE.AND P1, PT, R153, RZ, PT ;  /* 0x000000ff9900720c */ /* 0x000fe20003f26270 */
[C---:B------:R-:W-:Y:S01]  /*4890*/  VIADD R163, R0.reuse, 0xffffffe0 ;  /* 0xffffffe000a37836 */ /* 0x040fe20000000000 */
[C---:B------:R-:W-:Y:S01]  /*48a0*/  @!P4 IADD3 R155, -R0.reuse, 0x9, RZ ;  /* 0x00000009009bc810 */ /* 0x040fe20007ffe1ff */
[----:B------:R-:W-:Y:S01]  /*48b0*/  VIADD R162, R0, 0xffffffdf ;  /* 0xffffffdf00a27836 */ /* 0x000fe20000000000 */
[----:B------:R-:W-:Y:S01]  /*48c0*/  ISETP.GE.AND P4, PT, R160, RZ, PT ;  /* 0x000000ffa000720c */ /* 0x000fe20003f86270 */
[C---:B------:R-:W-:Y:S01]  /*48d0*/  VIADD R187, R0.reuse, 0x17 ;  /* 0x0000001700bb7836 */ /* 0x040fe20000000000 */
[C---:B------:R-:W-:Y:S01]  /*48e0*/  @!P6 IADD3 R132, -R0.reuse, -0x48, RZ ;  /* 0xffffffb80084e810 */ /* 0x040fe20007ffe1ff */
[C---:B------:R-:W-:Y:S01]  /*48f0*/  VIADD R165, R0.reuse, 0x1f ;  /* 0x0000001f00a57836 */ /* 0x040fe20000000000 */
[C---:B------:R-:W-:Y:S01]  /*4900*/  @!P3 IADD3 R140, -R0.reuse, -0x47, RZ ;  /* 0xffffffb9008cb810 */ /* 0x040fe20007ffe1ff */
[----:B------:R-:W-:Y:S01]  /*4910*/  VIADD R199, R0, 0xffffffc8 ;  /* 0xffffffc800c77836 */ /* 0x000fe20000000000 */
[----:B------:R-:W-:Y:S01]  /*4920*/  ISETP.GE.AND P6, PT, R146, RZ, PT ;  /* 0x000000ff9200720c */ /* 0x000fe20003fc6270 */
[----:B------:R-:W-:Y:S01]  /*4930*/  VIADD R167, R0, 0x20 ;  /* 0x0000002000a77836 */ /* 0x000fe20000000000 */
[----:B------:R-:W-:Y:S01]  /*4940*/  ISETP.GE.AND P3, PT, R152, RZ, PT ;  /* 0x000000ff9800720c */ /* 0x000fe20003f66270 */
[C---:B------:R-:W-:Y:S01]  /*4950*/  VIADD R194, R0.reuse, 0xffffffd7 ;  /* 0xffffffd700c27836 */ /* 0x040fe20000000000 */
[----:B------:R-:W-:Y:S01]  /*4960*/  @!P5 IADD3 R145, -R0, -0x3f, RZ ;  /* 0xffffffc10091d810 */ /* 0x000fe20007ffe1ff */
[----:B------:R-:W-:Y:S01]  /*4970*/  IMAD.WIDE.U32 R182, R182, -0x2daee0ad, RZ ;  /* 0xd2511f53b6b67825 */ /* 0x000fe200078e00ff */
[----:B------:R-:W-:Y:S02]  /*4980*/  ISETP.GE.AND P5, PT, R156, RZ, PT ;  /* 0x000000ff9c00720c */ /* 0x000fe40003fa6270 */
[----:B------:R-:W-:Y:S01]  /*4990*/  @!P0 IADD3 R154, -R0, 0x10, RZ ;  /* 0x00000010009a8810 */ /* 0x000fe20007ffe1ff */
[----:B------:R-:W-:Y:S01]  /*49a0*/  IMAD.WIDE.U32 R188, R188, -0x2daee0ad, RZ ;  /* 0xd2511f53bcbc7825 */ /* 0x000fe200078e00ff */
[----:B------:R-:W-:Y:S02]  /*49b0*/  ISETP.GE.AND P0, PT, R161, RZ, PT ;  /* 0x000000ffa100720c */ /* 0x000fe40003f06270 */
[--C-:B------:R-:W-:Y:S01]  /*49c0*/  LOP3.LUT R205, R183, UR25, R158.reuse, 0x96, !PT ;  /* 0x00000019b7cd7c12 */ /* 0x100fe2000f8e969e */
[C---:B------:R-:W-:Y:S01]  /*49d0*/  VIADD R183, R0.reuse, 0x18 ;  /* 0x0000001800b77836 */ /* 0x040fe20000000000 */
[----:B------:R-:W-:Y:S01]  /*49e0*/  LOP3.LUT R206, R189, UR25, R158, 0x96, !PT ;  /* 0x00000019bdce7c12 */ /* 0x000fe2000f8e969e */
[C---:B------:R-:W-:Y:S01]  /*49f0*/  VIADD R158, R0.reuse, 0x28 ;  /* 0x00000028009e7836 */ /* 0x040fe20000000000 */
[C---:B------:R-:W-:Y:S01]  /*4a00*/  @!P2 IADD3 R147, -R0.reuse, 0x8, RZ ;  /* 0x000000080093a810 */ /* 0x040fe20007ffe1ff */
[C---:B------:R-:W-:Y:S01]  /*4a10*/  VIADD R195, R0.reuse, 0xffffffd0 ;  /* 0xffffffd000c37836 */ /* 0x040fe20000000000 */
[C---:B------:R-:W-:Y:S01]  /*4a20*/  @!P1 IADD3 R153, -R0.reuse, -0x37, RZ ;  /* 0xffffffc900999810 */ /* 0x040fe20007ffe1ff */
[----:B------:R-:W-:Y:S01]  /*4a30*/  VIADD R197, R0, 0x10 ;  /* 0x0000001000c57836 */ /* 0x000fe20000000000 */
[----:B------:R-:W-:Y:S01]  /*4a40*/  ISETP.GE.AND P2, PT, R158, RZ, PT ;  /* 0x000000ff9e00720c */ /* 0x000fe20003f46270 */
[C---:B------:R-:W-:Y:S01]  /*4a50*/  VIADD R198, R0.reuse, 0xf ;  /* 0x0000000f00c67836 */ /* 0x040fe20000000000 */
[----:B------:R-:W-:Y:S01]  /*4a60*/  ISETP.GE.AND P1, PT, R159, RZ, PT ;  /* 0x000000ff9f00720c */ /* 0x000fe20003f26270 */
[C---:B------:R-:W-:Y:S01]  /*4a70*/  VIADD R196, R0.reuse, 0xffffffcf ;  /* 0xffffffcf00c47836 */ /* 0x040fe20000000000 */
[C---:B------:R-:W-:Y:S01]  /*4a80*/  @!P4 IADD3 R160, -R0.reuse, 0x18, RZ ;  /* 0x0000001800a0c810 */ /* 0x040fe20007ffe1ff */
[----:B------:R-:W-:Y:S01]  /*4a90*/  VIADD R200, R0, 0xffffffc7 ;  /* 0xffffffc700c87836 */ /* 0x000fe20000000000 */
[----:B------:R-:W-:Y:S01]  /*4aa0*/  ISETP.GE.AND P4, PT, R186, RZ, PT ;  /* 0x000000ffba00720c */ /* 0x000fe20003f86270 */
[----:B------:R-:W-:Y:S01]  /*4ab0*/  IMAD.WIDE.U32 R192, R135, -0x2daee0ad, RZ ;  /* 0xd2511f5387c07825 */ /* 0x000fe200078e00ff */
[C---:B------:R-:W-:Y:S02]  /*4ac0*/  @!P6 IADD3 R146, -R0.reuse, -0x38, RZ ;  /* 0xffffffc80092e810 */ /* 0x040fe40007ffe1ff */
[----:B------:R-:W-:Y:S01]  /*4ad0*/  @!P3 IADD3 R152, -R0, -0x30, RZ ;  /* 0xffffffd00098b810 */ /* 0x000fe20007ffe1ff */
[----:B------:R-:W-:Y:S01]  /*4ae0*/  IMAD.WIDE.U32 R190, R190, -0x2daee0ad, RZ ;  /* 0xd2511f53bebe7825 */ /* 0x000fe200078e00ff */
[----:B------:R-:W-:Y:S02]  /*4af0*/  ISETP.GE.AND P6, PT, R157, RZ, PT ;  /* 0x000000ff9d00720c */ /* 0x000fe40003fc6270 */
[----:B------:R-:W-:Y:S01]  /*4b00*/  ISETP.GE.AND P3, PT, R163, RZ, PT ;  /* 0x000000ffa300720c */ /* 0x000fe20003f66270 */
[----:B------:R-:W-:Y:S01]  /*4b10*/  IMAD.WIDE.U32 R184, R184, -0x2daee0ad, RZ ;  /* 0xd2511f53b8b87825 */ /* 0x000fe200078e00ff */
[----:B------:R-:W-:Y:S02]  /*4b20*/  @!P5 IADD3 R156, -R0, 0x11, RZ ;  /* 0x00000011009cd810 */ /* 0x000fe40007ffe1ff */
[----:B------:R-:W-:Y:S02]  /*4b30*/  ISETP.GE.AND P5, PT, R162, RZ, PT ;  /* 0x000000ffa200720c */ /* 0x000fe40003fa6270 */
[C---:B------:R-:W-:Y:S02]  /*4b40*/  @!P0 IADD3 R161, -R0.reuse, 0x19, RZ ;  /* 0x0000001900a18810 */ /* 0x040fe40007ffe1ff */
[----:B------:R-:W-:Y:S02]  /*4b50*/  ISETP.GE.AND P0, PT, R187, RZ, PT ;  /* 0x000000ffbb00720c */ /* 0x000fe40003f06270 */
[C---:B------:R-:W-:Y:S02]  /*4b60*/  @!P2 IADD3 R158, -R0.reuse, -0x28, RZ ;  /* 0xffffffd8009ea810 */ /* 0x040fe40007ffe1ff */
[C---:B------:R-:W-:Y:S02]  /*4b70*/  @!P1 IADD3 R159, -R0.reuse, -0x27, RZ ;  /* 0xffffffd9009f9810 */ /* 0x040fe40007ffe1ff */
[----:B------:R-:W-:Y:S02]  /*4b80*/  ISETP.GE.AND P2, PT, R165, RZ, PT ;  /* 0x000000ffa500720c */ /* 0x000fe40003f46270 */
[----:B------:R-:W-:Y:S02]  /*4b90*/  ISETP.GE.AND P1, PT, R183, RZ, PT ;  /* 0x000000ffb700720c */ /* 0x000fe40003f26270 */
[C---:B------:R-:W-:Y:S02]  /*4ba0*/  @!P4 IADD3 R186, -R0.reuse, 0x28, RZ ;  /* 0x0000002800bac810 */ /* 0x040fe40007ffe1ff */
[----:B------:R-:W-:Y:S02]  /*4bb0*/  ISETP.GE.AND P4, PT, R199, RZ, PT ;  /* 0x000000ffc700720c */ /* 0x000fe40003f86270 */
[C---:B------:R-:W-:Y:S02]  /*4bc0*/  @!P6 IADD3 R157, -R0.reuse, -0x2f, RZ ;  /* 0xffffffd1009de810 */ /* 0x040fe40007ffe1ff */
[----:B------:R-:W-:Y:S02]  /*4bd0*/  @!P3 IADD3 R163, -R0, 0x20, RZ ;  /* 0x0000002000a3b810 */ /* 0x000fe40007ffe1ff */
[----:B------:R-:W-:Y:S02]  /*4be0*/  ISETP.GE.AND P6, PT, R167, RZ, PT ;  /* 0x000000ffa700720c */ /* 0x000fe40003fc6270 */
[----:B------:R-:W-:Y:S02]  /*4bf0*/  ISETP.GE.AND P3, PT, R194, RZ, PT ;  /* 0x000000ffc200720c */ /* 0x000fe40003f66270 */
[C---:B------:R-:W-:Y:S02]  /*4c00*/  @!P5 IADD3 R162, -R0.reuse, 0x21, RZ ;  /* 0x0000002100a2d810 */ /* 0x040fe40007ffe1ff */
[----:B------:R-:W-:Y:S02]  /*4c10*/  ISETP.GE.AND P5, PT, R195, RZ, PT ;  /* 0x000000ffc300720c */ /* 0x000fe40003fa6270 */
[C---:B------:R-:W-:Y:S02]  /*4c20*/  @!P0 IADD3 R187, -R0.reuse, -0x17, RZ ;  /* 0xffffffe900bb8810 */ /* 0x040fe40007ffe1ff */
[----:B------:R-:W-:Y:S02]  /*4c30*/  PLOP3.LUT P0, PT, PT, PT, UP0, 0x80, 0x0 ;  /* 0x000000000000781c */ /* 0x000fe40003f0f008 */
[C---:B------:R-:W-:Y:S02]  /*4c40*/  @!P2 IADD3 R165, -R0.reuse, -0x1f, RZ ;  /* 0xffffffe100a5a810 */ /* 0x040fe40007ffe1ff */
[----:B------:R-:W-:Y:S02]  /*4c50*/  @!P1 IADD3 R183, -R0, -0x18, RZ ;  /* 0xffffffe800b79810 */ /* 0x000fe40007ffe1ff */
[----:B------:R-:W-:Y:S02]  /*4c60*/  ISETP.GE.AND P2, PT, R197, RZ, PT ;  /* 0x000000ffc500720c */ /* 0x000fe40003f46270 */
[----:B------:R-:W-:Y:S02]  /*4c70*/  ISETP.GE.AND P1, PT, R198, RZ, PT ;  /* 0x000000ffc600720c */ /* 0x000fe40003f26270 */
[C---:B------:R-:W-:Y:S02]  /*4c80*/  @!P4 IADD3 R199, -R0.reuse, 0x38, RZ ;  /* 0x0000003800c7c810 */ /* 0x040fe40007ffe1ff */
[----:B------:R-:W-:Y:S02]  /*4c90*/  PLOP3.LUT P4, PT, PT, PT, UP0, 0x80, 0x0 ;  /* 0x000000000000781c */ /* 0x000fe40003f8f008 */
[C---:B------:R-:W-:Y:S02]  /*4ca0*/  @!P6 IADD3 R167, -R0.reuse, -0x20, RZ ;  /* 0xffffffe000a7e810 */ /* 0x040fe40007ffe1ff */
[----:B------:R-:W-:Y:S02]  /*4cb0*/  @!P3 IADD3 R194, -R0, 0x29, RZ ;  /* 0x0000002900c2b810 */ /* 0x000fe40007ffe1ff */
[----:B------:R-:W-:Y:S02]  /*4cc0*/  ISETP.GE.AND P6, PT, R196, RZ, PT ;  /* 0x000000ffc400720c */ /* 0x000fe40003fc6270 */
[----:B------:R-:W-:Y:S02]  /*4cd0*/  ISETP.GE.AND P3, PT, R200, RZ, PT ;  /* 0x000000ffc800720c */ /* 0x000fe40003f66270 */
[----:B------:R-:W-:Y:S02]  /*4ce0*/  @!P5 IADD3 R195, -R0, 0x30, RZ ;  /* 0x0000003000c3d810 */ /* 0x000fe40007ffe1ff */
[----:B------:R-:W-:Y:S01]  /*4cf0*/  I2FP.F32.S32 R135, R132 ;  /* 0x0000008400877245 */ /* 0x000fe20000201400 */
[----:B------:R-:W-:Y:S01]  /*4d00*/  @P0 VIADD R132, R3, 0x1 ;  /* 0x0000000103840836 */ /* 0x000fe20000000000 */
[----:B------:R-:W-:Y:S02]  /*4d10*/  PLOP3.LUT P5, PT, PT, PT, UP0, 0x80, 0x0 ;  /* 0x000000000000781c */ /* 0x000fe40003faf008 */
[----:B------:R-:W-:Y:S01]  /*4d20*/  PLOP3.LUT P0, PT, PT, PT, UP0, 0x80, 0x0 ;  /* 0x000000000000781c */ /* 0x000fe20003f0f008 */
[----:B------:R-:W-:Y:S01]  /*4d30*/  FFMA.FTZ R10, R135, -UR6, R10 ;  /* 0x80000006870a7c23 */ /* 0x000fe2000801000a */
[----:B------:R-:W-:Y:S02]  /*4d40*/  I2FP.F32.S32 R204, R134 ;  /* 0x0000008600cc7245 */ /* 0x000fe40000201400 */
[--C-:B------:R-:W-:Y:S02]  /*4d50*/  LOP3.LUT R189, R185, UR25, R180.reuse, 0x96, !PT ;  /* 0x00000019b9bd7c12 */ /* 0x100fe4000f8e96b4 */
[----:B------:R-:W-:Y:S01]  /*4d60*/  LOP3.LUT R191, R191, UR25, R180, 0x96, !PT ;  /* 0x00000019bfbf7c12 */ /* 0x000fe2000f8e96b4 */
[----:B------:R-:W-:Y:S01]  /*4d70*/  FFMA.FTZ R6, R204, -UR6, R6 ;  /* 0x80000006cc067c23 */ /* 0x000fe20008010006 */
[C---:B------:R-:W-:Y:S02]  /*4d80*/  @!P2 IADD3 R197, -R0.reuse, -0x10, RZ ;  /* 0xfffffff000c5a810 */ /* 0x040fe40007ffe1ff */
[C---:B------:R-:W-:Y:S02]  /*4d90*/  @!P1 IADD3 R198, -R0.reuse, -0xf, RZ ;  /* 0xfffffff100c69810 */ /* 0x040fe40007ffe1ff */
[----:B------:R-:W-:Y:S02]  /*4da0*/  IABS R180, R0 ;  /* 0x0000000000b47213 */ /* 0x000fe40000000000 */
[----:B------:R-:W-:Y:S02]  /*4db0*/  PLOP3.LUT P2, PT, PT, PT, UP0, 0x80, 0x0 ;  /* 0x000000000000781c */ /* 0x000fe40003f4f008 */
[----:B------:R-:W-:Y:S02]  /*4dc0*/  PLOP3.LUT P1, PT, PT, PT, UP0, 0x80, 0x0 ;  /* 0x000000000000781c */ /* 0x000fe40003f2f008 */
[----:B------:R-:W-:Y:S02]  /*4dd0*/  @P4 ISETP.GE.AND P4, PT, R3, UR7, PT ;  /* 0x0000000703004c0c */ /* 0x000fe4000bf86270 */
[C---:B------:R-:W-:Y:S02]  /*4de0*/  @!P6 IADD3 R196, -R0.reuse, 0x31, RZ ;  /* 0x0000003100c4e810 */ /* 0x040fe40007ffe1ff */
[----:B------:R-:W-:Y:S02]  /*4df0*/  @!P3 IADD3 R200, -R0, 0x39, RZ ;  /* 0x0000003900c8b810 */ /* 0x000fe40007ffe1ff */
[----:B------:R-:W-:Y:S02]  /*4e00*/  @P5 ISETP.GE.AND P5, PT, R132, UR7, PT ;  /* 0x0000000784005c0c */ /* 0x000fe4000bfa6270 */
[----:B------:R-:W-:Y:S02]  /*4e10*/  I2FP.F32.S32 R180, R180 ;  /* 0x000000b400b47245 */ /* 0x000fe40000201400 */
[----:B------:R-:W-:Y:S02]  /*4e20*/  I2FP.F32.S32 R0, R133 ;  /* 0x0000008500007245 */ /* 0x000fe40000201400 */
[----:B------:R-:W-:Y:S01]  /*4e30*/  @P0 FSEL R6, R6, -INF , !P4 ;  /* 0xff80000006060808 */ /* 0x000fe20006000000 */
[----:B------:R-:W1:Y:S01]  /*4e40*/  LDSM.16.M88.4 R132, [R173+0x800] ;  /* 0x00080000ad84783b */ /* 0x000e620000000200 */
[----:B------:R-:W-:Y:S01]  /*4e50*/  PLOP3.LUT P0, PT, PT, PT, UP0, 0x80, 0x0 ;  /* 0x000000000000781c */ /* 0x000fe20003f0f008 */
[----:B------:R-:W-:Y:S01]  /*4e60*/  FFMA.FTZ R4, R180, -UR6, R4 ;  /* 0x80000006b4047c23 */ /* 0x000fe20008010004 */
[----:B------:R-:W-:Y:S01]  /*4e70*/  I2FP.F32.S32 R203, R141 ;  /* 0x0000008d00cb7245 */ /* 0x000fe20000201400 */
[C---:B------:R-:W-:Y:S01]  /*4e80*/  FFMA.FTZ R8, R0.reuse, -UR6, R8 ;  /* 0x8000000600087c23 */ /* 0x040fe20008010008 */
[----:B------:R-:W-:Y:S01]  /*4e90*/  PLOP3.LUT P3, PT, PT, PT, UP0, 0x80, 0x0 ;  /* 0x000000000000781c */ /* 0x000fe20003f6f008 */
[----:B------:R-:W-:Y:S01]  /*4ea0*/  FFMA.FTZ R14, R0, -UR6, R14 ;  /* 0x80000006000e7c23 */ /* 0x000fe2000801000e */
[----:B------:R-:W-:Y:S01]  /*4eb0*/  @P2 FSEL R4, R4, -INF , !P4 ;  /* 0xff80000004042808 */ /* 0x000fe20006000000 */
[----:B------:R-:W-:Y:S01]  /*4ec0*/  FFMA.FTZ R7, R203, -UR6, R7 ;  /* 0x80000006cb077c23 */ /* 0x000fe20008010007 */
[----:B------:R-:W-:Y:S01]  /*4ed0*/  @P1 FSEL R10, R10, -INF , !P4 ;  /* 0xff8000000a0a1808 */ /* 0x000fe20006000000 */
[----:B------:R-:W-:Y:S01]  /*4ee0*/  FFMA.FTZ R18, R180, -UR6, R18 ;  /* 0x80000006b4127c23 */ /* 0x000fe20008010012 */
[----:B------:R-:W-:Y:S01]  /*4ef0*/  PLOP3.LUT P2, PT, PT, PT, UP0, 0x80, 0x0 ;  /* 0x000000000000781c */ /* 0x000fe20003f4f008 */
[----:B------:R-:W-:Y:S01]  /*4f00*/  IMAD.WIDE.U32 R180, R181, -0x2daee0ad, RZ ;  /* 0xd2511f53b5b47825 */ /* 0x000fe200078e00ff */
[----:B------:R-:W-:Y:S02]  /*4f10*/  PLOP3.LUT P1, PT, PT, PT, UP0, 0x80, 0x0 ;  /* 0x000000000000781c */ /* 0x000fe40003f2f008 */
[----:B------:R-:W-:Y:S02]  /*4f20*/  I2FP.F32.S32 R144, R144 ;  /* 0x0000009000907245 */ /* 0x000fe40000201400 */
[----:B------:R-:W-:Y:S02]  /*4f30*/  I2FP.F32.S32 R145, R145 ;  /* 0x0000009100917245 */ /* 0x000fe40000201400 */
[----:B------:R-:W-:Y:S01]  /*4f40*/  @P0 FSEL R7, R7, -INF , !P5 ;  /* 0xff80000007070808 */ /* 0x000fe20006800000 */
[----:B------:R-:W-:Y:S01]  /*4f50*/  FFMA.FTZ R5, R144, -UR6, R5 ;  /* 0x8000000690057c23 */ /* 0x000fe20008010005 */
[----:B------:R-:W-:Y:S01]  /*4f60*/  PLOP3.LUT P6, PT, PT, PT, UP0, 0x80, 0x0 ;  /* 0x000000000000781c */ /* 0x000fe20003fcf008 */
[C---:B------:R-:W-:Y:S01]  /*4f70*/  FFMA.FTZ R9, R145.reuse, -UR6, R9 ;  /* 0x8000000691097c23 */ /* 0x040fe20008010009 */
[----:B------:R-:W-:Y:S01]  /*4f80*/  PLOP3.LUT P0, PT, PT, PT, UP0, 0x80, 0x0 ;  /* 0x000000000000781c */ /* 0x000fe20003f0f008 */
[----:B------:R-:W-:Y:S01]  /*4f90*/  FFMA.FTZ R15, R145, -UR6, R15 ;  /* 0x80000006910f7c23 */ /* 0x000fe2000801000f */
[----:B------:R-:W-:Y:S01]  /*4fa0*/  @P3 FSEL R8, R8, -INF , !P4 ;  /* 0xff80000008083808 */ /* 0x000fe20006000000 */
[----:B------:R-:W-:Y:S01]  /*4fb0*/  FFMA.FTZ R19, R144, -UR6, R19 ;  /* 0x8000000690137c23 */ /* 0x000fe20008010013 */
[----:B------:R-:W-:Y:S02]  /*4fc0*/  PLOP3.LUT P3, PT, PT, PT, UP0, 0x80, 0x0 ;  /* 0x000000000000781c */ /* 0x000fe40003f6f008 */
[----:B------:R-:W-:Y:S02]  /*4fd0*/  I2FP.F32.S32 R140, R140 ;  /* 0x0000008c008c7245 */ /* 0x000fe40000201400 */
[----:B------:R-:W-:Y:S02]  /*4fe0*/  @P2 FSEL R5, R5, -INF , !P5 ;  /* 0xff80000005052808 */ /* 0x000fe40006800000 */
[----:B------:R-:W-:Y:S01]  /*4ff0*/  @P1 FSEL R9, R9, -INF , !P5 ;  /* 0xff80000009091808 */ /* 0x000fe20006800000 */
[----:B------:R-:W-:Y:S01]  /*5000*/  FFMA.FTZ R11, R140, -UR6, R11 ;  /* 0x800000068c0b7c23 */ /* 0x000fe2000801000b */
[----:B------:R-:W-:Y:S01]  /*5010*/  PLOP3.LUT P2, PT, PT, PT, UP0, 0x80, 0x0 ;  /* 0x000000000000781c */ /* 0x000fe20003f4f008 */
[C---:B------:R-:W-:Y:S01]  /*5020*/  @P0 VIADD R142, R3.reuse, 0x11 ;  /* 0x00000011038e0836 */ /* 0x040fe20000000000 */
[----:B------:R-:W-:Y:S01]  /*5030*/  PLOP3.LUT P1, PT, PT, PT, UP0, 0x80, 0x0 ;  /* 0x000000000000781c */ /* 0x000fe20003f2f008 */
[----:B------:R-:W-:Y:S01]  /*5040*/  @P6 VIADD R140, R3, 0x8 ;  /* 0x00000008038c6836 */ /* 0x000fe20000000000 */
[----:B------:R-:W-:Y:S01]  /*5050*/  PLOP3.LUT P4, PT, PT, PT, UP0, 0x80, 0x0 ;  /* 0x000000000000781c */ /* 0x000fe20003f8f008 */
[-C--:B-1----:R-:W-:Y:S01]  /*5060*/  HMMA.16816.F32 R20, R136, R132.reuse, R20 ;  /* 0x000000848814723c */ /* 0x082fe20000001814 */
[----:B------:R-:W-:Y:S02]  /*5070*/  PLOP3.LUT P0, PT, PT, PT, UP0, 0x80, 0x0 ;  /* 0x000000000000781c */ /* 0x000fe40003f0f008 */
[----:B------:R-:W-:Y:S02]  /*5080*/  I2FP.F32.S32 R146, R146 ;  /* 0x0000009200927245 */ /* 0x000fe40000201400 */
[----:B------:R-:W-:Y:S01]  /*5090*/  I2FP.F32.S32 R147, R147 ;  /* 0x0000009300937245 */ /* 0x000fe20000201400 */
[C---:B------:R-:W-:Y:S01]  /*50a0*/  HMMA.16816.F32 R24, R148.reuse, R132, R24 ;  /* 0x000000849418723c */ /* 0x040fe20000001818 */
[----:B------:R-:W-:Y:S03]  /*50b0*/  PLOP3.LUT P6, PT, PT, PT, UP0, 0x80, 0x0 ;  /* 0x000000000000781c */ /* 0x000fe60003fcf008 */
[----:B------:R-:W-:Y:S01]  /*50c0*/  @P3 ISETP.GE.AND P3, PT, R140, UR7, PT ;  /* 0x000000078c003c0c */ /* 0x000fe2000bf66270 */
[----:B------:R-:W-:Y:S01]  /*50d0*/  FFMA.FTZ R12, R146, -UR6, R12 ;  /* 0x80000006920c7c23 */ /* 0x000fe2000801000c */
[----:B------:R-:W-:Y:S01]  /*50e0*/  @P4 FSEL R11, R11, -INF , !P5 ;  /* 0xff8000000b0b4808 */ /* 0x000fe20006800000 */
[----:B------:R-:W-:Y:S01]  /*50f0*/  @P2 VIADD R141, R3, 0x10 ;  /* 0x00000010038d2836 */ /* 0x000fe20000000000 */
[----:B------:R-:W-:Y:S01]  /*5100*/  PLOP3.LUT P2, PT, PT, PT, UP0, 0x80, 0x0 ;  /* 0x000000000000781c */ /* 0x000fe20003f4f008 */
[-C--:B------:R-:W-:Y:S01]  /*5110*/  HMMA.16816.F32 R28, R148, R134.reuse, R28 ;  /* 0x00000086941c723c */ /* 0x080fe2000000181c */
[----:B------:R-:W-:Y:S02]  /*5120*/  PLOP3.LUT P4, PT, PT, PT, UP0, 0x80, 0x0 ;  /* 0x000000000000781c */ /* 0x000fe40003f8f008 */
[----:B------:R-:W-:Y:S01]  /*5130*/  @P1 FSEL R12, R12, -INF , !P3 ;  /* 0xff8000000c0c1808 */ /* 0x000fe20005800000 */
[----:B------:R-:W-:Y:S01]  /*5140*/  FFMA.FTZ R16, R147, -UR6, R16 ;  /* 0x8000000693107c23 */ /* 0x000fe20008010010 */
[----:B------:R-:W-:Y:S01]  /*5150*/  PLOP3.LUT P1, PT, PT, PT, UP0, 0x80, 0x0 ;  /* 0x000000000000781c */ /* 0x000fe20003f2f008 */
[C---:B------:R-:W-:Y:S01]  /*5160*/  HMMA.16816.F32 R32, R136.reuse, R134, R32 ;  /* 0x000000868820723c */ /* 0x040fe20000001820 */
[----:B------:R-:W-:Y:S04]  /*5170*/  PLOP3.LUT P5, PT, PT, PT, UP0, 0x80, 0x0 ;  /* 0x000000000000781c */ /* 0x000fe80003faf008 */
[----:B------:R-:W-:Y:S01]  /*5180*/  @P0 FSEL R16, R16, -INF , !P3 ;  /* 0xff80000010100808 */ /* 0x000fe20005800000 */
[----:B------:R-:W-:Y:S01]  /*5190*/  @P6 VIADD R140, R3, 0x9 ;  /* 0x00000009038c6836 */ /* 0x000fe20000000000 */
[----:B------:R-:W-:Y:S01]  /*51a0*/  PLOP3.LUT P0, PT, PT, PT, UP0, 0x80, 0x0 ;  /* 0x000000000000781c */ /* 0x000fe20003f0f008 */
[----:B------:R-:W-:Y:S01]  /*51b0*/  FFMA.FTZ R22, R147, -UR6, R22 ;  /* 0x8000000693167c23 */ /* 0x000fe20008010016 */
[----:B------:R-:W-:Y:S02]  /*51c0*/  PLOP3.LUT P6, PT, PT, PT, UP0, 0x80, 0x0 ;  /* 0x000000000000781c */ /* 0x000fe40003fcf008 */
[----:B------:R-:W-:Y:S01]  /*51d0*/  @P2 FSEL R14, R14, -INF , !P3 ;  /* 0xff8000000e0e2808 */ /* 0x000fe20005800000 */
[----:B------:R-:W-:Y:S01]  /*51e0*/  FFMA.FTZ R26, R146, -UR6, R26 ;  /* 0x80000006921a7c23 */ /* 0x000fe2000801001a */
[----:B------:R-:W-:Y:S01]  /*51f0*/  @P1 FSEL R18, R18, -INF , !P3 ;  /* 0xff80000012121808 */ /* 0x000fe20005800000 */
[----:B------:R-:W-:Y:S01]  /*5200*/  IMAD.WIDE.U32 R146, R201, -0x2daee0ad, RZ ;  /* 0xd2511f53c9927825 */ /* 0x000fe200078e00ff */
[----:B------:R-:W-:Y:S02]  /*5210*/  @P4 ISETP.GE.AND P4, PT, R140, UR7, PT ;  /* 0x000000078c004c0c */ /* 0x000fe4000bf86270 */
[----:B------:R-:W-:Y:S02]  /*5220*/  PLOP3.LUT P2, PT, PT, PT, UP0, 0x80, 0x0 ;  /* 0x000000000000781c */ /* 0x000fe40003f4f008 */
[----:B------:R-:W-:Y:S02]  /*5230*/  PLOP3.LUT P1, PT, PT, PT, UP0, 0x80, 0x0 ;  /* 0x000000000000781c */ /* 0x000fe40003f2f008 */
[----:B------:R-:W-:Y:S02]  /*5240*/  PLOP3.LUT P3, PT, PT, PT, UP0, 0x80, 0x0 ;  /* 0x000000000000781c */ /* 0x000fe40003f6f008 */
[----:B------:R-:W-:Y:S02]  /*5250*/  I2FP.F32.S32 R153, R153 ;  /* 0x0000009900997245 */ /* 0x000fe40000201400 */
[----:B------:R-:W-:Y:S02]  /*5260*/  I2FP.F32.S32 R155, R155 ;  /* 0x0000009b009b7245 */ /* 0x000fe40000201400 */
[----:B------:R-:W-:Y:S01]  /*5270*/  @P0 FSEL R15, R15, -INF , !P4 ;  /* 0xff8000000f0f0808 */ /* 0x000fe20006000000 */
[----:B------:R-:W-:Y:S01]  /*5280*/  FFMA.FTZ R13, R153, -UR6, R13 ;  /* 0x80000006990d7c23 */ /* 0x000fe2000801000d */
[----:B------:R-:W-:Y:S01]  /*5290*/  PLOP3.LUT P0, PT, PT, PT, UP0, 0x80, 0x0 ;  /* 0x000000000000781c */ /* 0x000fe20003f0f008 */
[----:B------:R-:W-:Y:S01]  /*52a0*/  FFMA.FTZ R17, R155, -UR6, R17 ;  /* 0x800000069b117c23 */ /* 0x000fe20008010011 */
[----:B------:R-:W-:Y:S01]  /*52b0*/  @P5 ISETP.GE.AND P5, PT, R141, UR7, PT ;  /* 0x000000078d005c0c */ /* 0x000fe2000bfa6270 */
[----:B------:R-:W-:Y:S01]  /*52c0*/  FFMA.FTZ R23, R155, -UR6, R23 ;  /* 0x800000069b177c23 */ /* 0x000fe20008010017 */
[----:B------:R-:W-:Y:S01]  /*52d0*/  @P2 FSEL R13, R13, -INF , !P4 ;  /* 0xff8000000d0d2808 */ /* 0x000fe20006000000 */
[----:B------:R-:W-:Y:S01]  /*52e0*/  FFMA.FTZ R27, R153, -UR6, R27 ;  /* 0x80000006991b7c23 */ /* 0x000fe2000801001b */
[----:B------:R-:W-:Y:S02]  /*52f0*/  @P1 FSEL R17, R17, -INF , !P4 ;  /* 0xff80000011111808 */ /* 0x000fe40006000000 */
[----:B------:R-:W-:Y:S02]  /*5300*/  @P3 FSEL R19, R19, -INF , !P4 ;  /* 0xff80000013133808 */ /* 0x000fe40006000000 */
        /* <DEDUP_REMOVED lines=12> */
[----:B------:R-:W1:Y:S01]  /*53d0*/  LDSM.16.M88.4 R140, [R173+0x1000] ;  /* 0x00100000ad8c783b */ /* 0x000e620000000200 */
[----:B------:R-:W-:Y:S01]  /*53e0*/  @P1 FSEL R24, R24, -INF , !P5 ;  /* 0xff80000018181808 */ /* 0x000fe20006800000 */
[----:B------:R-:W-:Y:S01]  /*53f0*/  IMAD.WIDE.U32 R154, R202, -0x2daee0ad, RZ ;  /* 0xd2511f53ca9a7825 */ /* 0x000fe200078e00ff */
[----:B------:R-:W-:Y:S02]  /*5400*/  @P4 FSEL R26, R26, -INF , !P5 ;  /* 0xff8000001a1a4808 */ /* 0x000fe40006800000 */
[----:B------:R-:W-:Y:S01]  /*5410*/  PLOP3.LUT P5, PT, PT, PT, UP0, 0x80, 0x0 ;  /* 0x000000000000781c */ /* 0x000fe20003faf008 */
[----:B------:R-:W-:Y:S01]  /*5420*/  FFMA.FTZ R30, R152, -UR6, R30 ;  /* 0x80000006981e7c23 */ /* 0x000fe2000801001e */
[----:B------:R-:W-:Y:S01]  /*5430*/  PLOP3.LUT P3, PT, PT, PT, UP0, 0x80, 0x0 ;  /* 0x000000000000781c */ /* 0x000fe20003f6f008 */
[----:B------:R-:W-:Y:S01]  /*5440*/  @P0 VIADD R145, R3, 0x20 ;  /* 0x0000002003910836 */ /* 0x000fe20000000000 */
[----:B------:R-:W-:Y:S02]  /*5450*/  PLOP3.LUT P0, PT, PT, PT, UP0, 0x80, 0x0 ;  /* 0x000000000000781c */ /* 0x000fe40003f0f008 */
[----:B------:R-:W-:Y:S02]  /*5460*/  I2FP.F32.S32 R0, R157 ;  /* 0x0000009d00007245 */ /* 0x000fe40000201400 */
[----:B------:R-:W-:Y:S02]  /*5470*/  PLOP3.LUT P4, PT, PT, PT, UP0, 0x80, 0x0 ;  /* 0x000000000000781c */ /* 0x000fe40003f8f008 */
[----:B------:R-:W-:Y:S01]  /*5480*/  I2FP.F32.S32 R156, R156 ;  /* 0x0000009c009c7245 */ /* 0x000fe20000201400 */
[C---:B------:R-:W-:Y:S01]  /*5490*/  FFMA.FTZ R25, R0.reuse, -UR6, R25 ;  /* 0x8000000600197c23 */ /* 0x040fe20008010019 */
[----:B------:R-:W-:Y:S01]  /*54a0*/  I2FP.F32.S32 R134, R158 ;  /* 0x0000009e00867245 */ /* 0x000fe20000201400 */
[----:B------:R-:W-:Y:S01]  /*54b0*/  FFMA.FTZ R31, R0, -UR6, R31 ;  /* 0x80000006001f7c23 */ /* 0x000fe2000801001f */
[----:B------:R-:W-:Y:S01]  /*54c0*/  @P5 FSEL R23, R23, -INF , !P6 ;  /* 0xff80000017175808 */ /* 0x000fe20007000000 */
[C---:B------:R-:W-:Y:S01]  /*54d0*/  FFMA.FTZ R35, R156.reuse, -UR6, R35 ;  /* 0x800000069c237c23 */ /* 0x040fe20008010023 */
[----:B------:R-:W-:Y:S01]  /*54e0*/  PLOP3.LUT P5, PT, PT, PT, UP0, 0x80, 0x0 ;  /* 0x000000000000781c */ /* 0x000fe20003faf008 */
[----:B------:R-:W-:Y:S01]  /*54f0*/  @P3 VIADD R133, R3, 0x18 ;  /* 0x0000001803853836 */ /* 0x000fe20000000000 */
[----:B------:R-:W-:Y:S01]  /*5500*/  PLOP3.LUT P3, PT, PT, PT, UP0, 0x80, 0x0 ;  /* 0x000000000000781c */ /* 0x000fe20003f6f008 */
[----:B------:R-:W-:Y:S01]  /*5510*/  FFMA.FTZ R21, R156, -UR6, R21 ;  /* 0x800000069c157c23 */ /* 0x000fe20008010015 */
[----:B------:R-:W-:Y:S01]  /*5520*/  @P0 FSEL R25, R25, -INF , !P6 ;  /* 0xff80000019190808 */ /* 0x000fe20007000000 */
[----:B------:R-:W-:Y:S01]  /*5530*/  FFMA.FTZ R28, R134, -UR6, R28 ;  /* 0x80000006861c7c23 */ /* 0x000fe2000801001c */
[----:B------:R-:W-:Y:S02]  /*5540*/  PLOP3.LUT P0, PT, PT, PT, UP0, 0x80, 0x0 ;  /* 0x000000000000781c */ /* 0x000fe40003f0f008 */
[----:B------:R-:W-:Y:S02]  /*5550*/  PLOP3.LUT P2, PT, PT, PT, UP0, 0x80, 0x0 ;  /* 0x000000000000781c */ /* 0x000fe40003f4f008 */
[----:B------:R-:W-:Y:S02]  /*5560*/  @P4 FSEL R21, R21, -INF , !P6 ;  /* 0xff80000015154808 */ /* 0x000fe40007000000 */
[----:B------:R-:W-:Y:S02]  /*5570*/  PLOP3.LUT P1, PT, PT, PT, UP0, 0x80, 0x0 ;  /* 0x000000000000781c */ /* 0x000fe40003f2f008 */
[----:B------:R-:W-:Y:S02]  /*5580*/  @P5 FSEL R27, R27, -INF , !P6 ;  /* 0xff8000001b1b5808 */ /* 0x000fe40007000000 */
[----:B------:R-:W-:Y:S02]  /*5590*/  @P3 ISETP.GE.AND P3, PT, R133, UR7, PT ;  /* 0x0000000785003c0c */ /* 0x000fe4000bf66270 */
[----:B------:R-:W-:Y:S01]  /*55a0*/  PLOP3.LUT P6, PT, PT, PT, UP0, 0x80, 0x0 ;  /* 0x000000000000781c */ /* 0x000fe20003fcf008 */
[-C--:B-1----:R-:W-:Y:S01]  /*55b0*/  HMMA.16816.F32 R36, R136, R140.reuse, R36 ;  /* 0x0000008c8824723c */ /* 0x082fe20000001824 */
[----:B------:R-:W-:Y:S02]  /*55c0*/  PLOP3.LUT P5, PT, PT, PT, UP0, 0x80, 0x0 ;  /* 0x000000000000781c */ /* 0x000fe40003faf008 */
[----:B------:R-:W-:Y:S01]  /*55d0*/  I2FP.F32.S32 R133, R160 ;  /* 0x000000a000857245 */ /* 0x000fe20000201400 */
[----:B------:R-:W-:Y:S01]  /*55e0*/  @P2 VIADD R144, R3, 0x19 ;  /* 0x0000001903902836 */ /* 0x000fe20000000000 */
[----:B------:R-:W-:Y:S01]  /*55f0*/  @P0 FSEL R28, R28, -INF , !P3 ;  /* 0xff8000001c1c0808 */ /* 0x000fe20005800000 */
[C---:B------:R-:W-:Y:S01]  /*5600*/  HMMA.16816.F32 R40, R148.reuse, R140, R40 ;  /* 0x0000008c9428723c */ /* 0x040fe20000001828 */
[----:B------:R-:W-:Y:S02]  /*5610*/  PLOP3.LUT P4, PT, PT, PT, UP0, 0x80, 0x0 ;  /* 0x000000000000781c */ /* 0x000fe40003f8f008 */
[----:B------:R-:W-:Y:S02]  /*5620*/  PLOP3.LUT P0, PT, PT, PT, UP0, 0x80, 0x0 ;  /* 0x000000000000781c */ /* 0x000fe40003f0f008 */
[----:B------:R-:W-:Y:S01]  /*5630*/  PLOP3.LUT P2, PT, PT, PT, UP0, 0x80, 0x0 ;  /* 0x000000000000781c */ /* 0x000fe20003f4f008 */
[----:B------:R-:W-:Y:S01]  /*5640*/  FFMA.FTZ R32, R133, -UR6, R32 ;  /* 0x8000000685207c23 */ /* 0x000fe20008010020 */
[----:B------:R-:W-:Y:S01]  /*5650*/  LOP3.LUT R188, R181, UR23, R188, 0x96, !PT ;  /* 0x00000017b5bc7c12 */ /* 0x000fe2000f8e96bc */
[-C--:B------:R-:W-:Y:S03]  /*5660*/  HMMA.16816.F32 R44, R148, R142.reuse, R44 ;  /* 0x0000008e942c723c */ /* 0x080fe6000000182c */
[----:B------:R-:W-:Y:S01]  /*5670*/  @P6 FSEL R32, R32, -INF , !P3 ;  /* 0xff80000020206808 */ /* 0x000fe20005800000 */
[----:B------:R-:W-:Y:S01]  /*5680*/  @P1 VIADD R132, R3, 0x21 ;  /* 0x0000002103841836 */ /* 0x000fe20000000000 */
[----:B------:R-:W-:Y:S01]  /*5690*/  PLOP3.LUT P6, PT, PT, PT, UP0, 0x80, 0x0 ;  /* 0x000000000000781c */ /* 0x000fe20003fcf008 */
[C---:B------:R-:W-:Y:S01]  /*56a0*/  HMMA.16816.F32 R48, R136.reuse, R142, R48 ;  /* 0x0000008e8830723c */ /* 0x040fe20000001830 */
[----:B------:R-:W-:Y:S03]  /*56b0*/  PLOP3.LUT P1, PT, PT, PT, UP0, 0x80, 0x0 ;  /* 0x000000000000781c */ /* 0x000fe60003f2f008 */
[----:B------:R-:W-:Y:S01]  /*56c0*/  @P4 ISETP.GE.AND P4, PT, R132, UR7, PT ;  /* 0x0000000784004c0c */ /* 0x000fe2000bf86270 */
[----:B------:R-:W-:Y:S01]  /*56d0*/  IMAD.WIDE.U32 R140, R191, -0x326172a9, RZ ;  /* 0xcd9e8d57bf8c7825 */ /* 0x000fe200078e00ff */
[----:B------:R-:W-:Y:S02]  /*56e0*/  @P5 FSEL R30, R30, -INF , !P3 ;  /* 0xff8000001e1e5808 */ /* 0x000fe40005800000 */
[----:B------:R-:W-:Y:S02]  /*56f0*/  PLOP3.LUT P5, PT, PT, PT, UP0, 0x80, 0x0 ;  /* 0x000000000000781c */ /* 0x000fe40003faf008 */
[----:B------:R-:W-:Y:S01]  /*5700*/  @P2 ISETP.GE.AND P2, PT, R144, UR7, PT ;  /* 0x0000000790002c0c */ /* 0x000fe2000bf46270 */
[----:B------:R-:W-:Y:S01]  /*5710*/  FFMA.FTZ R38, R133, -UR6, R38 ;  /* 0x8000000685267c23 */ /* 0x000fe20008010026 */
[----:B------:R-:W-:Y:S01]  /*5720*/  @P0 FSEL R34, R34, -INF , !P3 ;  /* 0xff80000022220808 */ /* 0x000fe20005800000 */
[----:B------:R-:W-:Y:S01]  /*5730*/  FFMA.FTZ R42, R134, -UR6, R42 ;  /* 0x80000006862a7c23 */ /* 0x000fe2000801002a */
[----:B------:R-:W-:Y:S01]  /*5740*/  I2FP.F32.S32 R132, R159 ;  /* 0x0000009f00847245 */ /* 0x000fe20000201400 */
[----:B------:R-:W-:Y:S01]  /*5750*/  IMAD.WIDE.U32 R134, R206, -0x326172a9, RZ ;  /* 0xcd9e8d57ce867825 */ /* 0x000fe200078e00ff */
[----:B------:R-:W-:Y:S02]  /*5760*/  PLOP3.LUT P0, PT, PT, PT, UP0, 0x80, 0x0 ;  /* 0x000000000000781c */ /* 0x000fe40003f0f008 */
[----:B------:R-:W-:Y:S01]  /*5770*/  @P6 FSEL R31, R31, -INF , !P2 ;  /* 0xff8000001f1f6808 */ /* 0x000fe20005000000 */
[C---:B------:R-:W-:Y:S01]  /*5780*/  FFMA.FTZ R29, R132.reuse, -UR6, R29 ;  /* 0x80000006841d7c23 */ /* 0x040fe2000801001d */
[----:B------:R-:W-:Y:S01]  /*5790*/  PLOP3.LUT P6, PT, PT, PT, UP0, 0x80, 0x0 ;  /* 0x000000000000781c */ /* 0x000fe20003fcf008 */
[----:B------:R-:W-:Y:S01]  /*57a0*/  FFMA.FTZ R43, R132, -UR6, R43 ;  /* 0x80000006842b7c23 */ /* 0x000fe2000801002b */
[----:B------:R-:W-:Y:S01]  /*57b0*/  PLOP3.LUT P3, PT, PT, PT, UP0, 0x80, 0x0 ;  /* 0x000000000000781c */ /* 0x000fe20003f6f008 */
[----:B------:R-:W-:Y:S01]  /*57c0*/  IMAD.WIDE.U32 R132, R205, -0x326172a9, RZ ;  /* 0xcd9e8d57cd847825 */ /* 0x000fe200078e00ff */
[----:B------:R-:W-:Y:S02]  /*57d0*/  @P5 FSEL R29, R29, -INF , !P2 ;  /* 0xff8000001d1d5808 */ /* 0x000fe40005000000 */
[----:B------:R-:W-:Y:S02]  /*57e0*/  PLOP3.LUT P5, PT, PT, PT, UP0, 0x80, 0x0 ;  /* 0x000000000000781c */ /* 0x000fe40003faf008 */
[----:B------:R-:W-:Y:S02]  /*57f0*/  I2FP.F32.S32 R181, R163 ;  /* 0x000000a300b57245 */ /* 0x000fe40000201400 */
[----:B------:R-:W-:Y:S02]  /*5800*/  @P0 FSEL R35, R35, -INF , !P2 ;  /* 0xff80000023230808 */ /* 0x000fe40005000000 */
[----:B------:R-:W-:Y:S01]  /*5810*/  PLOP3.LUT P0, PT, PT, PT, UP0, 0x80, 0x0 ;  /* 0x000000000000781c */ /* 0x000fe20003f0f008 */
[C---:B------:R-:W-:Y:S01]  /*5820*/  FFMA.FTZ R36, R181.reuse, -UR6, R36 ;  /* 0x80000006b5247c23 */ /* 0x040fe20008010024 */
[----:B------:R-:W-:Y:S01]  /*5830*/  I2FP.F32.S32 R0, R161 ;  /* 0x000000a100007245 */ /* 0x000fe20000201400 */
[----:B------:R-:W-:Y:S01]  /*5840*/  FFMA.FTZ R50, R181, -UR6, R50 ;  /* 0x80000006b5327c23 */ /* 0x000fe20008010032 */
[----:B------:R-:W-:Y:S01]  /*5850*/  @P1 ISETP.GE.AND P1, PT, R145, UR7, PT ;  /* 0x0000000791001c0c */ /* 0x000fe2000bf26270 */
[----:B------:R-:W-:Y:S01]  /*5860*/  IMAD.WIDE.U32 R144, R189, -0x326172a9, RZ ;  /* 0xcd9e8d57bd907825 */ /* 0x000fe200078e00ff */
[----:B------:R-:W-:Y:S02]  /*5870*/  LOP3.LUT R193, R193, UR23, R182, 0x96, !PT ;  /* 0x00000017c1c17c12 */ /* 0x000fe4000f8e96b6 */
[----:B------:R-:W-:Y:S01]  /*5880*/  @P6 FSEL R38, R38, -INF , !P1 ;  /* 0xff80000026266808 */ /* 0x000fe20004800000 */
[----:B------:R-:W-:Y:S01]  /*5890*/  FFMA.FTZ R33, R0, -UR6, R33 ;  /* 0x8000000600217c23 */ /* 0x000fe20008010021 */
[----:B------:R-:W-:Y:S01]  /*58a0*/  PLOP3.LUT P6, PT, PT, PT, UP0, 0x80, 0x0 ;  /* 0x000000000000781c */ /* 0x000fe20003fcf008 */
[----:B------:R-:W-:Y:S01]  /*58b0*/  IMAD.WIDE.U32 R160, R193, -0x326172a9, RZ ;  /* 0xcd9e8d57c1a07825 */ /* 0x000fe200078e00ff */
[----:B------:R-:W-:Y:S02]  /*58c0*/  @P5 FSEL R36, R36, -INF , !P1 ;  /* 0xff80000024245808 */ /* 0x000fe40004800000 */
[----:B------:R-:W-:Y:S01]  /*58d0*/  PLOP3.LUT P5, PT, PT, PT, UP0, 0x80, 0x0 ;  /* 0x000000000000781c */ /* 0x000fe20003faf008 */
[----:B------:R-:W-:Y:S01]  /*58e0*/  FFMA.FTZ R39, R0, -UR6, R39 ;  /* 0x8000000600277c23 */ /* 0x000fe20008010027 */
[----:B------:R-:W-:Y:S02]  /*58f0*/  @P3 FSEL R33, R33, -INF , !P2 ;  /* 0xff80000021213808 */ /* 0x000fe40005000000 */
[----:B------:R-:W-:Y:S02]  /*5900*/  I2FP.F32.S32 R182, R165 ;  /* 0x000000a500b67245 */ /* 0x000fe40000201400 */
[----:B------:R-:W-:Y:S02]  /*5910*/  PLOP3.LUT P3, PT, PT, PT, UP0, 0x80, 0x0 ;  /* 0x000000000000781c */ /* 0x000fe40003f6f008 */
[----:B------:R-:W-:Y:S01]  /*5920*/  PLOP3.LUT P2, PT, PT, PT, UP0, 0x80, 0x0 ;  /* 0x000000000000781c */ /* 0x000fe20003f4f008 */
[----:B------:R-:W-:Y:S01]  /*5930*/  FFMA.FTZ R41, R182, -UR6, R41 ;  /* 0x80000006b6297c23 */ /* 0x000fe20008010029 */
[----:B------:R-:W-:Y:S01]  /*5940*/  @P0 FSEL R42, R42, -INF , !P1 ;  /* 0xff8000002a2a0808 */ /* 0x000fe20004800000 */
[----:B------:R-:W-:Y:S01]  /*5950*/  FFMA.FTZ R47, R182, -UR6, R47 ;  /* 0x80000006b62f7c23 */ /* 0x000fe2000801002f */
[----:B------:R-:W-:Y:S02]  /*5960*/  PLOP3.LUT P0, PT, PT, PT, UP0, 0x80, 0x0 ;  /* 0x000000000000781c */ /* 0x000fe40003f0f008 */
[----:B------:R-:W-:Y:S02]  /*5970*/  LOP3.LUT R185, R147, UR23, R184, 0x96, !PT ;  /* 0x0000001793b97c12 */ /* 0x000fe4000f8e96b8 */
[----:B------:R-:W-:Y:S01]  /*5980*/  I2FP.F32.S32 R184, R162 ;  /* 0x000000a200b87245 */ /* 0x000fe20000201400 */
[----:B------:R-:W-:Y:S01]  /*5990*/  IMAD.WIDE.U32 R162, R188, -0x326172a9, RZ ;  /* 0xcd9e8d57bca27825 */ /* 0x000fe200078e00ff */
[----:B------:R-:W-:Y:S02]  /*59a0*/  I2FP.F32.S32 R167, R167 ;  /* 0x000000a700a77245 */ /* 0x000fe40000201400 */
[----:B------:R-:W-:Y:S01]  /*59b0*/  @P6 FSEL R41, R41, -INF , !P4 ;  /* 0xff80000029296808 */ /* 0x000fe20006000000 */
[C---:B------:R-:W-:Y:S01]  /*59c0*/  FFMA.FTZ R37, R184.reuse, -UR6, R37 ;  /* 0x80000006b8257c23 */ /* 0x040fe20008010025 */
[----:B------:R-:W-:Y:S01]  /*59d0*/  PLOP3.LUT P6, PT, PT, PT, UP0, 0x80, 0x0 ;  /* 0x000000000000781c */ /* 0x000fe20003fcf008 */
[----:B------:R-:W-:Y:S01]  /*59e0*/  FFMA.FTZ R40, R167, -UR6, R40 ;  /* 0x80000006a7287c23 */ /* 0x000fe20008010028 */
[----:B------:R-:W-:Y:S01]  /*59f0*/  @P5 FSEL R39, R39, -INF , !P4 ;  /* 0xff80000027275808 */ /* 0x000fe20006000000 */
[----:B------:R-:W-:Y:S01]  /*5a00*/  FFMA.FTZ R46, R167, -UR6, R46 ;  /* 0x80000006a72e7c23 */ /* 0x000fe2000801002e */
[----:B------:R-:W-:Y:S01]  /*5a10*/  PLOP3.LUT P5, PT, PT, PT, UP0, 0x80, 0x0 ;  /* 0x000000000000781c */ /* 0x000fe20003faf008 */
[----:B------:R-:W-:Y:S01]  /*5a20*/  FFMA.FTZ R51, R184, -UR6, R51 ;  /* 0x80000006b8337c23 */ /* 0x000fe20008010033 */
[----:B------:R-:W-:Y:S01]  /*5a30*/  @P3 FSEL R40, R40, -INF , !P1 ;  /* 0xff80000028283808 */ /* 0x000fe20004800000 */
[----:B------:R-:W-:Y:S01]  /*5a40*/  @P0 VIADD R147, R3, 0x29 ;  /* 0x0000002903930836 */ /* 0x000fe20000000000 */
[----:B------:R-:W-:Y:S02]  /*5a50*/  @P2 FSEL R37, R37, -INF , !P4 ;  /* 0xff80000025252808 */ /* 0x000fe40006000000 */
[----:B------:R-:W-:Y:S02]  /*5a60*/  PLOP3.LUT P1, PT, PT, PT, UP0, 0x80, 0x0 ;  /* 0x000000000000781c */ /* 0x000fe40003f2f008 */
[----:B------:R-:W-:Y:S01]  /*5a70*/  PLOP3.LUT P2, PT, PT, PT, UP0, 0x80, 0x0 ;  /* 0x000000000000781c */ /* 0x000fe20003f4f008 */
[----:B------:R-:W-:Y:S01]  /*5a80*/  @P6 VIADD R156, R3, 0x38 ;  /* 0x00000038039c6836 */ /* 0x000fe20000000000 */
[----:B------:R-:W-:Y:S02]  /*5a90*/  PLOP3.LUT P3, PT, PT, PT, UP0, 0x80, 0x0 ;  /* 0x000000000000781c */ /* 0x000fe40003f6f008 */
[----:B------:R-:W-:Y:S02]  /*5aa0*/  PLOP3.LUT P0, PT, PT, PT, UP0, 0x80, 0x0 ;  /* 0x000000000000781c */ /* 0x000fe40003f0f008 */
[----:B------:R-:W-:Y:S01]  /*5ab0*/  LOP3.LUT R157, R155, UR23, R190, 0x96, !PT ;  /* 0x000000179b9d7c12 */ /* 0x000fe2000f8e96be */
[C---:B------:R-:W-:Y:S01]  /*5ac0*/  @P5 VIADD R155, R3.reuse, 0x31 ;  /* 0x00000031039b5836 */ /* 0x040fe20000000000 */
[----:B------:R-:W-:Y:S02]  /*5ad0*/  PLOP3.LUT P6, PT, PT, PT, UP0, 0x80, 0x0 ;  /* 0x000000000000781c */ /* 0x000fe40003fcf008 */
[----:B------:R-:W-:Y:S01]  /*5ae0*/  PLOP3.LUT P5, PT, PT, PT, UP0, 0x80, 0x0 ;  /* 0x000000000000781c */ /* 0x000fe20003faf008 */
[----:B------:R-:W-:Y:S01]  /*5af0*/  @P1 VIADD R0, R3, 0x28 ;  /* 0x0000002803001836 */ /* 0x000fe20000000000 */
[----:B------:R-:W-:Y:S01]  /*5b00*/  LOP3.LUT R153, R133, UR24, R166, 0x96, !PT ;  /* 0x0000001885997c12 */ /* 0x000fe2000f8e96a6 */
[----:B------:R-:W-:Y:S01]  /*5b10*/  @P2 VIADD R152, R3, 0x30 ;  /* 0x0000003003982836 */ /* 0x000fe20000000000 */
[--C-:B------:R-:W-:Y:S01]  /*5b20*/  LOP3.LUT R158, R145, UR24, R164.reuse, 0x96, !PT ;  /* 0x00000018919e7c12 */ /* 0x100fe2000f8e96a4 */
[----:B-----5:R-:W-:Y:S01]  /*5b30*/  FMUL.FTZ R133, R249, 1.4426950216293334961 ;  /* 0x3fb8aa3bf9857820 */ /* 0x020fe20000410000 */
[----:B------:R-:W-:Y:S01]  /*5b40*/  @P3 FSEL R43, R43, -INF , !P4 ;  /* 0xff8000002b2b3808 */ /* 0x000fe20006000000 */
[----:B------:R-:W-:Y:S01]  /*5b50*/  @P0 VIADD R3, R3, 0x39 ;  /* 0x0000003903030836 */ /* 0x000fe20000000000 */
[----:B------:R-:W-:Y:S01]  /*5b60*/  PLOP3.LUT P3, PT, PT, PT, UP0, 0x80, 0x0 ;  /* 0x000000000000781c */ /* 0x000fe20003f6f008 */
[----:B------:R-:W-:Y:S01]  /*5b70*/  IMAD.WIDE.U32 R158, R158, -0x2daee0ad, RZ ;  /* 0xd2511f539e9e7825 */ /* 0x000fe200078e00ff */
[----:B------:R-:W-:Y:S02]  /*5b80*/  FSETP.NEU.FTZ.AND P0, PT, R249, -INF , PT ;  /* 0xff800000f900780b */ /* 0x000fe40003f1d000 */
[----:B------:R-:W-:Y:S02]  /*5b90*/  LOP3.LUT R165, R141, UR24, R164, 0x96, !PT ;  /* 0x000000188da57c12 */ /* 0x000fe4000f8e96a4 */
[----:B------:R-:W-:Y:S01]  /*5ba0*/  LOP3.LUT R164, R161, UR22, R132, 0x96, !PT ;  /* 0x00000016a1a47c12 */ /* 0x000fe2000f8e9684 */
[C---:B------:R-:W-:Y:S01]  /*5bb0*/  FMUL.FTZ R132, R250.reuse, 1.4426950216293334961 ;  /* 0x3fb8aa3bfa847820 */ /* 0x040fe20000410000 */
[----:B------:R-:W-:Y:S02]  /*5bc0*/  FSEL R133, R133, RZ, P0 ;  /* 0x000000ff85857208 */ /* 0x000fe40000000000 */
[----:B------:R-:W-:Y:S02]  /*5bd0*/  FSETP.NEU.FTZ.AND P0, PT, R250, -INF , PT ;  /* 0xff800000fa00780b */ /* 0x000fe40003f1d000 */
[----:B------:R-:W-:Y:S01]  /*5be0*/  @P6 ISETP.GE.AND P6, PT, R3, UR7, PT ;  /* 0x0000000703006c0c */ /* 0x000fe2000bfc6270 */
[--C-:B------:R-:W-:Y:S01]  /*5bf0*/  FFMA.FTZ R32, R32, UR8, -R133.reuse ;  /* 0x0000000820207c23 */ /* 0x100fe20008010885 */
[----:B------:R-:W-:Y:S01]  /*5c00*/  PLOP3.LUT P2, PT, PT, PT, UP0, 0x80, 0x0 ;  /* 0x000000000000781c */ /* 0x000fe20003f4f008 */
[--C-:B------:R-:W-:Y:S01]  /*5c10*/  FFMA.FTZ R33, R33, UR8, -R133.reuse ;  /* 0x0000000821217c23 */ /* 0x100fe20008010885 */
[----:B------:R-:W-:Y:S01]  /*5c20*/  FSEL R132, R132, RZ, P0 ;  /* 0x000000ff84847208 */ /* 0x000fe20000000000 */
[C---:B------:R-:W-:Y:S01]  /*5c30*/  FMUL.FTZ R3, R245.reuse, 1.4426950216293334961 ;  /* 0x3fb8aa3bf5037820 */ /* 0x040fe20000410000 */
[----:B------:R-:W-:Y:S01]  /*5c40*/  @P5 ISETP.GE.AND P5, PT, R156, UR7, PT ;  /* 0x000000079c005c0c */ /* 0x000fe2000bfa6270 */
[--C-:B------:R-:W-:Y:S01]  /*5c50*/  FFMA.FTZ R4, R4, UR8, -R133.reuse ;  /* 0x0000000804047c23 */ /* 0x100fe20008010885 */
[----:B------:R-:W-:Y:S01]  /*5c60*/  FSETP.NEU.FTZ.AND P0, PT, R245, -INF , PT ;  /* 0xff800000f500780b */ /* 0x000fe20003f1d000 */
[----:B------:R-:W-:Y:S01]  /*5c70*/  IMAD.WIDE.U32 R156, R157, -0x326172a9, RZ ;  /* 0xcd9e8d579d9c7825 */ /* 0x000fe200078e00ff */
[----:B------:R-:W-:Y:S01]  /*5c80*/  @P3 ISETP.GE.AND P3, PT, R0, UR7, PT ;  /* 0x0000000700003c0c */ /* 0x000fe2000bf66270 */
[----:B------:R1:W-:Y:S01]  /*5c90*/  MUFU.EX2 R202, R4 ;  /* 0x0000000400ca7308 */ /* 0x0003e20000000800 */
[----:B------:R-:W-:Y:S01]  /*5ca0*/  PLOP3.LUT P1, PT, PT, PT, UP0, 0x80, 0x0 ;  /* 0x000000000000781c */ /* 0x000fe20003f2f008 */
        /* <DEDUP_REMOVED lines=8> */
[----:B------:R-:W-:Y:S01]  /*5d30*/  MUFU.EX2 R217, R6 ;  /* 0x0000000600d97308 */ /* 0x000fe20000000800 */
[----:B------:R-:W-:Y:S01]  /*5d40*/  PLOP3.LUT P0, PT, PT, PT, UP0, 0x80, 0x0 ;  /* 0x000000000000781c */ /* 0x000fe20003f0f008 */
[--C-:B------:R-:W-:Y:S01]  /*5d50*/  FFMA.FTZ R34, R34, UR8, -R132.reuse ;  /* 0x0000000822227c23 */ /* 0x100fe20008010884 */
[----:B------:R-:W-:Y:S01]  /*5d60*/  PLOP3.LUT P4, PT, PT, PT, UP0, 0x80, 0x0 ;  /* 0x000000000000781c */ /* 0x000fe20003f8f008 */
[----:B------:R-:W-:Y:S01]  /*5d70*/  FFMA.FTZ R35, R35, UR8, -R132 ;  /* 0x0000000823237c23 */ /* 0x000fe20008010884 */
[----:B------:R-:W-:Y:S01]  /*5d80*/  @P2 ISETP.GE.AND P2, PT, R155, UR7, PT ;  /* 0x000000079b002c0c */ /* 0x000fe2000bf46270 */
[----:B------:R-:W-:Y:S01]  /*5d90*/  IMAD.WIDE.U32 R188, R141, -0x2daee0ad, RZ ;  /* 0xd2511f538dbc7825 */ /* 0x000fe200078e00ff */
[----:B------:R-:W-:Y:S03]  /*5da0*/  I2FP.F32.S32 R155, R183 ;  /* 0x000000b7009b7245 */ /* 0x000fe60000201400 */
[----:B------:R2:W-:Y:S01]  /*5db0*/  MUFU.EX2 R210, R140 ;  /* 0x0000008c00d27308 */ /* 0x0005e20000000800 */
[----:B------:R-:W-:Y:S01]  /*5dc0*/  @P1 ISETP.GE.AND P1, PT, R152, UR7, PT ;  /* 0x0000000798001c0c */ /* 0x000fe2000bf26270 */
[----:B------:R-:W-:Y:S01]  /*5dd0*/  IMAD.WIDE.U32 R152, R153, -0x2daee0ad, RZ ;  /* 0xd2511f5399987825 */ /* 0x000fe200078e00ff */
[----:B------:R-:W-:Y:S02]  /*5de0*/  LOP3.LUT R135, R135, UR24, R166, 0x96, !PT ;  /* 0x0000001887877c12 */ /* 0x000fe4000f8e96a6 */
[----:B------:R-:W-:Y:S01]  /*5df0*/  LOP3.LUT R161, R163, UR22, R134, 0x96, !PT ;  /* 0x00000016a3a17c12 */ /* 0x000fe2000f8e9686 */
[----:B------:R-:W-:Y:S01]  /*5e00*/  FFMA.FTZ R44, R155, -UR6, R44 ;  /* 0x800000069b2c7c23 */ /* 0x000fe2000801002c */
[----:B------:R-:W-:Y:S03]  /*5e10*/  LOP3.LUT R192, R153, UR21, R192, 0x96, !PT ;  /* 0x0000001599c07c12 */ /* 0x000fe6000f8e96c0 */
[----:B------:R3:W4:Y:S01]  /*5e20*/  MUFU.EX2 R216, R7 ;  /* 0x0000000700d87308 */ /* 0x0007220000000800 */
[----:B------:R-:W-:Y:S01]  /*5e30*/  @P4 ISETP.GE.AND P4, PT, R147, UR7, PT ;  /* 0x0000000793004c0c */ /* 0x000fe2000bf86270 */
[----:B-1----:R-:W-:Y:S01]  /*5e40*/  IMAD.WIDE.U32 R4, R165, -0x2daee0ad, RZ ;  /* 0xd2511f53a5047825 */ /* 0x002fe200078e00ff */
[----:B------:R-:W-:Y:S02]  /*5e50*/  @P0 FSEL R44, R44, -INF , !P3 ;  /* 0xff8000002c2c0808 */ /* 0x000fe40005800000 */
[----:B------:R-:W-:Y:S01]  /*5e60*/  LOP3.LUT R153, R159, UR21, R146, 0x96, !PT ;  /* 0x000000159f997c12 */ /* 0x000fe2000f8e9692 */
[----:B------:R-:W-:Y:S01]  /*5e70*/  IMAD.WIDE.U32 R164, R164, -0x2daee0ad, RZ ;  /* 0xd2511f53a4a47825 */ /* 0x000fe200078e00ff */
[----:B------:R-:W-:Y:S03]  /*5e80*/  PLOP3.LUT P0, PT, PT, PT, UP0, 0x80, 0x0 ;  /* 0x000000000000781c */ /* 0x000fe60003f0f008 */
[----:B------:R-:W-:Y:S01]  /*5e90*/  MUFU.EX2 R166, R32 ;  /* 0x0000002000a67308 */ /* 0x000fe20000000800 */
[----:B------:R-:W-:Y:S01]  /*5ea0*/  LOP3.LUT R159, R5, UR21, R154, 0x96, !PT ;  /* 0x00000015059f7c12 */ /* 0x000fe2000f8e969a */
[----:B------:R-:W-:Y:S01]  /*5eb0*/  IMAD.WIDE.U32 R146, R185, -0x326172a9, RZ ;  /* 0xcd9e8d57b9927825 */ /* 0x000fe200078e00ff */
[----:B--2---:R-:W-:Y:S02]  /*5ec0*/  LOP3.LUT R140, R165, UR19, R152, 0x96, !PT ;  /* 0x00000013a58c7c12 */ /* 0x004fe4000f8e9698 */
[----:B------:R-:W-:Y:S01]  /*5ed0*/  LOP3.LUT R163, R189, UR19, R4, 0x96, !PT ;  /* 0x00000013bda37c12 */ /* 0x000fe2000f8e9604 */
[----:B------:R-:W-:Y:S01]  /*5ee0*/  IMAD.WIDE.U32 R134, R135, -0x2daee0ad, RZ ;  /* 0xd2511f5387867825 */ /* 0x000fe200078e00ff */
[----:B------:R-:W-:Y:S03]  /*5ef0*/  LOP3.LUT R147, R147, UR22, R144, 0x96, !PT ;  /* 0x0000001693937c12 */ /* 0x000fe6000f8e9690 */
[----:B------:R-:W-:Y:S01]  /*5f00*/  MUFU.EX2 R190, R34 ;  /* 0x0000002200be7308 */ /* 0x000fe20000000800 */
[----:B---3--:R-:W1:Y:S01]  /*5f10*/  LDSM.16.M88.4 R4, [R173+0x1800] ;  /* 0x00180000ad04783b */ /* 0x008e620000000200 */
[----:B------:R-:W-:Y:S01]  /*5f20*/  IMAD.WIDE.U32 R142, R192, -0x326172a9, RZ ;  /* 0xcd9e8d57c08e7825 */ /* 0x000fe200078e00ff */
[----:B------:R-:W-:Y:S02]  /*5f30*/  LOP3.LUT R144, R135, UR21, R180, 0x96, !PT ;  /* 0x0000001587907c12 */ /* 0x000fe4000f8e96b4 */
[----:B------:R-:W-:Y:S01]  /*5f40*/  @P0 FSEL R46, R46, -INF , !P3 ;  /* 0xff8000002e2e0808 */ /* 0x000fe20005800000 */
[----:B------:R-:W-:Y:S01]  /*5f50*/  IMAD.WIDE.U32 R152, R153, -0x326172a9, RZ ;  /* 0xcd9e8d5799987825 */ /* 0x000fe200078e00ff */
[----:B------:R-:W-:Y:S03]  /*5f60*/  LOP3.LUT R135, R143, UR20, R160, 0x96, !PT ;  /* 0x000000148f877c12 */ /* 0x000fe6000f8e96a0 */
[----:B------:R-:W-:Y:S01]  /*5f70*/  MUFU.EX2 R189, R35 ;  /* 0x0000002300bd7308 */ /* 0x000fe20000000800 */
[----:B------:R-:W-:Y:S01]  /*5f80*/  PLOP3.LUT P0, PT, PT, PT, UP0, 0x80, 0x0 ;  /* 0x000000000000781c */ /* 0x000fe20003f0f008 */
[--C-:B------:R-:W-:Y:S01]  /*5f90*/  FFMA.FTZ R8, R8, UR8, -R3.reuse ;  /* 0x0000000808087c23 */ /* 0x100fe20008010803 */
[----:B------:R-:W-:Y:S01]  /*5fa0*/  LOP3.LUT R143, R153, UR20, R146, 0x96, !PT ;  /* 0x00000014998f7c12 */ /* 0x000fe2000f8e9692 */
[----:B------:R-:W-:Y:S04]  /*5fb0*/  IMAD.WIDE.U32 R146, R147, -0x2daee0ad, RZ ;  /* 0xd2511f5393927825 */ /* 0x000fe800078e00ff */
[--C-:B------:R-:W-:Y:S01]  /*5fc0*/  FFMA.FTZ R9, R9, UR8, -R3.reuse ;  /* 0x0000000809097c23 */ /* 0x100fe20008010803 */
[--C-:B------:R-:W-:Y:S01]  /*5fd0*/  FFMA.FTZ R13, R13, UR8, -R3.reuse ;  /* 0x000000080d0d7c23 */ /* 0x100fe20008010803 */
[----:B------:R-:W-:Y:S01]  /*5fe0*/  MUFU.EX2 R165, R33 ;  /* 0x0000002100a57308 */ /* 0x000fe20000000800 */
[----:B------:R-:W-:Y:S01]  /*5ff0*/  LOP3.LUT R154, R147, UR19, R158, 0x96, !PT ;  /* 0x00000013939a7c12 */ /* 0x000fe2000f8e969e */
[----:B------:R-:W-:Y:S01]  /*6000*/  IMAD.WIDE.U32 R158, R159, -0x326172a9, RZ ;  /* 0xcd9e8d579f9e7825 */ /* 0x000fe200078e00ff */
[----:B------:R-:W-:Y:S03]  /*6010*/  I2FP.F32.S32 R147, R186 ;  /* 0x000000ba00937245 */ /* 0x000fe60000201400 */
[--C-:B------:R-:W-:Y:S01]  /*6020*/  FFMA.FTZ R10, R10, UR8, -R0.reuse ;  /* 0x000000080a0a7c23 */ /* 0x100fe20008010800 */
[----:B------:R-:W-:Y:S01]  /*6030*/  FFMA.FTZ R11, R11, UR8, -R0 ;  /* 0x000000080b0b7c23 */ /* 0x000fe20008010800 */
[----:B------:R-:W-:Y:S01]  /*6040*/  LOP3.LUT R192, R159, UR20, R156, 0x96, !PT ;  /* 0x000000149fc07c12 */ /* 0x000fe2000f8e969c */
[----:B------:R-:W-:Y:S01]  /*6050*/  FFMA.FTZ R48, R147, -UR6, R48 ;  /* 0x8000000693307c23 */ /* 0x000fe20008010030 */
[----:B------:R-:W-:Y:S01]  /*6060*/  FFMA.FTZ R12, R12, UR8, -R3 ;  /* 0x000000080c0c7c23 */ /* 0x000fe20008010803 */
[--C-:B------:R-:W-:Y:S01]  /*6070*/  FFMA.FTZ R14, R14, UR8, -R0.reuse ;  /* 0x000000080e0e7c23 */ /* 0x100fe20008010800 */
[----:B------:R-:W-:Y:S01]  /*6080*/  FFMA.FTZ R15, R15, UR8, -R0 ;  /* 0x000000080f0f7c23 */ /* 0x000fe20008010800 */
[--C-:B------:R-:W-:Y:S01]  /*6090*/  FFMA.FTZ R16, R16, UR8, -R133.reuse ;  /* 0x0000000810107c23 */ /* 0x100fe20008010885 */
[----:B------:R-:W-:Y:S01]  /*60a0*/  @P0 FSEL R48, R48, -INF , !P3 ;  /* 0xff80000030300808 */ /* 0x000fe20005800000 */
[----:B------:R-:W-:Y:S01]  /*60b0*/  MUFU.EX2 R221, R8 ;  /* 0x0000000800dd7308 */ /* 0x000fe20000000800 */
[----:B------:R-:W-:Y:S01]  /*60c0*/  PLOP3.LUT P0, PT, PT, PT, UP0, 0x80, 0x0 ;  /* 0x000000000000781c */ /* 0x000fe20003f0f008 */
[----:B------:R-:W-:Y:S04]  /*60d0*/  IMAD.WIDE.U32 R140, R140, -0x326172a9, RZ ;  /* 0xcd9e8d578c8c7825 */ /* 0x000fe800078e00ff */
[----:B------:R-:W-:Y:S01]  /*60e0*/  FFMA.FTZ R18, R18, UR8, -R132 ;  /* 0x0000000812127c23 */ /* 0x000fe20008010884 */
[--C-:B------:R-:W-:Y:S01]  /*60f0*/  FFMA.FTZ R48, R48, UR8, -R133.reuse ;  /* 0x0000000830307c23 */ /* 0x100fe20008010885 */
[--C-:B------:R-:W-:Y:S01]  /*6100*/  FFMA.FTZ R20, R20, UR8, -R133.reuse ;  /* 0x0000000814147c23 */ /* 0x100fe20008010885 */
[----:B------:R-:W-:Y:S01]  /*6110*/  SHF.R.U32.HI R156, RZ, 0x18, R140 ;  /* 0x00000018ff9c7819 */ /* 0x000fe2000001168c */
[----:B------:R2:W-:Y:S01]  /*6120*/  MUFU.EX2 R220, R9 ;  /* 0x0000000900dc7308 */ /* 0x0005e20000000800 */
[----:B------:R-:W-:Y:S01]  /*6130*/  LOP3.LUT R142, R141, UR18, R142, 0x96, !PT ;  /* 0x000000128d8e7c12 */ /* 0x000fe2000f8e968e */
[--C-:B------:R-:W-:Y:S01]  /*6140*/  FFMA.FTZ R19, R19, UR8, -R132.reuse ;  /* 0x0000000813137c23 */ /* 0x100fe20008010884 */
[-C--:B-1----:R-:W-:Y:S03]  /*6150*/  HMMA.16816.F32 R52, R136, R4.reuse, R52 ;  /* 0x000000048834723c */ /* 0x082fe60000001834 */
[----:B------:R-:W-:Y:S01]  /*6160*/  @P0 FSEL R50, R50, -INF , !P3 ;  /* 0xff80000032320808 */ /* 0x000fe20005800000 */
[----:B------:R-:W-:Y:S01]  /*6170*/  FFMA.FTZ R21, R21, UR8, -R133 ;  /* 0x0000000815157c23 */ /* 0x000fe20008010885 */
[----:B------:R-:W-:Y:S02]  /*6180*/  PLOP3.LUT P0, PT, PT, PT, UP0, 0x80, 0x0 ;  /* 0x000000000000781c */ /* 0x000fe40003f0f008 */
[----:B------:R1:W-:Y:S01]  /*6190*/  MUFU.EX2 R218, R13 ;  /* 0x0000000d00da7308 */ /* 0x0003e20000000800 */
[----:B------:R-:W-:Y:S03]  /*61a0*/  PLOP3.LUT P3, PT, PT, PT, UP0, 0x80, 0x0 ;  /* 0x000000000000781c */ /* 0x000fe60003f6f008 */
[----:B------:R-:W-:Y:S01]  /*61b0*/  FFMA.FTZ R50, R50, UR8, -R132 ;  /* 0x0000000832327c23 */ /* 0x000fe20008010884 */
[C---:B------:R-:W-:Y:S04]  /*61c0*/  HMMA.16816.F32 R56, R148.reuse, R4, R56 ;  /* 0x000000049438723c */ /* 0x040fe80000001838 */
[----:B------:R-:W-:Y:S01]  /*61d0*/  IMAD.WIDE.U32 R160, R161, -0x2daee0ad, RZ ;  /* 0xd2511f53a1a07825 */ /* 0x000fe200078e00ff */
[----:B------:R-:W-:Y:S01]  /*61e0*/  MUFU.EX2 R225, R10 ;  /* 0x0000000a00e17308 */ /* 0x000fe20000000800 */
[-C--:B------:R-:W-:Y:S05]  /*61f0*/  HMMA.16816.F32 R60, R148, R6.reuse, R60 ;  /* 0x00000006943c723c */ /* 0x080fea000000183c */
[----:B------:R-:W-:Y:S01]  /*6200*/  LOP3.LUT R153, R161, UR19, R134, 0x96, !PT ;  /* 0x00000013a1997c12 */ /* 0x000fe2000f8e9686 */
[----:B--2---:R-:W-:Y:S01]  /*6210*/  IMAD.WIDE.U32 R8, R143, -0x2daee0ad, RZ ;  /* 0xd2511f538f087825 */ /* 0x004fe200078e00ff */
[----:B------:R-:W-:Y:S02]  /*6220*/  I2FP.F32.S32 R143, R187 ;  /* 0x000000bb008f7245 */ /* 0x000fe40000201400 */
[----:B------:R2:W3:Y:S01]  /*6230*/  MUFU.EX2 R224, R11 ;  /* 0x0000000b00e07308 */ /* 0x0004e20000000800 */
[----:B------:R-:W-:Y:S04]  /*6240*/  HMMA.16816.F32 R64, R136, R6, R64 ;  /* 0x000000068840723c */ /* 0x000fe80000001840 */
[----:B-1----:R-:W-:Y:S01]  /*6250*/  I2FP.F32.S32 R13, R194 ;  /* 0x000000c2000d7245 */ /* 0x002fe20000201400 */
[----:B------:R-:W-:Y:S01]  /*6260*/  FFMA.FTZ R45, R143, -UR6, R45 ;  /* 0x800000068f2d7c23 */ /* 0x000fe2000801002d */
[----:B------:R-:W-:Y:S03]  /*6270*/  LOP3.LUT R161, R140, 0xffff, RZ, 0xc0, !PT ;  /* 0x0000ffff8ca17812 */ /* 0x000fe600078ec0ff */
[----:B------:R1:W-:Y:S02]  /*6280*/  MUFU.EX2 R219, R12 ;  /* 0x0000000c00db7308 */ /* 0x0003e40000000800 */
[----:B------:R-:W-:Y:S02]  /*6290*/  LOP3.LUT R141, R9, UR16, R146, 0x96, !PT ;  /* 0x00000010098d7c12 */ /* 0x000fe4000f8e9692 */
[----:B------:R-:W-:Y:S01]  /*62a0*/  @P0 FSEL R45, R45, -INF , !P4 ;  /* 0xff8000002d2d0808 */ /* 0x000fe20006000000 */
[----:B------:R-:W-:Y:S01]  /*62b0*/  IMAD.WIDE.U32 R144, R144, -0x326172a9, RZ ;  /* 0xcd9e8d5790907825 */ /* 0x000fe200078e00ff */
[----:B------:R-:W-:Y:S02]  /*62c0*/  PLOP3.LUT P0, PT, PT, PT, UP0, 0x80, 0x0 ;  /* 0x000000000000781c */ /* 0x000fe40003f0f008 */
[----:B------:R-:W-:Y:S02]  /*62d0*/  LOP3.LUT R157, R8, 0xff, RZ, 0xc0, !PT ;  /* 0x000000ff089d7812 */ /* 0x000fe400078ec0ff */
[----:B------:R-:W-:Y:S01]  /*62e0*/  MUFU.EX2 R223, R14 ;  /* 0x0000000e00df7308 */ /* 0x000fe20000000800 */
[----:B------:R-:W-:Y:S01]  /*62f0*/  LOP3.LUT R183, R145, UR20, R162, 0x96, !PT ;  /* 0x0000001491b77c12 */ /* 0x000fe2000f8e96a2 */
[----:B------:R-:W-:Y:S01]  /*6300*/  IMAD.WIDE.U32 R134, R135, -0x2daee0ad, RZ ;  /* 0xd2511f5387867825 */ /* 0x000fe200078e00ff */
[----:B------:R-:W-:Y:S02]  /*6310*/  LOP3.LUT R145, R140, 0xff, RZ, 0xc0, !PT ;  /* 0x000000ff8c917812 */ /* 0x000fe400078ec0ff */
[----:B------:R-:W-:Y:S01]  /*6320*/  SHF.R.U32.HI R162, RZ, 0x10, R140 ;  /* 0x00000010ffa27819 */ /* 0x000fe2000001168c */
[----:B------:R-:W-:Y:S01]  /*6330*/  FFMA.FTZ R59, R143, -UR6, R59 ;  /* 0x800000068f3b7c23 */ /* 0x000fe2000801003b */
[----:B------:R-:W-:Y:S03]  /*6340*/  LOP3.LUT R146, R134, 0xff, RZ, 0xc0, !PT ;  /* 0x000000ff86927812 */ /* 0x000fe600078ec0ff */
[----:B------:R4:W3:Y:S01]  /*6350*/  MUFU.EX2 R222, R15 ;  /* 0x0000000f00de7308 */ /* 0x0008e20000000800 */
[----:B------:R-:W-:Y:S01]  /*6360*/  LOP3.LUT R140, R135, UR16, R164, 0x96, !PT ;  /* 0x00000010878c7c12 */ /* 0x000fe2000f8e96a4 */
[----:B--2---:R-:W-:Y:S01]  /*6370*/  IMAD.WIDE.U32 R10, R154, -0x326172a9, RZ ;  /* 0xcd9e8d579a0a7825 */ /* 0x004fe200078e00ff */
[----:B------:R-:W-:Y:S02]  /*6380*/  SHF.R.U32.HI R159, RZ, 0x18, R8 ;  /* 0x00000018ff9f7819 */ /* 0x000fe40000011608 */
[----:B------:R-:W-:Y:S01]  /*6390*/  LOP3.LUT R164, R8, 0xffff, RZ, 0xc0, !PT ;  /* 0x0000ffff08a47812 */ /* 0x000fe200078ec0ff */
[----:B------:R-:W-:Y:S01]  /*63a0*/  FFMA.FTZ R58, R155, -UR6, R58 ;  /* 0x800000069b3a7c23 */ /* 0x000fe2000801003a */
[----:B------:R-:W-:Y:S03]  /*63b0*/  SHF.R.U32.HI R167, RZ, 0x10, R8 ;  /* 0x00000010ffa77819 */ /* 0x000fe60000011608 */
[----:B------:R2:W-:Y:S01]  /*63c0*/  MUFU.EX2 R201, R16 ;  /* 0x0000001000c97308 */ /* 0x0005e20000000800 */
[----:B------:R-:W-:Y:S01]  /*63d0*/  LOP3.LUT R180, R134, 0xffff, RZ, 0xc0, !PT ;  /* 0x0000ffff86b47812 */ /* 0x000fe200078ec0ff */
[----:B------:R-:W-:Y:S01]  /*63e0*/  IMAD.WIDE.U32 R8, R153, -0x326172a9, RZ ;  /* 0xcd9e8d5799087825 */ /* 0x000fe200078e00ff */
[--C-:B------:R-:W-:Y:S02]  /*63f0*/  SHF.R.U32.HI R153, RZ, 0x18, R134.reuse ;  /* 0x00000018ff997819 */ /* 0x100fe40000011686 */
[----:B------:R-:W-:Y:S01]  /*6400*/  SHF.R.U32.HI R181, RZ, 0x10, R134 ;  /* 0x00000010ffb57819 */ /* 0x000fe20000011686 */
[----:B------:R-:W-:Y:S01]  /*6410*/  FFMA.FTZ R49, R13, -UR6, R49 ;  /* 0x800000060d317c23 */ /* 0x000fe20008010031 */
[----:B-1----:R-:W-:Y:S03]  /*6420*/  LOP3.LUT R12, R9, UR18, R144, 0x96, !PT ;  /* 0x00000012090c7c12 */ /* 0x002fe6000f8e9690 */
[----:B------:R-:W-:Y:S01]  /*6430*/  MUFU.EX2 R154, R48 ;  /* 0x00000030009a7308 */ /* 0x000fe20000000800 */
[C---:B------:R-:W-:Y:S01]  /*6440*/  LOP3.LUT R134, R8.reuse, 0xff, RZ, 0xc0, !PT ;  /* 0x000000ff08867812 */ /* 0x040fe200078ec0ff */
[----:B------:R-:W-:Y:S01]  /*6450*/  FFMA.FTZ R54, R147, -UR6, R54 ;  /* 0x8000000693367c23 */ /* 0x000fe20008010036 */
[--C-:B------:R-:W-:Y:S01]  /*6460*/  SHF.R.U32.HI R144, RZ, 0x10, R8.reuse ;  /* 0x00000010ff907819 */ /* 0x100fe20000011608 */
[----:B------:R-:W-:Y:S01]  /*6470*/  FFMA.FTZ R61, R203, -UR6, R61 ;  /* 0x80000006cb3d7c23 */ /* 0x000fe2000801003d */
[----:B------:R-:W-:Y:S01]  /*6480*/  @P0 FSEL R49, R49, -INF , !P4 ;  /* 0xff80000031310808 */ /* 0x000fe20006000000 */
[--C-:B------:R-:W-:Y:S01]  /*6490*/  FFMA.FTZ R17, R17, UR8, -R133.reuse ;  /* 0x0000000811117c23 */ /* 0x100fe20008010885 */
[----:B------:R-:W-:Y:S03]  /*64a0*/  SHF.R.U32.HI R135, RZ, 0x18, R8 ;  /* 0x00000018ff877819 */ /* 0x000fe60000011608 */
[----:B------:R-:W1:Y:S01]  /*64b0*/  MUFU.EX2 R208, R18 ;  /* 0x0000001200d07308 */ /* 0x000e620000000800 */
[----:B------:R-:W-:Y:S01]  /*64c0*/  LOP3.LUT R226, R8, 0xffff, RZ, 0xc0, !PT ;  /* 0x0000ffff08e27812 */ /* 0x000fe200078ec0ff */
[----:B------:R-:W-:Y:S01]  /*64d0*/  FFMA.FTZ R49, R49, UR8, -R133 ;  /* 0x0000000831317c23 */ /* 0x000fe20008010885 */
[----:B------:R-:W-:Y:S01]  /*64e0*/  PLOP3.LUT P0, PT, PT, PT, UP0, 0x80, 0x0 ;  /* 0x000000000000781c */ /* 0x000fe20003f0f008 */
[----:B------:R-:W-:Y:S01]  /*64f0*/  FFMA.FTZ R22, R22, UR8, -R132 ;  /* 0x0000000816167c23 */ /* 0x000fe20008010884 */
[----:B------:R-:W-:Y:S01]  /*6500*/  LOP3.LUT R8, R11, UR18, R152, 0x96, !PT ;  /* 0x000000120b087c12 */ /* 0x000fe2000f8e9698 */
[--C-:B------:R-:W-:Y:S01]  /*6510*/  FFMA.FTZ R24, R24, UR8, -R3.reuse ;  /* 0x0000000818187c23 */ /* 0x100fe20008010803 */
[C---:B------:R-:W-:Y:S03]  /*6520*/  LOP3.LUT R11, R10.reuse, 0xffff, RZ, 0xc0, !PT ;  /* 0x0000ffff0a0b7812 */ /* 0x040fe600078ec0ff */
[----:B------:R-:W1:Y:S01]  /*6530*/  MUFU.EX2 R206, R19 ;  /* 0x0000001300ce7308 */ /* 0x000e620000000800 */
[----:B----4-:R-:W-:Y:S01]  /*6540*/  LOP3.LUT R15, R10, 0xff, RZ, 0xc0, !PT ;  /* 0x000000ff0a0f7812 */ /* 0x010fe200078ec0ff */
[----:B------:R-:W-:Y:S01]  /*6550*/  FFMA.FTZ R27, R27, UR8, -R0 ;  /* 0x000000081b1b7c23 */ /* 0x000fe20008010800 */
[--C-:B--2---:R-:W-:Y:S01]  /*6560*/  SHF.R.U32.HI R16, RZ, 0x10, R10.reuse ;  /* 0x00000010ff107819 */ /* 0x104fe2000001160a */
[--C-:B------:R-:W-:Y:S01]  /*6570*/  FFMA.FTZ R28, R28, UR8, -R3.reuse ;  /* 0x000000081c1c7c23 */ /* 0x100fe20008010803 */
[----:B------:R-:W-:Y:S01]  /*6580*/  SHF.R.U32.HI R14, RZ, 0x18, R10 ;  /* 0x00000018ff0e7819 */ /* 0x000fe2000001160a */
[----:B------:R-:W-:Y:S01]  /*6590*/  FFMA.FTZ R23, R23, UR8, -R132 ;  /* 0x0000000817177c23 */ /* 0x000fe20008010884 */
[----:B------:R-:W-:Y:S03]  /*65a0*/  I2FP.F32.S32 R10, R195 ;  /* 0x000000c3000a7245 */ /* 0x000fe60000201400 */
[----:B------:R-:W2:Y:S01]  /*65b0*/  MUFU.EX2 R193, R17 ;  /* 0x0000001100c17308 */ /* 0x000ea20000000800 */
[----:B------:R-:W-:Y:S01]  /*65c0*/  @P3 FSEL R47, R47, -INF , !P4 ;  /* 0xff8000002f2f3808 */ /* 0x000fe20006000000 */
[----:B------:R-:W-:Y:S01]  /*65d0*/  FFMA.FTZ R30, R30, UR8, -R0 ;  /* 0x000000081e1e7c23 */ /* 0x000fe20008010800 */
[----:B------:R-:W-:Y:S01]  /*65e0*/  PLOP3.LUT P3, PT, PT, PT, UP0, 0x80, 0x0 ;  /* 0x000000000000781c */ /* 0x000fe20003f6f008 */
[----:B------:R-:W-:Y:S01]  /*65f0*/  FFMA.FTZ R52, R10, -UR6, R52 ;  /* 0x800000060a347c23 */ /* 0x000fe20008010034 */
[----:B------:R-:W-:Y:S01]  /*6600*/  I2FP.F32.S32 R5, R197 ;  /* 0x000000c500057245 */ /* 0x000fe20000201400 */
[----:B------:R-:W-:Y:S01]  /*6610*/  FFMA.FTZ R31, R31, UR8, -R0 ;  /* 0x000000081f1f7c23 */ /* 0x000fe20008010800 */
[----:B------:R-:W-:Y:S01]  /*6620*/  I2FP.F32.S32 R4, R198 ;  /* 0x000000c600047245 */ /* 0x000fe20000201400 */
[----:B------:R-:W-:Y:S01]  /*6630*/  FFMA.FTZ R29, R29, UR8, -R3 ;  /* 0x000000081d1d7c23 */ /* 0x000fe20008010803 */
[----:B------:R-:W-:Y:S01]  /*6640*/  @P0 FSEL R52, R52, -INF , !P1 ;  /* 0xff80000034340808 */ /* 0x000fe20004800000 */
[----:B------:R-:W-:Y:S01]  /*6650*/  FFMA.FTZ R36, R36, UR8, -R133 ;  /* 0x0000000824247c23 */ /* 0x000fe20008010885 */
[----:B------:R-:W-:Y:S01]  /*6660*/  PLOP3.LUT P0, PT, PT, PT, UP0, 0x80, 0x0 ;  /* 0x000000000000781c */ /* 0x000fe20003f0f008 */
[----:B------:R-:W-:Y:S01]  /*6670*/  FFMA.FTZ R63, R4, -UR6, R63 ;  /* 0x80000006043f7c23 */ /* 0x000fe2000801003f */
[----:B------:R-:W-:Y:S01]  /*6680*/  LOP3.LUT R6, R142, 0xff, RZ, 0xc0, !PT ;  /* 0x000000ff8e067812 */ /* 0x000fe200078ec0ff */
[----:B------:R-:W-:Y:S01]  /*6690*/  FFMA.FTZ R37, R37, UR8, -R133 ;  /* 0x0000000825257c23 */ /* 0x000fe20008010885 */
[----:B------:R-:W-:Y:S01]  /*66a0*/  I2FP.F32.S32 R9, R196 ;  /* 0x000000c400097245 */ /* 0x000fe20000201400 */
[--C-:B------:R-:W-:Y:S01]  /*66b0*/  FFMA.FTZ R38, R38, UR8, -R132.reuse ;  /* 0x0000000826267c23 */ /* 0x100fe20008010884 */
[----:B------:R-:W-:Y:S01]  /*66c0*/  @P3 FSEL R51, R51, -INF , !P4 ;  /* 0xff80000033333808 */ /* 0x000fe20006000000 */
[--C-:B------:R-:W-:Y:S01]  /*66d0*/  FFMA.FTZ R39, R39, UR8, -R132.reuse ;  /* 0x0000000827277c23 */ /* 0x100fe20008010884 */
[----:B------:R-:W-:Y:S01]  /*66e0*/  PLOP3.LUT P4, PT, PT, PT, UP0, 0x80, 0x0 ;  /* 0x000000000000781c */ /* 0x000fe20003f8f008 */
[----:B------:R-:W-:Y:S01]  /*66f0*/  FFMA.FTZ R67, R9, -UR6, R67 ;  /* 0x8000000609437c23 */ /* 0x000fe20008010043 */
[----:B------:R-:W-:Y:S01]  /*6700*/  PLOP3.LUT P3, PT, PT, PT, UP0, 0x80, 0x0 ;  /* 0x000000000000781c */ /* 0x000fe20003f6f008 */
[----:B------:R-:W-:Y:S01]  /*6710*/  FFMA.FTZ R51, R51, UR8, -R132 ;  /* 0x0000000833337c23 */ /* 0x000fe20008010884 */
[----:B------:R-:W-:Y:S01]  /*6720*/  LOP3.LUT R7, R140, 0xff, RZ, 0xc0, !PT ;  /* 0x000000ff8c077812 */ /* 0x000fe200078ec0ff */
[--C-:B------:R-:W-:Y:S01]  /*6730*/  FFMA.FTZ R41, R41, UR8, -R3.reuse ;  /* 0x0000000829297c23 */ /* 0x100fe20008010803 */
[----:B------:R-:W-:Y:S01]  /*6740*/  @P0 FSEL R58, R58, -INF , !P1 ;  /* 0xff8000003a3a0808 */ /* 0x000fe20004800000 */
[----:B------:R-:W-:Y:S01]  /*6750*/  FFMA.FTZ R56, R5, -UR6, R56 ;  /* 0x8000000605387c23 */ /* 0x000fe20008010038 */
[----:B------:R-:W-:Y:S01]  /*6760*/  PLOP3.LUT P0, PT, PT, PT, UP0, 0x80, 0x0 ;  /* 0x000000000000781c */ /* 0x000fe20003f0f008 */
[--C-:B------:R-:W-:Y:S01]  /*6770*/  FFMA.FTZ R42, R42, UR8, -R0.reuse ;  /* 0x000000082a2a7c23 */ /* 0x100fe20008010800 */
[--C-:B------:R-:W-:Y:S01]  /*6780*/  FFMA.FTZ R40, R40, UR8, -R3.reuse ;  /* 0x0000000828287c23 */ /* 0x100fe20008010803 */
[----:B------:R-:W-:Y:S01]  /*6790*/  FFMA.FTZ R25, R25, UR8, -R3 ;  /* 0x0000000819197c23 */ /* 0x000fe20008010803 */
[--C-:B------:R-:W-:Y:S01]  /*67a0*/  FFMA.FTZ R43, R43, UR8, -R0.reuse ;  /* 0x000000082b2b7c23 */ /* 0x100fe20008010800 */
[----:B------:R-:W-:Y:S01]  /*67b0*/  @P4 FSEL R56, R56, -INF , !P1 ;  /* 0xff80000038384808 */ /* 0x000fe20004800000 */
[--C-:B------:R-:W-:Y:S01]  /*67c0*/  FFMA.FTZ R46, R46, UR8, -R0.reuse ;  /* 0x000000082e2e7c23 */ /* 0x100fe20008010800 */
[----:B------:R-:W-:Y:S01]  /*67d0*/  PLOP3.LUT P4, PT, PT, PT, UP0, 0x80, 0x0 ;  /* 0x000000000000781c */ /* 0x000fe20003f8f008 */
[--C-:B------:R-:W-:Y:S01]  /*67e0*/  FFMA.FTZ R47, R47, UR8, -R0.reuse ;  /* 0x000000082f2f7c23 */ /* 0x100fe20008010800 */
[----:B------:R-:W-:Y:S01]  /*67f0*/  @P3 FSEL R54, R54, -INF , !P1 ;  /* 0xff80000036363808 */ /* 0x000fe20004800000 */
[----:B------:R-:W-:Y:S01]  /*6800*/  FFMA.FTZ R52, R52, UR8, -R133 ;  /* 0x0000000834347c23 */ /* 0x000fe20008010885 */
[----:B------:R-:W-:Y:S01]  /*6810*/  PLOP3.LUT P3, PT, PT, PT, UP0, 0x80, 0x0 ;  /* 0x000000000000781c */ /* 0x000fe20003f6f008 */
[----:B------:R-:W-:Y:S01]  /*6820*/  FFMA.FTZ R26, R26, UR8, -R0 ;  /* 0x000000081a1a7c23 */ /* 0x000fe20008010800 */
[----:B------:R-:W-:Y:S01]  /*6830*/  PLOP3.LUT P1, PT, PT, PT, UP0, 0x80, 0x0 ;  /* 0x000000000000781c */ /* 0x000fe20003f2f008 */
[----:B------:R-:W-:Y:S01]  /*6840*/  FFMA.FTZ R57, R4, -UR6, R57 ;  /* 0x8000000604397c23 */ /* 0x000fe20008010039 */
[----:B------:R-:W-:Y:S01]  /*6850*/  I2FP.F32.S32 R4, R200 ;  /* 0x000000c800047245 */ /* 0x000fe20000201400 */
[----:B------:R-:W-:Y:S01]  /*6860*/  MUFU.EX2 R152, R52 ;  /* 0x0000003400987308 */ /* 0x000fe20000000800 */
[----:B------:R-:W-:Y:S01]  /*6870*/  FFMA.FTZ R44, R44, UR8, -R3 ;  /* 0x000000082c2c7c23 */ /* 0x000fe20008010803 */
[--C-:B------:R-:W-:Y:S01]  /*6880*/  FFMA.FTZ R54, R54, UR8, -R132.reuse ;  /* 0x0000000836367c23 */ /* 0x100fe20008010884 */
[----:B------:R-:W-:Y:S01]  /*6890*/  @P0 FSEL R57, R57, -INF , !P2 ;  /* 0xff80000039390808 */ /* 0x000fe20005000000 */
[----:B------:R-:W-:Y:S01]  /*68a0*/  FFMA.FTZ R55, R13, -UR6, R55 ;  /* 0x800000060d377c23 */ /* 0x000fe20008010037 */
[----:B------:R-:W-:Y:S01]  /*68b0*/  PLOP3.LUT P0, PT, PT, PT, UP0, 0x80, 0x0 ;  /* 0x000000000000781c */ /* 0x000fe20003f0f008 */
[----:B------:R-:W-:Y:S01]  /*68c0*/  FFMA.FTZ R65, R4, -UR6, R65 ;  /* 0x8000000604417c23 */ /* 0x000fe20008010041 */
[--C-:B------:R-:W-:Y:S01]  /*68d0*/  FFMA.FTZ R56, R56, UR8, -R3.reuse ;  /* 0x0000000838387c23 */ /* 0x100fe20008010803 */
[--C-:B------:R-:W-:Y:S01]  /*68e0*/  FFMA.FTZ R45, R45, UR8, -R3.reuse ;  /* 0x000000082d2d7c23 */ /* 0x100fe20008010803 */
[----:B------:R-:W-:Y:S01]  /*68f0*/  @P4 FSEL R55, R55, -INF , !P2 ;  /* 0xff80000037374808 */ /* 0x000fe20005000000 */
[--C-:B------:R-:W-:Y:S01]  /*6900*/  FFMA.FTZ R57, R57, UR8, -R3.reuse ;  /* 0x0000000839397c23 */ /* 0x100fe20008010803 */
[----:B------:R-:W-:Y:S01]  /*6910*/  PLOP3.LUT P4, PT, PT, PT, UP0, 0x80, 0x0 ;  /* 0x000000000000781c */ /* 0x000fe20003f8f008 */
[----:B------:R-:W-:Y:S01]  /*6920*/  MUFU.EX2 R182, R56 ;  /* 0x0000003800b67308 */ /* 0x000fe20000000800 */
[----:B------:R-:W-:Y:S01]  /*6930*/  @P1 FSEL R59, R59, -INF , !P2 ;  /* 0xff8000003b3b1808 */ /* 0x000fe20005000000 */
[----:B------:R-:W-:Y:S01]  /*6940*/  FFMA.FTZ R55, R55, UR8, -R132 ;  /* 0x0000000837377c23 */ /* 0x000fe20008010884 */
[----:B------:R-:W-:Y:S01]  /*6950*/  PLOP3.LUT P1, PT, PT, PT, UP0, 0x80, 0x0 ;  /* 0x000000000000781c */ /* 0x000fe20003f2f008 */
[----:B------:R-:W-:Y:S01]  /*6960*/  FFMA.FTZ R62, R5, -UR6, R62 ;  /* 0x80000006053e7c23 */ /* 0x000fe2000801003e */
[----:B------:R-:W-:Y:S01]  /*6970*/  I2FP.F32.S32 R5, R199 ;  /* 0x000000c700057245 */ /* 0x000fe20000201400 */
[--C-:B------:R-:W-:Y:S01]  /*6980*/  FFMA.FTZ R58, R58, UR8, -R0.reuse ;  /* 0x000000083a3a7c23 */ /* 0x100fe20008010800 */
[----:B------:R-:W-:Y:S01]  /*6990*/  FFMA.FTZ R59, R59, UR8, -R0 ;  /* 0x000000083b3b7c23 */ /* 0x000fe20008010800 */
[----:B------:R-:W-:Y:S01]  /*69a0*/  FFMA.FTZ R60, R204, -UR6, R60 ;  /* 0x80000006cc3c7c23 */ /* 0x000fe2000801003c */
[----:B------:R-:W-:Y:S01]  /*69b0*/  @P0 FSEL R62, R62, -INF , !P5 ;  /* 0xff8000003e3e0808 */ /* 0x000fe20006800000 */
[----:B------:R-:W-:Y:S01]  /*69c0*/  FFMA.FTZ R64, R5, -UR6, R64 ;  /* 0x8000000605407c23 */ /* 0x000fe20008010040 */
[----:B------:R-:W-:Y:S01]  /*69d0*/  PLOP3.LUT P0, PT, PT, PT, UP0, 0x80, 0x0 ;  /* 0x000000000000781c */ /* 0x000fe20003f0f008 */
[----:B------:R-:W-:Y:S01]  /*69e0*/  MUFU.EX2 R184, R58 ;  /* 0x0000003a00b87308 */ /* 0x000fe20000000800 */
[----:B------:R-:W-:Y:S01]  /*69f0*/  @P4 FSEL R60, R60, -INF , !P5 ;  /* 0xff8000003c3c4808 */ /* 0x000fe20006800000 */
[----:B------:R-:W-:Y:S01]  /*6a00*/  FFMA.FTZ R62, R62, UR8, -R0 ;  /* 0x000000083e3e7c23 */ /* 0x000fe20008010800 */
[----:B------:R-:W-:Y:S01]  /*6a10*/  PLOP3.LUT P4, PT, PT, PT, UP0, 0x80, 0x0 ;  /* 0x000000000000781c */ /* 0x000fe20003f8f008 */
[----:B------:R-:W-:Y:S01]  /*6a20*/  FFMA.FTZ R66, R10, -UR6, R66 ;  /* 0x800000060a427c23 */ /* 0x000fe20008010042 */
[----:B------:R-:W-:Y:S01]  /*6a30*/  @P1 FSEL R64, R64, -INF , !P5 ;  /* 0xff80000040401808 */ /* 0x000fe20006800000 */
[----:B------:R-:W-:Y:S01]  /*6a40*/  FFMA.FTZ R60, R60, UR8, -R3 ;  /* 0x000000083c3c7c23 */ /* 0x000fe20008010803 */
[----:B------:R-:W-:Y:S03]  /*6a50*/  PLOP3.LUT P1, PT, PT, PT, UP0, 0x80, 0x0 ;  /* 0x000000000000781c */ /* 0x000fe60003f2f008 */
[----:B------:R4:W-:Y:S01]  /*6a60*/  MUFU.EX2 R191, R20 ;  /* 0x0000001400bf7308 */ /* 0x0009e20000000800 */
[--C-:B------:R-:W-:Y:S01]  /*6a70*/  SHF.R.U32.HI R5, RZ, 0x18, R142.reuse ;  /* 0x00000018ff057819 */ /* 0x100fe2000001168e */
[----:B------:R-:W-:Y:S01]  /*6a80*/  FFMA.FTZ R64, R64, UR8, -R133 ;  /* 0x0000000840407c23 */ /* 0x000fe20008010885 */
[----:B------:R-:W-:Y:S01]  /*6a90*/  FFMA.FTZ R53, R9, -UR6, R53 ;  /* 0x8000000609357c23 */ /* 0x000fe20008010035 */
[----:B------:R-:W-:Y:S02]  /*6aa0*/  @P0 FSEL R61, R61, -INF , !P6 ;  /* 0xff8000003d3d0808 */ /* 0x000fe40007000000 */
[----:B------:R-:W-:Y:S02]  /*6ab0*/  PLOP3.LUT P0, PT, PT, PT, UP0, 0x80, 0x0 ;  /* 0x000000000000781c */ /* 0x000fe40003f0f008 */
[----:B------:R-:W-:Y:S02]  /*6ac0*/  @P4 FSEL R66, R66, -INF , !P5 ;  /* 0xff80000042424808 */ /* 0x000fe40006800000 */
[----:B------:R-:W-:Y:S01]  /*6ad0*/  MUFU.EX2 R150, R64 ;  /* 0x0000004000967308 */ /* 0x000fe20000000800 */
[----:B------:R-:W-:Y:S01]  /*6ae0*/  ISETP.LE.U32.AND P4, PT, R5, UR9, PT ;  /* 0x0000000905007c0c */ /* 0x000fe2000bf83070 */
[----:B------:R-:W-:Y:S01]  /*6af0*/  FFMA.FTZ R3, R61, UR8, -R3 ;  /* 0x000000083d037c23 */ /* 0x000fe20008010803 */
[----:B------:R-:W-:Y:S01]  /*6b00*/  SHF.R.U32.HI R5, RZ, 0x10, R142 ;  /* 0x00000010ff057819 */ /* 0x000fe2000001168e */
[----:B------:R-:W-:Y:S01]  /*6b10*/  FFMA.FTZ R66, R66, UR8, -R132 ;  /* 0x0000000842427c23 */ /* 0x000fe20008010884 */
[----:B------:R-:W-:Y:S02]  /*6b20*/  @P1 FSEL R63, R63, -INF , !P6 ;  /* 0xff8000003f3f1808 */ /* 0x000fe40007000000 */
[----:B------:R-:W-:Y:S03]  /*6b30*/  PLOP3.LUT P1, PT, PT, PT, UP0, 0x80, 0x0 ;  /* 0x000000000000781c */ /* 0x000fe60003f2f008 */
[----:B------:R-:W2:Y:S01]  /*6b40*/  MUFU.EX2 R187, R21 ;  /* 0x0000001500bb7308 */ /* 0x000ea20000000800 */
[----:B------:R-:W-:Y:S01]  /*6b50*/  ISETP.LE.U32.AND P5, PT, R6, UR9, PT ;  /* 0x0000000906007c0c */ /* 0x000fe2000bfa3070 */
[----:B------:R-:W-:Y:S01]  /*6b60*/  FFMA.FTZ R0, R63, UR8, -R0 ;  /* 0x000000083f007c23 */ /* 0x000fe20008010800 */
[----:B------:R-:W-:Y:S02]  /*6b70*/  LOP3.LUT R6, R142, 0xffff, RZ, 0xc0, !PT ;  /* 0x0000ffff8e067812 */ /* 0x000fe400078ec0ff */
[----:B------:R-:W-:Y:S01]  /*6b80*/  LOP3.LUT R5, R5, 0xff, RZ, 0xc0, !PT ;  /* 0x000000ff05057812 */ /* 0x000fe200078ec0ff */
[----:B------:R-:W-:Y:S01]  /*6b90*/  @!P4 FADD.FTZ R216, -R216, -RZ ;  /* 0x800000ffd8d8c221 */ /* 0x000fe20000010100 */
[----:B------:R-:W-:Y:S03]  /*6ba0*/  @P0 FSEL R65, R65, -INF , !P6 ;  /* 0xff80000041410808 */ /* 0x000fe60007000000 */
[----:B------:R2:W2:Y:S01]  /*6bb0*/  MUFU.EX2 R196, R22 ;  /* 0x0000001600c47308 */ /* 0x0004a20000000800 */
[----:B------:R-:W-:Y:S02]  /*6bc0*/  SHF.R.U32.HI R4, RZ, 0x8, R6 ;  /* 0x00000008ff047819 */ /* 0x000fe40000011606 */
[----:B------:R-:W-:Y:S02]  /*6bd0*/  ISETP.LE.U32.AND P0, PT, R5, UR9, PT ;  /* 0x0000000905007c0c */ /* 0x000fe4000bf03070 */
[----:B------:R-:W-:Y:S01]  /*6be0*/  LOP3.LUT R4, R4, 0xffff, RZ, 0xc0, !PT ;  /* 0x0000ffff04047812 */ /* 0x000fe200078ec0ff */
[----:B------:R-:W-:Y:S01]  /*6bf0*/  @!P5 FADD.FTZ R202, -R202, -RZ ;  /* 0x800000ffcacad221 */ /* 0x000fe20000010100 */
[----:B------:R-:W-:Y:S03]  /*6c00*/  @P1 FSEL R67, R67, -INF , !P6 ;  /* 0xff80000043431808 */ /* 0x000fe60007000000 */
[----:B------:R-:W2:Y:S01]  /*6c10*/  MUFU.EX2 R209, R24 ;  /* 0x0000001800d17308 */ /* 0x000ea20000000800 */
[----:B------:R-:W-:Y:S02]  /*6c20*/  ISETP.LE.U32.AND P6, PT, R4, UR9, PT ;  /* 0x0000000904007c0c */ /* 0x000fe4000bfc3070 */
[C---:B------:R-:W-:Y:S01]  /*6c30*/  LOP3.LUT R4, R8.reuse, 0xffff, RZ, 0xc0, !PT ;  /* 0x0000ffff08047812 */ /* 0x040fe200078ec0ff */
[----:B------:R-:W-:Y:S01]  /*6c40*/  FFMA.FTZ R132, R67, UR8, -R132 ;  /* 0x0000000843847c23 */ /* 0x000fe20008010884 */
[----:B------:R-:W-:Y:S02]  /*6c50*/  LOP3.LUT R6, R8, 0xff, RZ, 0xc0, !PT ;  /* 0x000000ff08067812 */ /* 0x000fe400078ec0ff */
[--C-:B------:R-:W-:Y:S03]  /*6c60*/  SHF.R.U32.HI R5, RZ, 0x10, R8.reuse ;  /* 0x00000010ff057819 */ /* 0x100fe60000011608 */
[----:B------:R-:W-:Y:S01]  /*6c70*/  MUFU.EX2 R155, R132 ;  /* 0x00000084009b7308 */ /* 0x000fe20000000800 */
[----:B------:R-:W-:Y:S01]  /*6c80*/  SHF.R.U32.HI R8, RZ, 0x18, R8 ;  /* 0x00000018ff087819 */ /* 0x000fe20000011608 */
[----:B------:R-:W-:Y:S01]  /*6c90*/  @!P0 FADD.FTZ R217, -R217, -RZ ;  /* 0x800000ffd9d98221 */ /* 0x000fe20000010100 */
[----:B------:R-:W-:Y:S02]  /*6ca0*/  SHF.R.U32.HI R4, RZ, 0x8, R4 ;  /* 0x00000008ff047819 */ /* 0x000fe40000011604 */
[----:B------:R-:W-:Y:S01]  /*6cb0*/  ISETP.LE.U32.AND P0, PT, R8, UR9, PT ;  /* 0x0000000908007c0c */ /* 0x000fe2000bf03070 */
[----:B------:R-:W-:Y:S01]  /*6cc0*/  @!P6 FADD.FTZ R210, -R210, -RZ ;  /* 0x800000ffd2d2e221 */ /* 0x000fe20000010100 */
[----:B------:R-:W-:Y:S03]  /*6cd0*/  ISETP.LE.U32.AND P1, PT, R6, UR9, PT ;  /* 0x0000000906007c0c */ /* 0x000fe6000bf23070 */
[----:B------:R-:W2:Y:S01]  /*6ce0*/  MUFU.EX2 R214, R27 ;  /* 0x0000001b00d67308 */ /* 0x000ea20000000800 */
[----:B------:R-:W-:Y:S02]  /*6cf0*/  LOP3.LUT R5, R5, 0xff, RZ, 0xc0, !PT ;  /* 0x000000ff05057812 */ /* 0x000fe400078ec0ff */
[----:B------:R-:W-:Y:S02]  /*6d00*/  LOP3.LUT R4, R4, 0xffff, RZ, 0xc0, !PT ;  /* 0x0000ffff04047812 */ /* 0x000fe400078ec0ff */
[----:B------:R-:W-:Y:S02]  /*6d10*/  ISETP.LE.U32.AND P5, PT, R5, UR9, PT ;  /* 0x0000000905007c0c */ /* 0x000fe4000bfa3070 */
[----:B------:R-:W-:Y:S03]  /*6d20*/  ISETP.LE.U32.AND P6, PT, R4, UR9, PT ;  /* 0x0000000904007c0c */ /* 0x000fe6000bfc3070 */
[----:B------:R-:W2:Y:S01]  /*6d30*/  MUFU.EX2 R205, R28 ;  /* 0x0000001c00cd7308 */ /* 0x000ea20000000800 */
[----:B------:R-:W-:Y:S01]  /*6d40*/  SHF.R.U32.HI R4, RZ, 0x8, R11 ;  /* 0x00000008ff047819 */ /* 0x000fe2000001160b */
[----:B---3--:R-:W-:Y:S01]  /*6d50*/  @!P0 FADD.FTZ R224, -R224, -RZ ;  /* 0x800000ffe0e08221 */ /* 0x008fe20000010100 */
[----:B------:R-:W-:Y:S01]  /*6d60*/  ISETP.LE.U32.AND P0, PT, R14, UR9, PT ;  /* 0x000000090e007c0c */ /* 0x000fe2000bf03070 */
[----:B------:R-:W-:Y:S01]  /*6d70*/  @!P1 FADD.FTZ R221, -R221, -RZ ;  /* 0x800000ffdddd9221 */ /* 0x000fe20000010100 */
[----:B------:R-:W-:Y:S02]  /*6d80*/  LOP3.LUT R4, R4, 0xffff, RZ, 0xc0, !PT ;  /* 0x0000ffff04047812 */ /* 0x000fe400078ec0ff */
[----:B------:R-:W-:Y:S03]  /*6d90*/  LOP3.LUT R5, R162, 0xff, RZ, 0xc0, !PT ;  /* 0x000000ffa2057812 */ /* 0x000fe600078ec0ff */
[----:B------:R-:W3:Y:S01]  /*6da0*/  MUFU.EX2 R197, R23 ;  /* 0x0000001700c57308 */ /* 0x000ee20000000800 */
[----:B------:R-:W-:Y:S01]  /*6db0*/  ISETP.LE.U32.AND P1, PT, R4, UR9, PT ;  /* 0x0000000904007c0c */ /* 0x000fe2000bf23070 */
[----:B------:R-:W-:Y:S01]  /*6dc0*/  @!P5 FADD.FTZ R225, -R225, -RZ ;  /* 0x800000ffe1e1d221 */ /* 0x000fe20000010100 */
[----:B------:R-:W-:Y:S01]  /*6dd0*/  LOP3.LUT R4, R16, 0xff, RZ, 0xc0, !PT ;  /* 0x000000ff10047812 */ /* 0x000fe200078ec0ff */
[----:B------:R-:W-:Y:S01]  /*6de0*/  @!P6 FADD.FTZ R220, -R220, -RZ ;  /* 0x800000ffdcdce221 */ /* 0x000fe20000010100 */
[----:B------:R-:W-:Y:S02]  /*6df0*/  LOP3.LUT R6, R140, 0xffff, RZ, 0xc0, !PT ;  /* 0x0000ffff8c067812 */ /* 0x000fe400078ec0ff */
[----:B------:R-:W-:Y:S01]  /*6e00*/  ISETP.LE.U32.AND P5, PT, R4, UR9, PT ;  /* 0x0000000904007c0c */ /* 0x000fe2000bfa3070 */
[----:B------:R-:W-:Y:S01]  /*6e10*/  @!P0 FADD.FTZ R222, -R222, -RZ ;  /* 0x800000ffdede8221 */ /* 0x000fe20000010100 */
[----:B------:R-:W-:Y:S01]  /*6e20*/  ISETP.LE.U32.AND P0, PT, R5, UR9, PT ;  /* 0x0000000905007c0c */ /* 0x000fe2000bf03070 */
[----:B------:R-:W-:Y:S01]  /*6e30*/  MUFU.EX2 R162, R57 ;  /* 0x0000003900a27308 */ /* 0x000fe20000000800 */
[----:B------:R-:W-:Y:S02]  /*6e40*/  SHF.R.U32.HI R4, RZ, 0x8, R161 ;  /* 0x00000008ff047819 */ /* 0x000fe400000116a1 */
[----:B------:R-:W-:Y:S01]  /*6e50*/  SHF.R.U32.HI R6, RZ, 0x8, R6 ;  /* 0x00000008ff067819 */ /* 0x000fe20000011606 */
[----:B------:R-:W-:Y:S01]  /*6e60*/  @!P1 FADD.FTZ R218, -R218, -RZ ;  /* 0x800000ffdada9221 */ /* 0x000fe20000010100 */
[----:B------:R-:W-:Y:S02]  /*6e70*/  ISETP.LE.U32.AND P1, PT, R146, UR9, PT ;  /* 0x0000000992007c0c */ /* 0x000fe4000bf23070 */
[----:B------:R-:W-:Y:S03]  /*6e80*/  @P3 FSEL R53, R53, -INF , !P2 ;  /* 0xff80000035353808 */ /* 0x000fe60005000000 */
[----:B------:R-:W-:Y:S01]  /*6e90*/  MUFU.EX2 R213, R30 ;  /* 0x0000001e00d57308 */ /* 0x000fe20000000800 */
[----:B------:R-:W-:Y:S01]  /*6ea0*/  ISETP.LE.U32.AND P3, PT, R145, UR9, PT ;  /* 0x0000000991007c0c */ /* 0x000fe2000bf63070 */
[----:B------:R-:W-:Y:S01]  /*6eb0*/  @!P5 FADD.FTZ R223, -R223, -RZ ;  /* 0x800000ffdfdfd221 */ /* 0x000fe20000010100 */
[----:B------:R-:W-:Y:S01]  /*6ec0*/  LOP3.LUT R4, R4, 0xffff, RZ, 0xc0, !PT ;  /* 0x0000ffff04047812 */ /* 0x000fe200078ec0ff */
[----:B------:R-:W-:Y:S01]  /*6ed0*/  IMAD.U32 R145, RZ, RZ, UR28 ;  /* 0x0000001cff917e24 */ /* 0x000fe2000f8e00ff */
[----:B------:R-:W-:Y:S01]  /*6ee0*/  ISETP.LE.U32.AND P2, PT, R156, UR9, PT ;  /* 0x000000099c007c0c */ /* 0x000fe2000bf43070 */
[----:B-1----:R-:W-:Y:S01]  /*6ef0*/  @!P0 FADD.FTZ R208, -R208, -RZ ;  /* 0x800000ffd0d08221 */ /* 0x002fe20000010100 */
[----:B------:R-:W-:Y:S03]  /*6f00*/  LOP3.LUT R6, R6, 0xffff, RZ, 0xc0, !PT ;  /* 0x0000ffff06067812 */ /* 0x000fe600078ec0ff */
[----:B------:R-:W-:Y:S01]  /*6f10*/  MUFU.EX2 R156, R66 ;  /* 0x00000042009c7308 */ /* 0x000fe20000000800 */
[----:B------:R-:W-:Y:S01]  /*6f20*/  ISETP.LE.U32.AND P5, PT, R4, UR9, PT ;  /* 0x0000000904007c0c */ /* 0x000fe2000bfa3070 */
[----:B------:R-:W-:Y:S01]  /*6f30*/  IMAD.WIDE.U32 R4, R163, -0x326172a9, RZ ;  /* 0xcd9e8d57a3047825 */ /* 0x000fe200078e00ff */
[----:B------:R-:W-:Y:S02]  /*6f40*/  ISETP.LE.U32.AND P0, PT, R6, UR9, PT ;  /* 0x0000000906007c0c */ /* 0x000fe4000bf03070 */
[----:B------:R-:W-:Y:S01]  /*6f50*/  SHF.R.U32.HI R6, RZ, 0x10, R140 ;  /* 0x00000010ff067819 */ /* 0x000fe2000001168c */
[----:B------:R-:W-:Y:S01]  /*6f60*/  @!P3 FADD.FTZ R201, -R201, -RZ ;  /* 0x800000ffc9c9b221 */ /* 0x000fe20000010100 */
[----:B------:R-:W-:Y:S01]  /*6f70*/  LOP3.LUT R10, R5, UR18, R158, 0x96, !PT ;  /* 0x00000012050a7c12 */ /* 0x000fe2000f8e969e */
[----:B------:R-:W-:Y:S01]  /*6f80*/  @!P1 FADD.FTZ R166, -R166, -RZ ;  /* 0x800000ffa6a69221 */ /* 0x000fe20000010100 */
[----:B----4-:R-:W-:Y:S01]  /*6f90*/  LOP3.LUT R20, R4, 0xffff, RZ, 0xc0, !PT ;  /* 0x0000ffff04147812 */ /* 0x010fe200078ec0ff */
[----:B------:R-:W-:Y:S01]  /*6fa0*/  MUFU.EX2 R158, R60 ;  /* 0x0000003c009e7308 */ /* 0x000fe20000000800 */
[----:B------:R-:W-:Y:S01]  /*6fb0*/  LOP3.LUT R5, R6, 0xff, RZ, 0xc0, !PT ;  /* 0x000000ff06057812 */ /* 0x000fe200078ec0ff */
[----:B------:R-:W-:Y:S01]  /*6fc0*/  @!P2 FADD.FTZ R206, -R206, -RZ ;  /* 0x800000ffcecea221 */ /* 0x000fe20000010100 */
[----:B------:R-:W-:Y:S01]  /*6fd0*/  ISETP.LE.U32.AND P4, PT, R15, UR9, PT ;  /* 0x000000090f007c0c */ /* 0x000fe2000bf83070 */
[----:B--2---:R-:W-:Y:S01]  /*6fe0*/  @!P5 FADD.FTZ R193, -R193, -RZ ;  /* 0x800000ffc1c1d221 */ /* 0x004fe20000010100 */
[----:B------:R-:W-:Y:S01]  /*6ff0*/  ISETP.LE.U32.AND P2, PT, R5, UR9, PT ;  /* 0x0000000905007c0c */ /* 0x000fe2000bf43070 */
[----:B------:R-:W-:Y:S01]  /*7000*/  @!P0 FADD.FTZ R187, -R187, -RZ ;  /* 0x800000ffbbbb8221 */ /* 0x000fe20000010100 */
[----:B------:R-:W-:Y:S03]  /*7010*/  LOP3.LUT R5, R141, 0xff, RZ, 0xc0, !PT ;  /* 0x000000ff8d057812 */ /* 0x000fe600078ec0ff */
[----:B------:R-:W-:Y:S01]  /*7020*/  MUFU.EX2 R212, R31 ;  /* 0x0000001f00d47308 */ /* 0x000fe20000000800 */
[----:B------:R-:W-:Y:S01]  /*7030*/  ISETP.LE.U32.AND P5, PT, R7, UR9, PT ;  /* 0x0000000907007c0c */ /* 0x000fe2000bfa3070 */
[----:B------:R-:W-:Y:S01]  /*7040*/  IMAD.WIDE.U32 R6, R183, -0x2daee0ad, RZ ;  /* 0xd2511f53b7067825 */ /* 0x000fe200078e00ff */
[----:B------:R-:W-:Y:S02]  /*7050*/  ISETP.LE.U32.AND P0, PT, R5, UR9, PT ;  /* 0x0000000905007c0c */ /* 0x000fe4000bf03070 */
[----:B------:R-:W-:Y:S01]  /*7060*/  LOP3.LUT R15, R4, 0xff, RZ, 0xc0, !PT ;  /* 0x000000ff040f7812 */ /* 0x000fe200078ec0ff */
[----:B------:R-:W-:Y:S01]  /*7070*/  FFMA.FTZ R53, R53, UR8, -R133 ;  /* 0x0000000835357c23 */ /* 0x000fe20008010885 */
[--C-:B------:R-:W-:Y:S01]  /*7080*/  SHF.R.U32.HI R22, RZ, 0x18, R4.reuse ;  /* 0x00000018ff167819 */ /* 0x100fe20000011604 */
[----:B------:R-:W-:Y:S01]  /*7090*/  @!P4 FADD.FTZ R219, -R219, -RZ ;  /* 0x800000ffdbdbc221 */ /* 0x000fe20000010100 */
[----:B------:R-:W-:Y:S01]  /*70a0*/  SHF.R.U32.HI R21, RZ, 0x10, R4 ;  /* 0x00000010ff157819 */ /* 0x000fe20000011604 */
[----:B------:R-:W-:Y:S01]  /*70b0*/  @!P2 FADD.FTZ R196, -R196, -RZ ;  /* 0x800000ffc4c4a221 */ /* 0x000fe20000010100 */
[----:B------:R-:W-:Y:S01]  /*70c0*/  LOP3.LUT R4, R141, 0xffff, RZ, 0xc0, !PT ;  /* 0x0000ffff8d047812 */ /* 0x000fe200078ec0ff */
[----:B------:R-:W1:Y:S01]  /*70d0*/  MUFU.EX2 R204, R29 ;  /* 0x0000001d00cc7308 */ /* 0x000e620000000800 */
[--C-:B------:R-:W-:Y:S01]  /*70e0*/  SHF.R.U32.HI R5, RZ, 0x10, R141.reuse ;  /* 0x00000010ff057819 */ /* 0x100fe2000001168d */
[----:B------:R-:W-:Y:S01]  /*70f0*/  @!P5 FADD.FTZ R191, -R191, -RZ ;  /* 0x800000ffbfbfd221 */ /* 0x000fe20000010100 */
[----:B------:R-:W-:Y:S01]  /*7100*/  SHF.R.U32.HI R141, RZ, 0x18, R141 ;  /* 0x00000018ff8d7819 */ /* 0x000fe2000001168d */
[----:B------:R-:W-:Y:S01]  /*7110*/  @!P0 FADD.FTZ R209, -R209, -RZ ;  /* 0x800000ffd1d18221 */ /* 0x000fe20000010100 */
[----:B------:R-:W-:Y:S01]  /*7120*/  SHF.R.U32.HI R140, RZ, 0x18, R140 ;  /* 0x00000018ff8c7819 */ /* 0x000fe2000001168c */
[----:B------:R-:W-:Y:S01]  /*7130*/  FFMA.FTZ R133, R65, UR8, -R133 ;  /* 0x0000000841857c23 */ /* 0x000fe20008010885 */
[----:B------:R-:W-:Y:S03]  /*7140*/  ISETP.LE.U32.AND P0, PT, R141, UR9, PT ;  /* 0x000000098d007c0c */ /* 0x000fe6000bf03070 */
[----:B------:R-:W2:Y:S01]  /*7150*/  MUFU.EX2 R163, R36 ;  /* 0x0000002400a37308 */ /* 0x000ea20000000800 */
[----:B------:R-:W-:Y:S02]  /*7160*/  ISETP.LE.U32.AND P6, PT, R157, UR9, PT ;  /* 0x000000099d007c0c */ /* 0x000fe4000bfc3070 */
[----:B------:R-:W-:Y:S02]  /*7170*/  SHF.R.U32.HI R11, RZ, 0x8, R164 ;  /* 0x00000008ff0b7819 */ /* 0x000fe400000116a4 */
[----:B------:R-:W-:Y:S02]  /*7180*/  ISETP.LE.U32.AND P5, PT, R140, UR9, PT ;  /* 0x000000098c007c0c */ /* 0x000fe4000bfa3070 */
[----:B------:R-:W-:Y:S03]  /*7190*/  SHF.R.U32.HI R4, RZ, 0x8, R4 ;  /* 0x00000008ff047819 */ /* 0x000fe60000011604 */
[----:B------:R-:W-:Y:S01]  /*71a0*/  MUFU.EX2 R161, R37 ;  /* 0x0000002500a17308 */ /* 0x000fe20000000800 */
[----:B------:R-:W-:Y:S02]  /*71b0*/  LOP3.LUT R11, R11, 0xffff, RZ, 0xc0, !PT ;  /* 0x0000ffff0b0b7812 */ /* 0x000fe400078ec0ff */
[----:B------:R-:W-:Y:S01]  /*71c0*/  LOP3.LUT R4, R4, 0xffff, RZ, 0xc0, !PT ;  /* 0x0000ffff04047812 */ /* 0x000fe200078ec0ff */
[----:B------:R-:W-:Y:S01]  /*71d0*/  @!P0 FADD.FTZ R214, -R214, -RZ ;  /* 0x800000ffd6d68221 */ /* 0x000fe20000010100 */
[----:B------:R-:W-:Y:S01]  /*71e0*/  ISETP.LE.U32.AND P0, PT, R11, UR9, PT ;  /* 0x000000090b007c0c */ /* 0x000fe2000bf03070 */
[----:B------:R-:W-:Y:S01]  /*71f0*/  @!P6 FADD.FTZ R205, -R205, -RZ ;  /* 0x800000ffcdcde221 */ /* 0x000fe20000010100 */
[----:B------:R-:W-:Y:S03]  /*7200*/  LOP3.LUT R11, R167, 0xff, RZ, 0xc0, !PT ;  /* 0x000000ffa70b7812 */ /* 0x000fe600078ec0ff */
[----:B------:R-:W-:Y:S01]  /*7210*/  MUFU.EX2 R186, R38 ;  /* 0x0000002600ba7308 */ /* 0x000fe20000000800 */
[----:B------:R-:W-:Y:S01]  /*7220*/  ISETP.LE.U32.AND P2, PT, R4, UR9, PT ;  /* 0x0000000904007c0c */ /* 0x000fe2000bf43070 */
[----:B---3--:R-:W-:Y:S01]  /*7230*/  @!P5 FADD.FTZ R197, -R197, -RZ ;  /* 0x800000ffc5c5d221 */ /* 0x008fe20000010100 */
[----:B------:R-:W-:Y:S02]  /*7240*/  LOP3.LUT R4, R5, 0xff, RZ, 0xc0, !PT ;  /* 0x000000ff05047812 */ /* 0x000fe400078ec0ff */
[----:B------:R-:W-:Y:S02]  /*7250*/  ISETP.LE.U32.AND P6, PT, R11, UR9, PT ;  /* 0x000000090b007c0c */ /* 0x000fe4000bfc3070 */
[----:B------:R-:W-:Y:S03]  /*7260*/  ISETP.LE.U32.AND P4, PT, R159, UR9, PT ;  /* 0x000000099f007c0c */ /* 0x000fe6000bf83070 */
[----:B------:R-:W3:Y:S01]  /*7270*/  MUFU.EX2 R185, R39 ;  /* 0x0000002700b97308 */ /* 0x000ee20000000800 */
[----:B------:R-:W-:Y:S01]  /*7280*/  ISETP.LE.U32.AND P5, PT, R4, UR9, PT ;  /* 0x0000000904007c0c */ /* 0x000fe2000bfa3070 */
[----:B------:R-:W-:Y:S01]  /*7290*/  IMAD.WIDE.U32 R4, R192, -0x2daee0ad, RZ ;  /* 0xd2511f53c0047825 */ /* 0x000fe200078e00ff */
[----:B------:R-:W-:Y:S02]  /*72a0*/  LOP3.LUT R17, R6, 0xffff, RZ, 0xc0, !PT ;  /* 0x0000ffff06117812 */ /* 0x000fe400078ec0ff */
[----:B------:R-:W-:Y:S01]  /*72b0*/  LOP3.LUT R9, R7, UR16, R160, 0x96, !PT ;  /* 0x0000001007097c12 */ /* 0x000fe2000f8e96a0 */
[----:B-1----:R-:W-:Y:S01]  /*72c0*/  @!P0 FADD.FTZ R204, -R204, -RZ ;  /* 0x800000ffcccc8221 */ /* 0x002fe20000010100 */
[----:B------:R-:W-:Y:S03]  /*72d0*/  LOP3.LUT R16, R4, 0xffff, RZ, 0xc0, !PT ;  /* 0x0000ffff04107812 */ /* 0x000fe600078ec0ff */
[----:B------:R-:W-:Y:S01]  /*72e0*/  MUFU.EX2 R194, R41 ;  /* 0x0000002900c27308 */ /* 0x000fe20000000800 */
[----:B------:R-:W-:Y:S01]  /*72f0*/  LOP3.LUT R8, R5, UR16, R188, 0x96, !PT ;  /* 0x0000001005087c12 */ /* 0x000fe2000f8e96bc */
[----:B------:R-:W-:Y:S01]  /*7300*/  @!P6 FADD.FTZ R213, -R213, -RZ ;  /* 0x800000ffd5d5e221 */ /* 0x000fe20000010100 */
[--C-:B------:R-:W-:Y:S01]  /*7310*/  SHF.R.U32.HI R19, RZ, 0x10, R4.reuse ;  /* 0x00000010ff137819 */ /* 0x100fe20000011604 */
[----:B------:R-:W-:Y:S01]  /*7320*/  @!P4 FADD.FTZ R212, -R212, -RZ ;  /* 0x800000ffd4d4c221 */ /* 0x000fe20000010100 */
[----:B------:R-:W-:Y:S02]  /*7330*/  LOP3.LUT R7, R4, 0xff, RZ, 0xc0, !PT ;  /* 0x000000ff04077812 */ /* 0x000fe400078ec0ff */
[----:B------:R-:W-:Y:S03]  /*7340*/  LOP3.LUT R5, R181, 0xff, RZ, 0xc0, !PT ;  /* 0x000000ffb5057812 */ /* 0x000fe600078ec0ff */
[----:B------:R-:W-:Y:S01]  /*7350*/  MUFU.EX2 R203, R42 ;  /* 0x0000002a00cb7308 */ /* 0x000fe20000000800 */
[----:B------:R-:W-:Y:S02]  /*7360*/  SHF.R.U32.HI R11, RZ, 0x18, R4 ;  /* 0x00000018ff0b7819 */ /* 0x000fe40000011604 */
[----:B------:R-:W-:Y:S02]  /*7370*/  LOP3.LUT R4, R12, 0xff, RZ, 0xc0, !PT ;  /* 0x000000ff0c047812 */ /* 0x000fe400078ec0ff */
[----:B------:R-:W-:Y:S02]  /*7380*/  ISETP.LE.U32.AND P6, PT, R5, UR9, PT ;  /* 0x0000000905007c0c */ /* 0x000fe4000bfc3070 */
[----:B------:R-:W-:Y:S03]  /*7390*/  ISETP.LE.U32.AND P4, PT, R4, UR9, PT ;  /* 0x0000000904007c0c */ /* 0x000fe6000bf83070 */
[----:B------:R-:W-:Y:S01]  /*73a0*/  MUFU.EX2 R195, R40 ;  /* 0x0000002800c37308 */ /* 0x000fe20000000800 */
[----:B------:R-:W-:Y:S02]  /*73b0*/  LOP3.LUT R4, R12, 0xffff, RZ, 0xc0, !PT ;  /* 0x0000ffff0c047812 */ /* 0x000fe400078ec0ff */
[----:B------:R-:W-:Y:S02]  /*73c0*/  ISETP.LE.U32.AND P3, PT, R153, UR9, PT ;  /* 0x0000000999007c0c */ /* 0x000fe4000bf63070 */
[----:B------:R-:W-:Y:S02]  /*73d0*/  SHF.R.U32.HI R5, RZ, 0x18, R12 ;  /* 0x00000018ff057819 */ /* 0x000fe4000001160c */
[----:B------:R-:W-:Y:S03]  /*73e0*/  SHF.R.U32.HI R4, RZ, 0x8, R4 ;  /* 0x00000008ff047819 */ /* 0x000fe60000011604 */
[----:B------:R-:W1:Y:S01]  /*73f0*/  MUFU.EX2 R211, R25 ;  /* 0x0000001900d37308 */ /* 0x000e620000000800 */
[----:B------:R-:W-:Y:S01]  /*7400*/  ISETP.LE.U32.AND P1, PT, R5, UR9, PT ;  /* 0x0000000905007c0c */ /* 0x000fe2000bf23070 */
[----:B------:R-:W-:Y:S01]  /*7410*/  @!P6 FADD.FTZ R190, -R190, -RZ ;  /* 0x800000ffbebee221 */ /* 0x000fe20000010100 */
[----:B------:R-:W-:Y:S01]  /*7420*/  LOP3.LUT R4, R4, 0xffff, RZ, 0xc0, !PT ;  /* 0x0000ffff04047812 */ /* 0x000fe200078ec0ff */
[----:B--2---:R-:W-:Y:S01]  /*7430*/  @!P4 FADD.FTZ R163, -R163, -RZ ;  /* 0x800000ffa3a3c221 */ /* 0x004fe20000010100 */
[----:B------:R-:W-:Y:S02]  /*7440*/  SHF.R.U32.HI R5, RZ, 0x10, R12 ;  /* 0x00000010ff057819 */ /* 0x000fe4000001160c */
[----:B------:R-:W-:Y:S01]  /*7450*/  ISETP.LE.U32.AND P6, PT, R4, UR9, PT ;  /* 0x0000000904007c0c */ /* 0x000fe2000bfc3070 */
[----:B------:R-:W-:Y:S01]  /*7460*/  @!P3 FADD.FTZ R189, -R189, -RZ ;  /* 0x800000ffbdbdb221 */ /* 0x000fe20000010100 */
[--C-:B------:R-:W-:Y:S01]  /*7470*/  SHF.R.U32.HI R18, RZ, 0x10, R6.reuse ;  /* 0x00000010ff127819 */ /* 0x100fe20000011606 */
[----:B------:R-:W2:Y:S01]  /*7480*/  MUFU.EX2 R200, R43 ;  /* 0x0000002b00c87308 */ /* 0x000ea20000000800 */
[----:B------:R-:W-:Y:S02]  /*7490*/  LOP3.LUT R13, R6, 0xff, RZ, 0xc0, !PT ;  /* 0x000000ff060d7812 */ /* 0x000fe400078ec0ff */
[----:B------:R-:W-:Y:S01]  /*74a0*/  SHF.R.U32.HI R14, RZ, 0x18, R6 ;  /* 0x00000018ff0e7819 */ /* 0x000fe20000011606 */
[----:B---3--:R-:W-:Y:S01]  /*74b0*/  @!P1 FADD.FTZ R185, -R185, -RZ ;  /* 0x800000ffb9b99221 */ /* 0x008fe20000010100 */
[----:B------:R-:W-:Y:S02]  /*74c0*/  LOP3.LUT R5, R5, 0xff, RZ, 0xc0, !PT ;  /* 0x000000ff05057812 */ /* 0x000fe400078ec0ff */
[----:B------:R-:W-:Y:S03]  /*74d0*/  SHF.R.U32.HI R6, RZ, 0x8, R180 ;  /* 0x00000008ff067819 */ /* 0x000fe600000116b4 */
[----:B------:R-:W-:Y:S01]  /*74e0*/  MUFU.EX2 R199, R46 ;  /* 0x0000002e00c77308 */ /* 0x000fe20000000800 */
[----:B------:R-:W-:Y:S01]  /*74f0*/  LOP3.LUT R4, R10, 0xffff, RZ, 0xc0, !PT ;  /* 0x0000ffff0a047812 */ /* 0x000fe200078ec0ff */
[----:B------:R-:W-:Y:S01]  /*7500*/  @!P6 FADD.FTZ R161, -R161, -RZ ;  /* 0x800000ffa1a1e221 */ /* 0x000fe20000010100 */
[----:B------:R-:W-:Y:S01]  /*7510*/  ISETP.LE.U32.AND P3, PT, R5, UR9, PT ;  /* 0x0000000905007c0c */ /* 0x000fe2000bf63070 */
[----:B-1----:R-:W-:Y:S01]  /*7520*/  @!P2 FADD.FTZ R211, -R211, -RZ ;  /* 0x800000ffd3d3a221 */ /* 0x002fe20000010100 */
[----:B------:R-:W-:Y:S02]  /*7530*/  LOP3.LUT R6, R6, 0xffff, RZ, 0xc0, !PT ;  /* 0x0000ffff06067812 */ /* 0x000fe400078ec0ff */
[----:B------:R-:W-:Y:S03]  /*7540*/  SHF.R.U32.HI R4, RZ, 0x8, R4 ;  /* 0x00000008ff047819 */ /* 0x000fe60000011604 */
[----:B------:R-:W-:Y:S01]  /*7550*/  MUFU.EX2 R198, R47 ;  /* 0x0000002f00c67308 */ /* 0x000fe20000000800 */
[----:B------:R-:W-:Y:S02]  /*7560*/  ISETP.LE.U32.AND P0, PT, R6, UR9, PT ;  /* 0x0000000906007c0c */ /* 0x000fe4000bf03070 */
[----:B------:R-:W-:Y:S02]  /*7570*/  LOP3.LUT R5, R10, 0xff, RZ, 0xc0, !PT ;  /* 0x000000ff0a057812 */ /* 0x000fe400078ec0ff */
[----:B------:R-:W-:Y:S02]  /*7580*/  LOP3.LUT R4, R4, 0xffff, RZ, 0xc0, !PT ;  /* 0x0000ffff04047812 */ /* 0x000fe400078ec0ff */
[----:B------:R-:W-:Y:S01]  /*7590*/  SHF.R.U32.HI R6, RZ, 0x10, R10 ;  /* 0x00000010ff067819 */ /* 0x000fe2000001160a */
[----:B------:R-:W-:Y:S01]  /*75a0*/  @!P3 FADD.FTZ R186, -R186, -RZ ;  /* 0x800000ffbabab221 */ /* 0x000fe20000010100 */
[----:B------:R-:W-:Y:S01]  /*75b0*/  ISETP.LE.U32.AND P6, PT, R4, UR9, PT ;  /* 0x0000000904007c0c */ /* 0x000fe2000bfc3070 */
[----:B------:R-:W-:Y:S01]  /*75c0*/  MUFU.EX2 R167, R50 ;  /* 0x0000003200a77308 */ /* 0x000fe20000000800 */
[----:B------:R-:W-:Y:S02]  /*75d0*/  ISETP.LE.U32.AND P4, PT, R5, UR9, PT ;  /* 0x0000000905007c0c */ /* 0x000fe4000bf83070 */
[----:B------:R-:W-:Y:S01]  /*75e0*/  LOP3.LUT R5, R6, 0xff, RZ, 0xc0, !PT ;  /* 0x000000ff06057812 */ /* 0x000fe200078ec0ff */
[----:B------:R-:W-:Y:S01]  /*75f0*/  @!P0 FADD.FTZ R165, -R165, -RZ ;  /* 0x800000ffa5a58221 */ /* 0x000fe20000010100 */
[----:B------:R-:W-:Y:S02]  /*7600*/  SHF.R.U32.HI R4, RZ, 0x8, R20 ;  /* 0x00000008ff047819 */ /* 0x000fe40000011614 */
[----:B------:R-:W-:Y:S03]  /*7610*/  ISETP.LE.U32.AND P3, PT, R5, UR9, PT ;  /* 0x0000000905007c0c */ /* 0x000fe6000bf63070 */
[----:B------:R-:W1:Y:S01]  /*7620*/  MUFU.EX2 R215, R26 ;  /* 0x0000001a00d77308 */ /* 0x000e620000000800 */
[----:B------:R-:W-:Y:S02]  /*7630*/  SHF.R.U32.HI R10, RZ, 0x18, R10 ;  /* 0x00000018ff0a7819 */ /* 0x000fe4000001160a */
[----:B------:R-:W-:Y:S01]  /*7640*/  LOP3.LUT R4, R4, 0xffff, RZ, 0xc0, !PT ;  /* 0x0000ffff04047812 */ /* 0x000fe200078ec0ff */
[----:B------:R-:W-:Y:S01]  /*7650*/  @!P6 FADD.FTZ R194, -R194, -RZ ;  /* 0x800000ffc2c2e221 */ /* 0x000fe20000010100 */
[----:B------:R-:W-:Y:S01]  /*7660*/  ISETP.LE.U32.AND P1, PT, R10, UR9, PT ;  /* 0x000000090a007c0c */ /* 0x000fe2000bf23070 */
[----:B------:R-:W-:Y:S01]  /*7670*/  @!P4 FADD.FTZ R195, -R195, -RZ ;  /* 0x800000ffc3c3c221 */ /* 0x000fe20000010100 */
[----:B------:R-:W-:Y:S03]  /*7680*/  ISETP.LE.U32.AND P6, PT, R4, UR9, PT ;  /* 0x0000000904007c0c */ /* 0x000fe6000bfc3070 */
[----:B------:R-:W-:Y:S01]  /*7690*/  MUFU.EX2 R192, R44 ;  /* 0x0000002c00c07308 */ /* 0x000fe20000000800 */
[----:B------:R-:W-:Y:S02]  /*76a0*/  LOP3.LUT R4, R21, 0xff, RZ, 0xc0, !PT ;  /* 0x000000ff15047812 */ /* 0x000fe400078ec0ff */
[----:B------:R-:W-:Y:S01]  /*76b0*/  LOP3.LUT R5, R144, 0xff, RZ, 0xc0, !PT ;  /* 0x000000ff90057812 */ /* 0x000fe200078ec0ff */
[----:B------:R-:W-:Y:S01]  /*76c0*/  @!P3 FADD.FTZ R203, -R203, -RZ ;  /* 0x800000ffcbcbb221 */ /* 0x000fe20000010100 */
[----:B------:R-:W-:Y:S01]  /*76d0*/  ISETP.LE.U32.AND P3, PT, R4, UR9, PT ;  /* 0x0000000904007c0c */ /* 0x000fe2000bf63070 */
[----:B------:R-:W-:Y:S01]  /*76e0*/  IMAD.U32 R144, RZ, RZ, UR29 ;  /* 0x0000001dff907e24 */ /* 0x000fe2000f8e00ff */
[----:B------:R-:W-:Y:S03]  /*76f0*/  ISETP.LE.U32.AND P4, PT, R22, UR9, PT ;  /* 0x0000000916007c0c */ /* 0x000fe6000bf83070 */
[----:B------:R-:W-:Y:S01]  /*7700*/  MUFU.EX2 R160, R54 ;  /* 0x0000003600a07308 */ /* 0x000fe20000000800 */
[----:B------:R-:W-:Y:S01]  /*7710*/  SHF.R.U32.HI R4, RZ, 0x8, R226 ;  /* 0x00000008ff047819 */ /* 0x000fe200000116e2 */
[----:B--2---:R-:W-:Y:S01]  /*7720*/  @!P1 FADD.FTZ R200, -R200, -RZ ;  /* 0x800000ffc8c89221 */ /* 0x004fe20000010100 */
[----:B------:R-:W-:Y:S01]  /*7730*/  ISETP.LE.U32.AND P2, PT, R134, UR9, PT ;  /* 0x0000000986007c0c */ /* 0x000fe2000bf43070 */
[----:B-1----:R-:W-:Y:S01]  /*7740*/  @!P5 FADD.FTZ R215, -R215, -RZ ;  /* 0x800000ffd7d7d221 */ /* 0x002fe20000010100 */
[----:B------:R-:W-:Y:S02]  /*7750*/  ISETP.LE.U32.AND P1, PT, R5, UR9, PT ;  /* 0x0000000905007c0c */ /* 0x000fe4000bf23070 */
[----:B------:R-:W-:Y:S03]  /*7760*/  LOP3.LUT R5, R4, 0xffff, RZ, 0xc0, !PT ;  /* 0x0000ffff04057812 */ /* 0x000fe600078ec0ff */
[----:B------:R-:W1:Y:S01]  /*7770*/  MUFU.EX2 R153, R49 ;  /* 0x0000003100997308 */ /* 0x000e620000000800 */
[----:B------:R-:W-:Y:S01]  /*7780*/  LOP3.LUT R4, R9, 0xffff, RZ, 0xc0, !PT ;  /* 0x0000ffff09047812 */ /* 0x000fe200078ec0ff */
[----:B------:R-:W-:Y:S01]  /*7790*/  @!P3 FADD.FTZ R199, -R199, -RZ ;  /* 0x800000ffc7c7b221 */ /* 0x000fe20000010100 */
[----:B------:R-:W-:Y:S01]  /*77a0*/  ISETP.LE.U32.AND P3, PT, R5, UR9, PT ;  /* 0x0000000905007c0c */ /* 0x000fe2000bf63070 */
[----:B------:R-:W-:Y:S01]  /*77b0*/  @!P4 FADD.FTZ R198, -R198, -RZ ;  /* 0x800000ffc6c6c221 */ /* 0x000fe20000010100 */
[----:B------:R-:W-:Y:S02]  /*77c0*/  LOP3.LUT R5, R9, 0xff, RZ, 0xc0, !PT ;  /* 0x000000ff09057812 */ /* 0x000fe400078ec0ff */
[----:B------:R-:W-:Y:S01]  /*77d0*/  SHF.R.U32.HI R4, RZ, 0x8, R4 ;  /* 0x00000008ff047819 */ /* 0x000fe20000011604 */
[----:B------:R-:W-:Y:S01]  /*77e0*/  @!P2 FADD.FTZ R154, -R154, -RZ ;  /* 0x800000ff9a9aa221 */ /* 0x000fe20000010100 */
[----:B------:R-:W-:Y:S01]  /*77f0*/  ISETP.LE.U32.AND P4, PT, R5, UR9, PT ;  /* 0x0000000905007c0c */ /* 0x000fe2000bf83070 */
[----:B------:R-:W-:Y:S01]  /*7800*/  @!P1 FADD.FTZ R167, -R167, -RZ ;  /* 0x800000ffa7a79221 */ /* 0x000fe20000010100 */
[----:B------:R-:W-:Y:S01]  /*7810*/  LOP3.LUT R4, R4, 0xffff, RZ, 0xc0, !PT ;  /* 0x0000ffff04047812 */ /* 0x000fe200078ec0ff */
[----:B------:R-:W2:Y:S01]  /*7820*/  MUFU.EX2 R164, R51 ;  /* 0x0000003300a47308 */ /* 0x000ea20000000800 */
[--C-:B------:R-:W-:Y:S02]  /*7830*/  SHF.R.U32.HI R5, RZ, 0x10, R9.reuse ;  /* 0x00000010ff057819 */ /* 0x100fe40000011609 */
[----:B------:R-:W-:Y:S02]  /*7840*/  ISETP.LE.U32.AND P2, PT, R4, UR9, PT ;  /* 0x0000000904007c0c */ /* 0x000fe4000bf43070 */
[----:B------:R-:W-:Y:S01]  /*7850*/  LOP3.LUT R4, R5, 0xff, RZ, 0xc0, !PT ;  /* 0x000000ff05047812 */ /* 0x000fe200078ec0ff */
[----:B-1----:R-:W-:Y:S01]  /*7860*/  @!P3 FADD.FTZ R153, -R153, -RZ ;  /* 0x800000ff9999b221 */ /* 0x002fe20000010100 */
[----:B------:R-:W-:Y:S03]  /*7870*/  ISETP.LE.U32.AND P0, PT, R15, UR9, PT ;  /* 0x000000090f007c0c */ /* 0x000fe6000bf03070 */
[----:B------:R-:W-:Y:S01]  /*7880*/  MUFU.EX2 R159, R55 ;  /* 0x00000037009f7308 */ /* 0x000fe20000000800 */
[----:B------:R-:W-:Y:S01]  /*7890*/  ISETP.LE.U32.AND P1, PT, R4, UR9, PT ;  /* 0x0000000904007c0c */ /* 0x000fe2000bf23070 */
[----:B------:R-:W-:Y:S01]  /*78a0*/  @!P4 FADD.FTZ R152, -R152, -RZ ;  /* 0x800000ff9898c221 */ /* 0x000fe20000010100 */
[----:B------:R-:W-:Y:S02]  /*78b0*/  LOP3.LUT R4, R8, 0xff, RZ, 0xc0, !PT ;  /* 0x000000ff08047812 */ /* 0x000fe400078ec0ff */
[----:B------:R-:W-:Y:S02]  /*78c0*/  ISETP.LE.U32.AND P5, PT, R135, UR9, PT ;  /* 0x0000000987007c0c */ /* 0x000fe4000bfa3070 */
[----:B------:R-:W-:Y:S03]  /*78d0*/  ISETP.LE.U32.AND P4, PT, R4, UR9, PT ;  /* 0x0000000904007c0c */ /* 0x000fe6000bf83070 */
[----:B------:R-:W1:Y:S01]  /*78e0*/  MUFU.EX2 R188, R45 ;  /* 0x0000002d00bc7308 */ /* 0x000e620000000800 */
[----:B------:R-:W-:Y:S02]  /*78f0*/  LOP3.LUT R4, R18, 0xff, RZ, 0xc0, !PT ;  /* 0x000000ff12047812 */ /* 0x000fe400078ec0ff */
[----:B------:R-:W-:Y:S01]  /*7900*/  SHF.R.U32.HI R9, RZ, 0x18, R9 ;  /* 0x00000018ff097819 */ /* 0x000fe20000011609 */
[----:B------:R-:W-:Y:S01]  /*7910*/  @!P0 FADD.FTZ R192, -R192, -RZ ;  /* 0x800000ffc0c08221 */ /* 0x000fe20000010100 */
[----:B------:R-:W-:Y:S01]  /*7920*/  ISETP.LE.U32.AND P0, PT, R13, UR9, PT ;  /* 0x000000090d007c0c */ /* 0x000fe2000bf03070 */
[----:B------:R-:W-:Y:S01]  /*7930*/  @!P1 FADD.FTZ R160, -R160, -RZ ;  /* 0x800000ffa0a09221 */ /* 0x000fe20000010100 */
[----:B------:R-:W-:Y:S03]  /*7940*/  ISETP.LE.U32.AND P1, PT, R4, UR9, PT ;  /* 0x0000000904007c0c */ /* 0x000fe6000bf23070 */
[----:B------:R-:W-:Y:S01]  /*7950*/  MUFU.EX2 R147, R133 ;  /* 0x0000008500937308 */ /* 0x000fe20000000800 */
[----:B------:R-:W-:Y:S01]  /*7960*/  SHF.R.U32.HI R4, RZ, 0x18, R8 ;  /* 0x00000018ff047819 */ /* 0x000fe20000011608 */
[----:B--2---:R-:W-:Y:S01]  /*7970*/  @!P5 FADD.FTZ R164, -R164, -RZ ;  /* 0x800000ffa4a4d221 */ /* 0x004fe20000010100 */
[----:B------:R-:W-:Y:S01]  /*7980*/  ISETP.LE.U32.AND P3, PT, R7, UR9, PT ;  /* 0x0000000907007c0c */ /* 0x000fe2000bf63070 */
[----:B------:R-:W-:Y:S01]  /*7990*/  @!P4 FADD.FTZ R182, -R182, -RZ ;  /* 0x800000ffb6b6c221 */ /* 0x000fe20000010100 */
[----:B------:R-:W-:Y:S02]  /*79a0*/  ISETP.LE.U32.AND P4, PT, R4, UR9, PT ;  /* 0x0000000904007c0c */ /* 0x000fe4000bf83070 */
[----:B------:R-:W-:Y:S03]  /*79b0*/  LOP3.LUT R4, R19, 0xff, RZ, 0xc0, !PT ;  /* 0x000000ff13047812 */ /* 0x000fe600078ec0ff */
[----:B------:R-:W2:Y:S01]  /*79c0*/  MUFU.EX2 R157, R3 ;  /* 0x00000003009d7308 */ /* 0x000ea20000000800 */
[----:B------:R-:W-:Y:S01]  /*79d0*/  SHF.R.U32.HI R7, RZ, 0x8, R16 ;  /* 0x00000008ff077819 */ /* 0x000fe20000011610 */
[----:B------:R-:W-:Y:S01]  /*79e0*/  @!P0 FADD.FTZ R150, -R150, -RZ ;  /* 0x800000ff96968221 */ /* 0x000fe20000010100 */
[----:B------:R-:W-:Y:S01]  /*79f0*/  ISETP.LE.U32.AND P5, PT, R9, UR9, PT ;  /* 0x0000000909007c0c */ /* 0x000fe2000bfa3070 */
[----:B------:R-:W-:Y:S01]  /*7a00*/  @!P1 FADD.FTZ R156, -R156, -RZ ;  /* 0x800000ff9c9c9221 */ /* 0x000fe20000010100 */
[----:B------:R-:W-:Y:S01]  /*7a10*/  ISETP.LE.U32.AND P0, PT, R4, UR9, PT ;  /* 0x0000000904007c0c */ /* 0x000fe2000bf03070 */
[----:B-1----:R-:W-:Y:S01]  /*7a20*/  @!P6 FADD.FTZ R188, -R188, -RZ ;  /* 0x800000ffbcbce221 */ /* 0x002fe20000010100 */
[----:B------:R-:W-:Y:S03]  /*7a30*/  LOP3.LUT R4, R7, 0xffff, RZ, 0xc0, !PT ;  /* 0x0000ffff07047812 */ /* 0x000fe600078ec0ff */
[----:B------:R-:W1:Y:S01]  /*7a40*/  MUFU.EX2 R151, R53 ;  /* 0x0000003500977308 */ /* 0x000e620000000800 */
[----:B------:R-:W-:Y:S01]  /*7a50*/  SHF.R.U32.HI R5, RZ, 0x8, R17 ;  /* 0x00000008ff057819 */ /* 0x000fe20000011611 */
[----:B------:R-:W-:Y:S01]  /*7a60*/  @!P3 FADD.FTZ R158, -R158, -RZ ;  /* 0x800000ff9e9eb221 */ /* 0x000fe20000010100 */
[----:B------:R-:W-:Y:S02]  /*7a70*/  ISETP.LE.U32.AND P1, PT, R4, UR9, PT ;  /* 0x0000000904007c0c */ /* 0x000fe4000bf23070 */
[----:B------:R-:W-:Y:S02]  /*7a80*/  F2FP.RELU.F16.F32.PACK_AB R4, R210, R202 ;  /* 0x000000cad204723e */ /* 0x000fe400000008ff */
[----:B------:R-:W-:Y:S01]  /*7a90*/  LOP3.LUT R5, R5, 0xffff, RZ, 0xc0, !PT ;  /* 0x0000ffff05057812 */ /* 0x000fe200078ec0ff */
[----:B------:R-:W-:Y:S01]  /*7aa0*/  @!P5 FADD.FTZ R159, -R159, -RZ ;  /* 0x800000ff9f9fd221 */ /* 0x000fe20000010100 */
[----:B------:R-:W-:Y:S01]  /*7ab0*/  ISETP.LE.U32.AND P6, PT, R14, UR9, PT ;  /* 0x000000090e007c0c */ /* 0x000fe2000bfc3070 */
[----:B------:R3:W-:Y:S01]  /*7ac0*/  STS [R228+0x1c000], R4 ;  /* 0x01c00004e4007388 */ /* 0x0007e20000000800 */
[----:B------:R-:W-:Y:S01]  /*7ad0*/  ISETP.LE.U32.AND P5, PT, R5, UR9, PT ;  /* 0x0000000905007c0c */ /* 0x000fe2000bfa3070 */
[----:B------:R4:W-:Y:S01]  /*7ae0*/  MUFU.EX2 R180, R0 ;  /* 0x0000000000b47308 */ /* 0x0009e20000000800 */
[----:B------:R-:W-:Y:S02]  /*7af0*/  SHF.R.U32.HI R5, RZ, 0x10, R8 ;  /* 0x00000010ff057819 */ /* 0x000fe40000011608 */
[----:B------:R-:W-:Y:S01]  /*7b00*/  LOP3.LUT R6, R8, 0xffff, RZ, 0xc0, !PT ;  /* 0x0000ffff08067812 */ /* 0x000fe200078ec0ff */
[----:B--2---:R-:W-:Y:S01]  /*7b10*/  @!P1 FADD.FTZ R157, -R157, -RZ ;  /* 0x800000ff9d9d9221 */ /* 0x004fe20000010100 */
[----:B------:R-:W-:Y:S01]  /*7b20*/  LOP3.LUT R5, R5, 0xff, RZ, 0xc0, !PT ;  /* 0x000000ff05057812 */ /* 0x000fe200078ec0ff */
[----:B-1----:R-:W-:Y:S01]  /*7b30*/  @!P2 FADD.FTZ R151, -R151, -RZ ;  /* 0x800000ff9797a221 */ /* 0x002fe20000010100 */
[----:B------:R-:W-:Y:S03]  /*7b40*/  SHF.R.U32.HI R6, RZ, 0x8, R6 ;  /* 0x00000008ff067819 */ /* 0x000fe60000011606 */
[----:B------:R-:W1:Y:S01]  /*7b50*/  MUFU.EX2 R183, R59 ;  /* 0x0000003b00b77308 */ /* 0x000e620000000800 */
[----:B------:R-:W-:Y:S01]  /*7b60*/  F2FP.RELU.F16.F32.PACK_AB R7, R185, R186 ;  /* 0x000000bab907723e */ /* 0x000fe200000008ff */
[----:B------:R-:W-:Y:S01]  /*7b70*/  @!P6 FADD.FTZ R155, -R155, -RZ ;  /* 0x800000ff9b9be221 */ /* 0x000fe20000010100 */
[----:B------:R-:W-:Y:S01]  /*7b80*/  F2FP.RELU.F16.F32.PACK_AB R3, R164, R167 ;  /* 0x000000a7a403723e */ /* 0x000fe200000008ff */
[----:B------:R-:W-:Y:S01]  /*7b90*/  @!P5 FADD.FTZ R147, -R147, -RZ ;  /* 0x800000ff9393d221 */ /* 0x000fe20000010100 */
[----:B------:R-:W-:Y:S02]  /*7ba0*/  ISETP.LE.U32.AND P5, PT, R5, UR9, PT ;  /* 0x0000000905007c0c */ /* 0x000fe4000bfa3070 */
[----:B------:R-:W-:Y:S03]  /*7bb0*/  LOP3.LUT R5, R6, 0xffff, RZ, 0xc0, !PT ;  /* 0x0000ffff06057812 */ /* 0x000fe600078ec0ff */
[----:B------:R-:W2:Y:S01]  /*7bc0*/  MUFU.EX2 R181, R62 ;  /* 0x0000003e00b57308 */ /* 0x000ea20000000800 */
[----:B------:R-:W-:Y:S02]  /*7bd0*/  F2FP.RELU.F16.F32.PACK_AB R6, R216, R217 ;  /* 0x000000d9d806723e */ /* 0x000fe400000008ff */
[----:B------:R-:W-:Y:S02]  /*7be0*/  ISETP.LE.U32.AND P6, PT, R5, UR9, PT ;  /* 0x0000000905007c0c */ /* 0x000fe4000bfc3070 */
[----:B------:R-:W-:Y:S01]  /*7bf0*/  F2FP.RELU.F16.F32.PACK_AB R5, R193, R201 ;  /* 0x000000c9c105723e */ /* 0x000fe200000008ff */
[----:B------:R2:W-:Y:S01]  /*7c00*/  STS [R228+0x1c400], R6 ;  /* 0x01c40006e4007388 */ /* 0x0005e20000000800 */
[----:B---3--:R-:W-:Y:S02]  /*7c10*/  F2FP.RELU.F16.F32.PACK_AB R4, R206, R208 ;  /* 0x000000d0ce04723e */ /* 0x008fe400000008ff */
[----:B----4-:R-:W-:Y:S01]  /*7c20*/  F2FP.RELU.F16.F32.PACK_AB R0, R147, R150 ;  /* 0x000000969300723e */ /* 0x010fe200000008ff */
[----:B------:R3:W-:Y:S01]  /*7c30*/  STS [R230+0x1c000], R5 ;  /* 0x01c00005e6007388 */ /* 0x0007e20000000800 */
[----:B------:R-:W-:Y:S01]  /*7c40*/  ISETP.LE.U32.AND P2, PT, R11, UR9, PT ;  /* 0x000000090b007c0c */ /* 0x000fe2000bf43070 */
[----:B------:R-:W-:Y:S01]  /*7c50*/  @!P5 FADD.FTZ R184, -R184, -RZ ;  /* 0x800000ffb8b8d221 */ /* 0x000fe20000010100 */
[----:B-1----:R-:W-:Y:S01]  /*7c60*/  @!P4 FADD.FTZ R183, -R183, -RZ ;  /* 0x800000ffb7b7c221 */ /* 0x002fe20000010100 */
[----:B------:R1:W-:Y:S01]  /*7c70*/  STS [R230+0x1c400], R4 ;  /* 0x01c40004e6007388 */ /* 0x0003e20000000800 */
[----:B------:R-:W-:Y:S01]  /*7c80*/  FSETP.GE.FTZ.AND P3, PT, R201, RZ, PT ;  /* 0x000000ffc900720b */ /* 0x000fe20003f76000 */
[----:B------:R-:W-:Y:S01]  /*7c90*/  @!P6 FADD.FTZ R162, -R162, -RZ ;  /* 0x800000ffa2a2e221 */ /* 0x000fe20000010100 */
[----:B--2---:R-:W-:Y:S01]  /*7ca0*/  @!P0 FADD.FTZ R181, -R181, -RZ ;  /* 0x800000ffb5b58221 */ /* 0x004fe20000010100 */
[----:B------:R-:W-:Y:S02]  /*7cb0*/  LEA R148, P0, R251, R144, 0x2 ;  /* 0x00000090fb947211 */ /* 0x000fe400078010ff */
[----:B------:R-:W-:Y:S02]  /*7cc0*/  FSETP.GE.FTZ.AND P1, PT, R191, RZ, PT ;  /* 0x000000ffbf00720b */ /* 0x000fe40003f36000 */
[----:B------:R-:W-:Y:S02]  /*7cd0*/  LEA.HI.X.SX32 R149, R251, R145, 0x2, P0 ;  /* 0x00000091fb957211 */ /* 0x000fe400000f16ff */
[----:B------:R-:W-:Y:S01]  /*7ce0*/  @!P2 FADD.FTZ R180, -R180, -RZ ;  /* 0x800000ffb4b4a221 */ /* 0x000fe20000010100 */
[----:B------:R-:W-:Y:S02]  /*7cf0*/  FSETP.GE.FTZ.AND P0, PT, R202, RZ, PT ;  /* 0x000000ffca00720b */ /* 0x000fe40003f16000 */
[----:B------:R-:W2:Y:S01]  /*7d00*/  LDG.E R144, desc[UR10][R148.64] ;  /* 0x0000000a94907981 */ /* 0x000ea2000c1e1900 */
[----:B------:R-:W-:Y:S02]  /*7d10*/  FSETP.GE.FTZ.AND P2, PT, R193, RZ, PT ;  /* 0x000000ffc100720b */ /* 0x000fe40003f56000 */
[----:B------:R-:W-:Y:S02]  /*7d20*/  FSETP.GE.FTZ.AND P4, PT, R154, RZ, PT ;  /* 0x000000ff9a00720b */ /* 0x000fe40003f96000 */
[----:B------:R-:W-:Y:S02]  /*7d30*/  F2FP.RELU.F16.F32.PACK_AB R6, R220, R221 ;  /* 0x000000dddc06723e */ /* 0x000fe400000008ff */
[----:B---3--:R-:W-:Y:S03]  /*7d40*/  F2FP.RELU.F16.F32.PACK_AB R5, R224, R225 ;  /* 0x000000e1e005723e */ /* 0x008fe600000008ff */
[----:B------:R3:W-:Y:S01]  /*7d50*/  STS [R228+0x1e000], R6 ;  /* 0x01e00006e4007388 */ /* 0x0007e20000000800 */
[----:B-1----:R-:W-:Y:S03]  /*7d60*/  F2FP.RELU.F16.F32.PACK_AB R4, R218, R219 ;  /* 0x000000dbda04723e */ /* 0x002fe600000008ff */
[----:B------:R1:W-:Y:S04]  /*7d70*/  STS [R228+0x1e400], R5 ;  /* 0x01e40005e4007388 */ /* 0x0003e80000000800 */
[----:B------:R4:W-:Y:S01]  /*7d80*/  STS [R230+0x1e000], R4 ;  /* 0x01e00004e6007388 */ /* 0x0009e20000000800 */
[----:B---3--:R-:W-:Y:S02]  /*7d90*/  F2FP.RELU.F16.F32.PACK_AB R6, R222, R223 ;  /* 0x000000dfde06723e */ /* 0x008fe400000008ff */
[----:B-1----:R-:W-:Y:S03]  /*7da0*/  F2FP.RELU.F16.F32.PACK_AB R5, R165, R166 ;  /* 0x000000a6a505723e */ /* 0x002fe600000008ff */
[----:B------:R1:W-:Y:S01]  /*7db0*/  STS [R230+0x1e400], R6 ;  /* 0x01e40006e6007388 */ /* 0x0003e20000000800 */
[----:B----4-:R-:W-:Y:S05]  /*7dc0*/  F2FP.RELU.F16.F32.PACK_AB R4, R187, R191 ;  /* 0x000000bfbb04723e */ /* 0x010fea00000008ff */
[----:B------:R3:W-:Y:S01]  /*7dd0*/  STS [R234+0x1c000], R4 ;  /* 0x01c00004ea007388 */ /* 0x0007e20000000800 */
[----:B-1----:R-:W-:Y:S05]  /*7de0*/  F2FP.RELU.F16.F32.PACK_AB R6, R197, R196 ;  /* 0x000000c4c506723e */ /* 0x002fea00000008ff */
[----:B------:R1:W-:Y:S01]  /*7df0*/  STS [R234+0x1c400], R6 ;  /* 0x01c40006ea007388 */ /* 0x0003e20000000800 */
[----:B---3--:R-:W-:Y:S03]  /*7e00*/  F2FP.RELU.F16.F32.PACK_AB R4, R189, R190 ;  /* 0x000000bebd04723e */ /* 0x008fe600000008ff */
[----:B------:R3:W-:Y:S04]  /*7e10*/  STS [R233+0x1c000], R5 ;  /* 0x01c00005e9007388 */ /* 0x0007e80000000800 */
[----:B------:R4:W-:Y:S01]  /*7e20*/  STS [R233+0x1c400], R4 ;  /* 0x01c40004e9007388 */ /* 0x0009e20000000800 */
[----:B-1----:R-:W-:Y:S02]  /*7e30*/  F2FP.RELU.F16.F32.PACK_AB R6, R211, R209 ;  /* 0x000000d1d306723e */ /* 0x002fe400000008ff */
[----:B---3--:R-:W-:Y:S03]  /*7e40*/  F2FP.RELU.F16.F32.PACK_AB R5, R214, R215 ;  /* 0x000000d7d605723e */ /* 0x008fe600000008ff */
[----:B------:R1:W-:Y:S01]  /*7e50*/  STS [R234+0x1e000], R6 ;  /* 0x01e00006ea007388 */ /* 0x0003e20000000800 */
[----:B----4-:R-:W-:Y:S03]  /*7e60*/  F2FP.RELU.F16.F32.PACK_AB R4, R204, R205 ;  /* 0x000000cdcc04723e */ /* 0x010fe600000008ff */
[----:B------:R3:W-:Y:S04]  /*7e70*/  STS [R234+0x1e400], R5 ;  /* 0x01e40005ea007388 */ /* 0x0007e80000000800 */
[----:B------:R4:W-:Y:S01]  /*7e80*/  STS [R233+0x1e000], R4 ;  /* 0x01e00004e9007388 */ /* 0x0009e20000000800 */
[----:B-1----:R-:W-:Y:S02]  /*7e90*/  F2FP.RELU.F16.F32.PACK_AB R6, R212, R213 ;  /* 0x000000d5d406723e */ /* 0x002fe400000008ff */
[----:B---3--:R-:W-:Y:S03]  /*7ea0*/  F2FP.RELU.F16.F32.PACK_AB R5, R200, R203 ;  /* 0x000000cbc805723e */ /* 0x008fe600000008ff */
[----:B------:R1:W-:Y:S01]  /*7eb0*/  STS [R233+0x1e400], R6 ;  /* 0x01e40006e9007388 */ /* 0x0003e20000000800 */
[----:B----4-:R-:W-:Y:S03]  /*7ec0*/  F2FP.RELU.F16.F32.PACK_AB R4, R161, R163 ;  /* 0x000000a3a104723e */ /* 0x010fe600000008ff */
[----:B------:R-:W-:Y:S04]  /*7ed0*/  STS [R227+0x1c400], R7 ;  /* 0x01c40007e3007388 */ /* 0x000fe80000000800 */
[----:B------:R3:W-:Y:S04]  /*7ee0*/  STS [R227+0x1c000], R4 ;  /* 0x01c00004e3007388 */ /* 0x0007e80000000800 */
[----:B------:R4:W-:Y:S01]  /*7ef0*/  STS [R229+0x1c400], R3 ;  /* 0x01c40003e5007388 */ /* 0x0009e20000000800 */
[----:B-1----:R-:W-:Y:S02]  /*7f00*/  F2FP.RELU.F16.F32.PACK_AB R6, R194, R195 ;  /* 0x000000c3c206723e */ /* 0x002fe400000008ff */
[----:B---3--:R-:W-:Y:S02]  /*7f10*/  F2FP.RELU.F16.F32.PACK_AB R4, R153, R154 ;  /* 0x0000009a9904723e */ /* 0x008fe400000008ff */
[----:B----4-:R-:W-:Y:S03]  /*7f20*/  F2FP.RELU.F16.F32.PACK_AB R3, R159, R160 ;  /* 0x000000a09f03723e */ /* 0x010fe600000008ff */
[----:B------:R1:W-:Y:S04]  /*7f30*/  STS [R229+0x1c000], R4 ;  /* 0x01c00004e5007388 */ /* 0x0003e80000000800 */
[----:B------:R3:W-:Y:S04]  /*7f40*/  STS [R227+0x1e000], R6 ;  /* 0x01e00006e3007388 */ /* 0x0007e80000000800 */
[----:B------:R4:W-:Y:S01]  /*7f50*/  STS [R227+0x1e400], R5 ;  /* 0x01e40005e3007388 */ /* 0x0009e20000000800 */
[----:B-1----:R-:W-:Y:S02]  /*7f60*/  F2FP.RELU.F16.F32.PACK_AB R4, R151, R152 ;  /* 0x000000989704723e */ /* 0x002fe400000008ff */
        /* <DEDUP_REMOVED lines=8> */
[----:B---3--:R-:W-:Y:S02]  /*7ff0*/  F2FP.RELU.F16.F32.PACK_AB R5, R183, R184 ;  /* 0x000000b8b705723e */ /* 0x008fe400000008ff */
        /* <DEDUP_REMOVED lines=14> */
[----:B---3--:R-:W3:Y:S04]  /*80e0*/  LDG.E R3, desc[UR10][R148.64+0x20] ;  /* 0x0000200a94037981 */ /* 0x008ee8000c1e1900 */
[----:B------:R-:W2:Y:S08]  /*80f0*/  LDSM.16.M88.4 R48, [R172+UR4+0x11000] ;  /* 0x01100004ac30783b */ /* 0x000eb00008000200 */
[----:B------:R-:W2:Y:S08]  /*8100*/  LDSM.16.M88.4 R132, [R172+UR4+0x11800] ;  /* 0x01180004ac84783b */ /* 0x000eb00008000200 */
        /* <DEDUP_REMOVED lines=13> */
[C---:B------:R-:W-:Y:S06]  /*81e0*/  HMMA.16816.F32 R48, R64.reuse, R50, RZ ;  /* 0x000000324030723c */ /* 0x040fec00000018ff */
[-C--:B------:R-:W-:Y:S06]  /*81f0*/  HMMA.16816.F32 R52, R64, R132.reuse, RZ ;  /* 0x000000844034723c */ /* 0x080fec00000018ff */
[C---:B------:R-:W-:Y:S06]  /*8200*/  HMMA.16816.F32 R56, R60.reuse, R132, RZ ;  /* 0x000000843c38723c */ /* 0x040fec00000018ff */
[-C--:B------:R-:W-:Y:S06]  /*8210*/  HMMA.16816.F32 R60, R60, R134.reuse, RZ ;  /* 0x000000863c3c723c */ /* 0x080fec00000018ff */
[----:B------:R-:W-:Y:S01]  /*8220*/  HMMA.16816.F32 R64, R64, R134, RZ ;  /* 0x000000864040723c */ /* 0x000fe200000018ff */
[----:B------:R-:W2:Y:S05]  /*8230*/  LDSM.16.M88.4 R132, [R146+0xa000] ;  /* 0x00a000009284783b */ /* 0x000eaa0000000200 */
        /* <DEDUP_REMOVED lines=44> */
[----:B------:R-:W-:Y:S04]  /*8500*/  LDSM.16.M88.4 R132, [R173+0x4000] ;  /* 0x00400000ad84783b */ /* 0x000fe80000000200 */
[----:B------:R-:W-:Y:S04]  /*8510*/  IMAD.IADD R136, R2, 0x1, R136 ;  /* 0x0000000102887824 */ /* 0x000fe800078e0288 */
[----:B------:R1:W5:Y:S04]  /*8520*/  LDG.E R2, desc[UR10][R148.64+0x100] ;  /* 0x0001000a94027981 */ /* 0x000368000c1e1900 */
[----:B------:R-:W2:Y:S08]  /*8530*/  LDSM.16.M88.4 R140, [R136+0x8000] ;  /* 0x00800000888c783b */ /* 0x000eb00000000200 */
[----:B------:R-:W4:Y:S01]  /*8540*/  LDSM.16.M88.4 R136, [R136+0xa000] ;  /* 0x00a000008888783b */ /* 0x000f220000000200 */
[-C--:B--2---:R-:W-:Y:S06]  /*8550*/  HMMA.16816.F32 R4, R140, R132.reuse, R4 ;  /* 0x000000848c04723c */ /* 0x084fec0000001804 */
[C---:B----4-:R-:W-:Y:S06]  /*8560*/  HMMA.16816.F32 R8, R136.reuse, R132, R8 ;  /* 0x000000848808723c */ /* 0x050fec0000001808 */
[-C--:B------:R-:W-:Y:S06]  /*8570*/  HMMA.16816.F32 R12, R136, R134.reuse, R12 ;  /* 0x00000086880c723c */ /* 0x080fec000000180c */
[C---:B------:R-:W-:Y:S01]  /*8580*/  HMMA.16816.F32 R16, R140.reuse, R134, R16 ;  /* 0x000000868c10723c */ /* 0x040fe20000001810 */
[----:B------:R-:W2:Y:S05]  /*8590*/  LDSM.16.M88.4 R132, [R173+0x4800] ;  /* 0x00480000ad84783b */ /* 0x000eaa0000000200 */
[----:B------:R-:W-:Y:S01]  /*85a0*/  FADD.FTZ R0, -R144, R4 ;  /* 0x0000000490007221 */ /* 0x000fe20000010100 */
[C---:B---3--:R-:W-:Y:S01]  /*85b0*/  FADD.FTZ R6, -R3.reuse, R6 ;  /* 0x0000000603067221 */ /* 0x048fe20000010100 */
[----:B------:R-:W-:Y:S03]  /*85c0*/  FADD.FTZ R7, -R3, R7 ;  /* 0x0000000703077221 */ /* 0x000fe60000010100 */
        /* <DEDUP_REMOVED lines=16> */
[-C--:B--2---:R-:W-:Y:S06]  /*86d0*/  HMMA.16816.F32 R20, R140, R132.reuse, R20 ;  /* 0x000000848c14723c */ /* 0x084fec0000001814 */
[C---:B------:R-:W-:Y:S06]  /*86e0*/  HMMA.16816.F32 R24, R136.reuse, R132, R24 ;  /* 0x000000848818723c */ /* 0x040fec0000001818 */
[-C--:B------:R-:W-:Y:S06]  /*86f0*/  HMMA.16816.F32 R28, R136, R134.reuse, R28 ;  /* 0x00000086881c723c */ /* 0x080fec000000181c */
[C---:B------:R-:W-:Y:S01]  /*8700*/  HMMA.16816.F32 R32, R140.reuse, R134, R32 ;  /* 0x000000868c20723c */ /* 0x040fe20000001820 */
[----:B------:R-:W2:Y:S05]  /*8710*/  LDSM.16.M88.4 R132, [R173+0x5000] ;  /* 0x00500000ad84783b */ /* 0x000eaa0000000200 */
        /* <DEDUP_REMOVED lines=11> */
[-C--:B--2---:R-:W-:Y:S06]  /*87d0*/  HMMA.16816.F32 R36, R140, R132.reuse, R36 ;  /* 0x000000848c24723c */ /* 0x084fec0000001824 */
[C---:B------:R-:W-:Y:S06]  /*87e0*/  HMMA.16816.F32 R40, R136.reuse, R132, R40 ;  /* 0x000000848828723c */ /* 0x040fec0000001828 */
[-C--:B------:R-:W-:Y:S06]  /*87f0*/  HMMA.16816.F32 R44, R136, R134.reuse, R44 ;  /* 0x00000086882c723c */ /* 0x080fec000000182c */
[C---:B------:R-:W-:Y:S01]  /*8800*/  HMMA.16816.F32 R48, R140.reuse, R134, R48 ;  /* 0x000000868c30723c */ /* 0x040fe20000001830 */
[----:B------:R-:W2:Y:S05]  /*8810*/  LDSM.16.M88.4 R132, [R173+0x5800] ;  /* 0x00580000ad84783b */ /* 0x000eaa0000000200 */
[----:B------:R-:W-:Y:S05]  /*8820*/  FADD.FTZ R5, -R144, R36 ;  /* 0x0000002490057221 */ /* 0x000fea0000010100 */
[----:B------:R-:W-:Y:S02]  /*8830*/  FSEL R5, R5, R144, P1 ;  /* 0x0000009005057208 */ /* 0x000fe40000800000 */
[----:B------:R-:W-:Y:S01]  /*8840*/  FSETP.GE.FTZ.AND P1, PT, R151, RZ, PT ;  /* 0x000000ff9700720b */ /* 0x000fe20003f36000 */
[-C--:B--2---:R-:W-:Y:S06]  /*8850*/  HMMA.16816.F32 R52, R140, R132.reuse, R52 ;  /* 0x000000848c34723c */ /* 0x084fec0000001834 */
[C---:B------:R-:W-:Y:S06]  /*8860*/  HMMA.16816.F32 R56, R136.reuse, R132, R56 ;  /* 0x000000848838723c */ /* 0x040fec0000001838 */
[-C--:B------:R-:W-:Y:S05]  /*8870*/  HMMA.16816.F32 R60, R136, R134.reuse, R60 ;  /* 0x00000086883c723c */ /* 0x080fea000000183c */
[----:B------:R-:W-:Y:S01]  /*8880*/  F2FP.F16.F32.PACK_AB R133, R4, R16 ;  /* 0x000000100485723e */ /* 0x000fe200000000ff */
[----:B------:R-:W-:Y:S05]  /*8890*/  HMMA.16816.F32 R64, R140, R134, R64 ;  /* 0x000000868c40723c */ /* 0x000fea0000001840 */
[----:B------:R-:W-:Y:S01]  /*88a0*/  F2FP.F16.F32.PACK_AB R136, R20, R21 ;  /* 0x000000151488723e */ /* 0x000fe200000000ff */
[C---:B------:R-:W-:Y:S01]  /*88b0*/  FADD.FTZ R4, -R144.reuse, R37 ;  /* 0x0000002590047221 */ /* 0x040fe20000010100 */
        /* <DEDUP_REMOVED lines=55> */
[----:B------:R-:W-:Y:S02]  /*8c30*/  @!P1 LEA R32, P2, R7, R241, 0x1 ;  /* 0x000000f107209211 */ /* 0x000fe400078408ff */
        /* <DEDUP_REMOVED lines=48> */
.L_x_2075:
        /* <DEDUP_REMOVED lines=8> */
[C---:B------:R-:W-:Y:S01]  /*8fc0*/  FADD.FTZ R35, -R3.reuse, R35 ;  /* 0x0000002303237221 */ /* 0x040fe20000010100 */
        /* <DEDUP_REMOVED lines=33> */
[----:B------:R-:W-:Y:S01]  /*91e0*/  FMUL.FTZ R18, R185, R16 ;  /* 0x00000010b9127220 */ /* 0x000fe20000410000 */
        /* <DEDUP_REMOVED lines=35> */
[C---:B------:R-:W-:Y:S01]  /*9420*/  FADD.FTZ R29, -R2.reuse, R29 ;  /* 0x0000001d021d7221 */ /* 0x040fe20000010100 */
[----:B------:R-:W-:Y:S01]  /*9430*/  FSETP.GE.FTZ.AND P1, PT, R209, RZ, PT ;  /* 0x000000ffd100720b */ /* 0x000fe20003f36000 */
[----:B------:R-:W-:Y:S01]  /*9440*/  FADD.FTZ R44, -R2, R44 ;  /* 0x0000002c022c7221 */ /* 0x000fe20000010100 */
[----:B------:R-:W-:Y:S01]  /*9450*/  FSETP.GE.FTZ.AND P2, PT, R219, RZ, PT ;  /* 0x000000ffdb00720b */ /* 0x000fe20003f56000 */
[----:B------:R-:W-:Y:S01]  /*9460*/  FMUL.FTZ R13, R218, R13 ;  /* 0x0000000dda0d7220 */ /* 0x000fe20000410000 */
[----:B------:R-:W-:Y:S01]  /*9470*/  FSETP.GE.FTZ.AND P5, PT, R211, RZ, PT ;  /* 0x000000ffd300720b */ /* 0x000fe20003fb6000 */
[----:B------:R-:W-:Y:S01]  /*9480*/  STS [R230+0x14000], R133 ;  /* 0x01400085e6007388 */ /* 0x000fe20000000800 */
[----:B------:R-:W-:Y:S01]  /*9490*/  F2FP.F16.F32.PACK_AB R21, R18, R19 ;  /* 0x000000131215723e */ /* 0x000fe200000000ff */
[C---:B------:R-:W-:Y:S01]  /*94a0*/  FADD.FTZ R26, -R0.reuse, R26 ;  /* 0x0000001a001a7221 */ /* 0x040fe20000010100 */
        /* <DEDUP_REMOVED lines=20> */
[----:B------:R-:W-:Y:S01]  /*95f0*/  FSETP.GE.FTZ.AND P1, PT, R157, RZ, PT ;  /* 0x000000ff9d00720b */ /* 0x000fe20003f36000 */
[----:B------:R-:W-:Y:S01]  /*9600*/  FADD.FTZ R43, -R0, R43 ;  /* 0x0000002b002b7221 */ /* 0x000fe20000010100 */
[-C--:B------:R-:W-:Y:S01]  /*9610*/  FSEL R7, R7, R2.reuse, P4 ;  /* 0x0000000207077208 */ /* 0x080fe20002000000 */
[----:B------:R-:W-:Y:S01]  /*9620*/  IMAD.MOV.U32 R148, RZ, RZ, R238 ;  /* 0x000000ffff947224 */ /* 0x000fe200078e00ee */
[----:B------:R-:W-:Y:S01]  /*9630*/  FSEL R5, R5, R2, P2 ;  /* 0x0000000205057208 */ /* 0x000fe20001000000 */
[----:B------:R-:W-:Y:S01]  /*9640*/  IMAD.MOV.U32 R149, RZ, RZ, R235 ;  /* 0x000000ffff957224 */ /* 0x000fe200078e00eb */
        /* <DEDUP_REMOVED lines=141> */
[----:B------:R-:W4:Y:S05]  /*9f20*/  LDSM.16.MT88.4 R32, [R0+0x800] ;  /* 0x000800000020783b */ /* 0x000f2a0000004200 */
        /* <DEDUP_REMOVED lines=11> */
[----:B------:R-:W2:Y:S05]  /*9fe0*/  LDSM.16.MT88.4 R4, [R0+0x1000] ;  /* 0x001000000004783b */ /* 0x000eaa0000004200 */
[-C--:B----4-:R-:W-:Y:S01]  /*9ff0*/  HMMA.16816.F32 R68, R20, R24.reuse, R68 ;  /* 0x000000181444723c */ /* 0x090fe20000001844 */
[----:B------:R-:W-:Y:S05]  /*a000*/  LDSM.16.MT88.4 R16, [R168+0x1d800] ;  /* 0x01d80000a810783b */ /* 0x000fea0000004200 */
        /* <DEDUP_REMOVED lines=10> */
[-C--:B-1----:R-:W-:Y:S01]  /*a0b0*/  HMMA.16816.F32 R68, R8, R12.reuse, R68 ;  /* 0x0000000c0844723c */ /* 0x082fe20000001844 */
[----:B------:R-:W-:Y:S05]  /*a0c0*/  LDSM.16.MT88.4 R32, [R3+0x2000] ;  /* 0x002000000320783b */ /* 0x000fea0000004200 */
        /* <DEDUP_REMOVED lines=9> */
[----:B------:R-:W2:Y:S05]  /*a160*/  LDSM.16.MT88.4 R4, [R0+0x2000] ;  /* 0x002000000004783b */ /* 0x000eaa0000004200 */
[-C--:B---3--:R-:W-:Y:S01]  /*a170*/  HMMA.16816.F32 R68, R16, R24.reuse, R68 ;  /* 0x000000181044723c */ /* 0x088fe20000001844 */
[----:B------:R-:W-:Y:S05]  /*a180*/  LDSM.16.MT88.4 R8, [R168+0x1e800] ;  /* 0x01e80000a808783b */ /* 0x000fea0000004200 */
        /* <DEDUP_REMOVED lines=34> */
[----:B------:R4:W3:Y:S05]  /*a3b0*/  LDSM.16.MT88.4 R8, [R0+0x3800] ;  /* 0x003800000008783b */ /* 0x0008ea0000004200 */
[-C--:B-1----:R-:W-:Y:S01]  /*a3c0*/  HMMA.16816.F32 R68, R20, R32.reuse, R68 ;  /* 0x000000201444723c */ /* 0x082fe20000001844 */
[----:B------:R-:W-:Y:S05]  /*a3d0*/  BAR.SYNC.DEFER_BLOCKING 0x0 ;  /* 0x0000000000007b1d */ /* 0x000fea0000010000 */
[C---:B--2---:R-:W-:Y:S06]  /*a3e0*/  HMMA.16816.F32 R72, R36.reuse, R32, R72 ;  /* 0x000000202448723c */ /* 0x044fec0000001848 */
[-C--:B------:R-:W-:Y:S06]  /*a3f0*/  HMMA.16816.F32 R76, R36, R34.reuse, R76 ;  /* 0x00000022244c723c */ /* 0x080fec000000184c */
[C---:B------:R-:W-:Y:S05]  /*a400*/  HMMA.16816.F32 R80, R20.reuse, R34, R80 ;  /* 0x000000221450723c */ /* 0x040fea0000001850 */
[----:B----4-:R-:W-:Y:S01]  /*a410*/  IMAD.SHL.U32 R0, R244, 0x40, RZ ;  /* 0x00000040f4007824 */ /* 0x010fe200078e00ff */
[-C--:B------:R-:W-:Y:S05]  /*a420*/  HMMA.16816.F32 R84, R20, R4.reuse, R84 ;  /* 0x000000041454723c */ /* 0x080fea0000001854 */
[----:B------:R-:W-:Y:S01]  /*a430*/  LOP3.LUT R0, R0, 0x1c0, RZ, 0xc0, !PT ;  /* 0x000001c000007812 */ /* 0x000fe200078ec0ff */
[C---:B------:R-:W-:Y:S06]  /*a440*/  HMMA.16816.F32 R88, R36.reuse, R4, R88 ;  /* 0x000000042458723c */ /* 0x040fec0000001858 */
[-C--:B------:R-:W-:Y:S05]  /*a450*/  HMMA.16816.F32 R92, R36, R6.reuse, R92 ;  /* 0x00000006245c723c */ /* 0x080fea000000185c */
[----:B------:R-:W-:Y:S01]  /*a460*/  SHF.R.S32.HI R4, RZ, 0x1f, R16 ;  /* 0x0000001fff047819 */ /* 0x000fe20000011410 */
[----:B------:R-:W-:Y:S05]  /*a470*/  HMMA.16816.F32 R96, R20, R6, R96 ;  /* 0x000000061460723c */ /* 0x000fea0000001860 */
[----:B------:R-:W-:Y:S01]  /*a480*/  LEA.HI R4, R4, R16, RZ, 0x6 ;  /* 0x0000001004047211 */ /* 0x000fe200078f30ff */
[-C--:B---3--:R-:W-:Y:S05]  /*a490*/  HMMA.16816.F32 R68, R12, R24.reuse, R68 ;  /* 0x000000180c44723c */ /* 0x088fea0000001844 */
[----:B------:R-:W-:Y:S01]  /*a4a0*/  LOP3.LUT R5, R0, 0x38, R236, 0xf8, !PT ;  /* 0x0000003800057812 */ /* 0x000fe200078ef8ec */
[C---:B------:R-:W-:Y:S05]  /*a4b0*/  HMMA.16816.F32 R72, R28.reuse, R24, R72 ;  /* 0x000000181c48723c */ /* 0x040fea0000001848 */
[----:B------:R-:W-:Y:S01]  /*a4c0*/  SHF.R.U32.HI R0, RZ, 0x3, R0 ;  /* 0x00000003ff007819 */ /* 0x000fe20000011600 */
[-C--:B------:R-:W-:Y:S05]  /*a4d0*/  HMMA.16816.F32 R76, R28, R26.reuse, R76 ;  /* 0x0000001a1c4c723c */ /* 0x080fea000000184c */
[----:B------:R-:W-:Y:S01]  /*a4e0*/  IMAD.SHL.U32 R4, R4, 0x8, RZ ;  /* 0x0000000804047824 */ /* 0x000fe200078e00ff */
[C---:B------:R-:W-:Y:S05]  /*a4f0*/  HMMA.16816.F32 R80, R12.reuse, R26, R80 ;  /* 0x0000001a0c50723c */ /* 0x040fea0000001850 */
[----:B------:R-:W-:Y:S01]  /*a500*/  LOP3.LUT R0, R5, R0, RZ, 0x3c, !PT ;  /* 0x0000000005007212 */ /* 0x000fe200078e3cff */
        /* <DEDUP_REMOVED lines=55> */
.L_x_2076:
        /* <DEDUP_REMOVED lines=10> */
[----:B------:R-:W-:Y:S01]  /*a920*/  IMAD.MOV.U32 R150, RZ, RZ, 0x4 ;  /* 0x00000004ff967424 */ /* 0x000fe200078e00ff */
[----:B------:R-:W-:Y:S02]  /*a930*/  @UP2 UIADD3 UR31, UP1, UR14, -0x200, URZ ;  /* 0xfffffe000e1f2890 */ /* 0x000fe4000ff3e03f */
[----:B------:R-:W3:Y:S01]  /*a940*/  LDSM.16.MT88.4 R36, [R2] ;  /* 0x000000000224783b */ /* 0x000ee20000004200 */
[----:B------:R-:W-:Y:S02]  /*a950*/  UIADD3 UR32, UR12, -0x1, URZ ;  /* 0xffffffff0c207890 */ /* 0x000fe4000fffe03f */
[----:B------:R-:W-:Y:S01]  /*a960*/  @UP2 UIADD3.X UR13, UR15, -0x1, URZ, UP1, !UPT ;  /* 0xffffffff0f0d2890 */ /* 0x000fe20008ffe43f */
        /* <DEDUP_REMOVED lines=405> */
[----:B------:R-:W-:Y:S01]  /*c2c0*/  UISETP.NE.AND UP0, UPT, UR37, -0x1, UPT ;  /* 0xffffffff2500788c */ /* 0x000fe2000bf05270 */
        /* <DEDUP_REMOVED lines=31> */
[----:B------:R-:W-:Y:S01]  /*c4c0*/  PLOP3.LUT P0, PT, PT, PT, UP0, 0x80, 0x0 ;  /* 0x000000000000781c */ /* 0x000fe20003f0f008 */
[----:B------:R-:W-:Y:S01]  /*c4d0*/  FMUL.FTZ R0, R93, UR12 ;  /* 0x0000000c5d007c20 */ /* 0x000fe20008410000 */
[----:B------:R-:W-:Y:S01]  /*c4e0*/  F2FP.F16.F32.PACK_AB R6, R6, R86 ;  /* 0x000000560606723e */ /* 0x000fe200000000ff */
[----:B------:R-:W-:Y:S01]  /*c4f0*/  @UP0 UIADD3 UR6, UR33, UR37, URZ ;  /* 0x0000002521060290 */ /* 0x000fe2000fffe03f */
[----:B------:R-:W-:Y:S01]  /*c500*/  F2FP.F16.F32.PACK_AB R3, R3, R96 ;  /* 0x000000600303723e */ /* 0x000fe200000000ff */
[----:B------:R-:W-:Y:S01]  /*c510*/  @UP0 ULDC.64 UR8, c[0x0][0x450] ;  /* 0x0001140000080ab9 */ /* 0x000fe20000000a00 */
[----:B------:R-:W-:Y:S01]  /*c520*/  F2FP.F16.F32.PACK_AB R2, R2, R98 ;  /* 0x000000620202723e */ /* 0x000fe200000000ff */
[----:B------:R-:W-:Y:S01]  /*c530*/  @UP0 UIMAD.WIDE.U32 UR14, UR6, UR8, URZ ;  /* 0x00000008060e02a5 */ /* 0x000fe2000f8e003f */
[----:B------:R-:W-:-:S02]  /*c540*/  F2FP.F16.F32.PACK_AB R5, R5, R88 ;  /* 0x000000580505723e */ /* 0x000fc400000000ff */
[----:B------:R-:W-:Y:S02]  /*c550*/  F2FP.F16.F32.PACK_AB R4, R4, R90 ;  /* 0x0000005a0404723e */ /* 0x000fe400000000ff */
[----:B------:R-:W-:Y:S01]  /*c560*/  F2FP.F16.F32.PACK_AB R0, R0, R92 ;  /* 0x0000005c0000723e */ /* 0x000fe200000000ff */
[----:B------:R-:W-:Y:S01]  /*c570*/  @UP0 UIMAD UR6, UR6, UR9, URZ ;  /* 0x00000009060602a4 */ /* 0x000fe2000f8e023f */
[----:B------:R-:W-:Y:S01]  /*c580*/  FMUL.FTZ R94, R94, UR12 ;  /* 0x0000000c5e5e7c20 */ /* 0x000fe20008410000 */
[----:B------:R-:W-:Y:S02]  /*c590*/  @UP0 UMOV UR21, UR14 ;  /* 0x0000000e00150c82 */ /* 0x000fe40008000000 */
[----:B------:R-:W-:Y:S01]  /*c5a0*/  @UP0 UIADD3 UR22, UR15, UR6, URZ ;  /* 0x000000060f160290 */ /* 0x000fe2000fffe03f */
        /* <DEDUP_REMOVED lines=31> */
[----:B-1----:R-:W-:Y:S01]  /*c7a0*/  FMUL.FTZ R0, R95, UR12 ;  /* 0x0000000c5f007c20 */ /* 0x002fe20008410000 */
        /* <DEDUP_REMOVED lines=14> */
.L_x_2078:
[----:B------:R-:W-:Y:S01]  /*c890*/  @UP0 UIADD3 UR16, UR33, UR37, URZ ;  /* 0x0000002521100290 */ /* 0x000fe2000fffe03f */
[----:B------:R-:W-:Y:S01]  /*c8a0*/  F2FP.F16.F32.PACK_AB R0, R0, R94 ;  /* 0x0000005e0000723e */ /* 0x000fe200000000ff */
[----:B------:R-:W-:Y:S01]  /*c8b0*/  @UP0 ULDC.64 UR12, c[0x0][0x458] ;  /* 0x00011600000c0ab9 */ /* 0x000fe20000000a00 */
[----:B------:R-:W-:Y:S02]  /*c8c0*/  USHF.L.U32 UR6, UR17, 0x7, URZ ;  /* 0x0000000711067899 */ /* 0x000fe4000800063f */
        /* <DEDUP_REMOVED lines=16> */
[----:B------:R-:W-:-:S03]  /*c9d0*/  UIADD3 UR20, UR15, UR16, URZ ;  /* 0x000000100f147290 */ /* 0x000fc6000fffe03f */
[----:B------:R-:W-:-:S09]  /*c9e0*/  UMOV UR16, UR14 ;  /* 0x0000000e00107c82 */ /* 0x000fd20008000000 */
.L_x_2079:
[----:B------:R1:W-:Y:S01]  /*c9f0*/  STS [R54+0x4000], R0 ;  /* 0x0040000036007388 */ /* 0x0003e20000000800 */
[----:B------:R-:W-:Y:S01]  /*ca00*/  USHF.R.S32.HI UR14, URZ, 0x1f, UR6 ;  /* 0x0000001f3f0e7899 */ /* 0x000fe20008011406 */
[--C-:B------:R-:W-:Y:S01]  /*ca10*/  SHF.R.S32.HI R9, RZ, 0x1f, R236.reuse ;  /* 0x0000001fff097819 */ /* 0x100fe200000114ec */
[----:B------:R-:W-:Y:S01]  /*ca20*/  UIMAD UR7, UR17, -0x80, UR7 ;  /* 0xffffff80110778a4 */ /* 0x000fe2000f8e0207 */
[----:B------:R-:W-:Y:S01]  /*ca30*/  BAR.SYNC.DEFER_BLOCKING 0x0 ;  /* 0x0000000000007b1d */ /* 0x000fe20000010000 */
[----:B------:R-:W-:Y:S01]  /*ca40*/  UIMAD UR15, UR14, UR8, URZ ;  /* 0x000000080e0f72a4 */ /* 0x000fe2000f8e023f */
[----:B------:R-:W-:Y:S01]  /*ca50*/  VIADD R4, R244, 0x40 ;  /* 0x00000040f4047836 */ /* 0x000fe20000000000 */
[----:B------:R-:W-:Y:S01]  /*ca60*/  USHF.R.S32.HI UR23, URZ, 0x1f, UR57 ;  /* 0x0000001f3f177899 */ /* 0x000fe20008011439 */
[----:B------:R-:W-:Y:S01]  /*ca70*/  IMAD.U32 R2, RZ, RZ, UR8 ;  /* 0x00000008ff027e24 */ /* 0x000fe2000f8e00ff */
[----:B------:R-:W-:Y:S01]  /*ca80*/  UIMAD UR15, UR6, UR9, UR15 ;  /* 0x00000009060f72a4 */ /* 0x000fe2000f8e020f */
[----:B------:R-:W-:Y:S01]  /*ca90*/  IMAD.MOV.U32 R8, RZ, RZ, R236 ;  /* 0x000000ffff087224 */ /* 0x000fe200078e00ec */
[----:B------:R-:W-:Y:S01]  /*caa0*/  ULDC UR18, c[0x0][0x2d0] ;  /* 0x0000b40000127ab9 */ /* 0x000fe20000000800 */
[----:B------:R-:W-:Y:S01]  /*cab0*/  BSSY B0, `(.L_x_2080) ;  /* 0x0000023000007945 */ /* 0x000fe20003800000 */
[----:B------:R-:W-:Y:S01]  /*cac0*/  ISETP.GE.AND P4, PT, R236, UR18, PT ;  /* 0x00000012ec007c0c */ /* 0x000fe2000bf86270 */
[----:B------:R-:W-:Y:S01]  /*cad0*/  IMAD.WIDE.U32 R2, R2, UR6, R8 ;  /* 0x0000000602027c25 */ /* 0x000fe2000f8e0008 */
[----:B------:R-:W-:Y:S01]  /*cae0*/  ULDC.64 UR18, c[0x0][0x468] ;  /* 0x00011a0000127ab9 */ /* 0x000fe20000000a00 */
[----:B------:R-:W-:-:S02]  /*caf0*/  SHF.R.S32.HI R11, RZ, 0x1f, R244 ;  /* 0x0000001fff0b7819 */ /* 0x000fc400000114f4 */
[----:B------:R-:W-:Y:S01]  /*cb00*/  ISETP.GE.OR P2, PT, R4, UR7, P4 ;  /* 0x0000000704007c0c */ /* 0x000fe2000a746670 */
[----:B------:R-:W-:Y:S01]  /*cb10*/  VIADD R4, R244, 0x60 ;  /* 0x00000060f4047836 */ /* 0x000fe20000000000 */
[----:B------:R-:W-:-:S04]  /*cb20*/  IADD3 R2, P0, R2, UR21, RZ ;  /* 0x0000001502027c10 */ /* 0x000fc8000ff1e0ff */
[----:B------:R-:W-:Y:S01]  /*cb30*/  ISETP.GE.OR P1, PT, R4, UR7, P4 ;  /* 0x0000000704007c0c */ /* 0x000fe2000a726670 */
[----:B-1----:R-:W-:Y:S01]  /*cb40*/  VIADD R0, R244, 0x20 ;  /* 0x00000020f4007836 */ /* 0x002fe20000000000 */
[----:B------:R1:W2:Y:S04]  /*cb50*/  LDS.128 R16, [R147+0xd000] ;  /* 0x00d0000093107984 */ /* 0x0002a80000000c00 */
[----:B------:R-:W-:Y:S01]  /*cb60*/  ISETP.GE.OR P3, PT, R0, UR7, P4 ;  /* 0x0000000700007c0c */ /* 0x000fe2000a766670 */
[----:B------:R1:W3:Y:S01]  /*cb70*/  LDS.128 R20, [R147+0x11000] ;  /* 0x0110000093147984 */ /* 0x0002e20000000c00 */
[----:B------:R-:W-:Y:S01]  /*cb80*/  MOV R0, UR15 ;  /* 0x0000000f00007c02 */ /* 0x000fe20008000f00 */
[----:B------:R-:W-:Y:S01]  /*cb90*/  UIMAD UR15, UR23, UR18, URZ ;  /* 0x00000012170f72a4 */ /* 0x000fe2000f8e023f */
[----:B------:R-:W-:Y:S01]  /*cba0*/  ISETP.GE.OR P4, PT, R244, UR7, P4 ;  /* 0x00000007f4007c0c */ /* 0x000fe2000a786670 */
[----:B------:R1:W4:Y:S01]  /*cbb0*/  LDS.128 R24, [R147+0x12000] ;  /* 0x0120000093187984 */ /* 0x0003220000000c00 */
[----:B------:R-:W-:Y:S01]  /*cbc0*/  IADD3.X R3, R3, UR22, R0, P0, !PT ;  /* 0x0000001603037c10 */ /* 0x000fe200087fe400 */
[----:B------:R-:W-:Y:S01]  /*cbd0*/  IMAD.U32 R0, RZ, RZ, UR18 ;  /* 0x00000012ff007e24 */ /* 0x000fe2000f8e00ff */
[----:B------:R-:W-:Y:S01]  /*cbe0*/  UIMAD UR19, UR57, UR19, UR15 ;  /* 0x00000013391372a4 */ /* 0x000fe2000f8e020f */
[----:B------:R1:W1:Y:S02]  /*cbf0*/  LDS.128 R28, [R147+0x13000] ;  /* 0x01300000931c7984 */ /* 0x0002640000000c00 */
[----:B------:R-:W-:-:S05]  /*cc00*/  IMAD.WIDE.U32 R2, R0, UR57, R2 ;  /* 0x0000003900027c25 */ /* 0x000fca000f8e0002 */
[----:B------:R-:W-:Y:S01]  /*cc10*/  IADD3 R10, R3, UR19, RZ ;  /* 0x00000013030a7c10 */ /* 0x000fe2000fffe0ff */
        /* <DEDUP_REMOVED lines=12> */
.L_x_2081:
[----:B------:R-:W-:Y:S05]  /*cce0*/  BSYNC B0 ;  /* 0x0000000000007941 */ /* 0x000fea0003800000 */
.L_x_2080:
        /* <DEDUP_REMOVED lines=14> */
.L_x_2083:
[----:B------:R-:W-:Y:S05]  /*cdd0*/  BSYNC B0 ;  /* 0x0000000000007941 */ /* 0x000fea0003800000 */
.L_x_2082:
        /* <DEDUP_REMOVED lines=15> */
.L_x_2085:
[----:B------:R-:W-:Y:S05]  /*ced0*/  BSYNC B0 ;  /* 0x0000000000007941 */ /* 0x000fea0003800000 */
.L_x_2084:
        /* <DEDUP_REMOVED lines=14> */
.L_x_2087:
[----:B------:R-:W-:Y:S05]  /*cfc0*/  BSYNC B0 ;  /* 0x0000000000007941 */ /* 0x000fea0003800000 */
.L_x_2086:
        /* <DEDUP_REMOVED lines=27> */
.L_x_2089:
[----:B------:R-:W-:Y:S05]  /*d180*/  BSYNC B0 ;  /* 0x0000000000007941 */ /* 0x000fea0003800000 */
.L_x_2088:
        /* <DEDUP_REMOVED lines=14> */
.L_x_2091:
[----:B------:R-:W-:Y:S05]  /*d270*/  BSYNC B0 ;  /* 0x0000000000007941 */ /* 0x000fea0003800000 */
.L_x_2090:
        /* <DEDUP_REMOVED lines=14> */
.L_x_2093:
[----:B------:R-:W-:Y:S05]  /*d360*/  BSYNC B0 ;  /* 0x0000000000007941 */ /* 0x000fea0003800000 */
.L_x_2092:
        /* <DEDUP_REMOVED lines=13> */
.L_x_2042:
        /* <DEDUP_REMOVED lines=24> */
.L_x_2095:
        /* <DEDUP_REMOVED lines=21> */
.L_x_2096:
        /* <DEDUP_REMOVED lines=36> */
.L_x_2098:
[----:B------:R-:W-:Y:S05]  /*d950*/  BSYNC B0 ;  /* 0x0000000000007941 */ /* 0x000fea0003800000 */
.L_x_2097:
        /* <DEDUP_REMOVED lines=14> */
.L_x_2100:
[----:B------:R-:W-:Y:S05]  /*da40*/  BSYNC B0 ;  /* 0x0000000000007941 */ /* 0x000fea0003800000 */
.L_x_2099:
        /* <DEDUP_REMOVED lines=14> */
.L_x_2102:
[----:B------:R-:W-:Y:S05]  /*db30*/  BSYNC B0 ;  /* 0x0000000000007941 */ /* 0x000fea0003800000 */
.L_x_2101:
        /* <DEDUP_REMOVED lines=14> */
.L_x_2104:
[----:B------:R-:W-:Y:S05]  /*dc20*/  BSYNC B0 ;  /* 0x0000000000007941 */ /* 0x000fea0003800000 */
.L_x_2103:
        /* <DEDUP_REMOVED lines=26> */
.L_x_2106:
[----:B------:R-:W-:Y:S05]  /*ddd0*/  BSYNC B0 ;  /* 0x0000000000007941 */ /* 0x000fea0003800000 */
.L_x_2105:
        /* <DEDUP_REMOVED lines=14> */
.L_x_2108:
[----:B------:R-:W-:Y:S05]  /*dec0*/  BSYNC B0 ;  /* 0x0000000000007941 */ /* 0x000fea0003800000 */
.L_x_2107:
        /* <DEDUP_REMOVED lines=14> */
.L_x_2110:
[----:B------:R-:W-:Y:S05]  /*dfb0*/  BSYNC B0 ;  /* 0x0000000000007941 */ /* 0x000fea0003800000 */
.L_x_2109:
        /* <DEDUP_REMOVED lines=13> */
.L_x_2094:
[----:B------:R-:W-:Y:S05]  /*e090*/  BSYNC B1 ;  /* 0x0000000000017941 */ /* 0x000fea0003800000 */
.L_x_2037:
        /* <DEDUP_REMOVED lines=11> */
.L_x_2111:
[----:B------:R-:W-:Y:S05]  /*e150*/  EXIT ;  /* 0x000000000000794d */ /* 0x000fea0003800000 */
.L_x_2113:
        /* <DEDUP_REMOVED lines=10> */
.L_x_2495:


//--------------------- .text._ZN5flash44flash_bwd_dq_dk_dv_loop_seqk_parallel_kernelI23Flash_bwd_kernel_traitsILi64ELi128ELi128ELi8ELi4ELi4ELi4ELb0ELb0EN7cutlass6half_tE19Flash_kernel_traitsILi64ELi128ELi128ELi8ES3_EELb0ELb0ELb0ELb1ELb0ELb0ELb1EEEvNS_16Flash_bwd_paramsE --------------------------
	.section	.text._ZN5flash44flash_bwd_dq_dk_dv_loop_seqk_parallel_kernelI23Flash_bwd_kernel_traitsILi64ELi128ELi128ELi8ELi4ELi4ELi4ELb0ELb0EN7cutlass6half_tE19Flash_kernel_traitsILi64ELi128ELi128ELi8ES3_EELb0ELb0ELb0ELb1ELb0ELb0ELb1EEEvNS_16Flash_bwd_paramsE,"ax",@progbits
	.align	128
        .global         _ZN5flash44flash_bwd_dq_dk_dv_loop_seqk_parallel_kernelI23Flash_bwd_kernel_traitsILi64ELi128ELi128ELi8ELi4ELi4ELi4ELb0ELb0EN7cutlass6half_tE19Flash_kernel_traitsILi64ELi128ELi128ELi8ES3_EELb0ELb0ELb0ELb1ELb0ELb0ELb1EEEvNS_16Flash_bwd_paramsE
        .type           _ZN5flash44flash_bwd_dq_dk_dv_loop_seqk_parallel_kernelI23Flash_bwd_kernel_traitsILi64ELi128ELi128ELi8ELi4ELi4ELi4ELb0ELb0EN7cutlass6half_tE19Flash_kernel_traitsILi64ELi128ELi128ELi8ES3_EELb0ELb0ELb0ELb1ELb0ELb0ELb1EEEvNS_16Flash_bwd_paramsE,@function
        .size           _ZN5flash44flash_bwd_dq_dk_dv_loop_seqk_parallel_kernelI23Flash_bwd_kernel_traitsILi64ELi128ELi128ELi8ELi4ELi4ELi4ELb0ELb0EN7cutlass6half_tE19Flash_kernel_traitsILi64ELi128ELi128ELi8ES3_EELb0ELb0ELb0ELb1ELb0ELb0ELb1EEEvNS_16Flash_bwd_paramsE,(.L_x_2496 - _ZN5flash44flash_bwd_dq_dk_dv_loop_seqk_parallel_kernelI23Flash_bwd_kernel_traitsILi64ELi128ELi128ELi8ELi4ELi4ELi4ELb0ELb0EN7cutlass6half_tE19Flash_kernel_traitsILi64ELi128ELi128ELi8ES3_EELb0ELb0ELb0ELb1ELb0ELb0ELb1EEEvNS_16Flash_bwd_paramsE)
        .other          _ZN5flash44flash_bwd_dq_dk_dv_loop_seqk_parallel_kernelI23Flash_bwd_kernel_traitsILi64ELi128ELi128ELi8ELi4ELi4ELi4ELb0ELb0EN7cutlass6half_tE19Flash_kernel_traitsILi64ELi128ELi128ELi8ES3_EELb0ELb0ELb0ELb1ELb0ELb0ELb1EEEvNS_16Flash_bwd_paramsE,@"STO_CUDA_ENTRY STV_DEFAULT"
_ZN5flash44flash_bwd_dq_dk_dv_loop_seqk_parallel_kernelI23Flash_bwd_kernel_traitsILi64ELi128ELi128ELi8ELi4ELi4ELi4ELb0ELb0EN7cutlass6half_tE19Flash_kernel_traitsILi64ELi128ELi128ELi8ES3_EELb0ELb0ELb0ELb1ELb0ELb0ELb1EEEvNS_16Flash_bwd_paramsE:
.text._ZN5flash44flash_bwd_dq_dk_dv_loop_seqk_parallel_kernelI23Flash_bwd_kernel_traitsILi64ELi128ELi128ELi8ELi4ELi4ELi4ELb0ELb0EN7cutlass6half_tE19Flash_kernel_traitsILi64ELi128ELi128ELi8ES3_EELb0ELb0ELb0ELb1ELb0ELb0ELb1EEEvNS_16Flash_bwd_paramsE:
        /* <DEDUP_REMOVED lines=14> */
[----:B------:R-:W-:Y:S01]  /*00e0*/  ULDC.64 UR10, c[0x0][0x208] ;  /* 0x00008200000a7ab9 */ /* 0x000fe20000000a00 */
[----:B------:R-:W-:-:S05]  /*00f0*/  UMOV UR59, 0xffffc000 ;  /* 0xffffc000003b7882 */ /* 0x000fca0000000000 */
        /* <DEDUP_REMOVED lines=41> */
[----:B------:R-:W-:-:S02]  /*0390*/  LOP3.LUT R4, R2, R4, RZ, 0x3c, !PT ;  /* 0x0000000402047212 */ /* 0x000fc400078e3cff */
[----:B------:R-:W-:Y:S02]  /*03a0*/  LOP3.LUT R2, R6, 0xfffffff8, RZ, 0xc0, !PT ;  /* 0xfffffff806027812 */ /* 0x000fe400078ec0ff */
[C---:B------:R-:W-:Y:S02]  /*03b0*/  LOP3.LUT P4, RZ, R0.reuse, 0x2, RZ, 0xc0, !PT ;  /* 0x0000000200ff7812 */ /* 0x040fe4000788c0ff */
[----:B------:R-:W-:Y:S01]  /*03c0*/  LOP3.LUT P3, RZ, R0, 0x4, RZ, 0xc0, !PT ;  /* 0x0000000400ff7812 */ /* 0x000fe2000786c0ff */
[----:B------:R-:W-:Y:S01]  /*03d0*/  IMAD.IADD R3, R7, 0x1, -R2 ;  /* 0x0000000107037824 */ /* 0x000fe200078e0a02 */
[----:B------:R-:W-:Y:S01]  /*03e0*/  LOP3.LUT R2, R4, 0xfffffe00, R5, 0xf8, !PT ;  /* 0xfffffe0004027812 */ /* 0x000fe200078ef805 */
[----:B------:R-:W-:Y:S01]  /*03f0*/  IMAD.SHL.U32 R0, R0, 0x40, RZ ;  /* 0x0000004000007824 */ /* 0x000fe200078e00ff */
[----:B------:R-:W-:Y:S02]  /*0400*/  SHF.R.S32.HI R4, RZ, 0x1f, R9 ;  /* 0x0000001fff047819 */ /* 0x000fe40000011409 */
[----:B------:R-:W-:Y:S01]  /*0410*/  SHF.R.S32.HI R7, RZ, 0x7, R16 ;  /* 0x00000007ff077819 */ /* 0x000fe20000011410 */
[----:B------:R1:W-:Y:S01]  /*0420*/  STL [R1+0x70], R2 ;  /* 0x0000700201007387 */ /* 0x0003e20000100800 */
[----:B------:R-:W-:-:S02]  /*0430*/  LOP3.LUT R0, R0, 0x1c0, RZ, 0xc0, !PT ;  /* 0x000001c000007812 */ /* 0x000fc400078ec0ff */
[----:B------:R-:W-:Y:S02]  /*0440*/  LEA.HI R10, R4, R9, RZ, 0x3 ;  /* 0x00000009040a7211 */ /* 0x000fe400078f18ff */
[----:B------:R-:W-:Y:S02]  /*0450*/  LOP3.LUT R187, R0, 0x8, R14, 0xf8, !PT ;  /* 0x0000000800bb7812 */ /* 0x000fe400078ef80e */
[----:B------:R-:W-:Y:S02]  /*0460*/  LOP3.LUT R6, R3, 0x1, RZ, 0xc0, !PT ;  /* 0x0000000103067812 */ /* 0x000fe400078ec0ff */
[----:B------:R-:W-:Y:S02]  /*0470*/  LOP3.LUT R8, R10, 0xfffffff8, RZ, 0xc0, !PT ;  /* 0xfffffff80a087812 */ /* 0x000fe400078ec0ff */
[----:B------:R-:W-:Y:S01]  /*0480*/  ISETP.NE.U32.AND P0, PT, R6, 0x1, PT ;  /* 0x000000010600780c */ /* 0x000fe20003f05070 */
[----:B------:R-:W-:Y:S02]  /*0490*/  IMAD.SHL.U32 R6, R11, 0x10, RZ ;  /* 0x000000100b067824 */ /* 0x000fe400078e00ff */
[----:B------:R-:W-:Y:S01]  /*04a0*/  IMAD.IADD R15, R9, 0x1, -R8 ;  /* 0x00000001090f7824 */ /* 0x000fe200078e0a08 */
[----:B------:R-:W-:Y:S01]  /*04b0*/  R2P PR, R3, 0x6 ;  /* 0x0000000603007804 */ /* 0x000fe20000000000 */
[----:B------:R-:W-:-:S02]  /*04c0*/  IMAD.SHL.U32 R8, R10, 0x40, RZ ;  /* 0x000000400a087824 */ /* 0x000fc400078e00ff */
[----:B-1----:R-:W-:-:S05]  /*04d0*/  IMAD.SHL.U32 R2, R12, 0x10, RZ ;  /* 0x000000100c027824 */ /* 0x002fca00078e00ff */
[----:B------:R-:W-:Y:S02]  /*04e0*/  LEA.HI.SX32 R5, R13, R2, 0x1e ;  /* 0x000000020d057211 */ /* 0x000fe400078ff2ff */
[----:B------:R-:W-:Y:S02]  /*04f0*/  LOP3.LUT R4, R0, 0x30, R2, 0xf8, !PT ;  /* 0x0000003000047812 */ /* 0x000fe400078ef802 */
[----:B------:R-:W-:Y:S01]  /*0500*/  SHF.R.U32.HI R0, RZ, 0x3, R0 ;  /* 0x00000003ff007819 */ /* 0x000fe20000011600 */
[----:B------:R1:W-:Y:S01]  /*0510*/  STL [R1+0x78], R5 ;  /* 0x0000780501007387 */ /* 0x0003e20000100800 */
[----:B------:R-:W-:Y:S02]  /*0520*/  LOP3.LUT R4, R4, 0x8, R14, 0xf8, !PT ;  /* 0x0000000804047812 */ /* 0x000fe400078ef80e */
[----:B------:R-:W-:Y:S01]  /*0530*/  LOP3.LUT R187, R187, R0, RZ, 0x3c, !PT ;  /* 0x00000000bbbb7212 */ /* 0x000fe200078e3cff */
[----:B------:R-:W-:Y:S01]  /*0540*/  STL [R1+0x74], R15 ;  /* 0x0000740f01007387 */ /* 0x000fe20000100800 */
[----:B-1----:R-:W-:-:S04]  /*0550*/  IMAD.SHL.U32 R5, R11, 0x200, RZ ;  /* 0x000002000b057824 */ /* 0x002fc800078e00ff */
[----:B------:R-:W-:Y:S01]  /*0560*/  IMAD R2, R7, 0x1000, R5 ;  /* 0x0000100007027824 */ /* 0x000fe200078e0205 */
[----:B------:R-:W-:Y:S01]  /*0570*/  LOP3.LUT R5, R5, R4, R0, 0xf6, !PT ;  /* 0x0000000405057212 */ /* 0x000fe200078ef600 */
[----:B------:R-:W-:Y:S02]  /*0580*/  IMAD.SHL.U32 R0, R3, 0x40, RZ ;  /* 0x0000004003007824 */ /* 0x000fe400078e00ff */
[----:B------:R-:W-:Y:S02]  /*0590*/  IMAD.IADD R187, R2, 0x1, R187 ;  /* 0x0000000102bb7824 */ /* 0x000fe400078e02bb */
[----:B------:R-:W-:Y:S01]  /*05a0*/  IMAD.SHL.U32 R2, R7, 0x8, RZ ;  /* 0x0000000807027824 */ /* 0x000fe200078e00ff */
[----:B------:R-:W-:Y:S01]  /*05b0*/  LOP3.LUT R0, R0, 0x1c0, RZ, 0xc0, !PT ;  /* 0x000001c000007812 */ /* 0x000fe200078ec0ff */
[----:B------:R-:W-:Y:S02]  /*05c0*/  IMAD.SHL.U32 R4, R17, 0x2, RZ ;  /* 0x0000000211047824 */ /* 0x000fe400078e00ff */
[----:B------:R-:W-:Y:S01]  /*05d0*/  IMAD.SHL.U32 R187, R187, 0x2, RZ ;  /* 0x00000002bbbb7824 */ /* 0x000fe200078e00ff */
[----:B------:R-:W-:Y:S01]  /*05e0*/  LOP3.LUT R2, R2, 0x8, RZ, 0xc0, !PT ;  /* 0x0000000802027812 */ /* 0x000fe200078ec0ff */
[----:B------:R-:W-:Y:S01]  /*05f0*/  IMAD R7, R7, 0x2000, R4 ;  /* 0x0000200007077824 */ /* 0x000fe200078e0204 */
[----:B------:R-:W-:Y:S01]  /*0600*/  SHF.R.U32.HI R3, RZ, 0x3, R0 ;  /* 0x00000003ff037819 */ /* 0x000fe20000011600 */
[----:B------:R-:W-:Y:S01]  /*0610*/  IMAD R4, R12, 0x400, R4 ;  /* 0x000004000c047824 */ /* 0x000fe200078e0204 */
[----:B------:R-:W-:-:S02]  /*0620*/  LOP3.LUT R13, R2, 0x10, R6, 0xf8, !PT ;  /* 0x00000010020d7812 */ /* 0x000fc400078ef806 */
[-C--:B------:R-:W-:Y:S01]  /*0630*/  LOP3.LUT R9, R3, R0.reuse, R2, 0x1e, !PT ;  /* 0x0000000003097212 */ /* 0x080fe200078e1e02 */
[----:B------:R-:W-:Y:S01]  /*0640*/  IMAD.SHL.U32 R2, R15, 0x40, RZ ;  /* 0x000000400f027824 */ /* 0x000fe200078e00ff */
[----:B------:R-:W-:Y:S01]  /*0650*/  LOP3.LUT R6, R3, R0, RZ, 0xfc, !PT ;  /* 0x0000000003067212 */ /* 0x000fe200078efcff */
[----:B------:R-:W-:Y:S02]  /*0660*/  IMAD R0, R12, 0x400, R7 ;  /* 0x000004000c007824 */ /* 0x000fe400078e0207 */
[----:B------:R-:W-:Y:S01]  /*0670*/  IMAD.SHL.U32 R3, R11, 0x8, RZ ;  /* 0x000000080b037824 */ /* 0x000fe200078e00ff */
[----:B------:R-:W-:Y:S01]  /*0680*/  LOP3.LUT R2, R2, 0x1c0, RZ, 0xc0, !PT ;  /* 0x000001c002027812 */ /* 0x000fe200078ec0ff */
[----:B------:R-:W-:Y:S01]  /*0690*/  IMAD.IADD R7, R6, 0x1, R0 ;  /* 0x0000000106077824 */ /* 0x000fe200078e0200 */
[----:B------:R-:W-:Y:S01]  /*06a0*/  LOP3.LUT R0, R8, 0xfffffe00, RZ, 0xc0, !PT ;  /* 0xfffffe0008007812 */ /* 0x000fe200078ec0ff */
[----:B------:R-:W-:Y:S01]  /*06b0*/  IMAD.IADD R9, R4, 0x1, R9 ;  /* 0x0000000104097824 */ /* 0x000fe200078e0209 */
[----:B------:R-:W-:-:S02]  /*06c0*/  SHF.R.U32.HI R6, RZ, 0x3, R2 ;  /* 0x00000003ff067819 */ /* 0x000fc40000011602 */
[----:B------:R-:W-:Y:S01]  /*06d0*/  LOP3.LUT R3, R2, 0x8, R3, 0xf8, !PT ;  /* 0x0000000802037812 */ /* 0x000fe200078ef803 */
[----:B------:R-:W-:Y:S01]  /*06e0*/  IMAD R4, R12, 0x400, R0 ;  /* 0x000004000c047824 */ /* 0x000fe200078e0200 */
[----:B------:R-:W-:Y:S02]  /*06f0*/  LOP3.LUT R2, R6, R13, R2, 0x1e, !PT ;  /* 0x0000000d06027212 */ /* 0x000fe400078e1e02 */
[----:B------:R-:W-:Y:S01]  /*0700*/  LOP3.LUT R3, R3, R6, RZ, 0x3c, !PT ;  /* 0x0000000603037212 */ /* 0x000fe200078e3cff */
[----:B------:R-:W-:Y:S01]  /*0710*/  IMAD.MOV.U32 R6, RZ, RZ, 0x40 ;  /* 0x00000040ff067424 */ /* 0x000fe200078e00ff */
        /* <DEDUP_REMOVED lines=8> */
[C---:B------:R-:W-:Y:S01]  /*07a0*/  SEL R186, R6.reuse, 0xffffffc0, !P3 ;  /* 0xffffffc006ba7807 */ /* 0x040fe20005800000 */
[----:B------:R-:W-:Y:S01]  /*07b0*/  IMAD.U32 R0, RZ, RZ, UR5 ;  /* 0x00000005ff007e24 */ /* 0x000fe2000f8e00ff */
[----:B------:R-:W-:Y:S01]  /*07c0*/  SEL R6, R6, 0xffffffc0, !P2 ;  /* 0xffffffc006067807 */ /* 0x000fe20005000000 */
[----:B------:R-:W-:Y:S01]  /*07d0*/  IMAD.MOV.U32 R0, RZ, RZ, -0x10 ;  /* 0xfffffff0ff007424 */ /* 0x000fe200078e00ff */
[C---:B------:R-:W-:Y:S01]  /*07e0*/  SEL R188, R4.reuse, 0xffffffe0, !P4 ;  /* 0xffffffe004bc7807 */ /* 0x040fe20006000000 */
[----:B------:R-:W-:Y:S01]  /*07f0*/  IMAD.U32 R2, RZ, RZ, UR6 ;  /* 0x00000006ff027e24 */ /* 0x000fe2000f8e00ff */
[----:B------:R-:W-:Y:S01]  /*0800*/  UIADD3 UR6, UR4, 0xc000, URZ ;  /* 0x0000c00004067890 */ /* 0x000fe2000fffe03f */
[----:B------:R-:W-:Y:S01]  /*0810*/  SEL R4, R4, 0xffffffe0, !P1 ;  /* 0xffffffe004047807 */ /* 0x000fe20004800000 */
[----:B------:R-:W-:Y:S01]  /*0820*/  IMAD.MOV.U32 R2, RZ, RZ, 0x440 ;  /* 0x00000440ff027424 */ /* 0x000fe200078e00ff */
[----:B------:R-:W-:Y:S01]  /*0830*/  SEL R0, R0, 0x10, !P0 ;  /* 0x0000001000007807 */ /* 0x000fe20004000000 */
[----:B------:R-:W-:Y:S01]  /*0840*/  IMAD.U32 R3, RZ, RZ, UR5 ;  /* 0x00000005ff037e24 */ /* 0x000fe2000f8e00ff */
[----:B------:R-:W-:Y:S01]  /*0850*/  LEA R3, R5, UR4, 0x1 ;  /* 0x0000000405037c11 */ /* 0x000fe2000f8e08ff */
[----:B------:R-:W-:Y:S01]  /*0860*/  IMAD.IADD R5, R7, 0x1, R4 ;  /* 0x0000000107057824 */ /* 0x000fe200078e0204 */
[----:B------:R-:W-:Y:S01]  /*0870*/  LEA R9, R9, UR6, 0x1 ;  /* 0x0000000609097c11 */ /* 0x000fe2000f8e08ff */
[C---:B------:R-:W-:Y:S01]  /*0880*/  IMAD.IADD R11, R7.reuse, 0x1, R0 ;  /* 0x00000001070b7824 */ /* 0x040fe200078e0200 */
[----:B------:R-:W-:Y:S01]  /*0890*/  SEL R2, R2, 0x3c0, !P2 ;  /* 0x000003c002027807 */ /* 0x000fe20005000000 */
[----:B------:R-:W-:Y:S01]  /*08a0*/  IMAD.IADD R252, R7, 0x1, R6 ;  /* 0x0000000107fc7824 */ /* 0x000fe200078e0206 */
[----:B------:R-:W-:Y:S01]  /*08b0*/  UIADD3 UR5, UR4, 0xc000, URZ ;  /* 0x0000c00004057890 */ /* 0x000fe2000fffe03f */
[----:B------:R-:W-:Y:S01]  /*08c0*/  STL [R1+0x7c], R9 ;  /* 0x00007c0901007387 */ /* 0x000fe20000100800 */
[----:B------:R-:W-:-:S02]  /*08d0*/  IMAD.IADD R10, R6, 0x1, R9 ;  /* 0x00000001060a7824 */ /* 0x000fc400078e0209 */
[C---:B------:R-:W-:Y:S01]  /*08e0*/  VIADD R14, R9.reuse, 0x420 ;  /* 0x00000420090e7836 */ /* 0x040fe20000000000 */
[----:B------:R1:W-:Y:S01]  /*08f0*/  STL [R1], R7 ;  /* 0x0000000701007387 */ /* 0x0003e20000100800 */
[C---:B------:R-:W-:Y:S02]  /*0900*/  VIADD R8, R9.reuse, 0x2020 ;  /* 0x0000202009087836 */ /* 0x040fe40000000000 */
[C---:B------:R-:W-:Y:S01]  /*0910*/  @P1 VIADD R14, R9.reuse, 0x3e0 ;  /* 0x000003e0090e1836 */ /* 0x040fe20000000000 */
[----:B------:R-:W-:Y:S01]  /*0920*/  STL [R1+0x8], R11 ;  /* 0x0000080b01007387 */ /* 0x000fe20000100800 */
[C---:B------:R-:W-:Y:S02]  /*0930*/  VIADD R13, R9.reuse, 0x2420 ;  /* 0x00002420090d7836 */ /* 0x040fe40000000000 */
[C---:B------:R-:W-:Y:S01]  /*0940*/  @P1 VIADD R8, R9.reuse, 0x1fe0 ;  /* 0x00001fe009081836 */ /* 0x040fe20000000000 */
[----:B------:R2:W-:Y:S01]  /*0950*/  STL [R1+0x18], R5 ;  /* 0x0000180501007387 */ /* 0x0005e20000100800 */
[----:B------:R-:W-:-:S02]  /*0960*/  @P1 VIADD R13, R9, 0x23e0 ;  /* 0x000023e0090d1836 */ /* 0x000fc40000000000 */
[C---:B------:R-:W-:Y:S01]  /*0970*/  VIADD R12, R9.reuse, 0x2040 ;  /* 0x00002040090c7836 */ /* 0x040fe20000000000 */
[----:B------:R-:W-:Y:S01]  /*0980*/  STL [R1+0x98], R10 ;  /* 0x0000980a01007387 */ /* 0x000fe20000100800 */
[----:B------:R-:W-:Y:S02]  /*0990*/  IMAD.IADD R0, R0, 0x1, R252 ;  /* 0x0000000100007824 */ /* 0x000fe400078e02fc */
[----:B------:R-:W-:Y:S02]  /*09a0*/  @P2 VIADD R12, R9, 0x1fc0 ;  /* 0x00001fc0090c2836 */ /* 0x000fe40000000000 */
[----:B------:R-:W-:-:S04]  /*09b0*/  VIADD R189, R187, UR6 ;  /* 0x00000006bbbd7c36 */ /* 0x000fc80008000000 */
[C---:B------:R-:W-:Y:S02]  /*09c0*/  IMAD.IADD R186, R189.reuse, 0x1, R186 ;  /* 0x00000001bdba7824 */ /* 0x040fe400078e02ba */
[----:B------:R-:W-:Y:S02]  /*09d0*/  IMAD.IADD R189, R189, 0x1, R188 ;  /* 0x00000001bdbd7824 */ /* 0x000fe400078e02bc */
[----:B-1----:R-:W-:Y:S02]  /*09e0*/  IMAD.IADD R7, R4, 0x1, R9 ;  /* 0x0000000104077824 */ /* 0x002fe400078e0209 */
[----:B------:R-:W-:-:S03]  /*09f0*/  IMAD.IADD R188, R188, 0x1, R186 ;  /* 0x00000001bcbc7824 */ /* 0x000fc600078e02ba */
[----:B------:R1:W-:Y:S01]  /*0a00*/  STL [R1+0xb4], R7 ;  /* 0x0000b40701007387 */ /* 0x0003e20000100800 */
[----:B--2---:R-:W-:-:S05]  /*0a10*/  IMAD.IADD R5, R9, 0x1, R2 ;  /* 0x0000000109057824 */ /* 0x004fca00078e0202 */
[----:B------:R-:W-:Y:S04]  /*0a20*/  STL [R1+0x94], R5 ;  /* 0x0000940501007387 */ /* 0x000fe80000100800 */
[----:B------:R-:W-:Y:S04]  /*0a30*/  STL [R1+0xa0], R14 ;  /* 0x0000a00e01007387 */ /* 0x000fe80000100800 */
[----:B------:R-:W-:Y:S04]  /*0a40*/  STL [R1+0x88], R8 ;  /* 0x0000880801007387 */ /* 0x000fe80000100800 */
[----:B------:R-:W-:Y:S04]  /*0a50*/  STL [R1+0x9c], R13 ;  /* 0x00009c0d01007387 */ /* 0x000fe80000100800 */
[----:B------:R-:W-:Y:S01]  /*0a60*/  STL [R1+0x4], R0 ;  /* 0x0000040001007387 */ /* 0x000fe20000100800 */
[----:B-1----:R-:W-:-:S02]  /*0a70*/  VIADD R7, R9, 0x2440 ;  /* 0x0000244009077836 */ /* 0x002fc40000000000 */
[----:B------:R-:W-:Y:S01]  /*0a80*/  @P2 VIADD R7, R9, 0x23c0 ;  /* 0x000023c009072836 */ /* 0x000fe20000000000 */
[----:B------:R-:W-:Y:S01]  /*0a90*/  STL [R1+0x90], R12 ;  /* 0x0000900c01007387 */ /* 0x000fe20000100800 */
[----:B------:R-:W-:-:S03]  /*0aa0*/  IMAD.IADD R9, R4, 0x1, R10 ;  /* 0x0000000104097824 */ /* 0x000fc600078e020a */
[----:B------:R1:W-:Y:S02]  /*0ab0*/  STL [R1+0x8c], R7 ;  /* 0x00008c0701007387 */ /* 0x0003e40000100800 */
[----:B-1----:R-:W-:Y:S02]  /*0ac0*/  IMAD.IADD R7, R11, 0x1, R4 ;  /* 0x000000010b077824 */ /* 0x002fe400078e0204 */
[----:B------:R-:W-:-:S03]  /*0ad0*/  IMAD.IADD R11, R4, 0x1, R252 ;  /* 0x00000001040b7824 */ /* 0x000fc600078e02fc */
        /* <DEDUP_REMOVED lines=11> */
.L_x_2190:
        /* <DEDUP_REMOVED lines=16> */
[----:B-12---:R-:W-:Y:S01]  /*0c90*/  IMAD.U32 R4, RZ, RZ, UR8 ;  /* 0x00000008ff047e24 */ /* 0x006fe2000f8e00ff */
        /* <DEDUP_REMOVED lines=50> */
.L_x_2114:
        /* <DEDUP_REMOVED lines=18> */
[----:B------:R-:W-:Y:S01]  /*10e0*/  USHF.L.U64.HI UR22, UR45, 0x7, UR57 ;  /* 0x000000072d167899 */ /* 0x000fe20008010239 */
[----:B------:R-:W-:Y:S01]  /*10f0*/  ULDC UR58, c[0x0][0x2d4] ;  /* 0x0000b500003a7ab9 */ /* 0x000fe20000000800 */
[----:B------:R-:W-:Y:S01]  /*1100*/  ULDC.64 UR24, c[0x0][0x240] ;  /* 0x0000900000187ab9 */ /* 0x000fe20000000a00 */
[----:B------:R-:W-:Y:S01]  /*1110*/  ULDC.U8 UR44, c[0x0][0x480] ;  /* 0x00012000002c7ab9 */ /* 0x000fe20000000000 */
[----:B------:R-:W-:Y:S02]  /*1120*/  USHF.R.S32.HI UR37, URZ, 0x1f, UR58 ;  /* 0x0000001f3f257899 */ /* 0x000fe4000801143a */
[----:B------:R-:W-:Y:S01]  /*1130*/  USEL UR33, UR9, URZ, UP2 ;  /* 0x0000003f09217287 */ /* 0x000fe20009000000 */
[----:B-1----:R-:W-:Y:S01]  /*1140*/  IABS R6, R7 ;  /* 0x0000000700067213 */ /* 0x002fe20000000000 */
[----:B------:R-:W-:Y:S01]  /*1150*/  UIMAD.WIDE.U32 UR16, UR6, UR24, URZ ;  /* 0x00000018061072a5 */ /* 0x000fe2000f8e003f */
[----:B------:R-:W-:Y:S01]  /*1160*/  ISETP.NE.AND P3, PT, R7, RZ, PT ;  /* 0x000000ff0700720c */ /* 0x000fe20003f65270 */
[----:B------:R-:W-:Y:S01]  /*1170*/  @UP0 UIADD3 UR9, UR19, UR28, URZ ;  /* 0x0000001c13090290 */ /* 0x000fe2000fffe03f */
[----:B------:R-:W1:Y:S01]  /*1180*/  I2F.RP R4, R6 ;  /* 0x0000000600047306 */ /* 0x000e620000209400 */
[----:B------:R-:W-:-:S02]  /*1190*/  UISETP.NE.AND UP4, UPT, UR44, URZ, UPT ;  /* 0x0000003f2c00728c */ /* 0x000fc4000bf85270 */
[----:B------:R-:W-:Y:S02]  /*11a0*/  USEL UR38, UR22, URZ, UP2 ;  /* 0x0000003f16267287 */ /* 0x000fe40009000000 */
[----:B--2---:R-:W-:Y:S02]  /*11b0*/  UIMAD.WIDE.U32 UR30, UR7, UR14, URZ ;  /* 0x0000000e071e72a5 */ /* 0x004fe4000f8e003f */
[----:B------:R-:W-:Y:S02]  /*11c0*/  USEL UR56, UR20, UR16, !UP1 ;  /* 0x0000001014387287 */ /* 0x000fe4000c800000 */
[----:B------:R-:W-:Y:S02]  /*11d0*/  UIMAD UR50, UR7, UR15, UR31 ;  /* 0x0000000f073272a4 */ /* 0x000fe4000f8e021f */
[----:B------:R-:W-:Y:S01]  /*11e0*/  @!UP1 UIMAD UR7, UR57, UR12, URZ ;  /* 0x0000000c390792a4 */ /* 0x000fe2000f8e023f */
[----:B------:R-:W-:Y:S01]  /*11f0*/  @UP1 ULDC.64 UR14, c[0x0][0x420] ;  /* 0x00010800000e1ab9 */ /* 0x000fe20000000a00 */
[----:B------:R-:W-:Y:S01]  /*1200*/  UIADD3 UR48, UR21, UR27, URZ ;  /* 0x0000001b15307290 */ /* 0x000fe2000fffe03f */
[----:B-1----:R-:W1:Y:S01]  /*1210*/  MUFU.RCP R4, R4 ;  /* 0x0000000400047308 */ /* 0x002e620000001000 */
[----:B------:R-:W-:-:S02]  /*1220*/  @!UP1 UIMAD UR32, UR45, UR13, UR7 ;  /* 0x0000000d2d2092a4 */ /* 0x000fc4000f8e0207 */
[----:B------:R-:W-:Y:S02]  /*1230*/  UIADD3 UR7, UR36, 0x7f, URZ ;  /* 0x0000007f24077890 */ /* 0x000fe4000fffe03f */
[----:B------:R-:W-:Y:S02]  /*1240*/  @UP1 UIMAD.WIDE.U32 UR42, UR6, UR14, URZ ;  /* 0x0000000e062a12a5 */ /* 0x000fe4000f8e003f */
[----:B------:R-:W-:Y:S01]  /*1250*/  USHF.R.S32.HI UR23, URZ, 0x1f, UR7 ;  /* 0x0000001f3f177899 */ /* 0x000fe20008011407 */
[----:B------:R-:W-:Y:S01]  /*1260*/  ULDC UR61, c[0x0][0x2dc] ;  /* 0x0000b700003d7ab9 */ /* 0x000fe20000000800 */
[----:B------:R-:W-:Y:S02]  /*1270*/  ULDC UR60, c[0x0][0x270] ;  /* 0x00009c00003c7ab9 */ /* 0x000fe40000000800 */
[----:B------:R-:W-:Y:S02]  /*1280*/  ULEA.HI UR44, UR23, UR7, URZ, 0x7 ;  /* 0x00000007172c7291 */ /* 0x000fe4000f8f383f */
[----:B------:R-:W-:Y:S01]  /*1290*/  UIMAD UR7, UR37, UR45, URZ ;  /* 0x0000002d250772a4 */ /* 0x000fe2000f8e023f */
[----:B------:R-:W-:Y:S01]  /*12a0*/  @UP0 ULDC.64 UR22, c[0x0][0x248] ;  /* 0x0000920000160ab9 */ /* 0x000fe20000000a00 */
[----:B------:R-:W-:Y:S01]  /*12b0*/  @UP1 UIMAD UR47, UR6, UR15, UR43 ;  /* 0x0000000f062f12a4 */ /* 0x000fe2000f8e022b */
[----:B-1----:R-:W-:Y:S01]  /*12c0*/  VIADD R4, R4, 0xffffffe ;  /* 0x0ffffffe04047836 */ /* 0x002fe20000000000 */
[----:B------:R-:W-:-:S02]  /*12d0*/  @UP0 UIMAD.WIDE.U32 UR20, UR9, UR22, URZ ;  /* 0x00000016091402a5 */ /* 0x000fc4000f8e003f */
[----:B------:R-:W-:Y:S01]  /*12e0*/  @!UP1 UIMAD.WIDE.U32 UR34, UR45, UR12, URZ ;  /* 0x0000000c2d2292a5 */ /* 0x000fe2000f8e003f */
[----:B------:R-:W1:Y:S01]  /*12f0*/  F2I.FTZ.U32.TRUNC.NTZ R5, R4 ;  /* 0x0000000400057305 */ /* 0x000e62000021f000 */
[----:B------:R-:W-:Y:S01]  /*1300*/  ULDC.U8 UR40, c[0x0][0x3d8] ;  /* 0x0000f60000287ab9 */ /* 0x000fe20000000000 */
[----:B------:R-:W-:Y:S02]  /*1310*/  @UP0 UIMAD UR9, UR9, UR23, URZ ;  /* 0x00000017090902a4 */ /* 0x000fe4000f8e023f */
[----:B------:R-:W-:Y:S02]  /*1320*/  UIMAD.WIDE UR12, UR61, UR60, URZ ;  /* 0x0000003c3d0c72a5 */ /* 0x000fe4000f8e023f */
[----:B------:R-:W-:Y:S02]  /*1330*/  UIMAD.WIDE.U32 UR14, UR45, UR58, URZ ;  /* 0x0000003a2d0e72a5 */ /* 0x000fe4000f8e003f */
[----:B------:R-:W-:Y:S02]  /*1340*/  UIMAD UR7, UR57, UR58, UR7 ;  /* 0x0000003a390772a4 */ /* 0x000fe4000f8e0207 */
[----:B------:R-:W-:-:S02]  /*1350*/  UISETP.NE.AND UP3, UPT, UR40, URZ, UPT ;  /* 0x0000003f2800728c */ /* 0x000fc4000bf65270 */
[----:B------:R-:W-:Y:S02]  /*1360*/  UIMAD UR26, UR6, UR25, URZ ;  /* 0x00000019061a72a4 */ /* 0x000fe4000f8e023f */
[----:B------:R-:W-:Y:S01]  /*1370*/  @UP0 UIADD3 UR40, UR21, UR9, URZ ;  /* 0x0000000915280290 */ /* 0x000fe2000fffe03f */
[--C-:B-1----:R-:W-:Y:S01]  /*1380*/  IMAD.MOV R0, RZ, RZ, -R5.reuse ;  /* 0x000000ffff007224 */ /* 0x102fe200078e0a05 */
[----:B------:R-:W-:Y:S01]  /*1390*/  UIMAD UR9, UR13, UR14, URZ ;  /* 0x0000000e0d0972a4 */ /* 0x000fe2000f8e023f */
[----:B------:R-:W-:Y:S01]  /*13a0*/  IMAD.MOV.U32 R4, RZ, RZ, RZ ;  /* 0x000000ffff047224 */ /* 0x000fe200078e00ff */
[----:B------:R-:W-:Y:S01]  /*13b0*/  UIADD3 UR7, UR15, UR7, URZ ;  /* 0x000000070f077290 */ /* 0x000fe2000fffe03f */
[----:B------:R-:W-:Y:S01]  /*13c0*/  IMAD R0, R0, R6, RZ ;  /* 0x0000000600007224 */ /* 0x000fe200078e02ff */
[----:B------:R-:W-:Y:S02]  /*13d0*/  @UP1 UIADD3 UR48, UR17, UR26, URZ ;  /* 0x0000001a11301290 */ /* 0x000fe4000fffe03f */
[----:B------:R-:W-:Y:S01]  /*13e0*/  UIMAD.WIDE.U32 UR16, UR12, UR14, URZ ;  /* 0x0000000e0c1072a5 */ /* 0x000fe2000f8e003f */
[----:B------:R-:W-:Y:S01]  /*13f0*/  IMAD.HI.U32 R0, R5, R0, R4 ;  /* 0x0000000005007227 */ /* 0x000fe200078e0004 */
[----:B------:R-:W-:Y:S01]  /*1400*/  UIMAD UR7, UR12, UR7, UR9 ;  /* 0x000000070c0772a4 */ /* 0x000fe2000f8e0209 */
[----:B------:R-:W-:Y:S01]  /*1410*/  ULDC UR39, c[0x0][0x2c4] ;  /* 0x0000b10000277ab9 */ /* 0x000fe20000000800 */
[----:B------:R-:W-:-:S03]  /*1420*/  UIMAD.WIDE.U32 UR14, UR12, UR6, URZ ;  /* 0x000000060c0e72a5 */ /* 0x000fc6000f8e003f */
[----:B------:R-:W-:Y:S01]  /*1430*/  IMAD.HI.U32 R0, R0, R2, RZ ;  /* 0x0000000200007227 */ /* 0x000fe200078e00ff */
[----:B------:R-:W-:Y:S02]  /*1440*/  @UP3 UIMAD UR9, UR45, UR39, URZ ;  /* 0x000000272d0932a4 */ /* 0x000fe4000f8e023f */
[----:B------:R-:W-:Y:S02]  /*1450*/  UIADD3 UR46, UR17, UR7, URZ ;  /* 0x00000007112e7290 */ /* 0x000fe4000fffe03f */
[----:B------:R-:W-:Y:S01]  /*1460*/  IADD3 R4, -R0, RZ, RZ ;  /* 0x000000ff00047210 */ /* 0x000fe20007ffe1ff */
[----:B------:R-:W-:Y:S02]  /*1470*/  ULOP3.LUT UR7, UR44, 0xffffff80, URZ, 0xc0, !UPT ;  /* 0xffffff802c077892 */ /* 0x000fe4000f8ec03f */
[----:B------:R-:W-:Y:S02]  /*1480*/  @UP3 USEL UR9, UR9, UR6, !UP1 ;  /* 0x0000000609093287 */ /* 0x000fe4000c800000 */
[----:B------:R-:W-:Y:S01]  /*1490*/  IMAD R2, R6, R4, R2 ;  /* 0x0000000406027224 */ /* 0x000fe200078e0202 */
[----:B------:R-:W-:Y:S01]  /*14a0*/  @UP0 UMOV UR37, UR20 ;  /* 0x0000001400250c82 */ /* 0x000fe20008000000 */
[----:B------:R-:W-:Y:S01]  /*14b0*/  UIADD3 UR7, UR7, -0x80, URZ ;  /* 0xffffff8007077890 */ /* 0x000fe2000fffe03f */
[----:B------:R-:W-:-:S02]  /*14c0*/  @UP3 ULDC UR20, c[0x0][0x2e4] ;  /* 0x0000b90000143ab9 */ /* 0x000fc40000000800 */
[----:B------:R-:W-:Y:S01]  /*14d0*/  ISETP.GT.U32.AND P1, PT, R6, R2, PT ;  /* 0x000000020600720c */ /* 0x000fe20003f24070 */
[----:B------:R-:W-:Y:S02]  /*14e0*/  USEL UR54, UR16, UR14, !UP1 ;  /* 0x0000000e10367287 */ /* 0x000fe4000c800000 */
[----:B------:R-:W-:Y:S02]  /*14f0*/  @!UP3 UIMAD UR14, UR45, UR60, UR55 ;  /* 0x0000003c2d0eb2a4 */ /* 0x000fe4000f8e0237 */
[----:B------:R-:W-:Y:S02]  /*1500*/  @UP3 UIMAD UR17, UR55, UR20, UR9 ;  /* 0x00000014371132a4 */ /* 0x000fe4000f8e0209 */
[----:B------:R-:W-:Y:S02]  /*1510*/  USHF.R.S32.HI UR26, URZ, 0x1f, UR7 ;  /* 0x0000001f3f1a7899 */ /* 0x000fe40008011407 */
[----:B------:R-:W-:Y:S02]  /*1520*/  UIADD3 UR9, UP2, UR7, UR33, URZ ;  /* 0x0000002107097290 */ /* 0x000fe4000ff5e03f */
[----:B------:R-:W-:-:S02]  /*1530*/  @!UP3 UIMAD UR17, UR14, UR39, URZ ;  /* 0x000000270e11b2a4 */ /* 0x000fc4000f8e023f */
[----:B------:R-:W-:Y:S01]  /*1540*/  @!P1 IMAD.IADD R2, R2, 0x1, -R6 ;  /* 0x0000000102029824 */ /* 0x000fe200078e0a06 */
[----:B------:R-:W-:Y:S01]  /*1550*/  UIMAD UR14, UR13, UR6, URZ ;  /* 0x000000060d0e72a4 */ /* 0x000fe2000f8e023f */
[----:B------:R-:W-:Y:S01]  /*1560*/  @!P1 VIADD R0, R0, 0x1 ;  /* 0x0000000100009836 */ /* 0x000fe20000000000 */
[----:B------:R-:W-:Y:S01]  /*1570*/  UIADD3.X UR16, UR26, UR38, URZ, UP2, !UPT ;  /* 0x000000261a107290 */ /* 0x000fe200097fe43f */
[----:B------:R-:W-:Y:S01]  /*1580*/  PLOP3.LUT P1, PT, PT, PT, UP0, 0x80, 0x0 ;  /* 0x000000000000781c */ /* 0x000fe20003f2f008 */
[----:B------:R-:W-:Y:S01]  /*1590*/  UIMAD UR13, UR13, UR9, URZ ;  /* 0x000000090d0d72a4 */ /* 0x000fe2000f8e023f */
[----:B------:R-:W-:Y:S01]  /*15a0*/  ISETP.GE.U32.AND P0, PT, R2, R6, PT ;  /* 0x000000060200720c */ /* 0x000fe20003f06070 */
[----:B------:R-:W-:Y:S01]  /*15b0*/  @UP0 UIADD3 UR31, UR19, UR28, URZ ;  /* 0x0000001c131f0290 */ /* 0x000fe2000fffe03f */
[----:B------:R-:W-:Y:S01]  /*15c0*/  LOP3.LUT R2, R7, UR55, RZ, 0x3c, !PT ;  /* 0x0000003707027c12 */ /* 0x000fe2000f8e3cff */
[----:B------:R-:W-:Y:S01]  /*15d0*/  @UP0 ULDC.64 UR20, c[0x0][0x250] ;  /* 0x0000940000140ab9 */ /* 0x000fe20000000a00 */
[----:B------:R-:W-:-:S02]  /*15e0*/  UIMAD.WIDE.U32 UR38, UR12, UR9, URZ ;  /* 0x000000090c2672a5 */ /* 0x000fc4000f8e003f */
[----:B------:R-:W-:Y:S01]  /*15f0*/  ISETP.GE.AND P2, PT, R2, RZ, PT ;  /* 0x000000ff0200720c */ /* 0x000fe20003f46270 */
[----:B------:R-:W-:Y:S02]  /*1600*/  UIMAD UR9, UR12, UR16, UR13 ;  /* 0x000000100c0972a4 */ /* 0x000fe4000f8e020d */
[----:B------:R-:W-:Y:S02]  /*1610*/  @UP0 UIMAD.WIDE.U32 UR12, UR31, UR20, URZ ;  /* 0x000000141f0c02a5 */ /* 0x000fe4000f8e003f */
[----:B------:R-:W-:Y:S02]  /*1620*/  @UP1 UIADD3 UR46, UR15, UR14, URZ ;  /* 0x0000000e0f2e1290 */ /* 0x000fe4000fffe03f */
[----:B------:R-:W-:Y:S01]  /*1630*/  @P0 IADD3 R0, R0, 0x1, RZ ;  /* 0x0000000100000810 */ /* 0x000fe20007ffe0ff */
[----:B------:R-:W-:Y:S01]  /*1640*/  UIMAD UR49, UR55, UR61, URZ ;  /* 0x0000003d373172a4 */ /* 0x000fe2000f8e023f */
[----:B------:R-:W-:Y:S01]  /*1650*/  PLOP3.LUT P0, PT, PT, PT, UP3, 0x80, 0x0 ;  /* 0x000000000000781c */ /* 0x000fe20003f0f038 */
[----:B------:R-:W-:-:S02]  /*1660*/  @UP0 UIMAD UR14, UR31, UR21, URZ ;  /* 0x000000151f0e02a4 */ /* 0x000fc4000f8e023f */
[----:B------:R-:W-:Y:S01]  /*1670*/  IMAD.MOV.U32 R14, RZ, RZ, R0 ;  /* 0x000000ffff0e7224 */ /* 0x000fe200078e0000 */
[----:B------:R-:W-:Y:S02]  /*1680*/  @!UP1 UIADD3 UR47, UR35, UR32, URZ ;  /* 0x00000020232f9290 */ /* 0x000fe4000fffe03f */
[----:B------:R-:W-:Y:S02]  /*1690*/  USEL UR52, UR50, URZ, UP4 ;  /* 0x0000003f32347287 */ /* 0x000fe4000a000000 */
[----:B------:R-:W-:Y:S01]  /*16a0*/  USHF.R.S32.HI UR41, URZ, 0x1f, UR29 ;  /* 0x0000001f3f297899 */ /* 0x000fe2000801141d */
        /* <DEDUP_REMOVED lines=20> */
.L_x_2116:
        /* <DEDUP_REMOVED lines=13> */
.L_x_2117:
        /* <DEDUP_REMOVED lines=11> */
.L_x_2118:
[----:B------:R-:W-:-:S04]  /*1970*/  UIMAD UR6, UR45, UR60, UR55 ;  /* 0x0000003c2d0672a4 */ /* 0x000fc8000f8e0237 */
[----:B------:R-:W-:-:S12]  /*1980*/  UIMAD UR6, UR6, UR58, URZ ;  /* 0x0000003a060672a4 */ /* 0x000fd8000f8e023f */
.L_x_2119:
[----:B------:R-:W1:Y:S01]  /*1990*/  S2R R23, SR_TID.X ;  /* 0x0000000000177919 */ /* 0x000e620000002100 */
[----:B------:R-:W2:Y:S01]  /*19a0*/  LDC.64 R4, c[0x0][0x420] ;  /* 0x00010800ff047b82 */ /* 0x000ea20000000a00 */
[--C-:B------:R-:W-:Y:S01]  /*19b0*/  SHF.R.S32.HI R27, RZ, 0x1f, R195.reuse ;  /* 0x0000001fff1b7819 */ /* 0x100fe200000114c3 */
[----:B------:R-:W-:Y:S01]  /*19c0*/  USHF.R.S32.HI UR58, URZ, 0x1f, UR55 ;  /* 0x0000001f3f3a7899 */ /* 0x000fe20008011437 */
[----:B------:R-:W-:Y:S01]  /*19d0*/  IADD3 R6, P0, R195, UR9, RZ ;  /* 0x00000009c3067c10 */ /* 0x000fe2000ff1e0ff */
[----:B------:R-:W-:Y:S01]  /*19e0*/  UIMAD UR12, UR61, UR60, URZ ;  /* 0x0000003c3d0c72a4 */ /* 0x000fe2000f8e023f */
[----:B------:R-:W-:Y:S01]  /*19f0*/  IMAD.MOV.U32 R26, RZ, RZ, R195 ;  /* 0x000000ffff1a7224 */ /* 0x000fe200078e00c3 */
[----:B------:R-:W-:Y:S01]  /*1a00*/  ULDC.64 UR14, c[0x0][0x428] ;  /* 0x00010a00000e7ab9 */ /* 0x000fe20000000a00 */
[----:B------:R-:W-:Y:S01]  /*1a10*/  IADD3.X R7, R27, UR47, RZ, P0, !PT ;  /* 0x0000002f1b077c10 */ /* 0x000fe200087fe4ff */
[----:B------:R-:W-:Y:S01]  /*1a20*/  UIADD3 UR27, UR7, UR6, URZ ;  /* 0x00000006071b7290 */ /* 0x000fe2000fffe03f */
[----:B------:R-:W-:Y:S01]  /*1a30*/  BSSY B1, `(.L_x_2115) ;  /* 0x0000c1b000017945 */ /* 0x000fe20003800000 */
[----:B------:R-:W-:Y:S01]  /*1a40*/  UIMAD UR6, UR58, UR14, URZ ;  /* 0x0000000e3a0672a4 */ /* 0x000fe2000f8e023f */
[----:B------:R3:W-:Y:S01]  /*1a50*/  STL.64 [R1+0x80], R26 ;  /* 0x0000801a01007387 */ /* 0x0007e20000100a00 */
[----:B------:R-:W-:-:S02]  /*1a60*/  UIADD3 UR13, UR7, UR17, URZ ;  /* 0x00000011070d7290 */ /* 0x000fc4000fffe03f */
[----:B------:R-:W-:Y:S01]  /*1a70*/  USHF.L.U32 UR9, UR12, 0x7, URZ ;  /* 0x000000070c097899 */ /* 0x000fe2000800063f */
[----:B------:R-:W-:Y:S01]  /*1a80*/  ULDC.64 UR30, c[0x0][0x2b0] ;  /* 0x0000ac00001e7ab9 */ /* 0x000fe20000000a00 */
[----:B------:R-:W-:Y:S01]  /*1a90*/  UIMAD UR15, UR55, UR15, UR6 ;  /* 0x0000000f370f72a4 */ /* 0x000fe2000f8e0206 */
[----:B------:R-:W-:Y:S01]  /*1aa0*/  ULDC.64 UR16, c[0x0][0x258] ;  /* 0x0000960000107ab9 */ /* 0x000fe20000000a00 */
[----:B------:R-:W-:Y:S01]  /*1ab0*/  UISETP.GE.AND UP2, UPT, UR36, 0x1, UPT ;  /* 0x000000012400788c */ /* 0x000fe2000bf46270 */
[----:B------:R-:W-:Y:S01]  /*1ac0*/  ULDC.64 UR42, c[0x0][0x210] ;  /* 0x00008400002a7ab9 */ /* 0x000fe20000000a00 */
[----:B------:R-:W-:Y:S01]  /*1ad0*/  ULDC.64 UR34, c[0x0][0x3e0] ;  /* 0x0000f80000227ab9 */ /* 0x000fe20000000a00 */
[C---:B--2---:R-:W-:Y:S01]  /*1ae0*/  IMAD R9, R4.reuse, UR26, RZ ;  /* 0x0000001a04097c24 */ /* 0x044fe2000f8e02ff */
[----:B------:R-:W-:Y:S01]  /*1af0*/  ULDC.64 UR60, c[0x0][0x478] ;  /* 0x00011e00003c7ab9 */ /* 0x000fe20000000a00 */
[----:B------:R-:W-:Y:S01]  /*1b00*/  IMAD.WIDE.U32 R6, R4, UR7, R6 ;  /* 0x0000000704067c25 */ /* 0x000fe2000f8e0006 */
[----:B------:R-:W-:Y:S01]  /*1b10*/  ULEA.HI.SX32 UR39, UR44, 0xffffffff, 0x19 ;  /* 0xffffffff2c277891 */ /* 0x000fe2000f8fca3f */
        /* <DEDUP_REMOVED lines=11> */
[----:B------:R-:W-:-:S02]  /*1bd0*/  UIMAD.WIDE UR6, UR13, 0x4, UR30 ;  /* 0x000000040d0678a5 */ /* 0x000fc4000f8e021e */
[----:B------:R-:W-:Y:S01]  /*1be0*/  IMAD.IADD R7, R7, 0x1, R0 ;  /* 0x0000000107077824 */ /* 0x000fe200078e0200 */
[----:B------:R-:W-:Y:S01]  /*1bf0*/  UIADD3 UR13, UP1, UP0, UR38, UR9, UR49 ;  /* 0x00000009260d7290 */ /* 0x000fe2000f83e031 */
[----:B------:R-:W-:Y:S01]  /*1c00*/  IMAD R9, R9, UR24, RZ ;  /* 0x0000001809097c24 */ /* 0x000fe2000f8e02ff */
[----:B------:R-:W-:Y:S01]  /*1c10*/  USHF.R.S32.HI UR9, URZ, 0x1f, UR9 ;  /* 0x0000001f3f097899 */ /* 0x000fe20008011409 */
[----:B------:R-:W-:Y:S01]  /*1c20*/  IMAD R11, R11, UR12, R10 ;  /* 0x0000000c0b0b7c24 */ /* 0x000fe2000f8e020a */
[----:B------:R-:W-:Y:S01]  /*1c30*/  UIMAD UR12, UR58, UR16, URZ ;  /* 0x000000103a0c72a4 */ /* 0x000fe2000f8e023f */
[C---:B------:R-:W-:Y:S01]  /*1c40*/  IMAD R0, R8.reuse, UR25, R9 ;  /* 0x0000001908007c24 */ /* 0x040fe2000f8e0209 */
[----:B------:R-:W-:Y:S01]  /*1c50*/  UIADD3.X UR9, UR50, UR9, UR53, UP1, UP0 ;  /* 0x0000000932097290 */ /* 0x000fe20008fe0435 */
[----:B------:R-:W-:Y:S01]  /*1c60*/  IMAD.WIDE.U32 R8, R8, UR24, R26 ;  /* 0x0000001808087c25 */ /* 0x000fe2000f8e001a */
[----:B------:R-:W-:Y:S02]  /*1c70*/  UIMAD UR17, UR55, UR17, UR12 ;  /* 0x00000011371172a4 */ /* 0x000fe4000f8e020c */
[----:B------:R-:W-:Y:S01]  /*1c80*/  UIADD3 UR12, UP1, UP0, UR51, UR13, UR54 ;  /* 0x0000000d330c7290 */ /* 0x000fe2000f83e036 */
[----:B------:R-:W-:Y:S01]  /*1c90*/  IMAD.U32 R10, RZ, RZ, UR14 ;  /* 0x0000000eff0a7e24 */ /* 0x000fe2000f8e00ff */
[----:B------:R-:W-:Y:S01]  /*1ca0*/  IADD3 R8, P0, R8, UR56, RZ ;  /* 0x0000003808087c10 */ /* 0x000fe2000ff1e0ff */
[----:B------:R-:W-:Y:S01]  /*1cb0*/  ULDC.64 UR30, c[0x0][0x400] ;  /* 0x00010000001e7ab9 */ /* 0x000fe20000000a00 */
[----:B------:R-:W-:Y:S01]  /*1cc0*/  UIADD3.X UR9, UR52, UR9, UR46, UP1, UP0 ;  /* 0x0000000934097290 */ /* 0x000fe20008fe042e */
[----:B------:R-:W-:Y:S01]  /*1cd0*/  IMAD.WIDE.U32 R6, R10, UR55, R6 ;  /* 0x000000370a067c25 */ /* 0x000fe2000f8e0006 */
[----:B------:R-:W-:Y:S01]  /*1ce0*/  IADD3.X R9, R9, UR48, R0, P0, !PT ;  /* 0x0000003009097c10 */ /* 0x000fe200087fe400 */
[----:B------:R-:W-:Y:S01]  /*1cf0*/  UIMAD.WIDE UR26, UR27, 0x4, UR60 ;  /* 0x000000041b1a78a5 */ /* 0x000fe2000f8e023c */
[----:B------:R-:W-:Y:S01]  /*1d00*/  PLOP3.LUT P0, PT, PT, PT, UP2, 0x80, 0x0 ;  /* 0x000000000000781c */ /* 0x000fe20003f0f028 */
[----:B------:R-:W-:-:S02]  /*1d10*/  IMAD.U32 R0, RZ, RZ, UR16 ;  /* 0x00000010ff007e24 */ /* 0x000fc4000f8e00ff */
[----:B------:R-:W-:Y:S02]  /*1d20*/  VIADD R7, R7, UR15 ;  /* 0x0000000f07077c36 */ /* 0x000fe40008000000 */
[----:B------:R-:W-:Y:S02]  /*1d30*/  IMAD R10, R22, R4, RZ ;  /* 0x00000004160a7224 */ /* 0x000fe400078e02ff */
        /* <DEDUP_REMOVED lines=14> */
[----:B------:R-:W2:Y:S01]  /*1e20*/  LDL R25, [R1+0x70] ;  /* 0x0000700001197983 */ /* 0x000ea20000100800 */
[----:B------:R-:W-:Y:S01]  /*1e30*/  PLOP3.LUT P1, PT, PT, PT, UP4, 0x80, 0x0 ;  /* 0x000000000000781c */ /* 0x000fe20003f2f048 */
[----:B------:R-:W-:Y:S01]  /*1e40*/  UMOV UR12, UR39 ;  /* 0x00000027000c7c82 */ /* 0x000fe20008000000 */
[----:B------:R-:W-:Y:S01]  /*1e50*/  UMOV UR15, UR6 ;  /* 0x00000006000f7c82 */ /* 0x000fe20008000000 */
[----:B------:R-:W-:Y:S01]  /*1e60*/  UIMAD UR6, UR12, -0x80, UR36 ;  /* 0xffffff800c0678a4 */ /* 0x000fe2000f8e0224 */
[----:B------:R-:W-:Y:S01]  /*1e70*/  IMAD.MOV.U32 R10, RZ, RZ, R12 ;  /* 0x000000ffff0a7224 */ /* 0x000fe200078e000c */
[----:B------:R-:W-:Y:S01]  /*1e80*/  UMOV UR14, UR7 ;  /* 0x00000007000e7c82 */ /* 0x000fe20008000000 */
[----:B------:R-:W-:Y:S01]  /*1e90*/  IMAD.MOV.U32 R11, RZ, RZ, R13 ;  /* 0x000000ffff0b7224 */ /* 0x000fe200078e000d */
[----:B------:R-:W-:Y:S01]  /*1ea0*/  ULEA.HI UR7, UR12, UR12, URZ, 0x1 ;  /* 0x0000000c0c077291 */ /* 0x000fe2000f8f083f */
[----:B------:R-:W-:Y:S01]  /*1eb0*/  IMAD.MOV.U32 R16, RZ, RZ, R7 ;  /* 0x000000ffff107224 */ /* 0x000fe200078e0007 */
[C---:B------:R-:W-:Y:S01]  /*1ec0*/  ISETP.GE.AND P5, PT, R2.reuse, UR6, PT ;  /* 0x0000000602007c0c */ /* 0x040fe2000bfa6270 */
[----:B------:R1:W-:Y:S01]  /*1ed0*/  STL [R1+0x3c], R10 ;  /* 0x00003c0a01007387 */ /* 0x0003e20000100800 */
[----:B------:R-:W-:Y:S01]  /*1ee0*/  ULOP3.LUT UR7, UR7, 0xfffffffe, URZ, 0xc0, !UPT ;  /* 0xfffffffe07077892 */ /* 0x000fe2000f8ec03f */
[C---:B------:R-:W-:Y:S01]  /*1ef0*/  VIADD R17, R2.reuse, 0x20 ;  /* 0x0000002002117836 */ /* 0x040fe20000000000 */
[----:B------:R-:W-:Y:S01]  /*1f00*/  UMOV UR17, UR26 ;  /* 0x0000001a00117c82 */ /* 0x000fe20008000000 */
[----:B------:R1:W-:Y:S01]  /*1f10*/  STL [R1+0x40], R11 ;  /* 0x0000400b01007387 */ /* 0x0003e20000100800 */
[----:B------:R-:W-:Y:S01]  /*1f20*/  UIADD3 UR7, UR12, -UR7, URZ ;  /* 0x800000070c077290 */ /* 0x000fe2000fffe03f */
[C---:B------:R-:W-:Y:S01]  /*1f30*/  VIADD R18, R2.reuse, 0x40 ;  /* 0x0000004002127836 */ /* 0x040fe20000000000 */
[----:B------:R-:W-:Y:S01]  /*1f40*/  UMOV UR16, UR27 ;  /* 0x0000001b00107c82 */ /* 0x000fe20008000000 */
[----:B------:R1:W-:Y:S01]  /*1f50*/  STL [R1+0x44], R16 ;  /* 0x0000441001007387 */ /* 0x0003e20000100800 */
[----:B------:R-:W-:Y:S01]  /*1f60*/  UISETP.NE.AND UP0, UPT, UR7, 0x1, UPT ;  /* 0x000000010700788c */ /* 0x000fe2000bf05270 */
[----:B------:R-:W-:Y:S01]  /*1f70*/  VIADD R21, R2, 0x60 ;  /* 0x0000006002157836 */ /* 0x000fe20000000000 */
[----:B------:R-:W-:Y:S01]  /*1f80*/  BSSY B0, `(.L_x_2121) ;  /* 0x0000015000007945 */ /* 0x000fe20003800000 */
[----:B------:R-:W-:Y:S01]  /*1f90*/  @P1 BAR.SYNC.DEFER_BLOCKING 0x0 ;  /* 0x0000000000001b1d */ /* 0x000fe20000010000 */
[----:B------:R-:W-:-:S02]  /*1fa0*/  ISETP.GE.AND P4, PT, R17, UR6, PT ;  /* 0x0000000611007c0c */ /* 0x000fc4000bf86270 */
[----:B------:R-:W-:Y:S02]  /*1fb0*/  PLOP3.LUT P0, PT, PT, PT, UP0, 0x80, 0x0 ;  /* 0x000000000000781c */ /* 0x000fe40003f0f008 */
[----:B------:R-:W-:Y:S02]  /*1fc0*/  ISETP.GE.AND P3, PT, R18, UR6, PT ;  /* 0x0000000612007c0c */ /* 0x000fe4000bf66270 */
[----:B------:R-:W-:Y:S02]  /*1fd0*/  ISETP.GE.AND P2, PT, R21, UR6, PT ;  /* 0x0000000615007c0c */ /* 0x000fe4000bf46270 */
        /* <DEDUP_REMOVED lines=15> */
.L_x_2122:
[----:B------:R-:W-:Y:S05]  /*20d0*/  BSYNC B0 ;  /* 0x0000000000007941 */ /* 0x000fea0003800000 */
.L_x_2121:
        /* <DEDUP_REMOVED lines=14> */
.L_x_2124:
[----:B------:R-:W-:Y:S05]  /*21c0*/  BSYNC B0 ;  /* 0x0000000000007941 */ /* 0x000fea0003800000 */
.L_x_2123:
        /* <DEDUP_REMOVED lines=13> */
.L_x_2126:
[----:B------:R-:W-:Y:S05]  /*22a0*/  BSYNC B0 ;  /* 0x0000000000007941 */ /* 0x000fea0003800000 */
.L_x_2125:
        /* <DEDUP_REMOVED lines=16> */
.L_x_2128:
[----:B------:R-:W-:Y:S05]  /*23b0*/  BSYNC B0 ;  /* 0x0000000000007941 */ /* 0x000fea0003800000 */
.L_x_2127:
[----:B------:R-:W-:Y:S01]  /*23c0*/  MOV R8, R9 ;  /* 0x0000000900087202 */ /* 0x000fe20000000f00 */
[----:B------:R1:W-:Y:S01]  /*23d0*/  @P5 STS [R196], RZ ;  /* 0x000000ffc4005388 */ /* 0x0003e20000000800 */
[----:B------:R-:W-:Y:S01]  /*23e0*/  BSSY B0, `(.L_x_2129) ;  /* 0x0000014000007945 */ /* 0x000fe20003800000 */
[----:B---3--:R-:W-:Y:S02]  /*23f0*/  MOV R6, UR22 ;  /* 0x0000001600067c02 */ /* 0x008fe40008000f00 */
        /* <DEDUP_REMOVED lines=18> */
.L_x_2130:
[----:B------:R-:W-:Y:S05]  /*2520*/  BSYNC B0 ;  /* 0x0000000000007941 */ /* 0x000fea0003800000 */
.L_x_2129:
        /* <DEDUP_REMOVED lines=21> */
.L_x_2132:
[----:B------:R-:W-:Y:S05]  /*2680*/  BSYNC B0 ;  /* 0x0000000000007941 */ /* 0x000fea0003800000 */
.L_x_2131:
        /* <DEDUP_REMOVED lines=21> */
.L_x_2134:
[----:B------:R-:W-:Y:S05]  /*27e0*/  BSYNC B0 ;  /* 0x0000000000007941 */ /* 0x000fea0003800000 */
.L_x_2133:
        /* <DEDUP_REMOVED lines=23> */
.L_x_2136:
[----:B------:R-:W-:Y:S05]  /*2960*/  BSYNC B0 ;  /* 0x0000000000007941 */ /* 0x000fea0003800000 */
.L_x_2135:
[----:B------:R-:W5:Y:S01]  /*2970*/  LDL R25, [R1+0x78] ;  /* 0x0000780001197983 */ /* 0x000f620000100800 */
[----:B------:R-:W-:Y:S01]  /*2980*/  UIMAD UR7, UR41, UR22, URZ ;  /* 0x00000016290772a4 */ /* 0x000fe2000f8e023f */
[----:B-1----:R-:W-:Y:S01]  /*2990*/  IMAD.WIDE.U32 R4, R6, UR29, R26 ;  /* 0x0000001d06047c25 */ /* 0x002fe2000f8e001a */
        /* <DEDUP_REMOVED lines=41> */
.L_x_2138:
[----:B------:R-:W-:Y:S05]  /*2c30*/  BSYNC B0 ;  /* 0x0000000000007941 */ /* 0x000fea0003800000 */
.L_x_2137:
        /* <DEDUP_REMOVED lines=23> */
.L_x_2140:
[----:B------:R-:W-:Y:S05]  /*2db0*/  BSYNC B0 ;  /* 0x0000000000007941 */ /* 0x000fea0003800000 */
.L_x_2139:
        /* <DEDUP_REMOVED lines=23> */
.L_x_2142:
[----:B------:R-:W-:Y:S05]  /*2f30*/  BSYNC B0 ;  /* 0x0000000000007941 */ /* 0x000fea0003800000 */
.L_x_2141:
        /* <DEDUP_REMOVED lines=23> */
.L_x_2144:
[----:B------:R-:W-:Y:S05]  /*30b0*/  BSYNC B0 ;  /* 0x0000000000007941 */ /* 0x000fea0003800000 */
.L_x_2143:
        /* <DEDUP_REMOVED lines=32> */
.L_x_2146:
[----:B------:R-:W-:Y:S05]  /*32c0*/  BSYNC B0 ;  /* 0x0000000000007941 */ /* 0x000fea0003800000 */
.L_x_2145:
        /* <DEDUP_REMOVED lines=22> */
.L_x_2148:
[----:B------:R-:W-:Y:S05]  /*3430*/  BSYNC B0 ;  /* 0x0000000000007941 */ /* 0x000fea0003800000 */
.L_x_2147:
        /* <DEDUP_REMOVED lines=22> */
.L_x_2150:
[----:B------:R-:W-:Y:S05]  /*35a0*/  BSYNC B0 ;  /* 0x0000000000007941 */ /* 0x000fea0003800000 */
.L_x_2149:
        /* <DEDUP_REMOVED lines=22> */
.L_x_2152:
[----:B------:R-:W-:Y:S05]  /*3710*/  BSYNC B0 ;  /* 0x0000000000007941 */ /* 0x000fea0003800000 */
.L_x_2151:
[----:B------:R-:W-:Y:S01]  /*3720*/  ULDC.64 UR20, c[0x0][0x3c8] ;  /* 0x0000f20000147ab9 */ /* 0x000fe20000000a00 */
[----:B------:R-:W-:Y:S01]  /*3730*/  USHF.R.S32.HI UR6, URZ, 0x1f, UR55 ;  /* 0x0000001f3f067899 */ /* 0x000fe20008011437 */
[----:B------:R-:W-:Y:S01]  /*3740*/  ISETP.NE.AND P5, PT, R13, RZ, PT ;  /* 0x000000ff0d00720c */ /* 0x000fe20003fa5270 */
[----:B------:R-:W-:Y:S01]  /*3750*/  UISETP.NE.U32.AND UP1, UPT, UR20, URZ, UPT ;  /* 0x0000003f1400728c */ /* 0x000fe2000bf25070 */
[----:B------:R-:W-:Y:S01]  /*3760*/  ISETP.NE.AND P4, PT, R16, RZ, PT ;  /* 0x000000ff1000720c */ /* 0x000fe20003f85270 */
[----:B------:R-:W0:Y:S01]  /*3770*/  LDGDEPBAR ;  /* 0x00000000000079af */ /* 0x000e220000000000 */
[----:B------:R-:W-:Y:S01]  /*3780*/  ISETP.NE.AND P3, PT, R12, RZ, PT ;  /* 0x000000ff0c00720c */ /* 0x000fe20003f65270 */
[----:B------:R-:W-:-:S06]  /*3790*/  UISETP.NE.AND.EX UP1, UPT, UR21, URZ, UPT, UP1 ;  /* 0x0000003f1500728c */ /* 0x000fcc000bf25310 */
[----:B------:R-:W-:-:S05]  /*37a0*/  PLOP3.LUT P1, PT, PT, PT, UP1, 0x80, 0x0 ;  /* 0x000000000000781c */ /* 0x000fca0003f2f018 */
[----:B------:R-:W-:Y:S01]  /*37b0*/  @UP1 ULDC.64 UR22, c[0x0][0x3d0] ;  /* 0x0000f40000161ab9 */ /* 0x000fe20000000a00 */
[----:B------:R-:W-:Y:S01]  /*37c0*/  @UP1 UMOV UR7, UR6 ;  /* 0x0000000600071c82 */ /* 0x000fe20008000000 */
[----:B------:R-:W-:Y:S01]  /*37d0*/  @UP1 UIMAD UR9, UR57, UR22, URZ ;  /* 0x00000016390912a4 */ /* 0x000fe2000f8e023f */
[----:B------:R-:W-:Y:S02]  /*37e0*/  @UP1 UMOV UR6, UR55 ;  /* 0x0000003700061c82 */ /* 0x000fe40008000000 */
[----:B------:R-:W-:Y:S02]  /*37f0*/  @UP1 UIMAD.WIDE.U32 UR6, UR45, UR22, UR6 ;  /* 0x000000162d0612a5 */ /* 0x000fe4000f8e0006 */
[----:B------:R-:W-:Y:S02]  /*3800*/  @UP1 UIMAD UR23, UR45, UR23, UR9 ;  /* 0x000000172d1712a4 */ /* 0x000fe4000f8e0209 */
[----:B------:R-:W-:Y:S02]  /*3810*/  @UP1 ULEA UR20, UP0, UR6, UR20, 0x2 ;  /* 0x0000001406141291 */ /* 0x000fe4000f80103f */
[----:B------:R-:W-:Y:S01]  /*3820*/  @UP1 UIADD3 UR7, UR7, UR23, URZ ;  /* 0x0000001707071290 */ /* 0x000fe2000fffe03f */
[----:B-1----:R-:W-:Y:S01]  /*3830*/  SHF.R.S32.HI R9, RZ, 0x1f, R25 ;  /* 0x0000001fff097819 */ /* 0x002fe20000011419 */
[----:B------:R-:W-:Y:S01]  /*3840*/  IMAD.MOV.U32 R17, RZ, RZ, 0x7f800000 ;  /* 0x7f800000ff117424 */ /* 0x000fe200078e00ff */
[----:B------:R-:W-:Y:S01]  /*3850*/  SHF.R.S32.HI R2, RZ, 0x1f, R11 ;  /* 0x0000001fff027819 */ /* 0x000fe2000001140b */
[----:B------:R-:W-:Y:S01]  /*3860*/  @UP1 ULEA.HI.X UR21, UR6, UR21, UR7, 0x2, UP0 ;  /* 0x0000001506151291 */ /* 0x000fe200080f1407 */
[----:B------:R-:W-:Y:S01]  /*3870*/  IMAD.U32 R4, RZ, RZ, UR20 ;  /* 0x00000014ff047e24 */ /* 0x000fe2000f8e00ff */
[----:B--2-4-:R-:W-:Y:S01]  /*3880*/  SHF.L.U64.HI R0, R25, 0x2, R9 ;  /* 0x0000000219007819 */ /* 0x014fe20000010209 */
[----:B------:R-:W-:Y:S01]  /*3890*/  IMAD.MOV.U32 R15, RZ, RZ, 0x7f800000 ;  /* 0x7f800000ff0f7424 */ /* 0x000fe200078e00ff */
[----:B------:R-:W-:Y:S01]  /*38a0*/  @UP1 ULDC UR6, c[0x0][0x2e8] ;  /* 0x0000ba0000061ab9 */ /* 0x000fe20000000800 */
[----:B------:R-:W-:-:S02]  /*38b0*/  IMAD.MOV.U32 R14, RZ, RZ, 0x7f800000 ;  /* 0x7f800000ff0e7424 */ /* 0x000fc400078e00ff */
[----:B------:R-:W-:Y:S01]  /*38c0*/  IMAD.MOV.U32 R10, RZ, RZ, 0x7f800000 ;  /* 0x7f800000ff0a7424 */ /* 0x000fe200078e00ff */
[----:B------:R-:W-:Y:S01]  /*38d0*/  STL [R1+0x30], R20 ;  /* 0x0000301401007387 */ /* 0x000fe20000100800 */
[----:B------:R-:W-:Y:S02]  /*38e0*/  IMAD.U32 R5, RZ, RZ, UR21 ;  /* 0x00000015ff057e24 */ /* 0x000fe4000f8e00ff */
[----:B------:R-:W-:Y:S01]  /*38f0*/  VIADD R184, R191, 0x2000 ;  /* 0x00002000bfb87836 */ /* 0x000fe20000000000 */
[----:B------:R-:W-:Y:S01]  /*3900*/  STL [R1+0x2c], R19 ;  /* 0x00002c1301007387 */ /* 0x000fe20000100800 */
[----:B------:R-:W-:Y:S01]  /*3910*/  VIADD R190, R192, 0x2000 ;  /* 0x00002000c0be7836 */ /* 0x000fe20000000000 */
        /* <DEDUP_REMOVED lines=35> */
[----:B------:R-:W-:-:S02]  /*3b50*/  CS2R R70, SRZ ;  /* 0x0000000000467805 */ /* 0x000fc4000001ff00 */
[----:B------:R-:W-:Y:S02]  /*3b60*/  IADD3.X R5, R0, UR14, RZ, P2, !PT ;  /* 0x0000000e00057c10 */ /* 0x000fe400097fe4ff */
[----:B------:R-:W-:Y:S02]  /*3b70*/  CS2R R68, SRZ ;  /* 0x0000000000447805 */ /* 0x000fe4000001ff00 */
[C---:B------:R-:W-:Y:S01]  /*3b80*/  @!P6 LEA R6, P2, R11.reuse, UR15, 0x2 ;  /* 0x0000000f0b06ec11 */ /* 0x040fe2000f8410ff */
[----:B------:R-:W-:Y:S01]  /*3b90*/  ULDC UR20, c[0x0][0x2d0] ;  /* 0x0000b40000147ab9 */ /* 0x000fe20000000800 */
[----:B------:R-:W-:Y:S01]  /*3ba0*/  ULDC UR21, c[0x0][0x2dc] ;  /* 0x0000b70000157ab9 */ /* 0x000fe20000000800 */
[----:B------:R-:W4:Y:S01]  /*3bb0*/  @!P5 LDG.E R17, desc[UR10][R4.64] ;  /* 0x0000000a0411d981 */ /* 0x000f22000c1e1900 */
[----:B------:R-:W-:Y:S01]  /*3bc0*/  @!P6 LEA.HI.X R7, R11, UR14, R2, 0x2, P2 ;  /* 0x0000000e0b07ec11 */ /* 0x000fe200090f1402 */
[----:B------:R-:W-:Y:S02]  /*3bd0*/  ULDC UR9, c[0x0][0x2ec] ;  /* 0x0000bb0000097ab9 */ /* 0x000fe40000000800 */
[----:B------:R-:W5:Y:S04]  /*3be0*/  @!P4 LDG.E R15, desc[UR10][R4.64+0x20] ;  /* 0x0000200a040fc981 */ /* 0x000f68000c1e1900 */
[----:B------:R1:W3:Y:S04]  /*3bf0*/  @!P3 LDG.E R14, desc[UR10][R4.64+0x100] ;  /* 0x0001000a040eb981 */ /* 0x0002e8000c1e1900 */
[----:B------:R1:W3:Y:S01]  /*3c00*/  @!P6 LDG.E R10, desc[UR10][R6.64] ;  /* 0x0000000a060ae981 */ /* 0x0002e2000c1e1900 */
[----:B------:R-:W2:Y:S01]  /*3c10*/  @P1 MUFU.RCP R0, UR6 ;  /* 0x0000000600001d08 */ /* 0x000ea20008001000 */
[----:B------:R-:W-:-:S04]  /*3c20*/  LEA.HI R2, R24, R23, RZ, 0x7 ;  /* 0x0000001718027211 */ /* 0x000fc800078f38ff */
[----:B------:R-:W-:Y:S01]  /*3c30*/  SHF.R.S32.HI R2, RZ, 0x7, R2 ;  /* 0x00000007ff027819 */ /* 0x000fe20000011402 */
[----:B-1----:R-:W-:-:S05]  /*3c40*/  IMAD.SHL.U32 R4, R23, 0x2, RZ ;  /* 0x0000000217047824 */ /* 0x002fca00078e00ff */
[----:B------:R-:W-:-:S05]  /*3c50*/  LOP3.LUT R4, R4, 0x6, RZ, 0xc0, !PT ;  /* 0x0000000604047812 */ /* 0x000fca00078ec0ff */
[----:B------:R-:W-:Y:S02]  /*3c60*/  IMAD R5, R2, 0x40, R4 ;  /* 0x0000004002057824 */ /* 0x000fe400078e0204 */
[----:B------:R-:W-:Y:S02]  /*3c70*/  IMAD.U32 R2, RZ, RZ, UR18 ;  /* 0x00000012ff027e24 */ /* 0x000fe4000f8e00ff */
[C---:B------:R-:W-:Y:S02]  /*3c80*/  IMAD.SHL.U32 R4, R25.reuse, 0x4, RZ ;  /* 0x0000000419047824 */ /* 0x040fe400078e00ff */
[----:B------:R-:W-:Y:S01]  /*3c90*/  IMAD R2, R2, 0x80, R5 ;  /* 0x0000008002027824 */ /* 0x000fe200078e0205 */
[----:B------:R-:W-:Y:S04]  /*3ca0*/  STL [R1+0x58], R5 ;  /* 0x0000580501007387 */ /* 0x000fe80000100800 */
[----:B------:R1:W-:Y:S01]  /*3cb0*/  STL [R1+0x6c], R4 ;  /* 0x00006c0401007387 */ /* 0x0003e20000100800 */
[----:B------:R-:W-:-:S02]  /*3cc0*/  IADD3 R2, R25, -UR36, -R2 ;  /* 0x8000002419027c10 */ /* 0x000fc4000fffe802 */
[----:B------:R-:W-:Y:S02]  /*3cd0*/  SHF.L.U64.HI R6, R25, 0x2, R9 ;  /* 0x0000000219067819 */ /* 0x000fe40000010209 */
[----:B------:R-:W-:Y:S02]  /*3ce0*/  SEL R184, R184, R191, !P0 ;  /* 0x000000bfb8b87207 */ /* 0x000fe40004000000 */
[----:B------:R-:W-:Y:S01]  /*3cf0*/  SEL R190, R190, R192, !P0 ;  /* 0x000000c0bebe7207 */ /* 0x000fe20004000000 */
[----:B------:R-:W-:Y:S01]  /*3d00*/  UMOV UR6, URZ ;  /* 0x0000003f00067c82 */ /* 0x000fe20008000000 */
[----:B------:R-:W-:Y:S02]  /*3d10*/  LEA R184, R184, UR4, 0x1 ;  /* 0x00000004b8b87c11 */ /* 0x000fe4000f8e08ff */
[----:B------:R-:W-:Y:S01]  /*3d20*/  LEA R190, R190, UR4, 0x1 ;  /* 0x00000004bebe7c11 */ /* 0x000fe2000f8e08ff */
[----:B--2---:R-:W-:-:S05]  /*3d30*/  @P1 FMUL.FTZ R0, R8, R0 ;  /* 0x0000000008001220 */ /* 0x004fca0000410000 */
[----:B------:R-:W-:Y:S01]  /*3d40*/  @P1 R2UR UR7, R0 ;  /* 0x00000000000712ca */ /* 0x000fe200000e0000 */
[----:B------:R-:W-:-:S05]  /*3d50*/  VIADD R0, R25, 0xffffff80 ;  /* 0xffffff8019007836 */ /* 0x000fca0000000000 */
[----:B-1----:R-:W-:-:S04]  /*3d60*/  SHF.R.S32.HI R4, RZ, 0x1f, R0 ;  /* 0x0000001fff047819 */ /* 0x002fc80000011400 */
[C---:B------:R-:W-:Y:S01]  /*3d70*/  SHF.L.U64.HI R5, R0.reuse, 0x2, R4 ;  /* 0x0000000200057819 */ /* 0x040fe20000010204 */
[----:B------:R-:W-:Y:S02]  /*3d80*/  IMAD.SHL.U32 R4, R0, 0x4, RZ ;  /* 0x0000000400047824 */ /* 0x000fe400078e00ff */
[----:B------:R-:W-:Y:S01]  /*3d90*/  VIADD R0, R2, UR8 ;  /* 0x0000000802007c36 */ /* 0x000fe20008000000 */
[----:B----4-:R1:W-:Y:S04]  /*3da0*/  STL [R1+0x50], R17 ;  /* 0x0000501101007387 */ /* 0x0103e80000100800 */
[----:B-----5:R1:W-:Y:S04]  /*3db0*/  STL [R1+0x54], R15 ;  /* 0x0000540f01007387 */ /* 0x0203e80000100800 */
[----:B---3--:R1:W-:Y:S04]  /*3dc0*/  STL [R1+0x48], R14 ;  /* 0x0000480e01007387 */ /* 0x0083e80000100800 */
[----:B------:R1:W-:Y:S04]  /*3dd0*/  STL [R1+0x4c], R10 ;  /* 0x00004c0a01007387 */ /* 0x0003e80000100800 */
[----:B------:R1:W-:Y:S04]  /*3de0*/  STL [R1+0x68], R6 ;  /* 0x0000680601007387 */ /* 0x0003e80000100800 */
[----:B------:R1:W-:Y:S04]  /*3df0*/  STL [R1+0x64], R5 ;  /* 0x0000640501007387 */ /* 0x0003e80000100800 */
[----:B------:R1:W-:Y:S04]  /*3e00*/  STL [R1+0x60], R4 ;  /* 0x0000600401007387 */ /* 0x0003e80000100800 */
[----:B------:R1:W-:Y:S04]  /*3e10*/  STL [R1+0x5c], R0 ;  /* 0x00005c0001007387 */ /* 0x0003e80000100800 */
[----:B------:R1:W-:Y:S01]  /*3e20*/  STL [R1+0x34], R196 ;  /* 0x000034c401007387 */ /* 0x0003e20000100800 */
[----:B------:R-:W-:Y:S01]  /*3e30*/  @UP1 UMOV UR6, UR7 ;  /* 0x0000000700061c82 */ /* 0x000fe20008000000 */
[----:B------:R-:W-:-:S05]  /*3e40*/  ULDC UR7, c[0x0][0x39c] ;  /* 0x0000e70000077ab9 */ /* 0x000fca0000000800 */
.L_x_2155:
[----:B-1----:R-:W2:Y:S01]  /*3e50*/  LDL R0, [R1+0x74] ;  /* 0x0000740001007983 */ /* 0x002ea20000100800 */
[----:B------:R-:W-:Y:S03]  /*3e60*/  USHF.L.U32 UR13, UR18, 0x7, URZ ;  /* 0x00000007120d7899 */ /* 0x000fe6000800063f */
[----:B------:R-:W0:Y:S01]  /*3e70*/  LDGDEPBAR ;  /* 0x00000000000079af */ /* 0x000e220000000000 */
[----:B------:R-:W-:Y:S07]  /*3e80*/  UIADD3 UR13, UR13, 0x80, URZ ;  /* 0x000000800d0d7890 */ /* 0x000fee000fffe03f */
[----:B------:R-:W-:Y:S01]  /*3e90*/  STL [R1+0x13c], R100 ;  /* 0x00013c6401007387 */ /* 0x000fe20000100800 */
[----:B------:R-:W-:Y:S03]  /*3ea0*/  UISETP.GE.AND UP0, UPT, UR13, UR8, UPT ;  /* 0x000000080d00728c */ /* 0x000fe6000bf06270 */
        /* <DEDUP_REMOVED lines=33> */
[----:B-1----:R-:W2:Y:S04]  /*40c0*/  LDL R76, [R1+0x58] ;  /* 0x00005800014c7983 */ /* 0x002ea80000100800 */
[----:B---3--:R-:W3:Y:S04]  /*40d0*/  LDL R75, [R1+0x5c] ;  /* 0x00005c00014b7983 */ /* 0x008ee80000100800 */
[----:B----4-:R-:W4:Y:S04]  /*40e0*/  LDL R74, [R1+0x50] ;  /* 0x00005000014a7983 */ /* 0x010f280000100800 */
[----:B------:R-:W3:Y:S01]  /*40f0*/  LDL R73, [R1+0x54] ;  /* 0x0000540001497983 */ /* 0x000ee20000100800 */
        /* <DEDUP_REMOVED lines=11> */
[----:B------:R-:W-:Y:S01]  /*41b0*/  LDSM.16.M88.4 R148, [R189+0x800] ;  /* 0x00080000bd94783b */ /* 0x000fe20000000200 */
[-C--:B------:R-:W-:Y:S07]  /*41c0*/  HMMA.16816.F32 R12, R60, R18.reuse, RZ ;  /* 0x000000123c0c723c */ /* 0x080fee00000018ff */
[----:B------:R-:W-:Y:S01]  /*41d0*/  LDSM.16.M88.4 R152, [R189+0x1800] ;  /* 0x00180000bd98783b */ /* 0x000fe20000000200 */
[C---:B------:R-:W-:Y:S07]  /*41e0*/  HMMA.16816.F32 R16, R64.reuse, R18, RZ ;  /* 0x000000124010723c */ /* 0x040fee00000018ff */
        /* <DEDUP_REMOVED lines=9> */
[C---:B------:R-:W-:Y:S06]  /*4280*/  HMMA.16816.F32 R40, R60.reuse, R48, RZ ;  /* 0x000000303c28723c */ /* 0x040fec00000018ff */
[-C--:B------:R-:W-:Y:S01]  /*4290*/  HMMA.16816.F32 R44, R60, R50.reuse, RZ ;  /* 0x000000323c2c723c */ /* 0x080fe200000018ff */
[----:B--2---:R-:W-:Y:S05]  /*42a0*/  R2P PR, R0, 0x6 ;  /* 0x0000000600007804 */ /* 0x004fea0000000000 */
[C---:B------:R-:W-:Y:S01]  /*42b0*/  HMMA.16816.F32 R48, R64.reuse, R50, RZ ;  /* 0x000000324030723c */ /* 0x040fe200000018ff */
[----:B------:R-:W-:Y:S02]  /*42c0*/  PLOP3.LUT P0, PT, PT, PT, UP0, 0x80, 0x0 ;  /* 0x000000000000781c */ /* 0x000fe40003f0f008 */
[----:B------:R-:W-:Y:S02]  /*42d0*/  PLOP3.LUT P5, PT, PT, PT, UP0, 0x80, 0x0 ;  /* 0x000000000000781c */ /* 0x000fe40003faf008 */
[----:B------:R-:W-:Y:S01]  /*42e0*/  SEL R2, R194, 0xffffffe0, !P1 ;  /* 0xffffffe0c2027807 */ /* 0x000fe20004800000 */
[-C--:B------:R-:W-:Y:S01]  /*42f0*/  HMMA.16816.F32 R52, R64, R132.reuse, RZ ;  /* 0x000000844034723c */ /* 0x080fe200000018ff */
[----:B------:R-:W-:Y:S02]  /*4300*/  SEL R185, R193, 0xffffffc0, !P2 ;  /* 0xffffffc0c1b97807 */ /* 0x000fe40005000000 */
[----:B------:R-:W-:Y:S02]  /*4310*/  PLOP3.LUT P4, PT, PT, PT, UP0, 0x80, 0x0 ;  /* 0x000000000000781c */ /* 0x000fe40003f8f008 */
[C---:B------:R-:W-:Y:S01]  /*4320*/  IMAD.IADD R0, R190.reuse, 0x1, R2 ;  /* 0x00000001be007824 */ /* 0x040fe200078e0202 */
[C---:B------:R-:W-:Y:S01]  /*4330*/  HMMA.16816.F32 R56, R60.reuse, R132, RZ ;  /* 0x000000843c38723c */ /* 0x040fe200000018ff */
[----:B------:R-:W-:Y:S01]  /*4340*/  PLOP3.LUT P1, PT, PT, PT, UP0, 0x80, 0x0 ;  /* 0x000000000000781c */ /* 0x000fe20003f2f008 */
[--C-:B------:R-:W-:Y:S02]  /*4350*/  IMAD.IADD R164, R190, 0x1, R185.reuse ;  /* 0x00000001bea47824 */ /* 0x100fe400078e02b9 */
[----:B------:R-:W1:Y:S02]  /*4360*/  LDSM.16.M88.4 R136, [R0] ;  /* 0x000000000088783b */ /* 0x000e640000000200 */
[-C--:B------:R-:W-:Y:S06]  /*4370*/  HMMA.16816.F32 R60, R60, R134.reuse, RZ ;  /* 0x000000863c3c723c */ /* 0x080fec00000018ff */
[----:B------:R2:W1:Y:S01]  /*4380*/  LDSM.16.M88.4 R144, [R0+0x2000] ;  /* 0x002000000090783b */ /* 0x0004620000000200 */
[----:B------:R-:W-:Y:S07]  /*4390*/  HMMA.16816.F32 R64, R64, R134, RZ ;  /* 0x000000864040723c */ /* 0x000fee00000018ff */
[----:B------:R-:W1:Y:S08]  /*43a0*/  LDSM.16.M88.4 R132, [R189+0x1000] ;  /* 0x00100000bd84783b */ /* 0x000e700000000200 */
[----:B------:R-:W4:Y:S01]  /*43b0*/  LDSM.16.M88.4 R156, [R164] ;  /* 0x00000000a49c783b */ /* 0x000f220000000200 */
[----:B--2---:R-:W-:Y:S07]  /*43c0*/  IMAD.IADD R0, R0, 0x1, R185 ;  /* 0x0000000100007824 */ /* 0x004fee00078e02b9 */
[----:B------:R-:W2:Y:S01]  /*43d0*/  LDSM.16.M88.4 R164, [R164+0x2000] ;  /* 0x00200000a4a4783b */ /* 0x000ea20000000200 */
[-C--:B-1----:R-:W-:Y:S07]  /*43e0*/  HMMA.16816.F32 R4, R136, R140.reuse, R4 ;  /* 0x0000008c8804723c */ /* 0x082fee0000001804 */
[----:B------:R-:W-:Y:S01]  /*43f0*/  LDSM.16.M88.4 R176, [R0] ;  /* 0x0000000000b0783b */ /* 0x000fe20000000200 */
[C---:B------:R-:W-:Y:S06]  /*4400*/  HMMA.16816.F32 R8, R144.reuse, R140, R8 ;  /* 0x0000008c9008723c */ /* 0x040fec0000001808 */
[-C--:B------:R-:W-:Y:S06]  /*4410*/  HMMA.16816.F32 R12, R144, R142.reuse, R12 ;  /* 0x0000008e900c723c */ /* 0x080fec000000180c */
[C---:B------:R-:W-:Y:S01]  /*4420*/  HMMA.16816.F32 R16, R136.reuse, R142, R16 ;  /* 0x0000008e8810723c */ /* 0x040fe20000001810 */
[----:B------:R-:W1:Y:S05]  /*4430*/  LDSM.16.M88.4 R140, [R186+0x800] ;  /* 0x00080000ba8c783b */ /* 0x000e6a0000000200 */
[-C--:B------:R-:W-:Y:S06]  /*4440*/  HMMA.16816.F32 R20, R136, R148.reuse, R20 ;  /* 0x000000948814723c */ /* 0x080fec0000001814 */
[C---:B------:R-:W-:Y:S06]  /*4450*/  HMMA.16816.F32 R24, R144.reuse, R148, R24 ;  /* 0x000000949018723c */ /* 0x040fec0000001818 */
[-C--:B------:R-:W-:Y:S05]  /*4460*/  HMMA.16816.F32 R28, R144, R150.reuse, R28 ;  /* 0x00000096901c723c */ /* 0x080fea000000181c */
[----:B------:R-:W-:Y:S01]  /*4470*/  LEA R148, R192, UR4, 0x1 ;  /* 0x00000004c0947c11 */ /* 0x000fe2000f8e08ff */
[C---:B------:R-:W-:Y:S05]  /*4480*/  HMMA.16816.F32 R32, R136.reuse, R150, R32 ;  /* 0x000000968820723c */ /* 0x040fea0000001820 */
[----:B------:R-:W-:Y:S01]  /*4490*/  IMAD.IADD R149, R185, 0x1, R148 ;  /* 0x00000001b9957824 */ /* 0x000fe200078e0294 */
[-C--:B------:R-:W-:Y:S05]  /*44a0*/  HMMA.16816.F32 R36, R136, R132.reuse, R36 ;  /* 0x000000848824723c */ /* 0x080fea0000001824 */
[----:B------:R-:W-:Y:S01]  /*44b0*/  IADD3 R150, R2, R148, RZ ;  /* 0x0000009402967210 */ /* 0x000fe20007ffe0ff */
[C---:B------:R-:W-:Y:S06]  /*44c0*/  HMMA.16816.F32 R40, R144.reuse, R132, R40 ;  /* 0x000000849028723c */ /* 0x040fec0000001828 */
[-C--:B------:R-:W-:Y:S06]  /*44d0*/  HMMA.16816.F32 R44, R144, R134.reuse, R44 ;  /* 0x00000086902c723c */ /* 0x080fec000000182c */
[C---:B------:R-:W-:Y:S01]  /*44e0*/  HMMA.16816.F32 R48, R136.reuse, R134, R48 ;  /* 0x000000868830723c */ /* 0x040fe20000001830 */
[----:B------:R1:W3:Y:S05]  /*44f0*/  LDSM.16.M88.4 R132, [R0+0x2000] ;  /* 0x002000000084783b */ /* 0x0002ea0000000200 */
[-C--:B------:R-:W-:Y:S06]  /*4500*/  HMMA.16816.F32 R52, R136, R152.reuse, R52 ;  /* 0x000000988834723c */ /* 0x080fec0000001834 */
[C---:B------:R-:W-:Y:S06]  /*4510*/  HMMA.16816.F32 R56, R144.reuse, R152, R56 ;  /* 0x000000989038723c */ /* 0x040fec0000001838 */
[-C--:B------:R-:W-:Y:S06]  /*4520*/  HMMA.16816.F32 R60, R144, R154.reuse, R60 ;  /* 0x0000009a903c723c */ /* 0x080fec000000183c */
[----:B------:R-:W-:Y:S01]  /*4530*/  HMMA.16816.F32 R64, R136, R154, R64 ;  /* 0x0000009a8840723c */ /* 0x000fe20000001840 */
[----:B-1----:R-:W-:Y:S04]  /*4540*/  IMAD.U32 R0, RZ, RZ, UR18 ;  /* 0x00000012ff007e24 */ /* 0x002fe8000f8e00ff */
[----:B------:R-:W-:Y:S01]  /*4550*/  IMAD R0, R0, 0x80, R76 ;  /* 0x0000008000007824 */ /* 0x000fe200078e024c */
[-C--:B----4-:R-:W-:Y:S05]  /*4560*/  HMMA.16816.F32 R4, R156, R160.reuse, R4 ;  /* 0x000000a09c04723c */ /* 0x090fea0000001804 */
[----:B------:R-:W-:Y:S01]  /*4570*/  @P4 ISETP.GE.AND P4, PT, R0, UR8, PT ;  /* 0x0000000800004c0c */ /* 0x000fe2000bf86270 */
[C---:B--2---:R-:W-:Y:S04]  /*4580*/  HMMA.16816.F32 R8, R164.reuse, R160, R8 ;  /* 0x000000a0a408723c */ /* 0x044fe80000001808 */
[----:B---3--:R-:W-:Y:S02]  /*4590*/  FSETP.NEU.FTZ.AND P3, PT, R73, -INF , PT ;  /* 0xff8000004900780b */ /* 0x008fe40003f7d000 */
        /* <DEDUP_REMOVED lines=38> */
[----:B-1----:R-:W-:Y:S09]  /*4800*/  STL [R1+0x28], R72 ;  /* 0x0000284801007387 */ /* 0x002ff20000100800 */
[----:B------:R-:W1:Y:S01]  /*4810*/  MUFU.TANH R69, R15 ;  /* 0x0000000f00457308 */ /* 0x000e620000002400 */
[----:B--2---:R-:W-:Y:S01]  /*4820*/  STL [R1+0x24], R71 ;  /* 0x0000244701007387 */ /* 0x004fe20000100800 */
[----:B------:R-:W-:Y:S05]  /*4830*/  FMUL.FTZ R11, R73, 1.4426950216293334961 ;  /* 0x3fb8aa3b490b7820 */ /* 0x000fea0000410000 */
[----:B------:R-:W-:Y:S03]  /*4840*/  FSEL R11, R11, RZ, P3 ;  /* 0x000000ff0b0b7208 */ /* 0x000fe60001800000 */
[----:B------:R-:W-:Y:S01]  /*4850*/  MUFU.TANH R97, R5 ;  /* 0x0000000500617308 */ /* 0x000fe20000002400 */
[----:B---3--:R-:W-:Y:S09]  /*4860*/  STL [R1+0x20], R70 ;  /* 0x0000204601007387 */ /* 0x008ff20000100800 */
[----:B------:R-:W2:Y:S01]  /*4870*/  MUFU.TANH R68, R6 ;  /* 0x0000000600447308 */ /* 0x000ea20000002400 */
[----:B-1----:R-:W-:Y:S04]  /*4880*/  STL [R1+0x1c], R69 ;  /* 0x00001c4501007387 */ /* 0x002fe80000100800 */
[----:B------:R-:W3:Y:S05]  /*4890*/  LDL R14, [R1+0x48] ;  /* 0x00004800010e7983 */ /* 0x000eea0000100800 */
[----:B------:R1:W4:Y:S01]  /*48a0*/  MUFU.TANH R3, R7 ;  /* 0x0000000700037308 */ /* 0x0003220000002400 */
[----:B------:R-:W3:Y:S09]  /*48b0*/  LDL R15, [R1+0x4c] ;  /* 0x00004c00010f7983 */ /* 0x000ef20000100800 */
[----:B------:R2:W3:Y:S10]  /*48c0*/  MUFU.TANH R247, R8 ;  /* 0x0000000800f77308 */ /* 0x0004f40000002400 */
[----:B------:R4:W3:Y:S01]  /*48d0*/  MUFU.TANH R246, R9 ;  /* 0x0000000900f67308 */ /* 0x0008e20000002400 */
[----:B-1----:R-:W1:Y:S09]  /*48e0*/  LDSM.16.M88.4 R4, [R188+0x800] ;  /* 0x00080000bc04783b */ /* 0x002e720000000200 */
[----:B------:R4:W3:Y:S01]  /*48f0*/  MUFU.TANH R245, R12 ;  /* 0x0000000c00f57308 */ /* 0x0008e20000002400 */
[----:B--2---:R-:W-:Y:S01]  /*4900*/  @P0 VIADD R8, R0, 0x1 ;  /* 0x0000000100080836 */ /* 0x004fe20000000000 */
[----:B------:R-:W-:Y:S04]  /*4910*/  FSETP.NEU.FTZ.AND P0, PT, R74, -INF , PT ;  /* 0xff8000004a00780b */ /* 0x000fe80003f1d000 */
[----:B------:R-:W-:Y:S04]  /*4920*/  @P5 ISETP.GE.AND P5, PT, R8, UR8, PT ;  /* 0x0000000808005c0c */ /* 0x000fe8000bfa6270 */
[----:B------:R2:W3:Y:S01]  /*4930*/  MUFU.TANH R242, R13 ;  /* 0x0000000d00f27308 */ /* 0x0004e20000002400 */
[----:B----4-:R-:W-:Y:S05]  /*4940*/  IMAD.U32 R9, RZ, RZ, UR12 ;  /* 0x0000000cff097e24 */ /* 0x010fea000f8e00ff */
[----:B------:R-:W-:Y:S04]  /*4950*/  LEA R8, R9, R75, 0x7 ;  /* 0x0000004b09087211 */ /* 0x000fe800078e38ff */
[----:B------:R-:W-:Y:S01]  /*4960*/  MUFU.TANH R91, R17 ;  /* 0x00000011005b7308 */ /* 0x000fe20000002400 */
[----:B------:R-:W-:Y:S01]  /*4970*/  FMUL.FTZ R12, R74, 1.4426950216293334961 ;  /* 0x3fb8aa3b4a0c7820 */ /* 0x000fe20000410000 */
[C---:B------:R-:W-:Y:S02]  /*4980*/  VIADD R9, R8.reuse, 0x8 ;  /* 0x0000000808097836 */ /* 0x040fe40000000000 */
[----:B------:R-:W-:Y:S02]  /*4990*/  VIADD R10, R8, 0xffffffff ;  /* 0xffffffff080a7836 */ /* 0x000fe40000000000 */
[----:B------:R-:W-:Y:S04]  /*49a0*/  FSEL R12, R12, RZ, P0 ;  /* 0x000000ff0c0c7208 */ /* 0x000fe80000000000 */
[----:B------:R-:W4:Y:S01]  /*49b0*/  MUFU.TANH R92, R16 ;  /* 0x00000010005c7308 */ /* 0x000f220000002400 */
[----:B------:R-:W-:Y:S01]  /*49c0*/  ISETP.GE.AND P2, PT, R9, RZ, PT ;  /* 0x000000ff0900720c */ /* 0x000fe20003f46270 */
[----:B--2---:R-:W-:Y:S01]  /*49d0*/  VIADD R13, R8, 0x3f ;  /* 0x0000003f080d7836 */ /* 0x004fe20000000000 */
[----:B------:R-:W-:Y:S07]  /*49e0*/  ISETP.GE.AND P0, PT, R10, RZ, PT ;  /* 0x000000ff0a00720c */ /* 0x000fee0003f06270 */
[----:B------:R-:W-:Y:S01]  /*49f0*/  MUFU.TANH R222, R19 ;  /* 0x0000001300de7308 */ /* 0x000fe20000002400 */
[-C--:B-1----:R-:W-:Y:S03]  /*4a00*/  HMMA.16816.F32 R20, R176, R4.reuse, R20 ;  /* 0x00000004b014723c */ /* 0x082fe60000001814 */
[C---:B------:R-:W-:Y:S03]  /*4a10*/  @!P2 IADD3 R9, -R8.reuse, -0x8, RZ ;  /* 0xfffffff80809a810 */ /* 0x040fe60007ffe1ff */
[C---:B------:R-:W-:Y:S03]  /*4a20*/  HMMA.16816.F32 R24, R132.reuse, R4, R24 ;  /* 0x000000048418723c */ /* 0x040fe60000001818 */
[----:B------:R-:W1:Y:S01]  /*4a30*/  MUFU.TANH R227, R18 ;  /* 0x0000001200e37308 */ /* 0x000e620000002400 */
[----:B------:R-:W-:Y:S02]  /*4a40*/  PLOP3.LUT P2, PT, PT, PT, UP0, 0x80, 0x0 ;  /* 0x000000000000781c */ /* 0x000fe40003f4f008 */
[----:B------:R-:W-:Y:S01]  /*4a50*/  I2FP.F32.S32 R136, R9 ;  /* 0x0000000900887245 */ /* 0x000fe20000201400 */
[-C--:B------:R-:W-:Y:S04]  /*4a60*/  HMMA.16816.F32 R28, R132, R6.reuse, R28 ;  /* 0x00000006841c723c */ /* 0x080fe8000000181c */
[----:B------:R-:W-:Y:S01]  /*4a70*/  VIADD R5, R8, 0x7 ;  /* 0x0000000708057836 */ /* 0x000fe20000000000 */
[----:B------:R-:W-:Y:S01]  /*4a80*/  IABS R4, R8 ;  /* 0x0000000800047213 */ /* 0x000fe20000000000 */
[C---:B------:R-:W-:Y:S04]  /*4a90*/  HMMA.16816.F32 R32, R176.reuse, R6, R32 ;  /* 0x00000006b020723c */ /* 0x040fe80000001820 */
[----:B------:R-:W-:Y:S01]  /*4aa0*/  ISETP.GE.AND P6, PT, R5, RZ, PT ;  /* 0x000000ff0500720c */ /* 0x000fe20003fc6270 */
[----:B------:R-:W-:Y:S01]  /*4ab0*/  FMUL.FTZ R21, R21, UR7 ;  /* 0x0000000715157c20 */ /* 0x000fe20008410000 */
[----:B------:R-:W-:Y:S01]  /*4ac0*/  FMUL.FTZ R20, R20, UR7 ;  /* 0x0000000714147c20 */ /* 0x000fe20008410000 */
[----:B------:R-:W-:Y:S01]  /*4ad0*/  @!P0 IADD3 R10, -R8, 0x1, RZ ;  /* 0x00000001080a8810 */ /* 0x000fe20007ffe1ff */
[----:B------:R-:W-:Y:S01]  /*4ae0*/  FMUL.FTZ R22, R22, UR7 ;  /* 0x0000000716167c20 */ /* 0x000fe20008410000 */
[----:B------:R2:W-:Y:S01]  /*4af0*/  MUFU.TANH R89, R21 ;  /* 0x0000001500597308 */ /* 0x0005e20000002400 */
[----:B------:R-:W-:Y:S01]  /*4b00*/  PLOP3.LUT P0, PT, PT, PT, UP0, 0x80, 0x0 ;  /* 0x000000000000781c */ /* 0x000fe20003f0f008 */
[----:B------:R-:W-:Y:S01]  /*4b10*/  FMUL.FTZ R24, R24, UR7 ;  /* 0x0000000718187c20 */ /* 0x000fe20008410000 */
[----:B------:R-:W-:Y:S01]  /*4b20*/  FMUL.FTZ R26, R26, UR7 ;  /* 0x000000071a1a7c20 */ /* 0x000fe20008410000 */
[----:B------:R-:W-:Y:S01]  /*4b30*/  FMUL.FTZ R25, R25, UR7 ;  /* 0x0000000719197c20 */ /* 0x000fe20008410000 */
[C---:B------:R-:W-:Y:S01]  /*4b40*/  IADD3 R9, R8.reuse, 0x47, RZ ;  /* 0x0000004708097810 */ /* 0x040fe20007ffe0ff */
[----:B------:R-:W-:Y:S01]  /*4b50*/  FMUL.FTZ R23, R23, UR7 ;  /* 0x0000000717177c20 */ /* 0x000fe20008410000 */
[----:B------:R-:W-:Y:S03]  /*4b60*/  FMUL.FTZ R27, R27, UR7 ;  /* 0x000000071b1b7c20 */ /* 0x000fe60008410000 */
[----:B------:R4:W-:Y:S01]  /*4b70*/  MUFU.TANH R238, R24 ;  /* 0x0000001800ee7308 */ /* 0x0009e20000002400 */
[----:B------:R-:W-:Y:S01]  /*4b80*/  @!P6 IADD3 R5, -R8, -0x7, RZ ;  /* 0xfffffff90805e810 */ /* 0x000fe20007ffe1ff */
[----:B------:R-:W-:Y:S01]  /*4b90*/  FMUL.FTZ R28, R28, UR7 ;  /* 0x000000071c1c7c20 */ /* 0x000fe20008410000 */
[----:B------:R-:W-:Y:S01]  /*4ba0*/  ISETP.GE.AND P6, PT, R9, RZ, PT ;  /* 0x000000ff0900720c */ /* 0x000fe20003fc6270 */
[----:B------:R-:W-:Y:S01]  /*4bb0*/  FMUL.FTZ R31, R31, UR7 ;  /* 0x000000071f1f7c20 */ /* 0x000fe20008410000 */
[----:B------:R-:W-:Y:S01]  /*4bc0*/  I2FP.F32.S32 R137, R5 ;  /* 0x0000000500897245 */ /* 0x000fe20000201400 */
[----:B------:R-:W-:Y:S01]  /*4bd0*/  FFMA.FTZ R5, R136, -UR6, R68 ;  /* 0x8000000688057c23 */ /* 0x000fe20008010044 */
[----:B------:R-:W-:Y:S03]  /*4be0*/  FMUL.FTZ R32, R32, UR7 ;  /* 0x0000000720207c20 */ /* 0x000fe60008410000 */
[----:B------:R1:W-:Y:S01]  /*4bf0*/  MUFU.TANH R90, R20 ;  /* 0x00000014005a7308 */ /* 0x0003e20000002400 */
[----:B--2---:R-:W-:Y:S01]  /*4c00*/  I2FP.F32.S32 R21, R4 ;  /* 0x0000000400157245 */ /* 0x004fe20000201400 */
[----:B------:R-:W-:Y:S01]  /*4c10*/  FMUL.FTZ R34, R34, UR7 ;  /* 0x0000000722227c20 */ /* 0x000fe20008410000 */
[----:B------:R-:W-:Y:S01]  /*4c20*/  @P2 FSEL R5, R5, -INF , !P4 ;  /* 0xff80000005052808 */ /* 0x000fe20006000000 */
[----:B------:R-:W-:Y:S01]  /*4c30*/  FMUL.FTZ R35, R35, UR7 ;  /* 0x0000000723237c20 */ /* 0x000fe20008410000 */
[----:B------:R-:W-:Y:S01]  /*4c40*/  FMUL.FTZ R33, R33, UR7 ;  /* 0x0000000721217c20 */ /* 0x000fe20008410000 */
[----:B------:R-:W-:Y:S01]  /*4c50*/  FFMA.FTZ R4, R21, -UR6, R98 ;  /* 0x8000000615047c23 */ /* 0x000fe20008010062 */
[----:B------:R-:W-:Y:S03]  /*4c60*/  FMUL.FTZ R30, R30, UR7 ;  /* 0x000000071e1e7c20 */ /* 0x000fe60008410000 */
[----:B------:R2:W-:Y:S01]  /*4c70*/  MUFU.TANH R251, R26 ;  /* 0x0000001a00fb7308 */ /* 0x0005e20000002400 */
[----:B------:R-:W-:Y:S01]  /*4c80*/  FFMA.FTZ R5, R5, UR9, -R11 ;  /* 0x0000000905057c23 */ /* 0x000fe2000801080b */
[----:B----4-:R-:W4:Y:S01]  /*4c90*/  LDL R24, [R1+0x18] ;  /* 0x0000180001187983 */ /* 0x010f220000100800 */
[----:B------:R-:W-:Y:S01]  /*4ca0*/  @P1 FSEL R4, R4, -INF , !P4 ;  /* 0xff80000004041808 */ /* 0x000fe20006000000 */
[----:B------:R-:W-:Y:S01]  /*4cb0*/  FMUL.FTZ R29, R29, UR7 ;  /* 0x000000071d1d7c20 */ /* 0x000fe20008410000 */
[----:B------:R-:W-:Y:S02]  /*4cc0*/  PLOP3.LUT P1, PT, PT, PT, UP0, 0x80, 0x0 ;  /* 0x000000000000781c */ /* 0x000fe40003f2f008 */
[----:B------:R-:W-:Y:S03]  /*4cd0*/  @!P6 IADD3 R9, -R8, -0x47, RZ ;  /* 0xffffffb90809e810 */ /* 0x000fe60007ffe1ff */
[----:B------:R-:W-:Y:S01]  /*4ce0*/  MUFU.EX2 R193, R5 ;  /* 0x0000000500c17308 */ /* 0x000fe20000000800 */
[--C-:B------:R-:W-:Y:S01]  /*4cf0*/  FFMA.FTZ R4, R4, UR9, -R12.reuse ;  /* 0x0000000904047c23 */ /* 0x100fe2000801080c */
[----:B-1----:R-:W-:Y:S05]  /*4d00*/  I2FP.F32.S32 R20, R10 ;  /* 0x0000000a00147245 */ /* 0x002fea0000201400 */
[----:B------:R-:W-:Y:S03]  /*4d10*/  FFMA.FTZ R10, R20, -UR6, R97 ;  /* 0x80000006140a7c23 */ /* 0x000fe60008010061 */
[----:B------:R1:W-:Y:S01]  /*4d20*/  MUFU.EX2 R100, R4 ;  /* 0x0000000400647308 */ /* 0x0003e20000000800 */
[----:B--2---:R-:W2:Y:S01]  /*4d30*/  LDL R26, [R1] ;  /* 0x00000000011a7983 */ /* 0x004ea20000100800 */
[----:B------:R-:W-:Y:S02]  /*4d40*/  @P0 FSEL R10, R10, -INF , !P5 ;  /* 0xff8000000a0a0808 */ /* 0x000fe40006800000 */
[----:B------:R-:W-:Y:S06]  /*4d50*/  ISETP.GE.AND P0, PT, R13, RZ, PT ;  /* 0x000000ff0d00720c */ /* 0x000fec0003f06270 */
[----:B------:R-:W3:Y:S01]  /*4d60*/  MUFU.TANH R221, R22 ;  /* 0x0000001600dd7308 */ /* 0x000ee20000002400 */
[----:B------:R-:W-:Y:S09]  /*4d70*/  FFMA.FTZ R10, R10, UR9, -R12 ;  /* 0x000000090a0a7c23 */ /* 0x000ff2000801080c */
[----:B------:R-:W-:Y:S01]  /*4d80*/  MUFU.TANH R250, R27 ;  /* 0x0000001b00fa7308 */ /* 0x000fe20000002400 */
[----:B-1----:R-:W-:Y:S01]  /*4d90*/  FFMA.FTZ R4, R137, -UR6, R3 ;  /* 0x8000000689047c23 */ /* 0x002fe20008010003 */
[----:B------:R-:W-:Y:S02]  /*4da0*/  @!P0 IADD3 R13, -R8, -0x3f, RZ ;  /* 0xffffffc1080d8810 */ /* 0x000fe40007ffe1ff */
[----:B------:R-:W-:Y:S02]  /*4db0*/  PLOP3.LUT P0, PT, PT, PT, UP0, 0x80, 0x0 ;  /* 0x000000000000781c */ /* 0x000fe40003f0f008 */
[----:B------:R-:W-:Y:S04]  /*4dc0*/  @P1 FSEL R4, R4, -INF , !P5 ;  /* 0xff80000004041808 */ /* 0x000fe80006800000 */
[----:B------:R-:W-:Y:S01]  /*4dd0*/  MUFU.EX2 R99, R10 ;  /* 0x0000000a00637308 */ /* 0x000fe20000000800 */
[----:B------:R-:W-:Y:S01]  /*4de0*/  FFMA.FTZ R5, R4, UR9, -R11 ;  /* 0x0000000904057c23 */ /* 0x000fe2000801080b */
[----:B------:R-:W-:Y:S08]  /*4df0*/  VIADD R4, R8, 0x40 ;  /* 0x0000004008047836 */ /* 0x000ff00000000000 */
[----:B------:R1:W-:Y:S01]  /*4e00*/  MUFU.TANH R237, R25 ;  /* 0x0000001900ed7308 */ /* 0x0003e20000002400 */
[----:B------:R-:W-:Y:S09]  /*4e10*/  ISETP.GE.AND P1, PT, R4, RZ, PT ;  /* 0x000000ff0400720c */ /* 0x000ff20003f26270 */
[----:B------:R1:W-:Y:S04]  /*4e20*/  MUFU.EX2 R194, R5 ;  /* 0x0000000500c27308 */ /* 0x0003e80000000800 */
[C---:B------:R-:W-:Y:S06]  /*4e30*/  @!P1 IADD3 R4, -R8.reuse, -0x40, RZ ;  /* 0xffffffc008049810 */ /* 0x040fec0007ffe1ff */
[----:B------:R-:W-:Y:S01]  /*4e40*/  MUFU.TANH R234, R28 ;  /* 0x0000001c00ea7308 */ /* 0x000fe20000002400 */
[----:B------:R-:W-:Y:S01]  /*4e50*/  PLOP3.LUT P1, PT, PT, PT, UP0, 0x80, 0x0 ;  /* 0x000000000000781c */ /* 0x000fe20003f2f008 */
[----:B-1----:R-:W4:Y:S08]  /*4e60*/  LDL R25, [R1+0x8] ;  /* 0x0000080001197983 */ /* 0x002f300000100800 */
[----:B------:R-:W1:Y:S01]  /*4e70*/  MUFU.TANH R220, R23 ;  /* 0x0000001700dc7308 */ /* 0x000e620000002400 */
[C---:B------:R-:W-:Y:S05]  /*4e80*/  VIADD R5, R8.reuse, 0x48 ;  /* 0x0000004808057836 */ /* 0x040fea0000000000 */
[----:B------:R-:W-:Y:S04]  /*4e90*/  ISETP.GE.AND P2, PT, R5, RZ, PT ;  /* 0x000000ff0500720c */ /* 0x000fe80003f46270 */
[----:B------:R-:W-:Y:S10]  /*4ea0*/  MUFU.TANH R248, R31 ;  /* 0x0000001f00f87308 */ /* 0x000ff40000002400 */
[----:B------:R-:W-:Y:S01]  /*4eb0*/  MUFU.TANH R86, R32 ;  /* 0x0000002000567308 */ /* 0x000fe20000002400 */
[----:B------:R-:W-:Y:S02]  /*4ec0*/  @!P2 IADD3 R5, -R8, -0x48, RZ ;  /* 0xffffffb80805a810 */ /* 0x000fe40007ffe1ff */
[----:B------:R-:W-:Y:S02]  /*4ed0*/  PLOP3.LUT P2, PT, PT, PT, UP0, 0x80, 0x0 ;  /* 0x000000000000781c */ /* 0x000fe40003f4f008 */
[----:B------:R-:W-:Y:S05]  /*4ee0*/  I2FP.F32.S32 R5, R5 ;  /* 0x0000000500057245 */ /* 0x000fea0000201400 */
[----:B------:R-:W1:Y:S01]  /*4ef0*/  MUFU.TANH R249, R30 ;  /* 0x0000001e00f97308 */ /* 0x000e620000002400 */
[----:B------:R-:W-:Y:S09]  /*4f00*/  FFMA.FTZ R5, R5, -UR6, R72 ;  /* 0x8000000605057c23 */ /* 0x000ff20008010048 */
[----:B------:R-:W-:Y:S01]  /*4f10*/  MUFU.TANH R207, R34 ;  /* 0x0000002200cf7308 */ /* 0x000fe20000002400 */
[----:B------:R-:W-:Y:S02]  /*4f20*/  @P2 FSEL R5, R5, -INF , !P4 ;  /* 0xff80000005052808 */ /* 0x000fe40006000000 */
[----:B------:R-:W-:Y:S07]  /*4f30*/  PLOP3.LUT P2, PT, PT, PT, UP0, 0x80, 0x0 ;  /* 0x000000000000781c */ /* 0x000fee0003f4f008 */
[----:B------:R-:W2:Y:S10]  /*4f40*/  MUFU.TANH R233, R29 ;  /* 0x0000001d00e97308 */ /* 0x000eb40000002400 */
[----:B------:R-:W-:Y:S10]  /*4f50*/  MUFU.TANH R206, R35 ;  /* 0x0000002300ce7308 */ /* 0x000ff40000002400 */
[----:B------:R-:W2:Y:S01]  /*4f60*/  MUFU.TANH R85, R33 ;  /* 0x0000002100557308 */ /* 0x000ea20000002400 */
[C---:B---3--:R-:W-:Y:S01]  /*4f70*/  FSETP.NEU.FTZ.AND P3, PT, R14.reuse, -INF , PT ;  /* 0xff8000000e00780b */ /* 0x048fe20003f7d000 */
[----:B------:R-:W-:Y:S01]  /*4f80*/  FMUL.FTZ R10, R14, 1.4426950216293334961 ;  /* 0x3fb8aa3b0e0a7820 */ /* 0x000fe20000410000 */
[----:B------:R-:W-:Y:S01]  /*4f90*/  I2FP.F32.S32 R14, R4 ;  /* 0x00000004000e7245 */ /* 0x000fe20000201400 */
[C---:B------:R-:W-:Y:S03]  /*4fa0*/  FMUL.FTZ R17, R15.reuse, 1.4426950216293334961 ;  /* 0x3fb8aa3b0f117820 */ /* 0x040fe60000410000 */
[----:B------:R-:W-:Y:S01]  /*4fb0*/  FSEL R10, R10, RZ, P3 ;  /* 0x000000ff0a0a7208 */ /* 0x000fe20001800000 */
[C---:B------:R-:W-:Y:S01]  /*4fc0*/  FFMA.FTZ R4, R14.reuse, -UR6, R247 ;  /* 0x800000060e047c23 */ /* 0x040fe200080100f7 */
[----:B------:R-:W-:Y:S01]  /*4fd0*/  FSETP.NEU.FTZ.AND P3, PT, R15, -INF , PT ;  /* 0xff8000000f00780b */ /* 0x000fe20003f7d000 */
[----:B------:R-:W-:Y:S01]  /*4fe0*/  FFMA.FTZ R14, R14, -UR6, R70 ;  /* 0x800000060e0e7c23 */ /* 0x000fe20008010046 */
[----:B------:R-:W-:Y:S02]  /*4ff0*/  I2FP.F32.S32 R15, R13 ;  /* 0x0000000d000f7245 */ /* 0x000fe40000201400 */
[----:B------:R-:W-:Y:S02]  /*5000*/  @P1 FSEL R4, R4, -INF , !P4 ;  /* 0xff80000004041808 */ /* 0x000fe40006000000 */
[----:B------:R-:W-:Y:S01]  /*5010*/  PLOP3.LUT P1, PT, PT, PT, UP0, 0x80, 0x0 ;  /* 0x000000000000781c */ /* 0x000fe20003f2f008 */
[----:B------:R-:W-:Y:S01]  /*5020*/  FFMA.FTZ R13, R15, -UR6, R246 ;  /* 0x800000060f0d7c23 */ /* 0x000fe200080100f6 */
[----:B------:R-:W-:Y:S01]  /*5030*/  PLOP3.LUT P4, PT, PT, PT, UP0, 0x80, 0x0 ;  /* 0x000000000000781c */ /* 0x000fe20003f8f008 */
[--C-:B------:R-:W-:Y:S01]  /*5040*/  FFMA.FTZ R16, R4, UR9, -R10.reuse ;  /* 0x0000000904107c23 */ /* 0x100fe2000801080a */
[----:B------:R-:W-:Y:S02]  /*5050*/  I2FP.F32.S32 R4, R9 ;  /* 0x0000000900047245 */ /* 0x000fe40000201400 */
[----:B------:R-:W-:Y:S01]  /*5060*/  FSEL R9, R17, RZ, P3 ;  /* 0x000000ff11097208 */ /* 0x000fe20001800000 */
[----:B------:R-:W-:Y:S01]  /*5070*/  MUFU.EX2 R231, R16 ;  /* 0x0000001000e77308 */ /* 0x000fe20000000800 */
[----:B------:R-:W-:Y:S01]  /*5080*/  @P0 FSEL R13, R13, -INF , !P5 ;  /* 0xff8000000d0d0808 */ /* 0x000fe20006800000 */
[----:B------:R-:W-:Y:S01]  /*5090*/  FFMA.FTZ R4, R4, -UR6, R71 ;  /* 0x8000000604047c23 */ /* 0x000fe20008010047 */
[----:B------:R-:W-:Y:S01]  /*50a0*/  PLOP3.LUT P3, PT, PT, PT, UP0, 0x80, 0x0 ;  /* 0x000000000000781c */ /* 0x000fe20003f6f008 */
[--C-:B------:R-:W-:Y:S02]  /*50b0*/  FFMA.FTZ R5, R5, UR9, -R9.reuse ;  /* 0x0000000905057c23 */ /* 0x100fe40008010809 */
[--C-:B------:R-:W-:Y:S01]  /*50c0*/  FFMA.FTZ R13, R13, UR9, -R10.reuse ;  /* 0x000000090d0d7c23 */ /* 0x100fe2000801080a */
[----:B------:R-:W-:Y:S03]  /*50d0*/  @P1 FSEL R4, R4, -INF , !P5 ;  /* 0xff80000004041808 */ /* 0x000fe60006800000 */
[----:B------:R3:W-:Y:S01]  /*50e0*/  MUFU.EX2 R244, R5 ;  /* 0x0000000500f47308 */ /* 0x0007e20000000800 */
[----:B------:R-:W-:Y:S02]  /*50f0*/  PLOP3.LUT P5, PT, PT, PT, UP0, 0x80, 0x0 ;  /* 0x000000000000781c */ /* 0x000fe40003faf008 */
[----:B------:R-:W-:Y:S07]  /*5100*/  PLOP3.LUT P1, PT, PT, PT, UP0, 0x80, 0x0 ;  /* 0x000000000000781c */ /* 0x000fee0003f2f008 */
[----:B------:R1:W-:Y:S01]  /*5110*/  MUFU.EX2 R230, R13 ;  /* 0x0000000d00e67308 */ /* 0x0003e20000000800 */
[----:B---3--:R-:W-:Y:S01]  /*5120*/  FFMA.FTZ R5, R4, UR9, -R9 ;  /* 0x0000000904057c23 */ /* 0x008fe20008010809 */
[----:B------:R-:W-:Y:S08]  /*5130*/  VIADD R4, R8, 0x38 ;  /* 0x0000003808047836 */ /* 0x000ff00000000000 */
[----:B------:R3:W-:Y:S01]  /*5140*/  MUFU.EX2 R243, R5 ;  /* 0x0000000500f37308 */ /* 0x0007e20000000800 */
[----:B------:R-:W-:Y:S01]  /*5150*/  ISETP.GE.AND P0, PT, R4, RZ, PT ;  /* 0x000000ff0400720c */ /* 0x000fe20003f06270 */
[C---:B-1----:R-:W-:Y:S01]  /*5160*/  @P3 VIADD R13, R0.reuse, 0x8 ;  /* 0x00000008000d3836 */ /* 0x042fe20000000000 */
[----:B------:R-:W-:Y:S04]  /*5170*/  PLOP3.LUT P3, PT, PT, PT, UP0, 0x80, 0x0 ;  /* 0x000000000000781c */ /* 0x000fe80003f6f008 */
[----:B------:R-:W-:Y:S01]  /*5180*/  @P2 ISETP.GE.AND P2, PT, R13, UR8, PT ;  /* 0x000000080d002c0c */ /* 0x000fe2000bf46270 */
[----:B------:R-:W-:Y:S06]  /*5190*/  @P5 VIADD R13, R0, 0x9 ;  /* 0x00000009000d5836 */ /* 0x000fec0000000000 */
[C---:B------:R-:W-:Y:S02]  /*51a0*/  @!P0 IADD3 R4, -R8.reuse, -0x38, RZ ;  /* 0xffffffc808048810 */ /* 0x040fe40007ffe1ff */
[----:B------:R-:W-:Y:S01]  /*51b0*/  @P4 ISETP.GE.AND P4, PT, R13, UR8, PT ;  /* 0x000000080d004c0c */ /* 0x000fe2000bf86270 */
[----:B------:R-:W-:Y:S01]  /*51c0*/  FFMA.FTZ R13, R15, -UR6, R69 ;  /* 0x800000060f0d7c23 */ /* 0x000fe20008010045 */
[----:B------:R-:W-:Y:S01]  /*51d0*/  I2FP.F32.S32 R19, R4 ;  /* 0x0000000400137245 */ /* 0x000fe20000201400 */
[C---:B------:R-:W-:Y:S01]  /*51e0*/  VIADD R15, R8.reuse, 0xfffffff8 ;  /* 0xfffffff8080f7836 */ /* 0x040fe20000000000 */
[----:B------:R-:W-:Y:S01]  /*51f0*/  PLOP3.LUT P0, PT, PT, PT, UP0, 0x80, 0x0 ;  /* 0x000000000000781c */ /* 0x000fe20003f0f008 */
[----:B---3--:R-:W-:Y:S01]  /*5200*/  VIADD R5, R8, 0x37 ;  /* 0x0000003708057836 */ /* 0x008fe20000000000 */
[----:B------:R-:W-:Y:S01]  /*5210*/  @P3 FSEL R13, R13, -INF , !P4 ;  /* 0xff8000000d0d3808 */ /* 0x000fe20006000000 */
[----:B------:R-:W-:Y:S01]  /*5220*/  FFMA.FTZ R4, R19, -UR6, R245 ;  /* 0x8000000613047c23 */ /* 0x000fe200080100f5 */
[----:B------:R-:W-:Y:S02]  /*5230*/  PLOP3.LUT P3, PT, PT, PT, UP0, 0x80, 0x0 ;  /* 0x000000000000781c */ /* 0x000fe40003f6f008 */
[----:B------:R-:W-:Y:S01]  /*5240*/  ISETP.GE.AND P6, PT, R5, RZ, PT ;  /* 0x000000ff0500720c */ /* 0x000fe20003fc6270 */
[--C-:B------:R-:W-:Y:S01]  /*5250*/  FFMA.FTZ R13, R13, UR9, -R9.reuse ;  /* 0x000000090d0d7c23 */ /* 0x100fe20008010809 */
[----:B------:R-:W-:Y:S02]  /*5260*/  @P1 FSEL R4, R4, -INF , !P2 ;  /* 0xff80000004041808 */ /* 0x000fe40005000000 */
[----:B------:R-:W-:Y:S01]  /*5270*/  PLOP3.LUT P1, PT, PT, PT, UP0, 0x80, 0x0 ;  /* 0x000000000000781c */ /* 0x000fe20003f2f008 */
[----:B------:R1:W-:Y:S02]  /*5280*/  MUFU.EX2 R240, R13 ;  /* 0x0000000d00f07308 */ /* 0x0003e40000000800 */
[----:B------:R-:W-:Y:S08]  /*5290*/  FFMA.FTZ R4, R4, UR9, -R10 ;  /* 0x0000000904047c23 */ /* 0x000ff0000801080a */
[----:B------:R-:W-:Y:S01]  /*52a0*/  MUFU.EX2 R226, R4 ;  /* 0x0000000400e27308 */ /* 0x000fe20000000800 */
[----:B------:R-:W-:Y:S02]  /*52b0*/  @!P6 IADD3 R5, -R8, -0x37, RZ ;  /* 0xffffffc90805e810 */ /* 0x000fe40007ffe1ff */
[----:B------:R-:W-:Y:S02]  /*52c0*/  @P1 FSEL R14, R14, -INF , !P2 ;  /* 0xff8000000e0e1808 */ /* 0x000fe40005000000 */
[----:B------:R-:W-:Y:S02]  /*52d0*/  ISETP.GE.AND P1, PT, R15, RZ, PT ;  /* 0x000000ff0f00720c */ /* 0x000fe40003f26270 */
[----:B------:R-:W-:Y:S01]  /*52e0*/  I2FP.F32.S32 R18, R5 ;  /* 0x0000000500127245 */ /* 0x000fe20000201400 */
[----:B------:R-:W-:Y:S04]  /*52f0*/  FFMA.FTZ R14, R14, UR9, -R9 ;  /* 0x000000090e0e7c23 */ /* 0x000fe80008010809 */
[----:B------:R3:W-:Y:S01]  /*5300*/  MUFU.EX2 R241, R14 ;  /* 0x0000000e00f17308 */ /* 0x0007e20000000800 */
[----:B------:R-:W-:Y:S05]  /*5310*/  FFMA.FTZ R5, R18, -UR6, R242 ;  /* 0x8000000612057c23 */ /* 0x000fea00080100f2 */
[C---:B------:R-:W-:Y:S02]  /*5320*/  @!P1 IADD3 R15, -R8.reuse, 0x8, RZ ;  /* 0x00000008080f9810 */ /* 0x040fe40007ffe1ff */
[----:B------:R-:W-:Y:S02]  /*5330*/  PLOP3.LUT P1, PT, PT, PT, UP0, 0x80, 0x0 ;  /* 0x000000000000781c */ /* 0x000fe40003f2f008 */
[----:B------:R-:W-:Y:S02]  /*5340*/  I2FP.F32.S32 R17, R15 ;  /* 0x0000000f00117245 */ /* 0x000fe40000201400 */
[----:B------:R-:W-:Y:S03]  /*5350*/  @P0 FSEL R5, R5, -INF , !P4 ;  /* 0xff80000005050808 */ /* 0x000fe60006000000 */
[----:B-1----:R-:W-:Y:S01]  /*5360*/  FFMA.FTZ R13, R17, -UR6, R92 ;  /* 0x80000006110d7c23 */ /* 0x002fe2000801005c */
[----:B---3--:R-:W-:Y:S02]  /*5370*/  VIADD R14, R8, 0xfffffff7 ;  /* 0xfffffff7080e7836 */ /* 0x008fe40000000000 */
[----:B------:R-:W-:Y:S03]  /*5380*/  FFMA.FTZ R5, R5, UR9, -R10 ;  /* 0x0000000905057c23 */ /* 0x000fe6000801080a */
[----:B------:R-:W-:Y:S01]  /*5390*/  @P1 FSEL R13, R13, -INF , !P2 ;  /* 0xff8000000d0d1808 */ /* 0x000fe20005000000 */
[----:B------:R1:W-:Y:S01]  /*53a0*/  MUFU.EX2 R223, R5 ;  /* 0x0000000500df7308 */ /* 0x0003e20000000800 */
[----:B------:R-:W-:Y:S02]  /*53b0*/  ISETP.GE.AND P0, PT, R14, RZ, PT ;  /* 0x000000ff0e00720c */ /* 0x000fe40003f06270 */
[----:B------:R-:W-:Y:S01]  /*53c0*/  PLOP3.LUT P1, PT, PT, PT, UP0, 0x80, 0x0 ;  /* 0x000000000000781c */ /* 0x000fe20003f2f008 */
[----:B------:R-:W-:Y:S06]  /*53d0*/  FFMA.FTZ R13, R13, UR9, -R12 ;  /* 0x000000090d0d7c23 */ /* 0x000fec000801080c */
[----:B------:R3:W-:Y:S04]  /*53e0*/  MUFU.EX2 R96, R13 ;  /* 0x0000000d00607308 */ /* 0x0007e80000000800 */
[----:B------:R-:W-:Y:S02]  /*53f0*/  @!P0 IADD3 R14, -R8, 0x9, RZ ;  /* 0x00000009080e8810 */ /* 0x000fe40007ffe1ff */
[----:B------:R-:W-:Y:S01]  /*5400*/  PLOP3.LUT P0, PT, PT, PT, UP0, 0x80, 0x0 ;  /* 0x000000000000781c */ /* 0x000fe20003f0f008 */
[----:B-1----:R-:W1:Y:S01]  /*5410*/  LDSM.16.M88.4 R4, [R188+0x1000] ;  /* 0x00100000bc04783b */ /* 0x002e620000000200 */
[----:B------:R-:W-:Y:S01]  /*5420*/  I2FP.F32.S32 R16, R14 ;  /* 0x0000000e00107245 */ /* 0x000fe20000201400 */
[----:B------:R-:W-:Y:S04]  /*5430*/  FFMA.FTZ R14, R21, -UR6, R227 ;  /* 0x80000006150e7c23 */ /* 0x000fe800080100e3 */
[----:B------:R-:W-:Y:S01]  /*5440*/  FFMA.FTZ R15, R16, -UR6, R91 ;  /* 0x80000006100f7c23 */ /* 0x000fe2000801005b */
[----:B------:R-:W-:Y:S01]  /*5450*/  @P3 FSEL R14, R14, -INF , !P2 ;  /* 0xff8000000e0e3808 */ /* 0x000fe20005000000 */
[----:B---3--:R-:W-:Y:S01]  /*5460*/  FFMA.FTZ R13, R20, -UR6, R222 ;  /* 0x80000006140d7c23 */ /* 0x008fe200080100de */
[----:B------:R-:W-:Y:S02]  /*5470*/  PLOP3.LUT P2, PT, PT, PT, UP0, 0x80, 0x0 ;  /* 0x000000000000781c */ /* 0x000fe40003f4f008 */
[----:B------:R-:W-:Y:S01]  /*5480*/  PLOP3.LUT P3, PT, PT, PT, UP0, 0x80, 0x0 ;  /* 0x000000000000781c */ /* 0x000fe20003f6f008 */
[--C-:B------:R-:W-:Y:S01]  /*5490*/  FFMA.FTZ R14, R14, UR9, -R11.reuse ;  /* 0x000000090e0e7c23 */ /* 0x100fe2000801080b */
[----:B------:R-:W-:Y:S02]  /*54a0*/  @P1 FSEL R13, R13, -INF , !P4 ;  /* 0xff8000000d0d1808 */ /* 0x000fe40006000000 */
[----:B------:R-:W-:Y:S01]  /*54b0*/  @P0 FSEL R15, R15, -INF , !P4 ;  /* 0xff8000000f0f0808 */ /* 0x000fe20006000000 */
[----:B------:R3:W-:Y:S01]  /*54c0*/  MUFU.EX2 R199, R14 ;  /* 0x0000000e00c77308 */ /* 0x0007e20000000800 */
[----:B------:R-:W-:Y:S01]  /*54d0*/  PLOP3.LUT P1, PT, PT, PT, UP0, 0x80, 0x0 ;  /* 0x000000000000781c */ /* 0x000fe20003f2f008 */
[----:B------:R-:W-:Y:S01]  /*54e0*/  FFMA.FTZ R13, R13, UR9, -R11 ;  /* 0x000000090d0d7c23 */ /* 0x000fe2000801080b */
[----:B------:R-:W-:Y:S01]  /*54f0*/  PLOP3.LUT P4, PT, PT, PT, UP0, 0x80, 0x0 ;  /* 0x000000000000781c */ /* 0x000fe20003f8f008 */
[----:B------:R-:W-:Y:S01]  /*5500*/  FFMA.FTZ R15, R15, UR9, -R12 ;  /* 0x000000090f0f7c23 */ /* 0x000fe2000801080c */
[----:B------:R-:W-:Y:S05]  /*5510*/  PLOP3.LUT P0, PT, PT, PT, UP0, 0x80, 0x0 ;  /* 0x000000000000781c */ /* 0x000fea0003f0f008 */
[----:B------:R2:W-:Y:S10]  /*5520*/  MUFU.EX2 R198, R13 ;  /* 0x0000000d00c67308 */ /* 0x0005f40000000800 */
[----:B------:R2:W-:Y:S01]  /*5530*/  MUFU.EX2 R95, R15 ;  /* 0x0000000f005f7308 */ /* 0x0005e20000000800 */
[----:B---3--:R-:W-:Y:S04]  /*5540*/  IADD3 R14, R8, -0x10, RZ ;  /* 0xfffffff0080e7810 */ /* 0x008fe80007ffe0ff */
[----:B------:R-:W-:Y:S01]  /*5550*/  ISETP.GE.AND P6, PT, R14, RZ, PT ;  /* 0x000000ff0e00720c */ /* 0x000fe20003fc6270 */
[-C--:B-1----:R-:W-:Y:S03]  /*5560*/  HMMA.16816.F32 R36, R176, R4.reuse, R36 ;  /* 0x00000004b024723c */ /* 0x082fe60000001824 */
[----:B--2---:R-:W-:Y:S03]  /*5570*/  VIADD R13, R8, 0xffffffef ;  /* 0xffffffef080d7836 */ /* 0x004fe60000000000 */
[C---:B------:R-:W-:Y:S04]  /*5580*/  HMMA.16816.F32 R40, R132.reuse, R4, R40 ;  /* 0x000000048428723c */ /* 0x040fe80000001828 */
[----:B------:R-:W-:Y:S01]  /*5590*/  ISETP.GE.AND P5, PT, R13, RZ, PT ;  /* 0x000000ff0d00720c */ /* 0x000fe20003fa6270 */
[----:B------:R-:W-:Y:S01]  /*55a0*/  @P2 VIADD R15, R0, 0x10 ;  /* 0x00000010000f2836 */ /* 0x000fe20000000000 */
[----:B------:R-:W-:Y:S01]  /*55b0*/  @!P6 IADD3 R14, -R8, 0x10, RZ ;  /* 0x00000010080ee810 */ /* 0x000fe20007ffe1ff */
[----:B------:R-:W-:Y:S01]  /*55c0*/  FFMA.FTZ R5, R17, -UR6, R221 ;  /* 0x8000000611057c23 */ /* 0x000fe200080100dd */
[----:B------:R-:W-:Y:S01]  /*55d0*/  PLOP3.LUT P2, PT, PT, PT, UP0, 0x80, 0x0 ;  /* 0x000000000000781c */ /* 0x000fe20003f4f008 */
[-C--:B------:R-:W-:Y:S03]  /*55e0*/  HMMA.16816.F32 R44, R132, R6.reuse, R44 ;  /* 0x00000006842c723c */ /* 0x080fe6000000182c */
[----:B------:R-:W-:Y:S01]  /*55f0*/  I2FP.F32.S32 R21, R14 ;  /* 0x0000000e00157245 */ /* 0x000fe20000201400 */
[----:B------:R-:W-:Y:S02]  /*5600*/  FFMA.FTZ R4, R16, -UR6, R220 ;  /* 0x8000000610047c23 */ /* 0x000fe400080100dc */
[C---:B------:R-:W-:Y:S05]  /*5610*/  HMMA.16816.F32 R48, R176.reuse, R6, R48 ;  /* 0x00000006b030723c */ /* 0x040fea0000001830 */
[----:B------:R-:W-:Y:S01]  /*5620*/  @!P5 IADD3 R13, -R8, 0x11, RZ ;  /* 0x00000011080dd810 */ /* 0x000fe20007ffe1ff */
[----:B------:R-:W-:Y:S01]  /*5630*/  FMUL.FTZ R36, R36, UR7 ;  /* 0x0000000724247c20 */ /* 0x000fe20008410000 */
[----:B------:R-:W-:Y:S01]  /*5640*/  @P1 ISETP.GE.AND P5, PT, R15, UR8, PT ;  /* 0x000000080f001c0c */ /* 0x000fe2000bfa6270 */
[----:B------:R-:W-:Y:S01]  /*5650*/  @P4 VIADD R15, R0, 0x11 ;  /* 0x00000011000f4836 */ /* 0x000fe20000000000 */
[----:B------:R-:W-:Y:S01]  /*5660*/  PLOP3.LUT P1, PT, PT, PT, UP0, 0x80, 0x0 ;  /* 0x000000000000781c */ /* 0x000fe20003f2f008 */
[----:B------:R-:W-:Y:S01]  /*5670*/  MUFU.TANH R82, R36 ;  /* 0x0000002400527308 */ /* 0x000fe20000002400 */
[----:B------:R-:W-:Y:S01]  /*5680*/  I2FP.F32.S32 R20, R13 ;  /* 0x0000000d00147245 */ /* 0x000fe20000201400 */
[----:B------:R-:W-:Y:S01]  /*5690*/  FFMA.FTZ R13, R21, -UR6, R90 ;  /* 0x80000006150d7c23 */ /* 0x000fe2000801005a */
[----:B------:R-:W-:Y:S01]  /*56a0*/  @P2 FSEL R5, R5, -INF , !P5 ;  /* 0xff80000005052808 */ /* 0x000fe20006800000 */
[----:B------:R-:W-:Y:S01]  /*56b0*/  FMUL.FTZ R38, R38, UR7 ;  /* 0x0000000726267c20 */ /* 0x000fe20008410000 */
[----:B------:R-:W-:Y:S01]  /*56c0*/  @P3 ISETP.GE.AND P3, PT, R15, UR8, PT ;  /* 0x000000080f003c0c */ /* 0x000fe2000bf66270 */
[----:B------:R-:W-:Y:S01]  /*56d0*/  FFMA.FTZ R14, R20, -UR6, R89 ;  /* 0x80000006140e7c23 */ /* 0x000fe20008010059 */
[----:B------:R-:W-:Y:S03]  /*56e0*/  @P0 FSEL R13, R13, -INF , !P5 ;  /* 0xff8000000d0d0808 */ /* 0x000fe60006800000 */
[----:B------:R-:W1:Y:S01]  /*56f0*/  MUFU.TANH R203, R38 ;  /* 0x0000002600cb7308 */ /* 0x000e620000002400 */
[----:B------:R-:W-:Y:S01]  /*5700*/  PLOP3.LUT P0, PT, PT, PT, UP0, 0x80, 0x0 ;  /* 0x000000000000781c */ /* 0x000fe20003f0f008 */
[--C-:B------:R-:W-:Y:S01]  /*5710*/  FFMA.FTZ R5, R5, UR9, -R11.reuse ;  /* 0x0000000905057c23 */ /* 0x100fe2000801080b */
[----:B------:R-:W-:Y:S01]  /*5720*/  FMUL.FTZ R37, R37, UR7 ;  /* 0x0000000725257c20 */ /* 0x000fe20008410000 */
[--C-:B------:R-:W-:Y:S01]  /*5730*/  FFMA.FTZ R13, R13, UR9, -R12.reuse ;  /* 0x000000090d0d7c23 */ /* 0x100fe2000801080c */
[----:B------:R-:W-:Y:S01]  /*5740*/  @P1 FSEL R14, R14, -INF , !P3 ;  /* 0xff8000000e0e1808 */ /* 0x000fe20005800000 */
[----:B------:R-:W-:Y:S01]  /*5750*/  FMUL.FTZ R48, R48, UR7 ;  /* 0x0000000730307c20 */ /* 0x000fe20008410000 */
[----:B------:R-:W-:Y:S03]  /*5760*/  FMUL.FTZ R50, R50, UR7 ;  /* 0x0000000732327c20 */ /* 0x000fe60008410000 */
[----:B------:R2:W-:Y:S01]  /*5770*/  MUFU.EX2 R182, R5 ;  /* 0x0000000500b67308 */ /* 0x0005e20000000800 */
[----:B------:R-:W-:Y:S01]  /*5780*/  PLOP3.LUT P2, PT, PT, PT, UP0, 0x80, 0x0 ;  /* 0x000000000000781c */ /* 0x000fe20003f4f008 */
[----:B------:R-:W-:Y:S01]  /*5790*/  FFMA.FTZ R14, R14, UR9, -R12 ;  /* 0x000000090e0e7c23 */ /* 0x000fe2000801080c */
[----:B------:R-:W-:Y:S01]  /*57a0*/  FMUL.FTZ R49, R49, UR7 ;  /* 0x0000000731317c20 */ /* 0x000fe20008410000 */
[----:B------:R-:W-:Y:S01]  /*57b0*/  FMUL.FTZ R51, R51, UR7 ;  /* 0x0000000733337c20 */ /* 0x000fe20008410000 */
[----:B------:R-:W-:Y:S01]  /*57c0*/  FMUL.FTZ R40, R40, UR7 ;  /* 0x0000000728287c20 */ /* 0x000fe20008410000 */
[----:B------:R-:W-:Y:S01]  /*57d0*/  @P0 FSEL R4, R4, -INF , !P3 ;  /* 0xff80000004040808 */ /* 0x000fe20005800000 */
[----:B------:R-:W-:Y:S03]  /*57e0*/  FMUL.FTZ R39, R39, UR7 ;  /* 0x0000000727277c20 */ /* 0x000fe60008410000 */
[----:B------:R-:W-:Y:S01]  /*57f0*/  MUFU.TANH R81, R37 ;  /* 0x0000002500517308 */ /* 0x000fe20000002400 */
[----:B------:R-:W-:Y:S01]  /*5800*/  FMUL.FTZ R42, R42, UR7 ;  /* 0x000000072a2a7c20 */ /* 0x000fe20008410000 */
[----:B------:R-:W-:Y:S01]  /*5810*/  FMUL.FTZ R43, R43, UR7 ;  /* 0x000000072b2b7c20 */ /* 0x000fe20008410000 */
[----:B------:R-:W-:Y:S01]  /*5820*/  FFMA.FTZ R4, R4, UR9, -R11 ;  /* 0x0000000904047c23 */ /* 0x000fe2000801080b */
[----:B------:R-:W-:Y:S01]  /*5830*/  FMUL.FTZ R41, R41, UR7 ;  /* 0x0000000729297c20 */ /* 0x000fe20008410000 */
[----:B------:R-:W-:Y:S01]  /*5840*/  FMUL.FTZ R44, R44, UR7 ;  /* 0x000000072c2c7c20 */ /* 0x000fe20008410000 */
[----:B------:R-:W-:Y:S01]  /*5850*/  FMUL.FTZ R45, R45, UR7 ;  /* 0x000000072d2d7c20 */ /* 0x000fe20008410000 */
[----:B------:R-:W-:Y:S03]  /*5860*/  FMUL.FTZ R46, R46, UR7 ;  /* 0x000000072e2e7c20 */ /* 0x000fe60008410000 */
[----:B------:R3:W-:Y:S01]  /*5870*/  MUFU.EX2 R181, R4 ;  /* 0x0000000400b57308 */ /* 0x0007e20000000800 */
[C---:B--2---:R-:W-:Y:S02]  /*5880*/  VIADD R5, R8.reuse, 0x30 ;  /* 0x0000003008057836 */ /* 0x044fe40000000000 */
[----:B------:R-:W-:Y:S01]  /*5890*/  FMUL.FTZ R47, R47, UR7 ;  /* 0x000000072f2f7c20 */ /* 0x000fe20008410000 */
[----:B------:R-:W-:Y:S02]  /*58a0*/  PLOP3.LUT P4, PT, PT, PT, UP0, 0x80, 0x0 ;  /* 0x000000000000781c */ /* 0x000fe40003f8f008 */
[----:B------:R-:W-:Y:S04]  /*58b0*/  ISETP.GE.AND P1, PT, R5, RZ, PT ;  /* 0x000000ff0500720c */ /* 0x000fe80003f26270 */
[----:B------:R-:W2:Y:S10]  /*58c0*/  MUFU.TANH R202, R39 ;  /* 0x0000002700ca7308 */ /* 0x000eb40000002400 */
[----:B------:R4:W-:Y:S01]  /*58d0*/  MUFU.EX2 R93, R14 ;  /* 0x0000000e005d7308 */ /* 0x0009e20000000800 */
[C---:B---3--:R-:W-:Y:S01]  /*58e0*/  VIADD R4, R8.reuse, 0x2f ;  /* 0x0000002f08047836 */ /* 0x048fe20000000000 */
[----:B------:R-:W-:Y:S02]  /*58f0*/  @!P1 IADD3 R5, -R8, -0x30, RZ ;  /* 0xffffffd008059810 */ /* 0x000fe40007ffe1ff */
[----:B------:R-:W-:Y:S02]  /*5900*/  PLOP3.LUT P1, PT, PT, PT, UP0, 0x80, 0x0 ;  /* 0x000000000000781c */ /* 0x000fe40003f2f008 */
[----:B------:R-:W-:Y:S04]  /*5910*/  ISETP.GE.AND P0, PT, R4, RZ, PT ;  /* 0x000000ff0400720c */ /* 0x000fe80003f06270 */
[----:B------:R-:W-:Y:S10]  /*5920*/  MUFU.TANH R78, R48 ;  /* 0x00000030004e7308 */ /* 0x000ff40000002400 */
[----:B------:R3:W-:Y:S01]  /*5930*/  MUFU.EX2 R94, R13 ;  /* 0x0000000d005e7308 */ /* 0x0007e20000000800 */
[----:B----4-:R-:W-:Y:S02]  /*5940*/  I2FP.F32.S32 R14, R5 ;  /* 0x00000005000e7245 */ /* 0x010fe40000201400 */
[----:B------:R-:W-:Y:S03]  /*5950*/  @!P0 IADD3 R4, -R8, -0x2f, RZ ;  /* 0xffffffd108048810 */ /* 0x000fe60007ffe1ff */
[C---:B------:R-:W-:Y:S01]  /*5960*/  FFMA.FTZ R5, R14.reuse, -UR6, R238 ;  /* 0x800000060e057c23 */ /* 0x040fe200080100ee */
[----:B------:R-:W-:Y:S03]  /*5970*/  PLOP3.LUT P0, PT, PT, PT, UP0, 0x80, 0x0 ;  /* 0x000000000000781c */ /* 0x000fe60003f0f008 */
[----:B------:R-:W-:Y:S01]  /*5980*/  MUFU.TANH R174, R50 ;  /* 0x0000003200ae7308 */ /* 0x000fe20000002400 */
[----:B------:R-:W-:Y:S01]  /*5990*/  I2FP.F32.S32 R15, R4 ;  /* 0x00000004000f7245 */ /* 0x000fe20000201400 */
[----:B------:R-:W-:Y:S01]  /*59a0*/  FFMA.FTZ R14, R14, -UR6, R249 ;  /* 0x800000060e0e7c23 */ /* 0x000fe200080100f9 */
[----:B------:R-:W-:Y:S02]  /*59b0*/  @P1 FSEL R5, R5, -INF , !P5 ;  /* 0xff80000005051808 */ /* 0x000fe40006800000 */
[----:B------:R-:W-:Y:S05]  /*59c0*/  PLOP3.LUT P1, PT, PT, PT, UP0, 0x80, 0x0 ;  /* 0x000000000000781c */ /* 0x000fea0003f2f008 */
[----:B------:R-:W4:Y:S01]  /*59d0*/  MUFU.TANH R219, R40 ;  /* 0x0000002800db7308 */ /* 0x000f220000002400 */
[--C-:B------:R-:W-:Y:S01]  /*59e0*/  FFMA.FTZ R4, R5, UR9, -R10.reuse ;  /* 0x0000000905047c23 */ /* 0x100fe2000801080a */
[----:B------:R-:W-:Y:S01]  /*59f0*/  FFMA.FTZ R5, R19, -UR6, R251 ;  /* 0x8000000613057c23 */ /* 0x000fe200080100fb */
[----:B---3--:R-:W-:Y:S04]  /*5a00*/  FFMA.FTZ R13, R15, -UR6, R237 ;  /* 0x800000060f0d7c23 */ /* 0x008fe800080100ed */
[----:B------:R-:W-:Y:S03]  /*5a10*/  @P2 FSEL R5, R5, -INF , !P5 ;  /* 0xff80000005052808 */ /* 0x000fe60006800000 */
[----:B------:R-:W-:Y:S01]  /*5a20*/  MUFU.TANH R77, R49 ;  /* 0x00000031004d7308 */ /* 0x000fe20000002400 */
[----:B------:R-:W-:Y:S02]  /*5a30*/  @P0 FSEL R13, R13, -INF , !P3 ;  /* 0xff8000000d0d0808 */ /* 0x000fe40005800000 */
[----:B------:R-:W-:Y:S01]  /*5a40*/  PLOP3.LUT P5, PT, PT, PT, UP0, 0x80, 0x0 ;  /* 0x000000000000781c */ /* 0x000fe20003faf008 */
[--C-:B------:R-:W-:Y:S01]  /*5a50*/  FFMA.FTZ R5, R5, UR9, -R9.reuse ;  /* 0x0000000905057c23 */ /* 0x100fe20008010809 */
[----:B------:R-:W-:Y:S01]  /*5a60*/  PLOP3.LUT P2, PT, PT, PT, UP0, 0x80, 0x0 ;  /* 0x000000000000781c */ /* 0x000fe20003f4f008 */
[----:B------:R-:W-:Y:S04]  /*5a70*/  FFMA.FTZ R13, R13, UR9, -R10 ;  /* 0x000000090d0d7c23 */ /* 0x000fe8000801080a */
[----:B------:R3:W-:Y:S10]  /*5a80*/  MUFU.EX2 R211, R4 ;  /* 0x0000000400d37308 */ /* 0x0007f40000000800 */
[----:B------:R-:W-:Y:S10]  /*5a90*/  MUFU.TANH R173, R51 ;  /* 0x0000003300ad7308 */ /* 0x000ff40000002400 */
[----:B------:R1:W-:Y:S01]  /*5aa0*/  MUFU.EX2 R229, R5 ;  /* 0x0000000500e57308 */ /* 0x0003e20000000800 */
[----:B---3--:R-:W-:Y:S05]  /*5ab0*/  FFMA.FTZ R4, R18, -UR6, R250 ;  /* 0x8000000612047c23 */ /* 0x008fea00080100fa */
[----:B------:R-:W-:Y:S04]  /*5ac0*/  @P1 FSEL R4, R4, -INF , !P3 ;  /* 0xff80000004041808 */ /* 0x000fe80005800000 */
[----:B------:R3:W-:Y:S01]  /*5ad0*/  MUFU.EX2 R210, R13 ;  /* 0x0000000d00d27308 */ /* 0x0007e20000000800 */
[----:B------:R-:W-:Y:S02]  /*5ae0*/  PLOP3.LUT P3, PT, PT, PT, UP0, 0x80, 0x0 ;  /* 0x000000000000781c */ /* 0x000fe40003f6f008 */
[----:B------:R-:W-:Y:S07]  /*5af0*/  PLOP3.LUT P1, PT, PT, PT, UP0, 0x80, 0x0 ;  /* 0x000000000000781c */ /* 0x000fee0003f2f008 */
[----:B------:R-:W4:Y:S01]  /*5b00*/  MUFU.TANH R239, R42 ;  /* 0x0000002a00ef7308 */ /* 0x000f220000002400 */
[--C-:B-1----:R-:W-:Y:S01]  /*5b10*/  FFMA.FTZ R5, R4, UR9, -R9.reuse ;  /* 0x0000000904057c23 */ /* 0x102fe20008010809 */
[----:B------:R-:W-:Y:S05]  /*5b20*/  VIADD R4, R8, 0x28 ;  /* 0x0000002808047836 */ /* 0x000fea0000000000 */
[----:B------:R-:W-:Y:S03]  /*5b30*/  ISETP.GE.AND P0, PT, R4, RZ, PT ;  /* 0x000000ff0400720c */ /* 0x000fe60003f06270 */
[----:B------:R1:W-:Y:S01]  /*5b40*/  MUFU.EX2 R228, R5 ;  /* 0x0000000500e47308 */ /* 0x0003e20000000800 */
[C---:B---3--:R-:W-:Y:S01]  /*5b50*/  @P3 VIADD R13, R0.reuse, 0x18 ;  /* 0x00000018000d3836 */ /* 0x048fe20000000000 */
[----:B------:R-:W-:Y:S04]  /*5b60*/  PLOP3.LUT P3, PT, PT, PT, UP0, 0x80, 0x0 ;  /* 0x000000000000781c */ /* 0x000fe80003f6f008 */
[----:B------:R-:W-:Y:S01]  /*5b70*/  @P2 ISETP.GE.AND P2, PT, R13, UR8, PT ;  /* 0x000000080d002c0c */ /* 0x000fe2000bf46270 */
[----:B------:R-:W-:Y:S03]  /*5b80*/  @P5 VIADD R13, R0, 0x19 ;  /* 0x00000019000d5836 */ /* 0x000fe60000000000 */
[----:B------:R-:W-:Y:S01]  /*5b90*/  MUFU.TANH R236, R43 ;  /* 0x0000002b00ec7308 */ /* 0x000fe20000002400 */
[C---:B------:R-:W-:Y:S02]  /*5ba0*/  @!P0 IADD3 R4, -R8.reuse, -0x28, RZ ;  /* 0xffffffd808048810 */ /* 0x040fe40007ffe1ff */
[----:B------:R-:W-:Y:S01]  /*5bb0*/  @P4 ISETP.GE.AND P4, PT, R13, UR8, PT ;  /* 0x000000080d004c0c */ /* 0x000fe2000bf86270 */
[----:B------:R-:W-:Y:S01]  /*5bc0*/  FFMA.FTZ R13, R15, -UR6, R248 ;  /* 0x800000060f0d7c23 */ /* 0x000fe200080100f8 */
[----:B------:R-:W-:Y:S01]  /*5bd0*/  I2FP.F32.S32 R19, R4 ;  /* 0x0000000400137245 */ /* 0x000fe20000201400 */
[C---:B------:R-:W-:Y:S01]  /*5be0*/  VIADD R15, R8.reuse, 0xffffffe8 ;  /* 0xffffffe8080f7836 */ /* 0x040fe20000000000 */
[----:B-1----:R-:W-:Y:S03]  /*5bf0*/  IADD3 R5, R8, 0x27, RZ ;  /* 0x0000002708057810 */ /* 0x002fe60007ffe0ff */
[----:B------:R-:W1:Y:S01]  /*5c00*/  MUFU.TANH R218, R41 ;  /* 0x0000002900da7308 */ /* 0x000e620000002400 */
[----:B------:R-:W-:Y:S01]  /*5c10*/  @P3 FSEL R13, R13, -INF , !P4 ;  /* 0xff8000000d0d3808 */ /* 0x000fe20006000000 */
[----:B------:R-:W-:Y:S01]  /*5c20*/  FFMA.FTZ R4, R19, -UR6, R234 ;  /* 0x8000000613047c23 */ /* 0x000fe200080100ea */
[----:B------:R-:W-:Y:S02]  /*5c30*/  ISETP.GE.AND P6, PT, R5, RZ, PT ;  /* 0x000000ff0500720c */ /* 0x000fe40003fc6270 */
[----:B------:R-:W-:Y:S01]  /*5c40*/  PLOP3.LUT P0, PT, PT, PT, UP0, 0x80, 0x0 ;  /* 0x000000000000781c */ /* 0x000fe20003f0f008 */
[----:B------:R-:W-:Y:S01]  /*5c50*/  FFMA.FTZ R13, R13, UR9, -R9 ;  /* 0x000000090d0d7c23 */ /* 0x000fe20008010809 */
[----:B------:R-:W-:Y:S03]  /*5c60*/  @P1 FSEL R4, R4, -INF , !P2 ;  /* 0xff80000004041808 */ /* 0x000fe60005000000 */
[----:B------:R-:W3:Y:S01]  /*5c70*/  MUFU.TANH R215, R44 ;  /* 0x0000002c00d77308 */ /* 0x000ee20000002400 */
[----:B------:R-:W-:Y:S02]  /*5c80*/  PLOP3.LUT P1, PT, PT, PT, UP0, 0x80, 0x0 ;  /* 0x000000000000781c */ /* 0x000fe40003f2f008 */
[----:B------:R-:W-:Y:S01]  /*5c90*/  PLOP3.LUT P3, PT, PT, PT, UP0, 0x80, 0x0 ;  /* 0x000000000000781c */ /* 0x000fe20003f6f008 */
[--C-:B------:R-:W-:Y:S06]  /*5ca0*/  FFMA.FTZ R4, R4, UR9, -R10.reuse ;  /* 0x0000000904047c23 */ /* 0x100fec000801080a */
[----:B------:R2:W-:Y:S01]  /*5cb0*/  MUFU.EX2 R224, R13 ;  /* 0x0000000d00e07308 */ /* 0x0005e20000000800 */
[----:B------:R-:W-:Y:S04]  /*5cc0*/  @!P6 IADD3 R5, -R8, -0x27, RZ ;  /* 0xffffffd90805e810 */ /* 0x000fe80007ffe1ff */
[----:B------:R-:W-:Y:S02]  /*5cd0*/  I2FP.F32.S32 R18, R5 ;  /* 0x0000000500127245 */ /* 0x000fe40000201400 */
[----:B------:R-:W-:Y:S03]  /*5ce0*/  @P1 FSEL R14, R14, -INF , !P2 ;  /* 0xff8000000e0e1808 */ /* 0x000fe60005000000 */
[----:B------:R-:W-:Y:S01]  /*5cf0*/  MUFU.EX2 R205, R4 ;  /* 0x0000000400cd7308 */ /* 0x000fe20000000800 */
[----:B------:R-:W-:Y:S01]  /*5d00*/  ISETP.GE.AND P1, PT, R15, RZ, PT ;  /* 0x000000ff0f00720c */ /* 0x000fe20003f26270 */
[----:B------:R-:W-:Y:S01]  /*5d10*/  FFMA.FTZ R5, R18, -UR6, R233 ;  /* 0x8000000612057c23 */ /* 0x000fe200080100e9 */
[----:B------:R-:W-:Y:S04]  /*5d20*/  FFMA.FTZ R14, R14, UR9, -R9 ;  /* 0x000000090e0e7c23 */ /* 0x000fe80008010809 */
[----:B------:R-:W-:Y:S03]  /*5d30*/  @P0 FSEL R5, R5, -INF , !P4 ;  /* 0xff80000005050808 */ /* 0x000fe60006000000 */
[----:B------:R4:W-:Y:S02]  /*5d40*/  MUFU.EX2 R225, R14 ;  /* 0x0000000e00e17308 */ /* 0x0009e40000000800 */
[----:B------:R-:W-:Y:S02]  /*5d50*/  FFMA.FTZ R5, R5, UR9, -R10 ;  /* 0x0000000905057c23 */ /* 0x000fe4000801080a */
[C---:B------:R-:W-:Y:S02]  /*5d60*/  @!P1 IADD3 R15, -R8.reuse, 0x18, RZ ;  /* 0x00000018080f9810 */ /* 0x040fe40007ffe1ff */
[----:B------:R-:W-:Y:S04]  /*5d70*/  PLOP3.LUT P1, PT, PT, PT, UP0, 0x80, 0x0 ;  /* 0x000000000000781c */ /* 0x000fe80003f2f008 */
[----:B------:R1:W-:Y:S01]  /*5d80*/  MUFU.EX2 R204, R5 ;  /* 0x0000000500cc7308 */ /* 0x0003e20000000800 */
[----:B------:R-:W-:Y:S05]  /*5d90*/  I2FP.F32.S32 R17, R15 ;  /* 0x0000000f00117245 */ /* 0x000fea0000201400 */
[----:B--2---:R-:W-:Y:S01]  /*5da0*/  FFMA.FTZ R13, R17, -UR6, R86 ;  /* 0x80000006110d7c23 */ /* 0x004fe20008010056 */
[----:B----4-:R-:W-:Y:S03]  /*5db0*/  VIADD R14, R8, 0xffffffe7 ;  /* 0xffffffe7080e7836 */ /* 0x010fe60000000000 */
[----:B------:R-:W2:Y:S01]  /*5dc0*/  MUFU.TANH R214, R45 ;  /* 0x0000002d00d67308 */ /* 0x000ea20000002400 */
[----:B------:R-:W-:Y:S02]  /*5dd0*/  @P1 FSEL R13, R13, -INF , !P2 ;  /* 0xff8000000d0d1808 */ /* 0x000fe40005000000 */
[----:B------:R-:W-:Y:S02]  /*5de0*/  ISETP.GE.AND P0, PT, R14, RZ, PT ;  /* 0x000000ff0e00720c */ /* 0x000fe40003f06270 */
[----:B------:R-:W-:Y:S01]  /*5df0*/  PLOP3.LUT P1, PT, PT, PT, UP0, 0x80, 0x0 ;  /* 0x000000000000781c */ /* 0x000fe20003f2f008 */
[----:B-1----:R-:W1:Y:S01]  /*5e00*/  LDSM.16.M88.4 R4, [R188+0x1800] ;  /* 0x00180000bc04783b */ /* 0x002e620000000200 */
[----:B------:R-:W-:Y:S03]  /*5e10*/  FFMA.FTZ R13, R13, UR9, -R12 ;  /* 0x000000090d0d7c23 */ /* 0x000fe6000801080c */
[----:B------:R-:W4:Y:S10]  /*5e20*/  MUFU.TANH R235, R46 ;  /* 0x0000002e00eb7308 */ /* 0x000f340000002400 */
[----:B------:R3:W-:Y:S01]  /*5e30*/  MUFU.EX2 R88, R13 ;  /* 0x0000000d00587308 */ /* 0x0007e20000000800 */
[----:B------:R-:W-:Y:S02]  /*5e40*/  @!P0 IADD3 R14, -R8, 0x19, RZ ;  /* 0x00000019080e8810 */ /* 0x000fe40007ffe1ff */
[----:B------:R-:W-:Y:S02]  /*5e50*/  PLOP3.LUT P0, PT, PT, PT, UP0, 0x80, 0x0 ;  /* 0x000000000000781c */ /* 0x000fe40003f0f008 */
[----:B------:R-:W-:Y:S01]  /*5e60*/  I2FP.F32.S32 R16, R14 ;  /* 0x0000000e00107245 */ /* 0x000fe20000201400 */
[----:B------:R-:W-:Y:S04]  /*5e70*/  FFMA.FTZ R14, R21, -UR6, R207 ;  /* 0x80000006150e7c23 */ /* 0x000fe800080100cf */
[----:B------:R-:W4:Y:S01]  /*5e80*/  MUFU.TANH R232, R47 ;  /* 0x0000002f00e87308 */ /* 0x000f220000002400 */
[----:B------:R-:W-:Y:S01]  /*5e90*/  FFMA.FTZ R15, R16, -UR6, R85 ;  /* 0x80000006100f7c23 */ /* 0x000fe20008010055 */
[----:B------:R-:W-:Y:S02]  /*5ea0*/  @P3 FSEL R14, R14, -INF , !P2 ;  /* 0xff8000000e0e3808 */ /* 0x000fe40005000000 */
[----:B------:R-:W-:Y:S02]  /*5eb0*/  PLOP3.LUT P2, PT, PT, PT, UP0, 0x80, 0x0 ;  /* 0x000000000000781c */ /* 0x000fe40003f4f008 */
[----:B------:R-:W-:Y:S01]  /*5ec0*/  PLOP3.LUT P3, PT, PT, PT, UP0, 0x80, 0x0 ;  /* 0x000000000000781c */ /* 0x000fe20003f6f008 */
[--C-:B------:R-:W-:Y:S01]  /*5ed0*/  FFMA.FTZ R14, R14, UR9, -R11.reuse ;  /* 0x000000090e0e7c23 */ /* 0x100fe2000801080b */
[----:B---3--:R-:W-:Y:S01]  /*5ee0*/  FFMA.FTZ R13, R20, -UR6, R206 ;  /* 0x80000006140d7c23 */ /* 0x008fe200080100ce */
[----:B------:R-:W-:Y:S02]  /*5ef0*/  @P0 FSEL R15, R15, -INF , !P4 ;  /* 0xff8000000f0f0808 */ /* 0x000fe40006000000 */
[----:B------:R3:W-:Y:S01]  /*5f00*/  MUFU.EX2 R166, R14 ;  /* 0x0000000e00a67308 */ /* 0x0007e20000000800 */
[----:B------:R-:W-:Y:S02]  /*5f10*/  PLOP3.LUT P0, PT, PT, PT, UP0, 0x80, 0x0 ;  /* 0x000000000000781c */ /* 0x000fe40003f0f008 */
[----:B------:R-:W-:Y:S01]  /*5f20*/  @P1 FSEL R13, R13, -INF , !P4 ;  /* 0xff8000000d0d1808 */ /* 0x000fe20006000000 */
[----:B------:R-:W-:Y:S01]  /*5f30*/  FFMA.FTZ R15, R15, UR9, -R12 ;  /* 0x000000090f0f7c23 */ /* 0x000fe2000801080c */
[----:B------:R-:W-:Y:S02]  /*5f40*/  PLOP3.LUT P1, PT, PT, PT, UP0, 0x80, 0x0 ;  /* 0x000000000000781c */ /* 0x000fe40003f2f008 */
[----:B------:R-:W-:Y:S01]  /*5f50*/  PLOP3.LUT P4, PT, PT, PT, UP0, 0x80, 0x0 ;  /* 0x000000000000781c */ /* 0x000fe20003f8f008 */
[----:B------:R-:W-:Y:S02]  /*5f60*/  FFMA.FTZ R13, R13, UR9, -R11 ;  /* 0x000000090d0d7c23 */ /* 0x000fe4000801080b */
[----:B------:R2:W-:Y:S01]  /*5f70*/  MUFU.EX2 R87, R15 ;  /* 0x0000000f00577308 */ /* 0x0005e20000000800 */
[-C--:B-1----:R-:W-:Y:S06]  /*5f80*/  HMMA.16816.F32 R52, R176, R4.reuse, R52 ;  /* 0x00000004b034723c */ /* 0x082fec0000001834 */
[C---:B------:R-:W-:Y:S03]  /*5f90*/  HMMA.16816.F32 R56, R132.reuse, R4, R56 ;  /* 0x000000048438723c */ /* 0x040fe60000001838 */
[----:B------:R1:W-:Y:S02]  /*5fa0*/  MUFU.EX2 R165, R13 ;  /* 0x0000000d00a57308 */ /* 0x0003e40000000800 */
[----:B---3--:R-:W-:Y:S01]  /*5fb0*/  VIADD R14, R8, 0xffffffe0 ;  /* 0xffffffe0080e7836 */ /* 0x008fe20000000000 */
[-C--:B------:R-:W-:Y:S04]  /*5fc0*/  HMMA.16816.F32 R60, R132, R6.reuse, R60 ;  /* 0x00000006843c723c */ /* 0x080fe8000000183c */
[----:B------:R-:W-:Y:S01]  /*5fd0*/  ISETP.GE.AND P6, PT, R14, RZ, PT ;  /* 0x000000ff0e00720c */ /* 0x000fe20003fc6270 */
[----:B------:R-:W-:Y:S01]  /*5fe0*/  FFMA.FTZ R5, R17, -UR6, R203 ;  /* 0x8000000611057c23 */ /* 0x000fe200080100cb */
[----:B--2---:R-:W-:Y:S01]  /*5ff0*/  @P2 IADD3 R15, R0, 0x20, RZ ;  /* 0x00000020000f2810 */ /* 0x004fe20007ffe0ff */
[----:B------:R-:W-:Y:S01]  /*6000*/  FFMA.FTZ R4, R16, -UR6, R202 ;  /* 0x8000000610047c23 */ /* 0x000fe200080100ca */
[----:B------:R-:W-:Y:S01]  /*6010*/  PLOP3.LUT P2, PT, PT, PT, UP0, 0x80, 0x0 ;  /* 0x000000000000781c */ /* 0x000fe20003f4f008 */
[----:B------:R-:W-:Y:S04]  /*6020*/  HMMA.16816.F32 R64, R176, R6, R64 ;  /* 0x00000006b040723c */ /* 0x000fe80000001840 */
[C---:B-1----:R-:W-:Y:S01]  /*6030*/  VIADD R13, R8.reuse, 0xffffffdf ;  /* 0xffffffdf080d7836 */ /* 0x042fe20000000000 */
[----:B------:R-:W-:Y:S01]  /*6040*/  IADD3 R17, R8, -0x38, RZ ;  /* 0xffffffc808117810 */ /* 0x000fe20007ffe0ff */
[----:B------:R-:W-:Y:S01]  /*6050*/  FMUL.FTZ R52, R52, UR7 ;  /* 0x0000000734347c20 */ /* 0x000fe20008410000 */
[C---:B------:R-:W-:Y:S01]  /*6060*/  VIADD R6, R8.reuse, 0xffffffd8 ;  /* 0xffffffd808067836 */ /* 0x040fe20000000000 */
[C---:B------:R-:W-:Y:S02]  /*6070*/  @!P6 IADD3 R14, -R8.reuse, 0x20, RZ ;  /* 0x00000020080ee810 */ /* 0x040fe40007ffe1ff */
[----:B------:R-:W-:Y:S01]  /*6080*/  ISETP.GE.AND P5, PT, R13, RZ, PT ;  /* 0x000000ff0d00720c */ /* 0x000fe20003fa6270 */
[----:B------:R-:W-:Y:S01]  /*6090*/  VIADD R7, R8, 0xffffffd7 ;  /* 0xffffffd708077836 */ /* 0x000fe20000000000 */
[----:B------:R-:W-:Y:S01]  /*60a0*/  I2FP.F32.S32 R23, R14 ;  /* 0x0000000e00177245 */ /* 0x000fe20000201400 */
[----:B------:R-:W1:Y:S01]  /*60b0*/  MUFU.TANH R72, R52 ;  /* 0x0000003400487308 */ /* 0x000e620000002400 */
[----:B------:R-:W-:Y:S01]  /*60c0*/  FMUL.FTZ R53, R53, UR7 ;  /* 0x0000000735357c20 */ /* 0x000fe20008410000 */
[----:B------:R-:W-:Y:S01]  /*60d0*/  FMUL.FTZ R55, R55, UR7 ;  /* 0x0000000737377c20 */ /* 0x000fe20008410000 */
[----:B------:R-:W-:Y:S01]  /*60e0*/  FMUL.FTZ R54, R54, UR7 ;  /* 0x0000000736367c20 */ /* 0x000fe20008410000 */
[----:B------:R-:W-:Y:S01]  /*60f0*/  FMUL.FTZ R56, R56, UR7 ;  /* 0x0000000738387c20 */ /* 0x000fe20008410000 */
[----:B------:R-:W-:Y:S01]  /*6100*/  FMUL.FTZ R57, R57, UR7 ;  /* 0x0000000739397c20 */ /* 0x000fe20008410000 */
[----:B------:R-:W-:Y:S01]  /*6110*/  FMUL.FTZ R58, R58, UR7 ;  /* 0x000000073a3a7c20 */ /* 0x000fe20008410000 */
[----:B------:R-:W-:Y:S03]  /*6120*/  FMUL.FTZ R59, R59, UR7 ;  /* 0x000000073b3b7c20 */ /* 0x000fe60008410000 */
[----:B------:R-:W2:Y:S01]  /*6130*/  MUFU.TANH R71, R53 ;  /* 0x0000003500477308 */ /* 0x000ea20000002400 */
[----:B------:R-:W-:Y:S01]  /*6140*/  FMUL.FTZ R60, R60, UR7 ;  /* 0x000000073c3c7c20 */ /* 0x000fe20008410000 */
[----:B------:R-:W-:Y:S01]  /*6150*/  @!P5 IADD3 R13, -R8, 0x21, RZ ;  /* 0x00000021080dd810 */ /* 0x000fe20007ffe1ff */
[----:B------:R-:W-:Y:S01]  /*6160*/  FMUL.FTZ R61, R61, UR7 ;  /* 0x000000073d3d7c20 */ /* 0x000fe20008410000 */
[----:B------:R-:W-:Y:S01]  /*6170*/  @P1 ISETP.GE.AND P5, PT, R15, UR8, PT ;  /* 0x000000080f001c0c */ /* 0x000fe2000bfa6270 */
[----:B------:R-:W-:Y:S01]  /*6180*/  @P4 VIADD R15, R0, 0x21 ;  /* 0x00000021000f4836 */ /* 0x000fe20000000000 */
[----:B------:R-:W-:Y:S01]  /*6190*/  I2FP.F32.S32 R22, R13 ;  /* 0x0000000d00167245 */ /* 0x000fe20000201400 */
[----:B------:R-:W-:Y:S01]  /*61a0*/  FFMA.FTZ R13, R23, -UR6, R82 ;  /* 0x80000006170d7c23 */ /* 0x000fe20008010052 */
[----:B------:R-:W-:Y:S02]  /*61b0*/  @P2 FSEL R5, R5, -INF , !P5 ;  /* 0xff80000005052808 */ /* 0x000fe40006800000 */
[----:B------:R-:W-:Y:S01]  /*61c0*/  MUFU.TANH R170, R55 ;  /* 0x0000003700aa7308 */ /* 0x000fe20000002400 */
[----:B------:R-:W-:Y:S01]  /*61d0*/  PLOP3.LUT P1, PT, PT, PT, UP0, 0x80, 0x0 ;  /* 0x000000000000781c */ /* 0x000fe20003f2f008 */
[----:B------:R-:W-:Y:S01]  /*61e0*/  FFMA.FTZ R14, R22, -UR6, R81 ;  /* 0x80000006160e7c23 */ /* 0x000fe20008010051 */
[----:B------:R-:W-:Y:S01]  /*61f0*/  @P0 FSEL R13, R13, -INF , !P5 ;  /* 0xff8000000d0d0808 */ /* 0x000fe20006800000 */
[--C-:B------:R-:W-:Y:S01]  /*6200*/  FFMA.FTZ R5, R5, UR9, -R11.reuse ;  /* 0x0000000905057c23 */ /* 0x100fe2000801080b */
[----:B------:R-:W-:Y:S01]  /*6210*/  PLOP3.LUT P0, PT, PT, PT, UP0, 0x80, 0x0 ;  /* 0x000000000000781c */ /* 0x000fe20003f0f008 */
[----:B------:R-:W-:Y:S01]  /*6220*/  FMUL.FTZ R64, R64, UR7 ;  /* 0x0000000740407c20 */ /* 0x000fe20008410000 */
[----:B------:R-:W-:Y:S03]  /*6230*/  @P3 ISETP.GE.AND P3, PT, R15, UR8, PT ;  /* 0x000000080f003c0c */ /* 0x000fe6000bf66270 */
[----:B------:R3:W-:Y:S01]  /*6240*/  MUFU.EX2 R162, R5 ;  /* 0x0000000500a27308 */ /* 0x0007e20000000800 */
[----:B------:R-:W-:Y:S01]  /*6250*/  PLOP3.LUT P2, PT, PT, PT, UP0, 0x80, 0x0 ;  /* 0x000000000000781c */ /* 0x000fe20003f4f008 */
[--C-:B------:R-:W-:Y:S01]  /*6260*/  FFMA.FTZ R13, R13, UR9, -R12.reuse ;  /* 0x000000090d0d7c23 */ /* 0x100fe2000801080c */
[----:B------:R-:W-:Y:S01]  /*6270*/  PLOP3.LUT P4, PT, PT, PT, UP0, 0x80, 0x0 ;  /* 0x000000000000781c */ /* 0x000fe20003f8f008 */
[----:B------:R-:W-:Y:S02]  /*6280*/  VIADD R15, R8, 0x10 ;  /* 0x00000010080f7836 */ /* 0x000fe40000000000 */
[----:B------:R-:W-:Y:S01]  /*6290*/  FMUL.FTZ R66, R66, UR7 ;  /* 0x0000000742427c20 */ /* 0x000fe20008410000 */
[----:B------:R-:W-:Y:S01]  /*62a0*/  @P1 FSEL R14, R14, -INF , !P3 ;  /* 0xff8000000e0e1808 */ /* 0x000fe20005800000 */
[----:B------:R-:W-:Y:S02]  /*62b0*/  FMUL.FTZ R62, R62, UR7 ;  /* 0x000000073e3e7c20 */ /* 0x000fe40008410000 */
[----:B------:R-:W-:Y:S01]  /*62c0*/  MUFU.EX2 R84, R13 ;  /* 0x0000000d00547308 */ /* 0x000fe20000000800 */
[----:B------:R-:W-:Y:S01]  /*62d0*/  FMUL.FTZ R65, R65, UR7 ;  /* 0x0000000741417c20 */ /* 0x000fe20008410000 */
[----:B------:R-:W-:Y:S01]  /*62e0*/  @P0 FSEL R4, R4, -INF , !P3 ;  /* 0xff80000004040808 */ /* 0x000fe20005800000 */
[----:B------:R-:W-:Y:S01]  /*62f0*/  FFMA.FTZ R14, R14, UR9, -R12 ;  /* 0x000000090e0e7c23 */ /* 0x000fe2000801080c */
[----:B------:R-:W-:Y:S01]  /*6300*/  FMUL.FTZ R67, R67, UR7 ;  /* 0x0000000743437c20 */ /* 0x000fe20008410000 */
[----:B------:R-:W-:Y:S02]  /*6310*/  FMUL.FTZ R63, R63, UR7 ;  /* 0x000000073f3f7c20 */ /* 0x000fe40008410000 */
[----:B------:R-:W-:Y:S03]  /*6320*/  FFMA.FTZ R4, R4, UR9, -R11 ;  /* 0x0000000904047c23 */ /* 0x000fe6000801080b */
[----:B------:R4:W-:Y:S01]  /*6330*/  MUFU.EX2 R83, R14 ;  /* 0x0000000e00537308 */ /* 0x0009e20000000800 */
[C---:B---3--:R-:W-:Y:S05]  /*6340*/  VIADD R5, R8.reuse, 0x20 ;  /* 0x0000002008057836 */ /* 0x048fea0000000000 */
[----:B------:R-:W-:Y:S04]  /*6350*/  ISETP.GE.AND P1, PT, R5, RZ, PT ;  /* 0x000000ff0500720c */ /* 0x000fe80003f26270 */
[----:B------:R3:W-:Y:S10]  /*6360*/  MUFU.EX2 R161, R4 ;  /* 0x0000000400a17308 */ /* 0x0007f40000000800 */
[----:B------:R-:W2:Y:S01]  /*6370*/  MUFU.TANH R172, R54 ;  /* 0x0000003600ac7308 */ /* 0x000ea20000002400 */
[C---:B------:R-:W-:Y:S02]  /*6380*/  @!P1 IADD3 R5, -R8.reuse, -0x20, RZ ;  /* 0xffffffe008059810 */ /* 0x040fe40007ffe1ff */
[----:B------:R-:W-:Y:S02]  /*6390*/  PLOP3.LUT P1, PT, PT, PT, UP0, 0x80, 0x0 ;  /* 0x000000000000781c */ /* 0x000fe40003f2f008 */
[----:B----4-:R-:W-:Y:S05]  /*63a0*/  I2FP.F32.S32 R14, R5 ;  /* 0x00000005000e7245 */ /* 0x010fea0000201400 */
[----:B------:R-:W4:Y:S01]  /*63b0*/  MUFU.TANH R200, R56 ;  /* 0x0000003800c87308 */ /* 0x000f220000002400 */
[----:B---3--:R-:W-:Y:S02]  /*63c0*/  VIADD R4, R8, 0x1f ;  /* 0x0000001f08047836 */ /* 0x008fe40000000000 */
[----:B------:R-:W-:Y:S03]  /*63d0*/  FFMA.FTZ R5, R14, -UR6, R219 ;  /* 0x800000060e057c23 */ /* 0x000fe600080100db */
[----:B------:R-:W-:Y:S04]  /*63e0*/  ISETP.GE.AND P0, PT, R4, RZ, PT ;  /* 0x000000ff0400720c */ /* 0x000fe80003f06270 */
[----:B------:R-:W3:Y:S01]  /*63f0*/  MUFU.TANH R201, R57 ;  /* 0x0000003900c97308 */ /* 0x000ee20000002400 */
[----:B------:R-:W-:Y:S02]  /*6400*/  @P1 FSEL R5, R5, -INF , !P5 ;  /* 0xff80000005051808 */ /* 0x000fe40006800000 */
[----:B------:R-:W-:Y:S07]  /*6410*/  PLOP3.LUT P1, PT, PT, PT, UP0, 0x80, 0x0 ;  /* 0x000000000000781c */ /* 0x000fee0003f2f008 */
[----:B------:R-:W3:Y:S01]  /*6420*/  MUFU.TANH R217, R58 ;  /* 0x0000003a00d97308 */ /* 0x000ee20000002400 */
[----:B------:R-:W-:Y:S02]  /*6430*/  @!P0 IADD3 R4, -R8, -0x1f, RZ ;  /* 0xffffffe108048810 */ /* 0x000fe40007ffe1ff */
[----:B------:R-:W-:Y:S02]  /*6440*/  PLOP3.LUT P0, PT, PT, PT, UP0, 0x80, 0x0 ;  /* 0x000000000000781c */ /* 0x000fe40003f0f008 */
[----:B------:R-:W-:Y:S01]  /*6450*/  I2FP.F32.S32 R16, R4 ;  /* 0x0000000400107245 */ /* 0x000fe20000201400 */
[----:B------:R-:W-:Y:S01]  /*6460*/  FFMA.FTZ R4, R5, UR9, -R10 ;  /* 0x0000000905047c23 */ /* 0x000fe2000801080a */
[----:B------:R-:W-:Y:S03]  /*6470*/  FFMA.FTZ R5, R19, -UR6, R239 ;  /* 0x8000000613057c23 */ /* 0x000fe600080100ef */
[----:B------:R-:W3:Y:S01]  /*6480*/  MUFU.TANH R216, R59 ;  /* 0x0000003b00d87308 */ /* 0x000ee20000002400 */
[----:B------:R-:W-:Y:S01]  /*6490*/  FFMA.FTZ R13, R16, -UR6, R218 ;  /* 0x80000006100d7c23 */ /* 0x000fe200080100da */
[----:B------:R-:W-:Y:S08]  /*64a0*/  @P2 FSEL R5, R5, -INF , !P5 ;  /* 0xff80000005052808 */ /* 0x000ff00006800000 */
[----:B------:R1:W-:Y:S01]  /*64b0*/  MUFU.EX2 R180, R4 ;  /* 0x0000000400b47308 */ /* 0x0003e20000000800 */
[--C-:B------:R-:W-:Y:S01]  /*64c0*/  FFMA.FTZ R5, R5, UR9, -R9.reuse ;  /* 0x0000000905057c23 */ /* 0x100fe20008010809 */
[----:B------:R-:W-:Y:S02]  /*64d0*/  @P0 FSEL R13, R13, -INF , !P3 ;  /* 0xff8000000d0d0808 */ /* 0x000fe40005800000 */
[----:B------:R-:W-:Y:S03]  /*64e0*/  PLOP3.LUT P0, PT, PT, PT, UP0, 0x80, 0x0 ;  /* 0x000000000000781c */ /* 0x000fe60003f0f008 */
[----:B------:R-:W-:Y:S03]  /*64f0*/  FFMA.FTZ R13, R13, UR9, -R10 ;  /* 0x000000090d0d7c23 */ /* 0x000fe6000801080a */
[----:B------:R2:W-:Y:S10]  /*6500*/  MUFU.EX2 R209, R5 ;  /* 0x0000000500d17308 */ /* 0x0005f40000000800 */
[----:B------:R4:W-:Y:S01]  /*6510*/  MUFU.EX2 R175, R13 ;  /* 0x0000000d00af7308 */ /* 0x0009e20000000800 */
[----:B-1----:R-:W-:Y:S01]  /*6520*/  FFMA.FTZ R4, R18, -UR6, R236 ;  /* 0x8000000612047c23 */ /* 0x002fe200080100ec */
[----:B------:R-:W-:Y:S04]  /*6530*/  VIADD R18, R8, 0xffffffc7 ;  /* 0xffffffc708127836 */ /* 0x000fe80000000000 */
[----:B------:R-:W-:Y:S02]  /*6540*/  @P1 FSEL R4, R4, -INF , !P3 ;  /* 0xff80000004041808 */ /* 0x000fe40005800000 */
[----:B------:R-:W-:Y:S01]  /*6550*/  PLOP3.LUT P1, PT, PT, PT, UP0, 0x80, 0x0 ;  /* 0x000000000000781c */ /* 0x000fe20003f2f008 */
[----:B--2---:R-:W-:Y:S01]  /*6560*/  VIADD R5, R8, 0x18 ;  /* 0x0000001808057836 */ /* 0x004fe20000000000 */
[----:B------:R-:W-:Y:S01]  /*6570*/  PLOP3.LUT P3, PT, PT, PT, UP0, 0x80, 0x0 ;  /* 0x000000000000781c */ /* 0x000fe20003f6f008 */
[----:B------:R-:W-:Y:S01]  /*6580*/  FFMA.FTZ R4, R4, UR9, -R9 ;  /* 0x0000000904047c23 */ /* 0x000fe20008010809 */
[----:B------:R-:W1:Y:S02]  /*6590*/  MUFU.TANH R197, R60 ;  /* 0x0000003c00c57308 */ /* 0x000e640000002400 */
[----:B------:R-:W-:Y:S01]  /*65a0*/  ISETP.GE.AND P2, PT, R5, RZ, PT ;  /* 0x000000ff0500720c */ /* 0x000fe20003f46270 */
[C---:B----4-:R-:W-:Y:S01]  /*65b0*/  @P0 VIADD R13, R0.reuse, 0x28 ;  /* 0x00000028000d0836 */ /* 0x050fe20000000000 */
[----:B------:R-:W-:Y:S06]  /*65c0*/  PLOP3.LUT P0, PT, PT, PT, UP0, 0x80, 0x0 ;  /* 0x000000000000781c */ /* 0x000fec0003f0f008 */
[----:B------:R2:W-:Y:S01]  /*65d0*/  MUFU.EX2 R208, R4 ;  /* 0x0000000400d07308 */ /* 0x0005e20000000800 */
[----:B------:R-:W-:Y:S02]  /*65e0*/  @P1 ISETP.GE.AND P1, PT, R13, UR8, PT ;  /* 0x000000080d001c0c */ /* 0x000fe4000bf26270 */
[----:B------:R-:W-:Y:S02]  /*65f0*/  @P3 IADD3 R13, R0, 0x29, RZ ;  /* 0x00000029000d3810 */ /* 0x000fe40007ffe0ff */
[----:B------:R-:W-:Y:S02]  /*6600*/  PLOP3.LUT P3, PT, PT, PT, UP0, 0x80, 0x0 ;  /* 0x000000000000781c */ /* 0x000fe40003f6f008 */
[C---:B------:R-:W-:Y:S03]  /*6610*/  @!P2 IADD3 R5, -R8.reuse, -0x18, RZ ;  /* 0xffffffe80805a810 */ /* 0x040fe60007ffe1ff */
[----:B------:R-:W-:Y:S01]  /*6620*/  MUFU.TANH R183, R61 ;  /* 0x0000003d00b77308 */ /* 0x000fe20000002400 */
[----:B------:R-:W-:Y:S02]  /*6630*/  PLOP3.LUT P2, PT, PT, PT, UP0, 0x80, 0x0 ;  /* 0x000000000000781c */ /* 0x000fe40003f4f008 */
[----:B------:R-:W-:Y:S02]  /*6640*/  I2FP.F32.S32 R21, R5 ;  /* 0x0000000500157245 */ /* 0x000fe40000201400 */
[----:B------:R-:W-:Y:S01]  /*6650*/  @P4 ISETP.GE.AND P4, PT, R13, UR8, PT ;  /* 0x000000080d004c0c */ /* 0x000fe2000bf86270 */
[C---:B------:R-:W-:Y:S02]  /*6660*/  VIADD R13, R8.reuse, 0xffffffd0 ;  /* 0xffffffd0080d7836 */ /* 0x040fe40000000000 */
[----:B--2---:R-:W-:Y:S02]  /*6670*/  VIADD R4, R8, 0x17 ;  /* 0x0000001708047836 */ /* 0x004fe40000000000 */
[----:B------:R-:W-:Y:S01]  /*6680*/  FFMA.FTZ R5, R21, -UR6, R215 ;  /* 0x8000000615057c23 */ /* 0x000fe200080100d7 */
[----:B------:R-:W2:Y:S02]  /*6690*/  MUFU.TANH R70, R64 ;  /* 0x0000004000467308 */ /* 0x000ea40000002400 */
[----:B------:R-:W-:Y:S02]  /*66a0*/  ISETP.GE.AND P5, PT, R4, RZ, PT ;  /* 0x000000ff0400720c */ /* 0x000fe40003fa6270 */
[----:B------:R-:W-:Y:S02]  /*66b0*/  @P2 FSEL R5, R5, -INF , !P1 ;  /* 0xff80000005052808 */ /* 0x000fe40004800000 */
[----:B------:R-:W-:Y:S04]  /*66c0*/  ISETP.GE.AND P2, PT, R6, RZ, PT ;  /* 0x000000ff0600720c */ /* 0x000fe80003f46270 */
[----:B------:R-:W-:Y:S01]  /*66d0*/  MUFU.TANH R158, R66 ;  /* 0x00000042009e7308 */ /* 0x000fe20000002400 */
[----:B------:R-:W-:Y:S04]  /*66e0*/  FFMA.FTZ R5, R5, UR9, -R10 ;  /* 0x0000000905057c23 */ /* 0x000fe8000801080a */
[C---:B------:R-:W-:Y:S05]  /*66f0*/  @!P5 IADD3 R4, -R8.reuse, -0x17, RZ ;  /* 0xffffffe90804d810 */ /* 0x040fea0007ffe1ff */
[----:B------:R4:W-:Y:S01]  /*6700*/  MUFU.EX2 R169, R5 ;  /* 0x0000000500a97308 */ /* 0x0009e20000000800 */
[----:B------:R-:W-:Y:S02]  /*6710*/  ISETP.GE.AND P5, PT, R7, RZ, PT ;  /* 0x000000ff0700720c */ /* 0x000fe40003fa6270 */
[----:B------:R-:W-:Y:S02]  /*6720*/  I2FP.F32.S32 R20, R4 ;  /* 0x0000000400147245 */ /* 0x000fe40000201400 */
[----:B------:R-:W-:Y:S03]  /*6730*/  @!P2 IADD3 R6, -R8, 0x28, RZ ;  /* 0x000000280806a810 */ /* 0x000fe60007ffe1ff */
[----:B------:R-:W-:Y:S02]  /*6740*/  FFMA.FTZ R4, R20, -UR6, R214 ;  /* 0x8000000614047c23 */ /* 0x000fe400080100d6 */
[----:B------:R-:W-:Y:S03]  /*6750*/  MUFU.TANH R213, R62 ;  /* 0x0000003e00d57308 */ /* 0x000fe60000002400 */
[----:B------:R-:W-:Y:S02]  /*6760*/  @P0 FSEL R4, R4, -INF , !P4 ;  /* 0xff80000004040808 */ /* 0x000fe40006000000 */
[----:B------:R-:W-:Y:S01]  /*6770*/  PLOP3.LUT P0, PT, PT, PT, UP0, 0x80, 0x0 ;  /* 0x000000000000781c */ /* 0x000fe20003f0f008 */
[----:B----4-:R-:W-:Y:S02]  /*6780*/  FFMA.FTZ R5, R14, -UR6, R235 ;  /* 0x800000060e057c23 */ /* 0x010fe400080100eb */
[----:B------:R-:W-:Y:S01]  /*6790*/  FFMA.FTZ R4, R4, UR9, -R10 ;  /* 0x0000000904047c23 */ /* 0x000fe2000801080a */
[C---:B------:R-:W-:Y:S01]  /*67a0*/  VIADD R14, R8.reuse, 0xffffffcf ;  /* 0xffffffcf080e7836 */ /* 0x040fe20000000000 */
[----:B------:R-:W-:Y:S01]  /*67b0*/  @!P5 IADD3 R7, -R8, 0x29, RZ ;  /* 0x000000290807d810 */ /* 0x000fe20007ffe1ff */
[----:B------:R-:W4:Y:S01]  /*67c0*/  MUFU.TANH R69, R65 ;  /* 0x0000004100457308 */ /* 0x000f220000002400 */
[----:B------:R-:W-:Y:S02]  /*67d0*/  @P3 FSEL R5, R5, -INF , !P1 ;  /* 0xff80000005053808 */ /* 0x000fe40004800000 */
[----:B------:R-:W-:Y:S02]  /*67e0*/  ISETP.GE.AND P3, PT, R13, RZ, PT ;  /* 0x000000ff0d00720c */ /* 0x000fe40003f66270 */
[----:B------:R-:W-:Y:S01]  /*67f0*/  ISETP.GE.AND P5, PT, R17, RZ, PT ;  /* 0x000000ff1100720c */ /* 0x000fe20003fa6270 */
[--C-:B------:R-:W-:Y:S01]  /*6800*/  FFMA.FTZ R5, R5, UR9, -R9.reuse ;  /* 0x0000000905057c23 */ /* 0x100fe20008010809 */
[----:B------:R-:W-:Y:S03]  /*6810*/  ISETP.GE.AND P6, PT, R14, RZ, PT ;  /* 0x000000ff0e00720c */ /* 0x000fe60003fc6270 */
[----:B------:R3:W-:Y:S01]  /*6820*/  MUFU.EX2 R167, R4 ;  /* 0x0000000400a77308 */ /* 0x0007e20000000800 */
[----:B------:R-:W-:Y:S05]  /*6830*/  I2FP.F32.S32 R7, R7 ;  /* 0x0000000700077245 */ /* 0x000fea0000201400 */
[----:B------:R-:W-:Y:S04]  /*6840*/  @!P3 IADD3 R13, -R8, 0x30, RZ ;  /* 0x00000030080db810 */ /* 0x000fe80007ffe1ff */
[----:B------:R1:W-:Y:S01]  /*6850*/  MUFU.EX2 R179, R5 ;  /* 0x0000000500b37308 */ /* 0x0003e20000000800 */
[----:B------:R-:W-:Y:S02]  /*6860*/  ISETP.GE.AND P3, PT, R18, RZ, PT ;  /* 0x000000ff1200720c */ /* 0x000fe40003f66270 */
[C---:B------:R-:W-:Y:S02]  /*6870*/  @!P5 IADD3 R17, -R8.reuse, 0x38, RZ ;  /* 0x000000380811d810 */ /* 0x040fe40007ffe1ff */
[----:B------:R-:W-:Y:S02]  /*6880*/  @!P6 IADD3 R14, -R8, 0x31, RZ ;  /* 0x00000031080ee810 */ /* 0x000fe40007ffe1ff */
[----:B------:R-:W-:Y:S01]  /*6890*/  PLOP3.LUT P6, PT, PT, PT, UP0, 0x80, 0x0 ;  /* 0x000000000000781c */ /* 0x000fe20003fcf008 */
[----:B---3--:R-:W-:Y:S01]  /*68a0*/  FFMA.FTZ R4, R16, -UR6, R232 ;  /* 0x8000000610047c23 */ /* 0x008fe200080100e8 */
[----:B------:R-:W-:Y:S01]  /*68b0*/  VIADD R16, R8, 0xf ;  /* 0x0000000f08107836 */ /* 0x000fe20000000000 */
[----:B------:R-:W-:Y:S01]  /*68c0*/  PLOP3.LUT P5, PT, PT, PT, UP0, 0x80, 0x0 ;  /* 0x000000000000781c */ /* 0x000fe20003faf008 */
[----:B------:R-:W3:Y:S01]  /*68d0*/  MUFU.TANH R157, R67 ;  /* 0x00000043009d7308 */ /* 0x000ee20000002400 */
[----:B------:R-:W-:Y:S02]  /*68e0*/  I2FP.F32.S32 R13, R13 ;  /* 0x0000000d000d7245 */ /* 0x000fe40000201400 */
[----:B------:R-:W-:Y:S02]  /*68f0*/  @P0 FSEL R4, R4, -INF , !P4 ;  /* 0xff80000004040808 */ /* 0x000fe40006000000 */
[----:B------:R-:W-:Y:S01]  /*6900*/  ISETP.GE.AND P0, PT, R15, RZ, PT ;  /* 0x000000ff0f00720c */ /* 0x000fe20003f06270 */
[----:B-1----:R-:W-:Y:S01]  /*6910*/  FFMA.FTZ R5, R23, -UR6, R174 ;  /* 0x8000000617057c23 */ /* 0x002fe200080100ae */
[----:B------:R-:W-:Y:S01]  /*6920*/  ISETP.GE.AND P2, PT, R16, RZ, PT ;  /* 0x000000ff1000720c */ /* 0x000fe20003f46270 */
[----:B------:R-:W-:Y:S01]  /*6930*/  FFMA.FTZ R4, R4, UR9, -R9 ;  /* 0x0000000904047c23 */ /* 0x000fe20008010809 */
[----:B------:R-:W-:Y:S01]  /*6940*/  @!P3 IADD3 R18, -R8, 0x39, RZ ;  /* 0x000000390812b810 */ /* 0x000fe20007ffe1ff */
[----:B------:R-:W-:Y:S01]  /*6950*/  @P6 VIADD R19, R0, 0x30 ;  /* 0x0000003000136836 */ /* 0x000fe20000000000 */
[----:B------:R-:W-:Y:S01]  /*6960*/  PLOP3.LUT P3, PT, PT, PT, UP0, 0x80, 0x0 ;  /* 0x000000000000781c */ /* 0x000fe20003f6f008 */
[----:B------:R1:W-:Y:S01]  /*6970*/  MUFU.EX2 R178, R4 ;  /* 0x0000000400b27308 */ /* 0x0003e20000000800 */
[----:B------:R-:W-:Y:S02]  /*6980*/  PLOP3.LUT P6, PT, PT, PT, UP0, 0x80, 0x0 ;  /* 0x000000000000781c */ /* 0x000fe40003fcf008 */
[----:B------:R-:W-:Y:S02]  /*6990*/  @P5 ISETP.GE.AND P5, PT, R19, UR8, PT ;  /* 0x0000000813005c0c */ /* 0x000fe4000bfa6270 */
[----:B------:R-:W3:Y:S01]  /*69a0*/  LDL R19, [R1+0x4] ;  /* 0x0000040001137983 */ /* 0x000ee20000100800 */
[C---:B------:R-:W-:Y:S02]  /*69b0*/  @!P0 IADD3 R15, -R8.reuse, -0x10, RZ ;  /* 0xfffffff0080f8810 */ /* 0x040fe40007ffe1ff */
[----:B------:R-:W-:Y:S02]  /*69c0*/  PLOP3.LUT P0, PT, PT, PT, UP0, 0x80, 0x0 ;  /* 0x000000000000781c */ /* 0x000fe40003f0f008 */
[----:B------:R-:W3:Y:S01]  /*69d0*/  MUFU.TANH R212, R63 ;  /* 0x0000003f00d47308 */ /* 0x000ee20000002400 */
[----:B------:R-:W-:Y:S02]  /*69e0*/  @!P2 IADD3 R16, -R8, -0xf, RZ ;  /* 0xfffffff10810a810 */ /* 0x000fe40007ffe1ff */
[----:B------:R-:W-:Y:S01]  /*69f0*/  I2FP.F32.S32 R8, R6 ;  /* 0x0000000600087245 */ /* 0x000fe20000201400 */
[----:B------:R-:W-:Y:S01]  /*6a00*/  FFMA.FTZ R6, R7, -UR6, R77 ;  /* 0x8000000607067c23 */ /* 0x000fe2000801004d */
[----:B------:R-:W-:Y:S02]  /*6a10*/  PLOP3.LUT P2, PT, PT, PT, UP0, 0x80, 0x0 ;  /* 0x000000000000781c */ /* 0x000fe40003f4f008 */
[----:B------:R-:W-:Y:S01]  /*6a20*/  I2FP.F32.S32 R14, R14 ;  /* 0x0000000e000e7245 */ /* 0x000fe20000201400 */
[----:B-1----:R-:W-:Y:S01]  /*6a30*/  FFMA.FTZ R4, R8, -UR6, R78 ;  /* 0x8000000608047c23 */ /* 0x002fe2000801004e */
[----:B------:R-:W-:Y:S02]  /*6a40*/  I2FP.F32.S32 R15, R15 ;  /* 0x0000000f000f7245 */ /* 0x000fe40000201400 */
[----:B------:R-:W-:Y:S02]  /*6a50*/  I2FP.F32.S32 R16, R16 ;  /* 0x0000001000107245 */ /* 0x000fe40000201400 */
[----:B------:R-:W-:Y:S02]  /*6a60*/  @P0 FSEL R4, R4, -INF , !P1 ;  /* 0xff80000004040808 */ /* 0x000fe40004800000 */
[----:B------:R-:W-:Y:S03]  /*6a70*/  PLOP3.LUT P0, PT, PT, PT, UP0, 0x80, 0x0 ;  /* 0x000000000000781c */ /* 0x000fe60003f0f008 */
[--C-:B------:R-:W-:Y:S01]  /*6a80*/  FFMA.FTZ R4, R4, UR9, -R12.reuse ;  /* 0x0000000904047c23 */ /* 0x100fe2000801080c */
[----:B------:R-:W-:Y:S02]  /*6a90*/  @P2 FSEL R6, R6, -INF , !P4 ;  /* 0xff80000006062808 */ /* 0x000fe40006000000 */
[----:B------:R-:W-:Y:S01]  /*6aa0*/  PLOP3.LUT P2, PT, PT, PT, UP0, 0x80, 0x0 ;  /* 0x000000000000781c */ /* 0x000fe20003f4f008 */
[----:B------:R1:W-:Y:S02]  /*6ab0*/  MUFU.EX2 R80, R4 ;  /* 0x0000000400507308 */ /* 0x0003e40000000800 */
[----:B------:R-:W-:Y:S04]  /*6ac0*/  FFMA.FTZ R6, R6, UR9, -R12 ;  /* 0x0000000906067c23 */ /* 0x000fe8000801080c */
[----:B------:R-:W-:Y:S02]  /*6ad0*/  @P0 FSEL R5, R5, -INF , !P1 ;  /* 0xff80000005050808 */ /* 0x000fe40004800000 */
[----:B------:R-:W-:Y:S02]  /*6ae0*/  PLOP3.LUT P1, PT, PT, PT, UP0, 0x80, 0x0 ;  /* 0x000000000000781c */ /* 0x000fe40003f2f008 */
[----:B------:R2:W3:Y:S01]  /*6af0*/  MUFU.EX2 R79, R6 ;  /* 0x00000006004f7308 */ /* 0x0004e20000000800 */
[----:B------:R-:W-:Y:S01]  /*6b00*/  PLOP3.LUT P0, PT, PT, PT, UP0, 0x80, 0x0 ;  /* 0x000000000000781c */ /* 0x000fe20003f0f008 */
[----:B------:R-:W-:Y:S08]  /*6b10*/  FFMA.FTZ R5, R5, UR9, -R11 ;  /* 0x0000000905057c23 */ /* 0x000ff0000801080b */
[----:B------:R4:W-:Y:S01]  /*6b20*/  MUFU.EX2 R156, R5 ;  /* 0x00000005009c7308 */ /* 0x0009e20000000800 */
[----:B-1----:R-:W-:Y:S01]  /*6b30*/  @P3 VIADD R4, R0, 0x31 ;  /* 0x0000003100043836 */ /* 0x002fe20000000000 */
[----:B------:R-:W-:Y:S04]  /*6b40*/  PLOP3.LUT P3, PT, PT, PT, UP0, 0x80, 0x0 ;  /* 0x000000000000781c */ /* 0x000fe80003f6f008 */
[----:B------:R-:W-:Y:S01]  /*6b50*/  @P6 ISETP.GE.AND P6, PT, R4, UR8, PT ;  /* 0x0000000804006c0c */ /* 0x000fe2000bfc6270 */
[----:B------:R-:W-:Y:S05]  /*6b60*/  FFMA.FTZ R4, R22, -UR6, R173 ;  /* 0x8000000616047c23 */ /* 0x000fea00080100ad */
[----:B------:R-:W-:Y:S02]  /*6b70*/  @P2 FSEL R4, R4, -INF , !P4 ;  /* 0xff80000004042808 */ /* 0x000fe40006000000 */
[----:B------:R-:W-:Y:S01]  /*6b80*/  PLOP3.LUT P4, PT, PT, PT, UP0, 0x80, 0x0 ;  /* 0x000000000000781c */ /* 0x000fe20003f8f008 */
[----:B--2---:R-:W-:Y:S01]  /*6b90*/  @P3 VIADD R6, R0, 0x38 ;  /* 0x0000003800063836 */ /* 0x004fe20000000000 */
[----:B------:R-:W-:Y:S01]  /*6ba0*/  PLOP3.LUT P3, PT, PT, PT, UP0, 0x80, 0x0 ;  /* 0x000000000000781c */ /* 0x000fe20003f6f008 */
[----:B----4-:R-:W-:Y:S01]  /*6bb0*/  FFMA.FTZ R5, R13, -UR6, R72 ;  /* 0x800000060d057c23 */ /* 0x010fe20008010048 */
[----:B------:R-:W-:Y:S01]  /*6bc0*/  FFMA.FTZ R4, R4, UR9, -R11 ;  /* 0x0000000904047c23 */ /* 0x000fe2000801080b */
[----:B------:R-:W-:Y:S03]  /*6bd0*/  PLOP3.LUT P2, PT, PT, PT, UP0, 0x80, 0x0 ;  /* 0x000000000000781c */ /* 0x000fe60003f4f008 */
[----:B------:R-:W-:Y:S01]  /*6be0*/  @P1 FSEL R5, R5, -INF , !P5 ;  /* 0xff80000005051808 */ /* 0x000fe20006800000 */
[----:B------:R1:W2:Y:S01]  /*6bf0*/  MUFU.EX2 R155, R4 ;  /* 0x00000004009b7308 */ /* 0x0002a20000000800 */
[----:B------:R-:W-:Y:S03]  /*6c00*/  PLOP3.LUT P1, PT, PT, PT, UP0, 0x80, 0x0 ;  /* 0x000000000000781c */ /* 0x000fe60003f2f008 */
[----:B------:R-:W-:Y:S06]  /*6c10*/  FFMA.FTZ R5, R5, UR9, -R12 ;  /* 0x0000000905057c23 */ /* 0x000fec000801080c */
[----:B------:R4:W-:Y:S01]  /*6c20*/  MUFU.EX2 R76, R5 ;  /* 0x00000005004c7308 */ /* 0x0009e20000000800 */
[----:B------:R-:W-:Y:S02]  /*6c30*/  @P2 ISETP.GE.AND P2, PT, R6, UR8, PT ;  /* 0x0000000806002c0c */ /* 0x000fe4000bf46270 */
[----:B------:R-:W-:Y:S01]  /*6c40*/  F2FP.F16.F32.PACK_AB R6, R230, R231 ;  /* 0x000000e7e606723e */ /* 0x000fe200000000ff */
[----:B-1----:R-:W-:Y:S05]  /*6c50*/  FFMA.FTZ R4, R14, -UR6, R71 ;  /* 0x800000060e047c23 */ /* 0x002fea0008010047 */
[----:B------:R-:W-:Y:S02]  /*6c60*/  @P0 FSEL R4, R4, -INF , !P6 ;  /* 0xff80000004040808 */ /* 0x000fe40007000000 */
[----:B------:R-:W-:Y:S01]  /*6c70*/  PLOP3.LUT P0, PT, PT, PT, UP0, 0x80, 0x0 ;  /* 0x000000000000781c */ /* 0x000fe20003f0f008 */
[----:B----4-:R-:W-:Y:S02]  /*6c80*/  @P4 VIADD R5, R0, 0x39 ;  /* 0x0000003900054836 */ /* 0x010fe40000000000 */
[----:B------:R-:W-:Y:S01]  /*6c90*/  FFMA.FTZ R0, R8, -UR6, R172 ;  /* 0x8000000608007c23 */ /* 0x000fe200080100ac */
[----:B------:R-:W-:Y:S01]  /*6ca0*/  FFMA.FTZ R4, R4, UR9, -R12 ;  /* 0x0000000904047c23 */ /* 0x000fe2000801080c */
[----:B------:R-:W4:Y:S01]  /*6cb0*/  LDL R8, [R1+0xc] ;  /* 0x00000c0001087983 */ /* 0x000f220000100800 */
[----:B------:R-:W-:Y:S02]  /*6cc0*/  PLOP3.LUT P4, PT, PT, PT, UP0, 0x80, 0x0 ;  /* 0x000000000000781c */ /* 0x000fe40003f8f008 */
[----:B------:R-:W-:Y:S01]  /*6cd0*/  @P3 ISETP.GE.AND P3, PT, R5, UR8, PT ;  /* 0x0000000805003c0c */ /* 0x000fe2000bf66270 */
[----:B------:R1:W2:Y:S01]  /*6ce0*/  MUFU.EX2 R75, R4 ;  /* 0x00000004004b7308 */ /* 0x0002a20000000800 */
[----:B------:R-:W-:Y:S02]  /*6cf0*/  F2FP.F16.F32.PACK_AB R5, R99, R100 ;  /* 0x000000646305723e */ /* 0x000fe400000000ff */
[----:B------:R-:W-:Y:S02]  /*6d00*/  @P1 FSEL R0, R0, -INF , !P5 ;  /* 0xff80000000001808 */ /* 0x000fe40006800000 */
[----:B------:R-:W-:Y:S01]  /*6d10*/  PLOP3.LUT P1, PT, PT, PT, UP0, 0x80, 0x0 ;  /* 0x000000000000781c */ /* 0x000fe20003f2f008 */
[----:B------:R2:W-:Y:S02]  /*6d20*/  STS [R26+0x1c000], R5 ;  /* 0x01c000051a007388 */ /* 0x0005e40000000800 */
[--C-:B------:R-:W-:Y:S04]  /*6d30*/  FFMA.FTZ R0, R0, UR9, -R11.reuse ;  /* 0x0000000900007c23 */ /* 0x100fe8000801080b */
[----:B------:R2:W-:Y:S01]  /*6d40*/  MUFU.EX2 R154, R0 ;  /* 0x00000000009a7308 */ /* 0x0005e20000000800 */
[----:B-1----:R-:W-:Y:S02]  /*6d50*/  FFMA.FTZ R4, R7, -UR6, R170 ;  /* 0x8000000607047c23 */ /* 0x002fe400080100aa */
[----:B------:R-:W4:Y:S03]  /*6d60*/  LDL R7, [R1+0x14] ;  /* 0x0000140001077983 */ /* 0x000f260000100800 */
[----:B------:R-:W-:Y:S02]  /*6d70*/  @P0 FSEL R4, R4, -INF , !P6 ;  /* 0xff80000004040808 */ /* 0x000fe40007000000 */
[----:B------:R-:W-:Y:S01]  /*6d80*/  PLOP3.LUT P0, PT, PT, PT, UP0, 0x80, 0x0 ;  /* 0x000000000000781c */ /* 0x000fe20003f0f008 */
[----:B--2---:R-:W-:Y:S01]  /*6d90*/  FFMA.FTZ R0, R15, -UR6, R200 ;  /* 0x800000060f007c23 */ /* 0x004fe200080100c8 */
[----:B------:R-:W-:Y:S04]  /*6da0*/  F2FP.F16.F32.PACK_AB R5, R194, R193 ;  /* 0x000000c1c205723e */ /* 0x000fe800000000ff */
[----:B------:R-:W-:Y:S01]  /*6db0*/  @P1 FSEL R0, R0, -INF , !P5 ;  /* 0xff80000000001808 */ /* 0x000fe20006800000 */
[----:B------:R1:W-:Y:S01]  /*6dc0*/  STS [R26+0x1c400], R5 ;  /* 0x01c400051a007388 */ /* 0x0003e20000000800 */
[----:B------:R-:W-:Y:S01]  /*6dd0*/  PLOP3.LUT P1, PT, PT, PT, UP0, 0x80, 0x0 ;  /* 0x000000000000781c */ /* 0x000fe20003f2f008 */
[----:B-1----:R-:W-:Y:S01]  /*6de0*/  FFMA.FTZ R5, R4, UR9, -R11 ;  /* 0x0000000904057c23 */ /* 0x002fe2000801080b */
[----:B------:R-:W-:Y:S03]  /*6df0*/  F2FP.F16.F32.PACK_AB R4, R95, R96 ;  /* 0x000000605f04723e */ /* 0x000fe600000000ff */
[----:B------:R1:W2:Y:S02]  /*6e00*/  MUFU.EX2 R153, R5 ;  /* 0x0000000500997308 */ /* 0x0002a40000000800 */
[----:B------:R2:W-:Y:S01]  /*6e10*/  STS [R25+0x1c000], R4 ;  /* 0x01c0000419007388 */ /* 0x0005e20000000800 */
[----:B-1----:R-:W-:Y:S05]  /*6e20*/  FFMA.FTZ R5, R16, -UR6, R201 ;  /* 0x8000000610057c23 */ /* 0x002fea00080100c9 */
[----:B------:R-:W-:Y:S02]  /*6e30*/  @P0 FSEL R5, R5, -INF , !P6 ;  /* 0xff80000005050808 */ /* 0x000fe40007000000 */
[----:B------:R-:W-:Y:S01]  /*6e40*/  PLOP3.LUT P0, PT, PT, PT, UP0, 0x80, 0x0 ;  /* 0x000000000000781c */ /* 0x000fe20003f0f008 */
[--C-:B--2---:R-:W-:Y:S01]  /*6e50*/  FFMA.FTZ R4, R0, UR9, -R10.reuse ;  /* 0x0000000900047c23 */ /* 0x104fe2000801080a */
[----:B------:R-:W-:Y:S03]  /*6e60*/  F2FP.F16.F32.PACK_AB R0, R198, R199 ;  /* 0x000000c7c600723e */ /* 0x000fe600000000ff */
[----:B------:R1:W-:Y:S02]  /*6e70*/  MUFU.EX2 R164, R4 ;  /* 0x0000000400a47308 */ /* 0x0003e40000000800 */
[----:B------:R2:W-:Y:S04]  /*6e80*/  STS [R25+0x1c400], R0 ;  /* 0x01c4000019007388 */ /* 0x0005e80000000800 */
[----:B------:R2:W-:Y:S01]  /*6e90*/  STS [R26+0x1e000], R6 ;  /* 0x01e000061a007388 */ /* 0x0005e20000000800 */
[----:B-1----:R-:W-:Y:S05]  /*6ea0*/  FFMA.FTZ R4, R21, -UR6, R217 ;  /* 0x8000000615047c23 */ /* 0x002fea00080100d9 */
[----:B------:R-:W-:Y:S02]  /*6eb0*/  @P1 FSEL R4, R4, -INF , !P5 ;  /* 0xff80000004041808 */ /* 0x000fe40006800000 */
[----:B------:R-:W-:Y:S01]  /*6ec0*/  PLOP3.LUT P1, PT, PT, PT, UP0, 0x80, 0x0 ;  /* 0x000000000000781c */ /* 0x000fe20003f2f008 */
[----:B--2---:R-:W-:Y:S01]  /*6ed0*/  FFMA.FTZ R0, R5, UR9, -R10 ;  /* 0x0000000905007c23 */ /* 0x004fe2000801080a */
[----:B------:R-:W-:Y:S01]  /*6ee0*/  F2FP.F16.F32.PACK_AB R5, R243, R244 ;  /* 0x000000f4f305723e */ /* 0x000fe200000000ff */
[----:B------:R-:W-:Y:S02]  /*6ef0*/  FFMA.FTZ R4, R4, UR9, -R9 ;  /* 0x0000000904047c23 */ /* 0x000fe40008010809 */
[----:B------:R1:W-:Y:S01]  /*6f00*/  MUFU.EX2 R163, R0 ;  /* 0x0000000000a37308 */ /* 0x0003e20000000800 */
[----:B------:R-:W-:Y:S01]  /*6f10*/  F2FP.F16.F32.PACK_AB R6, R223, R226 ;  /* 0x000000e2df06723e */ /* 0x000fe200000000ff */
[----:B------:R2:W-:Y:S04]  /*6f20*/  STS [R26+0x1e400], R5 ;  /* 0x01e400051a007388 */ /* 0x0005e80000000800 */
[----:B------:R2:W-:Y:S04]  /*6f30*/  STS [R25+0x1e000], R6 ;  /* 0x01e0000619007388 */ /* 0x0005e80000000800 */
[----:B------:R2:W-:Y:S01]  /*6f40*/  MUFU.EX2 R177, R4 ;  /* 0x0000000400b17308 */ /* 0x0005e20000000800 */
[----:B-1----:R-:W-:Y:S05]  /*6f50*/  FFMA.FTZ R0, R20, -UR6, R216 ;  /* 0x8000000614007c23 */ /* 0x002fea00080100d8 */
[----:B------:R-:W-:Y:S02]  /*6f60*/  @P0 FSEL R0, R0, -INF , !P6 ;  /* 0xff80000000000808 */ /* 0x000fe40007000000 */
[----:B------:R-:W-:Y:S01]  /*6f70*/  PLOP3.LUT P0, PT, PT, PT, UP0, 0x80, 0x0 ;  /* 0x000000000000781c */ /* 0x000fe20003f0f008 */
[----:B--2---:R-:W-:Y:S02]  /*6f80*/  FFMA.FTZ R4, R136, -UR6, R197 ;  /* 0x8000000688047c23 */ /* 0x004fe400080100c5 */
[----:B------:R-:W-:Y:S01]  /*6f90*/  FFMA.FTZ R0, R0, UR9, -R9 ;  /* 0x0000000900007c23 */ /* 0x000fe20008010809 */
[----:B------:R-:W-:Y:S02]  /*6fa0*/  F2FP.F16.F32.PACK_AB R5, R240, R241 ;  /* 0x000000f1f005723e */ /* 0x000fe400000000ff */
[----:B------:R-:W-:Y:S01]  /*6fb0*/  @P1 FSEL R4, R4, -INF , !P2 ;  /* 0xff80000004041808 */ /* 0x000fe20005000000 */
[----:B------:R1:W-:Y:S01]  /*6fc0*/  MUFU.EX2 R176, R0 ;  /* 0x0000000000b07308 */ /* 0x0003e20000000800 */
[----:B------:R-:W-:Y:S01]  /*6fd0*/  PLOP3.LUT P1, PT, PT, PT, UP0, 0x80, 0x0 ;  /* 0x000000000000781c */ /* 0x000fe20003f2f008 */
[----:B------:R2:W-:Y:S02]  /*6fe0*/  STS [R25+0x1e400], R5 ;  /* 0x01e4000519007388 */ /* 0x0005e40000000800 */
[----:B------:R-:W-:Y:S01]  /*6ff0*/  FFMA.FTZ R6, R4, UR9, -R10 ;  /* 0x0000000904067c23 */ /* 0x000fe2000801080a */
[----:B------:R-:W-:Y:S05]  /*7000*/  I2FP.F32.S32 R4, R17 ;  /* 0x0000001100047245 */ /* 0x000fea0000201400 */
[----:B------:R2:W-:Y:S01]  /*7010*/  MUFU.EX2 R160, R6 ;  /* 0x0000000600a07308 */ /* 0x0005e20000000800 */
[----:B------:R-:W-:Y:S05]  /*7020*/  FFMA.FTZ R4, R4, -UR6, R70 ;  /* 0x8000000604047c23 */ /* 0x000fea0008010046 */
[----:B------:R-:W-:Y:S01]  /*7030*/  @P1 FSEL R4, R4, -INF , !P2 ;  /* 0xff80000004041808 */ /* 0x000fe20005000000 */
[----:B-1----:R-:W-:Y:S01]  /*7040*/  FFMA.FTZ R0, R137, -UR6, R183 ;  /* 0x8000000689007c23 */ /* 0x002fe200080100b7 */
[----:B------:R-:W-:Y:S03]  /*7050*/  PLOP3.LUT P1, PT, PT, PT, UP0, 0x80, 0x0 ;  /* 0x000000000000781c */ /* 0x000fe60003f2f008 */
[----:B------:R-:W-:Y:S01]  /*7060*/  FFMA.FTZ R4, R4, UR9, -R12 ;  /* 0x0000000904047c23 */ /* 0x000fe2000801080c */
[----:B------:R-:W-:Y:S03]  /*7070*/  @P0 FSEL R0, R0, -INF , !P3 ;  /* 0xff80000000000808 */ /* 0x000fe60005800000 */
[----:B------:R1:W-:Y:S01]  /*7080*/  MUFU.EX2 R74, R4 ;  /* 0x00000004004a7308 */ /* 0x0003e20000000800 */
[----:B--2---:R-:W-:Y:S01]  /*7090*/  F2FP.F16.F32.PACK_AB R6, R210, R211 ;  /* 0x000000d3d206723e */ /* 0x004fe200000000ff */
[----:B------:R-:W-:Y:S01]  /*70a0*/  FFMA.FTZ R10, R0, UR9, -R10 ;  /* 0x00000009000a7c23 */ /* 0x000fe2000801080a */
[----:B------:R-:W-:Y:S02]  /*70b0*/  F2FP.F16.F32.PACK_AB R5, R93, R94 ;  /* 0x0000005e5d05723e */ /* 0x000fe400000000ff */
[----:B------:R-:W-:Y:S05]  /*70c0*/  I2FP.F32.S32 R0, R18 ;  /* 0x0000001200007245 */ /* 0x000fea0000201400 */
[----:B------:R2:W-:Y:S01]  /*70d0*/  MUFU.EX2 R159, R10 ;  /* 0x0000000a009f7308 */ /* 0x0005e20000000800 */
[----:B------:R3:W-:Y:S01]  /*70e0*/  STS [R24+0x1c000], R5 ;  /* 0x01c0000518007388 */ /* 0x0007e20000000800 */
[----:B------:R-:W-:Y:S01]  /*70f0*/  PLOP3.LUT P0, PT, PT, PT, UP0, 0x80, 0x0 ;  /* 0x000000000000781c */ /* 0x000fe20003f0f008 */
[----:B------:R-:W-:Y:S01]  /*7100*/  FFMA.FTZ R0, R0, -UR6, R69 ;  /* 0x8000000600007c23 */ /* 0x000fe20008010045 */
[----:B-1----:R-:W-:Y:S05]  /*7110*/  FFMA.FTZ R4, R13, -UR6, R158 ;  /* 0x800000060d047c23 */ /* 0x002fea000801009e */
[----:B------:R-:W-:Y:S06]  /*7120*/  @P1 FSEL R4, R4, -INF , !P2 ;  /* 0xff80000004041808 */ /* 0x000fec0005000000 */
[----:B------:R-:W-:Y:S01]  /*7130*/  @P0 FSEL R0, R0, -INF , !P3 ;  /* 0xff80000000000808 */ /* 0x000fe20005800000 */
[----:B--2---:R-:W2:Y:S01]  /*7140*/  LDL R10, [R1+0x10] ;  /* 0x00001000010a7983 */ /* 0x004ea20000100800 */
[----:B------:R-:W-:Y:S01]  /*7150*/  PLOP3.LUT P0, PT, PT, PT, UP0, 0x80, 0x0 ;  /* 0x000000000000781c */ /* 0x000fe20003f0f008 */
[----:B------:R-:W-:Y:S01]  /*7160*/  FFMA.FTZ R4, R4, UR9, -R11 ;  /* 0x0000000904047c23 */ /* 0x000fe2000801080b */
[----:B------:R-:W-:Y:S01]  /*7170*/  PLOP3.LUT P1, PT, PT, PT, UP0, 0x80, 0x0 ;  /* 0x000000000000781c */ /* 0x000fe20003f2f008 */
[----:B------:R-:W-:Y:S01]  /*7180*/  FFMA.FTZ R12, R0, UR9, -R12 ;  /* 0x00000009000c7c23 */ /* 0x000fe2000801080c */
[----:B---3--:R-:W-:Y:S01]  /*7190*/  FFMA.FTZ R0, R14, -UR6, R157 ;  /* 0x800000060e007c23 */ /* 0x008fe2000801009d */
[----:B------:R1:W-:Y:S01]  /*71a0*/  MUFU.EX2 R152, R4 ;  /* 0x0000000400987308 */ /* 0x0003e20000000800 */
[----:B------:R-:W-:Y:S01]  /*71b0*/  UISETP.GE.AND UP0, UPT, UR12, 0x1, UPT ;  /* 0x000000010c00788c */ /* 0x000fe2000bf06270 */
[----:B------:R-:W-:Y:S05]  /*71c0*/  F2FP.F16.F32.PACK_AB R5, R181, R182 ;  /* 0x000000b6b505723e */ /* 0x000fea00000000ff */
[----:B------:R3:W-:Y:S01]  /*71d0*/  STS [R24+0x1c400], R5 ;  /* 0x01c4000518007388 */ /* 0x0007e20000000800 */
[----:B------:R-:W-:Y:S02]  /*71e0*/  @P0 FSEL R0, R0, -INF , !P3 ;  /* 0xff80000000000808 */ /* 0x000fe40005800000 */
[----:B------:R-:W4:Y:S03]  /*71f0*/  MUFU.EX2 R73, R12 ;  /* 0x0000000c00497308 */ /* 0x000f260000000800 */
[----:B------:R-:W-:Y:S01]  /*7200*/  FFMA.FTZ R11, R0, UR9, -R11 ;  /* 0x00000009000b7c23 */ /* 0x000fe2000801080b */
[----:B------:R-:W-:Y:S01]  /*7210*/  FFMA.FTZ R0, R16, -UR6, R212 ;  /* 0x8000000610007c23 */ /* 0x000fe200080100d4 */
[----:B-1----:R-:W-:Y:S05]  /*7220*/  FFMA.FTZ R4, R15, -UR6, R213 ;  /* 0x800000060f047c23 */ /* 0x002fea00080100d5 */
[----:B------:R-:W1:Y:S01]  /*7230*/  MUFU.EX2 R151, R11 ;  /* 0x0000000b00977308 */ /* 0x000e620000000800 */
[----:B------:R-:W-:Y:S02]  /*7240*/  @P1 FSEL R0, R0, -INF , !P3 ;  /* 0xff80000000001808 */ /* 0x000fe40005800000 */
[----:B------:R-:W-:Y:S02]  /*7250*/  @P4 FSEL R4, R4, -INF , !P2 ;  /* 0xff80000004044808 */ /* 0x000fe40005000000 */
[----:B---3--:R-:W-:Y:S05]  /*7260*/  F2FP.F16.F32.PACK_AB R5, R87, R88 ;  /* 0x000000585705723e */ /* 0x008fea00000000ff */
[----:B----4-:R3:W-:Y:S02]  /*7270*/  STS [R7+0x1c000], R5 ;  /* 0x01c0000507007388 */ /* 0x0107e40000000800 */
[----:B---3--:R-:W-:Y:S05]  /*7280*/  F2FP.F16.F32.PACK_AB R5, R165, R166 ;  /* 0x000000a6a505723e */ /* 0x008fea00000000ff */
[----:B------:R3:W-:Y:S04]  /*7290*/  STS [R7+0x1c400], R5 ;  /* 0x01c4000507007388 */ /* 0x0007e80000000800 */
[----:B------:R4:W-:Y:S01]  /*72a0*/  STS [R24+0x1e000], R6 ;  /* 0x01e0000618007388 */ /* 0x0009e20000000800 */
[----:B---3--:R-:W-:Y:S02]  /*72b0*/  F2FP.F16.F32.PACK_AB R5, R204, R205 ;  /* 0x000000cdcc05723e */ /* 0x008fe400000000ff */
[----:B----4-:R-:W-:Y:S05]  /*72c0*/  F2FP.F16.F32.PACK_AB R6, R228, R229 ;  /* 0x000000e5e406723e */ /* 0x010fea00000000ff */
[----:B------:R3:W-:Y:S04]  /*72d0*/  STS [R24+0x1e400], R6 ;  /* 0x01e4000618007388 */ /* 0x0007e80000000800 */
[----:B------:R4:W-:Y:S01]  /*72e0*/  STS [R7+0x1e000], R5 ;  /* 0x01e0000507007388 */ /* 0x0009e20000000800 */
[----:B---3--:R-:W-:Y:S02]  /*72f0*/  F2FP.F16.F32.PACK_AB R6, R83, R84 ;  /* 0x000000545306723e */ /* 0x008fe400000000ff */
[----:B----4-:R-:W-:Y:S05]  /*7300*/  F2FP.F16.F32.PACK_AB R5, R224, R225 ;  /* 0x000000e1e005723e */ /* 0x010fea00000000ff */
[----:B------:R3:W-:Y:S04]  /*7310*/  STS [R7+0x1e400], R5 ;  /* 0x01e4000507007388 */ /* 0x0007e80000000800 */
[----:B------:R4:W-:Y:S01]  /*7320*/  STS [R252+0x1c000], R6 ;  /* 0x01c00006fc007388 */ /* 0x0009e20000000800 */
[----:B---3--:R-:W-:Y:S01]  /*7330*/  F2FP.F16.F32.PACK_AB R5, R161, R162 ;  /* 0x000000a2a105723e */ /* 0x008fe200000000ff */
[--C-:B------:R-:W-:Y:S01]  /*7340*/  FFMA.FTZ R7, R4, UR9, -R9.reuse ;  /* 0x0000000904077c23 */ /* 0x100fe20008010809 */
[----:B------:R-:W-:Y:S01]  /*7350*/  F2FP.F16.F32.PACK_AB R4, R79, R80 ;  /* 0x000000504f04723e */ /* 0x000fe200000000ff */
[----:B------:R-:W-:Y:S01]  /*7360*/  FFMA.FTZ R9, R0, UR9, -R9 ;  /* 0x0000000900097c23 */ /* 0x000fe20008010809 */
[----:B----4-:R-:W-:Y:S01]  /*7370*/  F2FP.F16.F32.PACK_AB R6, R155, R156 ;  /* 0x0000009c9b06723e */ /* 0x010fe200000000ff */
[----:B------:R3:W-:Y:S01]  /*7380*/  STS [R252+0x1c400], R5 ;  /* 0x01c40005fc007388 */ /* 0x0007e20000000800 */
[----:B------:R-:W-:Y:S01]  /*7390*/  F2FP.F16.F32.PACK_AB R0, R167, R169 ;  /* 0x000000a9a700723e */ /* 0x000fe200000000ff */
[----:B------:R4:W-:Y:S02]  /*73a0*/  MUFU.EX2 R171, R7 ;  /* 0x0000000700ab7308 */ /* 0x0009e40000000800 */
[----:B------:R1:W-:Y:S04]  /*73b0*/  STS [R19+0x1c000], R4 ;  /* 0x01c0000413007388 */ /* 0x0003e80000000800 */
[----:B------:R1:W-:Y:S04]  /*73c0*/  STS [R19+0x1c400], R6 ;  /* 0x01c4000613007388 */ /* 0x0003e80000000800 */
[----:B------:R-:W2:Y:S01]  /*73d0*/  MUFU.EX2 R168, R9 ;  /* 0x0000000900a87308 */ /* 0x000ea20000000800 */
[----:B----4-:R-:W-:Y:S02]  /*73e0*/  F2FP.F16.F32.PACK_AB R7, R178, R179 ;  /* 0x000000b3b207723e */ /* 0x010fe400000000ff */
[----:B---3--:R-:W-:Y:S02]  /*73f0*/  F2FP.F16.F32.PACK_AB R5, R175, R180 ;  /* 0x000000b4af05723e */ /* 0x008fe400000000ff */
[----:B-1----:R-:W-:Y:S03]  /*7400*/  F2FP.F16.F32.PACK_AB R4, R208, R209 ;  /* 0x000000d1d004723e */ /* 0x002fe600000000ff */
[----:B------:R1:W-:Y:S01]  /*7410*/  STS [R252+0x1e000], R5 ;  /* 0x01e00005fc007388 */ /* 0x0003e20000000800 */
[----:B------:R-:W-:Y:S03]  /*7420*/  F2FP.F16.F32.PACK_AB R6, R75, R76 ;  /* 0x0000004c4b06723e */ /* 0x000fe600000000ff */
[----:B------:R3:W-:Y:S04]  /*7430*/  STS [R252+0x1e400], R4 ;  /* 0x01e40004fc007388 */ /* 0x0007e80000000800 */
[----:B------:R4:W-:Y:S04]  /*7440*/  STS [R19+0x1e000], R0 ;  /* 0x01e0000013007388 */ /* 0x0009e80000000800 */
[----:B------:R-:W-:Y:S01]  /*7450*/  STS [R19+0x1e400], R7 ;  /* 0x01e4000713007388 */ /* 0x000fe20000000800 */
[----:B-1----:R-:W-:Y:S02]  /*7460*/  F2FP.F16.F32.PACK_AB R5, R153, R154 ;  /* 0x0000009a9905723e */ /* 0x002fe400000000ff */
[----:B---3--:R-:W-:Y:S01]  /*7470*/  F2FP.F16.F32.PACK_AB R4, R73, R74 ;  /* 0x0000004a4904723e */ /* 0x008fe200000000ff */
[----:B--2---:R1:W-:Y:S01]  /*7480*/  STS [R10+0x1c000], R6 ;  /* 0x01c000060a007388 */ /* 0x0043e20000000800 */
[----:B----4-:R-:W-:Y:S03]  /*7490*/  F2FP.F16.F32.PACK_AB R0, R151, R152 ;  /* 0x000000989700723e */ /* 0x010fe600000000ff */
        /* <DEDUP_REMOVED lines=12> */
[----:B------:R-:W2:Y:S08]  /*7560*/  LDSM.16.M88.4 R16, [R187+UR4+0x10000] ;  /* 0x01000004bb10783b */ /* 0x000eb00008000200 */
[----:B------:R-:W3:Y:S08]  /*7570*/  LDSM.16.M88.4 R60, [R148+0xa000] ;  /* 0x00a00000943c783b */ /* 0x000ef00000000200 */
[----:B------:R-:W4:Y:S08]  /*7580*/  LDSM.16.M88.4 R32, [R187+UR4+0x10800] ;  /* 0x01080004bb20783b */ /* 0x000f300008000200 */
[----:B-1----:R-:W4:Y:S04]  /*7590*/  LDL R0, [R1+0x68] ;  /* 0x0000680001007983 */ /* 0x002f280000100800 */
[----:B------:R-:W1:Y:S08]  /*75a0*/  LDSM.16.M88.4 R48, [R187+UR4+0x11000] ;  /* 0x01100004bb30783b */ /* 0x000e700008000200 */
[----:B------:R-:W1:Y:S01]  /*75b0*/  LDSM.16.M88.4 R132, [R187+UR4+0x11800] ;  /* 0x01180004bb84783b */ /* 0x000e620008000200 */
[-C--:B--2---:R-:W-:Y:S07]  /*75c0*/  HMMA.16816.F32 R4, R64, R16.reuse, RZ ;  /* 0x000000104004723c */ /* 0x084fee00000018ff */
[----:B------:R-:W-:Y:S01]  /*75d0*/  LDSM.16.M88.4 R136, [R150+0x8000] ;  /* 0x008000009688783b */ /* 0x000fe20000000200 */
[C---:B---3--:R-:W-:Y:S07]  /*75e0*/  HMMA.16816.F32 R8, R60.reuse, R16, RZ ;  /* 0x000000103c08723c */ /* 0x048fee00000018ff */
[----:B------:R-:W2:Y:S01]  /*75f0*/  LDSM.16.M88.4 R140, [R189+0x4000] ;  /* 0x00400000bd8c783b */ /* 0x000ea20000000200 */
[-C--:B------:R-:W-:Y:S06]  /*7600*/  HMMA.16816.F32 R12, R60, R18.reuse, RZ ;  /* 0x000000123c0c723c */ /* 0x080fec00000018ff */
[C---:B------:R-:W-:Y:S01]  /*7610*/  HMMA.16816.F32 R16, R64.reuse, R18, RZ ;  /* 0x000000124010723c */ /* 0x040fe200000018ff */
[----:B------:R-:W3:Y:S05]  /*7620*/  LDSM.16.M88.4 R144, [R150+0xa000] ;  /* 0x00a000009690783b */ /* 0x000eea0000000200 */
[-C--:B----4-:R-:W-:Y:S06]  /*7630*/  HMMA.16816.F32 R20, R64, R32.reuse, RZ ;  /* 0x000000204014723c */ /* 0x090fec00000018ff */
        /* <DEDUP_REMOVED lines=54> */
[----:B--2---:R-:W-:Y:S06]  /*79a0*/  IADD3 R146, P0, R147, UR17, RZ ;  /* 0x0000001193927c10 */ /* 0x004fec000ff1e0ff */
[----:B------:R-:W-:Y:S01]  /*79b0*/  IADD3.X R147, R0, UR16, RZ, P0, !PT ;  /* 0x0000001000937c10 */ /* 0x000fe200087fe4ff */
[----:B------:R-:W-:Y:S01]  /*79c0*/  IMAD.IADD R0, R2, 0x1, R149 ;  /* 0x0000000102007824 */ /* 0x000fe200078e0295 */
[----:B------:R-:W-:Y:S03]  /*79d0*/  PLOP3.LUT P0, PT, PT, PT, UP0, 0x80, 0x0 ;  /* 0x000000000000781c */ /* 0x000fe60003f0f008 */
[----:B------:R-:W2:Y:S04]  /*79e0*/  LDG.E R144, desc[UR10][R146.64] ;  /* 0x0000000a92907981 */ /* 0x000ea8000c1e1900 */
[----:B------:R-:W1:Y:S08]  /*79f0*/  LDSM.16.M88.4 R136, [R0+0x8000] ;  /* 0x008000000088783b */ /* 0x000e700000000200 */
[----:B------:R3:W4:Y:S08]  /*7a00*/  LDSM.16.M88.4 R140, [R0+0xa000] ;  /* 0x00a00000008c783b */ /* 0x0007300000000200 */
[----:B------:R2:W5:Y:S04]  /*7a10*/  LDG.E R2, desc[UR10][R146.64+0x100] ;  /* 0x0001000a92027981 */ /* 0x000568000c1e1900 */
[----:B---3--:R3:W5:Y:S01]  /*7a20*/  LDG.E R0, desc[UR10][R146.64+0x120] ;  /* 0x0001200a92007981 */ /* 0x008762000c1e1900 */
[-C--:B-1----:R-:W-:Y:S06]  /*7a30*/  HMMA.16816.F32 R4, R136, R132.reuse, R4 ;  /* 0x000000848804723c */ /* 0x082fec0000001804 */
        /* <DEDUP_REMOVED lines=18> */
[----:B------:R-:W-:Y:S05]  /*7b60*/  HMMA.16816.F32 R64, R136, R134, R64 ;  /* 0x000000868840723c */ /* 0x000fea0000001840 */
[----:B------:R-:W-:Y:S01]  /*7b70*/  FFMA.FTZ R132, -R97, R97, 1 ;  /* 0x3f80000061847423 */ /* 0x000fe20000010161 */
[----:B------:R-:W-:Y:S05]  /*7b80*/  FMUL.FTZ R133, R133, UR7 ;  /* 0x0000000785857c20 */ /* 0x000fea0008410000 */
[----:B------:R-:W-:Y:S01]  /*7b90*/  FMUL.FTZ R132, R132, UR7 ;  /* 0x0000000784847c20 */ /* 0x000fe20008410000 */
[C---:B--2---:R-:W-:Y:S01]  /*7ba0*/  FADD.FTZ R4, -R144.reuse, R4 ;  /* 0x0000000490047221 */ /* 0x044fe20000010100 */
[C---:B------:R-:W-:Y:S01]  /*7bb0*/  FADD.FTZ R5, -R144.reuse, R5 ;  /* 0x0000000590057221 */ /* 0x040fe20000010100 */
[C---:B------:R-:W-:Y:S01]  /*7bc0*/  FADD.FTZ R16, -R144.reuse, R16 ;  /* 0x0000001090107221 */ /* 0x040fe20000010100 */
[----:B------:R-:W-:Y:S01]  /*7bd0*/  FADD.FTZ R136, -R144, R21 ;  /* 0x0000001590887221 */ /* 0x000fe20000010100 */
[----:B------:R-:W-:Y:S01]  /*7be0*/  FMUL.FTZ R145, R100, R4 ;  /* 0x0000000464917220 */ /* 0x000fe20000410000 */
[----:B------:R-:W-:Y:S01]  /*7bf0*/  FMUL.FTZ R5, R99, R5 ;  /* 0x0000000563057220 */ /* 0x000fe20000410000 */
[----:B------:R-:W2:Y:S01]  /*7c00*/  LDG.E R4, desc[UR10][R146.64+0x20] ;  /* 0x0000200a92047981 */ /* 0x000ea2000c1e1900 */
[----:B------:R-:W-:Y:S01]  /*7c10*/  FMUL.FTZ R21, R96, R16 ;  /* 0x0000001060157220 */ /* 0x000fe20000410000 */
[----:B------:R-:W-:Y:S01]  /*7c20*/  FMUL.FTZ R136, R93, R136 ;  /* 0x000000885d887220 */ /* 0x000fe20000410000 */
[----:B------:R-:W-:Y:S01]  /*7c30*/  FFMA.FTZ R16, -R90, R90, 1 ;  /* 0x3f8000005a107423 */ /* 0x000fe2000001015a */
[----:B------:R3:W5:Y:S01]  /*7c40*/  LDL.LU R100, [R1+0x13c] ;  /* 0x00013c0001647983 */ /* 0x0007620000300800 */
[C---:B------:R-:W-:Y:S01]  /*7c50*/  FADD.FTZ R17, -R144.reuse, R17 ;  /* 0x0000001190117221 */ /* 0x040fe20000010100 */
[----:B------:R-:W-:Y:S01]  /*7c60*/  FADD.FTZ R20, -R144, R20 ;  /* 0x0000001490147221 */ /* 0x000fe20000010100 */
[----:B------:R-:W-:Y:S01]  /*7c70*/  FMUL.FTZ R132, R132, R5 ;  /* 0x0000000584847220 */ /* 0x000fe20000410000 */
[----:B------:R3:W5:Y:S01]  /*7c80*/  LDL.LU R99, [R1+0x138] ;  /* 0x0001380001637983 */ /* 0x0007620000300800 */
[----:B------:R-:W-:Y:S01]  /*7c90*/  FMUL.FTZ R134, R95, R17 ;  /* 0x000000115f867220 */ /* 0x000fe20000410000 */
[----:B------:R-:W-:Y:S01]  /*7ca0*/  FMUL.FTZ R135, R94, R20 ;  /* 0x000000145e877220 */ /* 0x000fe20000410000 */
[----:B------:R-:W-:Y:S01]  /*7cb0*/  FFMA.FTZ R20, -R92, R92, 1 ;  /* 0x3f8000005c147423 */ /* 0x000fe2000001015c */
[----:B------:R3:W5:Y:S01]  /*7cc0*/  LDL.LU R98, [R1+0x134] ;  /* 0x0001340001627983 */ /* 0x0007620000300800 */
[----:B------:R-:W-:Y:S01]  /*7cd0*/  FFMA.FTZ R5, -R89, R89, 1 ;  /* 0x3f80000059057423 */ /* 0x000fe20000010159 */
[----:B------:R-:W-:Y:S01]  /*7ce0*/  FFMA.FTZ R17, -R91, R91, 1 ;  /* 0x3f8000005b117423 */ /* 0x000fe2000001015b */
[C---:B------:R-:W-:Y:S01]  /*7cf0*/  FADD.FTZ R32, -R144.reuse, R32 ;  /* 0x0000002090207221 */ /* 0x040fe20000010100 */
[----:B------:R3:W5:Y:S01]  /*7d00*/  LDL.LU R97, [R1+0x130] ;  /* 0x0001300001617983 */ /* 0x0007620000300800 */
[C---:B------:R-:W-:Y:S01]  /*7d10*/  FADD.FTZ R33, -R144.reuse, R33 ;  /* 0x0000002190217221 */ /* 0x040fe20000010100 */
[C---:B------:R-:W-:Y:S01]  /*7d20*/  FADD.FTZ R52, -R144.reuse, R52 ;  /* 0x0000003490347221 */ /* 0x040fe20000010100 */
[----:B------:R-:W-:Y:S01]  /*7d30*/  FADD.FTZ R53, -R144, R53 ;  /* 0x0000003590357221 */ /* 0x000fe20000010100 */
[----:B------:R3:W5:Y:S01]  /*7d40*/  LDL.LU R96, [R1+0x12c] ;  /* 0x00012c0001607983 */ /* 0x0007620000300800 */
[----:B------:R-:W-:Y:S01]  /*7d50*/  FMUL.FTZ R16, R16, UR7 ;  /* 0x0000000710107c20 */ /* 0x000fe20008410000 */
        /* <DEDUP_REMOVED lines=9> */
[----:B------:R-:W-:Y:S01]  /*7df0*/  FMUL.FTZ R20, R20, R21 ;  /* 0x0000001514147220 */ /* 0x000fe20000410000 */
[----:B------:R3:W5:Y:S01]  /*7e00*/  LDL.LU R93, [R1+0x120] ;  /* 0x00012000015d7983 */ /* 0x0007620000300800 */
[----:B------:R-:W-:Y:S01]  /*7e10*/  FFMA.FTZ R21, -R77, R77, 1 ;  /* 0x3f8000004d157423 */ /* 0x000fe2000001014d */
[----:B------:R-:W-:Y:S01]  /*7e20*/  FMUL.FTZ R17, R17, R134 ;  /* 0x0000008611117220 */ /* 0x000fe20000410000 */
[----:B------:R-:W-:Y:S01]  /*7e30*/  FFMA.FTZ R134, -R86, R86, 1 ;  /* 0x3f80000056867423 */ /* 0x000fe20000010156 */
[----:B------:R3:W5:Y:S01]  /*7e40*/  LDL.LU R92, [R1+0x11c] ;  /* 0x00011c00015c7983 */ /* 0x0007620000300800 */
[----:B------:R-:W-:Y:S01]  /*7e50*/  F2FP.F16.F32.PACK_AB R135, R5, R16 ;  /* 0x000000100587723e */ /* 0x000fe200000000ff */
[----:B------:R-:W-:Y:S01]  /*7e60*/  FMUL.FTZ R5, R88, R32 ;  /* 0x0000002058057220 */ /* 0x000fe20000410000 */
[----:B------:R-:W-:Y:S01]  /*7e70*/  FMUL.FTZ R16, R87, R33 ;  /* 0x0000002157107220 */ /* 0x000fe20000410000 */
[----:B------:R3:W5:Y:S01]  /*7e80*/  LDL.LU R91, [R1+0x118] ;  /* 0x00011800015b7983 */ /* 0x0007620000300800 */
[----:B------:R-:W-:Y:S01]  /*7e90*/  FFMA.FTZ R33, -R81, R81, 1 ;  /* 0x3f80000051217423 */ /* 0x000fe20000010151 */
[----:B------:R-:W-:Y:S01]  /*7ea0*/  FFMA.FTZ R32, -R78, R78, 1 ;  /* 0x3f8000004e207423 */ /* 0x000fe2000001014e */
[----:B------:R-:W-:Y:S01]  /*7eb0*/  FMUL.FTZ R21, R21, UR7 ;  /* 0x0000000715157c20 */ /* 0x000fe20008410000 */
[----:B------:R3:W5:Y:S01]  /*7ec0*/  LDL.LU R90, [R1+0x114] ;  /* 0x00011400015a7983 */ /* 0x0007620000300800 */
[----:B------:R-:W-:Y:S01]  /*7ed0*/  FMUL.FTZ R33, R33, UR7 ;  /* 0x0000000721217c20 */ /* 0x000fe20008410000 */
[----:B------:R-:W-:Y:S01]  /*7ee0*/  FMUL.FTZ R32, R32, UR7 ;  /* 0x0000000720207c20 */ /* 0x000fe20008410000 */
[----:B------:R-:W-:Y:S01]  /*7ef0*/  FMUL.FTZ R133, R133, R145 ;  /* 0x0000009185857220 */ /* 0x000fe20000410000 */
[----:B------:R3:W5:Y:S01]  /*7f00*/  LDL.LU R89, [R1+0x110] ;  /* 0x0001100001597983 */ /* 0x0007620000300800 */
[----:B------:R-:W-:Y:S03]  /*7f10*/  FMUL.FTZ R134, R134, UR7 ;  /* 0x0000000786867c20 */ /* 0x000fe60008410000 */
[----:B------:R3:W5:Y:S01]  /*7f20*/  LDL.LU R88, [R1+0x10c] ;  /* 0x00010c0001587983 */ /* 0x0007620000300800 */
[----:B------:R-:W-:Y:S01]  /*7f30*/  FMUL.FTZ R134, R134, R5 ;  /* 0x0000000586867220 */ /* 0x000fe20000410000 */
[C---:B------:R-:W-:Y:S01]  /*7f40*/  FADD.FTZ R5, -R144.reuse, R48 ;  /* 0x0000003090057221 */ /* 0x040fe20000010100 */
[----:B------:R-:W-:Y:S01]  /*7f50*/  FADD.FTZ R48, -R144, R64 ;  /* 0x0000004090307221 */ /* 0x000fe20000010100 */
[----:B------:R3:W5:Y:S01]  /*7f60*/  LDL.LU R87, [R1+0x108] ;  /* 0x0001080001577983 */ /* 0x0007620000300800 */
[----:B------:R-:W-:Y:S01]  /*7f70*/  F2FP.F16.F32.PACK_AB R132, R132, R133 ;  /* 0x000000858484723e */ /* 0x000fe200000000ff */
[----:B------:R-:W-:Y:S01]  /*7f80*/  FMUL.FTZ R5, R80, R5 ;  /* 0x0000000550057220 */ /* 0x000fe20000410000 */
[----:B------:R-:W-:Y:S01]  /*7f90*/  FMUL.FTZ R48, R74, R48 ;  /* 0x000000304a307220 */ /* 0x000fe20000410000 */
        /* <DEDUP_REMOVED lines=11> */
[----:B------:R-:W-:Y:S01]  /*8050*/  FFMA.FTZ R5, -R69, R69, 1 ;  /* 0x3f80000045057423 */ /* 0x000fe20000010145 */
[----:B------:R-:W-:Y:S01]  /*8060*/  FMUL.FTZ R33, R33, R20 ;  /* 0x0000001421217220 */ /* 0x000fe20000410000 */
[----:B------:R-:W-:Y:S01]  /*8070*/  FFMA.FTZ R20, -R72, R72, 1 ;  /* 0x3f80000048147423 */ /* 0x000fe20000010148 */
[----:B------:R3:W5:Y:S01]  /*8080*/  LDL.LU R83, [R1+0xf8] ;  /* 0x0000f80001537983 */ /* 0x0007620000300800 */
[----:B------:R-:W-:Y:S01]  /*8090*/  FMUL.FTZ R36, R36, UR7 ;  /* 0x0000000724247c20 */ /* 0x000fe20008410000 */
[----:B------:R-:W-:Y:S01]  /*80a0*/  FMUL.FTZ R37, R37, UR7 ;  /* 0x0000000725257c20 */ /* 0x000fe20008410000 */
[----:B------:R-:W-:Y:S01]  /*80b0*/  FMUL.FTZ R20, R20, UR7 ;  /* 0x0000000714147c20 */ /* 0x000fe20008410000 */
[----:B------:R3:W5:Y:S01]  /*80c0*/  LDL.LU R82, [R1+0xf4] ;  /* 0x0000f40001527983 */ /* 0x0007620000300800 */
[----:B------:R-:W-:Y:S01]  /*80d0*/  FMUL.FTZ R36, R36, R17 ;  /* 0x0000001124247220 */ /* 0x000fe20000410000 */
[----:B------:R-:W-:Y:S01]  /*80e0*/  FFMA.FTZ R17, -R71, R71, 1 ;  /* 0x3f80000047117423 */ /* 0x000fe20000010147 */
[----:B------:R-:W-:Y:S01]  /*80f0*/  FMUL.FTZ R37, R37, R16 ;  /* 0x0000001025257220 */ /* 0x000fe20000410000 */
[----:B------:R3:W5:Y:S01]  /*8100*/  LDL.LU R81, [R1+0xf0] ;  /* 0x0000f00001517983 */ /* 0x0007620000300800 */
[C---:B------:R-:W-:Y:S01]  /*8110*/  FADD.FTZ R16, -R144.reuse, R49 ;  /* 0x0000003190107221 */ /* 0x040fe20000010100 */
[----:B------:R-:W-:Y:S01]  /*8120*/  FADD.FTZ R49, -R144, R65 ;  /* 0x0000004190317221 */ /* 0x000fe20000010100 */
[----:B------:R-:W-:Y:S01]  /*8130*/  F2FP.F16.F32.PACK_AB R64, R33, R36 ;  /* 0x000000242140723e */ /* 0x000fe200000000ff */
[----:B------:R3:W5:Y:S01]  /*8140*/  LDL.LU R80, [R1+0xec] ;  /* 0x0000ec0001507983 */ /* 0x0007620000300800 */
[----:B------:R-:W-:Y:S01]  /*8150*/  FMUL.FTZ R16, R79, R16 ;  /* 0x000000104f107220 */ /* 0x000fe20000410000 */
[----:B------:R-:W-:Y:S01]  /*8160*/  FMUL.FTZ R49, R73, R49 ;  /* 0x0000003149317220 */ /* 0x000fe20000410000 */
[----:B------:R-:W-:Y:S01]  /*8170*/  FFMA.FTZ R33, -R68, R68, 1 ;  /* 0x3f80000044217423 */ /* 0x000fe20000010144 */
        /* <DEDUP_REMOVED lines=26> */
[----:B------:R3:W5:Y:S04]  /*8320*/  LDL.LU R69, [R1+0xc0] ;  /* 0x0000c00001457983 */ /* 0x0007680000300800 */
[----:B------:R3:W5:Y:S04]  /*8330*/  LDL.LU R68, [R1+0xbc] ;  /* 0x0000bc0001447983 */ /* 0x0007680000300800 */
[----:B------:R3:W5:Y:S01]  /*8340*/  LDL.LU R3, [R1+0xb8] ;  /* 0x0000b80001037983 */ /* 0x0007620000300800 */
[C---:B--2---:R-:W-:Y:S01]  /*8350*/  FADD.FTZ R6, -R4.reuse, R6 ;  /* 0x0000000604067221 */ /* 0x044fe20000010100 */
[----:B------:R-:W-:Y:S03]  /*8360*/  FADD.FTZ R7, -R4, R7 ;  /* 0x0000000704077221 */ /* 0x000fe60000010100 */
[----:B------:R-:W-:Y:S01]  /*8370*/  FMUL.FTZ R48, R193, R6 ;  /* 0x00000006c1307220 */ /* 0x000fe20000410000 */
[----:B------:R-:W-:Y:S02]  /*8380*/  IMAD.MOV.U32 R193, RZ, RZ, 0x40 ;  /* 0x00000040ffc17424 */ /* 0x000fe400078e00ff */
[----:B------:R-:W-:Y:S01]  /*8390*/  FMUL.FTZ R37, R194, R7 ;  /* 0x00000007c2257220 */ /* 0x000fe20000410000 */
[----:B------:R-:W-:Y:S01]  /*83a0*/  IMAD.MOV.U32 R194, RZ, RZ, 0x20 ;  /* 0x00000020ffc27424 */ /* 0x000fe200078e00ff */
[----:B---3--:R-:W-:Y:S06]  /*83b0*/  @!P0 BRA `(.L_x_2153) ;  /* 0x0000000400188947 */ /* 0x008fec0003800000 */
[----:B------:R-:W2:Y:S01]  /*83c0*/  LDL.LU R138, [R1+0x3c] ;  /* 0x00003c00018a7983 */ /* 0x000ea20000300800 */
[----:B------:R-:W1:Y:S01]  /*83d0*/  LDC R65, c[0x0][0x240] ;  /* 0x00009000ff417b82 */ /* 0x000e620000000800 */
[----:B------:R-:W-:Y:S01]  /*83e0*/  ISETP.GE.AND P1, PT, R195, UR20, PT ;  /* 0x00000014c3007c0c */ /* 0x000fe2000bf26270 */
[----:B------:R-:W-:Y:S01]  /*83f0*/  ULOP3.LUT UR13, UR12, 0x1, URZ, 0xc0, !UPT ;  /* 0x000000010c0d7892 */ /* 0x000fe2000f8ec03f */
[----:B------:R-:W3:Y:S03]  /*8400*/  LDL.LU R137, [R1+0x38] ;  /* 0x0000380001897983 */ /* 0x000ee60000300800 */
[----:B------:R-:W-:Y:S01]  /*8410*/  UISETP.NE.U32.AND UP1, UPT, UR13, 0x1, UPT ;  /* 0x000000010d00788c */ /* 0x000fe2000bf25070 */
[----:B------:R-:W4:Y:S03]  /*8420*/  LDL.LU R136, [R1+0x34] ;  /* 0x0000340001887983 */ /* 0x000f260000300800 */
[----:B------:R-:W-:Y:S04]  /*8430*/  USEL UR13, UR59, 0x4000, !UP1 ;  /* 0x000040003b0d7887 */ /* 0x000fe8000c800000 */
[----:B------:R-:W3:Y:S02]  /*8440*/  @!P1 LDC R21, c[0x0][0x244] ;  /* 0x00009100ff159b82 */ /* 0x000ee40000000800 */
[----:B------:R-:W-:Y:S02]  /*8450*/  VIADD R196, R196, UR13 ;  /* 0x0000000dc4c47c36 */ /* 0x000fe40008000000 */
[----:B------:R-:W-:Y:S03]  /*8460*/  VIADD R190, R190, UR13 ;  /* 0x0000000dbebe7c36 */ /* 0x000fe60008000000 */
[----:B------:R1:W-:Y:S04]  /*8470*/  @P1 STS [R196], RZ ;  /* 0x000000ffc4001388 */ /* 0x0003e80000000800 */
[----:B------:R1:W-:Y:S04]  /*8480*/  @P1 STS [R196+0x4], RZ ;  /* 0x000004ffc4001388 */ /* 0x0003e80000000800 */
[----:B------:R1:W-:Y:S04]  /*8490*/  @P1 STS [R196+0x8], RZ ;  /* 0x000008ffc4001388 */ /* 0x0003e80000000800 */
[----:B------:R1:W-:Y:S01]  /*84a0*/  @P1 STS [R196+0xc], RZ ;  /* 0x00000cffc4001388 */ /* 0x0003e20000000800 */
[----:B----4-:R-:W-:Y:S02]  /*84b0*/  VIADD R32, R136, UR13 ;  /* 0x0000000d88207c36 */ /* 0x010fe40008000000 */
[C---:B-1----:R-:W-:Y:S03]  /*84c0*/  IMAD.U32 R6, R65.reuse, -0x80, RZ ;  /* 0xffffff8041067824 */ /* 0x042fe600078e00ff */
[----:B------:R1:W-:Y:S02]  /*84d0*/  STL [R1+0x34], R32 ;  /* 0x0000342001007387 */ /* 0x0003e40000100800 */
[C---:B--2---:R-:W-:Y:S02]  /*84e0*/  LEA R16, P2, R6.reuse, R138, 0x1 ;  /* 0x0000008a06107211 */ /* 0x044fe400078408ff */
[--C-:B------:R-:W-:Y:S02]  /*84f0*/  SHF.R.S32.HI R7, RZ, 0x1f, R6.reuse ;  /* 0x0000001fff077819 */ /* 0x100fe40000011406 */
[----:B------:R-:W-:Y:S02]  /*8500*/  @!P1 LEA R5, P3, R65, R6, 0x5 ;  /* 0x0000000641059211 */ /* 0x000fe400078628ff */
[----:B---3--:R-:W-:Y:S02]  /*8510*/  LEA.HI.X R17, R6, R137, R7, 0x1, P2 ;  /* 0x0000008906117211 */ /* 0x008fe400010f0c07 */
[----:B------:R-:W-:Y:S02]  /*8520*/  @!P1 LEA R20, P2, R5, R138, 0x1 ;  /* 0x0000008a05149211 */ /* 0x000fe400078408ff */
[----:B------:R-:W-:Y:S01]  /*8530*/  @!P1 LEA.HI.X R21, R65, R7, R21, 0x5, P3 ;  /* 0x0000000741159211 */ /* 0x000fe200018f2c15 */
[----:B------:R-:W-:Y:S01]  /*8540*/  @!PT LDS RZ, [RZ] ;  /* 0x00000000fffff984 */ /* 0x000fe20000000800 */
[----:B------:R-:W-:Y:S01]  /*8550*/  @!PT LDS RZ, [RZ] ;  /* 0x00000000fffff984 */ /* 0x000fe20000000800 */
[----:B------:R-:W-:Y:S01]  /*8560*/  @!PT LDS RZ, [RZ] ;  /* 0x00000000fffff984 */ /* 0x000fe20000000800 */
[----:B------:R-:W-:Y:S03]  /*8570*/  @!P1 LDGSTS.E.BYPASS.LTC128B.128 [R32], desc[UR10][R16.64] ;  /* 0x0000000010209fae */ /* 0x000fe6000b901d4a */
[----:B------:R-:W-:Y:S01]  /*8580*/  @!P1 LEA.HI.X R21, R5, R137, R21, 0x1, P2 ;  /* 0x0000008905159211 */ /* 0x000fe200010f0c15 */
[----:B------:R1:W-:Y:S01]  /*8590*/  @P1 STS [R196+0x1000], RZ ;  /* 0x001000ffc4001388 */ /* 0x0003e20000000800 */
[C---:B------:R-:W-:Y:S03]  /*85a0*/  @!P1 VIADD R5, R136.reuse, UR13 ;  /* 0x0000000d88059c36 */ /* 0x040fe60008000000 */
        /* <DEDUP_REMOVED lines=39> */
.L_x_2153:
[----:B------:R-:W2:Y:S01]  /*8820*/  LDL.LU R138, [R1+0x28] ;  /* 0x00002800018a7983 */ /* 0x000ea20000300800 */
[C---:B------:R-:W-:Y:S01]  /*8830*/  FADD.FTZ R22, -R4.reuse, R22 ;  /* 0x0000001604167221 */ /* 0x040fe20000010100 */
[----:B------:R-:W-:Y:S01]  /*8840*/  FFMA.FTZ R7, -R221, R221, 1 ;  /* 0x3f800000dd077423 */ /* 0x000fe200000101dd */
[----:B-1----:R-:W-:Y:S01]  /*8850*/  FADD.FTZ R5, -R4, R23 ;  /* 0x0000001704057221 */ /* 0x002fe20000010100 */
[----:B------:R-:W3:Y:S01]  /*8860*/  LDL.LU R137, [R1+0x24] ;  /* 0x0000240001897983 */ /* 0x000ee20000300800 */
[----:B------:R-:W-:Y:S01]  /*8870*/  FFMA.FTZ R6, -R220, R220, 1 ;  /* 0x3f800000dc067423 */ /* 0x000fe200000101dc */
[----:B------:R-:W-:Y:S01]  /*8880*/  FMUL.FTZ R22, R182, R22 ;  /* 0x00000016b6167220 */ /* 0x000fe20000410000 */
[----:B------:R-:W-:Y:S01]  /*8890*/  FMUL.FTZ R7, R7, UR7 ;  /* 0x0000000707077c20 */ /* 0x000fe20008410000 */
[----:B------:R-:W4:Y:S01]  /*88a0*/  LDL.LU R136, [R1+0x20] ;  /* 0x0000200001887983 */ /* 0x000f220000300800 */
[----:B------:R-:W-:Y:S01]  /*88b0*/  FMUL.FTZ R5, R181, R5 ;  /* 0x00000005b5057220 */ /* 0x000fe20000410000 */
[----:B------:R-:W-:Y:S01]  /*88c0*/  FMUL.FTZ R6, R6, UR7 ;  /* 0x0000000706067c20 */ /* 0x000fe20008410000 */
[C---:B------:R-:W-:Y:S01]  /*88d0*/  FADD.FTZ R18, -R4.reuse, R18 ;  /* 0x0000001204127221 */ /* 0x040fe20000010100 */
[----:B------:R-:W2:Y:S01]  /*88e0*/  LDL.LU R65, [R1+0x1c] ;  /* 0x00001c0001417983 */ /* 0x000ea20000300800 */
[----:B------:R-:W-:Y:S01]  /*88f0*/  FADD.FTZ R19, -R4, R19 ;  /* 0x0000001304137221 */ /* 0x000fe20000010100 */
[----:B------:R-:W-:Y:S01]  /*8900*/  FFMA.FTZ R17, -R227, R227, 1 ;  /* 0x3f800000e3117423 */ /* 0x000fe200000101e3 */
[----:B------:R-:W-:Y:S01]  /*8910*/  FFMA.FTZ R16, -R222, R222, 1 ;  /* 0x3f800000de107423 */ /* 0x000fe200000101de */
[----:B------:R-:W3:Y:S01]  /*8920*/  LDL R141, [R1] ;  /* 0x00000000018d7983 */ /* 0x000ee20000100800 */
[----:B------:R-:W-:Y:S01]  /*8930*/  FMUL.FTZ R22, R7, R22 ;  /* 0x0000001607167220 */ /* 0x000fe20000410000 */
[----:B------:R-:W-:Y:S01]  /*8940*/  FMUL.FTZ R7, R6, R5 ;  /* 0x0000000506077220 */ /* 0x000fe20000410000 */
[----:B------:R-:W-:Y:S01]  /*8950*/  FMUL.FTZ R18, R199, R18 ;  /* 0x00000012c7127220 */ /* 0x000fe20000410000 */
[----:B------:R-:W4:Y:S01]  /*8960*/  LDL R140, [R1+0x8] ;  /* 0x00000800018c7983 */ /* 0x000f220000100800 */
[----:B------:R-:W-:Y:S01]  /*8970*/  FMUL.FTZ R19, R198, R19 ;  /* 0x00000013c6137220 */ /* 0x000fe20000410000 */
[----:B------:R-:W-:Y:S01]  /*8980*/  FMUL.FTZ R17, R17, UR7 ;  /* 0x0000000711117c20 */ /* 0x000fe20008410000 */
[----:B------:R-:W-:Y:S01]  /*8990*/  FMUL.FTZ R16, R16, UR7 ;  /* 0x0000000710107c20 */ /* 0x000fe20008410000 */
[----:B------:R-:W-:Y:S01]  /*89a0*/  FMUL.FTZ R20, R36, R37 ;  /* 0x0000002524147220 */ /* 0x000fe20000410000 */
[----:B------:R-:W-:Y:S01]  /*89b0*/  F2FP.F16.F32.PACK_AB R36, R7, R22 ;  /* 0x000000160724723e */ /* 0x000fe200000000ff */
[----:B------:R-:W-:Y:S01]  /*89c0*/  FMUL.FTZ R18, R17, R18 ;  /* 0x0000001211127220 */ /* 0x000fe20000410000 */
[----:B------:R-:W-:Y:S01]  /*89d0*/  FMUL.FTZ R19, R16, R19 ;  /* 0x0000001310137220 */ /* 0x000fe20000410000 */
[----:B------:R-:W-:Y:S01]  /*89e0*/  FFMA.FTZ R16, -R207, R207, 1 ;  /* 0x3f800000cf107423 */ /* 0x000fe200000101cf */
[----:B------:R-:W-:Y:S01]  /*89f0*/  FFMA.FTZ R7, -R206, R206, 1 ;  /* 0x3f800000ce077423 */ /* 0x000fe200000101ce */
[----:B------:R-:W-:Y:S01]  /*8a00*/  FMUL.FTZ R21, R33, R48 ;  /* 0x0000003021157220 */ /* 0x000fe20000410000 */
[----:B------:R-:W-:Y:S01]  /*8a10*/  FADD.FTZ R39, -R4, R39 ;  /* 0x0000002704277221 */ /* 0x000fe20000010100 */
[----:B------:R-:W-:Y:S01]  /*8a20*/  F2FP.F16.F32.PACK_AB R5, R19, R18 ;  /* 0x000000121305723e */ /* 0x000fe200000000ff */
[----:B------:R-:W-:Y:S01]  /*8a30*/  FMUL.FTZ R18, R16, UR7 ;  /* 0x0000000710127c20 */ /* 0x000fe20008410000 */
[----:B------:R-:W-:Y:S01]  /*8a40*/  FMUL.FTZ R17, R7, UR7 ;  /* 0x0000000707117c20 */ /* 0x000fe20008410000 */
[----:B------:R-:W-:Y:S01]  /*8a50*/  FADD.FTZ R38, -R4, R38 ;  /* 0x0000002604267221 */ /* 0x000fe20000010100 */
[----:B------:R-:W-:Y:S01]  /*8a60*/  FFMA.FTZ R16, -R203, R203, 1 ;  /* 0x3f800000cb107423 */ /* 0x000fe200000101cb */
[----:B------:R-:W-:Y:S01]  /*8a70*/  FFMA.FTZ R7, -R202, R202, 1 ;  /* 0x3f800000ca077423 */ /* 0x000fe200000101ca */
[----:B------:R-:W-:Y:S01]  /*8a80*/  F2FP.F16.F32.PACK_AB R6, R20, R21 ;  /* 0x000000151406723e */ /* 0x000fe200000000ff */
        /* <DEDUP_REMOVED lines=8> */
[----:B------:R-:W-:Y:S01]  /*8b10*/  FFMA.FTZ R16, -R174, R174, 1 ;  /* 0x3f800000ae107423 */ /* 0x000fe200000101ae */
[----:B------:R-:W-:Y:S01]  /*8b20*/  FFMA.FTZ R7, -R173, R173, 1 ;  /* 0x3f800000ad077423 */ /* 0x000fe200000101ad */
        /* <DEDUP_REMOVED lines=9> */
[C---:B------:R-:W-:Y:S01]  /*8bc0*/  FADD.FTZ R55, -R4.reuse, R55 ;  /* 0x0000003704377221 */ /* 0x040fe20000010100 */
[C---:B------:R-:W-:Y:S01]  /*8bd0*/  FADD.FTZ R66, -R4.reuse, R66 ;  /* 0x0000004204427221 */ /* 0x040fe20000010100 */
[----:B------:R-:W-:Y:S01]  /*8be0*/  FADD.FTZ R4, -R4, R67 ;  /* 0x0000004304047221 */ /* 0x000fe20000010100 */
[----:B------:R-:W-:Y:S01]  /*8bf0*/  FFMA.FTZ R16, -R158, R158, 1 ;  /* 0x3f8000009e107423 */ /* 0x000fe2000001019e */
[----:B------:R-:W-:Y:S01]  /*8c00*/  FFMA.FTZ R7, -R157, R157, 1 ;  /* 0x3f8000009d077423 */ /* 0x000fe2000001019d */
[----:B------:R-:W-:Y:S01]  /*8c10*/  FMUL.FTZ R66, R152, R66 ;  /* 0x0000004298427220 */ /* 0x000fe20000410000 */
[----:B------:R-:W-:Y:S01]  /*8c20*/  FMUL.FTZ R4, R151, R4 ;  /* 0x0000000497047220 */ /* 0x000fe20000410000 */
[----:B------:R-:W-:Y:S01]  /*8c30*/  FMUL.FTZ R16, R16, UR7 ;  /* 0x0000000710107c20 */ /* 0x000fe20008410000 */
[----:B------:R-:W-:Y:S01]  /*8c40*/  FMUL.FTZ R7, R7, UR7 ;  /* 0x0000000707077c20 */ /* 0x000fe20008410000 */
[C---:B-----5:R-:W-:Y:S01]  /*8c50*/  FADD.FTZ R8, -R2.reuse, R8 ;  /* 0x0000000802087221 */ /* 0x060fe20000010100 */
[----:B------:R-:W-:Y:S01]  /*8c60*/  FADD.FTZ R9, -R2, R9 ;  /* 0x0000000902097221 */ /* 0x000fe20000010100 */
[----:B------:R-:W-:Y:S01]  /*8c70*/  FMUL.FTZ R33, R16, R66 ;  /* 0x0000004210217220 */ /* 0x000fe20000410000 */
[----:B------:R-:W-:Y:S01]  /*8c80*/  FMUL.FTZ R4, R7, R4 ;  /* 0x0000000407047220 */ /* 0x000fe20000410000 */
[----:B------:R-:W-:Y:S01]  /*8c90*/  FMUL.FTZ R34, R166, R34 ;  /* 0x00000022a6227220 */ /* 0x000fe20000410000 */
[----:B------:R-:W-:Y:S01]  /*8ca0*/  FMUL.FTZ R16, R231, R8 ;  /* 0x00000008e7107220 */ /* 0x000fe20000410000 */
[----:B------:R-:W-:Y:S01]  /*8cb0*/  FFMA.FTZ R8, -R246, R246, 1 ;  /* 0x3f800000f6087423 */ /* 0x000fe200000101f6 */
[----:B------:R-:W-:Y:S01]  /*8cc0*/  FMUL.FTZ R54, R154, R54 ;  /* 0x000000369a367220 */ /* 0x000fe20000410000 */
[----:B------:R-:W-:Y:S01]  /*8cd0*/  F2FP.F16.F32.PACK_AB R33, R4, R33 ;  /* 0x000000210421723e */ /* 0x000fe200000000ff */
[----:B------:R-:W-:Y:S01]  /*8ce0*/  FADD.FTZ R4, -R2, R13 ;  /* 0x0000000d02047221 */ /* 0x000fe20000010100 */
[----:B------:R-:W-:Y:S01]  /*8cf0*/  FMUL.FTZ R13, R230, R9 ;  /* 0x00000009e60d7220 */ /* 0x000fe20000410000 */
[----:B------:R-:W-:Y:S01]  /*8d00*/  FFMA.FTZ R9, -R247, R247, 1 ;  /* 0x3f800000f7097423 */ /* 0x000fe200000101f7 */
[----:B------:R-:W-:Y:S01]  /*8d10*/  FMUL.FTZ R34, R18, R34 ;  /* 0x0000002212227220 */ /* 0x000fe20000410000 */
[----:B------:R-:W-:Y:S01]  /*8d20*/  FMUL.FTZ R4, R223, R4 ;  /* 0x00000004df047220 */ /* 0x000fe20000410000 */
[----:B------:R-:W-:Y:S01]  /*8d30*/  FFMA.FTZ R18, -R172, R172, 1 ;  /* 0x3f800000ac127423 */ /* 0x000fe200000101ac */
[----:B------:R-:W-:Y:S01]  /*8d40*/  FMUL.FTZ R9, R9, UR7 ;  /* 0x0000000709097c20 */ /* 0x000fe20008410000 */
[----:B------:R-:W-:Y:S01]  /*8d50*/  FMUL.FTZ R8, R8, UR7 ;  /* 0x0000000708087c20 */ /* 0x000fe20008410000 */
[----:B------:R-:W-:Y:S01]  /*8d60*/  FADD.FTZ R12, -R2, R12 ;  /* 0x0000000c020c7221 */ /* 0x000fe20000010100 */
[----:B------:R-:W-:Y:S01]  /*8d70*/  FMUL.FTZ R18, R18, UR7 ;  /* 0x0000000712127c20 */ /* 0x000fe20008410000 */
[----:B------:R-:W-:Y:S01]  /*8d80*/  FMUL.FTZ R16, R9, R16 ;  /* 0x0000001009107220 */ /* 0x000fe20000410000 */
[----:B------:R-:W-:Y:S01]  /*8d90*/  FMUL.FTZ R13, R8, R13 ;  /* 0x0000000d080d7220 */ /* 0x000fe20000410000 */
[----:B------:R-:W-:Y:S01]  /*8da0*/  FFMA.FTZ R7, -R245, R245, 1 ;  /* 0x3f800000f5077423 */ /* 0x000fe200000101f5 */
[----:B------:R-:W-:Y:S01]  /*8db0*/  FMUL.FTZ R54, R18, R54 ;  /* 0x0000003612367220 */ /* 0x000fe20000410000 */
[----:B------:R-:W2:Y:S01]  /*8dc0*/  LDL R139, [R1+0x18] ;  /* 0x00001800018b7983 */ /* 0x000ea20000100800 */
        /* <DEDUP_REMOVED lines=8> */
[C---:B------:R-:W-:Y:S01]  /*8e50*/  FADD.FTZ R24, -R2.reuse, R24 ;  /* 0x0000001802187221 */ /* 0x040fe20000010100 */
[----:B------:R-:W-:Y:S01]  /*8e60*/  FMUL.FTZ R44, R169, R44 ;  /* 0x0000002ca92c7220 */ /* 0x000fe20000410000 */
[----:B------:R-:W-:Y:S01]  /*8e70*/  FMUL.FTZ R7, R7, UR7 ;  /* 0x0000000707077c20 */ /* 0x000fe20008410000 */
[C---:B------:R-:W-:Y:S01]  /*8e80*/  FADD.FTZ R40, -R2.reuse, R40 ;  /* 0x0000002802287221 */ /* 0x040fe20000010100 */
[C---:B------:R-:W-:Y:S01]  /*8e90*/  FADD.FTZ R41, -R2.reuse, R41 ;  /* 0x0000002902297221 */ /* 0x040fe20000010100 */
[C---:B------:R-:W-:Y:S01]  /*8ea0*/  FADD.FTZ R56, -R2.reuse, R56 ;  /* 0x0000003802387221 */ /* 0x040fe20000010100 */
[----:B------:R-:W-:Y:S01]  /*8eb0*/  FMUL.FTZ R28, R7, R28 ;  /* 0x0000001c071c7220 */ /* 0x000fe20000410000 */
[----:B------:R-:W-:Y:S01]  /*8ec0*/  FFMA.FTZ R7, -R215, R215, 1 ;  /* 0x3f800000d7077423 */ /* 0x000fe200000101d7 */
[C---:B------:R-:W-:Y:S01]  /*8ed0*/  FADD.FTZ R57, -R2.reuse, R57 ;  /* 0x0000003902397221 */ /* 0x040fe20000010100 */
        /* <DEDUP_REMOVED lines=9> */
[----:B------:R-:W-:Y:S01]  /*8f70*/  FMUL.FTZ R57, R163, R57 ;  /* 0x00000039a3397220 */ /* 0x000fe20000410000 */
[----:B------:R-:W-:Y:S01]  /*8f80*/  FMUL.FTZ R60, R160, R60 ;  /* 0x0000003ca03c7220 */ /* 0x000fe20000410000 */
[----:B------:R-:W-:Y:S01]  /*8f90*/  FFMA.FTZ R9, -R238, R238, 1 ;  /* 0x3f800000ee097423 */ /* 0x000fe200000101ee */
[----:B------:R-:W-:Y:S01]  /*8fa0*/  FMUL.FTZ R17, R17, UR7 ;  /* 0x0000000711117c20 */ /* 0x000fe20008410000 */
[----:B------:R-:W-:Y:S01]  /*8fb0*/  FFMA.FTZ R8, -R237, R237, 1 ;  /* 0x3f800000ed087423 */ /* 0x000fe200000101ed */
[----:B------:R-:W-:Y:S01]  /*8fc0*/  FMUL.FTZ R25, R210, R25 ;  /* 0x00000019d2197220 */ /* 0x000fe20000410000 */
[----:B------:R-:W-:Y:S01]  /*8fd0*/  FMUL.FTZ R24, R211, R24 ;  /* 0x00000018d3187220 */ /* 0x000fe20000410000 */
[----:B------:R-:W-:Y:S01]  /*8fe0*/  FMUL.FTZ R32, R17, R55 ;  /* 0x0000003711207220 */ /* 0x000fe20000410000 */
[----:B------:R-:W-:Y:S01]  /*8ff0*/  FMUL.FTZ R9, R9, UR7 ;  /* 0x0000000709097c20 */ /* 0x000fe20008410000 */
[----:B------:R-:W-:Y:S01]  /*9000*/  FMUL.FTZ R8, R8, UR7 ;  /* 0x0000000708087c20 */ /* 0x000fe20008410000 */
[----:B------:R-:W-:Y:S01]  /*9010*/  FMUL.FTZ R40, R180, R40 ;  /* 0x00000028b4287220 */ /* 0x000fe20000410000 */
[----:B------:R-:W-:Y:S01]  /*9020*/  FMUL.FTZ R41, R175, R41 ;  /* 0x00000029af297220 */ /* 0x000fe20000410000 */
[----:B------:R-:W-:Y:S01]  /*9030*/  FMUL.FTZ R24, R9, R24 ;  /* 0x0000001809187220 */ /* 0x000fe20000410000 */
[----:B------:R-:W-:Y:S01]  /*9040*/  FMUL.FTZ R19, R8, R25 ;  /* 0x0000001908137220 */ /* 0x000fe20000410000 */
[----:B------:R-:W-:Y:S01]  /*9050*/  FFMA.FTZ R9, -R219, R219, 1 ;  /* 0x3f800000db097423 */ /* 0x000fe200000101db */
[----:B------:R-:W-:Y:S01]  /*9060*/  FFMA.FTZ R8, -R218, R218, 1 ;  /* 0x3f800000da087423 */ /* 0x000fe200000101da */
[C---:B------:R-:W-:Y:S01]  /*9070*/  FADD.FTZ R11, -R0.reuse, R11 ;  /* 0x0000000b000b7221 */ /* 0x040fe20000010100 */
[----:B------:R-:W-:Y:S01]  /*9080*/  FADD.FTZ R10, -R0, R10 ;  /* 0x0000000a000a7221 */ /* 0x000fe20000010100 */
[----:B------:R-:W-:Y:S01]  /*9090*/  FMUL.FTZ R9, R9, UR7 ;  /* 0x0000000709097c20 */ /* 0x000fe20008410000 */
[----:B------:R-:W-:Y:S01]  /*90a0*/  FMUL.FTZ R8, R8, UR7 ;  /* 0x0000000708087c20 */ /* 0x000fe20008410000 */
[----:B------:R-:W-:Y:S01]  /*90b0*/  FMUL.FTZ R11, R243, R11 ;  /* 0x0000000bf30b7220 */ /* 0x000fe20000410000 */
[----:B------:R-:W-:Y:S01]  /*90c0*/  FMUL.FTZ R10, R244, R10 ;  /* 0x0000000af40a7220 */ /* 0x000fe20000410000 */
[----:B------:R-:W-:Y:S01]  /*90d0*/  FMUL.FTZ R9, R9, R40 ;  /* 0x0000002809097220 */ /* 0x000fe20000410000 */
        /* <DEDUP_REMOVED lines=15> */
[----:B------:R-:W-:Y:S01]  /*91d0*/  F2FP.F16.F32.PACK_AB R23, R23, R34 ;  /* 0x000000221717723e */ /* 0x000fe200000000ff */
[----:B------:R-:W-:Y:S01]  /*91e0*/  FMUL.FTZ R42, R209, R42 ;  /* 0x0000002ad12a7220 */ /* 0x000fe20000410000 */
[----:B------:R-:W-:Y:S01]  /*91f0*/  F2FP.F16.F32.PACK_AB R19, R19, R24 ;  /* 0x000000181313723e */ /* 0x000fe200000000ff */
[C---:B------:R-:W-:Y:S01]  /*9200*/  FADD.FTZ R62, -R0.reuse, R62 ;  /* 0x0000003e003e7221 */ /* 0x040fe20000010100 */
[----:B------:R-:W-:Y:S01]  /*9210*/  FADD.FTZ R43, -R0, R43 ;  /* 0x0000002b002b7221 */ /* 0x000fe20000010100 */
[----:B------:R-:W-:Y:S01]  /*9220*/  F2FP.F16.F32.PACK_AB R22, R22, R38 ;  /* 0x000000261616723e */ /* 0x000fe200000000ff */
[----:B------:R-:W-:Y:S01]  /*9230*/  FADD.FTZ R46, -R0, R46 ;  /* 0x0000002e002e7221 */ /* 0x000fe20000010100 */
[----:B------:R-:W-:Y:S01]  /*9240*/  FMUL.FTZ R62, R171, R62 ;  /* 0x0000003eab3e7220 */ /* 0x000fe20000410000 */
[----:B------:R-:W-:Y:S01]  /*9250*/  FMUL.FTZ R43, R208, R43 ;  /* 0x0000002bd02b7220 */ /* 0x000fe20000410000 */
[C---:B------:R-:W-:Y:S01]  /*9260*/  FADD.FTZ R58, -R0.reuse, R58 ;  /* 0x0000003a003a7221 */ /* 0x040fe20000010100 */
[----:B------:R-:W-:Y:S01]  /*9270*/  FADD.FTZ R59, -R0, R59 ;  /* 0x0000003b003b7221 */ /* 0x000fe20000010100 */
[----:B------:R-:W-:Y:S01]  /*9280*/  F2FP.F16.F32.PACK_AB R21, R21, R50 ;  /* 0x000000321515723e */ /* 0x000fe200000000ff */
[----:B------:R-:W-:Y:S01]  /*9290*/  FMUL.FTZ R46, R179, R46 ;  /* 0x0000002eb32e7220 */ /* 0x000fe20000410000 */
[----:B------:R-:W-:Y:S01]  /*92a0*/  FMUL.FTZ R58, R177, R58 ;  /* 0x0000003ab13a7220 */ /* 0x000fe20000410000 */
[----:B------:R-:W-:Y:S01]  /*92b0*/  F2FP.F16.F32.PACK_AB R32, R32, R54 ;  /* 0x000000362020723e */ /* 0x000fe200000000ff */
[----:B------:R-:W-:Y:S01]  /*92c0*/  FMUL.FTZ R59, R176, R59 ;  /* 0x0000003bb03b7220 */ /* 0x000fe20000410000 */
[----:B------:R-:W3:Y:S02]  /*92d0*/  LDL R39, [R1+0x70] ;  /* 0x0000700001277983 */ /* 0x000ee40000100800 */
[----:B---3--:R-:W-:Y:S02]  /*92e0*/  LEA R145, R39, UR4, 0x1 ;  /* 0x0000000427917c11 */ /* 0x008fe4000f8e08ff */
[----:B------:R-:W-:Y:S04]  /*92f0*/  STS [R141+0x14000], R132 ;  /* 0x014000848d007388 */ /* 0x000fe80000000800 */
[----:B------:R1:W-:Y:S04]  /*9300*/  STS [R141+0x14400], R6 ;  /* 0x014400068d007388 */ /* 0x0003e80000000800 */
[----:B----4-:R-:W-:Y:S04]  /*9310*/  STS [R140+0x14000], R133 ;  /* 0x014000858c007388 */ /* 0x010fe80000000800 */
[----:B------:R3:W-:Y:S01]  /*9320*/  STS [R140+0x14400], R5 ;  /* 0x014400058c007388 */ /* 0x0007e20000000800 */
[----:B-1----:R-:W-:Y:S04]  /*9330*/  FFMA.FTZ R6, -R242, R242, 1 ;  /* 0x3f800000f2067423 */ /* 0x002fe800000101f2 */
[----:B------:R-:W-:Y:S04]  /*9340*/  FMUL.FTZ R6, R6, UR7 ;  /* 0x0000000706067c20 */ /* 0x000fe80008410000 */
[----:B------:R-:W-:Y:S01]  /*9350*/  FMUL.FTZ R20, R6, R4 ;  /* 0x0000000406147220 */ /* 0x000fe20000410000 */
[C---:B------:R-:W-:Y:S01]  /*9360*/  FADD.FTZ R4, -R2.reuse, R29 ;  /* 0x0000001d02047221 */ /* 0x040fe20000010100 */
[----:B------:R-:W-:Y:S01]  /*9370*/  FFMA.FTZ R6, -R233, R233, 1 ;  /* 0x3f800000e9067423 */ /* 0x000fe200000101e9 */
[----:B---3--:R-:W-:Y:S01]  /*9380*/  FADD.FTZ R5, -R2, R45 ;  /* 0x0000002d02057221 */ /* 0x008fe20000010100 */
[----:B------:R-:W-:Y:S01]  /*9390*/  FFMA.FTZ R2, -R200, R200, 1 ;  /* 0x3f800000c8027423 */ /* 0x000fe200000101c8 */
[----:B------:R-:W-:Y:S01]  /*93a0*/  FMUL.FTZ R4, R204, R4 ;  /* 0x00000004cc047220 */ /* 0x000fe20000410000 */
[----:B------:R-:W-:Y:S01]  /*93b0*/  FMUL.FTZ R6, R6, UR7 ;  /* 0x0000000706067c20 */ /* 0x000fe20008410000 */
[----:B------:R-:W-:Y:S01]  /*93c0*/  FMUL.FTZ R5, R167, R5 ;  /* 0x00000005a7057220 */ /* 0x000fe20000410000 */
[----:B------:R-:W-:Y:S01]  /*93d0*/  FMUL.FTZ R7, R2, UR7 ;  /* 0x0000000702077c20 */ /* 0x000fe20008410000 */
[----:B------:R-:W-:Y:S01]  /*93e0*/  FFMA.FTZ R2, -R183, R183, 1 ;  /* 0x3f800000b7027423 */ /* 0x000fe200000101b7 */
[----:B------:R-:W-:Y:S01]  /*93f0*/  FMUL.FTZ R18, R6, R4 ;  /* 0x0000000406127220 */ /* 0x000fe20000410000 */
[----:B------:R-:W-:Y:S01]  /*9400*/  F2FP.F16.F32.PACK_AB R4, R13, R16 ;  /* 0x000000100d04723e */ /* 0x000fe200000000ff */
[----:B------:R-:W-:Y:S01]  /*9410*/  FFMA.FTZ R6, -R214, R214, 1 ;  /* 0x3f800000d6067423 */ /* 0x000fe200000101d6 */
[----:B------:R-:W-:Y:S01]  /*9420*/  FMUL.FTZ R2, R2, UR7 ;  /* 0x0000000702027c20 */ /* 0x000fe20008410000 */
[----:B------:R-:W-:Y:S01]  /*9430*/  F2FP.F16.F32.PACK_AB R20, R20, R12 ;  /* 0x0000000c1414723e */ /* 0x000fe200000000ff */
[----:B------:R-:W-:Y:S01]  /*9440*/  FMUL.FTZ R56, R7, R56 ;  /* 0x0000003807387220 */ /* 0x000fe20000410000 */
[----:B------:R1:W-:Y:S01]  /*9450*/  STS [R141+0x16000], R4 ;  /* 0x016000048d007388 */ /* 0x0003e20000000800 */
[----:B------:R-:W-:Y:S01]  /*9460*/  FMUL.FTZ R16, R2, R61 ;  /* 0x0000003d02107220 */ /* 0x000fe20000410000 */
[----:B------:R-:W-:Y:S01]  /*9470*/  FFMA.FTZ R2, -R137, R137, 1 ;  /* 0x3f80000089027423 */ /* 0x000fe20000010189 */
[----:B------:R-:W-:Y:S01]  /*9480*/  FMUL.FTZ R6, R6, UR7 ;  /* 0x0000000706067c20 */ /* 0x000fe20008410000 */
[----:B------:R-:W3:Y:S01]  /*9490*/  LDL R137, [R1+0x4] ;  /* 0x0000040001897983 */ /* 0x000ee20000100800 */
[----:B------:R-:W-:Y:S02]  /*94a0*/  F2FP.F16.F32.PACK_AB R13, R8, R9 ;  /* 0x00000009080d723e */ /* 0x000fe400000000ff */
[----:B------:R-:W-:Y:S01]  /*94b0*/  FMUL.FTZ R12, R6, R5 ;  /* 0x00000005060c7220 */ /* 0x000fe20000410000 */
[----:B------:R-:W-:Y:S01]  /*94c0*/  FFMA.FTZ R6, -R201, R201, 1 ;  /* 0x3f800000c9067423 */ /* 0x000fe200000101c9 */
[----:B------:R-:W-:Y:S01]  /*94d0*/  FFMA.FTZ R5, -R197, R197, 1 ;  /* 0x3f800000c5057423 */ /* 0x000fe200000101c5 */
[----:B------:R-:W-:Y:S02]  /*94e0*/  F2FP.F16.F32.PACK_AB R18, R18, R28 ;  /* 0x0000001c1212723e */ /* 0x000fe400000000ff */
[----:B------:R-:W-:Y:S01]  /*94f0*/  FMUL.FTZ R6, R6, UR7 ;  /* 0x0000000706067c20 */ /* 0x000fe20008410000 */
[----:B------:R-:W-:Y:S01]  /*9500*/  FMUL.FTZ R5, R5, UR7 ;  /* 0x0000000705057c20 */ /* 0x000fe20008410000 */
[----:B------:R-:W-:Y:S02]  /*9510*/  F2FP.F16.F32.PACK_AB R12, R12, R44 ;  /* 0x0000002c0c0c723e */ /* 0x000fe400000000ff */
[----:B------:R-:W-:Y:S01]  /*9520*/  FMUL.FTZ R17, R6, R57 ;  /* 0x0000003906117220 */ /* 0x000fe20000410000 */
[----:B------:R-:W-:Y:S01]  /*9530*/  FMUL.FTZ R60, R5, R60 ;  /* 0x0000003c053c7220 */ /* 0x000fe20000410000 */
[----:B------:R-:W-:Y:S01]  /*9540*/  FMUL.FTZ R5, R2, UR7 ;  /* 0x0000000702057c20 */ /* 0x000fe20008410000 */
[----:B--2---:R-:W-:Y:S02]  /*9550*/  FFMA.FTZ R2, -R65, R65, 1 ;  /* 0x3f80000041027423 */ /* 0x004fe40000010141 */
[----:B------:R-:W2:Y:S01]  /*9560*/  LDL R65, [R1+0xc] ;  /* 0x00000c0001417983 */ /* 0x000ea20000100800 */
[----:B------:R-:W-:Y:S01]  /*9570*/  FMUL.FTZ R9, R5, R11 ;  /* 0x0000000b05097220 */ /* 0x000fe20000410000 */
[----:B------:R-:W-:Y:S01]  /*9580*/  FMUL.FTZ R2, R2, UR7 ;  /* 0x0000000702027c20 */ /* 0x000fe20008410000 */
[----:B------:R-:W-:Y:S01]  /*9590*/  F2FP.F16.F32.PACK_AB R17, R17, R56 ;  /* 0x000000381111723e */ /* 0x000fe200000000ff */
[----:B-1----:R-:W-:Y:S01]  /*95a0*/  FFMA.FTZ R4, -R138, R138, 1 ;  /* 0x3f8000008a047423 */ /* 0x002fe2000001018a */
[----:B------:R-:W-:Y:S01]  /*95b0*/  F2FP.F16.F32.PACK_AB R16, R16, R60 ;  /* 0x0000003c1010723e */ /* 0x000fe200000000ff */
[----:B------:R-:W4:Y:S01]  /*95c0*/  LDL R138, [R1+0x14] ;  /* 0x00001400018a7983 */ /* 0x000f220000100800 */
[----:B------:R-:W-:Y:S01]  /*95d0*/  FMUL.FTZ R8, R2, R15 ;  /* 0x0000000f02087220 */ /* 0x000fe20000410000 */
[----:B------:R-:W-:Y:S01]  /*95e0*/  FMUL.FTZ R6, R4, UR7 ;  /* 0x0000000704067c20 */ /* 0x000fe20008410000 */
[----:B------:R-:W-:Y:S01]  /*95f0*/  FFMA.FTZ R4, -R136, R136, 1 ;  /* 0x3f80000088047423 */ /* 0x000fe20000010188 */
[----:B------:R-:W-:Y:S01]  /*9600*/  FFMA.FTZ R2, -R250, R250, 1 ;  /* 0x3f800000fa027423 */ /* 0x000fe200000101fa */
[----:B------:R-:W2:Y:S01]  /*9610*/  LDL R136, [R1+0x10] ;  /* 0x0000100001887983 */ /* 0x000ea20000100800 */
[----:B------:R-:W-:Y:S01]  /*9620*/  FMUL.FTZ R6, R6, R10 ;  /* 0x0000000a06067220 */ /* 0x000fe20000410000 */
[----:B------:R-:W-:Y:S01]  /*9630*/  FMUL.FTZ R4, R4, UR7 ;  /* 0x0000000704047c20 */ /* 0x000fe20008410000 */
[----:B------:R-:W-:Y:S01]  /*9640*/  FMUL.FTZ R7, R2, UR7 ;  /* 0x0000000702077c20 */ /* 0x000fe20008410000 */
[----:B------:R-:W-:Y:S01]  /*9650*/  FFMA.FTZ R2, -R248, R248, 1 ;  /* 0x3f800000f8027423 */ /* 0x000fe200000101f8 */
[----:B------:R-:W-:Y:S01]  /*9660*/  FFMA.FTZ R10, -R239, R239, 1 ;  /* 0x3f800000ef0a7423 */ /* 0x000fe200000101ef */
[----:B------:R-:W-:Y:S01]  /*9670*/  F2FP.F16.F32.PACK_AB R9, R9, R6 ;  /* 0x000000060909723e */ /* 0x000fe200000000ff */
[----:B------:R-:W-:Y:S01]  /*9680*/  FMUL.FTZ R14, R4, R14 ;  /* 0x0000000e040e7220 */ /* 0x000fe20000410000 */
[----:B------:R-:W-:Y:S01]  /*9690*/  FFMA.FTZ R4, -R251, R251, 1 ;  /* 0x3f800000fb047423 */ /* 0x000fe200000101fb */
[----:B------:R-:W-:Y:S01]  /*96a0*/  FMUL.FTZ R2, R2, UR7 ;  /* 0x0000000702027c20 */ /* 0x000fe20008410000 */
[----:B------:R-:W-:Y:S01]  /*96b0*/  FMUL.FTZ R10, R10, UR7 ;  /* 0x000000070a0a7c20 */ /* 0x000fe20008410000 */
[----:B------:R-:W-:Y:S01]  /*96c0*/  STS [R141+0x16400], R9 ;  /* 0x016400098d007388 */ /* 0x000fe20000000800 */
[----:B------:R-:W-:Y:S01]  /*96d0*/  F2FP.F16.F32.PACK_AB R8, R8, R14 ;  /* 0x0000000e0808723e */ /* 0x000fe200000000ff */
[----:B------:R-:W-:Y:S01]  /*96e0*/  FMUL.FTZ R5, R4, UR7 ;  /* 0x0000000704057c20 */ /* 0x000fe20008410000 */
[----:B------:R-:W-:Y:S01]  /*96f0*/  FFMA.FTZ R4, -R249, R249, 1 ;  /* 0x3f800000f9047423 */ /* 0x000fe200000101f9 */
[----:B------:R-:W-:Y:S01]  /*9700*/  STS [R140+0x16000], R20 ;  /* 0x016000148c007388 */ /* 0x000fe20000000800 */
[----:B------:R-:W-:Y:S01]  /*9710*/  FMUL.FTZ R31, R2, R31 ;  /* 0x0000001f021f7220 */ /* 0x000fe20000410000 */
[----:B------:R-:W-:Y:S01]  /*9720*/  FADD.FTZ R2, -R0, R47 ;  /* 0x0000002f00027221 */ /* 0x000fe20000010100 */
[----:B------:R-:W-:Y:S01]  /*9730*/  FMUL.FTZ R4, R4, UR7 ;  /* 0x0000000704047c20 */ /* 0x000fe20008410000 */
[----:B------:R-:W-:Y:S01]  /*9740*/  STS [R140+0x16400], R8 ;  /* 0x016400088c007388 */ /* 0x000fe20000000800 */
[----:B------:R-:W-:Y:S01]  /*9750*/  FMUL.FTZ R26, R5, R26 ;  /* 0x0000001a051a7220 */ /* 0x000fe20000410000 */
[----:B------:R-:W-:Y:S01]  /*9760*/  FMUL.FTZ R2, R178, R2 ;  /* 0x00000002b2027220 */ /* 0x000fe20000410000 */
[----:B------:R-:W-:Y:S01]  /*9770*/  FMUL.FTZ R30, R4, R30 ;  /* 0x0000001e041e7220 */ /* 0x000fe20000410000 */
[----:B------:R-:W-:Y:S01]  /*9780*/  STS [R139+0x14000], R135 ;  /* 0x014000878b007388 */ /* 0x000fe20000000800 */
[----:B------:R-:W-:Y:S01]  /*9790*/  FFMA.FTZ R4, -R232, R232, 1 ;  /* 0x3f800000e8047423 */ /* 0x000fe200000101e8 */
[----:B------:R-:W-:Y:S01]  /*97a0*/  FMUL.FTZ R7, R7, R27 ;  /* 0x0000001b07077220 */ /* 0x000fe20000410000 */
[----:B------:R-:W-:Y:S01]  /*97b0*/  FMUL.FTZ R42, R10, R42 ;  /* 0x0000002a0a2a7220 */ /* 0x000fe20000410000 */
[----:B------:R1:W-:Y:S01]  /*97c0*/  STS [R139+0x14400], R36 ;  /* 0x014400248b007388 */ /* 0x0003e20000000800 */
[----:B------:R-:W-:Y:S01]  /*97d0*/  FMUL.FTZ R4, R4, UR7 ;  /* 0x0000000704047c20 */ /* 0x000fe20008410000 */
[----:B------:R-:W-:Y:S01]  /*97e0*/  FFMA.FTZ R6, -R236, R236, 1 ;  /* 0x3f800000ec067423 */ /* 0x000fe200000101ec */
[----:B------:R-:W-:Y:S01]  /*97f0*/  F2FP.F16.F32.PACK_AB R7, R7, R26 ;  /* 0x0000001a0707723e */ /* 0x000fe200000000ff */
[----:B------:R-:W-:Y:S01]  /*9800*/  FADD.FTZ R0, -R0, R63 ;  /* 0x0000003f00007221 */ /* 0x000fe20000010100 */
[----:B------:R-:W-:Y:S01]  /*9810*/  FMUL.FTZ R10, R4, R2 ;  /* 0x00000002040a7220 */ /* 0x000fe20000410000 */
[----:B------:R-:W-:Y:S01]  /*9820*/  FFMA.FTZ R4, -R213, R213, 1 ;  /* 0x3f800000d5047423 */ /* 0x000fe200000101d5 */
[----:B------:R-:W-:Y:S01]  /*9830*/  FMUL.FTZ R6, R6, UR7 ;  /* 0x0000000706067c20 */ /* 0x000fe20008410000 */
[----:B------:R-:W-:Y:S01]  /*9840*/  FFMA.FTZ R2, -R212, R212, 1 ;  /* 0x3f800000d4027423 */ /* 0x000fe200000101d4 */
[----:B------:R-:W-:Y:S01]  /*9850*/  FMUL.FTZ R0, R168, R0 ;  /* 0x00000000a8007220 */ /* 0x000fe20000410000 */
[----:B------:R-:W-:Y:S01]  /*9860*/  FMUL.FTZ R4, R4, UR7 ;  /* 0x0000000704047c20 */ /* 0x000fe20008410000 */
[----:B------:R-:W-:Y:S01]  /*9870*/  FMUL.FTZ R43, R6, R43 ;  /* 0x0000002b062b7220 */ /* 0x000fe20000410000 */
[----:B------:R-:W-:Y:S01]  /*9880*/  FFMA.FTZ R6, -R217, R217, 1 ;  /* 0x3f800000d9067423 */ /* 0x000fe200000101d9 */
[----:B------:R-:W-:Y:S01]  /*9890*/  FMUL.FTZ R2, R2, UR7 ;  /* 0x0000000702027c20 */ /* 0x000fe20008410000 */
[----:B------:R-:W-:Y:S01]  /*98a0*/  FMUL.FTZ R62, R4, R62 ;  /* 0x0000003e043e7220 */ /* 0x000fe20000410000 */
[----:B------:R-:W-:Y:S01]  /*98b0*/  F2FP.F16.F32.PACK_AB R4, R31, R30 ;  /* 0x0000001e1f04723e */ /* 0x000fe200000000ff */
[----:B------:R-:W-:Y:S01]  /*98c0*/  FMUL.FTZ R6, R6, UR7 ;  /* 0x0000000706067c20 */ /* 0x000fe20008410000 */
[----:B------:R-:W-:Y:S01]  /*98d0*/  FFMA.FTZ R5, -R235, R235, 1 ;  /* 0x3f800000eb057423 */ /* 0x000fe200000101eb */
[----:B------:R-:W2:Y:S02]  /*98e0*/  LDL.LU R38, [R1+0x2c] ;  /* 0x00002c0001267983 */ /* 0x000ea40000300800 */
[----:B------:R-:W-:Y:S01]  /*98f0*/  FMUL.FTZ R58, R6, R58 ;  /* 0x0000003a063a7220 */ /* 0x000fe20000410000 */
[----:B------:R-:W-:Y:S01]  /*9900*/  FMUL.FTZ R6, R2, R0 ;  /* 0x0000000002067220 */ /* 0x000fe20000410000 */
[----:B------:R-:W-:Y:S01]  /*9910*/  FMUL.FTZ R5, R5, UR7 ;  /* 0x0000000705057c20 */ /* 0x000fe20008410000 */
[----:B------:R-:W-:Y:S01]  /*9920*/  F2FP.F16.F32.PACK_AB R2, R43, R42 ;  /* 0x0000002a2b02723e */ /* 0x000fe200000000ff */
[----:B------:R-:W2:Y:S01]  /*9930*/  LDL.LU R37, [R1+0x30] ;  /* 0x0000300001257983 */ /* 0x000ea20000300800 */
[----:B-1----:R-:W-:Y:S01]  /*9940*/  SHF.L.U32 R36, R191, 0x1, RZ ;  /* 0x00000001bf247819 */ /* 0x002fe200000006ff */
[----:B------:R-:W-:Y:S01]  /*9950*/  FMUL.FTZ R46, R5, R46 ;  /* 0x0000002e052e7220 */ /* 0x000fe20000410000 */
[----:B------:R-:W-:Y:S01]  /*9960*/  FFMA.FTZ R5, -R216, R216, 1 ;  /* 0x3f800000d8057423 */ /* 0x000fe200000101d8 */
[----:B------:R-:W-:Y:S03]  /*9970*/  F2FP.F16.F32.PACK_AB R6, R6, R62 ;  /* 0x0000003e0606723e */ /* 0x000fe600000000ff */
[----:B------:R-:W-:Y:S01]  /*9980*/  F2FP.F16.F32.PACK_AB R0, R10, R46 ;  /* 0x0000002e0a00723e */ /* 0x000fe200000000ff */
[----:B------:R-:W-:Y:S04]  /*9990*/  FMUL.FTZ R5, R5, UR7 ;  /* 0x0000000705057c20 */ /* 0x000fe80008410000 */
[----:B------:R-:W-:Y:S05]  /*99a0*/  FMUL.FTZ R5, R5, R59 ;  /* 0x0000003b05057220 */ /* 0x000fea0000410000 */
[----:B------:R-:W-:Y:S01]  /*99b0*/  F2FP.F16.F32.PACK_AB R5, R5, R58 ;  /* 0x0000003a0505723e */ /* 0x000fe200000000ff */
[----:B----4-:R-:W-:Y:S04]  /*99c0*/  STS [R138+0x14000], R134 ;  /* 0x014000868a007388 */ /* 0x010fe80000000800 */
[----:B------:R-:W-:Y:S04]  /*99d0*/  STS [R138+0x14400], R23 ;  /* 0x014400178a007388 */ /* 0x000fe80000000800 */
[----:B------:R-:W-:Y:S04]  /*99e0*/  STS [R139+0x16000], R19 ;  /* 0x016000138b007388 */ /* 0x000fe80000000800 */
[----:B------:R-:W-:Y:S04]  /*99f0*/  STS [R139+0x16400], R7 ;  /* 0x016400078b007388 */ /* 0x000fe80000000800 */
[----:B------:R-:W-:Y:S04]  /*9a00*/  STS [R138+0x16000], R18 ;  /* 0x016000128a007388 */ /* 0x000fe80000000800 */
[----:B------:R-:W-:Y:S04]  /*9a10*/  STS [R138+0x16400], R4 ;  /* 0x016400048a007388 */ /* 0x000fe80000000800 */
[----:B------:R-:W-:Y:S04]  /*9a20*/  STS [R252+0x14000], R64 ;  /* 0x01400040fc007388 */ /* 0x000fe80000000800 */
[----:B------:R-:W-:Y:S04]  /*9a30*/  STS [R252+0x14400], R22 ;  /* 0x01440016fc007388 */ /* 0x000fe80000000800 */
[----:B---3--:R-:W-:Y:S04]  /*9a40*/  STS [R137+0x14000], R53 ;  /* 0x0140003589007388 */ /* 0x008fe80000000800 */
[----:B------:R-:W-:Y:S04]  /*9a50*/  STS [R137+0x14400], R21 ;  /* 0x0144001589007388 */ /* 0x000fe80000000800 */
[----:B------:R-:W-:Y:S04]  /*9a60*/  STS [R252+0x16000], R13 ;  /* 0x0160000dfc007388 */ /* 0x000fe80000000800 */
[----:B------:R1:W-:Y:S04]  /*9a70*/  STS [R252+0x16400], R2 ;  /* 0x01640002fc007388 */ /* 0x0003e80000000800 */
[----:B------:R-:W-:Y:S01]  /*9a80*/  STS [R137+0x16000], R12 ;  /* 0x0160000c89007388 */ /* 0x000fe20000000800 */
[----:B--2---:R-:W-:Y:S03]  /*9a90*/  MOV R147, R38 ;  /* 0x0000002600937202 */ /* 0x004fe60000000f00 */
[----:B------:R2:W-:Y:S04]  /*9aa0*/  STS [R137+0x16400], R0 ;  /* 0x0164000089007388 */ /* 0x0005e80000000800 */
[----:B------:R-:W-:Y:S01]  /*9ab0*/  STS [R136+0x14000], R52 ;  /* 0x0140003488007388 */ /* 0x000fe20000000800 */
[----:B------:R-:W-:Y:S03]  /*9ac0*/  MOV R146, R37 ;  /* 0x0000002500927202 */ /* 0x000fe60000000f00 */
[----:B------:R-:W-:Y:S04]  /*9ad0*/  STS [R136+0x14400], R32 ;  /* 0x0144002088007388 */ /* 0x000fe80000000800 */
[----:B------:R-:W-:Y:S04]  /*9ae0*/  STS [R65+0x14000], R49 ;  /* 0x0140003141007388 */ /* 0x000fe80000000800 */
[----:B------:R-:W-:Y:S01]  /*9af0*/  STS [R65+0x14400], R33 ;  /* 0x0144002141007388 */ /* 0x000fe20000000800 */
[----:B-1----:R-:W-:Y:S03]  /*9b00*/  MOV R2, UR4 ;  /* 0x0000000400027c02 */ /* 0x002fe60008000f00 */
[----:B------:R-:W-:Y:S01]  /*9b10*/  STS [R136+0x16000], R17 ;  /* 0x0160001188007388 */ /* 0x000fe20000000800 */
[----:B------:R-:W-:Y:S03]  /*9b20*/  IADD3 R2, R36, 0x8000, R2 ;  /* 0x0000800024027810 */ /* 0x000fe60007ffe002 */
[----:B------:R-:W-:Y:S01]  /*9b30*/  STS [R136+0x16400], R5 ;  /* 0x0164000588007388 */ /* 0x000fe20000000800 */
[----:B--2---:R-:W-:Y:S03]  /*9b40*/  IADD3 R0, R2, R185, RZ ;  /* 0x000000b902007210 */ /* 0x004fe60007ffe0ff */
        /* <DEDUP_REMOVED lines=150> */
.L_x_2154:
        /* <DEDUP_REMOVED lines=145> */
[CC--:B------:R-:W-:Y:S04]  /*adc0*/  LEA R40, P0, R2.reuse, R36.reuse, 0x2 ;  /* 0x0000002402287211 */ /* 0x0c0fe800078010ff */
        /* <DEDUP_REMOVED lines=8> */
[C---:B--2---:R-:W-:Y:S02]  /*ae50*/  IMAD R8, R44.reuse, 0x38, RZ ;  /* 0x000000382c087824 */ /* 0x044fe400078e02ff */
[----:B------:R1:W-:Y:S04]  /*ae60*/  REDG.E.ADD.F32.FTZ.RN.STRONG.GPU desc[UR10][R6.64], R9 ;  /* 0x00000009060079a6 */ /* 0x0003e8000c10f38a */
[----:B------:R2:W-:Y:S01]  /*ae70*/  REDG.E.ADD.F32.FTZ.RN.STRONG.GPU desc[UR10][R4.64], R10 ;  /* 0x0000000a040079a6 */ /* 0x0005e2000c10f38a */
[----:B-1----:R-:W-:Y:S01]  /*ae80*/  IMAD.SHL.U32 R7, R44, 0x40, RZ ;  /* 0x000000402c077824 */ /* 0x002fe200078e00ff */
[-C--:B--2---:R-:W-:Y:S01]  /*ae90*/  LEA R4, P0, R8, R36.reuse, 0x2 ;  /* 0x0000002408047211 */ /* 0x084fe200078010ff */
        /* <DEDUP_REMOVED lines=15> */
[----:B--2---:R-:W-:Y:S02]  /*af90*/  IMAD.IADD R38, R0, 0x1, R2 ;  /* 0x0000000100267824 */ /* 0x004fe400078e0202 */
[C---:B---3--:R-:W-:Y:S02]  /*afa0*/  IMAD R9, R44.reuse, 0x60, RZ ;  /* 0x000000602c097824 */ /* 0x048fe400078e02ff */
[----:B------:R1:W-:Y:S01]  /*afb0*/  REDG.E.ADD.F32.FTZ.RN.STRONG.GPU desc[UR10][R4.64], R19 ;  /* 0x00000013040079a6 */ /* 0x0003e2000c10f38a */
[----:B----4-:R-:W-:Y:S02]  /*afc0*/  IMAD R7, R44, 0x68, RZ ;  /* 0x000000682c077824 */ /* 0x010fe400078e02ff */
        /* <DEDUP_REMOVED lines=19> */
[----:B--2---:R-:W-:Y:S01]  /*b100*/  IMAD.IADD R10, R0, 0x1, R5 ;  /* 0x00000001000a7824 */ /* 0x004fe200078e0205 */
[-C--:B------:R-:W-:Y:S01]  /*b110*/  LEA.HI.X.SX32 R51, R2, R37.reuse, 0x2, P0 ;  /* 0x0000002502337211 */ /* 0x080fe200000f16ff */
[----:B------:R2:W-:Y:S01]  /*b120*/  REDG.E.ADD.F32.FTZ.RN.STRONG.GPU desc[UR10][R18.64], R15 ;  /* 0x0000000f120079a6 */ /* 0x0005e2000c10f38a */
[CC--:B------:R-:W-:Y:S01]  /*b130*/  LEA R44, P0, R5.reuse, R36.reuse, 0x2 ;  /* 0x00000024052c7211 */ /* 0x0c0fe200078010ff */
[----:B---3--:R-:W-:Y:S01]  /*b140*/  IMAD.IADD R9, R0, 0x1, R10 ;  /* 0x0000000100097824 */ /* 0x008fe200078e020a */
        /* <DEDUP_REMOVED lines=22> */
[-C--:B--2---:R-:W-:Y:S01]  /*b2b0*/  LEA R18, P2, R8, R36.reuse, 0x2 ;  /* 0x0000002408127211 */ /* 0x084fe200078410ff */
        /* <DEDUP_REMOVED lines=52> */
[C---:B-----5:R-:W-:Y:S06]  /*b600*/  HMMA.16816.F32 R104, R32.reuse, R24, R104 ;  /* 0x000000182068723c */ /* 0x060fec0000001868 */
[-C--:B------:R-:W-:Y:S06]  /*b610*/  HMMA.16816.F32 R108, R32, R26.reuse, R108 ;  /* 0x0000001a206c723c */ /* 0x080fec000000186c */
[C---:B------:R-:W-:Y:S01]  /*b620*/  HMMA.16816.F32 R112, R20.reuse, R26, R112 ;  /* 0x0000001a1470723c */ /* 0x040fe20000001870 */
[----:B------:R-:W4:Y:S05]  /*b630*/  LDSM.16.MT88.4 R24, [R3+0x19800] ;  /* 0x019800000318783b */ /* 0x000f2a0000004200 */
[-C--:B------:R-:W-:Y:S06]  /*b640*/  HMMA.16816.F32 R116, R20, R28.reuse, R116 ;  /* 0x0000001c1474723c */ /* 0x080fec0000001874 */
[C---:B------:R-:W-:Y:S06]  /*b650*/  HMMA.16816.F32 R120, R32.reuse, R28, R120 ;  /* 0x0000001c2078723c */ /* 0x040fec0000001878 */
[-C--:B------:R-:W-:Y:S01]  /*b660*/  HMMA.16816.F32 R124, R32, R30.reuse, R124 ;  /* 0x0000001e207c723c */ /* 0x080fe2000000187c */
[----:B------:R-:W5:Y:S05]  /*b670*/  LDSM.16.MT88.4 R32, [R0+0x1800] ;  /* 0x001800000020783b */ /* 0x000f6a0000004200 */
[----:B------:R-:W-:Y:S01]  /*b680*/  HMMA.16816.F32 R128, R20, R30, R128 ;  /* 0x0000001e1480723c */ /* 0x000fe20000001880 */
[----:B------:R-:W-:Y:S04]  /*b690*/  LDSM.16.MT88.4 R20, [R3+0x16000] ;  /* 0x016000000314783b */ /* 0x000fe80000004200 */
[----:B------:R-:W5:Y:S01]  /*b6a0*/  LDSM.16.MT88.4 R28, [R184+0x2000] ;  /* 0x00200000b81c783b */ /* 0x000f620000004200 */
        /* <DEDUP_REMOVED lines=44> */
[----:B------:R4:W5:Y:S05]  /*b970*/  LDSM.16.MT88.4 R16, [R0+0x3800] ;  /* 0x003800000010783b */ /* 0x00096a0000004200 */
        /* <DEDUP_REMOVED lines=157> */
.L_x_2156:
        /* <DEDUP_REMOVED lines=23> */
.L_x_2157:
        /* <DEDUP_REMOVED lines=11> */
[----:B------:R-:W-:Y:S01]  /*c570*/  VIADD R6, R0, 0x20 ;  /* 0x0000002000067836 */ /* 0x000fe20000000000 */
[----:B------:R-:W-:Y:S01]  /*c580*/  UIMAD UR15, UR9, UR7, UR15 ;  /* 0x00000007090f72a4 */ /* 0x000fe2000f8e020f */
[----:B------:R-:W-:Y:S01]  /*c590*/  IMAD.WIDE.U32 R4, R2, UR9, R20 ;  /* 0x0000000902047c25 */ /* 0x000fe2000f8e0014 */
[----:B------:R-:W-:Y:S01]  /*c5a0*/  IADD3 R7, R0, 0x40, RZ ;  /* 0x0000004000077810 */ /* 0x000fe20007ffe0ff */
[----:B------:R-:W-:Y:S01]  /*c5b0*/  USHF.R.S32.HI UR19, URZ, 0x1f, UR55 ;  /* 0x0000001f3f137899 */ /* 0x000fe20008011437 */
[----:B------:R-:W-:Y:S01]  /*c5c0*/  ISETP.GE.OR P3, PT, R6, UR8, P4 ;  /* 0x0000000806007c0c */ /* 0x000fe2000a766670 */
[----:B------:R-:W-:Y:S01]  /*c5d0*/  VIADD R6, R0, 0x60 ;  /* 0x0000006000067836 */ /* 0x000fe20000000000 */
[----:B------:R-:W-:Y:S01]  /*c5e0*/  IADD3 R4, P0, R4, UR22, RZ ;  /* 0x0000001604047c10 */ /* 0x000fe2000ff1e0ff */
[----:B------:R-:W-:Y:S01]  /*c5f0*/  IMAD.U32 R2, RZ, RZ, UR15 ;  /* 0x0000000fff027e24 */ /* 0x000fe2000f8e00ff */
[----:B------:R-:W-:Y:S01]  /*c600*/  ISETP.GE.OR P2, PT, R7, UR8, P4 ;  /* 0x0000000807007c0c */ /* 0x000fe2000a746670 */
[----:B------:R-:W-:Y:S01]  /*c610*/  ULDC.64 UR16, c[0x0][0x468] ;  /* 0x00011a0000107ab9 */ /* 0x000fe20000000a00 */
[----:B------:R-:W-:Y:S01]  /*c620*/  ISETP.GE.OR P1, PT, R6, UR8, P4 ;  /* 0x0000000806007c0c */ /* 0x000fe2000a726670 */
[----:B------:R-:W-:Y:S01]  /*c630*/  UIMAD UR15, UR19, UR16, URZ ;  /* 0x00000010130f72a4 */ /* 0x000fe2000f8e023f */
[----:B------:R1:W2:Y:S01]  /*c640*/  LDS.128 R16, [R145+0xd000] ;  /* 0x00d0000091107984 */ /* 0x0002a20000000c00 */
[----:B------:R-:W-:Y:S01]  /*c650*/  ISETP.GE.OR P4, PT, R0, UR8, P4 ;  /* 0x0000000800007c0c */ /* 0x000fe2000a786670 */
[----:B------:R-:W-:Y:S01]  /*c660*/  BSSY B0, `(.L_x_2158) ;  /* 0x0000016000007945 */ /* 0x000fe20003800000 */
        /* <DEDUP_REMOVED lines=21> */
.L_x_2159:
[----:B------:R-:W-:Y:S05]  /*c7c0*/  BSYNC B0 ;  /* 0x0000000000007941 */ /* 0x000fea0003800000 */
.L_x_2158:
        /* <DEDUP_REMOVED lines=14> */
.L_x_2161:
[----:B------:R-:W-:Y:S05]  /*c8b0*/  BSYNC B0 ;  /* 0x0000000000007941 */ /* 0x000fea0003800000 */
.L_x_2160:
        /* <DEDUP_REMOVED lines=15> */
.L_x_2163:
[----:B------:R-:W-:Y:S05]  /*c9b0*/  BSYNC B0 ;  /* 0x0000000000007941 */ /* 0x000fea0003800000 */
.L_x_2162:
        /* <DEDUP_REMOVED lines=15> */
.L_x_2165:
[----:B------:R-:W-:Y:S05]  /*cab0*/  BSYNC B0 ;  /* 0x0000000000007941 */ /* 0x000fea0003800000 */
.L_x_2164:
[----:B-1----:R1:W1:Y:S01]  /*cac0*/  LDS.128 R12, [R145+0x10000] ;  /* 0x01000000910c7984 */ /* 0x0022620000000c00 */
        /* <DEDUP_REMOVED lines=26> */
.L_x_2167:
[----:B------:R-:W-:Y:S05]  /*cc70*/  BSYNC B0 ;  /* 0x0000000000007941 */ /* 0x000fea0003800000 */
.L_x_2166:
        /* <DEDUP_REMOVED lines=14> */
.L_x_2169:
[----:B------:R-:W-:Y:S05]  /*cd60*/  BSYNC B0 ;  /* 0x0000000000007941 */ /* 0x000fea0003800000 */
.L_x_2168:
        /* <DEDUP_REMOVED lines=14> */
.L_x_2171:
[----:B------:R-:W-:Y:S05]  /*ce50*/  BSYNC B0 ;  /* 0x0000000000007941 */ /* 0x000fea0003800000 */
.L_x_2170:
        /* <DEDUP_REMOVED lines=14> */
.L_x_2120:
        /* <DEDUP_REMOVED lines=26> */
.L_x_2173:
        /* <DEDUP_REMOVED lines=23> */
.L_x_2174:
[----:B------:R-:W2:Y:S01]  /*d250*/  LDL.64 R12, [R1+0x80] ;  /* 0x00008000010c7983 */ /* 0x000ea20000100a00 */
[----:B------:R-:W-:Y:S01]  /*d260*/  ULDC UR13, c[0x0][0x2d0] ;  /* 0x0000b400000d7ab9 */ /* 0x000fe20000000800 */
[----:B------:R-:W-:Y:S01]  /*d270*/  UIMAD UR12, UR23, UR6, URZ ;  /* 0x00000006170c72a4 */ /* 0x000fe2000f8e023f */
[C---:B------:R-:W-:Y:S01]  /*d280*/  VIADD R6, R0.reuse, 0x40 ;  /* 0x0000004000067836 */ /* 0x040fe20000000000 */
[----:B------:R-:W-:Y:S01]  /*d290*/  ISETP.GE.AND P4, PT, R195, UR13, PT ;  /* 0x0000000dc3007c0c */ /* 0x000fe2000bf86270 */
[----:B------:R-:W-:Y:S01]  /*d2a0*/  IMAD.U32 R4, RZ, RZ, UR6 ;  /* 0x00000006ff047e24 */ /* 0x000fe2000f8e00ff */
[----:B------:R-:W-:Y:S01]  /*d2b0*/  UIMAD UR12, UR17, UR7, UR12 ;  /* 0x00000007110c72a4 */ /* 0x000fe2000f8e020c */
[----:B------:R-:W-:Y:S01]  /*d2c0*/  VIADD R2, R0, 0x20 ;  /* 0x0000002000027836 */ /* 0x000fe20000000000 */
        /* <DEDUP_REMOVED lines=29> */
.L_x_2176:
[----:B------:R-:W-:Y:S05]  /*d4a0*/  BSYNC B0 ;  /* 0x0000000000007941 */ /* 0x000fea0003800000 */
.L_x_2175:
        /* <DEDUP_REMOVED lines=14> */
.L_x_2178:
[----:B------:R-:W-:Y:S05]  /*d590*/  BSYNC B0 ;  /* 0x0000000000007941 */ /* 0x000fea0003800000 */
.L_x_2177:
        /* <DEDUP_REMOVED lines=14> */
.L_x_2180:
[----:B------:R-:W-:Y:S05]  /*d680*/  BSYNC B0 ;  /* 0x0000000000007941 */ /* 0x000fea0003800000 */
.L_x_2179:
        /* <DEDUP_REMOVED lines=14> */
.L_x_2182:
[----:B------:R-:W-:Y:S05]  /*d770*/  BSYNC B0 ;  /* 0x0000000000007941 */ /* 0x000fea0003800000 */
.L_x_2181:
        /* <DEDUP_REMOVED lines=26> */
.L_x_2184:
[----:B------:R-:W-:Y:S05]  /*d920*/  BSYNC B0 ;  /* 0x0000000000007941 */ /* 0x000fea0003800000 */
.L_x_2183:
        /* <DEDUP_REMOVED lines=14> */
.L_x_2186:
[----:B------:R-:W-:Y:S05]  /*da10*/  BSYNC B0 ;  /* 0x0000000000007941 */ /* 0x000fea0003800000 */
.L_x_2185:
        /* <DEDUP_REMOVED lines=14> */
.L_x_2188:
[----:B------:R-:W-:Y:S05]  /*db00*/  BSYNC B0 ;  /* 0x0000000000007941 */ /* 0x000fea0003800000 */
.L_x_2187:
        /* <DEDUP_REMOVED lines=13> */
.L_x_2172:
[----:B------:R-:W-:Y:S05]  /*dbe0*/  BSYNC B1 ;  /* 0x0000000000017941 */ /* 0x000fea0003800000 */
.L_x_2115:
        /* <DEDUP_REMOVED lines=11> */
.L_x_2189:
[----:B------:R-:W-:Y:S05]  /*dca0*/  EXIT ;  /* 0x000000000000794d */ /* 0x000fea0003800000 */
.L_x_2191:
        /* <DEDUP_REMOVED lines=13> */
.L_x_2496:


//--------------------- .text._ZN5flash44flash_bwd_dq_dk_dv_loop_seqk_parallel_kernelI23Flash_bwd_kernel_traitsILi64ELi128ELi128ELi8ELi4ELi4ELi4ELb0ELb0EN7cutlass6half_tE19Flash_kernel_traitsILi64ELi128ELi128ELi8ES3_EELb1ELb0ELb1ELb0ELb0ELb1ELb0EEEvNS_16Flash_bwd_paramsE --------------------------
	.section	.text._ZN5flash44flash_bwd_dq_dk_dv_loop_seqk_parallel_kernelI23Flash_bwd_kernel_traitsILi64ELi128ELi128ELi8ELi4ELi4ELi4ELb0ELb0EN7cutlass6half_tE19Flash_kernel_traitsILi64ELi128ELi128ELi8ES3_EELb1ELb0ELb1ELb0ELb0ELb1ELb0EEEvNS_16Flash_bwd_paramsE,"ax",@progbits
	.align	128
        .global         _ZN5flash44flash_bwd_dq_dk_dv_loop_seqk_parallel_kernelI23Flash_bwd_kernel_traitsILi64ELi128ELi128ELi8ELi4ELi4ELi4ELb0ELb0EN7cutlass6half_tE19Flash_kernel_traitsILi64ELi128ELi128ELi8ES3_EELb1ELb0ELb1ELb0ELb0ELb1ELb0EEEvNS_16Flash_bwd_paramsE
        .type           _ZN5flash44flash_bwd_dq_dk_dv_loop_seqk_parallel_kernelI23Flash_bwd_kernel_traitsILi64ELi128ELi128ELi8ELi4ELi4ELi4ELb0ELb0EN7cutlass6half_tE19Flash_kernel_traitsILi64ELi128ELi128ELi8ES3_EELb1ELb0ELb1ELb0ELb0ELb1ELb0EEEvNS_16Flash_bwd_paramsE,@function
        .size           _ZN5flash44flash_bwd_dq_dk_dv_loop_seqk_parallel_kernelI23Flash_bwd_kernel_traitsILi64ELi128ELi128ELi8ELi4ELi4ELi4ELb0ELb0EN7cutlass6half_tE19Flash_kernel_traitsILi64ELi128ELi128ELi8ES3_EELb1ELb0ELb1ELb0ELb0ELb1ELb0EEEvNS_16Flash_bwd_paramsE,(.L_x_2497 - _ZN5flash44flash_bwd_dq_dk_dv_loop_seqk_parallel_kernelI23Flash_bwd_kernel_traitsILi64ELi128ELi128ELi8ELi4ELi4ELi4ELb0ELb0EN7cutlass6half_tE19Flash_kernel_traitsILi64ELi128ELi128ELi8ES3_EELb1ELb0ELb1ELb0ELb0ELb1ELb0EEEvNS_16Flash_bwd_paramsE)
        .other          _ZN5flash44flash_bwd_dq_dk_dv_loop_seqk_parallel_kernelI23Flash_bwd_kernel_traitsILi64ELi128ELi128ELi8ELi4ELi4ELi4ELb0ELb0EN7cutlass6half_tE19Flash_kernel_traitsILi64ELi128ELi128ELi8ES3_EELb1ELb0ELb1ELb0ELb0ELb1ELb0EEEvNS_16Flash_bwd_paramsE,@"STO_CUDA_ENTRY STV_DEFAULT"
_ZN5flash44flash_bwd_dq_dk_dv_loop_seqk_parallel_kernelI23Flash_bwd_kernel_traitsILi64ELi128ELi128ELi8ELi4ELi4ELi4ELb0ELb0EN7cutlass6half_tE19Flash_kernel_traitsILi64ELi128ELi128ELi8ES3_EELb1ELb0ELb1ELb0ELb0ELb1ELb0EEEvNS_16Flash_bwd_paramsE:
.text._ZN5flash44flash_bwd_dq_dk_dv_loop_seqk_parallel_kernelI23Flash_bwd_kernel_traitsILi64ELi128ELi128ELi8ELi4ELi4ELi4ELb0ELb0EN7cutlass6half_tE19Flash_kernel_traitsILi64ELi128ELi128ELi8ES3_EELb1ELb0ELb1ELb0ELb0ELb1ELb0EEEvNS_16Flash_bwd_paramsE:
        /* <DEDUP_REMOVED lines=14> */
[----:B------:R-:W3:Y:S01]  /*00e0*/  S2UR UR55, SR_CTAID.Z ;  /* 0x00000000003779c3 */ /* 0x000ee20000002700 */
[----:B------:R-:W-:Y:S01]  /*00f0*/  UMOV UR5, 0x400 ;  /* 0x0000040000057882 */ /* 0x000fe20000000000 */
[----:B------:R-:W-:Y:S01]  /*0100*/  IMAD.MOV.U32 R229, RZ, RZ, 0x20 ;  /* 0x00000020ffe57424 */ /* 0x000fe200078e00ff */
[----:B------:R-:W-:Y:S01]  /*0110*/  ULDC.64 UR14, c[0x0][0x208] ;  /* 0x00008200000e7ab9 */ /* 0x000fe20000000a00 */
[----:B------:R-:W-:Y:S01]  /*0120*/  IMAD.MOV.U32 R227, RZ, RZ, -0x10 ;  /* 0xfffffff0ffe37424 */ /* 0x000fe200078e00ff */
[----:B------:R-:W-:Y:S01]  /*0130*/  ULDC UR58, c[0x0][0x394] ;  /* 0x0000e500003a7ab9 */ /* 0x000fe20000000800 */
[----:B------:R-:W-:Y:S02]  /*0140*/  UMOV UR59, 0xffffc000 ;  /* 0xffffc000003b7882 */ /* 0x000fe40000000000 */
[----:B------:R-:W4:Y:S08]  /*0150*/  S2UR UR4, SR_CgaCtaId ;  /* 0x00000000000479c3 */ /* 0x000f300000008800 */
[----:B------:R-:W5:Y:S01]  /*0160*/  S2UR UR47, SR_CTAID.Y ;  /* 0x00000000002f79c3 */ /* 0x000f620000002600 */
[----:B---3--:R-:W-:Y:S01]  /*0170*/  USHF.R.S32.HI UR6, URZ, 0x1f, UR55 ;  /* 0x0000001f3f067899 */ /* 0x008fe20008011437 */
[----:B--2---:R-:W-:Y:S01]  /*0180*/  SHF.R.S32.HI R4, RZ, 0x1f, R11 ;  /* 0x0000001fff047819 */ /* 0x004fe2000001140b */
[----:B----4-:R-:W-:-:S03]  /*0190*/  ULEA UR4, UR4, UR5, 0x18 ;  /* 0x0000000504047291 */ /* 0x010fc6000f8ec03f */
[CC--:B------:R-:W-:Y:S02]  /*01a0*/  LEA.HI R2, R4.reuse, R11.reuse, RZ, 0x5 ;  /* 0x0000000b04027211 */ /* 0x0c0fe400078f28ff */
[----:B------:R-:W-:Y:S02]  /*01b0*/  LEA.HI R10, R4, R11, RZ, 0x3 ;  /* 0x0000000b040a7211 */ /* 0x000fe400078f18ff */
[--C-:B------:R-:W-:Y:S01]  /*01c0*/  SHF.R.S32.HI R3, RZ, 0x5, R2.reuse ;  /* 0x00000005ff037819 */ /* 0x100fe20000011402 */
[----:B-----5:R-:W-:Y:S01]  /*01d0*/  USHF.L.U32 UR5, UR47, 0x7, URZ ;  /* 0x000000072f057899 */ /* 0x020fe2000800063f */
        /* <DEDUP_REMOVED lines=47> */
[----:B------:R-:W-:Y:S02]  /*04d0*/  LOP3.LUT R184, R0, 0x8, R10, 0xf8, !PT ;  /* 0x0000000800b87812 */ /* 0x000fe400078ef80a */
[----:B------:R-:W-:-:S02]  /*04e0*/  SHF.R.U32.HI R0, RZ, 0x3, R0 ;  /* 0x00000003ff007819 */ /* 0x000fc40000011600 */
[----:B------:R-:W-:Y:S02]  /*04f0*/  LOP3.LUT R3, R3, 0x8, R10, 0xf8, !PT ;  /* 0x0000000803037812 */ /* 0x000fe400078ef80a */
[----:B------:R-:W-:Y:S01]  /*0500*/  LEA.HI.SX32 R233, R8, R2, 0x1e ;  /* 0x0000000208e97211 */ /* 0x000fe200078ff2ff */
[----:B------:R-:W-:Y:S01]  /*0510*/  IMAD R2, R244, 0x1000, R180 ;  /* 0x00001000f4027824 */ /* 0x000fe200078e02b4 */
        /* <DEDUP_REMOVED lines=35> */
[----:B------:R-:W-:Y:S01]  /*0750*/  SEL R229, R229, 0xffffffe0, !P1 ;  /* 0xffffffe0e5e57807 */ /* 0x000fe20004800000 */
[----:B------:R-:W-:Y:S01]  /*0760*/  IMAD.U32 R0, RZ, RZ, UR6 ;  /* 0x00000006ff007e24 */ /* 0x000fe2000f8e00ff */
[----:B------:R-:W-:Y:S01]  /*0770*/  USHF.R.S32.HI UR6, URZ, 0x1f, UR47 ;  /* 0x0000001f3f067899 */ /* 0x000fe2000801142f */
[----:B------:R-:W-:Y:S01]  /*0780*/  IMAD.U32 R2, RZ, RZ, UR5 ;  /* 0x00000005ff027e24 */ /* 0x000fe2000f8e00ff */
[----:B------:R-:W-:Y:S01]  /*0790*/  USHF.R.S32.HI UR5, URZ, 0x1f, UR55 ;  /* 0x0000001f3f057899 */ /* 0x000fe20008011437 */
[----:B------:R-:W-:Y:S01]  /*07a0*/  IMAD.MOV.U32 R0, RZ, RZ, 0x40 ;  /* 0x00000040ff007424 */ /* 0x000fe200078e00ff */
[----:B------:R-:W-:Y:S01]  /*07b0*/  LEA R226, R226, UR4, 0x1 ;  /* 0x00000004e2e27c11 */ /* 0x000fe2000f8e08ff */
[----:B------:R-:W-:Y:S01]  /*07c0*/  IMAD.IADD R190, R4, 0x1, R3 ;  /* 0x0000000104be7824 */ /* 0x000fe200078e0203 */
        /* <DEDUP_REMOVED lines=14> */
[----:B------:R-:W-:Y:S01]  /*08b0*/  UIADD3 UR5, UR4, 0xc000, URZ ;  /* 0x0000c00004057890 */ /* 0x000fe2000fffe03f */
        /* <DEDUP_REMOVED lines=10> */
[C---:B------:R-:W-:Y:S01]  /*0960*/  @P2 VIADD R6, R250.reuse, 0x1fc0 ;  /* 0x00001fc0fa062836 */ /* 0x040fe20000000000 */
[----:B------:R-:W-:Y:S01]  /*0970*/  STL [R1+0x14], R9 ;  /* 0x0000140901007387 */ /* 0x000fe20000100800 */
[C---:B------:R-:W-:Y:S02]  /*0980*/  VIADD R252, R250.reuse, 0x2020 ;  /* 0x00002020fafc7836 */ /* 0x040fe40000000000 */
[----:B------:R-:W-:Y:S01]  /*0990*/  @P1 VIADD R252, R250, 0x1fe0 ;  /* 0x00001fe0fafc1836 */ /* 0x000fe20000000000 */
[----:B------:R-:W-:Y:S01]  /*09a0*/  STL [R1+0x10], R7 ;  /* 0x0000100701007387 */ /* 0x000fe20000100800 */
[C---:B------:R-:W-:Y:S02]  /*09b0*/  IMAD.IADD R183, R186.reuse, 0x1, R183 ;  /* 0x00000001bab77824 */ /* 0x040fe400078e02b7 */
[----:B------:R-:W-:Y:S01]  /*09c0*/  IMAD.IADD R227, R227, 0x1, R225 ;  /* 0x00000001e3e37824 */ /* 0x000fe200078e02e1 */
[----:B------:R-:W-:Y:S01]  /*09d0*/  STL [R1+0x4], R6 ;  /* 0x0000040601007387 */ /* 0x000fe20000100800 */
[----:B------:R-:W-:-:S02]  /*09e0*/  IMAD.IADD R186, R186, 0x1, R185 ;  /* 0x00000001baba7824 */ /* 0x000fc400078e02b9 */
[--C-:B------:R-:W-:Y:S02]  /*09f0*/  IMAD.IADD R232, R226, 0x1, R229.reuse ;  /* 0x00000001e2e87824 */ /* 0x100fe400078e02e5 */
[----:B------:R-:W-:Y:S02]  /*0a00*/  IMAD.IADD R231, R228, 0x1, R229 ;  /* 0x00000001e4e77824 */ /* 0x000fe400078e02e5 */
[----:B------:R-:W-:Y:S02]  /*0a10*/  IMAD.IADD R230, R229, 0x1, R225 ;  /* 0x00000001e5e67824 */ /* 0x000fe400078e02e1 */
[C---:B-1----:R-:W-:Y:S02]  /*0a20*/  VIADD R5, R250.reuse, 0x2440 ;  /* 0x00002440fa057836 */ /* 0x042fe40000000000 */
[----:B------:R-:W-:Y:S02]  /*0a30*/  @P2 VIADD R5, R250, 0x23c0 ;  /* 0x000023c0fa052836 */ /* 0x000fe40000000000 */
[----:B------:R-:W-:-:S03]  /*0a40*/  IMAD.IADD R185, R185, 0x1, R183 ;  /* 0x00000001b9b97824 */ /* 0x000fc600078e02b7 */
[----:B------:R1:W-:Y:S02]  /*0a50*/  STL [R1], R5 ;  /* 0x0000000501007387 */ /* 0x0003e40000100800 */
        /* <DEDUP_REMOVED lines=9> */
.L_x_2238:
        /* <DEDUP_REMOVED lines=16> */
[----:B------:R-:W-:Y:S01]  /*0bf0*/  IMAD.U32 R2, RZ, RZ, UR8 ;  /* 0x00000008ff027e24 */ /* 0x000fe2000f8e00ff */
        /* <DEDUP_REMOVED lines=50> */
.L_x_2192:
        /* <DEDUP_REMOVED lines=17> */
[----:B------:R-:W-:Y:S01]  /*1030*/  ULDC UR57, c[0x0][0x2d4] ;  /* 0x0000b50000397ab9 */ /* 0x000fe20000000800 */
[----:B------:R-:W-:Y:S02]  /*1040*/  @!UP0 UIMAD UR7, UR56, UR8, URZ ;  /* 0x00000008380782a4 */ /* 0x000fe4000f8e023f */
[----:B------:R-:W-:Y:S02]  /*1050*/  USHF.L.U32 UR16, UR47, 0x7, URZ ;  /* 0x000000072f107899 */ /* 0x000fe4000800063f */
[----:B------:R-:W-:Y:S02]  /*1060*/  @!UP0 UIMAD UR44, UR47, UR9, UR7 ;  /* 0x000000092f2c82a4 */ /* 0x000fe4000f8e0207 */
[----:B------:R-:W-:Y:S01]  /*1070*/  UIADD3 UR7, UR19, 0x80, UR30 ;  /* 0x0000008013077890 */ /* 0x000fe2000fffe01e */
[----:B------:R-:W-:Y:S01]  /*1080*/  ULDC UR61, c[0x0][0x2dc] ;  /* 0x0000b700003d7ab9 */ /* 0x000fe20000000800 */
[----:B------:R-:W-:Y:S01]  /*1090*/  ULDC UR60, c[0x0][0x270] ;  /* 0x00009c00003c7ab9 */ /* 0x000fe20000000800 */
[----:B-1----:R-:W-:Y:S01]  /*10a0*/  IABS R5, R6 ;  /* 0x0000000600057213 */ /* 0x002fe20000000000 */
[----:B------:R-:W-:-:S02]  /*10b0*/  UIADD3 UR28, UR7, UR28, -UR12 ;  /* 0x0000001c071c7290 */ /* 0x000fc4000fffe80c */
[----:B------:R-:W-:Y:S01]  /*10c0*/  USHF.R.S32.HI UR7, URZ, 0x1f, UR57 ;  /* 0x0000001f3f077899 */ /* 0x000fe20008011439 */
[----:B------:R-:W1:Y:S01]  /*10d0*/  I2F.RP R2, R5 ;  /* 0x0000000500027306 */ /* 0x000e620000209400 */
[----:B------:R-:W-:Y:S02]  /*10e0*/  USEL UR36, UR16, URZ, UP4 ;  /* 0x0000003f10247287 */ /* 0x000fe4000a000000 */
[----:B------:R-:W-:Y:S02]  /*10f0*/  UIMAD UR7, UR7, UR47, URZ ;  /* 0x0000002f070772a4 */ /* 0x000fe4000f8e023f */
[----:B--2---:R-:W-:Y:S02]  /*1100*/  UIMAD.WIDE.U32 UR38, UR13, UR10, URZ ;  /* 0x0000000a0d2672a5 */ /* 0x004fe4000f8e003f */
[----:B------:R-:W-:Y:S02]  /*1110*/  @!UP0 UIMAD.WIDE.U32 UR40, UR47, UR8, URZ ;  /* 0x000000082f2882a5 */ /* 0x000fe4000f8e003f */
[----:B------:R-:W-:-:S02]  /*1120*/  UIMAD UR52, UR13, UR11, UR39 ;  /* 0x0000000b0d3472a4 */ /* 0x000fc4000f8e0227 */
[----:B------:R-:W-:Y:S01]  /*1130*/  UIADD3 UR13, UR19, 0x7f, URZ ;  /* 0x0000007f130d7890 */ /* 0x000fe2000fffe03f */
[----:B------:R-:W-:Y:S01]  /*1140*/  @UP0 ULDC.64 UR10, c[0x0][0x420] ;  /* 0x00010800000a0ab9 */ /* 0x000fe20000000a00 */
[----:B------:R-:W-:Y:S01]  /*1150*/  UIMAD.WIDE UR8, UR61, UR60, URZ ;  /* 0x0000003c3d0872a5 */ /* 0x000fe2000f8e023f */
[----:B-1----:R-:W1:Y:S01]  /*1160*/  MUFU.RCP R2, R2 ;  /* 0x0000000200027308 */ /* 0x002e620000001000 */
[----:B------:R-:W-:Y:S02]  /*1170*/  @UP0 UIMAD.WIDE.U32 UR42, UR6, UR10, URZ ;  /* 0x0000000a062a02a5 */ /* 0x000fe4000f8e003f */
[----:B------:R-:W-:Y:S02]  /*1180*/  USHF.R.S32.HI UR16, URZ, 0x1f, UR13 ;  /* 0x0000001f3f107899 */ /* 0x000fe4000801140d */
[----:B------:R-:W-:Y:S02]  /*1190*/  @UP0 UIMAD UR50, UR6, UR11, UR43 ;  /* 0x0000000b063202a4 */ /* 0x000fe4000f8e022b */
[----:B------:R-:W-:Y:S01]  /*11a0*/  UIMAD.WIDE.U32 UR10, UR47, UR57, URZ ;  /* 0x000000392f0a72a5 */ /* 0x000fe2000f8e003f */
[----:B------:R-:W-:Y:S01]  /*11b0*/  ULDC.U8 UR17, c[0x0][0x3d8] ;  /* 0x0000f60000117ab9 */ /* 0x000fe20000000000 */
[----:B------:R-:W-:-:S02]  /*11c0*/  UIMAD UR7, UR56, UR57, UR7 ;  /* 0x00000039380772a4 */ /* 0x000fc4000f8e0207 */
[----:B------:R-:W-:Y:S02]  /*11d0*/  UISETP.NE.AND UP2, UPT, UR17, URZ, UPT ;  /* 0x0000003f1100728c */ /* 0x000fe4000bf45270 */
[----:B------:R-:W-:Y:S02]  /*11e0*/  ULEA.HI UR32, UR16, UR13, URZ, 0x7 ;  /* 0x0000000d10207291 */ /* 0x000fe4000f8f383f */
[----:B------:R-:W-:Y:S01]  /*11f0*/  UIMAD.WIDE.U32 UR16, UR8, UR10, URZ ;  /* 0x0000000a081072a5 */ /* 0x000fe2000f8e003f */
[----:B-1----:R-:W-:Y:S01]  /*1200*/  VIADD R2, R2, 0xffffffe ;  /* 0x0ffffffe02027836 */ /* 0x002fe20000000000 */
[----:B------:R-:W-:Y:S02]  /*1210*/  UIMAD UR10, UR9, UR10, URZ ;  /* 0x0000000a090a72a4 */ /* 0x000fe4000f8e023f */
[----:B------:R-:W-:Y:S01]  /*1220*/  UIADD3 UR7, UR11, UR7, URZ ;  /* 0x000000070b077290 */ /* 0x000fe2000fffe03f */
[----:B------:R-:W1:Y:S01]  /*1230*/  F2I.FTZ.U32.TRUNC.NTZ R3, R2 ;  /* 0x0000000200037305 */ /* 0x000e62000021f000 */
[----:B------:R-:W-:-:S02]  /*1240*/  UISETP.NE.AND UP1, UPT, UR31, -0x1, UPT ;  /* 0xffffffff1f00788c */ /* 0x000fc4000bf25270 */
[----:B------:R-:W-:Y:S01]  /*1250*/  UIMAD UR7, UR8, UR7, UR10 ;  /* 0x00000007080772a4 */ /* 0x000fe2000f8e020a */
[----:B------:R-:W-:Y:S01]  /*1260*/  ULDC.64 UR34, c[0x0][0x240] ;  /* 0x0000900000227ab9 */ /* 0x000fe20000000a00 */
[----:B------:R-:W-:Y:S02]  /*1270*/  UIADD3 UR46, UR25, UR23, URZ ;  /* 0x00000017192e7290 */ /* 0x000fe4000fffe03f */
[----:B------:R-:W-:Y:S01]  /*1280*/  PLOP3.LUT P1, PT, PT, PT, UP1, 0x80, 0x0 ;  /* 0x000000000000781c */ /* 0x000fe20003f2f018 */
[----:B------:R-:W-:Y:S02]  /*1290*/  UIADD3 UR51, UR17, UR7, URZ ;  /* 0x0000000711337290 */ /* 0x000fe4000fffe03f */
[----:B------:R-:W-:Y:S02]  /*12a0*/  UIADD3 UR7, UR28, 0x7f, URZ ;  /* 0x0000007f1c077890 */ /* 0x000fe4000fffe03f */
[----:B------:R-:W-:Y:S02]  /*12b0*/  UIMAD.WIDE.U32 UR20, UR6, UR34, URZ ;  /* 0x00000022061472a5 */ /* 0x000fe4000f8e003f */
[----:B------:R-:W-:Y:S01]  /*12c0*/  USHF.R.S32.HI UR23, URZ, 0x1f, UR7 ;  /* 0x0000001f3f177899 */ /* 0x000fe20008011407 */
[----:B-1----:R-:W-:Y:S01]  /*12d0*/  IMAD.MOV R0, RZ, RZ, -R3 ;  /* 0x000000ffff007224 */ /* 0x002fe200078e0a03 */
[----:B------:R-:W-:Y:S01]  /*12e0*/  MOV R2, RZ ;  /* 0x000000ff00027202 */ /* 0x000fe20000000f00 */
[----:B------:R-:W-:-:S02]  /*12f0*/  USEL UR53, UR24, UR20, !UP0 ;  /* 0x0000001418357287 */ /* 0x000fc4000c000000 */
[----:B------:R-:W-:Y:S01]  /*1300*/  IMAD R0, R0, R5, RZ ;  /* 0x0000000500007224 */ /* 0x000fe200078e02ff */
[----:B------:R-:W-:Y:S02]  /*1310*/  UIMAD UR29, UR6, UR35, URZ ;  /* 0x00000023061d72a4 */ /* 0x000fe4000f8e023f */
[----:B------:R-:W-:Y:S01]  /*1320*/  UIMAD.WIDE.U32 UR24, UR8, UR6, URZ ;  /* 0x00000006081872a5 */ /* 0x000fe2000f8e003f */
[----:B------:R-:W-:Y:S01]  /*1330*/  IMAD.HI.U32 R0, R3, R0, R2 ;  /* 0x0000000003007227 */ /* 0x000fe200078e0002 */
[----:B------:R-:W-:Y:S02]  /*1340*/  UIMAD UR13, UR9, UR6, URZ ;  /* 0x00000006090d72a4 */ /* 0x000fe4000f8e023f */
[----:B------:R-:W-:Y:S01]  /*1350*/  @UP1 UIADD3 UR18, UR27, UR31, URZ ;  /* 0x0000001f1b121290 */ /* 0x000fe2000fffe03f */
[----:B------:R-:W-:Y:S01]  /*1360*/  IMAD.MOV.U32 R2, RZ, RZ, R4 ;  /* 0x000000ffff027224 */ /* 0x000fe200078e0004 */
[----:B------:R-:W-:Y:S01]  /*1370*/  ULEA.HI UR7, UR23, UR7, URZ, 0x7 ;  /* 0x0000000717077291 */ /* 0x000fe2000f8f383f */
[----:B------:R-:W-:-:S02]  /*1380*/  @UP1 ULDC.64 UR10, c[0x0][0x248] ;  /* 0x00009200000a1ab9 */ /* 0x000fc40000000a00 */
[----:B------:R-:W-:Y:S01]  /*1390*/  IMAD.HI.U32 R0, R0, R2, RZ ;  /* 0x0000000200007227 */ /* 0x000fe200078e00ff */
[----:B------:R-:W-:Y:S02]  /*13a0*/  @UP0 UIADD3 UR46, UR21, UR29, URZ ;  /* 0x0000001d152e0290 */ /* 0x000fe4000fffe03f */
[----:B------:R-:W-:Y:S02]  /*13b0*/  @UP0 UIADD3 UR51, UR25, UR13, URZ ;  /* 0x0000000d19330290 */ /* 0x000fe4000fffe03f */
[----:B------:R-:W-:Y:S01]  /*13c0*/  IADD3 R3, -R0, RZ, RZ ;  /* 0x000000ff00037210 */ /* 0x000fe20007ffe1ff */
[----:B------:R-:W-:Y:S02]  /*13d0*/  @UP1 UIMAD.WIDE.U32 UR20, UR18, UR10, URZ ;  /* 0x0000000a121412a5 */ /* 0x000fe4000f8e003f */
[----:B------:R-:W-:Y:S02]  /*13e0*/  USHF.R.S32.HI UR13, URZ, 0x7, UR32 ;  /* 0x000000073f0d7899 */ /* 0x000fe40008011420 */
[----:B------:R-:W-:Y:S01]  /*13f0*/  IMAD R2, R5, R3, R2 ;  /* 0x0000000305027224 */ /* 0x000fe200078e0202 */
[----:B------:R-:W-:Y:S01]  /*1400*/  USHF.R.S32.HI UR7, URZ, 0x7, UR7 ;  /* 0x000000073f077899 */ /* 0x000fe20008011407 */
[----:B------:R-:W-:Y:S01]  /*1410*/  ULDC UR45, c[0x0][0x2c4] ;  /* 0x0000b100002d7ab9 */ /* 0x000fe20000000800 */
[----:B------:R-:W-:-:S02]  /*1420*/  @UP1 UIMAD UR18, UR18, UR11, URZ ;  /* 0x0000000b121212a4 */ /* 0x000fc4000f8e023f */
[----:B------:R-:W-:Y:S01]  /*1430*/  ISETP.GT.U32.AND P2, PT, R5, R2, PT ;  /* 0x000000020500720c */ /* 0x000fe20003f44070 */
[----:B------:R-:W-:Y:S02]  /*1440*/  @UP2 UIMAD UR23, UR47, UR45, URZ ;  /* 0x0000002d2f1722a4 */ /* 0x000fe4000f8e023f */
[----:B------:R-:W-:Y:S01]  /*1450*/  UISETP.LT.AND UP3, UPT, UR13, UR7, UPT ;  /* 0x000000070d00728c */ /* 0x000fe2000bf61270 */
[----:B------:R-:W-:Y:S01]  /*1460*/  @UP1 UMOV UR48, UR20 ;  /* 0x0000001400301c82 */ /* 0x000fe20008000000 */
[----:B------:R-:W-:Y:S02]  /*1470*/  @UP2 USEL UR20, UR23, UR6, !UP0 ;  /* 0x0000000617142287 */ /* 0x000fe4000c000000 */
[----:B------:R-:W-:Y:S02]  /*1480*/  USEL UR37, UR13, UR7, UP3 ;  /* 0x000000070d257287 */ /* 0x000fe40009800000 */
[----:B------:R-:W-:Y:S02]  /*1490*/  @UP1 UIADD3 UR26, UR27, UR31, URZ ;  /* 0x0000001f1b1a1290 */ /* 0x000fe4000fffe03f */
[----:B------:R-:W-:-:S02]  /*14a0*/  @UP1 UIADD3 UR49, UR21, UR18, URZ ;  /* 0x0000001215311290 */ /* 0x000fc4000fffe03f */
[----:B------:R-:W-:Y:S01]  /*14b0*/  @!P2 IMAD.IADD R2, R2, 0x1, -R5 ;  /* 0x000000010202a824 */ /* 0x000fe200078e0a05 */
[----:B------:R-:W-:Y:S01]  /*14c0*/  USEL UR54, UR16, UR24, !UP0 ;  /* 0x0000001810367287 */ /* 0x000fe2000c000000 */
[----:B------:R-:W-:Y:S02]  /*14d0*/  @UP2 ULDC UR18, c[0x0][0x2e4] ;  /* 0x0000b90000122ab9 */ /* 0x000fe40000000800 */
[----:B------:R-:W-:Y:S01]  /*14e0*/  @UP1 ULDC.64 UR16, c[0x0][0x250] ;  /* 0x0000940000101ab9 */ /* 0x000fe20000000a00 */
[----:B------:R-:W-:Y:S01]  /*14f0*/  @!UP2 UIMAD UR23, UR47, UR60, UR55 ;  /* 0x0000003c2f17a2a4 */ /* 0x000fe2000f8e0237 */
[----:B------:R-:W-:Y:S01]  /*1500*/  ISETP.GE.U32.AND P3, PT, R2, R5, PT ;  /* 0x000000050200720c */ /* 0x000fe20003f66070 */
[----:B------:R-:W-:Y:S01]  /*1510*/  USHF.L.U64.HI UR33, UR47, 0x7, UR56 ;  /* 0x000000072f217899 */ /* 0x000fe20008010238 */
[----:B------:R-:W-:Y:S01]  /*1520*/  LOP3.LUT R2, R6, UR55, RZ, 0x3c, !PT ;  /* 0x0000003706027c12 */ /* 0x000fe2000f8e3cff */
[----:B------:R-:W-:Y:S02]  /*1530*/  @UP2 UIMAD UR28, UR55, UR18, UR20 ;  /* 0x00000012371c22a4 */ /* 0x000fe4000f8e0214 */
[----:B------:R-:W-:-:S02]  /*1540*/  ULEA UR7, UR37, 0xffffff80, 0x7 ;  /* 0xffffff8025077891 */ /* 0x000fc4000f8e383f */
[----:B------:R-:W-:Y:S02]  /*1550*/  @UP1 UIMAD.WIDE.U32 UR20, UR26, UR16, URZ ;  /* 0x000000101a1412a5 */ /* 0x000fe4000f8e003f */
[----:B------:R-:W-:Y:S02]  /*1560*/  @UP1 UIMAD UR13, UR26, UR17, URZ ;  /* 0x000000111a0d12a4 */ /* 0x000fe4000f8e023f */
[----:B------:R-:W-:Y:S02]  /*1570*/  @!UP2 UIMAD UR28, UR23, UR45, URZ ;  /* 0x0000002d171ca2a4 */ /* 0x000fe4000f8e023f */
[----:B------:R-:W-:Y:S02]  /*1580*/  USEL UR18, UR33, URZ, UP4 ;  /* 0x0000003f21127287 */ /* 0x000fe4000a000000 */
[----:B------:R-:W-:Y:S02]  /*1590*/  USHF.R.S32.HI UR26, URZ, 0x1f, UR7 ;  /* 0x0000001f3f1a7899 */ /* 0x000fe40008011407 */
[----:B------:R-:W-:-:S02]  /*15a0*/  UIADD3 UR23, UP3, UR7, UR36, URZ ;  /* 0x0000002407177290 */ /* 0x000fc4000ff7e03f */
        /* <DEDUP_REMOVED lines=17> */
.L_x_2194:
        /* <DEDUP_REMOVED lines=13> */
.L_x_2195:
        /* <DEDUP_REMOVED lines=30> */
.L_x_2196:
[----:B------:R-:W-:-:S04]  /*1970*/  UIMAD UR6, UR47, UR60, UR55 ;  /* 0x0000003c2f0672a4 */ /* 0x000fc8000f8e0237 */
[----:B------:R-:W-:-:S12]  /*1980*/  UIMAD UR6, UR6, UR57, URZ ;  /* 0x00000039060672a4 */ /* 0x000fd8000f8e023f */
.L_x_2197:
[----:B------:R-:W1:Y:S01]  /*1990*/  S2R R46, SR_TID.X ;  /* 0x00000000002e7919 */ /* 0x000e620000002100 */
[----:B------:R-:W2:Y:S01]  /*19a0*/  LDC.64 R6, c[0x0][0x420] ;  /* 0x00010800ff067b82 */ /* 0x000ea20000000a00 */
[----:B------:R-:W-:Y:S01]  /*19b0*/  UIMAD UR21, UR61, UR60, URZ ;  /* 0x0000003c3d1572a4 */ /* 0x000fe2000f8e023f */
[----:B------:R-:W-:Y:S01]  /*19c0*/  BSSY B1, `(.L_x_2193) ;  /* 0x0000af4000017945 */ /* 0x000fe20003800000 */
[----:B------:R-:W-:Y:S02]  /*19d0*/  UIADD3 UR39, UR7, UR6, URZ ;  /* 0x0000000607277290 */ /* 0x000fe4000fffe03f */
[----:B------:R-:W-:Y:S02]  /*19e0*/  USHF.L.U32 UR20, UR21, 0x7, URZ ;  /* 0x0000000715147899 */ /* 0x000fe4000800063f */
[----:B------:R-:W-:Y:S02]  /*19f0*/  UIADD3 UR6, -UR12, UR19, UR30 ;  /* 0x000000130c067290 */ /* 0x000fe4000fffe11e */
[----:B------:R-:W-:-:S02]  /*1a00*/  USHF.R.S32.HI UR32, URZ, 0x1f, UR55 ;  /* 0x0000001f3f207899 */ /* 0x000fc40008011437 */
[----:B------:R-:W-:Y:S02]  /*1a10*/  UIADD3 UR24, UP2, UP0, UR8, UR20, UR18 ;  /* 0x0000001408187290 */ /* 0x000fe4000f85e012 */
[----:B------:R-:W-:Y:S01]  /*1a20*/  UIADD3 UR40, UR7, UR28, URZ ;  /* 0x0000001c07287290 */ /* 0x000fe2000fffe03f */
[----:B------:R-:W-:Y:S01]  /*1a30*/  ULDC.64 UR8, c[0x0][0x428] ;  /* 0x00010a0000087ab9 */ /* 0x000fe20000000a00 */
[----:B------:R-:W-:Y:S01]  /*1a40*/  USHF.L.U64.HI UR42, UR34, 0x5, UR35 ;  /* 0x00000005222a7899 */ /* 0x000fe20008010223 */
[----:B------:R-:W-:Y:S01]  /*1a50*/  IMAD.U32 R12, RZ, RZ, UR8 ;  /* 0x00000008ff0c7e24 */ /* 0x000fe2000f8e00ff */
[----:B------:R-:W-:Y:S01]  /*1a60*/  USHF.L.U32 UR43, UR34, 0x5, URZ ;  /* 0x00000005222b7899 */ /* 0x000fe2000800063f */
[----:B--2---:R-:W-:-:S04]  /*1a70*/  IMAD R10, R6, UR26, RZ ;  /* 0x0000001a060a7c24 */ /* 0x004fc8000f8e02ff */
[----:B------:R-:W-:Y:S01]  /*1a80*/  IMAD R11, R7, UR7, R10 ;  /* 0x00000007070b7c24 */ /* 0x000fe2000f8e020a */
[----:B-1----:R-:W-:-:S04]  /*1a90*/  SHF.R.S32.HI R13, RZ, 0x1f, R46 ;  /* 0x0000001fff0d7819 */ /* 0x002fc8000001142e */
[CC--:B------:R-:W-:Y:S02]  /*1aa0*/  LEA.HI R0, R13.reuse, R46.reuse, RZ, 0x3 ;  /* 0x0000002e0d007211 */ /* 0x0c0fe400078f18ff */
[----:B------:R-:W-:Y:S02]  /*1ab0*/  LEA.HI R10, R13, R46, RZ, 0x5 ;  /* 0x0000002e0d0a7211 */ /* 0x000fe400078f28ff */
[----:B------:R-:W-:Y:S02]  /*1ac0*/  LOP3.LUT R4, R0, 0xfffffff8, RZ, 0xc0, !PT ;  /* 0xfffffff800047812 */ /* 0x000fe400078ec0ff */
[----:B------:R-:W-:Y:S02]  /*1ad0*/  SHF.R.S32.HI R0, RZ, 0x3, R0 ;  /* 0x00000003ff007819 */ /* 0x000fe40000011400 */
[----:B------:R-:W-:Y:S01]  /*1ae0*/  LOP3.LUT R13, R10, 0xffffffe0, RZ, 0xc0, !PT ;  /* 0xffffffe00a0d7812 */ /* 0x000fe200078ec0ff */
[----:B------:R-:W-:Y:S01]  /*1af0*/  IMAD.IADD R4, R46, 0x1, -R4 ;  /* 0x000000012e047824 */ /* 0x000fe200078e0a04 */
[----:B------:R-:W-:-:S02]  /*1b00*/  SHF.R.S32.HI R36, RZ, 0x1f, R0 ;  /* 0x0000001fff247819 */ /* 0x000fc40000011400 */
[----:B------:R-:W-:Y:S01]  /*1b10*/  IADD3 R8, P0, R0, UR7, RZ ;  /* 0x0000000700087c10 */ /* 0x000fe2000ff1e0ff */
[----:B------:R-:W-:Y:S02]  /*1b20*/  IMAD.SHL.U32 R4, R4, 0x8, RZ ;  /* 0x0000000804047824 */ /* 0x000fe400078e00ff */
[----:B------:R-:W-:Y:S01]  /*1b30*/  IMAD.IADD R46, R46, 0x1, -R13 ;  /* 0x000000012e2e7824 */ /* 0x000fe200078e0a0d */
[----:B------:R-:W-:Y:S02]  /*1b40*/  IADD3.X R2, R36, UR26, RZ, P0, !PT ;  /* 0x0000001a24027c10 */ /* 0x000fe400087fe4ff */
[----:B------:R-:W-:-:S03]  /*1b50*/  SHF.R.S32.HI R5, RZ, 0x1f, R4 ;  /* 0x0000001fff057819 */ /* 0x000fc60000011404 */
[----:B------:R-:W-:Y:S02]  /*1b60*/  IMAD R9, R2, UR34, RZ ;  /* 0x0000002202097c24 */ /* 0x000fe4000f8e02ff */
[----:B------:R-:W-:-:S04]  /*1b70*/  IMAD.WIDE.U32 R2, R8, UR34, R4 ;  /* 0x0000002208027c25 */ /* 0x000fc8000f8e0004 */
[----:B------:R-:W-:Y:S01]  /*1b80*/  IMAD R9, R8, UR35, R9 ;  /* 0x0000002308097c24 */ /* 0x000fe2000f8e0209 */
[----:B------:R-:W-:Y:S01]  /*1b90*/  IADD3 R8, P0, R2, UR53, RZ ;  /* 0x0000003502087c10 */ /* 0x000fe2000ff1e0ff */
[----:B------:R-:W-:-:S03]  /*1ba0*/  ULDC.64 UR52, c[0x0][0x478] ;  /* 0x00011e0000347ab9 */ /* 0x000fc60000000a00 */
[----:B------:R-:W-:Y:S01]  /*1bb0*/  IADD3.X R9, R3, UR46, R9, P0, !PT ;  /* 0x0000002e03097c10 */ /* 0x000fe200087fe409 */
[----:B------:R-:W-:Y:S01]  /*1bc0*/  ULDC UR46, c[0x0][0x398] ;  /* 0x0000e600002e7ab9 */ /* 0x000fe20000000800 */
[----:B------:R-:W-:Y:S01]  /*1bd0*/  IADD3 R2, P0, R4, UR13, RZ ;  /* 0x0000000d04027c10 */ /* 0x000fe2000ff1e0ff */
[----:B------:R-:W-:Y:S02]  /*1be0*/  UIADD3 UR6, UR6, -UR46, URZ ;  /* 0x8000002e06067290 */ /* 0x000fe4000fffe03f */
[----:B------:R-:W-:Y:S01]  /*1bf0*/  UIMAD UR13, UR32, UR8, URZ ;  /* 0x00000008200d72a4 */ /* 0x000fe2000f8e023f */
[----:B------:R-:W-:Y:S01]  /*1c00*/  IADD3.X R3, R5, UR50, RZ, P0, !PT ;  /* 0x0000003205037c10 */ /* 0x000fe200087fe4ff */
[----:B------:R-:W-:Y:S02]  /*1c10*/  USHF.R.S32.HI UR18, URZ, 0x1f, UR6 ;  /* 0x0000001f3f127899 */ /* 0x000fe40008011406 */
[----:B------:R-:W-:Y:S02]  /*1c20*/  UIMAD UR23, UR55, UR9, UR13 ;  /* 0x00000009371772a4 */ /* 0x000fe4000f8e020d */
[----:B------:R-:W-:Y:S01]  /*1c30*/  ULEA.HI UR18, UR18, UR6, URZ, 0x7 ;  /* 0x0000000612127291 */ /* 0x000fe2000f8f383f */
[----:B------:R-:W-:Y:S01]  /*1c40*/  IMAD.WIDE.U32 R2, R6, UR7, R2 ;  /* 0x0000000706027c25 */ /* 0x000fe2000f8e0002 */
[----:B------:R-:W-:Y:S01]  /*1c50*/  ULDC.64 UR8, c[0x0][0x258] ;  /* 0x0000960000087ab9 */ /* 0x000fe20000000a00 */
[----:B------:R-:W-:-:S02]  /*1c60*/  UIADD3 UR13, UR37, -0x1, URZ ;  /* 0xffffffff250d7890 */ /* 0x000fc4000fffe03f */
[----:B------:R-:W-:Y:S01]  /*1c70*/  UIMAD UR6, UR32, UR8, URZ ;  /* 0x00000008200672a4 */ /* 0x000fe2000f8e023f */
[----:B------:R-:W-:Y:S01]  /*1c80*/  IMAD.IADD R3, R3, 0x1, R11 ;  /* 0x0000000103037824 */ /* 0x000fe200078e020b */
[----:B------:R-:W-:Y:S01]  /*1c90*/  USHF.R.S32.HI UR26, URZ, 0x7, UR18 ;  /* 0x000000073f1a7899 */ /* 0x000fe20008011412 */
[----:B------:R-:W-:Y:S01]  /*1ca0*/  SHF.R.S32.HI R11, RZ, 0x5, R10 ;  /* 0x00000005ff0b7819 */ /* 0x000fe2000001140a */
[----:B------:R-:W-:Y:S01]  /*1cb0*/  UIMAD UR9, UR55, UR9, UR6 ;  /* 0x00000009370972a4 */ /* 0x000fe2000f8e0206 */
[----:B------:R-:W-:Y:S01]  /*1cc0*/  IMAD.WIDE.U32 R2, R12, UR55, R2 ;  /* 0x000000370c027c25 */ /* 0x000fe2000f8e0002 */
[----:B------:R-:W-:Y:S01]  /*1cd0*/  USHF.R.S32.HI UR6, URZ, 0x1f, UR20 ;  /* 0x0000001f3f067899 */ /* 0x000fe20008011414 */
[----:B------:R-:W-:Y:S02]  /*1ce0*/  ULDC.64 UR32, c[0x0][0x210] ;  /* 0x0000840000207ab9 */ /* 0x000fe40000000a00 */
[----:B------:R-:W-:Y:S01]  /*1cf0*/  IMAD R11, R11, UR21, R46 ;  /* 0x000000150b0b7c24 */ /* 0x000fe2000f8e022e */
[----:B------:R-:W-:Y:S01]  /*1d00*/  UIADD3.X UR6, UR25, UR6, UR29, UP2, UP0 ;  /* 0x0000000619067290 */ /* 0x000fe200097e041d */
[----:B------:R-:W-:Y:S01]  /*1d10*/  IMAD.U32 R12, RZ, RZ, UR8 ;  /* 0x00000008ff0c7e24 */ /* 0x000fe2000f8e00ff */
[----:B------:R-:W-:Y:S01]  /*1d20*/  UISETP.LT.AND UP0, UPT, URZ, UR26, UPT ;  /* 0x0000001a3f00728c */ /* 0x000fe2000bf01270 */
[----:B------:R-:W-:Y:S01]  /*1d30*/  VIADD R3, R3, UR23 ;  /* 0x0000001703037c36 */ /* 0x000fe20008000000 */
[----:B------:R-:W-:Y:S01]  /*1d40*/  UIADD3 UR7, UP3, UP2, UR38, UR24, UR54 ;  /* 0x0000001826077290 */ /* 0x000fe2000fa7e036 */
[----:B------:R-:W-:Y:S01]  /*1d50*/  IMAD.WIDE.U32 R8, R12, UR55, R8 ;  /* 0x000000370c087c25 */ /* 0x000fe2000f8e0008 */
[----:B------:R-:W-:-:S02]  /*1d60*/  USEL UR26, URZ, UR26, !UP0 ;  /* 0x0000001a3f1a7287 */ /* 0x000fc4000c000000 */
[----:B------:R-:W-:Y:S01]  /*1d70*/  UIADD3.X UR8, UR41, UR6, UR51, UP3, UP2 ;  /* 0x0000000629087290 */ /* 0x000fe20009fe4433 */
[-C--:B------:R-:W-:Y:S01]  /*1d80*/  IMAD R12, R36, R6.reuse, RZ ;  /* 0x00000006240c7224 */ /* 0x080fe200078e02ff */
[----:B------:R-:W-:Y:S01]  /*1d90*/  UISETP.GT.AND UP0, UPT, UR37, UR26, UPT ;  /* 0x0000001a2500728c */ /* 0x000fe2000bf04270 */
[C---:B------:R-:W-:Y:S01]  /*1da0*/  IADD3 R10, P0, R11.reuse, UR7, RZ ;  /* 0x000000070b0a7c10 */ /* 0x040fe2000ff1e0ff */
[C---:B------:R-:W-:Y:S01]  /*1db0*/  IMAD.WIDE.U32 R2, R0.reuse, R6, R2 ;  /* 0x0000000600027225 */ /* 0x040fe200078e0002 */
[----:B------:R-:W-:Y:S01]  /*1dc0*/  ULDC.64 UR24, c[0x0][0x400] ;  /* 0x0001000000187ab9 */ /* 0x000fe20000000a00 */
[----:B------:R-:W-:Y:S01]  /*1dd0*/  UIMAD.WIDE UR6, UR39, 0x4, UR52 ;  /* 0x00000004270678a5 */ /* 0x000fe2000f8e0234 */
[----:B------:R-:W-:Y:S01]  /*1de0*/  LEA.HI.X.SX32 R11, R11, UR8, 0x1, P0 ;  /* 0x000000080b0b7c11 */ /* 0x000fe200080f0eff */
[----:B------:R-:W-:Y:S01]  /*1df0*/  IMAD R12, R0, R7, R12 ;  /* 0x00000007000c7224 */ /* 0x000fe200078e020c */
[----:B------:R-:W-:Y:S01]  /*1e00*/  PLOP3.LUT P0, PT, PT, PT, UP0, 0x80, 0x0 ;  /* 0x000000000000781c */ /* 0x000fe20003f0f008 */
[----:B------:R-:W-:Y:S01]  /*1e10*/  ULDC.64 UR28, c[0x0][0x3e0] ;  /* 0x0000f800001c7ab9 */ /* 0x000fe20000000a00 */
[----:B------:R-:W-:Y:S01]  /*1e20*/  VIADD R13, R9, UR9 ;  /* 0x00000009090d7c36 */ /* 0x000fe20008000000 */
[----:B------:R-:W-:Y:S01]  /*1e30*/  LEA R196, P2, R10, UR24, 0x2 ;  /* 0x000000180ac47c11 */ /* 0x000fe2000f8410ff */
[----:B------:R-:W-:Y:S01]  /*1e40*/  IMAD.IADD R9, R3, 0x1, R12 ;  /* 0x0000000103097824 */ /* 0x000fe200078e020c */
[----:B------:R-:W-:Y:S01]  /*1e50*/  LEA R243, P4, R8, UR32, 0x1 ;  /* 0x0000002008f37c11 */ /* 0x000fe2000f8808ff */
[----:B------:R-:W-:Y:S01]  /*1e60*/  ULDC.64 UR52, c[0x0][0x2b0] ;  /* 0x0000ac0000347ab9 */ /* 0x000fe20000000a00 */
[----:B------:R-:W-:Y:S01]  /*1e70*/  LEA R242, P3, R2, UR28, 0x1 ;  /* 0x0000001c02f27c11 */ /* 0x000fe2000f8608ff */
[----:B------:R-:W-:Y:S01]  /*1e80*/  UIMAD.WIDE UR20, UR40, 0x4, UR52 ;  /* 0x00000004281478a5 */ /* 0x000fe2000f8e0234 */
[----:B------:R-:W-:Y:S01]  /*1e90*/  LEA.HI.X R3, R10, UR25, R11, 0x2, P2 ;  /* 0x000000190a037c11 */ /* 0x000fe200090f140b */
[----:B------:R-:W-:Y:S01]  /*1ea0*/  UMOV UR25, UR6 ;  /* 0x0000000600197c82 */ /* 0x000fe20008000000 */
[----:B------:R-:W-:Y:S01]  /*1eb0*/  LEA.HI.X R241, R8, UR33, R13, 0x1, P4 ;  /* 0x0000002108f17c11 */ /* 0x000fe2000a0f0c0d */
[----:B------:R-:W-:Y:S01]  /*1ec0*/  UMOV UR24, UR7 ;  /* 0x0000000700187c82 */ /* 0x000fe20008000000 */
[----:B------:R-:W-:Y:S01]  /*1ed0*/  LEA.HI.X R236, R2, UR29, R9, 0x1, P3 ;  /* 0x0000001d02ec7c11 */ /* 0x000fe200098f0c09 */
[C---:B------:R-:W-:Y:S01]  /*1ee0*/  IMAD.SHL.U32 R11, R6.reuse, 0x20, RZ ;  /* 0x00000020060b7824 */ /* 0x040fe200078e00ff */
[----:B------:R-:W-:Y:S01]  /*1ef0*/  SHF.L.U64.HI R13, R6, 0x5, R7 ;  /* 0x00000005060d7819 */ /* 0x000fe20000010207 */
        /* <DEDUP_REMOVED lines=20> */
.L_x_2199:
        /* <DEDUP_REMOVED lines=19> */
.L_x_2200:
        /* <DEDUP_REMOVED lines=8> */
[----:B------:R-:W-:Y:S01]  /*21f0*/  BSSY B0, `(.L_x_2201) ;  /* 0x000001a000007945 */ /* 0x000fe20003800000 */
[----:B------:R-:W-:Y:S01]  /*2200*/  ISETP.GE.AND P2, PT, R6, UR12, PT ;  /* 0x0000000c06007c0c */ /* 0x000fe2000bf46270 */
[----:B------:R-:W-:Y:S01]  /*2210*/  IMAD.U32 R6, RZ, RZ, UR10 ;  /* 0x0000000aff067e24 */ /* 0x000fe2000f8e00ff */
[----:B------:R-:W-:Y:S01]  /*2220*/  IADD3 R2, P0, R2, UR18, RZ ;  /* 0x0000001202027c10 */ /* 0x000fe2000ff1e0ff */
[----:B------:R-:W-:Y:S01]  /*2230*/  ULDC.64 UR10, c[0x0][0x468] ;  /* 0x00011a00000a7ab9 */ /* 0x000fe20000000a00 */
[C---:B------:R-:W-:Y:S01]  /*2240*/  ISETP.GE.AND P3, PT, R0.reuse, UR12, PT ;  /* 0x0000000c00007c0c */ /* 0x040fe2000bf66270 */
[----:B------:R-:W-:Y:S01]  /*2250*/  UIMAD UR13, UR13, UR10, URZ ;  /* 0x0000000a0d0d72a4 */ /* 0x000fe2000f8e023f */
[----:B------:R-:W-:Y:S01]  /*2260*/  IADD3.X R3, R3, UR19, R6, P0, !PT ;  /* 0x0000001303037c10 */ /* 0x000fe200087fe406 */
[----:B------:R-:W-:Y:S01]  /*2270*/  IMAD.U32 R6, RZ, RZ, UR10 ;  /* 0x0000000aff067e24 */ /* 0x000fe2000f8e00ff */
[----:B------:R-:W-:Y:S01]  /*2280*/  ISETP.GE.AND P1, PT, R7, UR12, PT ;  /* 0x0000000c07007c0c */ /* 0x000fe2000bf26270 */
[----:B------:R-:W-:Y:S01]  /*2290*/  UIMAD UR11, UR55, UR11, UR13 ;  /* 0x0000000b370b72a4 */ /* 0x000fe2000f8e020d */
[----:B------:R-:W-:Y:S01]  /*22a0*/  IADD3 R7, R0, 0x60, RZ ;  /* 0x0000006000077810 */ /* 0x000fe20007ffe0ff */
        /* <DEDUP_REMOVED lines=14> */
.L_x_2202:
[----:B------:R-:W-:Y:S05]  /*2390*/  BSYNC B0 ;  /* 0x0000000000007941 */ /* 0x000fea0003800000 */
.L_x_2201:
        /* <DEDUP_REMOVED lines=14> */
.L_x_2204:
[----:B------:R-:W-:Y:S05]  /*2480*/  BSYNC B0 ;  /* 0x0000000000007941 */ /* 0x000fea0003800000 */
.L_x_2203:
        /* <DEDUP_REMOVED lines=14> */
.L_x_2206:
[----:B------:R-:W-:Y:S05]  /*2570*/  BSYNC B0 ;  /* 0x0000000000007941 */ /* 0x000fea0003800000 */
.L_x_2205:
        /* <DEDUP_REMOVED lines=14> */
.L_x_2208:
[----:B------:R-:W-:Y:S05]  /*2660*/  BSYNC B0 ;  /* 0x0000000000007941 */ /* 0x000fea0003800000 */
.L_x_2207:
        /* <DEDUP_REMOVED lines=26> */
.L_x_2210:
[----:B------:R-:W-:Y:S05]  /*2810*/  BSYNC B0 ;  /* 0x0000000000007941 */ /* 0x000fea0003800000 */
.L_x_2209:
        /* <DEDUP_REMOVED lines=14> */
.L_x_2212:
[----:B------:R-:W-:Y:S05]  /*2900*/  BSYNC B0 ;  /* 0x0000000000007941 */ /* 0x000fea0003800000 */
.L_x_2211:
        /* <DEDUP_REMOVED lines=14> */
.L_x_2214:
[----:B------:R-:W-:Y:S05]  /*29f0*/  BSYNC B0 ;  /* 0x0000000000007941 */ /* 0x000fea0003800000 */
.L_x_2213:
        /* <DEDUP_REMOVED lines=14> */
.L_x_2198:
[----:B------:R-:W-:Y:S01]  /*2ae0*/  PLOP3.LUT P1, PT, PT, PT, UP4, 0x80, 0x0 ;  /* 0x000000000000781c */ /* 0x000fe20003f2f048 */
[----:B------:R-:W-:Y:S01]  /*2af0*/  UIMAD UR6, UR13, -0x80, UR19 ;  /* 0xffffff800d0678a4 */ /* 0x000fe2000f8e0213 */
[C---:B------:R-:W-:Y:S01]  /*2b00*/  VIADD R8, R0.reuse, 0x20 ;  /* 0x0000002000087836 */ /* 0x040fe20000000000 */
[----:B------:R-:W-:Y:S01]  /*2b10*/  UIMAD UR7, UR22, -0x80, UR12 ;  /* 0xffffff80160778a4 */ /* 0x000fe2000f8e020c */
[C---:B------:R-:W-:Y:S01]  /*2b20*/  VIADD R17, R0.reuse, 0x40 ;  /* 0x0000004000117836 */ /* 0x040fe20000000000 */
[----:B------:R-:W-:Y:S01]  /*2b30*/  ULEA.HI UR8, UR13, UR13, URZ, 0x1 ;  /* 0x0000000d0d087291 */ /* 0x000fe2000f8f083f */
[C---:B------:R-:W-:Y:S01]  /*2b40*/  VIADD R18, R0.reuse, 0x60 ;  /* 0x0000006000127836 */ /* 0x040fe20000000000 */
[----:B------:R-:W-:Y:S01]  /*2b50*/  ISETP.GE.AND P2, PT, R0, UR6, PT ;  /* 0x0000000600007c0c */ /* 0x000fe2000bf46270 */
[----:B------:R-:W-:Y:S01]  /*2b60*/  VIADD R15, R248, 0x2000 ;  /* 0x00002000f80f7836 */ /* 0x000fe20000000000 */
[----:B------:R-:W-:Y:S01]  /*2b70*/  ISETP.GE.AND P5, PT, R8, UR6, PT ;  /* 0x0000000608007c0c */ /* 0x000fe2000bfa6270 */
[----:B------:R-:W-:Y:S01]  /*2b80*/  ULOP3.LUT UR8, UR8, 0xfffffffe, URZ, 0xc0, !UPT ;  /* 0xfffffffe08087892 */ /* 0x000fe2000f8ec03f */
[----:B------:R-:W-:Y:S01]  /*2b90*/  ISETP.GE.AND P0, PT, R17, UR6, PT ;  /* 0x0000000611007c0c */ /* 0x000fe2000bf06270 */
[----:B------:R-:W-:Y:S01]  /*2ba0*/  ULDC.64 UR28, c[0x0][0x260] ;  /* 0x00009800001c7ab9 */ /* 0x000fe20000000a00 */
[----:B------:R-:W-:Y:S01]  /*2bb0*/  @P1 BAR.SYNC.DEFER_BLOCKING 0x0 ;  /* 0x0000000000001b1d */ /* 0x000fe20000010000 */
[----:B------:R-:W-:Y:S01]  /*2bc0*/  ISETP.GE.AND P6, PT, R18, UR6, PT ;  /* 0x0000000612007c0c */ /* 0x000fe2000bfc6270 */
[----:B------:R-:W-:Y:S01]  /*2bd0*/  UIADD3 UR8, UR13, -UR8, URZ ;  /* 0x800000080d087290 */ /* 0x000fe2000fffe03f */
[----:B------:R-:W-:-:S02]  /*2be0*/  LEA R2, R248, UR4, 0x1 ;  /* 0x00000004f8027c11 */ /* 0x000fc4000f8e08ff */
[----:B------:R-:W-:Y:S01]  /*2bf0*/  ISETP.GE.AND P4, PT, R8, UR7, PT ;  /* 0x0000000708007c0c */ /* 0x000fe2000bf86270 */
[----:B------:R-:W-:Y:S01]  /*2c00*/  UISETP.NE.AND UP0, UPT, UR8, 0x1, UPT ;  /* 0x000000010800788c */ /* 0x000fe2000bf05270 */
[----:B------:R-:W-:Y:S01]  /*2c10*/  @!P2 IMAD.MOV.U32 R8, RZ, RZ, R242 ;  /* 0x000000ffff08a224 */ /* 0x000fe200078e00f2 */
[----:B------:R-:W-:Y:S01]  /*2c20*/  UIMAD UR8, UR36, UR10, URZ ;  /* 0x0000000a240872a4 */ /* 0x000fe2000f8e023f */
[----:B------:R-:W-:Y:S01]  /*2c30*/  @!P2 IMAD.MOV.U32 R9, RZ, RZ, R236 ;  /* 0x000000ffff09a224 */ /* 0x000fe200078e00ec */
[CC--:B------:R-:W-:Y:S02]  /*2c40*/  @!P5 LEA R12, P3, R11.reuse, R242.reuse, 0x1 ;  /* 0x000000f20b0cd211 */ /* 0x0c0fe400078608ff */
[C---:B------:R-:W-:Y:S01]  /*2c50*/  @!P0 LEA R10, P1, R6.reuse, R242, 0x7 ;  /* 0x000000f2060a8211 */ /* 0x040fe200078238ff */
[----:B------:R-:W-:Y:S01]  /*2c60*/  UIMAD UR8, UR30, UR11, UR8 ;  /* 0x0000000b1e0872a4 */ /* 0x000fe2000f8e0208 */
[-C--:B------:R-:W-:Y:S01]  /*2c70*/  @!P5 LEA.HI.X R13, R11, R236.reuse, R13, 0x1, P3 ;  /* 0x000000ec0b0dd211 */ /* 0x080fe200018f0c0d */
[----:B------:R-:W-:Y:S01]  /*2c80*/  @!P6 IMAD R16, R7, 0xc0, RZ ;  /* 0x000000c00710e824 */ /* 0x000fe200078e02ff */
[----:B------:R-:W-:-:S02]  /*2c90*/  @!P0 LEA.HI.X R11, R6, R236, R7, 0x7, P1 ;  /* 0x000000ec060b8211 */ /* 0x000fc400008f3c07 */
[----:B------:R-:W-:Y:S02]  /*2ca0*/  PLOP3.LUT P1, PT, PT, PT, UP0, 0x80, 0x0 ;  /* 0x000000000000781c */ /* 0x000fe40003f2f008 */
[----:B------:R-:W-:Y:S01]  /*2cb0*/  ISETP.GE.AND P3, PT, R17, UR7, PT ;  /* 0x0000000711007c0c */ /* 0x000fe2000bf66270 */
[----:B------:R-:W-:Y:S01]  /*2cc0*/  VOTEU.ALL UP0, P6 ;  /* 0x00000000003f7886 */ /* 0x000fe20003000000 */
[----:B------:R-:W-:Y:S04]  /*2cd0*/  @P2 STS.128 [R2+0x8000], RZ ;  /* 0x008000ff02002388 */ /* 0x000fe80000000c00 */
[----:B------:R-:W-:Y:S01]  /*2ce0*/  @!UP0 UIMAD UR18, UR35, 0xc0, URZ ;  /* 0x000000c0231288a4 */ /* 0x000fe2000f8e023f */
[----:B------:R-:W-:Y:S01]  /*2cf0*/  @!PT LDS RZ, [RZ] ;  /* 0x00000000fffff984 */ /* 0x000fe20000000800 */
[----:B------:R-:W-:Y:S01]  /*2d00*/  @!PT LDS RZ, [RZ] ;  /* 0x00000000fffff984 */ /* 0x000fe20000000800 */
[----:B------:R-:W-:Y:S01]  /*2d10*/  @!PT LDS RZ, [RZ] ;  /* 0x00000000fffff984 */ /* 0x000fe20000000800 */
[----:B------:R1:W-:Y:S04]  /*2d20*/  @!P2 LDGSTS.E.BYPASS.LTC128B.128 [R2+0x8000], desc[UR14][R8.64] ;  /* 0x080000000802afae */ /* 0x0003e8000b901d4e */
[----:B------:R-:W-:Y:S02]  /*2d30*/  @P5 STS.128 [R2+0x9000], RZ ;  /* 0x009000ff02005388 */ /* 0x000fe40000000c00 */
[----:B------:R-:W2:Y:S02]  /*2d40*/  @!P3 LDC.64 R38, c[0x0][0x218] ;  /* 0x00008600ff26bb82 */ /* 0x000ea40000000a00 */
        /* <DEDUP_REMOVED lines=13> */
[----:B------:R-:W-:Y:S02]  /*2e20*/  @!P6 IMAD.IADD R7, R9, 0x1, R16 ;  /* 0x000000010907e824 */ /* 0x000fe400078e0210 */
[----:B------:R-:W-:Y:S01]  /*2e30*/  @!P6 IMAD.MOV.U32 R6, RZ, RZ, R8 ;  /* 0x000000ffff06e224 */ /* 0x000fe200078e0008 */
[----:B------:R-:W-:Y:S01]  /*2e40*/  SEL R8, R15, R248, !P1 ;  /* 0x000000f80f087207 */ /* 0x000fe20004800000 */
[----:B------:R-:W-:Y:S02]  /*2e50*/  IMAD.U32 R9, RZ, RZ, UR43 ;  /* 0x0000002bff097e24 */ /* 0x000fe4000f8e00ff */
[----:B---3--:R-:W-:Y:S01]  /*2e60*/  IMAD.U32 R11, RZ, RZ, UR34 ;  /* 0x00000022ff0b7e24 */ /* 0x008fe2000f8e00ff */
[----:B------:R-:W-:Y:S01]  /*2e70*/  LEA R224, R8, UR4, 0x1 ;  /* 0x0000000408e07c11 */ /* 0x000fe2000f8e08ff */
[----:B------:R-:W-:Y:S01]  /*2e80*/  @!PT LDS RZ, [RZ] ;  /* 0x00000000fffff984 */ /* 0x000fe20000000800 */
[----:B------:R-:W-:Y:S01]  /*2e90*/  @!PT LDS RZ, [RZ] ;  /* 0x00000000fffff984 */ /* 0x000fe20000000800 */
[----:B------:R-:W-:Y:S01]  /*2ea0*/  @!PT LDS RZ, [RZ] ;  /* 0x00000000fffff984 */ /* 0x000fe20000000800 */
[----:B------:R1:W-:Y:S01]  /*2eb0*/  @!P6 LDGSTS.E.BYPASS.LTC128B.128 [R2+0xb000], desc[UR14][R6.64] ;  /* 0x0b0000000602efae */ /* 0x0003e2000b901d4e */
[----:B------:R-:W-:-:S03]  /*2ec0*/  MOV R10, UR35 ;  /* 0x00000023000a7c02 */ /* 0x000fc60008000f00 */
[----:B------:R-:W-:Y:S04]  /*2ed0*/  @P2 STS [R224], RZ ;  /* 0x000000ffe0002388 */ /* 0x000fe80000000800 */
[----:B------:R-:W-:Y:S04]  /*2ee0*/  @P2 STS [R224+0x4], RZ ;  /* 0x000004ffe0002388 */ /* 0x000fe80000000800 */
[----:B------:R-:W-:Y:S04]  /*2ef0*/  @P2 STS [R224+0x8], RZ ;  /* 0x000008ffe0002388 */ /* 0x000fe80000000800 */
[----:B------:R-:W-:Y:S01]  /*2f00*/  @P2 STS [R224+0xc], RZ ;  /* 0x00000cffe0002388 */ /* 0x000fe20000000800 */
[----:B-1----:R-:W-:-:S02]  /*2f10*/  @!P2 IMAD.MOV.U32 R6, RZ, RZ, R243 ;  /* 0x000000ffff06a224 */ /* 0x002fc400078e00f3 */
        /* <DEDUP_REMOVED lines=10> */
[----:B-1----:R-:W-:-:S02]  /*2fc0*/  IMAD.U32 R7, RZ, RZ, UR42 ;  /* 0x0000002aff077e24 */ /* 0x002fc4000f8e00ff */
[----:B------:R-:W-:-:S03]  /*2fd0*/  IMAD.U32 R6, RZ, RZ, UR10 ;  /* 0x0000000aff067e24 */ /* 0x000fc6000f8e00ff */
[----:B------:R-:W-:Y:S01]  /*2fe0*/  @!P5 LEA.HI.X R9, R9, R241, R7, 0x1, P2 ;  /* 0x000000f10909d211 */ /* 0x000fe200010f0c07 */
[----:B------:R-:W-:Y:S01]  /*2ff0*/  IMAD.WIDE.U32 R6, R6, UR30, R4 ;  /* 0x0000001e06067c25 */ /* 0x000fe2000f8e0004 */
[----:B------:R-:W-:-:S03]  /*3000*/  @!P0 LEA R16, P2, R11, R243, 0x7 ;  /* 0x000000f30b108211 */ /* 0x000fc600078438ff */
[----:B------:R-:W-:Y:S01]  /*3010*/  @!PT LDS RZ, [RZ] ;  /* 0x00000000fffff984 */ /* 0x000fe20000000800 */
[----:B------:R-:W-:Y:S01]  /*3020*/  @!PT LDS RZ, [RZ] ;  /* 0x00000000fffff984 */ /* 0x000fe20000000800 */
[----:B------:R-:W-:Y:S01]  /*3030*/  @!PT LDS RZ, [RZ] ;  /* 0x00000000fffff984 */ /* 0x000fe20000000800 */
[----:B------:R1:W-:Y:S01]  /*3040*/  @!P5 LDGSTS.E.BYPASS.LTC128B.128 [R224+0x1000], desc[UR14][R8.64] ;  /* 0x0100000008e0dfae */ /* 0x0003e2000b901d4e */
[----:B------:R-:W-:Y:S02]  /*3050*/  @!P0 LEA.HI.X R17, R11, R241, R10, 0x7, P2 ;  /* 0x000000f10b118211 */ /* 0x000fe400010f3c0a */
[----:B------:R-:W-:Y:S01]  /*3060*/  ISETP.GE.AND P2, PT, R18, UR7, PT ;  /* 0x0000000712007c0c */ /* 0x000fe2000bf46270 */
[----:B------:R-:W-:Y:S04]  /*3070*/  @P0 STS [R224+0x2000], RZ ;  /* 0x002000ffe0000388 */ /* 0x000fe80000000800 */
[----:B------:R-:W-:Y:S04]  /*3080*/  @P0 STS [R224+0x2004], RZ ;  /* 0x002004ffe0000388 */ /* 0x000fe80000000800 */
[----:B------:R-:W-:Y:S04]  /*3090*/  @P0 STS [R224+0x2008], RZ ;  /* 0x002008ffe0000388 */ /* 0x000fe80000000800 */
[----:B------:R-:W-:Y:S01]  /*30a0*/  @P0 STS [R224+0x200c], RZ ;  /* 0x00200cffe0000388 */ /* 0x000fe20000000800 */
[----:B------:R-:W3:Y:S03]  /*30b0*/  @!P2 LDC.64 R34, c[0x0][0x218] ;  /* 0x00008600ff22ab82 */ /* 0x000ee60000000a00 */
[----:B------:R-:W-:Y:S01]  /*30c0*/  @!PT LDS RZ, [RZ] ;  /* 0x00000000fffff984 */ /* 0x000fe20000000800 */
[----:B------:R-:W-:Y:S01]  /*30d0*/  @!PT LDS RZ, [RZ] ;  /* 0x00000000fffff984 */ /* 0x000fe20000000800 */
[----:B------:R-:W-:Y:S01]  /*30e0*/  @!PT LDS RZ, [RZ] ;  /* 0x00000000fffff984 */ /* 0x000fe20000000800 */
[----:B------:R4:W-:Y:S04]  /*30f0*/  @!P0 LDGSTS.E.BYPASS.LTC128B.128 [R224+0x2000], desc[UR14][R16.64] ;  /* 0x0200000010e08fae */ /* 0x0009e8000b901d4e */
[----:B------:R-:W-:Y:S01]  /*3100*/  @P6 STS [R224+0x3000], RZ ;  /* 0x003000ffe0006388 */ /* 0x000fe20000000800 */
[----:B-1----:R-:W-:Y:S01]  /*3110*/  IMAD.U32 R9, RZ, RZ, UR8 ;  /* 0x00000008ff097e24 */ /* 0x002fe2000f8e00ff */
[----:B------:R-:W-:Y:S01]  /*3120*/  IADD3 R8, P5, R6, UR48, RZ ;  /* 0x0000003006087c10 */ /* 0x000fe2000ffbe0ff */
[----:B------:R-:W-:Y:S01]  /*3130*/  IMAD.U32 R6, RZ, RZ, UR16 ;  /* 0x00000010ff067e24 */ /* 0x000fe2000f8e00ff */
[----:B------:R-:W-:Y:S01]  /*3140*/  UIMAD UR8, UR36, UR16, URZ ;  /* 0x00000010240872a4 */ /* 0x000fe2000f8e023f */
[----:B------:R-:W-:Y:S01]  /*3150*/  @P6 STS [R224+0x3004], RZ ;  /* 0x003004ffe0006388 */ /* 0x000fe20000000800 */
[----:B------:R-:W-:Y:S01]  /*3160*/  IADD3.X R9, R7, UR49, R9, P5, !PT ;  /* 0x0000003107097c10 */ /* 0x000fe2000affe409 */
[----:B------:R-:W-:Y:S01]  /*3170*/  IMAD.WIDE.U32 R4, R6, UR30, R4 ;  /* 0x0000001e06047c25 */ /* 0x000fe2000f8e0004 */
[C---:B------:R-:W-:Y:S01]  /*3180*/  @!P4 IADD3 R22, P5, R0.reuse, 0x20, RZ ;  /* 0x000000200016c810 */ /* 0x040fe20007fbe0ff */
[----:B------:R-:W-:Y:S01]  /*3190*/  UIMAD UR8, UR30, UR17, UR8 ;  /* 0x000000111e0872a4 */ /* 0x000fe2000f8e0208 */
[----:B------:R-:W-:Y:S03]  /*31a0*/  @P6 STS [R224+0x3008], RZ ;  /* 0x003008ffe0006388 */ /* 0x000fe60000000800 */
[--C-:B------:R-:W-:Y:S01]  /*31b0*/  @!P4 IMAD.X R18, RZ, RZ, R36.reuse, P5 ;  /* 0x000000ffff12c224 */ /* 0x100fe200028e0624 */
[C---:B------:R-:W-:Y:S01]  /*31c0*/  @!P3 IADD3 R29, P5, R0.reuse, 0x40, RZ ;  /* 0x00000040001db810 */ /* 0x040fe20007fbe0ff */
[----:B------:R-:W-:Y:S04]  /*31d0*/  @P6 STS [R224+0x300c], RZ ;  /* 0x00300cffe0006388 */ /* 0x000fe80000000800 */
[----:B------:R-:W-:Y:S01]  /*31e0*/  @!P3 IMAD.X R23, RZ, RZ, R36, P5 ;  /* 0x000000ffff17b224 */ /* 0x000fe200028e0624 */
[----:B------:R-:W-:-:S02]  /*31f0*/  @!P2 IADD3 R28, P5, R0, 0x60, RZ ;  /* 0x00000060001ca810 */ /* 0x000fc40007fbe0ff */
[----:B----4-:R-:W-:Y:S01]  /*3200*/  @!P3 IADD3 R16, P0, R0, 0x40, RZ ;  /* 0x000000400010b810 */ /* 0x010fe20007f1e0ff */
[----:B------:R-:W-:Y:S02]  /*3210*/  @!P3 IMAD R23, R23, UR10, RZ ;  /* 0x0000000a1717bc24 */ /* 0x000fe4000f8e02ff */
[----:B------:R-:W-:Y:S01]  /*3220*/  @!P2 IMAD.X R32, RZ, RZ, R36, P5 ;  /* 0x000000ffff20a224 */ /* 0x000fe200028e0624 */
[----:B------:R-:W-:Y:S01]  /*3230*/  IADD3 R6, P5, R4, UR44, RZ ;  /* 0x0000002c04067c10 */ /* 0x000fe2000ffbe0ff */
[----:B------:R-:W-:Y:S01]  /*3240*/  IMAD.U32 R4, RZ, RZ, UR8 ;  /* 0x00000008ff047e24 */ /* 0x000fe2000f8e00ff */
[----:B------:R-:W-:Y:S01]  /*3250*/  ULDC.64 UR8, c[0x0][0x268] ;  /* 0x00009a0000087ab9 */ /* 0x000fe20000000a00 */
[----:B------:R-:W-:Y:S01]  /*3260*/  @!P3 IMAD R43, R29, UR11, R23 ;  /* 0x0000000b1d2bbc24 */ /* 0x000fe2000f8e0217 */
[----:B------:R-:W-:Y:S01]  /*3270*/  @!P3 IADD3.X R17, RZ, R36, RZ, P0, !PT ;  /* 0x00000024ff11b210 */ /* 0x000fe200007fe4ff */
[----:B------:R-:W-:Y:S01]  /*3280*/  IMAD R12, R19, UR8, RZ ;  /* 0x00000008130c7c24 */ /* 0x000fe2000f8e02ff */
[----:B------:R-:W-:Y:S01]  /*3290*/  IADD3.X R7, R5, UR45, R4, P5, !PT ;  /* 0x0000002d05077c10 */ /* 0x000fe2000affe404 */
[----:B------:R-:W-:Y:S01]  /*32a0*/  @!P6 IMAD.MOV.U32 R4, RZ, RZ, R243 ;  /* 0x000000ffff04e224 */ /* 0x000fe200078e00f3 */
[----:B------:R-:W-:Y:S01]  /*32b0*/  @!P4 IADD3 R25, P5, R0, 0x20, RZ ;  /* 0x000000200019c810 */ /* 0x000fe20007fbe0ff */
[----:B------:R-:W-:-:S02]  /*32c0*/  @!P6 IMAD.MOV.U32 R5, RZ, RZ, R241 ;  /* 0x000000ffff05e224 */ /* 0x000fc400078e00f1 */
[----:B------:R-:W-:Y:S02]  /*32d0*/  IMAD R12, R14, UR9, R12 ;  /* 0x000000090e0c7c24 */ /* 0x000fe4000f8e020c */
[----:B------:R-:W-:-:S04]  /*32e0*/  @!P6 IMAD.WIDE.U32 R10, R11, 0xc0, R4 ;  /* 0x000000c00b0ae825 */ /* 0x000fc800078e0004 */
[----:B------:R-:W-:Y:S02]  /*32f0*/  IMAD R4, R19, UR28, RZ ;  /* 0x0000001c13047c24 */ /* 0x000fe4000f8e02ff */
[----:B------:R-:W-:Y:S01]  /*3300*/  @!P4 IMAD.X R24, RZ, RZ, R36, P5 ;  /* 0x000000ffff18c224 */ /* 0x000fe200028e0624 */
[----:B------:R-:W-:Y:S01]  /*3310*/  ISETP.GE.AND P5, PT, R0, UR7, PT ;  /* 0x0000000700007c0c */ /* 0x000fe2000bfa6270 */
[----:B------:R-:W-:Y:S02]  /*3320*/  IMAD R13, R14, UR29, R4 ;  /* 0x0000001d0e0d7c24 */ /* 0x000fe4000f8e0204 */
[----:B------:R-:W-:Y:S02]  /*3330*/  IMAD.MOV.U32 R239, RZ, RZ, 0x7f800000 ;  /* 0x7f800000ffef7424 */ /* 0x000fe400078e00ff */
        /* <DEDUP_REMOVED lines=9> */
[----:B------:R-:W-:Y:S01]  /*33d0*/  IMAD.WIDE.U32 R4, R14, UR28, R8 ;  /* 0x0000001c0e047c25 */ /* 0x000fe2000f8e0008 */
[----:B------:R-:W-:-:S02]  /*33e0*/  CS2R R124, SRZ ;  /* 0x00000000007c7805 */ /* 0x000fc4000001ff00 */
[----:B------:R-:W-:Y:S02]  /*33f0*/  CS2R R130, SRZ ;  /* 0x0000000000827805 */ /* 0x000fe4000001ff00 */
[----:B------:R-:W-:Y:S01]  /*3400*/  CS2R R128, SRZ ;  /* 0x0000000000807805 */ /* 0x000fe2000001ff00 */
[----:B------:R-:W-:Y:S01]  /*3410*/  IMAD.WIDE.U32 R6, R14, UR8, R6 ;  /* 0x000000080e067c25 */ /* 0x000fe2000f8e0006 */
[----:B------:R-:W-:Y:S02]  /*3420*/  CS2R R122, SRZ ;  /* 0x00000000007a7805 */ /* 0x000fe4000001ff00 */
[----:B------:R-:W-:Y:S02]  /*3430*/  CS2R R120, SRZ ;  /* 0x0000000000787805 */ /* 0x000fe4000001ff00 */
[----:B------:R-:W-:Y:S01]  /*3440*/  CS2R R118, SRZ ;  /* 0x0000000000767805 */ /* 0x000fe2000001ff00 */
[----:B------:R-:W-:Y:S01]  /*3450*/  @!P4 IMAD R8, R18, UR10, RZ ;  /* 0x0000000a1208cc24 */ /* 0x000fe2000f8e02ff */
[----:B------:R-:W-:Y:S01]  /*3460*/  IADD3 R7, R7, R12, RZ ;  /* 0x0000000c07077210 */ /* 0x000fe20007ffe0ff */
[----:B------:R-:W-:Y:S01]  /*3470*/  IMAD.IADD R5, R5, 0x1, R13 ;  /* 0x0000000105057824 */ /* 0x000fe200078e020d */
[----:B------:R-:W-:Y:S01]  /*3480*/  CS2R R116, SRZ ;  /* 0x0000000000747805 */ /* 0x000fe2000001ff00 */
[C---:B------:R-:W-:Y:S01]  /*3490*/  @!P4 IMAD R42, R22.reuse, UR11, R8 ;  /* 0x0000000b162acc24 */ /* 0x040fe2000f8e0208 */
[----:B------:R-:W-:Y:S01]  /*34a0*/  CS2R R110, SRZ ;  /* 0x00000000006e7805 */ /* 0x000fe2000001ff00 */
[----:B------:R-:W-:Y:S01]  /*34b0*/  @!P6 VIADD R15, R11, UR18 ;  /* 0x000000120b0fec36 */ /* 0x000fe20008000000 */
[----:B------:R-:W-:Y:S01]  /*34c0*/  CS2R R108, SRZ ;  /* 0x00000000006c7805 */ /* 0x000fe2000001ff00 */
[----:B------:R-:W-:Y:S01]  /*34d0*/  @!P6 IMAD.MOV.U32 R14, RZ, RZ, R10 ;  /* 0x000000ffff0ee224 */ /* 0x000fe200078e000a */
[----:B------:R-:W-:Y:S01]  /*34e0*/  CS2R R114, SRZ ;  /* 0x0000000000727805 */ /* 0x000fe2000001ff00 */
[----:B------:R-:W-:Y:S01]  /*34f0*/  @!P4 IMAD.WIDE.U32 R8, R22, UR10, R4 ;  /* 0x0000000a1608cc25 */ /* 0x000fe2000f8e0004 */
[----:B------:R-:W-:-:S02]  /*3500*/  CS2R R112, SRZ ;  /* 0x0000000000707805 */ /* 0x000fc4000001ff00 */
[----:B------:R-:W-:Y:S01]  /*3510*/  CS2R R106, SRZ ;  /* 0x00000000006a7805 */ /* 0x000fe2000001ff00 */
[----:B------:R-:W-:Y:S01]  /*3520*/  @!PT LDS RZ, [RZ] ;  /* 0x00000000fffff984 */ /* 0x000fe20000000800 */
[----:B------:R-:W-:Y:S01]  /*3530*/  @!PT LDS RZ, [RZ] ;  /* 0x00000000fffff984 */ /* 0x000fe20000000800 */
[----:B------:R-:W-:Y:S01]  /*3540*/  @!PT LDS RZ, [RZ] ;  /* 0x00000000fffff984 */ /* 0x000fe20000000800 */
[----:B------:R1:W-:Y:S01]  /*3550*/  @!P6 LDGSTS.E.BYPASS.LTC128B.128 [R224+0x3000], desc[UR14][R14.64] ;  /* 0x030000000ee0efae */ /* 0x0003e2000b901d4e */
[--C-:B------:R-:W-:Y:S01]  /*3560*/  @!P3 IMAD.MOV.U32 R10, RZ, RZ, R4.reuse ;  /* 0x000000ffff0ab224 */ /* 0x100fe200078e0004 */
[----:B------:R-:W-:Y:S01]  /*3570*/  CS2R R104, SRZ ;  /* 0x0000000000687805 */ /* 0x000fe2000001ff00 */
[--C-:B------:R-:W-:Y:S01]  /*3580*/  @!P3 IMAD.MOV.U32 R11, RZ, RZ, R5.reuse ;  /* 0x000000ffff0bb224 */ /* 0x100fe200078e0005 */
[----:B------:R-:W-:Y:S01]  /*3590*/  @P5 STS.128 [R2+0xc000], RZ ;  /* 0x00c000ff02005388 */ /* 0x000fe20000000c00 */
[--C-:B------:R-:W-:Y:S01]  /*35a0*/  @!P2 IMAD.MOV.U32 R12, RZ, RZ, R4.reuse ;  /* 0x000000ffff0ca224 */ /* 0x100fe200078e0004 */
[----:B------:R-:W-:Y:S01]  /*35b0*/  CS2R R102, SRZ ;  /* 0x0000000000667805 */ /* 0x000fe2000001ff00 */
[--C-:B------:R-:W-:Y:S01]  /*35c0*/  @!P2 IMAD.MOV.U32 R13, RZ, RZ, R5.reuse ;  /* 0x000000ffff0da224 */ /* 0x100fe200078e0005 */
[----:B------:R-:W-:Y:S01]  /*35d0*/  CS2R R100, SRZ ;  /* 0x0000000000647805 */ /* 0x000fe2000001ff00 */
[----:B------:R-:W-:Y:S01]  /*35e0*/  @!P2 IMAD R22, R32, UR10, RZ ;  /* 0x0000000a2016ac24 */ /* 0x000fe2000f8e02ff */
[----:B------:R-:W-:Y:S01]  /*35f0*/  CS2R R94, SRZ ;  /* 0x00000000005e7805 */ /* 0x000fe2000001ff00 */
[----:B------:R-:W-:Y:S01]  /*3600*/  @!P5 IMAD.MOV.U32 R20, RZ, RZ, R4 ;  /* 0x000000ffff14d224 */ /* 0x000fe200078e0004 */
[----:B------:R-:W4:Y:S01]  /*3610*/  @!P4 LDC.64 R32, c[0x0][0x218] ;  /* 0x00008600ff20cb82 */ /* 0x000f220000000a00 */
[----:B------:R-:W-:Y:S01]  /*3620*/  @!P5 IMAD.MOV.U32 R21, RZ, RZ, R5 ;  /* 0x000000ffff15d224 */ /* 0x000fe200078e0005 */
[----:B------:R-:W-:Y:S01]  /*3630*/  CS2R R92, SRZ ;  /* 0x00000000005c7805 */ /* 0x000fe2000001ff00 */
[----:B------:R-:W-:Y:S01]  /*3640*/  @!P3 IMAD.WIDE.U32 R4, R29, UR10, R10 ;  /* 0x0000000a1d04bc25 */ /* 0x000fe2000f8e000a */
[----:B------:R-:W-:-:S02]  /*3650*/  CS2R R98, SRZ ;  /* 0x0000000000627805 */ /* 0x000fc4000001ff00 */
[----:B------:R-:W-:Y:S02]  /*3660*/  CS2R R96, SRZ ;  /* 0x0000000000607805 */ /* 0x000fe4000001ff00 */
[----:B------:R-:W-:Y:S01]  /*3670*/  CS2R R90, SRZ ;  /* 0x00000000005a7805 */ /* 0x000fe2000001ff00 */
[C---:B------:R-:W-:Y:S01]  /*3680*/  @!P2 IMAD R44, R28.reuse, UR11, R22 ;  /* 0x0000000b1c2cac24 */ /* 0x040fe2000f8e0216 */
[----:B------:R-:W-:Y:S01]  /*3690*/  CS2R R88, SRZ ;  /* 0x0000000000587805 */ /* 0x000fe2000001ff00 */
[----:B------:R-:W-:Y:S01]  /*36a0*/  @!P2 IMAD.WIDE.U32 R12, R28, UR10, R12 ;  /* 0x0000000a1c0cac25 */ /* 0x000fe2000f8e000c */
[----:B------:R-:W-:Y:S01]  /*36b0*/  CS2R R86, SRZ ;  /* 0x0000000000567805 */ /* 0x000fe2000001ff00 */
[----:B------:R-:W2:Y:S01]  /*36c0*/  @!P5 LDC.64 R28, c[0x0][0x218] ;  /* 0x00008600ff1cdb82 */ /* 0x000ea20000000a00 */
[----:B------:R-:W-:Y:S01]  /*36d0*/  CS2R R84, SRZ ;  /* 0x0000000000547805 */ /* 0x000fe2000001ff00 */
[----:B------:R-:W-:Y:S01]  /*36e0*/  @!P4 IMAD R24, R24, UR16, RZ ;  /* 0x000000101818cc24 */ /* 0x000fe2000f8e02ff */
[----:B------:R-:W-:Y:S01]  /*36f0*/  CS2R R78, SRZ ;  /* 0x00000000004e7805 */ /* 0x000fe2000001ff00 */
[C---:B------:R-:W-:Y:S01]  /*3700*/  @!P5 IMAD R10, R36.reuse, UR10, RZ ;  /* 0x0000000a240adc24 */ /* 0x040fe2000f8e02ff */
[----:B------:R-:W-:Y:S01]  /*3710*/  CS2R R76, SRZ ;  /* 0x00000000004c7805 */ /* 0x000fe2000001ff00 */
[----:B------:R-:W-:Y:S01]  /*3720*/  @!P5 IMAD R22, R36, UR16, RZ ;  /* 0x000000102416dc24 */ /* 0x000fe2000f8e02ff */
[----:B------:R-:W-:Y:S01]  /*3730*/  CS2R R82, SRZ ;  /* 0x0000000000527805 */ /* 0x000fe2000001ff00 */
[----:B------:R-:W-:Y:S01]  /*3740*/  @!P4 IMAD R45, R25, UR17, R24 ;  /* 0x00000011192dcc24 */ /* 0x000fe2000f8e0218 */
[----:B------:R-:W-:Y:S01]  /*3750*/  CS2R R80, SRZ ;  /* 0x0000000000507805 */ /* 0x000fe2000001ff00 */
[--C-:B------:R-:W-:Y:S01]  /*3760*/  @!P4 IMAD.MOV.U32 R18, RZ, RZ, R6.reuse ;  /* 0x000000ffff12c224 */ /* 0x100fe200078e0006 */
[----:B------:R-:W-:Y:S01]  /*3770*/  CS2R R74, SRZ ;  /* 0x00000000004a7805 */ /* 0x000fe2000001ff00 */
[--C-:B------:R-:W-:Y:S01]  /*3780*/  @!P4 IMAD.MOV.U32 R19, RZ, RZ, R7.reuse ;  /* 0x000000ffff13c224 */ /* 0x100fe200078e0007 */
[----:B------:R-:W-:Y:S01]  /*3790*/  CS2R R72, SRZ ;  /* 0x0000000000487805 */ /* 0x000fe2000001ff00 */
[--C-:B------:R-:W-:Y:S01]  /*37a0*/  @!P3 IMAD.MOV.U32 R26, RZ, RZ, R6.reuse ;  /* 0x000000ffff1ab224 */ /* 0x100fe200078e0006 */
[----:B------:R-:W-:Y:S01]  /*37b0*/  CS2R R70, SRZ ;  /* 0x0000000000467805 */ /* 0x000fe2000001ff00 */
[--C-:B------:R-:W-:Y:S01]  /*37c0*/  @!P3 IMAD.MOV.U32 R27, RZ, RZ, R7.reuse ;  /* 0x000000ffff1bb224 */ /* 0x100fe200078e0007 */
[----:B------:R-:W-:Y:S01]  /*37d0*/  CS2R R68, SRZ ;  /* 0x0000000000447805 */ /* 0x000fe2000001ff00 */
[----:B------:R-:W-:Y:S01]  /*37e0*/  @!P2 IMAD.MOV.U32 R30, RZ, RZ, R6 ;  /* 0x000000ffff1ea224 */ /* 0x000fe200078e0006 */
[----:B------:R-:W-:Y:S01]  /*37f0*/  ULDC UR23, c[0x0][0x394] ;  /* 0x0000e50000177ab9 */ /* 0x000fe20000000800 */
[----:B------:R-:W-:Y:S01]  /*3800*/  @!P2 IMAD.MOV.U32 R31, RZ, RZ, R7 ;  /* 0x000000ffff1fa224 */ /* 0x000fe200078e0007 */
[----:B------:R-:W-:Y:S01]  /*3810*/  ULDC UR29, c[0x0][0x2dc] ;  /* 0x0000b700001d7ab9 */ /* 0x000fe20000000800 */
[----:B------:R-:W-:-:S02]  /*3820*/  @!P5 IMAD R24, R0, UR11, R10 ;  /* 0x0000000b0018dc24 */ /* 0x000fc4000f8e020a */
[----:B------:R-:W-:Y:S01]  /*3830*/  @!P3 IMAD R17, R17, UR16, RZ ;  /* 0x000000101111bc24 */ /* 0x000fe2000f8e02ff */
[----:B------:R-:W-:Y:S01]  /*3840*/  SEL R187, R187, R190, !P1 ;  /* 0x000000bebbbb7207 */ /* 0x000fe20004800000 */
[C---:B------:R-:W-:Y:S01]  /*3850*/  @!P5 IMAD.WIDE.U32 R10, R0.reuse, UR10, R20 ;  /* 0x0000000a000adc25 */ /* 0x040fe2000f8e0014 */
[----:B------:R-:W-:Y:S01]  /*3860*/  SEL R181, R181, R191, !P1 ;  /* 0x000000bfb5b57207 */ /* 0x000fe20004800000 */
[----:B------:R-:W-:Y:S02]  /*3870*/  ULDC.U8 UR11, c[0x0][0x388] ;  /* 0x0000e200000b7ab9 */ /* 0x000fe40000000000 */
[C---:B------:R-:W-:Y:S02]  /*3880*/  @!P5 IMAD R40, R0.reuse, UR17, R22 ;  /* 0x000000110028dc24 */ /* 0x040fe4000f8e0216 */
[C---:B------:R-:W-:Y:S01]  /*3890*/  @!P5 IMAD.WIDE.U32 R6, R0.reuse, UR16, R6 ;  /* 0x000000100006dc25 */ /* 0x040fe2000f8e0006 */
[----:B------:R-:W-:Y:S01]  /*38a0*/  @!P2 IADD3 R0, P0, R0, 0x60, RZ ;  /* 0x000000600000a810 */ /* 0x000fe20007f1e0ff */
[----:B------:R-:W-:-:S02]  /*38b0*/  ULDC UR10, c[0x0][0x2ec] ;  /* 0x0000bb00000a7ab9 */ /* 0x000fc40000000800 */
[----:B------:R-:W-:Y:S02]  /*38c0*/  @!P4 IMAD.IADD R23, R9, 0x1, R42 ;  /* 0x000000010917c824 */ /* 0x000fe400078e022a */
[----:B------:R-:W-:Y:S01]  /*38d0*/  @!P2 IMAD.X R20, RZ, RZ, R36, P0 ;  /* 0x000000ffff14a224 */ /* 0x000fe200000e0624 */
[----:B----4-:R-:W-:Y:S01]  /*38e0*/  @!P4 LEA R22, P0, R8, R32, 0x1 ;  /* 0x000000200816c211 */ /* 0x010fe200078008ff */
[----:B------:R-:W4:Y:S01]  /*38f0*/  @!P5 LDC.64 R36, c[0x0][0x220] ;  /* 0x00008800ff24db82 */ /* 0x000f220000000a00 */
[----:B------:R-:W-:Y:S02]  /*3900*/  @!P5 IMAD.IADD R9, R11, 0x1, R24 ;  /* 0x000000010b09d824 */ /* 0x000fe400078e0218 */
[----:B-1----:R-:W-:Y:S01]  /*3910*/  @!P2 IMAD R14, R20, UR16, RZ ;  /* 0x00000010140eac24 */ /* 0x002fe2000f8e02ff */
[----:B--2---:R-:W-:Y:S01]  /*3920*/  @!P5 LEA R20, P6, R10, R28, 0x1 ;  /* 0x0000001c0a14d211 */ /* 0x004fe200078c08ff */
[----:B------:R-:W-:Y:S01]  /*3930*/  @!P4 IMAD.WIDE.U32 R18, R25, UR16, R18 ;  /* 0x000000101912cc25 */ /* 0x000fe2000f8e0012 */
[----:B------:R-:W-:-:S02]  /*3940*/  @!P4 LEA.HI.X R23, R8, R33, R23, 0x1, P0 ;  /* 0x000000210817c211 */ /* 0x000fc400000f0c17 */
[----:B------:R-:W-:Y:S01]  /*3950*/  @!P5 LEA.HI.X R21, R10, R29, R9, 0x1, P6 ;  /* 0x0000001d0a15d211 */ /* 0x000fe200030f0c09 */
[----:B------:R-:W1:Y:S01]  /*3960*/  @!P4 LDC.64 R24, c[0x0][0x220] ;  /* 0x00008800ff18cb82 */ /* 0x000e620000000a00 */
[----:B------:R-:W-:Y:S01]  /*3970*/  @!P2 IMAD R28, R0, UR17, R14 ;  /* 0x00000011001cac24 */ /* 0x000fe2000f8e020e */
[----:B------:R-:W-:Y:S01]  /*3980*/  @!P3 LEA R8, P0, R4, R38, 0x1 ;  /* 0x000000260408b211 */ /* 0x000fe200078008ff */
[----:B------:R-:W-:Y:S01]  /*3990*/  @!P2 IMAD.WIDE.U32 R14, R0, UR16, R30 ;  /* 0x00000010000eac25 */ /* 0x000fe2000f8e001e */
[----:B------:R-:W-:Y:S01]  /*39a0*/  @!PT LDS RZ, [RZ] ;  /* 0x00000000fffff984 */ /* 0x000fe20000000800 */
[----:B------:R-:W-:Y:S01]  /*39b0*/  @!PT LDS RZ, [RZ] ;  /* 0x00000000fffff984 */ /* 0x000fe20000000800 */
[----:B------:R-:W-:Y:S01]  /*39c0*/  @!PT LDS RZ, [RZ] ;  /* 0x00000000fffff984 */ /* 0x000fe20000000800 */
[----:B------:R2:W-:Y:S03]  /*39d0*/  @!P5 LDGSTS.E.BYPASS.LTC128B.128 [R2+0xc000], desc[UR14][R20.64] ;  /* 0x0c0000001402dfae */ /* 0x0005e6000b901d4e */
[----:B------:R-:W-:Y:S01]  /*39e0*/  @!P3 IMAD.IADD R0, R5, 0x1, R43 ;  /* 0x000000010500b824 */ /* 0x000fe200078e022b */
[----:B------:R-:W-:Y:S01]  /*39f0*/  @P4 STS.128 [R2+0xd000], RZ ;  /* 0x00d000ff02004388 */ /* 0x000fe20000000c00 */
[----:B------:R-:W-:-:S02]  /*3a00*/  @!P3 IMAD R41, R16, UR17, R17 ;  /* 0x000000111029bc24 */ /* 0x000fc4000f8e0211 */
[----:B------:R-:W-:Y:S01]  /*3a10*/  @!P3 IMAD.WIDE.U32 R16, R16, UR16, R26 ;  /* 0x000000101010bc25 */ /* 0x000fe2000f8e001a */
[----:B------:R-:W-:Y:S01]  /*3a20*/  @!P3 LEA.HI.X R9, R4, R39, R0, 0x1, P0 ;  /* 0x000000270409b211 */ /* 0x000fe200000f0c00 */
[----:B------:R-:W1:Y:S01]  /*3a30*/  @!P2 LDC.64 R26, c[0x0][0x220] ;  /* 0x00008800ff1aab82 */ /* 0x000e620000000a00 */
[C---:B---3--:R-:W-:Y:S01]  /*3a40*/  @!P2 LEA R4, P0, R12.reuse, R34, 0x1 ;  /* 0x000000220c04a211 */ /* 0x048fe200078008ff */
[----:B------:R-:W-:Y:S01]  /*3a50*/  @!P2 IMAD.IADD R0, R13, 0x1, R44 ;  /* 0x000000010d00a824 */ /* 0x000fe200078e022c */
[----:B------:R-:W-:Y:S01]  /*3a60*/  @!PT LDS RZ, [RZ] ;  /* 0x00000000fffff984 */ /* 0x000fe20000000800 */
[----:B------:R-:W-:Y:S01]  /*3a70*/  @!PT LDS RZ, [RZ] ;  /* 0x00000000fffff984 */ /* 0x000fe20000000800 */
[----:B------:R-:W-:Y:S01]  /*3a80*/  @!PT LDS RZ, [RZ] ;  /* 0x00000000fffff984 */ /* 0x000fe20000000800 */
[----:B------:R-:W-:Y:S04]  /*3a90*/  @!P4 LDGSTS.E.BYPASS.LTC128B.128 [R2+0xd000], desc[UR14][R22.64] ;  /* 0x0d0000001602cfae */ /* 0x000fe8000b901d4e */
[----:B------:R-:W-:Y:S01]  /*3aa0*/  @!P2 LEA.HI.X R5, R12, R35, R0, 0x1, P0 ;  /* 0x000000230c05a211 */ /* 0x000fe200000f0c00 */
[----:B------:R-:W-:Y:S01]  /*3ab0*/  @!P5 IMAD.IADD R0, R7, 0x1, R40 ;  /* 0x000000010700d824 */ /* 0x000fe200078e0228 */
[C---:B----4-:R-:W-:Y:S01]  /*3ac0*/  @!P5 LEA R10, P0, R6.reuse, R36, 0x1 ;  /* 0x00000024060ad211 */ /* 0x050fe200078008ff */
[----:B------:R-:W3:Y:S01]  /*3ad0*/  LDC.64 R12, c[0x0][0x3b8] ;  /* 0x0000ee00ff0c7b82 */ /* 0x000ee20000000a00 */
[----:B------:R-:W-:Y:S02]  /*3ae0*/  @P3 STS.128 [R2+0xe000], RZ ;  /* 0x00e000ff02003388 */ /* 0x000fe40000000c00 */
[----:B------:R-:W-:Y:S01]  /*3af0*/  @!P5 LEA.HI.X R11, R6, R37, R0, 0x1, P0 ;  /* 0x00000025060bd211 */ /* 0x000fe200000f0c00 */
[----:B------:R-:W-:Y:S01]  /*3b00*/  @!P4 IMAD.IADD R0, R19, 0x1, R45 ;  /* 0x000000011300c824 */ /* 0x000fe200078e022d */
[----:B------:R-:W-:Y:S01]  /*3b10*/  @!PT LDS RZ, [RZ] ;  /* 0x00000000fffff984 */ /* 0x000fe20000000800 */
[----:B------:R-:W-:Y:S01]  /*3b20*/  @!PT LDS RZ, [RZ] ;  /* 0x00000000fffff984 */ /* 0x000fe20000000800 */
[----:B------:R-:W-:Y:S01]  /*3b30*/  @!PT LDS RZ, [RZ] ;  /* 0x00000000fffff984 */ /* 0x000fe20000000800 */
[----:B------:R1:W-:Y:S03]  /*3b40*/  @!P3 LDGSTS.E.BYPASS.LTC128B.128 [R2+0xe000], desc[UR14][R8.64] ;  /* 0x0e0000000802bfae */ /* 0x0003e6000b901d4e */
[----:B--2---:R-:W2:Y:S01]  /*3b50*/  @!P3 LDC.64 R20, c[0x0][0x220] ;  /* 0x00008800ff14bb82 */ /* 0x004ea20000000a00 */
        /* <DEDUP_REMOVED lines=10> */
[----:B------:R-:W-:Y:S01]  /*3c00*/  @P4 STS.128 [R2+0x11000], RZ ;  /* 0x011000ff02004388 */ /* 0x000fe20000000c00 */
[----:B--2---:R-:W-:-:S02]  /*3c10*/  @!P3 LEA R6, P5, R16, R20, 0x1 ;  /* 0x000000141006b211 */ /* 0x004fc400078a08ff */
[----:B-1----:R-:W-:-:S04]  /*3c20*/  @!P4 LEA R8, P0, R18, R24, 0x1 ;  /* 0x000000181208c211 */ /* 0x002fc800078008ff */
[----:B------:R-:W-:Y:S01]  /*3c30*/  @!P4 LEA.HI.X R9, R18, R25, R0, 0x1, P0 ;  /* 0x000000191209c211 */ /* 0x000fe200000f0c00 */
[----:B------:R-:W-:Y:S01]  /*3c40*/  @!P3 IMAD.IADD R0, R17, 0x1, R41 ;  /* 0x000000011100b824 */ /* 0x000fe200078e0229 */
[----:B----4-:R-:W-:Y:S01]  /*3c50*/  @!P2 LEA R4, P0, R14, R26, 0x1 ;  /* 0x0000001a0e04a211 */ /* 0x010fe200078008ff */
[----:B------:R-:W-:Y:S02]  /*3c60*/  @!P2 IMAD.IADD R5, R15, 0x1, R28 ;  /* 0x000000010f05a824 */ /* 0x000fe400078e021c */
[----:B------:R-:W-:Y:S01]  /*3c70*/  @!PT LDS RZ, [RZ] ;  /* 0x00000000fffff984 */ /* 0x000fe20000000800 */
[----:B------:R-:W-:Y:S01]  /*3c80*/  @!PT LDS RZ, [RZ] ;  /* 0x00000000fffff984 */ /* 0x000fe20000000800 */
[----:B------:R-:W-:Y:S01]  /*3c90*/  @!PT LDS RZ, [RZ] ;  /* 0x00000000fffff984 */ /* 0x000fe20000000800 */
[----:B------:R-:W-:Y:S01]  /*3ca0*/  @!P4 LDGSTS.E.BYPASS.LTC128B.128 [R2+0x11000], desc[UR14][R8.64] ;  /* 0x110000000802cfae */ /* 0x000fe2000b901d4e */
[----:B------:R-:W-:Y:S02]  /*3cb0*/  @!P3 LEA.HI.X R7, R16, R21, R0, 0x1, P5 ;  /* 0x000000151007b211 */ /* 0x000fe400028f0c00 */
[----:B------:R-:W-:Y:S01]  /*3cc0*/  @!P2 LEA.HI.X R5, R14, R27, R5, 0x1, P0 ;  /* 0x0000001b0e05a211 */ /* 0x000fe200000f0c05 */
[----:B------:R-:W-:Y:S04]  /*3cd0*/  @P3 STS.128 [R2+0x12000], RZ ;  /* 0x012000ff02003388 */ /* 0x000fe80000000c00 */
        /* <DEDUP_REMOVED lines=9> */
[----:B------:R-:W0:Y:S01]  /*3d70*/  LDGDEPBAR ;  /* 0x00000000000079af */ /* 0x000e220000000000 */
[----:B------:R-:W-:-:S03]  /*3d80*/  ISETP.GE.AND P4, PT, R233, UR6, PT ;  /* 0x00000006e9007c0c */ /* 0x000fc6000bf86270 */
[----:B---3--:R-:W3:Y:S04]  /*3d90*/  LDG.E.64 R10, desc[UR14][R12.64] ;  /* 0x0000000e0c0a7981 */ /* 0x008ee8000c1e1b00 */
[----:B------:R-:W4:Y:S01]  /*3da0*/  LDG.E.64 R6, desc[UR14][R12.64+0x8] ;  /* 0x0000080e0c067981 */ /* 0x000f22000c1e1b00 */
[----:B--2---:R-:W-:-:S05]  /*3db0*/  VIADD R4, R233, 0x8 ;  /* 0x00000008e9047836 */ /* 0x004fca0000000000 */
[----:B------:R-:W-:Y:S02]  /*3dc0*/  ISETP.GE.AND P3, PT, R4, UR6, PT ;  /* 0x0000000604007c0c */ /* 0x000fe4000bf66270 */
[----:B------:R-:W-:-:S05]  /*3dd0*/  MOV R4, 0x4 ;  /* 0x0000000400047802 */ /* 0x000fca0000000f00 */
[----:B------:R-:W-:-:S05]  /*3de0*/  IMAD.WIDE R4, R233, R4, UR20 ;  /* 0x00000014e9047e25 */ /* 0x000fca000f8e0204 */
[----:B------:R2:W5:Y:S01]  /*3df0*/  @!P4 LDG.E R239, desc[UR14][R4.64] ;  /* 0x0000000e04efc981 */ /* 0x000562000c1e1900 */
[C---:B------:R-:W-:Y:S02]  /*3e00*/  VIADD R0, R233.reuse, 0x48 ;  /* 0x00000048e9007836 */ /* 0x040fe40000000000 */
[----:B-1----:R-:W-:Y:S01]  /*3e10*/  VIADD R2, R233, 0x40 ;  /* 0x00000040e9027836 */ /* 0x002fe20000000000 */
[----:B------:R2:W5:Y:S02]  /*3e20*/  @!P3 LDG.E R240, desc[UR14][R4.64+0x20] ;  /* 0x0000200e04f0b981 */ /* 0x000564000c1e1900 */
[----:B------:R-:W-:Y:S02]  /*3e30*/  ISETP.GE.AND P0, PT, R0, UR6, PT ;  /* 0x0000000600007c0c */ /* 0x000fe4000bf06270 */
[----:B------:R-:W-:Y:S01]  /*3e40*/  ISETP.GE.AND P2, PT, R2, UR6, PT ;  /* 0x0000000602007c0c */ /* 0x000fe2000bf46270 */
[----:B------:R-:W-:Y:S01]  /*3e50*/  IMAD.MOV.U32 R8, RZ, RZ, 0x4 ;  /* 0x00000004ff087424 */ /* 0x000fe200078e00ff */
[----:B------:R-:W-:-:S04]  /*3e60*/  UIMAD UR6, UR47, UR60, UR55 ;  /* 0x0000003c2f0672a4 */ /* 0x000fc8000f8e0237 */
[----:B------:R-:W-:-:S05]  /*3e70*/  USHF.L.U32 UR6, UR6, 0x5, URZ ;  /* 0x0000000506067899 */ /* 0x000fca000800063f */
[----:B------:R-:W-:Y:S01]  /*3e80*/  @!P0 IMAD.WIDE R8, R0, R8, UR20 ;  /* 0x0000001400088e25 */ /* 0x000fe2000f8e0208 */
[----:B------:R-:W-:Y:S01]  /*3e90*/  USHF.R.S32.HI UR7, URZ, 0x1f, UR6 ;  /* 0x0000001f3f077899 */ /* 0x000fe20008011406 */
[----:B------:R2:W5:Y:S01]  /*3ea0*/  @!P2 LDG.E R237, desc[UR14][R4.64+0x100] ;  /* 0x0001000e04eda981 */ /* 0x000562000c1e1900 */
[----:B------:R-:W-:-:S03]  /*3eb0*/  SHF.R.S32.HI R0, RZ, 0x1f, R46 ;  /* 0x0000001fff007819 */ /* 0x000fc6000001142e */
[----:B------:R2:W5:Y:S01]  /*3ec0*/  @!P0 LDG.E R238, desc[UR14][R8.64] ;  /* 0x0000000e08ee8981 */ /* 0x000562000c1e1900 */
[----:B------:R-:W-:Y:S01]  /*3ed0*/  LOP3.LUT P3, RZ, R251, 0x4, RZ, 0xc0, !PT ;  /* 0x00000004fbff7812 */ /* 0x000fe2000786c0ff */
[----:B------:R-:W-:Y:S01]  /*3ee0*/  IMAD.SHL.U32 R188, R190, 0x2, RZ ;  /* 0x00000002bebc7824 */ /* 0x000fe200078e00ff */
[----:B------:R-:W-:Y:S02]  /*3ef0*/  LEA R187, R187, UR4, 0x1 ;  /* 0x00000004bbbb7c11 */ /* 0x000fe4000f8e08ff */
[----:B------:R-:W-:Y:S02]  /*3f00*/  SEL R182, R182, 0xffffffc0, !P3 ;  /* 0xffffffc0b6b67807 */ /* 0x000fe40005800000 */
[----:B------:R-:W-:Y:S02]  /*3f10*/  LEA R181, R181, UR4, 0x1 ;  /* 0x00000004b5b57c11 */ /* 0x000fe4000f8e08ff */
[----:B---3--:R-:W-:Y:S02]  /*3f20*/  R2UR UR16, R11 ;  /* 0x000000000b1072ca */ /* 0x008fe400000e0000 */
[----:B------:R-:W-:-:S02]  /*3f30*/  R2UR UR17, R10 ;  /* 0x000000000a1172ca */ /* 0x000fc400000e0000 */
[----:B----4-:R-:W-:Y:S01]  /*3f40*/  IADD3 R245, P2, P0, R6, UR6, R46 ;  /* 0x0000000606f57c10 */ /* 0x010fe2000f85e02e */
[----:B------:R-:W-:-:S03]  /*3f50*/  UIADD3 UR6, UR30, UR19, URZ ;  /* 0x000000131e067290 */ /* 0x000fc6000fffe03f */
[----:B------:R-:W-:Y:S01]  /*3f60*/  IADD3.X R247, R7, UR7, R0, P2, P0 ;  /* 0x0000000707f77c10 */ /* 0x000fe200097e0400 */
[----:B------:R-:W-:Y:S01]  /*3f70*/  ULDC UR30, c[0x0][0x398] ;  /* 0x0000e600001e7ab9 */ /* 0x000fe20000000800 */
[C---:B------:R-:W-:Y:S02]  /*3f80*/  LOP3.LUT P0, RZ, R251.reuse, 0x2, RZ, 0xc0, !PT ;  /* 0x00000002fbff7812 */ /* 0x040fe4000780c0ff */
[----:B------:R-:W-:Y:S01]  /*3f90*/  LOP3.LUT P2, RZ, R251, 0x4, RZ, 0xc0, !PT ;  /* 0x00000004fbff7812 */ /* 0x000fe2000784c0ff */
[----:B------:R-:W-:Y:S01]  /*3fa0*/  UIADD3 UR6, -UR12, 0x80, UR6 ;  /* 0x000000800c067890 */ /* 0x000fe2000fffe106 */
[----:B------:R-:W-:Y:S02]  /*3fb0*/  SEL R189, R189, 0xffffffe0, !P0 ;  /* 0xffffffe0bdbd7807 */ /* 0x000fe40004000000 */
[----:B------:R-:W-:Y:S01]  /*3fc0*/  SEL R246, R246, 0xffffffc0, !P2 ;  /* 0xffffffc0f6f67807 */ /* 0x000fe20005000000 */
[----:B--2---:R-:W-:-:S12]  /*3fd0*/  UIADD3 UR28, UR6, -UR46, URZ ;  /* 0x8000002e061c7290 */ /* 0x004fd8000fffe03f */
.L_x_2220:
[----:B------:R-:W0:Y:S01]  /*3fe0*/  LDGDEPBAR ;  /* 0x00000000000079af */ /* 0x000e220000000000 */
[----:B------:R-:W-:Y:S01]  /*3ff0*/  IMAD.U32 R4, RZ, RZ, UR25 ;  /* 0x00000019ff047e24 */ /* 0x000fe2000f8e00ff */
[----:B------:R-:W-:Y:S01]  /*4000*/  IADD3 R0, R187, R189, RZ ;  /* 0x000000bdbb007210 */ /* 0x000fe20007ffe0ff */
[----:B------:R-:W-:Y:S01]  /*4010*/  IMAD.U32 R5, RZ, RZ, UR24 ;  /* 0x00000018ff057e24 */ /* 0x000fe2000f8e00ff */
[----:B------:R-:W-:Y:S01]  /*4020*/  MOV R235, R3 ;  /* 0x0000000300eb7202 */ /* 0x000fe20000000f00 */
[----:B------:R-:W-:Y:S01]  /*4030*/  USHF.L.U32 UR6, UR13, 0x7, URZ ;  /* 0x000000070d067899 */ /* 0x000fe2000800063f */
[C---:B------:R-:W-:Y:S01]  /*4040*/  LEA R4, P0, R233.reuse, R4, 0x2 ;  /* 0x00000004e9047211 */ /* 0x040fe200078010ff */
[----:B------:R-:W-:Y:S01]  /*4050*/  UMOV UR8, UR58 ;  /* 0x0000003a00087c82 */ /* 0x000fe20008000000 */
[----:B------:R-:W-:Y:S01]  /*4060*/  IMAD.MOV.U32 R234, RZ, RZ, R196 ;  /* 0x000000ffffea7224 */ /* 0x000fe200078e00c4 */
[----:B------:R-:W-:Y:S01]  /*4070*/  UISETP.GE.AND UP0, UPT, UR6, UR28, UPT ;  /* 0x0000001c0600728c */ /* 0x000fe2000bf06270 */
[----:B------:R-:W-:Y:S05]  /*4080*/  LEA.HI.X.SX32 R5, R233, R5, 0x2, P0 ;  /* 0x00000005e9057211 */ /* 0x000fea00000f16ff */
        /* <DEDUP_REMOVED lines=112> */
.L_x_2216:
        /* <DEDUP_REMOVED lines=17> */
[C---:B------:R-:W-:Y:S02]  /*48a0*/  VIADDMNMX R136, R137.reuse, R136, UR12, PT ;  /* 0x0000000c89887e46 */ /* 0x040fe4000b800188 */
        /* <DEDUP_REMOVED lines=218> */
.L_x_2217:
        /* <DEDUP_REMOVED lines=24> */
[----:B------:R-:W-:Y:S01]  /*57d0*/  FFMA.FTZ R153, R14, UR10, -R0 ;  /* 0x0000000a0e997c23 */ /* 0x000fe20008010800 */
[--C-:B------:R-:W-:Y:S01]  /*57e0*/  FFMA.FTZ R18, R18, UR10, -R3.reuse ;  /* 0x0000000a12127c23 */ /* 0x100fe20008010803 */
        /* <DEDUP_REMOVED lines=8> */
[----:B------:R-:W-:Y:S01]  /*5870*/  FFMA.FTZ R50, R50, UR10, -R3 ;  /* 0x0000000a32327c23 */ /* 0x000fe20008010803 */
        /* <DEDUP_REMOVED lines=645> */
[----:B------:R-:W-:Y:S01]  /*80d0*/  FMUL.FTZ R4, R147, R4 ;  /* 0x0000000493047220 */ /* 0x000fe20000410000 */
[----:B------:R-:W-:Y:S01]  /*80e0*/  FSETP.GE.FTZ.AND P1, PT, R153, RZ, PT ;  /* 0x000000ff9900720b */ /* 0x000fe20003f36000 */
[-C--:B-1----:R-:W-:Y:S03]  /*80f0*/  HMMA.16816.F32 R20, R132, R136.reuse, R20 ;  /* 0x000000888414723c */ /* 0x082fe60000001814 */
[----:B------:R-:W-:Y:S01]  /*8100*/  FSETP.GE.FTZ.AND P0, PT, R199, RZ, PT ;  /* 0x000000ffc700720b */ /* 0x000fe20003f16000 */
[----:B------:R-:W-:Y:S01]  /*8110*/  FMUL.FTZ R10, R150, R0 ;  /* 0x00000000960a7220 */ /* 0x000fe20000410000 */
[----:B------:R-:W-:Y:S01]  /*8120*/  F2FP.F16.F32.PACK_AB R150, R7, R6 ;  /* 0x000000060796723e */ /* 0x000fe200000000ff */
[C---:B------:R-:W-:Y:S04]  /*8130*/  HMMA.16816.F32 R24, R140.reuse, R136, R24 ;  /* 0x000000888c18723c */ /* 0x040fe80000001818 */
[----:B------:R-:W-:Y:S01]  /*8140*/  FSETP.GE.FTZ.AND P3, PT, R207, RZ, PT ;  /* 0x000000ffcf00720b */ /* 0x000fe20003f76000 */
[C---:B------:R-:W-:Y:S01]  /*8150*/  FADD.FTZ R7, -R194.reuse, R18 ;  /* 0x00000012c2077221 */ /* 0x040fe20000010100 */
[----:B------:R-:W-:Y:S01]  /*8160*/  FSEL R0, R15, R192, P0 ;  /* 0x000000c00f007208 */ /* 0x000fe20000000000 */
[----:B------:R-:W-:Y:S01]  /*8170*/  FADD.FTZ R6, -R194, R19 ;  /* 0x00000013c2067221 */ /* 0x000fe20000010100 */
[----:B------:R-:W-:Y:S01]  /*8180*/  FSETP.GE.FTZ.AND P0, PT, R208, RZ, PT ;  /* 0x000000ffd000720b */ /* 0x000fe20003f16000 */
[-C--:B------:R-:W-:Y:S03]  /*8190*/  HMMA.16816.F32 R28, R140, R138.reuse, R28 ;  /* 0x0000008a8c1c723c */ /* 0x080fe6000000181c */
[----:B------:R-:W-:Y:S01]  /*81a0*/  FSEL R6, R6, R194, P0 ;  /* 0x000000c206067208 */ /* 0x000fe20000000000 */
[----:B------:R-:W-:Y:S01]  /*81b0*/  FMUL.FTZ R146, R146, R3 ;  /* 0x0000000392927220 */ /* 0x000fe20000410000 */
[----:B------:R-:W-:Y:S01]  /*81c0*/  FSEL R3, R14, R192, P1 ;  /* 0x000000c00e037208 */ /* 0x000fe20000800000 */
[C---:B------:R-:W-:Y:S04]  /*81d0*/  HMMA.16816.F32 R32, R132.reuse, R138, R32 ;  /* 0x0000008a8420723c */ /* 0x040fe80000001820 */
[----:B------:R-:W-:Y:S01]  /*81e0*/  FSETP.GE.FTZ.AND P1, PT, R205, RZ, PT ;  /* 0x000000ffcd00720b */ /* 0x000fe20003f36000 */
[----:B------:R-:W-:Y:S01]  /*81f0*/  FMUL.FTZ R14, R208, R6 ;  /* 0x00000006d00e7220 */ /* 0x000fe20000410000 */
[----:B------:R-:W-:Y:S01]  /*8200*/  FSETP.GE.FTZ.AND P2, PT, R169, RZ, PT ;  /* 0x000000ffa900720b */ /* 0x000fe20003f56000 */
[----:B------:R-:W-:Y:S01]  /*8210*/  FADD.FTZ R20, -R195, R20 ;  /* 0x00000014c3147221 */ /* 0x000fe20000010100 */
[----:B------:R-:W-:Y:S02]  /*8220*/  FSEL R7, R7, R194, P1 ;  /* 0x000000c207077208 */ /* 0x000fe40000800000 */
[----:B------:R-:W-:Y:S01]  /*8230*/  FSETP.GE.FTZ.AND P1, PT, R160, RZ, PT ;  /* 0x000000ffa000720b */ /* 0x000fe20003f36000 */
[----:B------:R-:W-:Y:S01]  /*8240*/  FADD.FTZ R9, -R195, R16 ;  /* 0x00000010c3097221 */ /* 0x000fe20000010100 */
[----:B------:R-:W-:Y:S01]  /*8250*/  F2FP.F16.F32.PACK_AB R154, R145, R154 ;  /* 0x0000009a919a723e */ /* 0x000fe200000000ff */
[----:B------:R-:W-:Y:S01]  /*8260*/  FMUL.FTZ R15, R205, R7 ;  /* 0x00000007cd0f7220 */ /* 0x000fe20000410000 */
[----:B------:R-:W-:Y:S01]  /*8270*/  F2FP.F16.F32.PACK_AB R145, R4, R5 ;  /* 0x000000050491723e */ /* 0x000fe200000000ff */
[----:B------:R-:W-:Y:S01]  /*8280*/  FADD.FTZ R8, -R195, R17 ;  /* 0x00000011c3087221 */ /* 0x000fe20000010100 */
[-C--:B------:R-:W-:Y:S01]  /*8290*/  FSEL R9, R9, R195.reuse, P3 ;  /* 0x000000c309097208 */ /* 0x080fe20001800000 */
[----:B------:R-:W1:Y:S01]  /*82a0*/  LDSM.16.M88.4 R4, [R185+0x5000] ;  /* 0x00500000b904783b */ /* 0x000e620000000200 */
[----:B------:R-:W-:Y:S01]  /*82b0*/  FSETP.GE.FTZ.AND P3, PT, R206, RZ, PT ;  /* 0x000000ffce00720b */ /* 0x000fe20003f76000 */
[C---:B------:R-:W-:Y:S01]  /*82c0*/  FADD.FTZ R28, -R193.reuse, R28 ;  /* 0x0000001cc11c7221 */ /* 0x040fe20000010100 */
[----:B------:R-:W-:Y:S01]  /*82d0*/  FSEL R8, R8, R195, P2 ;  /* 0x000000c308087208 */ /* 0x000fe20001000000 */
        /* <DEDUP_REMOVED lines=21> */
[----:B------:R-:W-:Y:S01]  /*8430*/  F2FP.F16.F32.PACK_AB R137, R8, R9 ;  /* 0x000000090889723e */ /* 0x000fe200000000ff */
[----:B------:R-:W-:Y:S01]  /*8440*/  FADD.FTZ R22, -R194, R22 ;  /* 0x00000016c2167221 */ /* 0x000fe20000010100 */
[----:B------:R-:W-:Y:S01]  /*8450*/  FSEL R8, R28, R193, P3 ;  /* 0x000000c11c087208 */ /* 0x000fe20001800000 */
[----:B------:R-:W-:Y:S01]  /*8460*/  FADD.FTZ R23, -R194, R23 ;  /* 0x00000017c2177221 */ /* 0x000fe20000010100 */
[----:B------:R-:W-:Y:S01]  /*8470*/  F2FP.F16.F32.PACK_AB R144, R0, R3 ;  /* 0x000000030090723e */ /* 0x000fe200000000ff */
        /* <DEDUP_REMOVED lines=9> */
[-C--:B------:R-:W-:Y:S01]  /*8510*/  FSEL R11, R11, R192.reuse, P1 ;  /* 0x000000c00b0b7208 */ /* 0x080fe20000800000 */
[-C--:B-1----:R-:W-:Y:S03]  /*8520*/  HMMA.16816.F32 R36, R132, R4.reuse, R36 ;  /* 0x000000048424723c */ /* 0x082fe60000001824 */
[----:B------:R-:W-:Y:S01]  /*8530*/  FSEL R10, R10, R192, P0 ;  /* 0x000000c00a0a7208 */ /* 0x000fe20000000000 */
[----:B------:R-:W-:Y:S01]  /*8540*/  FMUL.FTZ R11, R159, R11 ;  /* 0x0000000b9f0b7220 */ /* 0x000fe20000410000 */
[----:B------:R-:W-:Y:S01]  /*8550*/  FSEL R12, R12, R193, P2 ;  /* 0x000000c10c0c7208 */ /* 0x000fe20001000000 */
[----:B------:R-:W-:Y:S01]  /*8560*/  FADD.FTZ R33, -R195, R33 ;  /* 0x00000021c3217221 */ /* 0x000fe20000010100 */
[----:B------:R-:W-:Y:S01]  /*8570*/  FSETP.GE.FTZ.AND P2, PT, R163, RZ, PT ;  /* 0x000000ffa300720b */ /* 0x000fe20003f56000 */
[----:B------:R-:W-:Y:S01]  /*8580*/  FMUL.FTZ R10, R201, R10 ;  /* 0x0000000ac90a7220 */ /* 0x000fe20000410000 */
[----:B------:R-:W-:Y:S01]  /*8590*/  FSETP.GE.FTZ.AND P1, PT, R204, RZ, PT ;  /* 0x000000ffcc00720b */ /* 0x000fe20003f36000 */
[C---:B------:R-:W-:Y:S04]  /*85a0*/  HMMA.16816.F32 R40, R140.reuse, R4, R40 ;  /* 0x000000048c28723c */ /* 0x040fe80000001828 */
[----:B------:R-:W-:Y:S01]  /*85b0*/  F2FP.F16.F32.PACK_AB R136, R0, R3 ;  /* 0x000000030088723e */ /* 0x000fe200000000ff */
[----:B------:R-:W-:Y:S01]  /*85c0*/  FADD.FTZ R34, -R194, R34 ;  /* 0x00000022c2227221 */ /* 0x000fe20000010100 */
[----:B------:R-:W-:Y:S01]  /*85d0*/  F2FP.F16.F32.PACK_AB R138, R14, R15 ;  /* 0x0000000f0e8a723e */ /* 0x000fe200000000ff */
[----:B------:R-:W-:Y:S01]  /*85e0*/  FMUL.FTZ R15, R214, R8 ;  /* 0x00000008d60f7220 */ /* 0x000fe20000410000 */
[----:B------:R-:W-:Y:S01]  /*85f0*/  FSEL R3, R29, R193, P2 ;  /* 0x000000c11d037208 */ /* 0x000fe20001000000 */
[-C--:B------:R-:W-:Y:S03]  /*8600*/  HMMA.16816.F32 R44, R140, R6.reuse, R44 ;  /* 0x000000068c2c723c */ /* 0x080fe6000000182c */
[----:B------:R-:W-:Y:S01]  /*8610*/  F2FP.F16.F32.PACK_AB R29, R10, R11 ;  /* 0x0000000b0a1d723e */ /* 0x000fe200000000ff */
[----:B------:R-:W-:Y:S01]  /*8620*/  FADD.FTZ R35, -R194, R35 ;  /* 0x00000023c2237221 */ /* 0x000fe20000010100 */
[----:B------:R-:W-:Y:S01]  /*8630*/  FSETP.GE.FTZ.AND P0, PT, R215, RZ, PT ;  /* 0x000000ffd700720b */ /* 0x000fe20003f16000 */
[----:B------:R-:W1:Y:S01]  /*8640*/  LDSM.16.M88.4 R8, [R185+0x5800] ;  /* 0x00580000b908783b */ /* 0x000e620000000200 */
[----:B------:R-:W-:Y:S01]  /*8650*/  F2FP.F16.F32.PACK_AB R139, R16, R17 ;  /* 0x00000011108b723e */ /* 0x000fe200000000ff */
[C---:B------:R-:W-:Y:S04]  /*8660*/  HMMA.16816.F32 R48, R132.reuse, R6, R48 ;  /* 0x000000068430723c */ /* 0x040fe80000001830 */
[----:B------:R-:W-:Y:S01]  /*8670*/  FSEL R0, R30, R192, P1 ;  /* 0x000000c01e007208 */ /* 0x000fe20000800000 */
[----:B------:R-:W-:Y:S01]  /*8680*/  FMUL.FTZ R16, R149, R12 ;  /* 0x0000000c95107220 */ /* 0x000fe20000410000 */
[----:B------:R-:W-:Y:S01]  /*8690*/  FSEL R12, R31, R192, P0 ;  /* 0x000000c01f0c7208 */ /* 0x000fe20000000000 */
[----:B------:R-:W-:Y:S01]  /*86a0*/  FADD.FTZ R32, -R195, R32 ;  /* 0x00000020c3207221 */ /* 0x000fe20000010100 */
[----:B------:R-:W-:Y:S02]  /*86b0*/  FSETP.GE.FTZ.AND P2, PT, R172, RZ, PT ;  /* 0x000000ffac00720b */ /* 0x000fe40003f56000 */
        /* <DEDUP_REMOVED lines=16> */
[----:B------:R-:W-:Y:S01]  /*87c0*/  FSETP.GE.FTZ.AND P1, PT, R171, RZ, PT ;  /* 0x000000ffab00720b */ /* 0x000fe20003f36000 */
[----:B------:R-:W-:Y:S01]  /*87d0*/  FMUL.FTZ R18, R172, R4 ;  /* 0x00000004ac127220 */ /* 0x000fe20000410000 */
[----:B------:R-:W-:Y:S01]  /*87e0*/  FSETP.GE.FTZ.AND P0, PT, R209, RZ, PT ;  /* 0x000000ffd100720b */ /* 0x000fe20003f16000 */
[----:B------:R-:W-:Y:S01]  /*87f0*/  FADD.FTZ R41, -R193, R41 ;  /* 0x00000029c1297221 */ /* 0x000fe20000010100 */
[----:B------:R-:W-:Y:S01]  /*8800*/  F2FP.F16.F32.PACK_AB R30, R16, R17 ;  /* 0x00000011101e723e */ /* 0x000fe200000000ff */
[----:B------:R-:W-:Y:S01]  /*8810*/  FMUL.FTZ R17, R211, R3 ;  /* 0x00000003d3117220 */ /* 0x000fe20000410000 */
[----:B------:R-:W-:Y:S01]  /*8820*/  FSETP.GE.FTZ.AND P3, PT, R210, RZ, PT ;  /* 0x000000ffd200720b */ /* 0x000fe20003f76000 */
[----:B------:R-:W-:Y:S01]  /*8830*/  FMUL.FTZ R16, R220, R0 ;  /* 0x00000000dc107220 */ /* 0x000fe20000410000 */
[----:B------:R-:W-:Y:S01]  /*8840*/  FSEL R4, R37, R195, P2 ;  /* 0x000000c325047208 */ /* 0x000fe20001000000 */
[----:B------:R-:W-:Y:S01]  /*8850*/  FMUL.FTZ R19, R218, R5 ;  /* 0x00000005da137220 */ /* 0x000fe20000410000 */
[-C--:B------:R-:W-:Y:S01]  /*8860*/  FSEL R3, R38, R194.reuse, P1 ;  /* 0x000000c226037208 */ /* 0x080fe20000800000 */
[C---:B------:R-:W-:Y:S01]  /*8870*/  FADD.FTZ R42, -R192.reuse, R42 ;  /* 0x0000002ac02a7221 */ /* 0x040fe20000010100 */
[----:B------:R-:W-:Y:S01]  /*8880*/  FSEL R0, R39, R194, P0 ;  /* 0x000000c227007208 */ /* 0x000fe20000000000 */
[-C--:B-1----:R-:W-:Y:S03]  /*8890*/  HMMA.16816.F32 R52, R132, R8.reuse, R52 ;  /* 0x000000088434723c */ /* 0x082fe60000001834 */
[----:B------:R-:W-:Y:S01]  /*88a0*/  FSETP.GE.FTZ.AND P2, PT, R151, RZ, PT ;  /* 0x000000ff9700720b */ /* 0x000fe20003f56000 */
[----:B------:R-:W-:Y:S01]  /*88b0*/  FADD.FTZ R43, -R192, R43 ;  /* 0x0000002bc02b7221 */ /* 0x000fe20000010100 */
[----:B------:R-:W-:Y:S01]  /*88c0*/  FSEL R5, R36, R195, P3 ;  /* 0x000000c324057208 */ /* 0x000fe20001800000 */
[C---:B------:R-:W-:Y:S04]  /*88d0*/  HMMA.16816.F32 R56, R140.reuse, R8, R56 ;  /* 0x000000088c38723c */ /* 0x040fe80000001838 */
[----:B------:R-:W-:Y:S01]  /*88e0*/  FSETP.GE.FTZ.AND P0, PT, R175, RZ, PT ;  /* 0x000000ffaf00720b */ /* 0x000fe20003f16000 */
[----:B------:R-:W-:Y:S01]  /*88f0*/  FADD.FTZ R40, -R193, R40 ;  /* 0x00000028c1287221 */ /* 0x000fe20000010100 */
[----:B------:R-:W-:Y:S01]  /*8900*/  FSETP.GE.FTZ.AND P1, PT, R162, RZ, PT ;  /* 0x000000ffa200720b */ /* 0x000fe20003f36000 */
[----:B------:R-:W-:Y:S01]  /*8910*/  FMUL.FTZ R7, R171, R3 ;  /* 0x00000003ab077220 */ /* 0x000fe20000410000 */
[----:B------:R-:W-:Y:S01]  /*8920*/  F2FP.F16.F32.PACK_AB R27, R12, R13 ;  /* 0x0000000d0c1b723e */ /* 0x000fe200000000ff */
[-C--:B------:R-:W-:Y:S03]  /*8930*/  HMMA.16816.F32 R60, R140, R10.reuse, R60 ;  /* 0x0000000a8c3c723c */ /* 0x080fe6000000183c */
[----:B------:R-:W-:Y:S01]  /*8940*/  FSETP.GE.FTZ.AND P3, PT, R174, RZ, PT ;  /* 0x000000ffae00720b */ /* 0x000fe20003f76000 */
[----:B------:R-:W-:Y:S01]  /*8950*/  FMUL.FTZ R12, R156, R4 ;  /* 0x000000049c0c7220 */ /* 0x000fe20000410000 */
[----:B------:R-:W-:Y:S01]  /*8960*/  FSEL R4, R41, R193, P2 ;  /* 0x000000c129047208 */ /* 0x000fe20001000000 */
[----:B------:R-:W-:Y:S01]  /*8970*/  FMUL.FTZ R6, R209, R0 ;  /* 0x00000000d1067220 */ /* 0x000fe20000410000 */
[-C--:B------:R-:W-:Y:S01]  /*8980*/  FSEL R3, R42, R192.reuse, P1 ;  /* 0x000000c02a037208 */ /* 0x080fe20000800000 */
[----:B------:R-:W-:Y:S01]  /*8990*/  FADD.FTZ R45, -R193, R45 ;  /* 0x0000002dc12d7221 */ /* 0x000fe20000010100 */
[----:B------:R-:W-:Y:S01]  /*89a0*/  FSETP.GE.FTZ.AND P2, PT, R167, RZ, PT ;  /* 0x000000ffa700720b */ /* 0x000fe20003f56000 */
[----:B------:R-:W-:Y:S04]  /*89b0*/  HMMA.16816.F32 R64, R132, R10, R64 ;  /* 0x0000000a8440723c */ /* 0x000fe80000001840 */
[----:B------:R-:W-:Y:S01]  /*89c0*/  FSEL R0, R43, R192, P0 ;  /* 0x000000c02b007208 */ /* 0x000fe20000000000 */
[----:B------:R-:W-:Y:S01]  /*89d0*/  FMUL.FTZ R13, R210, R5 ;  /* 0x00000005d20d7220 */ /* 0x000fe20000410000 */
[----:B------:R-:W-:Y:S01]  /*89e0*/  FSEL R5, R40, R193, P3 ;  /* 0x000000c128057208 */ /* 0x000fe20001800000 */
[----:B------:R-:W-:Y:S01]  /*89f0*/  FADD.FTZ R46, -R192, R46 ;  /* 0x0000002ec02e7221 */ /* 0x000fe20000010100 */
[----:B------:R-:W-:Y:S02]  /*8a00*/  FSETP.GE.FTZ.AND P1, PT, R176, RZ, PT ;  /* 0x000000ffb000720b */ /* 0x000fe40003f36000 */
[----:B------:R-:W-:Y:S01]  /*8a10*/  FSETP.GE.FTZ.AND P0, PT, R212, RZ, PT ;  /* 0x000000ffd400720b */ /* 0x000fe20003f16000 */
[----:B------:R-:W-:Y:S01]  /*8a20*/  FADD.FTZ R47, -R192, R47 ;  /* 0x0000002fc02f7221 */ /* 0x000fe20000010100 */
[----:B------:R-:W-:Y:S01]  /*8a30*/  F2FP.F16.F32.PACK_AB R28, R14, R15 ;  /* 0x0000000f0e1c723e */ /* 0x000fe200000000ff */
[----:B------:R-:W-:Y:S01]  /*8a40*/  FADD.FTZ R44, -R193, R44 ;  /* 0x0000002cc12c7221 */ /* 0x000fe20000010100 */
[----:B------:R-:W-:Y:S01]  /*8a50*/  FSETP.GE.FTZ.AND P3, PT, R213, RZ, PT ;  /* 0x000000ffd500720b */ /* 0x000fe20003f76000 */
[----:B------:R-:W-:Y:S01]  /*8a60*/  FMUL.FTZ R22, R151, R4 ;  /* 0x0000000497167220 */ /* 0x000fe20000410000 */
[----:B------:R-:W-:Y:S01]  /*8a70*/  FSEL R4, R45, R193, P2 ;  /* 0x000000c12d047208 */ /* 0x000fe20001000000 */
[----:B------:R-:W-:Y:S01]  /*8a80*/  FMUL.FTZ R14, R162, R3 ;  /* 0x00000003a20e7220 */ /* 0x000fe20000410000 */
[----:B------:R-:W-:Y:S01]  /*8a90*/  FSEL R3, R46, R192, P1 ;  /* 0x000000c02e037208 */ /* 0x000fe20000800000 */
[----:B------:R-:W-:Y:S01]  /*8aa0*/  FMUL.FTZ R21, R175, R0 ;  /* 0x00000000af157220 */ /* 0x000fe20000410000 */
[----:B------:R-:W-:Y:S01]  /*8ab0*/  FSEL R0, R47, R192, P0 ;  /* 0x000000c02f007208 */ /* 0x000fe20000000000 */
[----:B------:R-:W-:Y:S01]  /*8ac0*/  FADD.FTZ R49, -R195, R49 ;  /* 0x00000031c3317221 */ /* 0x000fe20000010100 */
[----:B------:R-:W-:Y:S01]  /*8ad0*/  FSETP.GE.FTZ.AND P2, PT, R179, RZ, PT ;  /* 0x000000ffb300720b */ /* 0x000fe20003f56000 */
[----:B------:R-:W-:Y:S01]  /*8ae0*/  FMUL.FTZ R15, R174, R5 ;  /* 0x00000005ae0f7220 */ /* 0x000fe20000410000 */
[----:B------:R-:W-:Y:S01]  /*8af0*/  FSEL R5, R44, R193, P3 ;  /* 0x000000c12c057208 */ /* 0x000fe20001800000 */
[C---:B------:R-:W-:Y:S01]  /*8b00*/  FADD.FTZ R50, -R194.reuse, R50 ;  /* 0x00000032c2327221 */ /* 0x040fe20000010100 */
        /* <DEDUP_REMOVED lines=15> */
[----:B------:R-:W-:Y:S01]  /*8c00*/  FADD.FTZ R52, -R195, R52 ;  /* 0x00000034c3347221 */ /* 0x000fe20000010100 */
[----:B------:R-:W-:Y:S01]  /*8c10*/  FSEL R0, R51, R194, P0 ;  /* 0x000000c233007208 */ /* 0x000fe20000000000 */
        /* <DEDUP_REMOVED lines=14> */
[----:B------:R-:W-:Y:S01]  /*8d00*/  FADD.FTZ R64, -R195, R64 ;  /* 0x00000040c3407221 */ /* 0x000fe20000010100 */
[----:B------:R-:W-:Y:S01]  /*8d10*/  FSEL R18, R18, R195, P2 ;  /* 0x000000c312127208 */ /* 0x000fe20001000000 */
[----:B------:R-:W-:Y:S01]  /*8d20*/  FMUL.FTZ R16, R178, R16 ;  /* 0x00000010b2107220 */ /* 0x000fe20000410000 */
        /* <DEDUP_REMOVED lines=10> */
[----:B------:R-:W-:Y:S02]  /*8dd0*/  FSEL R8, R8, R194, P1 ;  /* 0x000000c208087208 */ /* 0x000fe40000800000 */
[----:B------:R-:W-:Y:S02]  /*8de0*/  FSETP.GE.FTZ.AND P2, PT, R161, RZ, PT ;  /* 0x000000ffa100720b */ /* 0x000fe40003f56000 */
[----:B------:R-:W-:Y:S01]  /*8df0*/  FSETP.GE.FTZ.AND P1, PT, R158, RZ, PT ;  /* 0x000000ff9e00720b */ /* 0x000fe20003f36000 */
[----:B------:R-:W-:Y:S01]  /*8e00*/  FMUL.FTZ R8, R173, R8 ;  /* 0x00000008ad087220 */ /* 0x000fe20000410000 */
[----:B------:R-:W-:Y:S01]  /*8e10*/  F2FP.F16.F32.PACK_AB R18, R18, R0 ;  /* 0x000000001212723e */ /* 0x000fe200000000ff */
[----:B------:R-:W-:Y:S01]  /*8e20*/  FADD.FTZ R0, -R192, R62 ;  /* 0x0000003ec0007221 */ /* 0x000fe20000010100 */
[----:B------:R-:W-:Y:S02]  /*8e30*/  FSEL R6, R6, R193, P2 ;  /* 0x000000c106067208 */ /* 0x000fe40001000000 */
        /* <DEDUP_REMOVED lines=10> */
[----:B------:R-:W-:Y:S01]  /*8ee0*/  F2FP.F16.F32.PACK_AB R21, R21, R14 ;  /* 0x0000000e1515723e */ /* 0x000fe200000000ff */
[----:B------:R-:W-:Y:S01]  /*8ef0*/  FMUL.FTZ R14, R164, R4 ;  /* 0x00000004a40e7220 */ /* 0x000fe20000410000 */
[----:B------:R-:W-:Y:S01]  /*8f00*/  FSETP.GE.FTZ.AND P0, PT, R219, RZ, PT ;  /* 0x000000ffdb00720b */ /* 0x000fe20003f16000 */
[----:B------:R-:W-:Y:S01]  /*8f10*/  FADD.FTZ R4, -R193, R60 ;  /* 0x0000003cc1047221 */ /* 0x000fe20000010100 */
        /* <DEDUP_REMOVED lines=40> */
[----:B------:R-:W-:Y:S03]  /*91a0*/  IMAD.SHL.U32 R10, R6, 0x40, RZ ;  /* 0x00000040060a7824 */ /* 0x000fe600078e00ff */
[C---:B------:R-:W-:Y:S04]  /*91b0*/  LEA R243, P1, R0.reuse, R4, 0x1 ;  /* 0x0000000400f37211 */ /* 0x040fe800078208ff */
[----:B------:R-:W-:Y:S01]  /*91c0*/  LEA.HI.X.SX32 R241, R0, R5, 0x1, P1 ;  /* 0x0000000500f17211 */ /* 0x000fe200008f0eff */
[----:B------:R-:W-:Y:S01]  /*91d0*/  IMAD.MOV.U32 R8, RZ, RZ, R243 ;  /* 0x000000ffff087224 */ /* 0x000fe200078e00f3 */
[----:B--2---:R-:W-:Y:S02]  /*91e0*/  SHF.L.U64.HI R0, R6, 0x6, R7 ;  /* 0x0000000606007819 */ /* 0x004fe40000010207 */
        /* <DEDUP_REMOVED lines=15> */
.L_x_2218:
[----:B------:R-:W-:Y:S01]  /*92e0*/  STS [R226+0x14000], R154 ;  /* 0x0140009ae2007388 */ /* 0x000fe20000000800 */
[----:B------:R-:W-:Y:S02]  /*92f0*/  F2FP.F16.F32.PACK_AB R0, R195, R64 ;  /* 0x00000040c300723e */ /* 0x000fe400000000ff */
[----:B-1----:R-:W-:Y:S01]  /*9300*/  F2FP.F16.F32.PACK_AB R4, R194, R66 ;  /* 0x00000042c204723e */ /* 0x002fe200000000ff */
        /* <DEDUP_REMOVED lines=26> */
[----:B-1----:R-:W-:Y:S03]  /*94b0*/  IMAD.SHL.U32 R3, R191, 0x2, RZ ;  /* 0x00000002bf037824 */ /* 0x002fe600078e00ff */
        /* <DEDUP_REMOVED lines=134> */
.L_x_2219:
        /* <DEDUP_REMOVED lines=9> */
[----:B------:R-:W-:Y:S02]  /*9db0*/  UISETP.GT.AND UP2, UPT, UR13, UR26, UPT ;  /* 0x0000001a0d00728c */ /* 0x000fe4000bf44270 */
[--C-:B------:R-:W-:Y:S01]  /*9dc0*/  IMAD.IADD R144, R189, 0x1, R0.reuse ;  /* 0x00000001bd907824 */ /* 0x100fe200078e0200 */
[----:B------:R-:W3:Y:S01]  /*9dd0*/  LDSM.16.MT88.4 R36, [R3] ;  /* 0x000000000324783b */ /* 0x000ee20000004200 */
[C---:B------:R-:W-:Y:S01]  /*9de0*/  IMAD.IADD R0, R182.reuse, 0x1, R0 ;  /* 0x00000001b6007824 */ /* 0x040fe200078e0200 */
[----:B------:R-:W-:Y:S01]  /*9df0*/  @UP3 UIADD3 UR7, UP1, UR20, -0x200, URZ ;  /* 0xfffffe0014073890 */ /* 0x000fe2000ff3e03f */
[----:B------:R-:W-:Y:S01]  /*9e00*/  IMAD.IADD R145, R182, 0x1, R144 ;  /* 0x00000001b6917824 */ /* 0x000fe200078e0290 */
[----:B------:R-:W-:Y:S01]  /*9e10*/  LDSM.16.MT88.4 R44, [R2+0x4800] ;  /* 0x00480000022c783b */ /* 0x000fe20000004200 */
[----:B------:R-:W-:Y:S01]  /*9e20*/  IMAD.MOV.U32 R182, RZ, RZ, R246 ;  /* 0x000000ffffb67224 */ /* 0x000fe200078e00f6 */
[----:B------:R-:W-:Y:S02]  /*9e30*/  @UP3 UIADD3.X UR6, UR21, -0x1, URZ, UP1, !UPT ;  /* 0xffffffff15063890 */ /* 0x000fe40008ffe43f */
[----:B------:R-:W4:Y:S01]  /*9e40*/  LDSM.16.M88.4 R40, [R144+0x14000] ;  /* 0x014000009028783b */ /* 0x000f220000000200 */
[----:B------:R-:W-:Y:S03]  /*9e50*/  UIADD3 UR13, UR13, -0x1, URZ ;  /* 0xffffffff0d0d7890 */ /* 0x000fe6000fffe03f */
        /* <DEDUP_REMOVED lines=86> */
[C---:B------:R-:W-:Y:S01]  /*a3c0*/  IMAD.U32 R3, R38.reuse, -0x80, RZ ;  /* 0xffffff8026037824 */ /* 0x040fe200078e00ff */
[-C--:B------:R-:W-:Y:S05]  /*a3d0*/  HMMA.16816.F32 R12, R56, R54.reuse, R12 ;  /* 0x00000036380c723c */ /* 0x080fea000000180c */
[----:B------:R-:W-:Y:S01]  /*a3e0*/  LEA R196, P1, R3, R234, 0x2 ;  /* 0x000000ea03c47211 */ /* 0x000fe200078210ff */
[C---:B------:R-:W-:Y:S05]  /*a3f0*/  HMMA.16816.F32 R16, R40.reuse, R54, R16 ;  /* 0x000000362810723c */ /* 0x040fea0000001810 */
[----:B------:R-:W-:Y:S01]  /*a400*/  @P0 VIADD R36, R233, 0xffffff80 ;  /* 0xffffff80e9240836 */ /* 0x000fe20000000000 */
[-C--:B------:R-:W-:Y:S05]  /*a410*/  HMMA.16816.F32 R20, R40, R60.reuse, R20 ;  /* 0x0000003c2814723c */ /* 0x080fea0000001814 */
[----:B------:R-:W-:Y:S01]  /*a420*/  IMAD.MOV.U32 R2, RZ, RZ, R196 ;  /* 0x000000ffff027224 */ /* 0x000fe200078e00c4 */
[C---:B------:R-:W-:Y:S05]  /*a430*/  HMMA.16816.F32 R24, R56.reuse, R60, R24 ;  /* 0x0000003c3818723c */ /* 0x040fea0000001818 */
[----:B------:R-:W-:Y:S01]  /*a440*/  IMAD.SHL.U32 R0, R38, 0x8, RZ ;  /* 0x0000000826007824 */ /* 0x000fe200078e00ff */
[-C--:B------:R-:W-:Y:S05]  /*a450*/  HMMA.16816.F32 R28, R56, R62.reuse, R28 ;  /* 0x0000003e381c723c */ /* 0x080fea000000181c */
[----:B------:R-:W-:Y:S01]  /*a460*/  @P0 IMAD.WIDE R36, R36, R147, UR20 ;  /* 0x0000001424240e25 */ /* 0x000fe2000f8e0293 */
[----:B------:R-:W-:Y:S01]  /*a470*/  HMMA.16816.F32 R32, R40, R62, R32 ;  /* 0x0000003e2820723c */ /* 0x000fe20000001820 */
[----:B------:R-:W-:Y:S01]  /*a480*/  @UP3 UMOV UR20, UR7 ;  /* 0x0000000700143c82 */ /* 0x000fe20008000000 */
[----:B------:R-:W-:Y:S02]  /*a490*/  @UP3 UMOV UR21, UR6 ;  /* 0x0000000600153c82 */ /* 0x000fe40008000000 */
[----:B------:R-:W5:Y:S01]  /*a4a0*/  @P0 LDG.E R239, desc[UR14][R36.64] ;  /* 0x0000000e24ef0981 */ /* 0x000f62000c1e1900 */
[----:B------:R-:W-:Y:S01]  /*a4b0*/  LEA.HI.X.SX32 R3, R3, R235, 0x2, P1 ;  /* 0x000000eb03037211 */ /* 0x000fe200008f16ff */
[----:B------:R-:W-:Y:S01]  /*a4c0*/  IMAD.SHL.U32 R44, R38, 0x10, RZ ;  /* 0x00000010262c7824 */ /* 0x000fe200078e00ff */
[CC--:B------:R-:W-:Y:S01]  /*a4d0*/  LEA R52, P1, R0.reuse, R2.reuse, 0x2 ;  /* 0x0000000200347211 */ /* 0x0c0fe200078210ff */
[----:B------:R-:W5:Y:S03]  /*a4e0*/  @P0 LDG.E R240, desc[UR14][R36.64+0x20] ;  /* 0x0000200e24f00981 */ /* 0x000f66000c1e1900 */
[-C--:B------:R-:W-:Y:S01]  /*a4f0*/  LEA.HI.X.SX32 R53, R0, R3.reuse, 0x2, P1 ;  /* 0x0000000300357211 */ /* 0x080fe200008f16ff */
[----:B------:R-:W5:Y:S01]  /*a500*/  @P0 LDG.E R237, desc[UR14][R36.64+0x100] ;  /* 0x0001000e24ed0981 */ /* 0x000f62000c1e1900 */
[C---:B------:R-:W-:Y:S02]  /*a510*/  IMAD.SHL.U32 R43, R38.reuse, 0x20, RZ ;  /* 0x00000020262b7824 */ /* 0x040fe400078e00ff */
[C---:B------:R-:W-:Y:S01]  /*a520*/  IMAD R42, R38.reuse, 0x28, RZ ;  /* 0x00000028262a7824 */ /* 0x040fe200078e02ff */
[----:B------:R1:W5:Y:S01]  /*a530*/  @P0 LDG.E R238, desc[UR14][R36.64+0x120] ;  /* 0x0001200e24ee0981 */ /* 0x000362000c1e1900 */
[C---:B------:R-:W-:Y:S03]  /*a540*/  IMAD R39, R38.reuse, 0x30, RZ ;  /* 0x0000003026277824 */ /* 0x040fe600078e02ff */
        /* <DEDUP_REMOVED lines=229> */
[----:B------:R-:W4:Y:S04]  /*b3a0*/  LDL R60, [R1] ;  /* 0x00000000013c7983 */ /* 0x000f280000100800 */
        /* <DEDUP_REMOVED lines=114> */
[----:B------:R-:W-:Y:S04]  /*bad0*/  STS [R252], R24 ;  /* 0x00000018fc007388 */ /* 0x000fe80000000800 */
        /* <DEDUP_REMOVED lines=41> */
.L_x_2221:
        /* <DEDUP_REMOVED lines=23> */
.L_x_2222:
        /* <DEDUP_REMOVED lines=14> */
[----:B------:R-:W-:Y:S01]  /*bfc0*/  ULDC.64 UR16, c[0x0][0x468] ;  /* 0x00011a0000107ab9 */ /* 0x000fe20000000a00 */
[----:B------:R-:W-:Y:S01]  /*bfd0*/  ISETP.GE.AND P4, PT, R0, UR12, PT ;  /* 0x0000000c00007c0c */ /* 0x000fe2000bf86270 */
[----:B------:R-:W-:Y:S01]  /*bfe0*/  BSSY B0, `(.L_x_2223) ;  /* 0x000001d000007945 */ /* 0x000fe20003800000 */
[----:B------:R-:W-:Y:S01]  /*bff0*/  MOV R4, UR11 ;  /* 0x0000000b00047c02 */ /* 0x000fe20008000f00 */
[----:B------:R-:W-:Y:S01]  /*c000*/  UIMAD UR11, UR13, UR16, URZ ;  /* 0x000000100d0b72a4 */ /* 0x000fe2000f8e023f */
[----:B------:R-:W-:-:S02]  /*c010*/  IADD3 R2, P0, R2, UR21, RZ ;  /* 0x0000001502027c10 */ /* 0x000fc4000ff1e0ff */
[----:B------:R-:W-:Y:S01]  /*c020*/  ISETP.GE.AND P2, PT, R5, UR12, PT ;  /* 0x0000000c05007c0c */ /* 0x000fe2000bf46270 */
[----:B------:R-:W-:Y:S01]  /*c030*/  UIMAD UR17, UR55, UR17, UR11 ;  /* 0x00000011371172a4 */ /* 0x000fe2000f8e020b */
[----:B------:R-:W-:Y:S01]  /*c040*/  IADD3.X R3, R3, UR23, R4, P0, !PT ;  /* 0x0000001703037c10 */ /* 0x000fe200087fe404 */
[----:B------:R1:W2:Y:S01]  /*c050*/  LDS.128 R16, [R146+0xd000] ;  /* 0x00d0000092107984 */ /* 0x0002a20000000c00 */
[----:B------:R-:W-:Y:S01]  /*c060*/  IMAD.U32 R4, RZ, RZ, UR16 ;  /* 0x00000010ff047e24 */ /* 0x000fe2000f8e00ff */
[----:B------:R-:W-:Y:S01]  /*c070*/  SHF.R.S32.HI R11, RZ, 0x1f, R0 ;  /* 0x0000001fff0b7819 */ /* 0x000fe20000011400 */
[----:B------:R-:W-:Y:S01]  /*c080*/  VIADD R5, R0, 0x60 ;  /* 0x0000006000057836 */ /* 0x000fe20000000000 */
[----:B------:R1:W3:Y:S01]  /*c090*/  LDS.128 R20, [R146+0x11000] ;  /* 0x0110000092147984 */ /* 0x0002e20000000c00 */
[----:B------:R-:W-:-:S03]  /*c0a0*/  IMAD.WIDE.U32 R2, R4, UR55, R2 ;  /* 0x0000003704027c25 */ /* 0x000fc6000f8e0002 */
[----:B------:R1:W4:Y:S01]  /*c0b0*/  LDS.128 R24, [R146+0x12000] ;  /* 0x0120000092187984 */ /* 0x0003220000000c00 */
[----:B------:R-:W-:Y:S02]  /*c0c0*/  ISETP.GE.AND P1, PT, R5, UR12, PT ;  /* 0x0000000c05007c0c */ /* 0x000fe4000bf26270 */
[----:B------:R-:W-:Y:S01]  /*c0d0*/  IADD3 R10, R3, UR17, RZ ;  /* 0x00000011030a7c10 */ /* 0x000fe2000fffe0ff */
[----:B------:R1:W1:Y:S01]  /*c0e0*/  LDS.128 R28, [R146+0x13000] ;  /* 0x01300000921c7984 */ /* 0x0002620000000c00 */
[----:B------:R-:W-:Y:S09]  /*c0f0*/  @P4 BRA `(.L_x_2224) ;  /* 0x00000000002c4947 */ /* 0x000ff20003800000 */
        /* <DEDUP_REMOVED lines=11> */
.L_x_2224:
[----:B------:R-:W-:Y:S05]  /*c1b0*/  BSYNC B0 ;  /* 0x0000000000007941 */ /* 0x000fea0003800000 */
.L_x_2223:
        /* <DEDUP_REMOVED lines=14> */
.L_x_2226:
[----:B------:R-:W-:Y:S05]  /*c2a0*/  BSYNC B0 ;  /* 0x0000000000007941 */ /* 0x000fea0003800000 */
.L_x_2225:
        /* <DEDUP_REMOVED lines=15> */
.L_x_2228:
[----:B------:R-:W-:Y:S05]  /*c3a0*/  BSYNC B0 ;  /* 0x0000000000007941 */ /* 0x000fea0003800000 */
.L_x_2227:
        /* <DEDUP_REMOVED lines=14> */
.L_x_2230:
[----:B------:R-:W-:Y:S05]  /*c490*/  BSYNC B0 ;  /* 0x0000000000007941 */ /* 0x000fea0003800000 */
.L_x_2229:
        /* <DEDUP_REMOVED lines=27> */
.L_x_2232:
[----:B------:R-:W-:Y:S05]  /*c650*/  BSYNC B0 ;  /* 0x0000000000007941 */ /* 0x000fea0003800000 */
.L_x_2231:
        /* <DEDUP_REMOVED lines=14> */
.L_x_2234:
[----:B------:R-:W-:Y:S05]  /*c740*/  BSYNC B0 ;  /* 0x0000000000007941 */ /* 0x000fea0003800000 */
.L_x_2233:
        /* <DEDUP_REMOVED lines=14> */
.L_x_2236:
[----:B------:R-:W-:Y:S05]  /*c830*/  BSYNC B0 ;  /* 0x0000000000007941 */ /* 0x000fea0003800000 */
.L_x_2235:
        /* <DEDUP_REMOVED lines=11> */
[----:B------:R1:W-:Y:S02]  /*c8f0*/  STG.E.128 desc[UR14][R2.64], R28 ;  /* 0x0000001c02007986 */ /* 0x0003e4000c101d0e */
.L_x_2215:
[----:B------:R-:W-:Y:S05]  /*c900*/  BSYNC B1 ;  /* 0x0000000000017941 */ /* 0x000fea0003800000 */
.L_x_2193:
        /* <DEDUP_REMOVED lines=8> */
.L_x_2237:
[----:B------:R-:W-:Y:S05]  /*c990*/  EXIT ;  /* 0x000000000000794d */ /* 0x000fea0003800000 */
.L_x_2239:
        /* <DEDUP_REMOVED lines=14> */
.L_x_2497:


//--------------------- .text._ZN5flash44flash_bwd_dq_dk_dv_loop_seqk_parallel_kernelI23Flash_bwd_kernel_traitsILi64ELi128ELi128ELi8ELi4ELi4ELi4ELb0ELb0EN7cutlass6half_tE19Flash_kernel_traitsILi64ELi128ELi128ELi8ES3_EELb0ELb0ELb1ELb0ELb0ELb1ELb1EEEvNS_16Flash_bwd_paramsE --------------------------
	.section	.text._ZN5flash44flash_bwd_dq_dk_dv_loop_seqk_parallel_kernelI23Flash_bwd_kernel_traitsILi64ELi128ELi128ELi8ELi4ELi4ELi4ELb0ELb0EN7cutlass6half_tE19Flash_kernel_traitsILi64ELi128ELi128ELi8ES3_EELb0ELb0ELb1ELb0ELb0ELb1ELb1EEEvNS_16Flash_bwd_paramsE,"ax",@progbits
	.align	128
        .global         _ZN5flash44flash_bwd_dq_dk_dv_loop_seqk_parallel_kernelI23Flash_bwd_kernel_traitsILi64ELi128ELi128ELi8ELi4ELi4ELi4ELb0ELb0EN7cutlass6half_tE19Flash_kernel_traitsILi64ELi128ELi128ELi8ES3_EELb0ELb0ELb1ELb0ELb0ELb1ELb1EEEvNS_16Flash_bwd_paramsE
        .type           _ZN5flash44flash_bwd_dq_dk_dv_loop_seqk_parallel_kernelI23Flash_bwd_kernel_traitsILi64ELi128ELi128ELi8ELi4ELi4ELi4ELb0ELb0EN7cutlass6half_tE19Flash_kernel_traitsILi64ELi128ELi128ELi8ES3_EELb0ELb0ELb1ELb0ELb0ELb1ELb1EEEvNS_16Flash_bwd_paramsE,@function
        .size           _ZN5flash44flash_bwd_dq_dk_dv_loop_seqk_parallel_kernelI23Flash_bwd_kernel_traitsILi64ELi128ELi128ELi8ELi4ELi4ELi4ELb0ELb0EN7cutlass6half_tE19Flash_kernel_traitsILi64ELi128ELi128ELi8ES3_EELb0ELb0ELb1ELb0ELb0ELb1ELb1EEEvNS_16Flash_bwd_paramsE,(.L_x_2498 - _ZN5flash44flash_bwd_dq_dk_dv_loop_seqk_parallel_kernelI23Flash_bwd_kernel_traitsILi64ELi128ELi128ELi8ELi4ELi4ELi4ELb0ELb0EN7cutlass6half_tE19Flash_kernel_traitsILi64ELi128ELi128ELi8ES3_EELb0ELb0ELb1ELb0ELb0ELb1ELb1EEEvNS_16Flash_bwd_paramsE)
        .other          _ZN5flash44flash_bwd_dq_dk_dv_loop_seqk_parallel_kernelI23Flash_bwd_kernel_traitsILi64ELi128ELi128ELi8ELi4ELi4ELi4ELb0ELb0EN7cutlass6half_tE19Flash_kernel_traitsILi64ELi128ELi128ELi8ES3_EELb0ELb0ELb1ELb0ELb0ELb1ELb1EEEvNS_16Flash_bwd_paramsE,@"STO_CUDA_ENTRY STV_DEFAULT"
_ZN5flash44flash_bwd_dq_dk_dv_loop_seqk_parallel_kernelI23Flash_bwd_kernel_traitsILi64ELi128ELi128ELi8ELi4ELi4ELi4ELb0ELb0EN7cutlass6half_tE19Flash_kernel_traitsILi64ELi128ELi128ELi8ES3_EELb0ELb0ELb1ELb0ELb0ELb1ELb1EEEvNS_16Flash_bwd_paramsE:
.text._ZN5flash44flash_bwd_dq_dk_dv_loop_seqk_parallel_kernelI23Flash_bwd_kernel_traitsILi64ELi128ELi128ELi8ELi4ELi4ELi4ELb0ELb0EN7cutlass6half_tE19Flash_kernel_traitsILi64ELi128ELi128ELi8ES3_EELb0ELb0ELb1ELb0ELb0ELb1ELb1EEEvNS_16Flash_bwd_paramsE:
        /* <DEDUP_REMOVED lines=83> */
[----:B------:R-:W-:Y:S02]  /*0530*/  LOP3.LUT R7, R8, 0x1, RZ, 0xc0, !PT ;  /* 0x0000000108077812 */ /* 0x000fe400078ec0ff */
[----:B------:R-:W-:Y:S02]  /*0540*/  SEL R188, R237, 0xffffffe0, !P4 ;  /* 0xffffffe0edbc7807 */ /* 0x000fe40006000000 */
[----:B------:R-:W-:Y:S01]  /*0550*/  ISETP.NE.U32.AND P0, PT, R7, 0x1, PT ;  /* 0x000000010700780c */ /* 0x000fe20003f05070 */
[----:B------:R-:W-:-:S03]  /*0560*/  IMAD.SHL.U32 R7, R18, 0x40, RZ ;  /* 0x0000004012077824 */ /* 0x000fc600078e00ff */
[----:B------:R-:W-:Y:S02]  /*0570*/  R2P PR, R8, 0x6 ;  /* 0x0000000608007804 */ /* 0x000fe40000000000 */
[----:B------:R-:W-:-:S03]  /*0580*/  SEL R235, R235, 0x10, !P0 ;  /* 0x00000010ebeb7807 */ /* 0x000fc60004000000 */
[----:B------:R-:W-:Y:S01]  /*0590*/  SEL R237, R237, 0xffffffe0, !P1 ;  /* 0xffffffe0eded7807 */ /* 0x000fe20004800000 */
[----:B-1----:R-:W-:-:S04]  /*05a0*/  IMAD.SHL.U32 R5, R12, 0x200, RZ ;  /* 0x000002000c057824 */ /* 0x002fc800078e00ff */
[----:B------:R-:W-:Y:S01]  /*05b0*/  IMAD R2, R3, 0x1000, R5 ;  /* 0x0000100003027824 */ /* 0x000fe200078e0205 */
[----:B------:R-:W-:Y:S01]  /*05c0*/  LOP3.LUT R5, R5, R4, R0, 0xf6, !PT ;  /* 0x0000000405057212 */ /* 0x000fe200078ef600 */
[----:B------:R-:W-:Y:S02]  /*05d0*/  IMAD.SHL.U32 R4, R15, 0x2, RZ ;  /* 0x000000020f047824 */ /* 0x000fe400078e00ff */
[----:B------:R-:W-:Y:S01]  /*05e0*/  IMAD.IADD R187, R2, 0x1, R187 ;  /* 0x0000000102bb7824 */ /* 0x000fe200078e02bb */
[----:B------:R-:W-:Y:S01]  /*05f0*/  LOP3.LUT R2, R17, 0x7ffffffc, RZ, 0xc0, !PT ;  /* 0x7ffffffc11027812 */ /* 0x000fe200078ec0ff */
[----:B--2---:R-:W-:Y:S01]  /*0600*/  IMAD.SHL.U32 R9, R12, 0x10, RZ ;  /* 0x000000100c097824 */ /* 0x004fe200078e00ff */
[----:B------:R-:W-:Y:S01]  /*0610*/  LOP3.LUT R4, R4, 0x6, RZ, 0xc0, !PT ;  /* 0x0000000604047812 */ /* 0x000fe200078ec0ff */
[----:B------:R-:W-:Y:S02]  /*0620*/  IMAD.SHL.U32 R187, R187, 0x2, RZ ;  /* 0x00000002bbbb7824 */ /* 0x000fe400078e00ff */
[----:B------:R-:W-:-:S02]  /*0630*/  IMAD.IADD R0, R15, 0x1, -R2 ;  /* 0x000000010f007824 */ /* 0x000fc400078e0a02 */
[----:B------:R-:W-:Y:S02]  /*0640*/  IMAD.SHL.U32 R2, R8, 0x40, RZ ;  /* 0x0000004008027824 */ /* 0x000fe400078e00ff */
[----:B------:R-:W-:Y:S02]  /*0650*/  IMAD.SHL.U32 R8, R0, 0x2, RZ ;  /* 0x0000000200087824 */ /* 0x000fe400078e00ff */
[C---:B------:R-:W-:Y:S01]  /*0660*/  IMAD R6, R3.reuse, 0x40, R4 ;  /* 0x0000004003067824 */ /* 0x040fe200078e0204 */
[----:B------:R-:W-:Y:S01]  /*0670*/  LOP3.LUT R0, R2, 0x1c0, RZ, 0xc0, !PT ;  /* 0x000001c002007812 */ /* 0x000fe200078ec0ff */
[C---:B------:R-:W-:Y:S02]  /*0680*/  IMAD.SHL.U32 R2, R3.reuse, 0x8, RZ ;  /* 0x0000000803027824 */ /* 0x040fe400078e00ff */
[----:B------:R-:W-:Y:S01]  /*0690*/  IMAD R4, R3, 0x2000, R8 ;  /* 0x0000200003047824 */ /* 0x000fe200078e0208 */
[----:B------:R-:W-:Y:S01]  /*06a0*/  SHF.R.U32.HI R3, RZ, 0x3, R0 ;  /* 0x00000003ff037819 */ /* 0x000fe20000011600 */
[----:B------:R1:W-:Y:S01]  /*06b0*/  STL [R1+0x3c], R6 ;  /* 0x00003c0601007387 */ /* 0x0003e20000100800 */
[----:B------:R-:W-:Y:S01]  /*06c0*/  LOP3.LUT R2, R2, 0x8, RZ, 0xc0, !PT ;  /* 0x0000000802027812 */ /* 0x000fe200078ec0ff */
[----:B------:R-:W-:-:S03]  /*06d0*/  IMAD R4, R11, 0x400, R4 ;  /* 0x000004000b047824 */ /* 0x000fc600078e0204 */
[----:B------:R-:W-:Y:S02]  /*06e0*/  LOP3.LUT R10, R2, 0x10, R9, 0xf8, !PT ;  /* 0x00000010020a7812 */ /* 0x000fe400078ef809 */
[-C--:B------:R-:W-:Y:S02]  /*06f0*/  LOP3.LUT R9, R3, R0.reuse, R2, 0x1e, !PT ;  /* 0x0000000003097212 */ /* 0x080fe400078e1e02 */
[----:B------:R-:W-:Y:S02]  /*0700*/  LOP3.LUT R2, R7, 0x1c0, RZ, 0xc0, !PT ;  /* 0x000001c007027812 */ /* 0x000fe400078ec0ff */
[----:B-1----:R-:W-:Y:S01]  /*0710*/  LOP3.LUT R6, R3, R0, RZ, 0xfc, !PT ;  /* 0x0000000003067212 */ /* 0x002fe200078efcff */
[----:B------:R-:W-:Y:S01]  /*0720*/  IMAD R0, R11, 0x400, R8 ;  /* 0x000004000b007824 */ /* 0x000fe200078e0208 */
[----:B------:R-:W-:-:S03]  /*0730*/  SHF.R.U32.HI R3, RZ, 0x3, R2 ;  /* 0x00000003ff037819 */ /* 0x000fc60000011602 */
[----:B------:R-:W-:Y:S02]  /*0740*/  IMAD.IADD R234, R6, 0x1, R4 ;  /* 0x0000000106ea7824 */ /* 0x000fe400078e0204 */
[----:B------:R-:W-:Y:S02]  /*0750*/  IMAD.SHL.U32 R6, R12, 0x8, RZ ;  /* 0x000000080c067824 */ /* 0x000fe400078e00ff */
[----:B------:R-:W-:Y:S01]  /*0760*/  IMAD.SHL.U32 R4, R13, 0x40, RZ ;  /* 0x000000400d047824 */ /* 0x000fe200078e00ff */
[----:B------:R-:W-:Y:S01]  /*0770*/  LEA R234, R234, UR4, 0x1 ;  /* 0x00000004eaea7c11 */ /* 0x000fe2000f8e08ff */
[----:B------:R-:W-:Y:S01]  /*0780*/  IMAD.IADD R9, R0, 0x1, R9 ;  /* 0x0000000100097824 */ /* 0x000fe200078e0209 */
[----:B------:R-:W-:Y:S02]  /*0790*/  LOP3.LUT R6, R2, 0x8, R6, 0xf8, !PT ;  /* 0x0000000802067812 */ /* 0x000fe400078ef806 */
[----:B------:R-:W-:Y:S01]  /*07a0*/  LOP3.LUT R0, R4, 0xfffffe00, RZ, 0xc0, !PT ;  /* 0xfffffe0004007812 */ /* 0x000fe200078ec0ff */
[C---:B------:R-:W-:Y:S01]  /*07b0*/  IMAD.IADD R236, R234.reuse, 0x1, R235 ;  /* 0x00000001eaec7824 */ /* 0x040fe200078e02eb */
        /* <DEDUP_REMOVED lines=41> */
[----:B------:R-:W-:Y:S02]  /*0a50*/  IMAD.IADD R186, R189, 0x1, R186 ;  /* 0x00000001bdba7824 */ /* 0x000fe400078e02ba */
[--C-:B------:R-:W-:Y:S01]  /*0a60*/  IMAD.IADD R235, R235, 0x1, R233.reuse ;  /* 0x00000001ebeb7824 */ /* 0x100fe200078e02e9 */
        /* <DEDUP_REMOVED lines=17> */
.L_x_2286:
        /* <DEDUP_REMOVED lines=67> */
.L_x_2240:
        /* <DEDUP_REMOVED lines=40> */
[----:B------:R-:W-:-:S02]  /*1230*/  UIMAD.WIDE.U32 UR16, UR45, UR57, URZ ;  /* 0x000000392d1072a5 */ /* 0x000fc4000f8e003f */
[----:B------:R-:W-:Y:S02]  /*1240*/  UIMAD UR7, UR56, UR57, UR7 ;  /* 0x00000039380772a4 */ /* 0x000fe4000f8e0207 */
[----:B------:R-:W-:Y:S02]  /*1250*/  ULEA.HI UR35, UR14, UR9, URZ, 0x7 ;  /* 0x000000090e237291 */ /* 0x000fe4000f8f383f */
[----:B------:R-:W-:Y:S02]  /*1260*/  UIMAD UR9, UR13, UR16, URZ ;  /* 0x000000100d0972a4 */ /* 0x000fe4000f8e023f */
[----:B------:R-:W-:Y:S01]  /*1270*/  UIADD3 UR7, UR17, UR7, URZ ;  /* 0x0000000711077290 */ /* 0x000fe2000fffe03f */
[----:B-1----:R-:W-:Y:S01]  /*1280*/  VIADD R4, R4, 0xffffffe ;  /* 0x0ffffffe04047836 */ /* 0x002fe20000000000 */
[----:B------:R-:W-:Y:S02]  /*1290*/  ULDC.U8 UR18, c[0x0][0x3d8] ;  /* 0x0000f60000127ab9 */ /* 0x000fe40000000000 */
[----:B------:R-:W-:Y:S01]  /*12a0*/  UIMAD UR7, UR12, UR7, UR9 ;  /* 0x000000070c0772a4 */ /* 0x000fe2000f8e0209 */
[----:B------:R-:W1:Y:S01]  /*12b0*/  F2I.FTZ.U32.TRUNC.NTZ R5, R4 ;  /* 0x0000000400057305 */ /* 0x000e62000021f000 */
[----:B------:R-:W-:-:S02]  /*12c0*/  UISETP.NE.AND UP3, UPT, UR18, URZ, UPT ;  /* 0x0000003f1200728c */ /* 0x000fc4000bf65270 */
[----:B------:R-:W-:Y:S02]  /*12d0*/  UIMAD.WIDE.U32 UR18, UR12, UR16, URZ ;  /* 0x000000100c1272a5 */ /* 0x000fe4000f8e003f */
[----:B------:R-:W-:Y:S02]  /*12e0*/  UISETP.NE.AND UP1, UPT, UR29, -0x1, UPT ;  /* 0xffffffff1d00788c */ /* 0x000fe4000bf25270 */
[----:B------:R-:W-:Y:S02]  /*12f0*/  UIMAD.WIDE.U32 UR16, UR12, UR6, URZ ;  /* 0x000000060c1072a5 */ /* 0x000fe4000f8e003f */
[----:B------:R-:W-:Y:S02]  /*1300*/  UIADD3 UR50, UR19, UR7, URZ ;  /* 0x0000000713327290 */ /* 0x000fe4000fffe03f */
[----:B------:R-:W-:Y:S01]  /*1310*/  UIADD3 UR7, UR33, 0x7f, URZ ;  /* 0x0000007f21077890 */ /* 0x000fe2000fffe03f */
[----:B------:R-:W-:Y:S01]  /*1320*/  PLOP3.LUT P0, PT, PT, PT, UP1, 0x80, 0x0 ;  /* 0x000000000000781c */ /* 0x000fe20003f0f018 */
[----:B------:R-:W-:Y:S01]  /*1330*/  ULDC.64 UR30, c[0x0][0x240] ;  /* 0x00009000001e7ab9 */ /* 0x000fe20000000a00 */
[----:B------:R-:W-:Y:S01]  /*1340*/  USEL UR55, UR18, UR16, !UP2 ;  /* 0x0000001012377287 */ /* 0x000fe2000d000000 */
[----:B-1----:R-:W-:Y:S01]  /*1350*/  IADD3 R0, RZ, -R5, RZ ;  /* 0x80000005ff007210 */ /* 0x002fe20007ffe0ff */
[----:B------:R-:W-:Y:S01]  /*1360*/  IMAD.MOV.U32 R4, RZ, RZ, RZ ;  /* 0x000000ffff047224 */ /* 0x000fe200078e00ff */
[----:B------:R-:W-:-:S02]  /*1370*/  USHF.R.S32.HI UR18, URZ, 0x1f, UR7 ;  /* 0x0000001f3f127899 */ /* 0x000fc40008011407 */
[----:B------:R-:W-:Y:S01]  /*1380*/  UIMAD.WIDE.U32 UR26, UR6, UR30, URZ ;  /* 0x0000001e061a72a5 */ /* 0x000fe2000f8e003f */
[----:B------:R-:W-:Y:S01]  /*1390*/  IMAD R0, R0, R6, RZ ;  /* 0x0000000600007224 */ /* 0x000fe200078e02ff */
[----:B------:R-:W-:Y:S02]  /*13a0*/  UIMAD UR9, UR13, UR6, URZ ;  /* 0x000000060d0972a4 */ /* 0x000fe4000f8e023f */
[----:B------:R-:W-:Y:S01]  /*13b0*/  @UP1 UIADD3 UR20, UR23, UR29, URZ ;  /* 0x0000001d17141290 */ /* 0x000fe2000fffe03f */
[----:B------:R-:W-:Y:S01]  /*13c0*/  IMAD.HI.U32 R0, R5, R0, R4 ;  /* 0x0000000005007227 */ /* 0x000fe200078e0004 */
[----:B------:R-:W-:Y:S02]  /*13d0*/  ULEA.HI UR7, UR18, UR7, URZ, 0x7 ;  /* 0x0000000712077291 */ /* 0x000fe4000f8f383f */
[----:B------:R-:W-:Y:S02]  /*13e0*/  USEL UR53, UR24, UR26, !UP2 ;  /* 0x0000001a18357287 */ /* 0x000fe4000d000000 */
[----:B------:R-:W-:Y:S01]  /*13f0*/  UIADD3 UR46, UR25, UR32, URZ ;  /* 0x00000020192e7290 */ /* 0x000fe2000fffe03f */
[----:B------:R-:W-:Y:S01]  /*1400*/  IMAD.HI.U32 R0, R0, R2, RZ ;  /* 0x0000000200007227 */ /* 0x000fe200078e00ff */
[----:B------:R-:W-:Y:S01]  /*1410*/  @UP2 UIADD3 UR50, UR17, UR9, URZ ;  /* 0x0000000911322290 */ /* 0x000fe2000fffe03f */
[----:B------:R-:W-:Y:S01]  /*1420*/  @UP1 ULDC.64 UR24, c[0x0][0x248] ;  /* 0x0000920000181ab9 */ /* 0x000fe20000000a00 */
[----:B------:R-:W-:-:S02]  /*1430*/  USHF.R.S32.HI UR9, URZ, 0x7, UR35 ;  /* 0x000000073f097899 */ /* 0x000fc40008011423 */
[----:B------:R-:W-:Y:S01]  /*1440*/  IADD3 R4, -R0, RZ, RZ ;  /* 0x000000ff00047210 */ /* 0x000fe20007ffe1ff */
[----:B------:R-:W-:Y:S02]  /*1450*/  @UP1 UIMAD.WIDE.U32 UR16, UR20, UR24, URZ ;  /* 0x00000018141012a5 */ /* 0x000fe4000f8e003f */
[----:B------:R-:W-:Y:S02]  /*1460*/  USHF.R.S32.HI UR7, URZ, 0x7, UR7 ;  /* 0x000000073f077899 */ /* 0x000fe40008011407 */
[C---:B------:R-:W-:Y:S01]  /*1470*/  IMAD R2, R6.reuse, R4, R2 ;  /* 0x0000000406027224 */ /* 0x040fe200078e0202 */
[----:B------:R-:W-:Y:S01]  /*1480*/  ULDC UR48, c[0x0][0x2c4] ;  /* 0x0000b10000307ab9 */ /* 0x000fe20000000800 */
[----:B------:R-:W-:Y:S02]  /*1490*/  @UP1 UIMAD UR14, UR20, UR25, URZ ;  /* 0x00000019140e12a4 */ /* 0x000fe4000f8e023f */
[----:B------:R-:W-:Y:S01]  /*14a0*/  @UP3 UIMAD UR18, UR45, UR48, URZ ;  /* 0x000000302d1232a4 */ /* 0x000fe2000f8e023f */
[----:B------:R-:W-:Y:S01]  /*14b0*/  ISETP.GT.U32.AND P2, PT, R6, R2, PT ;  /* 0x000000020600720c */ /* 0x000fe20003f44070 */
[----:B------:R-:W-:-:S02]  /*14c0*/  UISETP.LT.AND UP0, UPT, UR9, UR7, UPT ;  /* 0x000000070900728c */ /* 0x000fc4000bf01270 */
[----:B------:R-:W-:Y:S01]  /*14d0*/  UIMAD UR34, UR6, UR31, URZ ;  /* 0x0000001f062272a4 */ /* 0x000fe2000f8e023f */
[----:B------:R-:W-:Y:S01]  /*14e0*/  @UP1 UMOV UR47, UR16 ;  /* 0x00000010002f1c82 */ /* 0x000fe20008000000 */
[----:B------:R-:W-:Y:S02]  /*14f0*/  @UP3 USEL UR16, UR18, UR6, !UP2 ;  /* 0x0000000612103287 */ /* 0x000fe4000d000000 */
[----:B------:R-:W-:Y:S02]  /*1500*/  USEL UR33, UR9, UR7, UP0 ;  /* 0x0000000709217287 */ /* 0x000fe40008000000 */
[----:B------:R-:W-:Y:S02]  /*1510*/  @UP1 UIADD3 UR22, UR23, UR29, URZ ;  /* 0x0000001d17161290 */ /* 0x000fe4000fffe03f */
[----:B------:R-:W-:Y:S02]  /*1520*/  @UP1 UIADD3 UR49, UR17, UR14, URZ ;  /* 0x0000000e11311290 */ /* 0x000fe4000fffe03f */
[----:B------:R-:W-:Y:S01]  /*1530*/  @!P2 IMAD.IADD R2, R2, 0x1, -R6 ;  /* 0x000000010202a824 */ /* 0x000fe200078e0a06 */
[----:B------:R-:W-:Y:S01]  /*1540*/  @UP2 UIADD3 UR46, UR27, UR34, URZ ;  /* 0x000000221b2e2290 */ /* 0x000fe2000fffe03f */
[----:B------:R-:W-:-:S02]  /*1550*/  @UP3 ULDC UR14, c[0x0][0x2e4] ;  /* 0x0000b900000e3ab9 */ /* 0x000fc40000000800 */
[----:B------:R-:W-:Y:S01]  /*1560*/  @UP1 ULDC.64 UR26, c[0x0][0x250] ;  /* 0x00009400001a1ab9 */ /* 0x000fe20000000a00 */
[----:B------:R-:W-:Y:S01]  /*1570*/  USHF.L.U64.HI UR36, UR45, 0x7, UR56 ;  /* 0x000000072d247899 */ /* 0x000fe20008010238 */
[----:B------:R-:W-:Y:S01]  /*1580*/  ISETP.GE.U32.AND P3, PT, R2, R6, PT ;  /* 0x000000060200720c */ /* 0x000fe20003f66070 */
[----:B------:R-:W-:Y:S01]  /*1590*/  @UP3 UIMAD UR34, UR54, UR14, UR16 ;  /* 0x0000000e362232a4 */ /* 0x000fe2000f8e0210 */
[----:B------:R-:W-:Y:S01]  /*15a0*/  LOP3.LUT R2, R7, UR54, RZ, 0x3c, !PT ;  /* 0x0000003607027c12 */ /* 0x000fe2000f8e3cff */
[----:B------:R-:W-:Y:S02]  /*15b0*/  ULEA UR7, UR33, 0xffffff80, 0x7 ;  /* 0xffffff8021077891 */ /* 0x000fe4000f8e383f */
[----:B------:R-:W-:Y:S02]  /*15c0*/  @UP1 UIMAD.WIDE.U32 UR16, UR22, UR26, URZ ;  /* 0x0000001a161012a5 */ /* 0x000fe4000f8e003f */
[----:B------:R-:W-:Y:S02]  /*15d0*/  @!UP3 UIMAD UR18, UR45, UR60, UR54 ;  /* 0x0000003c2d12b2a4 */ /* 0x000fe4000f8e0236 */
[----:B------:R-:W-:-:S02]  /*15e0*/  @UP1 UIMAD UR9, UR22, UR27, URZ ;  /* 0x0000001b160912a4 */ /* 0x000fc4000f8e023f */
[----:B------:R-:W-:Y:S02]  /*15f0*/  USEL UR14, UR36, URZ, UP4 ;  /* 0x0000003f240e7287 */ /* 0x000fe4000a000000 */
[----:B------:R-:W-:Y:S02]  /*1600*/  USHF.R.S32.HI UR22, URZ, 0x1f, UR7 ;  /* 0x0000001f3f167899 */ /* 0x000fe40008011407 */
[----:B------:R-:W-:Y:S02]  /*1610*/  UIADD3 UR20, UP0, UR7, UR37, URZ ;  /* 0x0000002507147290 */ /* 0x000fe4000ff1e03f */
[----:B------:R-:W-:Y:S02]  /*1620*/  @!UP3 UIMAD UR34, UR18, UR48, URZ ;  /* 0x000000301222b2a4 */ /* 0x000fe4000f8e023f */
[----:B------:R-:W-:Y:S02]  /*1630*/  @!UP2 UIADD3 UR51, UR41, UR44, URZ ;  /* 0x0000002c2933a290 */ /* 0x000fe4000fffe03f */
[----:B------:R-:W-:-:S02]  /*1640*/  @UP1 UIADD3 UR48, UR17, UR9, URZ ;  /* 0x0000000911301290 */ /* 0x000fc4000fffe03f */
        /* <DEDUP_REMOVED lines=15> */
.L_x_2242:
        /* <DEDUP_REMOVED lines=13> */
.L_x_2243:
        /* <DEDUP_REMOVED lines=30> */
.L_x_2244:
[----:B------:R-:W-:-:S04]  /*19f0*/  UIMAD UR6, UR45, UR60, UR54 ;  /* 0x0000003c2d0672a4 */ /* 0x000fc8000f8e0236 */
[----:B------:R-:W-:-:S12]  /*1a00*/  UIMAD UR6, UR6, UR57, URZ ;  /* 0x00000039060672a4 */ /* 0x000fd8000f8e023f */
.L_x_2245:
        /* <DEDUP_REMOVED lines=8> */
[----:B------:R-:W-:Y:S02]  /*1a90*/  UIADD3 UR37, UR7, UR34, URZ ;  /* 0x0000002207257290 */ /* 0x000fe4000fffe03f */
[----:B------:R-:W-:-:S02]  /*1aa0*/  UIMAD UR20, UR61, UR60, URZ ;  /* 0x0000003c3d1472a4 */ /* 0x000fc4000f8e023f */
[----:B------:R-:W-:Y:S02]  /*1ab0*/  UIMAD UR34, UR54, UR17, UR6 ;  /* 0x00000011362272a4 */ /* 0x000fe4000f8e0206 */
[----:B------:R-:W-:Y:S02]  /*1ac0*/  UIADD3 UR6, -UR8, UR15, UR28 ;  /* 0x0000000f08067290 */ /* 0x000fe4000fffe11c */
[----:B------:R-:W-:Y:S01]  /*1ad0*/  USHF.L.U32 UR16, UR20, 0x7, URZ ;  /* 0x0000000714107899 */ /* 0x000fe2000800063f */
[----:B------:R-:W-:Y:S01]  /*1ae0*/  ULDC UR43, c[0x0][0x398] ;  /* 0x0000e600002b7ab9 */ /* 0x000fe20000000800 */
[----:B------:R-:W-:Y:S01]  /*1af0*/  ULDC.64 UR60, c[0x0][0x2b0] ;  /* 0x0000ac00003c7ab9 */ /* 0x000fe20000000a00 */
[----:B------:R-:W-:Y:S02]  /*1b00*/  UIADD3 UR6, UR6, -UR43, URZ ;  /* 0x8000002b06067290 */ /* 0x000fe4000fffe03f */
[----:B------:R-:W-:Y:S02]  /*1b10*/  UIADD3 UR14, UP3, UP2, UR12, UR16, UR14 ;  /* 0x000000100c0e7290 */ /* 0x000fe4000fa7e00e */
[----:B------:R-:W-:Y:S01]  /*1b20*/  USHF.R.S32.HI UR16, URZ, 0x1f, UR16 ;  /* 0x0000001f3f107899 */ /* 0x000fe20008011410 */
[----:B------:R-:W-:Y:S01]  /*1b30*/  ULDC.64 UR12, c[0x0][0x258] ;  /* 0x00009600000c7ab9 */ /* 0x000fe20000000a00 */
[----:B------:R-:W-:-:S02]  /*1b40*/  USHF.L.U64.HI UR40, UR30, 0x5, UR31 ;  /* 0x000000051e287899 */ /* 0x000fc4000801021f */
[----:B------:R-:W-:Y:S01]  /*1b50*/  USHF.L.U32 UR42, UR30, 0x5, URZ ;  /* 0x000000051e2a7899 */ /* 0x000fe2000800063f */
        /* <DEDUP_REMOVED lines=9> */
[----:B------:R-:W-:Y:S01]  /*1bf0*/  IMAD.SHL.U32 R4, R4, 0x8, RZ ;  /* 0x0000000804047824 */ /* 0x000fe200078e00ff */
[----:B------:R-:W-:Y:S01]  /*1c00*/  SHF.R.S32.HI R12, RZ, 0x5, R12 ;  /* 0x00000005ff0c7819 */ /* 0x000fe2000001140c */
[----:B------:R-:W-:Y:S01]  /*1c10*/  IMAD.IADD R13, R15, 0x1, -R13 ;  /* 0x000000010f0d7824 */ /* 0x000fe200078e0a0d */
[----:B------:R-:W-:Y:S02]  /*1c20*/  IADD3.X R8, R33, UR22, RZ, P1, !PT ;  /* 0x0000001621087c10 */ /* 0x000fe40008ffe4ff */
[--C-:B------:R-:W-:Y:S01]  /*1c30*/  SHF.R.S32.HI R5, RZ, 0x1f, R4.reuse ;  /* 0x0000001fff057819 */ /* 0x100fe20000011404 */
[----:B------:R-:W-:Y:S02]  /*1c40*/  IMAD R12, R12, UR20, R13 ;  /* 0x000000140c0c7c24 */ /* 0x000fe4000f8e020d */
[----:B------:R-:W-:Y:S02]  /*1c50*/  IMAD R10, R8, UR30, RZ ;  /* 0x0000001e080a7c24 */ /* 0x000fe4000f8e02ff */
[----:B------:R-:W-:-:S04]  /*1c60*/  IMAD.WIDE.U32 R8, R2, UR30, R4 ;  /* 0x0000001e02087c25 */ /* 0x000fc8000f8e0004 */
[----:B------:R-:W-:Y:S01]  /*1c70*/  IMAD R2, R2, UR31, R10 ;  /* 0x0000001f02027c24 */ /* 0x000fe2000f8e020a */
[----:B------:R-:W-:Y:S01]  /*1c80*/  IADD3 R10, P1, R8, UR53, RZ ;  /* 0x00000035080a7c10 */ /* 0x000fe2000ff3e0ff */
[----:B--2---:R-:W-:Y:S01]  /*1c90*/  IMAD R13, R33, R6, RZ ;  /* 0x00000006210d7224 */ /* 0x004fe200078e02ff */
[----:B------:R-:W-:Y:S02]  /*1ca0*/  ULDC.64 UR52, c[0x0][0x478] ;  /* 0x00011e0000347ab9 */ /* 0x000fe40000000a00 */
[----:B------:R-:W-:Y:S01]  /*1cb0*/  IADD3.X R11, R9, UR46, R2, P1, !PT ;  /* 0x0000002e090b7c10 */ /* 0x000fe20008ffe402 */
[----:B------:R-:W-:Y:S01]  /*1cc0*/  IMAD R2, R6, UR22, RZ ;  /* 0x0000001606027c24 */ /* 0x000fe2000f8e02ff */
[----:B------:R-:W-:Y:S01]  /*1cd0*/  IADD3 R8, P1, R4, UR9, RZ ;  /* 0x0000000904087c10 */ /* 0x000fe2000ff3e0ff */
[----:B------:R-:W-:Y:S01]  /*1ce0*/  USHF.R.S32.HI UR22, URZ, 0x1f, UR6 ;  /* 0x0000001f3f167899 */ /* 0x000fe20008011406 */
[----:B------:R-:W-:Y:S02]  /*1cf0*/  IMAD R13, R0, R7, R13 ;  /* 0x00000007000d7224 */ /* 0x000fe400078e020d */
[----:B------:R-:W-:Y:S01]  /*1d00*/  IADD3.X R9, R5, UR51, RZ, P1, !PT ;  /* 0x0000003305097c10 */ /* 0x000fe20008ffe4ff */
[----:B------:R-:W-:Y:S01]  /*1d10*/  IMAD R2, R7, UR7, R2 ;  /* 0x0000000707027c24 */ /* 0x000fe2000f8e0202 */
[----:B------:R-:W-:-:S02]  /*1d20*/  ULEA.HI UR22, UR22, UR6, URZ, 0x7 ;  /* 0x0000000616167291 */ /* 0x000fc4000f8f383f */
[----:B------:R-:W-:Y:S01]  /*1d30*/  UIADD3.X UR6, UR35, UR16, UR36, UP3, UP2 ;  /* 0x0000001023067290 */ /* 0x000fe20009fe4424 */
[----:B------:R-:W-:Y:S01]  /*1d40*/  IMAD.WIDE.U32 R8, R6, UR7, R8 ;  /* 0x0000000706087c25 */ /* 0x000fe2000f8e0008 */
[----:B------:R-:W-:Y:S02]  /*1d50*/  UIMAD UR7, UR18, UR12, URZ ;  /* 0x0000000c120772a4 */ /* 0x000fe4000f8e023f */
[----:B------:R-:W-:Y:S01]  /*1d60*/  USHF.R.S32.HI UR22, URZ, 0x7, UR22 ;  /* 0x000000073f167899 */ /* 0x000fe20008011416 */
[----:B------:R-:W-:Y:S01]  /*1d70*/  IMAD.IADD R9, R9, 0x1, R2 ;  /* 0x0000000109097824 */ /* 0x000fe200078e0202 */
[----:B------:R-:W-:Y:S01]  /*1d80*/  UIMAD UR9, UR54, UR13, UR7 ;  /* 0x0000000d360972a4 */ /* 0x000fe2000f8e0207 */
[----:B------:R-:W-:Y:S01]  /*1d90*/  IMAD.U32 R2, RZ, RZ, UR12 ;  /* 0x0000000cff027e24 */ /* 0x000fe2000f8e00ff */
[----:B------:R-:W-:Y:S01]  /*1da0*/  UIADD3 UR7, UP3, UP2, UR38, UR14, UR55 ;  /* 0x0000000e26077290 */ /* 0x000fe2000fa7e037 */
[----:B------:R-:W-:Y:S01]  /*1db0*/  IMAD.WIDE.U32 R8, R14, UR54, R8 ;  /* 0x000000360e087c25 */ /* 0x000fe2000f8e0008 */
[----:B------:R-:W-:Y:S01]  /*1dc0*/  ULDC.64 UR12, c[0x0][0x400] ;  /* 0x00010000000c7ab9 */ /* 0x000fe20000000a00 */
[----:B------:R-:W-:Y:S01]  /*1dd0*/  ULDC.64 UR18, c[0x0][0x210] ;  /* 0x0000840000127ab9 */ /* 0x000fe20000000a00 */
[----:B------:R-:W-:Y:S01]  /*1de0*/  UIADD3.X UR6, UR41, UR6, UR50, UP3, UP2 ;  /* 0x0000000629067290 */ /* 0x000fe20009fe4432 */
[----:B------:R-:W-:Y:S01]  /*1df0*/  IMAD.WIDE.U32 R10, R2, UR54, R10 ;  /* 0x00000036020a7c25 */ /* 0x000fe2000f8e000a */
[C---:B------:R-:W-:Y:S01]  /*1e00*/  IADD3 R2, P1, R12.reuse, UR7, RZ ;  /* 0x000000070c027c10 */ /* 0x040fe2000ff3e0ff */
[----:B------:R-:W-:Y:S01]  /*1e10*/  ULDC.64 UR16, c[0x0][0x3e0] ;  /* 0x0000f80000107ab9 */ /* 0x000fe20000000a00 */
[----:B------:R-:W-:Y:S01]  /*1e20*/  UISETP.LT.AND UP2, UPT, URZ, UR22, UPT ;  /* 0x000000163f00728c */ /* 0x000fe2000bf41270 */
[----:B------:R-:W-:Y:S01]  /*1e30*/  VIADD R9, R9, UR34 ;  /* 0x0000002209097c36 */ /* 0x000fe20008000000 */
[----:B------:R-:W-:Y:S01]  /*1e40*/  LEA.HI.X.SX32 R12, R12, UR6, 0x1, P1 ;  /* 0x000000060c0c7c11 */ /* 0x000fe200088f0eff */
[----:B------:R-:W-:Y:S01]  /*1e50*/  VIADD R11, R11, UR9 ;  /* 0x000000090b0b7c36 */ /* 0x000fe20008000000 */
[----:B------:R-:W-:Y:S01]  /*1e60*/  LEA R198, P1, R2, UR12, 0x2 ;  /* 0x0000000c02c67c11 */ /* 0x000fe2000f8210ff */
[----:B------:R-:W-:Y:S01]  /*1e70*/  IMAD.WIDE.U32 R8, R0, R6, R8 ;  /* 0x0000000600087225 */ /* 0x000fe200078e0008 */
[----:B------:R-:W-:Y:S01]  /*1e80*/  LEA R22, P2, R10, UR18, 0x1 ;  /* 0x000000120a167c11 */ /* 0x000fe2000f8408ff */
[----:B------:R-:W-:Y:S01]  /*1e90*/  USEL UR22, URZ, UR22, !UP2 ;  /* 0x000000163f167287 */ /* 0x000fe2000d000000 */
[----:B------:R-:W-:Y:S01]  /*1ea0*/  LEA.HI.X R197, R2, UR13, R12, 0x2, P1 ;  /* 0x0000000d02c57c11 */ /* 0x000fe200088f140c */
[----:B------:R-:W-:Y:S01]  /*1eb0*/  IMAD.IADD R2, R9, 0x1, R13 ;  /* 0x0000000109027824 */ /* 0x000fe200078e020d */
[----:B------:R-:W-:Y:S01]  /*1ec0*/  LEA.HI.X R23, R10, UR19, R11, 0x1, P2 ;  /* 0x000000130a177c11 */ /* 0x000fe200090f0c0b */
[----:B------:R1:W-:Y:S01]  /*1ed0*/  STL [R1+0x1c], R22 ;  /* 0x00001c1601007387 */ /* 0x0003e20000100800 */
[----:B------:R-:W-:Y:S01]  /*1ee0*/  LEA R27, P2, R8, UR16, 0x1 ;  /* 0x00000010081b7c11 */ /* 0x000fe2000f8408ff */
[----:B------:R-:W-:Y:S01]  /*1ef0*/  UISETP.GT.AND UP2, UPT, UR33, UR22, UPT ;  /* 0x000000162100728c */ /* 0x000fe2000bf44270 */
[----:B------:R-:W-:Y:S01]  /*1f00*/  SHF.L.U64.HI R13, R6, 0x5, R7 ;  /* 0x00000005060d7819 */ /* 0x000fe20000010207 */
[----:B------:R1:W-:Y:S01]  /*1f10*/  STL [R1+0x14], R23 ;  /* 0x0000141701007387 */ /* 0x0003e20000100800 */
[----:B------:R-:W-:Y:S01]  /*1f20*/  LEA.HI.X R26, R8, UR17, R2, 0x1, P2 ;  /* 0x00000011081a7c11 */ /* 0x000fe200090f0c02 */
[----:B------:R-:W-:Y:S01]  /*1f30*/  UIMAD.WIDE UR6, UR37, 0x4, UR60 ;  /* 0x00000004250678a5 */ /* 0x000fe2000f8e023c */
[----:B------:R-:W-:Y:S01]  /*1f40*/  IMAD.SHL.U32 R11, R6, 0x20, RZ ;  /* 0x00000020060b7824 */ /* 0x000fe200078e00ff */
[----:B------:R1:W-:Y:S01]  /*1f50*/  STL [R1+0x18], R27 ;  /* 0x0000181b01007387 */ /* 0x0003e20000100800 */
[----:B------:R-:W-:Y:S01]  /*1f60*/  PLOP3.LUT P1, PT, PT, PT, UP2, 0x80, 0x0 ;  /* 0x000000000000781c */ /* 0x000fe20003f2f028 */
[----:B------:R-:W-:-:S02]  /*1f70*/  UIMAD.WIDE UR12, UR39, 0x4, UR52 ;  /* 0x00000004270c78a5 */ /* 0x000fc4000f8e0234 */
[----:B------:R1:W-:Y:S01]  /*1f80*/  STL [R1], R26 ;  /* 0x0000001a01007387 */ /* 0x0003e20000100800 */
[----:B------:R-:W-:Y:S01]  /*1f90*/  UIADD3 UR9, UR33, -0x1, URZ ;  /* 0xffffffff21097890 */ /* 0x000fe2000fffe03f */
[----:B------:R-:W-:Y:S01]  /*1fa0*/  UMOV UR18, UR6 ;  /* 0x0000000600127c82 */ /* 0x000fe20008000000 */
[----:B------:R-:W-:Y:S02]  /*1fb0*/  UMOV UR17, UR7 ;  /* 0x0000000700117c82 */ /* 0x000fe40008000000 */
[----:B------:R-:W-:Y:S01]  /*1fc0*/  UMOV UR20, UR12 ;  /* 0x0000000c00147c82 */ /* 0x000fe20008000000 */
[----:B------:R-:W-:-:S04]  /*1fd0*/  UMOV UR19, UR13 ;  /* 0x0000000d00137c82 */ /* 0x000fc80008000000 */
        /* <DEDUP_REMOVED lines=20> */
.L_x_2247:
        /* <DEDUP_REMOVED lines=19> */
.L_x_2248:
        /* <DEDUP_REMOVED lines=34> */
.L_x_2250:
[----:B------:R-:W-:Y:S05]  /*2470*/  BSYNC B0 ;  /* 0x0000000000007941 */ /* 0x000fea0003800000 */
.L_x_2249:
        /* <DEDUP_REMOVED lines=14> */
.L_x_2252:
[----:B------:R-:W-:Y:S05]  /*2560*/  BSYNC B0 ;  /* 0x0000000000007941 */ /* 0x000fea0003800000 */
.L_x_2251:
        /* <DEDUP_REMOVED lines=14> */
.L_x_2254:
[----:B------:R-:W-:Y:S05]  /*2650*/  BSYNC B0 ;  /* 0x0000000000007941 */ /* 0x000fea0003800000 */
.L_x_2253:
        /* <DEDUP_REMOVED lines=14> */
.L_x_2256:
[----:B------:R-:W-:Y:S05]  /*2740*/  BSYNC B0 ;  /* 0x0000000000007941 */ /* 0x000fea0003800000 */
.L_x_2255:
        /* <DEDUP_REMOVED lines=14> */
[----:B--234-:R-:W-:Y:S01]  /*2830*/  IADD3 R10, R5, UR7, RZ ;  /* 0x00000007050a7c10 */ /* 0x01cfe2000fffe0ff */
[----:B------:R-:W-:Y:S06]  /*2840*/  @P3 BRA `(.L_x_2258) ;  /* 0x0000000000283947 */ /* 0x000fec0003800000 */
[----:B-1----:R-:W-:Y:S01]  /*2850*/  MOV R6, R4 ;  /* 0x0000000400067202 */ /* 0x002fe20000000f00 */
        /* <DEDUP_REMOVED lines=9> */
.L_x_2258:
[----:B------:R-:W-:Y:S05]  /*28f0*/  BSYNC B0 ;  /* 0x0000000000007941 */ /* 0x000fea0003800000 */
.L_x_2257:
[----:B------:R-:W-:Y:S04]  /*2900*/  BSSY B0, `(.L_x_2259) ;  /* 0x000000e000007945 */ /* 0x000fe80003800000 */
[----:B------:R-:W-:Y:S05]  /*2910*/  @P2 BRA `(.L_x_2260) ;  /* 0x0000000000302947 */ /* 0x000fea0003800000 */
[----:B------:R-:W-:Y:S01]  /*2920*/  IADD3 R2, P2, R0, 0x20, RZ ;  /* 0x0000002000027810 */ /* 0x000fe20007f5e0ff */
[----:B------:R-:W-:Y:S01]  /*2930*/  ULDC.64 UR6, c[0x0][0x3f8] ;  /* 0x0000fe0000067ab9 */ /* 0x000fe20000000a00 */
[----:B-1----:R-:W-:-:S03]  /*2940*/  MOV R7, R10 ;  /* 0x0000000a00077202 */ /* 0x002fc60000000f00 */
        /* <DEDUP_REMOVED lines=9> */
.L_x_2260:
[----:B------:R-:W-:Y:S05]  /*29e0*/  BSYNC B0 ;  /* 0x0000000000007941 */ /* 0x000fea0003800000 */
.L_x_2259:
[----:B------:R-:W-:Y:S04]  /*29f0*/  BSSY B0, `(.L_x_2261) ;  /* 0x000000e000007945 */ /* 0x000fe80003800000 */
[----:B------:R-:W-:Y:S05]  /*2a00*/  @P1 BRA `(.L_x_2262) ;  /* 0x0000000000301947 */ /* 0x000fea0003800000 */
[----:B------:R-:W-:Y:S01]  /*2a10*/  IADD3 R2, P1, R0, 0x40, RZ ;  /* 0x0000004000027810 */ /* 0x000fe20007f3e0ff */
[----:B------:R-:W-:Y:S01]  /*2a20*/  ULDC.64 UR6, c[0x0][0x3f8] ;  /* 0x0000fe0000067ab9 */ /* 0x000fe20000000a00 */
[----:B-1----:R-:W-:-:S03]  /*2a30*/  MOV R7, R10 ;  /* 0x0000000a00077202 */ /* 0x002fc60000000f00 */
        /* <DEDUP_REMOVED lines=9> */
.L_x_2262:
[----:B------:R-:W-:Y:S05]  /*2ad0*/  BSYNC B0 ;  /* 0x0000000000007941 */ /* 0x000fea0003800000 */
.L_x_2261:
[----:B------:R-:W-:Y:S05]  /*2ae0*/  @P0 BRA `(.L_x_2263) ;  /* 0x0000009c00840947 */ /* 0x000fea0003800000 */
[----:B------:R-:W-:Y:S01]  /*2af0*/  IADD3 R0, P0, R0, 0x60, RZ ;  /* 0x0000006000007810 */ /* 0x000fe20007f1e0ff */
[----:B-1----:R-:W-:Y:S01]  /*2b00*/  IMAD.MOV.U32 R6, RZ, RZ, R4 ;  /* 0x000000ffff067224 */ /* 0x002fe200078e0004 */
        /* <DEDUP_REMOVED lines=11> */
.L_x_2246:
[----:B------:R-:W2:Y:S01]  /*2bc0*/  LDL R25, [R1+0x38] ;  /* 0x0000380001197983 */ /* 0x000ea20000100800 */
[----:B------:R-:W-:Y:S01]  /*2bd0*/  PLOP3.LUT P1, PT, PT, PT, UP0, 0x80, 0x0 ;  /* 0x000000000000781c */ /* 0x000fe20003f2f008 */
[----:B------:R-:W-:Y:S01]  /*2be0*/  UIMAD UR6, UR9, -0x80, UR15 ;  /* 0xffffff80090678a4 */ /* 0x000fe2000f8e020f */
[C---:B------:R-:W-:Y:S01]  /*2bf0*/  VIADD R24, R0.reuse, 0x60 ;  /* 0x0000006000187836 */ /* 0x040fe20000000000 */
[----:B------:R-:W3:Y:S01]  /*2c00*/  LDL R36, [R1+0x20] ;  /* 0x0000200001247983 */ /* 0x000ee20000100800 */
        /* <DEDUP_REMOVED lines=11> */
[----:B------:R-:W-:-:S02]  /*2cc0*/  UIADD3 UR7, UR9, -UR7, URZ ;  /* 0x8000000709077290 */ /* 0x000fc4000fffe03f */
[----:B------:R-:W-:Y:S02]  /*2cd0*/  UIMAD UR12, UR32, UR24, URZ ;  /* 0x00000018200c72a4 */ /* 0x000fe4000f8e023f */
        /* <DEDUP_REMOVED lines=8> */
[----:B------:R-:W4:Y:S01]  /*2d60*/  LDL R37, [R1+0x44] ;  /* 0x0000440001257983 */ /* 0x000f220000100800 */
[----:B------:R-:W-:-:S02]  /*2d70*/  @!P6 LEA R10, P4, R6, R27, 0x7 ;  /* 0x0000001b060ae211 */ /* 0x000fc400078838ff */
[-C--:B------:R-:W-:Y:S02]  /*2d80*/  @!P2 LEA.HI.X R13, R11, R26.reuse, R13, 0x1, P5 ;  /* 0x0000001a0b0da211 */ /* 0x080fe400028f0c0d */
[----:B------:R-:W-:Y:S02]  /*2d90*/  @!P6 LEA.HI.X R11, R6, R26, R7, 0x7, P4 ;  /* 0x0000001a060be211 */ /* 0x000fe400020f3c07 */
[----:B------:R-:W-:Y:S02]  /*2da0*/  @!P2 LEA.HI.X R15, R15, R23, R18, 0x1, P1 ;  /* 0x000000170f0fa211 */ /* 0x000fe400008f0c12 */
[----:B------:R-:W-:Y:S02]  /*2db0*/  PLOP3.LUT P1, PT, PT, PT, UP0, 0x80, 0x0 ;  /* 0x000000000000781c */ /* 0x000fe40003f2f008 */
[----:B------:R-:W-:Y:S01]  /*2dc0*/  ISETP.GE.AND P4, PT, R21, UR7, PT ;  /* 0x0000000715007c0c */ /* 0x000fe2000bf86270 */
[----:B------:R-:W-:-:S05]  /*2dd0*/  VOTEU.ALL UP0, P0 ;  /* 0x00000000003f7886 */ /* 0x000fca0000000000 */
[----:B------:R-:W-:Y:S01]  /*2de0*/  @!UP0 UIMAD UR14, UR31, 0xc0, URZ ;  /* 0x000000c01f0e88a4 */ /* 0x000fe2000f8e023f */
[----:B------:R-:W-:Y:S02]  /*2df0*/  IMAD.MOV.U32 R41, RZ, RZ, 0x7f800000 ;  /* 0x7f800000ff297424 */ /* 0x000fe400078e00ff */
[----:B------:R-:W-:Y:S02]  /*2e00*/  IMAD.MOV.U32 R40, RZ, RZ, 0x7f800000 ;  /* 0x7f800000ff287424 */ /* 0x000fe400078e00ff */
[----:B------:R-:W-:Y:S02]  /*2e10*/  IMAD.MOV.U32 R39, RZ, RZ, 0x7f800000 ;  /* 0x7f800000ff277424 */ /* 0x000fe400078e00ff */
[----:B------:R-:W-:Y:S01]  /*2e20*/  IMAD.MOV.U32 R38, RZ, RZ, 0x7f800000 ;  /* 0x7f800000ff267424 */ /* 0x000fe200078e00ff */
        /* <DEDUP_REMOVED lines=41> */
[----:B--2---:R-:W-:-:S04]  /*30c0*/  IMAD.U32 R6, RZ, RZ, UR24 ;  /* 0x00000018ff067e24 */ /* 0x004fc8000f8e00ff */
[----:B------:R-:W-:-:S03]  /*30d0*/  IMAD.WIDE.U32 R6, R6, UR28, R4 ;  /* 0x0000001c06067c25 */ /* 0x000fc6000f8e0004 */
[----:B------:R-:W-:Y:S01]  /*30e0*/  IADD3 R6, P5, R6, UR47, RZ ;  /* 0x0000002f06067c10 */ /* 0x000fe2000ffbe0ff */
[----:B-----5:R-:W-:Y:S02]  /*30f0*/  IMAD.U32 R8, RZ, RZ, UR12 ;  /* 0x0000000cff087e24 */ /* 0x020fe4000f8e00ff */
[----:B------:R-:W-:Y:S01]  /*3100*/  IMAD.U32 R9, RZ, RZ, UR31 ;  /* 0x0000001fff097e24 */ /* 0x000fe2000f8e00ff */
[----:B------:R-:W-:Y:S01]  /*3110*/  @P2 STS [R232+0x1000], RZ ;  /* 0x001000ffe8002388 */ /* 0x000fe20000000800 */
[----:B------:R-:W-:Y:S01]  /*3120*/  ULDC.64 UR12, c[0x0][0x260] ;  /* 0x00009800000c7ab9 */ /* 0x000fe20000000a00 */
[----:B------:R-:W-:Y:S01]  /*3130*/  IADD3.X R7, R7, UR49, R8, P5, !PT ;  /* 0x0000003107077c10 */ /* 0x000fe2000affe408 */
[----:B------:R-:W-:Y:S01]  /*3140*/  @!P0 IMAD.MOV.U32 R8, RZ, RZ, R22 ;  /* 0x000000ffff088224 */ /* 0x000fe200078e0016 */
[----:B------:R-:W-:Y:S02]  /*3150*/  ISETP.GE.AND P5, PT, R0, UR7, PT ;  /* 0x0000000700007c0c */ /* 0x000fe4000bfa6270 */
[----:B------:R-:W-:Y:S01]  /*3160*/  @!P6 LEA.HI.X R13, R10, R23, R9, 0x7, P3 ;  /* 0x000000170a0de211 */ /* 0x000fe200018f3c09 */
[----:B------:R-:W-:Y:S01]  /*3170*/  @!P0 IMAD.MOV.U32 R9, RZ, RZ, R23 ;  /* 0x000000ffff098224 */ /* 0x000fe200078e0017 */
[----:B------:R-:W-:Y:S01]  /*3180*/  @P2 STS [R232+0x1004], RZ ;  /* 0x001004ffe8002388 */ /* 0x000fe20000000800 */
[----:B-1----:R-:W1:Y:S01]  /*3190*/  @!P4 LDC.64 R22, c[0x0][0x218] ;  /* 0x00008600ff16cb82 */ /* 0x002e620000000a00 */
[----:B------:R-:W-:-:S02]  /*31a0*/  ISETP.GE.AND P3, PT, R20, UR7, PT ;  /* 0x0000000714007c0c */ /* 0x000fc4000bf66270 */
[----:B------:R-:W-:Y:S01]  /*31b0*/  @P2 STS [R232+0x1008], RZ ;  /* 0x001008ffe8002388 */ /* 0x000fe20000000800 */
[----:B------:R-:W-:-:S03]  /*31c0*/  @!P0 IMAD.WIDE.U32 R8, R10, 0xc0, R8 ;  /* 0x000000c00a088825 */ /* 0x000fc600078e0008 */
[----:B------:R-:W-:Y:S01]  /*31d0*/  @P2 STS [R232+0x100c], RZ ;  /* 0x00100cffe8002388 */ /* 0x000fe20000000800 */
[----:B------:R-:W-:Y:S01]  /*31e0*/  IMAD R10, R19, UR12, RZ ;  /* 0x0000000c130a7c24 */ /* 0x000fe2000f8e02ff */
[----:B------:R-:W2:Y:S02]  /*31f0*/  @!P5 LDC.64 R20, c[0x0][0x218] ;  /* 0x00008600ff14db82 */ /* 0x000ea40000000a00 */
[----:B------:R-:W-:Y:S01]  /*3200*/  @!PT LDS RZ, [RZ] ;  /* 0x00000000fffff984 */ /* 0x000fe20000000800 */
[----:B------:R-:W-:Y:S01]  /*3210*/  @!PT LDS RZ, [RZ] ;  /* 0x00000000fffff984 */ /* 0x000fe20000000800 */
[----:B------:R-:W-:Y:S01]  /*3220*/  @!PT LDS RZ, [RZ] ;  /* 0x00000000fffff984 */ /* 0x000fe20000000800 */
[----:B------:R5:W-:Y:S01]  /*3230*/  @!P2 LDGSTS.E.BYPASS.LTC128B.128 [R232+0x1000], desc[UR10][R14.64] ;  /* 0x010000000ee8afae */ /* 0x000be2000b901d4a */
[----:B------:R-:W-:-:S04]  /*3240*/  IMAD.WIDE.U32 R6, R16, UR12, R6 ;  /* 0x0000000c10067c25 */ /* 0x000fc8000f8e0006 */
[----:B------:R-:W-:Y:S01]  /*3250*/  @!P0 VIADD R9, R9, UR14 ;  /* 0x0000000e09098c36 */ /* 0x000fe20008000000 */
[----:B------:R-:W-:Y:S01]  /*3260*/  @P6 STS [R232+0x2000], RZ ;  /* 0x002000ffe8006388 */ /* 0x000fe20000000800 */
[----:B------:R-:W4:Y:S03]  /*3270*/  @!P3 LDC.64 R26, c[0x0][0x218] ;  /* 0x00008600ff1abb82 */ /* 0x000f260000000a00 */
[----:B------:R-:W-:Y:S04]  /*3280*/  @P6 STS [R232+0x2004], RZ ;  /* 0x002004ffe8006388 */ /* 0x000fe80000000800 */
[----:B------:R-:W-:Y:S01]  /*3290*/  @P6 STS [R232+0x2008], RZ ;  /* 0x002008ffe8006388 */ /* 0x000fe20000000800 */
[----:B------:R-:W4:Y:S03]  /*32a0*/  @!P5 LDC.64 R30, c[0x0][0x220] ;  /* 0x00008800ff1edb82 */ /* 0x000f260000000a00 */
[----:B------:R-:W-:Y:S04]  /*32b0*/  @P6 STS [R232+0x200c], RZ ;  /* 0x00200cffe8006388 */ /* 0x000fe80000000800 */
[----:B------:R-:W-:Y:S01]  /*32c0*/  @!PT LDS RZ, [RZ] ;  /* 0x00000000fffff984 */ /* 0x000fe20000000800 */
[----:B------:R-:W-:Y:S01]  /*32d0*/  @!PT LDS RZ, [RZ] ;  /* 0x00000000fffff984 */ /* 0x000fe20000000800 */
[----:B------:R-:W-:Y:S01]  /*32e0*/  @!PT LDS RZ, [RZ] ;  /* 0x00000000fffff984 */ /* 0x000fe20000000800 */
[----:B------:R3:W-:Y:S01]  /*32f0*/  @!P6 LDGSTS.E.BYPASS.LTC128B.128 [R232+0x2000], desc[UR10][R12.64] ;  /* 0x020000000ce8efae */ /* 0x0007e2000b901d4a */
[----:B-----5:R-:W-:Y:S01]  /*3300*/  @!P4 IADD3 R14, P2, R0, 0x20, RZ ;  /* 0x00000020000ec810 */ /* 0x020fe20007f5e0ff */
[----:B------:R-:W-:-:S02]  /*3310*/  IMAD R15, R16, UR13, R10 ;  /* 0x0000000d100f7c24 */ /* 0x000fc4000f8e020a */
[----:B------:R-:W-:Y:S02]  /*3320*/  @P0 STS [R232+0x3000], RZ ;  /* 0x003000ffe8000388 */ /* 0x000fe40000000800 */
[----:B------:R-:W-:Y:S02]  /*3330*/  @!P4 IMAD.X R11, RZ, RZ, R33, P2 ;  /* 0x000000ffff0bc224 */ /* 0x000fe400010e0621 */
[----:B------:R-:W-:Y:S01]  /*3340*/  @P0 STS [R232+0x3004], RZ ;  /* 0x003004ffe8000388 */ /* 0x000fe20000000800 */
[----:B------:R-:W-:Y:S01]  /*3350*/  IMAD.U32 R10, RZ, RZ, UR26 ;  /* 0x0000001aff0a7e24 */ /* 0x000fe2000f8e00ff */
[----:B------:R-:W-:Y:S01]  /*3360*/  ULDC.64 UR12, c[0x0][0x268] ;  /* 0x00009a00000c7ab9 */ /* 0x000fe20000000a00 */
[----:B------:R-:W-:Y:S01]  /*3370*/  @!P4 IMAD R17, R11, UR24, RZ ;  /* 0x000000180b11cc24 */ /* 0x000fe2000f8e02ff */
[----:B------:R-:W-:Y:S01]  /*3380*/  @P0 STS [R232+0x3008], RZ ;  /* 0x003008ffe8000388 */ /* 0x000fe20000000800 */
[----:B------:R-:W-:-:S03]  /*3390*/  IMAD.IADD R7, R7, 0x1, R15 ;  /* 0x0000000107077824 */ /* 0x000fc600078e020f */
[----:B------:R-:W-:Y:S01]  /*33a0*/  @P0 STS [R232+0x300c], RZ ;  /* 0x00300cffe8000388 */ /* 0x000fe20000000800 */
[----:B------:R-:W-:-:S03]  /*33b0*/  IMAD.WIDE.U32 R10, R10, UR28, R4 ;  /* 0x0000001c0a0a7c25 */ /* 0x000fc6000f8e0004 */
[----:B------:R-:W-:Y:S01]  /*33c0*/  @!PT LDS RZ, [RZ] ;  /* 0x00000000fffff984 */ /* 0x000fe20000000800 */
[----:B------:R-:W-:Y:S01]  /*33d0*/  @!PT LDS RZ, [RZ] ;  /* 0x00000000fffff984 */ /* 0x000fe20000000800 */
[----:B------:R-:W-:Y:S01]  /*33e0*/  @!PT LDS RZ, [RZ] ;  /* 0x00000000fffff984 */ /* 0x000fe20000000800 */
[----:B------:R5:W-:Y:S01]  /*33f0*/  @!P0 LDGSTS.E.BYPASS.LTC128B.128 [R232+0x3000], desc[UR10][R8.64] ;  /* 0x0300000008e88fae */ /* 0x000be2000b901d4a */
[----:B------:R-:W-:Y:S01]  /*3400*/  ISETP.GE.AND P2, PT, R24, UR7, PT ;  /* 0x0000000718007c0c */ /* 0x000fe2000bf46270 */
[C---:B------:R-:W-:Y:S01]  /*3410*/  @!P4 IMAD R15, R14.reuse, UR25, R17 ;  /* 0x000000190e0fcc24 */ /* 0x040fe2000f8e0211 */
[----:B------:R-:W-:Y:S01]  /*3420*/  UIMAD UR7, UR32, UR26, URZ ;  /* 0x0000001a200772a4 */ /* 0x000fe2000f8e023f */
[----:B------:R-:W-:-:S03]  /*3430*/  @!P4 IMAD.WIDE.U32 R4, R14, UR24, R6 ;  /* 0x000000180e04cc25 */ /* 0x000fc6000f8e0006 */
[----:B------:R-:W-:Y:S01]  /*3440*/  UIMAD UR7, UR28, UR27, UR7 ;  /* 0x0000001b1c0772a4 */ /* 0x000fe2000f8e0207 */
[----:B------:R-:W-:Y:S01]  /*3450*/  @!P4 IMAD.IADD R5, R5, 0x1, R15 ;  /* 0x000000010505c824 */ /* 0x000fe200078e020f */
[----:B-1----:R-:W-:-:S04]  /*3460*/  @!P4 LEA R22, P0, R4, R22, 0x1 ;  /* 0x000000160416c211 */ /* 0x002fc800078008ff */
[----:B------:R-:W-:Y:S01]  /*3470*/  @!P4 LEA.HI.X R23, R4, R23, R5, 0x1, P0 ;  /* 0x000000170417c211 */ /* 0x000fe200000f0c05 */
[----:B------:R-:W-:Y:S01]  /*3480*/  IMAD.U32 R5, RZ, RZ, UR7 ;  /* 0x00000007ff057e24 */ /* 0x000fe2000f8e00ff */
[----:B------:R-:W-:Y:S01]  /*3490*/  IADD3 R4, P0, R10, UR44, RZ ;  /* 0x0000002c0a047c10 */ /* 0x000fe2000ff1e0ff */
[----:B---3--:R-:W-:Y:S01]  /*34a0*/  VIADD R12, R36, 0x8 ;  /* 0x00000008240c7836 */ /* 0x008fe20000000000 */
[----:B------:R-:W1:Y:S01]  /*34b0*/  @!P2 LDC.64 R34, c[0x0][0x218] ;  /* 0x00008600ff22ab82 */ /* 0x000e620000000a00 */
[----:B-----5:R-:W-:Y:S02]  /*34c0*/  @!P5 IMAD R8, R33, UR24, RZ ;  /* 0x000000182108dc24 */ /* 0x020fe4000f8e02ff */
[----:B------:R-:W-:Y:S01]  /*34d0*/  @!P5 IMAD.MOV.U32 R9, RZ, RZ, R7 ;  /* 0x000000ffff09d224 */ /* 0x000fe200078e0007 */
[----:B------:R-:W-:Y:S01]  /*34e0*/  @P5 STS.128 [R2+0xc000], RZ ;  /* 0x00c000ff02005388 */ /* 0x000fe20000000c00 */
[----:B------:R-:W-:Y:S02]  /*34f0*/  @!P5 IMAD R13, R0, UR25, R8 ;  /* 0x00000019000ddc24 */ /* 0x000fe4000f8e0208 */
[----:B------:R-:W-:-:S02]  /*3500*/  VIADD R190, R193, 0x2000 ;  /* 0x00002000c1be7836 */ /* 0x000fc40000000000 */
[----:B------:R-:W-:Y:S02]  /*3510*/  VIADD R184, R192, 0x2000 ;  /* 0x00002000c0b87836 */ /* 0x000fe40000000000 */
[----:B------:R-:W-:Y:S02]  /*3520*/  IMAD.MOV.U32 R191, RZ, RZ, 0x20 ;  /* 0x00000020ffbf7424 */ /* 0x000fe400078e00ff */
[----:B------:R-:W-:Y:S01]  /*3530*/  IMAD.MOV.U32 R185, RZ, RZ, 0x40 ;  /* 0x00000040ffb97424 */ /* 0x000fe200078e00ff */
[----:B------:R-:W-:Y:S01]  /*3540*/  CS2R R126, SRZ ;  /* 0x00000000007e7805 */ /* 0x000fe2000001ff00 */
[----:B------:R-:W-:Y:S01]  /*3550*/  @!P5 IMAD.MOV.U32 R8, RZ, RZ, R6 ;  /* 0x000000ffff08d224 */ /* 0x000fe200078e0006 */
[----:B------:R-:W-:Y:S02]  /*3560*/  CS2R R124, SRZ ;  /* 0x00000000007c7805 */ /* 0x000fe4000001ff00 */
[----:B------:R-:W-:Y:S02]  /*3570*/  CS2R R130, SRZ ;  /* 0x0000000000827805 */ /* 0x000fe4000001ff00 */
[----:B------:R-:W-:Y:S01]  /*3580*/  CS2R R128, SRZ ;  /* 0x0000000000807805 */ /* 0x000fe2000001ff00 */
[----:B------:R-:W-:Y:S01]  /*3590*/  @!P5 IMAD.WIDE.U32 R8, R0, UR24, R8 ;  /* 0x000000180008dc25 */ /* 0x000fe2000f8e0008 */
[----:B------:R-:W-:-:S02]  /*35a0*/  CS2R R122, SRZ ;  /* 0x00000000007a7805 */ /* 0x000fc4000001ff00 */
[----:B------:R-:W-:Y:S02]  /*35b0*/  CS2R R120, SRZ ;  /* 0x0000000000787805 */ /* 0x000fe4000001ff00 */
[----:B------:R-:W-:Y:S01]  /*35c0*/  CS2R R118, SRZ ;  /* 0x0000000000767805 */ /* 0x000fe2000001ff00 */
[----:B------:R-:W-:Y:S01]  /*35d0*/  @!P5 IMAD.IADD R10, R9, 0x1, R13 ;  /* 0x00000001090ad824 */ /* 0x000fe200078e020d */
[----:B--2---:R-:W-:Y:S02]  /*35e0*/  @!P5 LEA R20, P6, R8, R20, 0x1 ;  /* 0x000000140814d211 */ /* 0x004fe400078c08ff */
[----:B------:R-:W-:Y:S02]  /*35f0*/  CS2R R116, SRZ ;  /* 0x0000000000747805 */ /* 0x000fe4000001ff00 */
[----:B------:R-:W-:Y:S02]  /*3600*/  IADD3.X R5, R11, UR48, R5, P0, !PT ;  /* 0x000000300b057c10 */ /* 0x000fe400087fe405 */
[----:B------:R-:W-:-:S02]  /*3610*/  CS2R R110, SRZ ;  /* 0x00000000006e7805 */ /* 0x000fc4000001ff00 */
[----:B------:R-:W-:Y:S02]  /*3620*/  @!P5 LEA.HI.X R21, R8, R21, R10, 0x1, P6 ;  /* 0x000000150815d211 */ /* 0x000fe400030f0c0a */
[----:B------:R-:W-:Y:S02]  /*3630*/  CS2R R108, SRZ ;  /* 0x00000000006c7805 */ /* 0x000fe4000001ff00 */
[----:B------:R-:W-:Y:S01]  /*3640*/  @!P3 IADD3 R10, P0, R0, 0x40, RZ ;  /* 0x00000040000ab810 */ /* 0x000fe20007f1e0ff */
[----:B------:R-:W-:Y:S01]  /*3650*/  IMAD R9, R19, UR12, RZ ;  /* 0x0000000c13097c24 */ /* 0x000fe2000f8e02ff */
[----:B------:R-:W-:Y:S01]  /*3660*/  ISETP.GE.AND P6, PT, R12, UR6, PT ;  /* 0x000000060c007c0c */ /* 0x000fe2000bfc6270 */
[----:B------:R-:W-:Y:S01]  /*3670*/  IMAD.WIDE.U32 R4, R16, UR12, R4 ;  /* 0x0000000c10047c25 */ /* 0x000fe2000f8e0004 */
[----:B------:R-:W-:Y:S01]  /*3680*/  @!PT LDS RZ, [RZ] ;  /* 0x00000000fffff984 */ /* 0x000fe20000000800 */
[----:B------:R-:W-:Y:S01]  /*3690*/  @!PT LDS RZ, [RZ] ;  /* 0x00000000fffff984 */ /* 0x000fe20000000800 */
[----:B------:R-:W-:Y:S01]  /*36a0*/  @!PT LDS RZ, [RZ] ;  /* 0x00000000fffff984 */ /* 0x000fe20000000800 */
[----:B------:R2:W-:Y:S01]  /*36b0*/  @!P5 LDGSTS.E.BYPASS.LTC128B.128 [R2+0xc000], desc[UR10][R20.64] ;  /* 0x0c0000001402dfae */ /* 0x0005e2000b901d4a */
[----:B------:R-:W-:Y:S02]  /*36c0*/  CS2R R114, SRZ ;  /* 0x0000000000727805 */ /* 0x000fe4000001ff00 */
[----:B------:R-:W-:Y:S01]  /*36d0*/  CS2R R112, SRZ ;  /* 0x0000000000707805 */ /* 0x000fe2000001ff00 */
[----:B------:R-:W-:Y:S01]  /*36e0*/  @!P3 IMAD.X R13, RZ, RZ, R33, P0 ;  /* 0x000000ffff0db224 */ /* 0x000fe200000e0621 */
[----:B------:R-:W-:Y:S01]  /*36f0*/  @!P2 IADD3 R11, P0, R0, 0x60, RZ ;  /* 0x00000060000ba810 */ /* 0x000fe20007f1e0ff */
[----:B------:R-:W-:Y:S01]  /*3700*/  IMAD R12, R16, UR13, R9 ;  /* 0x0000000d100c7c24 */ /* 0x000fe2000f8e0209 */
[----:B------:R-:W-:-:S02]  /*3710*/  CS2R R106, SRZ ;  /* 0x00000000006a7805 */ /* 0x000fc4000001ff00 */
[----:B------:R-:W-:Y:S02]  /*3720*/  CS2R R104, SRZ ;  /* 0x0000000000687805 */ /* 0x000fe4000001ff00 */
[----:B------:R-:W-:Y:S01]  /*3730*/  CS2R R102, SRZ ;  /* 0x0000000000667805 */ /* 0x000fe2000001ff00 */
[----:B------:R-:W-:Y:S01]  /*3740*/  IMAD.IADD R5, R5, 0x1, R12 ;  /* 0x0000000105057824 */ /* 0x000fe200078e020c */
[----:B------:R-:W-:Y:S01]  /*3750*/  CS2R R100, SRZ ;  /* 0x0000000000647805 */ /* 0x000fe2000001ff00 */
[----:B------:R-:W-:Y:S01]  /*3760*/  @!P2 IMAD.X R17, RZ, RZ, R33, P0 ;  /* 0x000000ffff11a224 */ /* 0x000fe200000e0621 */
[----:B------:R-:W-:Y:S01]  /*3770*/  @!P4 IADD3 R12, P0, R0, 0x20, RZ ;  /* 0x00000020000cc810 */ /* 0x000fe20007f1e0ff */
[----:B------:R-:W-:Y:S01]  /*3780*/  @!P3 IMAD R13, R13, UR24, RZ ;  /* 0x000000180d0dbc24 */ /* 0x000fe2000f8e02ff */
[----:B------:R-:W-:Y:S02]  /*3790*/  CS2R R94, SRZ ;  /* 0x00000000005e7805 */ /* 0x000fe4000001ff00 */
[----:B------:R-:W-:-:S02]  /*37a0*/  CS2R R92, SRZ ;  /* 0x00000000005c7805 */ /* 0x000fc4000001ff00 */
[----:B------:R-:W-:Y:S01]  /*37b0*/  CS2R R98, SRZ ;  /* 0x0000000000627805 */ /* 0x000fe2000001ff00 */
[----:B------:R-:W-:Y:S01]  /*37c0*/  @!P4 IMAD.X R16, RZ, RZ, R33, P0 ;  /* 0x000000ffff10c224 */ /* 0x000fe200000e0621 */
[----:B------:R-:W-:Y:S01]  /*37d0*/  CS2R R96, SRZ ;  /* 0x0000000000607805 */ /* 0x000fe2000001ff00 */
[--C-:B------:R-:W-:Y:S01]  /*37e0*/  @!P2 IMAD.MOV.U32 R8, RZ, RZ, R6.reuse ;  /* 0x000000ffff08a224 */ /* 0x100fe200078e0006 */
[----:B------:R-:W-:Y:S01]  /*37f0*/  CS2R R90, SRZ ;  /* 0x00000000005a7805 */ /* 0x000fe2000001ff00 */
[----:B------:R-:W-:Y:S01]  /*3800*/  @!P2 IMAD.MOV.U32 R9, RZ, RZ, R7 ;  /* 0x000000ffff09a224 */ /* 0x000fe200078e0007 */
[----:B------:R-:W-:Y:S01]  /*3810*/  CS2R R88, SRZ ;  /* 0x0000000000587805 */ /* 0x000fe2000001ff00 */
[C---:B------:R-:W-:Y:S01]  /*3820*/  @!P3 IMAD R24, R10.reuse, UR25, R13 ;  /* 0x000000190a18bc24 */ /* 0x040fe2000f8e020d */
[----:B------:R-:W-:Y:S01]  /*3830*/  CS2R R86, SRZ ;  /* 0x0000000000567805 */ /* 0x000fe2000001ff00 */
[----:B------:R-:W-:Y:S01]  /*3840*/  @!P3 IMAD.WIDE.U32 R6, R10, UR24, R6 ;  /* 0x000000180a06bc25 */ /* 0x000fe2000f8e0006 */
[----:B------:R-:W-:Y:S01]  /*3850*/  @!P3 IADD3 R10, P0, R0, 0x40, RZ ;  /* 0x00000040000ab810 */ /* 0x000fe20007f1e0ff */
[----:B--2---:R-:W2:Y:S01]  /*3860*/  @!P4 LDC.64 R20, c[0x0][0x220] ;  /* 0x00008800ff14cb82 */ /* 0x004ea20000000a00 */
        /* <DEDUP_REMOVED lines=9> */
[----:B------:R-:W-:Y:S01]  /*3900*/  @!P2 IMAD R25, R11, UR25, R13 ;  /* 0x000000190b19ac24 */ /* 0x000fe2000f8e020d */
[----:B------:R-:W-:Y:S01]  /*3910*/  CS2R R74, SRZ ;  /* 0x00000000004a7805 */ /* 0x000fe2000001ff00 */
[C---:B------:R-:W-:Y:S01]  /*3920*/  @!P4 IMAD R32, R12.reuse, UR27, R16 ;  /* 0x0000001b0c20cc24 */ /* 0x040fe2000f8e0210 */
[----:B------:R-:W-:Y:S01]  /*3930*/  CS2R R72, SRZ ;  /* 0x0000000000487805 */ /* 0x000fe2000001ff00 */
[----:B------:R-:W-:Y:S01]  /*3940*/  @!P4 IMAD.WIDE.U32 R12, R12, UR26, R14 ;  /* 0x0000001a0c0ccc25 */ /* 0x000fe2000f8e000e */
[----:B------:R-:W-:-:S02]  /*3950*/  CS2R R70, SRZ ;  /* 0x0000000000467805 */ /* 0x000fc4000001ff00 */
[----:B------:R-:W-:Y:S01]  /*3960*/  CS2R R68, SRZ ;  /* 0x0000000000447805 */ /* 0x000fe2000001ff00 */
[----:B------:R-:W-:Y:S01]  /*3970*/  ULDC UR16, c[0x0][0x394] ;  /* 0x0000e50000107ab9 */ /* 0x000fe20000000800 */
[----:B------:R-:W-:Y:S01]  /*3980*/  @!P3 IMAD.X R17, RZ, RZ, R33, P0 ;  /* 0x000000ffff11b224 */ /* 0x000fe200000e0621 */
[----:B----4-:R-:W-:Y:S01]  /*3990*/  @!P3 LEA R16, P0, R6, R26, 0x1 ;  /* 0x0000001a0610b211 */ /* 0x010fe200078008ff */
[----:B------:R-:W-:Y:S01]  /*39a0*/  @!P3 IMAD.IADD R14, R7, 0x1, R24 ;  /* 0x00000001070eb824 */ /* 0x000fe200078e0218 */
[----:B------:R-:W-:Y:S01]  /*39b0*/  ULDC UR7, c[0x0][0x2ec] ;  /* 0x0000bb0000077ab9 */ /* 0x000fe20000000800 */
[----:B------:R-:W-:-:S04]  /*39c0*/  @!P2 IMAD.WIDE.U32 R8, R11, UR24, R8 ;  /* 0x000000180b08ac25 */ /* 0x000fc8000f8e0008 */
[--C-:B------:R-:W-:Y:S02]  /*39d0*/  @!P3 IMAD.MOV.U32 R18, RZ, RZ, R4.reuse ;  /* 0x000000ffff12b224 */ /* 0x100fe400078e0004 */
[----:B------:R-:W-:Y:S01]  /*39e0*/  @!P2 IMAD.MOV.U32 R28, RZ, RZ, R4 ;  /* 0x000000ffff1ca224 */ /* 0x000fe200078e0004 */
[----:B------:R-:W-:Y:S01]  /*39f0*/  @P4 STS.128 [R2+0xd000], RZ ;  /* 0x00d000ff02004388 */ /* 0x000fe20000000c00 */
[----:B------:R-:W-:Y:S01]  /*3a00*/  @!P3 IMAD R11, R17, UR26, RZ ;  /* 0x0000001a110bbc24 */ /* 0x000fe2000f8e02ff */
[----:B------:R-:W-:Y:S01]  /*3a10*/  @!P3 LEA.HI.X R17, R6, R27, R14, 0x1, P0 ;  /* 0x0000001b0611b211 */ /* 0x000fe200000f0c0e */
[----:B------:R-:W-:Y:S01]  /*3a20*/  @!P5 IMAD R7, R33, UR26, RZ ;  /* 0x0000001a2107dc24 */ /* 0x000fe2000f8e02ff */
[----:B------:R-:W-:Y:S01]  /*3a30*/  @!PT LDS RZ, [RZ] ;  /* 0x00000000fffff984 */ /* 0x000fe20000000800 */
[----:B------:R-:W-:Y:S01]  /*3a40*/  @!PT LDS RZ, [RZ] ;  /* 0x00000000fffff984 */ /* 0x000fe20000000800 */
[----:B------:R-:W-:Y:S01]  /*3a50*/  @!PT LDS RZ, [RZ] ;  /* 0x00000000fffff984 */ /* 0x000fe20000000800 */
[----:B------:R-:W-:Y:S01]  /*3a60*/  @!P4 LDGSTS.E.BYPASS.LTC128B.128 [R2+0xd000], desc[UR10][R22.64] ;  /* 0x0d0000001602cfae */ /* 0x000fe2000b901d4a */
[----:B------:R-:W-:Y:S01]  /*3a70*/  @!P2 IMAD.IADD R6, R9, 0x1, R25 ;  /* 0x000000010906a824 */ /* 0x000fe200078e0219 */
[----:B-1----:R-:W-:Y:S01]  /*3a80*/  @!P2 LEA R14, P0, R8, R34, 0x1 ;  /* 0x00000022080ea211 */ /* 0x002fe200078008ff */
[--C-:B------:R-:W-:Y:S01]  /*3a90*/  @!P3 IMAD.MOV.U32 R19, RZ, RZ, R5.reuse ;  /* 0x000000ffff13b224 */ /* 0x100fe200078e0005 */
[----:B------:R-:W1:Y:S01]  /*3aa0*/  @!P3 LDC.64 R24, c[0x0][0x220] ;  /* 0x00008800ff18bb82 */ /* 0x000e620000000a00 */
[----:B------:R-:W-:Y:S01]  /*3ab0*/  @!P2 IMAD.MOV.U32 R29, RZ, RZ, R5 ;  /* 0x000000ffff1da224 */ /* 0x000fe200078e0005 */
[----:B------:R-:W-:Y:S01]  /*3ac0*/  SEL R190, R190, R193, !P1 ;  /* 0x000000c1bebe7207 */ /* 0x000fe20004800000 */
[----:B------:R-:W-:Y:S01]  /*3ad0*/  @!P5 IMAD R7, R0, UR27, R7 ;  /* 0x0000001b0007dc24 */ /* 0x000fe2000f8e0207 */
[----:B------:R-:W-:Y:S01]  /*3ae0*/  SEL R184, R184, R192, !P1 ;  /* 0x000000c0b8b87207 */ /* 0x000fe20004800000 */
[----:B------:R-:W-:Y:S01]  /*3af0*/  @!P5 IMAD.WIDE.U32 R4, R0, UR26, R4 ;  /* 0x0000001a0004dc25 */ /* 0x000fe2000f8e0004 */
[----:B------:R-:W-:Y:S01]  /*3b00*/  @!P2 LEA.HI.X R15, R8, R35, R6, 0x1, P0 ;  /* 0x00000023080fa211 */ /* 0x000fe200000f0c06 */
[----:B------:R-:W-:-:S02]  /*3b10*/  ULDC UR25, c[0x0][0x2dc] ;  /* 0x0000b70000197ab9 */ /* 0x000fc40000000800 */
[----:B------:R-:W-:Y:S01]  /*3b20*/  @!P3 IMAD R26, R10, UR27, R11 ;  /* 0x0000001b0a1abc24 */ /* 0x000fe2000f8e020b */
[----:B------:R-:W-:Y:S01]  /*3b30*/  @!P5 LEA R6, P0, R4, R30, 0x1 ;  /* 0x0000001e0406d211 */ /* 0x000fe200078008ff */
[----:B------:R-:W-:Y:S02]  /*3b40*/  @!P5 IMAD.IADD R5, R5, 0x1, R7 ;  /* 0x000000010505d824 */ /* 0x000fe400078e0207 */
[----:B------:R-:W-:Y:S02]  /*3b50*/  @!P3 IMAD.WIDE.U32 R10, R10, UR26, R18 ;  /* 0x0000001a0a0abc25 */ /* 0x000fe4000f8e0012 */
[----:B------:R-:W3:Y:S01]  /*3b60*/  @!P2 LDC.64 R18, c[0x0][0x220] ;  /* 0x00008800ff12ab82 */ /* 0x000ee20000000a00 */
        /* <DEDUP_REMOVED lines=18> */
[----:B------:R4:W-:Y:S01]  /*3c90*/  @!P5 LDGSTS.E.BYPASS.LTC128B.128 [R2+0x10000], desc[UR10][R6.64] ;  /* 0x100000000602dfae */ /* 0x0009e2000b901d4a */
[----:B-1----:R-:W-:-:S03]  /*3ca0*/  @!P3 LEA R8, P0, R10, R24, 0x1 ;  /* 0x000000180a08b211 */ /* 0x002fc600078008ff */
[----:B------:R-:W-:Y:S01]  /*3cb0*/  @P4 STS.128 [R2+0x11000], RZ ;  /* 0x011000ff02004388 */ /* 0x000fe20000000c00 */
[----:B--2---:R-:W-:Y:S01]  /*3cc0*/  @!P4 LEA R14, P5, R12, R20, 0x1 ;  /* 0x000000140c0ec211 */ /* 0x004fe200078a08ff */
[----:B----4-:R-:W-:Y:S02]  /*3cd0*/  @!P4 IMAD.IADD R6, R13, 0x1, R32 ;  /* 0x000000010d06c824 */ /* 0x010fe400078e0220 */
[----:B------:R-:W-:Y:S02]  /*3ce0*/  @!P3 IMAD.IADD R7, R11, 0x1, R26 ;  /* 0x000000010b07b824 */ /* 0x000fe400078e021a */
[----:B------:R-:W-:Y:S01]  /*3cf0*/  @!P2 IMAD R11, R0, UR27, R4 ;  /* 0x0000001b000bac24 */ /* 0x000fe2000f8e0204 */
[----:B------:R-:W-:Y:S01]  /*3d00*/  @!P4 LEA.HI.X R15, R12, R21, R6, 0x1, P5 ;  /* 0x000000150c0fc211 */ /* 0x000fe200028f0c06 */
[----:B------:R-:W-:Y:S01]  /*3d10*/  @!P2 IMAD.WIDE.U32 R4, R0, UR26, R28 ;  /* 0x0000001a0004ac25 */ /* 0x000fe2000f8e001c */
[----:B------:R-:W-:Y:S01]  /*3d20*/  @!P3 LEA.HI.X R9, R10, R25, R7, 0x1, P0 ;  /* 0x000000190a09b211 */ /* 0x000fe200000f0c07 */
[----:B------:R-:W-:-:S02]  /*3d30*/  ULDC UR26, c[0x0][0x398] ;  /* 0x0000e600001a7ab9 */ /* 0x000fc40000000800 */
[C---:B------:R-:W-:Y:S01]  /*3d40*/  VIADD R0, R36.reuse, 0x48 ;  /* 0x0000004824007836 */ /* 0x040fe20000000000 */
[----:B------:R-:W-:Y:S01]  /*3d50*/  @!PT LDS RZ, [RZ] ;  /* 0x00000000fffff984 */ /* 0x000fe20000000800 */
[----:B------:R-:W-:Y:S01]  /*3d60*/  @!PT LDS RZ, [RZ] ;  /* 0x00000000fffff984 */ /* 0x000fe20000000800 */
[----:B------:R-:W-:Y:S01]  /*3d70*/  @!PT LDS RZ, [RZ] ;  /* 0x00000000fffff984 */ /* 0x000fe20000000800 */
[----:B------:R-:W-:Y:S01]  /*3d80*/  @!P4 LDGSTS.E.BYPASS.LTC128B.128 [R2+0x11000], desc[UR10][R14.64] ;  /* 0x110000000e02cfae */ /* 0x000fe2000b901d4a */
[----:B------:R-:W-:Y:S01]  /*3d90*/  VIADD R7, R36, 0x40 ;  /* 0x0000004024077836 */ /* 0x000fe20000000000 */
[----:B---3--:R-:W-:Y:S01]  /*3da0*/  @!P2 LEA R6, P0, R4, R18, 0x1 ;  /* 0x000000120406a211 */ /* 0x008fe200078008ff */
[----:B------:R-:W-:Y:S01]  /*3db0*/  @!P2 IMAD.IADD R5, R5, 0x1, R11 ;  /* 0x000000010505a824 */ /* 0x000fe200078e020b */
[----:B------:R-:W-:Y:S01]  /*3dc0*/  ISETP.GE.AND P4, PT, R0, UR6, PT ;  /* 0x0000000600007c0c */ /* 0x000fe2000bf86270 */
[----:B------:R-:W-:Y:S01]  /*3dd0*/  @P3 STS.128 [R2+0x12000], RZ ;  /* 0x012000ff02003388 */ /* 0x000fe20000000c00 */
[----:B------:R-:W-:Y:S02]  /*3de0*/  ISETP.GE.AND P5, PT, R7, UR6, PT ;  /* 0x0000000607007c0c */ /* 0x000fe4000bfa6270 */
[----:B------:R-:W-:Y:S01]  /*3df0*/  @!P2 LEA.HI.X R7, R4, R19, R5, 0x1, P0 ;  /* 0x000000130407a211 */ /* 0x000fe200000f0c05 */
[----:B------:R-:W-:Y:S01]  /*3e00*/  @!PT LDS RZ, [RZ] ;  /* 0x00000000fffff984 */ /* 0x000fe20000000800 */
[----:B------:R-:W-:Y:S01]  /*3e10*/  @!PT LDS RZ, [RZ] ;  /* 0x00000000fffff984 */ /* 0x000fe20000000800 */
[----:B------:R-:W-:Y:S01]  /*3e20*/  @!PT LDS RZ, [RZ] ;  /* 0x00000000fffff984 */ /* 0x000fe20000000800 */
[----:B------:R1:W-:Y:S01]  /*3e30*/  @!P3 LDGSTS.E.BYPASS.LTC128B.128 [R2+0x12000], desc[UR10][R8.64] ;  /* 0x120000000802bfae */ /* 0x0003e2000b901d4a */
[C---:B------:R-:W-:Y:S01]  /*3e40*/  IMAD.SHL.U32 R4, R36.reuse, 0x4, RZ ;  /* 0x0000000424047824 */ /* 0x040fe200078e00ff */
[----:B------:R-:W-:-:S02]  /*3e50*/  ISETP.GE.AND P3, PT, R36, UR6, PT ;  /* 0x0000000624007c0c */ /* 0x000fc4000bf66270 */
[----:B------:R2:W-:Y:S04]  /*3e60*/  @P2 STS.128 [R2+0x13000], RZ ;  /* 0x013000ff02002388 */ /* 0x0005e80000000c00 */
[----:B------:R-:W-:Y:S01]  /*3e70*/  @!PT LDS RZ, [RZ] ;  /* 0x00000000fffff984 */ /* 0x000fe20000000800 */
[----:B------:R-:W-:Y:S01]  /*3e80*/  @!PT LDS RZ, [RZ] ;  /* 0x00000000fffff984 */ /* 0x000fe20000000800 */
[----:B------:R-:W-:Y:S01]  /*3e90*/  @!PT LDS RZ, [RZ] ;  /* 0x00000000fffff984 */ /* 0x000fe20000000800 */
[----:B------:R2:W-:Y:S01]  /*3ea0*/  @!P2 LDGSTS.E.BYPASS.LTC128B.128 [R2+0x13000], desc[UR10][R6.64] ;  /* 0x130000000602afae */ /* 0x0005e2000b901d4a */
[----:B------:R-:W-:-:S03]  /*3eb0*/  IADD3 R4, P2, R4, UR18, RZ ;  /* 0x0000001204047c10 */ /* 0x000fc6000ff5e0ff */
        /* <DEDUP_REMOVED lines=20> */
[----:B------:R-:W-:Y:S01]  /*4000*/  UIADD3 UR6, UR28, UR15, URZ ;  /* 0x0000000f1c067290 */ /* 0x000fe2000fffe03f */
[C---:B------:R-:W-:Y:S02]  /*4010*/  LOP3.LUT P0, RZ, R37.reuse, 0x2, RZ, 0xc0, !PT ;  /* 0x0000000225ff7812 */ /* 0x040fe4000780c0ff */
[----:B------:R-:W-:Y:S01]  /*4020*/  LOP3.LUT P3, RZ, R37, 0x4, RZ, 0xc0, !PT ;  /* 0x0000000425ff7812 */ /* 0x000fe2000786c0ff */
[----:B------:R-:W-:Y:S01]  /*4030*/  UIADD3 UR6, -UR8, 0x80, UR6 ;  /* 0x0000008008067890 */ /* 0x000fe2000fffe106 */
[----:B------:R-:W-:Y:S02]  /*4040*/  SEL R191, R191, 0xffffffe0, !P0 ;  /* 0xffffffe0bfbf7807 */ /* 0x000fe40004000000 */
[----:B------:R-:W-:Y:S02]  /*4050*/  SEL R185, R185, 0xffffffc0, !P3 ;  /* 0xffffffc0b9b97807 */ /* 0x000fe40005800000 */
[----:B------:R-:W-:-:S02]  /*4060*/  LEA R190, R190, UR4, 0x1 ;  /* 0x00000004bebe7c11 */ /* 0x000fc4000f8e08ff */
[----:B------:R-:W-:Y:S01]  /*4070*/  LEA R184, R184, UR4, 0x1 ;  /* 0x00000004b8b87c11 */ /* 0x000fe2000f8e08ff */
[----:B------:R-:W-:-:S03]  /*4080*/  UIADD3 UR24, UR6, -UR43, URZ ;  /* 0x8000002b06187290 */ /* 0x000fc6000fffe03f */
        /* <DEDUP_REMOVED lines=10> */
.L_x_2268:
[----:B------:R-:W0:Y:S01]  /*4130*/  LDGDEPBAR ;  /* 0x00000000000079af */ /* 0x000e220000000000 */
[----:B-1----:R-:W-:Y:S01]  /*4140*/  IADD3 R0, R190, R191, RZ ;  /* 0x000000bfbe007210 */ /* 0x002fe20007ffe0ff */
[----:B------:R-:W-:Y:S01]  /*4150*/  USHF.L.U32 UR12, UR9, 0x7, URZ ;  /* 0x00000007090c7899 */ /* 0x000fe2000800063f */
[----:B------:R-:W-:Y:S05]  /*4160*/  MOV R199, R197 ;  /* 0x000000c500c77202 */ /* 0x000fea0000000f00 */
        /* <DEDUP_REMOVED lines=158> */
[----:B------:R-:W-:Y:S05]  /*4b50*/  FMUL.FTZ R38, R38, UR6 ;  /* 0x0000000626267c20 */ /* 0x000fea0008410000 */
[----:B------:R4:W1:Y:S01]  /*4b60*/  MUFU.TANH R180, R26 ;  /* 0x0000001a00b47308 */ /* 0x0008620000002400 */
[----:B------:R-:W-:Y:S04]  /*4b70*/  HMMA.16816.F32 R64, R176, R6, R64 ;  /* 0x00000006b040723c */ /* 0x000fe80000001840 */
[----:B------:R-:W-:Y:S01]  /*4b80*/  FMUL.FTZ R39, R39, UR6 ;  /* 0x0000000627277c20 */ /* 0x000fe20008410000 */
[----:B------:R-:W-:Y:S01]  /*4b90*/  FMUL.FTZ R40, R40, UR6 ;  /* 0x0000000628287c20 */ /* 0x000fe20008410000 */
[----:B------:R-:W-:Y:S03]  /*4ba0*/  FMUL.FTZ R41, R41, UR6 ;  /* 0x0000000629297c20 */ /* 0x000fe60008410000 */
        /* <DEDUP_REMOVED lines=144> */
.L_x_2264:
[----:B------:R-:W2:Y:S01]  /*54b0*/  LDL R4, [R1+0x20] ;  /* 0x0000200001047983 */ /* 0x000ea20000100800 */
[----:B------:R-:W-:Y:S01]  /*54c0*/  UIADD3 UR16, UR8, 0x1, -UR15 ;  /* 0x0000000108107890 */ /* 0x000fe2000fffe80f */
[----:B------:R-:W-:Y:S01]  /*54d0*/  IMAD.U32 R0, RZ, RZ, UR21 ;  /* 0x00000015ff007e24 */ /* 0x000fe2000f8e00ff */
[----:B------:R-:W-:Y:S01]  /*54e0*/  UIADD3 UR13, -UR14, UR8, -UR15 ;  /* 0x000000080e0d7290 */ /* 0x000fe2000fffe90f */
[----:B------:R-:W3:Y:S02]  /*54f0*/  LDL R2, [R1+0x3c] ;  /* 0x00003c0001027983 */ /* 0x000ee40000100800 */
[----:B---3--:R-:W-:Y:S02]  /*5500*/  IMAD R0, R0, 0x80, R2 ;  /* 0x0000008000007824 */ /* 0x008fe400078e0202 */
[----:B--2---:R-:W-:Y:S01]  /*5510*/  VIADD R5, R4, UR12 ;  /* 0x0000000c04057c36 */ /* 0x004fe20008000000 */
[----:B------:R-:W-:Y:S01]  /*5520*/  UIADD3 UR12, UR16, UR26, URZ ;  /* 0x0000001a100c7290 */ /* 0x000fe2000fffe03f */
[C---:B----4-:R-:W-:Y:S02]  /*5530*/  VIADD R21, R0.reuse, 0x1 ;  /* 0x0000000100157836 */ /* 0x050fe40000000000 */
[C---:B------:R-:W-:Y:S01]  /*5540*/  VIADD R20, R0.reuse, 0x8 ;  /* 0x0000000800147836 */ /* 0x040fe20000000000 */
[----:B------:R-:W-:Y:S01]  /*5550*/  VIADDMNMX R4, R5, UR13, RZ, !PT ;  /* 0x0000000d05047c46 */ /* 0x000fe2000f8001ff */
[C---:B------:R-:W-:Y:S01]  /*5560*/  VIADD R19, R0.reuse, 0x9 ;  /* 0x0000000900137836 */ /* 0x040fe20000000000 */
[----:B------:R-:W-:Y:S01]  /*5570*/  UMOV UR16, UR14 ;  /* 0x0000000e00107c82 */ /* 0x000fe20008000000 */
[----:B------:R-:W-:Y:S01]  /*5580*/  IMAD.U32 R2, RZ, RZ, UR12 ;  /* 0x0000000cff027e24 */ /* 0x000fe2000f8e00ff */
[CC--:B------:R-:W-:Y:S01]  /*5590*/  ISETP.GE.AND P0, PT, R0.reuse, R4.reuse, PT ;  /* 0x000000040000720c */ /* 0x0c0fe20003f06270 */
[C---:B------:R-:W-:Y:S01]  /*55a0*/  VIADD R18, R0.reuse, 0x10 ;  /* 0x0000001000127836 */ /* 0x040fe20000000000 */
[----:B------:R-:W-:Y:S01]  /*55b0*/  ISETP.GE.AND P6, PT, R21, R4, PT ;  /* 0x000000041500720c */ /* 0x000fe20003fc6270 */
[C---:B------:R-:W-:Y:S01]  /*55c0*/  VIADD R17, R0.reuse, 0x11 ;  /* 0x0000001100117836 */ /* 0x040fe20000000000 */
[----:B------:R-:W-:Y:S01]  /*55d0*/  VIADDMNMX R2, R5, R2, UR8, PT ;  /* 0x0000000805027e46 */ /* 0x000fe2000b800102 */
[----:B-1----:R-:W-:Y:S01]  /*55e0*/  VIADD R16, R0, 0x18 ;  /* 0x0000001800107836 */ /* 0x002fe20000000000 */
        /* <DEDUP_REMOVED lines=19> */
[----:B------:R-:W-:Y:S01]  /*5720*/  IMAD.U32 R22, RZ, RZ, UR12 ;  /* 0x0000000cff167e24 */ /* 0x000fe2000f8e00ff */
[----:B------:R-:W-:Y:S01]  /*5730*/  ISETP.GE.AND P6, PT, R14, R4, PT ;  /* 0x000000040e00720c */ /* 0x000fe20003fc6270 */
[----:B------:R-:W-:Y:S01]  /*5740*/  VIADD R6, R5, 0x40 ;  /* 0x0000004005067836 */ /* 0x000fe20000000000 */
[-C--:B------:R-:W-:Y:S01]  /*5750*/  ISETP.GE.OR P5, PT, R20, R2.reuse, !P5 ;  /* 0x000000021400720c */ /* 0x080fe20006fa6670 */
[----:B------:R-:W-:Y:S01]  /*5760*/  IMAD.U32 R23, RZ, RZ, UR12 ;  /* 0x0000000cff177e24 */ /* 0x000fe2000f8e00ff */
        /* <DEDUP_REMOVED lines=34> */
[C---:B------:R-:W-:Y:S02]  /*5990*/  ISETP.GE.AND P4, PT, R21.reuse, R4, PT ;  /* 0x000000041500720c */ /* 0x040fe40003f86270 */
[----:B------:R-:W-:Y:S02]  /*59a0*/  VIMNMX R2, R2, UR8, PT ;  /* 0x0000000802027c48 */ /* 0x000fe4000bfe0100 */
[----:B------:R-:W-:Y:S02]  /*59b0*/  FSEL R60, R218, -INF , !P3 ;  /* 0xff800000da3c7808 */ /* 0x000fe40005800000 */
        /* <DEDUP_REMOVED lines=41> */
[--C-:B------:R-:W-:Y:S02]  /*5c50*/  IADD3 R22, R22, 0x40, R5.reuse ;  /* 0x0000004016167810 */ /* 0x100fe40007ffe005 */
[----:B------:R-:W-:Y:S02]  /*5c60*/  VIADDMNMX R6, R6, UR13, RZ, !PT ;  /* 0x0000000d06067c46 */ /* 0x000fe4000f8001ff */
[-C--:B------:R-:W-:Y:S02]  /*5c70*/  ISETP.GE.OR P6, PT, R9, R2.reuse, !P6 ;  /* 0x000000020900720c */ /* 0x080fe400077c6670 */
[-C--:B------:R-:W-:Y:S02]  /*5c80*/  ISETP.GE.OR P5, PT, R8, R2.reuse, !P5 ;  /* 0x000000020800720c */ /* 0x080fe40006fa6670 */
[----:B------:R-:W-:Y:S02]  /*5c90*/  ISETP.GE.OR P4, PT, R7, R2, !P4 ;  /* 0x000000020700720c */ /* 0x000fe40006786670 */
        /* <DEDUP_REMOVED lines=41> */
[----:B------:R-:W-:Y:S02]  /*5f30*/  VIADDMNMX R4, R4, UR13, RZ, !PT ;  /* 0x0000000d04047c46 */ /* 0x000fe4000f8001ff */
        /* <DEDUP_REMOVED lines=8> */
[----:B------:R-:W-:Y:S02]  /*5fc0*/  ISETP.GE.AND P2, PT, R7, R6, PT ;  /* 0x000000060700720c */ /* 0x000fe40003f46270 */
        /* <DEDUP_REMOVED lines=56> */
.L_x_2265:
        /* <DEDUP_REMOVED lines=59> */
[----:B----4-:R-:W-:Y:S02]  /*6700*/  FMUL.FTZ R2, R8, 1.4426950216293334961 ;  /* 0x3fb8aa3b08027820 */ /* 0x010fe40000410000 */
[--C-:B------:R-:W-:Y:S01]  /*6710*/  FFMA.FTZ R0, R32, UR7, -R5.reuse ;  /* 0x0000000720007c23 */ /* 0x100fe20008010805 */
[----:B------:R-:W-:Y:S01]  /*6720*/  FSEL R4, R4, RZ, P0 ;  /* 0x000000ff04047208 */ /* 0x000fe20000000000 */
[--C-:B------:R-:W-:Y:S01]  /*6730*/  FFMA.FTZ R10, R58, UR7, -R5.reuse ;  /* 0x000000073a0a7c23 */ /* 0x100fe20008010805 */
[----:B------:R-:W-:Y:S01]  /*6740*/  FSETP.NEU.FTZ.AND P0, PT, R8, -INF , PT ;  /* 0xff8000000800780b */ /* 0x000fe20003f1d000 */
[----:B------:R2:W-:Y:S01]  /*6750*/  MUFU.EX2 R154, R0 ;  /* 0x00000000009a7308 */ /* 0x0005e20000000800 */
[C---:B------:R-:W-:Y:S02]  /*6760*/  FMUL.FTZ R8, R9.reuse, 1.4426950216293334961 ;  /* 0x3fb8aa3b09087820 */ /* 0x040fe40000410000 */
[----:B------:R-:W-:Y:S02]  /*6770*/  FSEL R2, R2, RZ, P0 ;  /* 0x000000ff02027208 */ /* 0x000fe40000000000 */
[----:B------:R-:W-:Y:S05]  /*6780*/  FSETP.NEU.FTZ.AND P0, PT, R9, -INF , PT ;  /* 0xff8000000900780b */ /* 0x000fea0003f1d000 */
[----:B-1----:R1:W-:Y:S01]  /*6790*/  MUFU.EX2 R86, R10 ;  /* 0x0000000a00567308 */ /* 0x0023e20000000800 */
[--C-:B------:R-:W-:Y:S09]  /*67a0*/  FFMA.FTZ R9, R45, UR7, -R2.reuse ;  /* 0x000000072d097c23 */ /* 0x100ff20008010802 */
[----:B------:R3:W-:Y:S01]  /*67b0*/  MUFU.EX2 R105, R9 ;  /* 0x0000000900697308 */ /* 0x0007e20000000800 */
[--C-:B--2---:R-:W-:Y:S09]  /*67c0*/  FFMA.FTZ R0, R33, UR7, -R5.reuse ;  /* 0x0000000721007c23 */ /* 0x104ff20008010805 */
[----:B------:R2:W-:Y:S01]  /*67d0*/  MUFU.EX2 R153, R0 ;  /* 0x0000000000997308 */ /* 0x0005e20000000800 */
[----:B-1----:R-:W-:Y:S09]  /*67e0*/  FFMA.FTZ R10, R66, UR7, -R2 ;  /* 0x00000007420a7c23 */ /* 0x002ff20008010802 */
[----:B------:R-:W-:Y:S01]  /*67f0*/  MUFU.EX2 R74, R10 ;  /* 0x0000000a004a7308 */ /* 0x000fe20000000800 */
[--C-:B---3--:R-:W-:Y:S09]  /*6800*/  FFMA.FTZ R9, R60, UR7, -R5.reuse ;  /* 0x000000073c097c23 */ /* 0x108ff20008010805 */
[----:B------:R-:W-:Y:S01]  /*6810*/  MUFU.EX2 R85, R9 ;  /* 0x0000000900557308 */ /* 0x000fe20000000800 */
[--C-:B--2---:R-:W-:Y:S09]  /*6820*/  FFMA.FTZ R0, R28, UR7, -R4.reuse ;  /* 0x000000071c007c23 */ /* 0x104ff20008010804 */
[----:B------:R1:W-:Y:S02]  /*6830*/  MUFU.EX2 R151, R0 ;  /* 0x0000000000977308 */ /* 0x0003e40000000800 */
[--C-:B-1----:R-:W-:Y:S08]  /*6840*/  FFMA.FTZ R0, R29, UR7, -R4.reuse ;  /* 0x000000071d007c23 */ /* 0x102ff00008010804 */
        /* <DEDUP_REMOVED lines=41> */
[----:B-1----:R-:W-:Y:S09]  /*6ae0*/  FFMA.FTZ R8, R20, UR7, -R0 ;  /* 0x0000000714087c23 */ /* 0x002ff20008010800 */
[----:B------:R1:W-:Y:S01]  /*6af0*/  MUFU.EX2 R245, R8 ;  /* 0x0000000800f57308 */ /* 0x0003e20000000800 */
[----:B---3--:R-:W-:Y:S09]  /*6b00*/  FFMA.FTZ R6, R62, UR7, -R4 ;  /* 0x000000073e067c23 */ /* 0x008ff20008010804 */
        /* <DEDUP_REMOVED lines=57> */
[--C-:B-1----:R-:W-:Y:S01]  /*6ea0*/  FFMA.FTZ R8, R133, UR7, -R5.reuse ;  /* 0x0000000785087c23 */ /* 0x102fe20008010805 */
[----:B------:R-:W-:Y:S07]  /*6eb0*/  FFMA.FTZ R5, R136, UR7, -R5 ;  /* 0x0000000788057c23 */ /* 0x000fee0008010805 */
[----:B------:R1:W-:Y:S10]  /*6ec0*/  MUFU.EX2 R82, R8 ;  /* 0x0000000800527308 */ /* 0x0003f40000000800 */
[----:B------:R2:W-:Y:S01]  /*6ed0*/  MUFU.EX2 R69, R5 ;  /* 0x0000000500457308 */ /* 0x0005e20000000800 */
[--C-:B-1----:R-:W-:Y:S01]  /*6ee0*/  FFMA.FTZ R8, R12, UR7, -R0.reuse ;  /* 0x000000070c087c23 */ /* 0x102fe20008010800 */
[----:B------:R-:W-:Y:S08]  /*6ef0*/  FFMA.FTZ R0, R59, UR7, -R0 ;  /* 0x000000073b007c23 */ /* 0x000ff00008010800 */
[----:B------:R-:W-:Y:S01]  /*6f00*/  MUFU.EX2 R76, R8 ;  /* 0x00000008004c7308 */ /* 0x000fe20000000800 */
[--C-:B--2---:R-:W-:Y:S01]  /*6f10*/  FFMA.FTZ R5, R67, UR7, -R4.reuse ;  /* 0x0000000743057c23 */ /* 0x104fe20008010804 */
[----:B------:R-:W-:Y:S08]  /*6f20*/  FFMA.FTZ R4, R132, UR7, -R4 ;  /* 0x0000000784047c23 */ /* 0x000ff00008010804 */
[----:B------:R1:W-:Y:S10]  /*6f30*/  MUFU.EX2 R68, R5 ;  /* 0x0000000500447308 */ /* 0x0003f40000000800 */
[----:B------:R2:W3:Y:S10]  /*6f40*/  MUFU.EX2 R3, R4 ;  /* 0x0000000400037308 */ /* 0x0004f40000000800 */
[----:B------:R3:W-:Y:S01]  /*6f50*/  MUFU.EX2 R71, R0 ;  /* 0x0000000000477308 */ /* 0x0007e20000000800 */
[--C-:B-1----:R-:W-:Y:S09]  /*6f60*/  FFMA.FTZ R5, R65, UR7, -R2.reuse ;  /* 0x0000000741057c23 */ /* 0x102ff20008010802 */
[----:B------:R1:W-:Y:S01]  /*6f70*/  MUFU.EX2 R77, R5 ;  /* 0x00000005004d7308 */ /* 0x0003e20000000800 */
[--C-:B--2---:R-:W-:Y:S01]  /*6f80*/  FFMA.FTZ R4, R64, UR7, -R2.reuse ;  /* 0x0000000740047c23 */ /* 0x104fe20008010802 */
[----:B------:R-:W-:Y:S08]  /*6f90*/  FFMA.FTZ R2, R61, UR7, -R2 ;  /* 0x000000073d027c23 */ /* 0x000ff00008010802 */
[----:B------:R2:W4:Y:S01]  /*6fa0*/  MUFU.EX2 R78, R4 ;  /* 0x00000004004e7308 */ /* 0x0005220000000800 */
[----:B---3--:R-:W-:Y:S09]  /*6fb0*/  F2FP.F16.F32.PACK_AB R0, R3, R68 ;  /* 0x000000440300723e */ /* 0x008ff200000000ff */
[----:B------:R3:W4:Y:S01]  /*6fc0*/  MUFU.EX2 R73, R2 ;  /* 0x0000000200497308 */ /* 0x0007220000000800 */
[----:B-1----:R-:W-:Y:S02]  /*6fd0*/  F2FP.F16.F32.PACK_AB R5, R112, R32 ;  /* 0x000000207005723e */ /* 0x002fe400000000ff */
[----:B--2---:R-:W-:Y:S05]  /*6fe0*/  F2FP.F16.F32.PACK_AB R4, R153, R154 ;  /* 0x0000009a9904723e */ /* 0x004fea00000000ff */
        /* <DEDUP_REMOVED lines=194> */
[C---:B------:R-:W-:Y:S01]  /*7c10*/  FADD.FTZ R22, -R149.reuse, R22 ;  /* 0x0000001695167221 */ /* 0x040fe20000010100 */
[----:B------:R-:W-:Y:S01]  /*7c20*/  FADD.FTZ R23, -R149, R23 ;  /* 0x0000001795177221 */ /* 0x000fe20000010100 */
[----:B------:R-:W-:Y:S03]  /*7c30*/  FADD.FTZ R20, -R150, R20 ;  /* 0x0000001496147221 */ /* 0x000fe60000010100 */
[----:B------:R-:W-:Y:S01]  /*7c40*/  FMUL.FTZ R5, R5, UR6 ;  /* 0x0000000605057c20 */ /* 0x000fe20008410000 */
[C---:B------:R-:W-:Y:S01]  /*7c50*/  FADD.FTZ R24, -R148.reuse, R24 ;  /* 0x0000001894187221 */ /* 0x040fe20000010100 */
[----:B------:R-:W-:Y:S01]  /*7c60*/  FADD.FTZ R25, -R148, R25 ;  /* 0x0000001994197221 */ /* 0x000fe20000010100 */
[----:B------:R-:W-:Y:S01]  /*7c70*/  FADD.FTZ R27, -R144, R27 ;  /* 0x0000001b901b7221 */ /* 0x000fe20000010100 */
[----:B------:R-:W-:Y:S01]  /*7c80*/  FMUL.FTZ R20, R252, R20 ;  /* 0x00000014fc147220 */ /* 0x000fe20000410000 */
[----:B------:R-:W-:Y:S01]  /*7c90*/  FMUL.FTZ R24, R110, R24 ;  /* 0x000000186e187220 */ /* 0x000fe20000410000 */
[----:B------:R-:W-:Y:S01]  /*7ca0*/  FMUL.FTZ R25, R109, R25 ;  /* 0x000000196d197220 */ /* 0x000fe20000410000 */
[----:B------:R1:W5:Y:S01]  /*7cb0*/  LDL.LU R110, [R1+0x128] ;  /* 0x00012800016e7983 */ /* 0x0003620000300800 */
[----:B------:R-:W-:Y:S01]  /*7cc0*/  FMUL.FTZ R27, R107, R27 ;  /* 0x0000001b6b1b7220 */ /* 0x000fe20000410000 */
[C---:B------:R-:W-:Y:S01]  /*7cd0*/  FADD.FTZ R28, -R148.reuse, R28 ;  /* 0x0000001c941c7221 */ /* 0x040fe20000010100 */
[----:B------:R-:W-:Y:S01]  /*7ce0*/  FADD.FTZ R29, -R148, R29 ;  /* 0x0000001d941d7221 */ /* 0x000fe20000010100 */
[----:B------:R1:W5:Y:S01]  /*7cf0*/  LDL.LU R109, [R1+0x124] ;  /* 0x00012400016d7983 */ /* 0x0003620000300800 */
[----:B------:R-:W-:Y:S01]  /*7d00*/  FADD.FTZ R26, -R144, R26 ;  /* 0x0000001a901a7221 */ /* 0x000fe20000010100 */
[----:B------:R-:W-:Y:S01]  /*7d10*/  FMUL.FTZ R28, R106, R28 ;  /* 0x0000001c6a1c7220 */ /* 0x000fe20000410000 */
[----:B------:R-:W-:Y:S01]  /*7d20*/  FMUL.FTZ R29, R105, R29 ;  /* 0x0000001d691d7220 */ /* 0x000fe20000410000 */
[----:B------:R-:W-:Y:S01]  /*7d30*/  FADD.FTZ R32, -R150, R32 ;  /* 0x0000002096207221 */ /* 0x000fe20000010100 */
[----:B------:R-:W-:Y:S01]  /*7d40*/  FMUL.FTZ R26, R108, R26 ;  /* 0x0000001a6c1a7220 */ /* 0x000fe20000410000 */
[----:B------:R-:W-:Y:S01]  /*7d50*/  FADD.FTZ R33, -R150, R33 ;  /* 0x0000002196217221 */ /* 0x000fe20000010100 */
[----:B------:R1:W5:Y:S01]  /*7d60*/  LDL.LU R108, [R1+0x120] ;  /* 0x00012000016c7983 */ /* 0x0003620000300800 */
[C---:B------:R-:W-:Y:S01]  /*7d70*/  FADD.FTZ R30, -R144.reuse, R30 ;  /* 0x0000001e901e7221 */ /* 0x040fe20000010100 */
[----:B------:R-:W-:Y:S01]  /*7d80*/  FADD.FTZ R31, -R144, R31 ;  /* 0x0000001f901f7221 */ /* 0x000fe20000010100 */
[----:B------:R-:W-:Y:S01]  /*7d90*/  FADD.FTZ R34, -R149, R34 ;  /* 0x0000002295227221 */ /* 0x000fe20000010100 */
[----:B------:R1:W5:Y:S01]  /*7da0*/  LDL.LU R107, [R1+0x11c] ;  /* 0x00011c00016b7983 */ /* 0x0003620000300800 */
[----:B------:R-:W-:Y:S01]  /*7db0*/  FMUL.FTZ R30, R104, R30 ;  /* 0x0000001e681e7220 */ /* 0x000fe20000410000 */
[----:B------:R-:W-:Y:S01]  /*7dc0*/  FMUL.FTZ R31, R103, R31 ;  /* 0x0000001f671f7220 */ /* 0x000fe20000410000 */
[----:B------:R-:W-:Y:S01]  /*7dd0*/  FADD.FTZ R35, -R149, R35 ;  /* 0x0000002395237221 */ /* 0x000fe20000010100 */
[----:B------:R1:W5:Y:S01]  /*7de0*/  LDL.LU R106, [R1+0x118] ;  /* 0x00011800016a7983 */ /* 0x0003620000300800 */
[----:B------:R-:W-:Y:S01]  /*7df0*/  FADD.FTZ R21, -R150, R21 ;  /* 0x0000001596157221 */ /* 0x000fe20000010100 */
[----:B------:R-:W-:Y:S01]  /*7e00*/  FFMA.FTZ R4, -R165, R165, 1 ;  /* 0x3f800000a5047423 */ /* 0x000fe200000101a5 */
[----:B------:R-:W-:Y:S01]  /*7e10*/  FMUL.FTZ R9, R9, UR6 ;  /* 0x0000000609097c20 */ /* 0x000fe20008410000 */
[----:B------:R1:W5:Y:S01]  /*7e20*/  LDL.LU R105, [R1+0x114] ;  /* 0x0001140001697983 */ /* 0x0003620000300800 */
[----:B------:R-:W-:Y:S01]  /*7e30*/  FMUL.FTZ R21, R250, R21 ;  /* 0x00000015fa157220 */ /* 0x000fe20000410000 */
        /* <DEDUP_REMOVED lines=8> */
[----:B------:R-:W-:Y:S01]  /*7ec0*/  FMUL.FTZ R5, R5, UR6 ;  /* 0x0000000605057c20 */ /* 0x000fe20008410000 */
[----:B------:R-:W-:Y:S01]  /*7ed0*/  FFMA.FTZ R2, -R160, R160, 1 ;  /* 0x3f800000a0027423 */ /* 0x000fe200000101a0 */
[----:B------:R-:W-:Y:S01]  /*7ee0*/  FFMA.FTZ R0, -R163, R163, 1 ;  /* 0x3f800000a3007423 */ /* 0x000fe200000101a3 */
[----:B------:R-:W-:Y:S01]  /*7ef0*/  FMUL.FTZ R4, R4, UR6 ;  /* 0x0000000604047c20 */ /* 0x000fe20008410000 */
[----:B------:R-:W-:Y:S01]  /*7f00*/  FMUL.FTZ R17, R136, R5 ;  /* 0x0000000588117220 */ /* 0x000fe20000410000 */
[----:B------:R-:W-:Y:S01]  /*7f10*/  FMUL.FTZ R2, R2, UR6 ;  /* 0x0000000602027c20 */ /* 0x000fe20008410000 */
[----:B------:R-:W-:Y:S01]  /*7f20*/  FMUL.FTZ R0, R0, UR6 ;  /* 0x0000000600007c20 */ /* 0x000fe20008410000 */
[----:B------:R-:W-:Y:S01]  /*7f30*/  FMUL.FTZ R16, R16, R4 ;  /* 0x0000000410107220 */ /* 0x000fe20000410000 */
[----:B------:R-:W-:Y:S01]  /*7f40*/  F2FP.F16.F32.PACK_AB R152, R8, R9 ;  /* 0x000000090898723e */ /* 0x000fe200000000ff */
[----:B------:R-:W2:Y:S01]  /*7f50*/  LDSM.16.M88.4 R4, [R188+0x5000] ;  /* 0x00500000bc04783b */ /* 0x000ea20000000200 */
[----:B------:R-:W-:Y:S01]  /*7f60*/  FMUL.FTZ R13, R139, R2 ;  /* 0x000000028b0d7220 */ /* 0x000fe20000410000 */
[----:B------:R-:W-:Y:S01]  /*7f70*/  FMUL.FTZ R10, R153, R0 ;  /* 0x00000000990a7220 */ /* 0x000fe20000410000 */
[----:B------:R-:W-:Y:S01]  /*7f80*/  F2FP.F16.F32.PACK_AB R139, R16, R17 ;  /* 0x00000011108b723e */ /* 0x000fe200000000ff */
[----:B------:R-:W-:Y:S01]  /*7f90*/  FFMA.FTZ R0, -R166, R166, 1 ;  /* 0x3f800000a6007423 */ /* 0x000fe200000101a6 */
[----:B------:R-:W-:Y:S01]  /*7fa0*/  FFMA.FTZ R9, -R174, R174, 1 ;  /* 0x3f800000ae097423 */ /* 0x000fe200000101ae */
[----:B------:R-:W-:Y:S01]  /*7fb0*/  F2FP.F16.F32.PACK_AB R153, R12, R13 ;  /* 0x0000000d0c99723e */ /* 0x000fe200000000ff */
[----:B------:R-:W-:Y:S01]  /*7fc0*/  FMUL.FTZ R13, R249, R22 ;  /* 0x00000016f90d7220 */ /* 0x000fe20000410000 */
[----:B------:R-:W-:Y:S01]  /*7fd0*/  FMUL.FTZ R12, R248, R23 ;  /* 0x00000017f80c7220 */ /* 0x000fe20000410000 */
[----:B------:R-:W-:Y:S01]  /*7fe0*/  FMUL.FTZ R0, R0, UR6 ;  /* 0x0000000600007c20 */ /* 0x000fe20008410000 */
[----:B------:R-:W-:Y:S01]  /*7ff0*/  FMUL.FTZ R9, R9, UR6 ;  /* 0x0000000609097c20 */ /* 0x000fe20008410000 */
[----:B------:R-:W-:Y:S01]  /*8000*/  FFMA.FTZ R8, -R173, R173, 1 ;  /* 0x3f800000ad087423 */ /* 0x000fe200000101ad */
[----:B------:R-:W-:Y:S03]  /*8010*/  FFMA.FTZ R2, -R164, R164, 1 ;  /* 0x3f800000a4027423 */ /* 0x000fe600000101a4 */
[----:B------:R-:W-:Y:S01]  /*8020*/  FMUL.FTZ R8, R8, UR6 ;  /* 0x0000000608087c20 */ /* 0x000fe20008410000 */
[----:B------:R-:W-:Y:S04]  /*8030*/  FMUL.FTZ R2, R2, UR6 ;  /* 0x0000000602027c20 */ /* 0x000fe80008410000 */
[----:B------:R-:W-:Y:S01]  /*8040*/  FMUL.FTZ R11, R154, R2 ;  /* 0x000000029a0b7220 */ /* 0x000fe20000410000 */
[----:B------:R-:W-:Y:S01]  /*8050*/  F2FP.F16.F32.PACK_AB R154, R14, R15 ;  /* 0x0000000f0e9a723e */ /* 0x000fe200000000ff */
[----:B------:R-:W-:Y:S01]  /*8060*/  FMUL.FTZ R14, R19, R0 ;  /* 0x00000000130e7220 */ /* 0x000fe20000410000 */
        /* <DEDUP_REMOVED lines=8> */
[----:B------:R-:W-:Y:S01]  /*80f0*/  FFMA.FTZ R8, -R181, R181, 1 ;  /* 0x3f800000b5087423 */ /* 0x000fe200000101b5 */
        /* <DEDUP_REMOVED lines=8> */
[-C--:B--2---:R-:W-:Y:S03]  /*8180*/  HMMA.16816.F32 R36, R132, R4.reuse, R36 ;  /* 0x000000048424723c */ /* 0x084fe60000001824 */
[----:B------:R-:W-:Y:S01]  /*8190*/  FMUL.FTZ R2, R2, UR6 ;  /* 0x0000000602027c20 */ /* 0x000fe20008410000 */
[----:B------:R-:W-:Y:S01]  /*81a0*/  FFMA.FTZ R0, -R175, R175, 1 ;  /* 0x3f800000af007423 */ /* 0x000fe200000101af */
[----:B------:R-:W-:Y:S01]  /*81b0*/  F2FP.F16.F32.PACK_AB R137, R10, R11 ;  /* 0x0000000b0a89723e */ /* 0x000fe200000000ff */
[C---:B------:R-:W-:Y:S05]  /*81c0*/  HMMA.16816.F32 R40, R140.reuse, R4, R40 ;  /* 0x000000048c28723c */ /* 0x040fea0000001828 */
[----:B------:R-:W-:Y:S01]  /*81d0*/  FMUL.FTZ R13, R13, R2 ;  /* 0x000000020d0d7220 */ /* 0x000fe20000410000 */
[-C--:B------:R-:W-:Y:S05]  /*81e0*/  HMMA.16816.F32 R44, R140, R6.reuse, R44 ;  /* 0x000000068c2c723c */ /* 0x080fea000000182c */
[----:B------:R-:W-:Y:S01]  /*81f0*/  F2FP.F16.F32.PACK_AB R136, R12, R13 ;  /* 0x0000000d0c88723e */ /* 0x000fe200000000ff */
[----:B------:R-:W-:Y:S01]  /*8200*/  FMUL.FTZ R12, R102, R32 ;  /* 0x00000020660c7220 */ /* 0x000fe20000410000 */
[C---:B------:R-:W-:Y:S01]  /*8210*/  HMMA.16816.F32 R48, R132.reuse, R6, R48 ;  /* 0x000000068430723c */ /* 0x040fe20000001830 */
[----:B------:R1:W5:Y:S03]  /*8220*/  LDL.LU R102, [R1+0x108] ;  /* 0x0001080001667983 */ /* 0x0003660000300800 */
[----:B------:R-:W-:Y:S01]  /*8230*/  FMUL.FTZ R13, R100, R34 ;  /* 0x00000022640d7220 */ /* 0x000fe20000410000 */
[C---:B------:R-:W-:Y:S01]  /*8240*/  FADD.FTZ R36, -R150.reuse, R36 ;  /* 0x0000002496247221 */ /* 0x040fe20000010100 */
[----:B------:R-:W-:Y:S01]  /*8250*/  FADD.FTZ R37, -R150, R37 ;  /* 0x0000002596257221 */ /* 0x000fe20000010100 */
[C---:B------:R-:W-:Y:S01]  /*8260*/  FADD.FTZ R38, -R149.reuse, R38 ;  /* 0x0000002695267221 */ /* 0x040fe20000010100 */
[----:B------:R-:W-:Y:S03]  /*8270*/  FADD.FTZ R39, -R149, R39 ;  /* 0x0000002795277221 */ /* 0x000fe60000010100 */
        /* <DEDUP_REMOVED lines=24> */
[----:B------:R-:W-:Y:S01]  /*8400*/  FMUL.FTZ R0, R0, UR6 ;  /* 0x0000000600007c20 */ /* 0x000fe20008410000 */
[----:B------:R-:W-:Y:S01]  /*8410*/  FMUL.FTZ R19, R85, R49 ;  /* 0x0000003155137220 */ /* 0x000fe20000410000 */
[----:B------:R-:W-:Y:S01]  /*8420*/  FFMA.FTZ R5, -R196, R196, 1 ;  /* 0x3f800000c4057423 */ /* 0x000fe200000101c4 */
[----:B------:R-:W-:Y:S01]  /*8430*/  FFMA.FTZ R4, -R195, R195, 1 ;  /* 0x3f800000c3047423 */ /* 0x000fe200000101c3 */
[----:B------:R-:W-:Y:S01]  /*8440*/  FMUL.FTZ R14, R27, R0 ;  /* 0x000000001b0e7220 */ /* 0x000fe20000410000 */
[----:B------:R-:W-:Y:S01]  /*8450*/  FMUL.FTZ R27, R101, R33 ;  /* 0x00000021651b7220 */ /* 0x000fe20000410000 */
[----:B------:R-:W-:Y:S01]  /*8460*/  FMUL.FTZ R5, R5, UR6 ;  /* 0x0000000605057c20 */ /* 0x000fe20008410000 */
[----:B------:R1:W5:Y:S01]  /*8470*/  LDL.LU R101, [R1+0x104] ;  /* 0x0001040001657983 */ /* 0x0003620000300800 */
[----:B------:R-:W-:Y:S01]  /*8480*/  FMUL.FTZ R4, R4, UR6 ;  /* 0x0000000604047c20 */ /* 0x000fe20008410000 */
[----:B------:R-:W-:Y:S01]  /*8490*/  FFMA.FTZ R2, -R180, R180, 1 ;  /* 0x3f800000b4027423 */ /* 0x000fe200000101b4 */
[----:B------:R-:W-:Y:S01]  /*84a0*/  FMUL.FTZ R9, R28, R5 ;  /* 0x000000051c097220 */ /* 0x000fe20000410000 */
[----:B------:R1:W5:Y:S01]  /*84b0*/  LDL.LU R100, [R1+0x100] ;  /* 0x0001000001647983 */ /* 0x0003620000300800 */
        /* <DEDUP_REMOVED lines=11> */
[----:B------:R1:W5:Y:S01]  /*8570*/  LDL.LU R99, [R1+0xfc] ;  /* 0x0000fc0001637983 */ /* 0x0003620000300800 */
[----:B------:R-:W-:Y:S01]  /*8580*/  FMUL.FTZ R0, R0, UR6 ;  /* 0x0000000600007c20 */ /* 0x000fe20008410000 */
[----:B------:R-:W-:Y:S01]  /*8590*/  F2FP.F16.F32.PACK_AB R29, R8, R9 ;  /* 0x00000009081d723e */ /* 0x000fe200000000ff */
[----:B------:R-:W-:Y:S01]  /*85a0*/  FFMA.FTZ R9, -R207, R207, 1 ;  /* 0x3f800000cf097423 */ /* 0x000fe200000101cf */
[----:B------:R-:W2:Y:S01]  /*85b0*/  LDSM.16.M88.4 R4, [R188+0x5800] ;  /* 0x00580000bc04783b */ /* 0x000ea20000000200 */
[----:B------:R-:W-:Y:S01]  /*85c0*/  FMUL.FTZ R10, R31, R0 ;  /* 0x000000001f0a7220 */ /* 0x000fe20000410000 */
[----:B------:R-:W-:Y:S01]  /*85d0*/  F2FP.F16.F32.PACK_AB R31, R16, R17 ;  /* 0x00000011101f723e */ /* 0x000fe200000000ff */
[----:B------:R-:W-:Y:S01]  /*85e0*/  FMUL.FTZ R9, R9, UR6 ;  /* 0x0000000609097c20 */ /* 0x000fe20008410000 */
[----:B------:R1:W5:Y:S01]  /*85f0*/  LDL.LU R98, [R1+0xf8] ;  /* 0x0000f80001627983 */ /* 0x0003620000300800 */
[----:B------:R-:W-:Y:S01]  /*8600*/  F2FP.F16.F32.PACK_AB R27, R27, R12 ;  /* 0x0000000c1b1b723e */ /* 0x000fe200000000ff */
        /* <DEDUP_REMOVED lines=9> */
[----:B------:R-:W-:Y:S01]  /*86a0*/  F2FP.F16.F32.PACK_AB R30, R14, R15 ;  /* 0x0000000f0e1e723e */ /* 0x000fe200000000ff */
[----:B------:R1:W5:Y:S01]  /*86b0*/  LDL.LU R95, [R1+0xec] ;  /* 0x0000ec00015f7983 */ /* 0x0003620000300800 */
[----:B------:R-:W-:Y:S01]  /*86c0*/  FMUL.FTZ R14, R84, R50 ;  /* 0x00000032540e7220 */ /* 0x000fe20000410000 */
[----:B------:R-:W-:Y:S01]  /*86d0*/  FMUL.FTZ R25, R25, R8 ;  /* 0x0000000819197220 */ /* 0x000fe20000410000 */
[----:B------:R-:W-:Y:S01]  /*86e0*/  F2FP.F16.F32.PACK_AB R28, R10, R11 ;  /* 0x0000000b0a1c723e */ /* 0x000fe200000000ff */
[----:B------:R1:W5:Y:S01]  /*86f0*/  LDL.LU R94, [R1+0xe8] ;  /* 0x0000e800015e7983 */ /* 0x0003620000300800 */
[----:B------:R-:W-:Y:S01]  /*8700*/  FMUL.FTZ R10, R36, R9 ;  /* 0x00000009240a7220 */ /* 0x000fe20000410000 */
[----:B------:R-:W-:Y:S01]  /*8710*/  FMUL.FTZ R26, R26, R0 ;  /* 0x000000001a1a7220 */ /* 0x000fe20000410000 */
[----:B------:R-:W-:Y:S01]  /*8720*/  FFMA.FTZ R9, -R211, R211, 1 ;  /* 0x3f800000d3097423 */ /* 0x000fe200000101d3 */
[----:B------:R1:W5:Y:S01]  /*8730*/  LDL.LU R93, [R1+0xe4] ;  /* 0x0000e400015d7983 */ /* 0x0003620000300800 */
[----:B------:R-:W-:Y:S01]  /*8740*/  FFMA.FTZ R2, -R201, R201, 1 ;  /* 0x3f800000c9027423 */ /* 0x000fe200000101c9 */
[----:B------:R-:W-:Y:S01]  /*8750*/  F2FP.F16.F32.PACK_AB R25, R25, R10 ;  /* 0x0000000a1919723e */ /* 0x000fe200000000ff */
[----:B------:R-:W-:Y:S01]  /*8760*/  FMUL.FTZ R10, R86, R48 ;  /* 0x00000030560a7220 */ /* 0x000fe20000410000 */
[----:B------:R1:W5:Y:S01]  /*8770*/  LDL.LU R92, [R1+0xe0] ;  /* 0x0000e000015c7983 */ /* 0x0003620000300800 */
[----:B------:R-:W-:Y:S01]  /*8780*/  FMUL.FTZ R9, R9, UR6 ;  /* 0x0000000609097c20 */ /* 0x000fe20008410000 */
[----:B------:R-:W-:Y:S01]  /*8790*/  FMUL.FTZ R2, R2, UR6 ;  /* 0x0000000602027c20 */ /* 0x000fe20008410000 */
[----:B------:R-:W-:Y:S01]  /*87a0*/  FFMA.FTZ R0, -R204, R204, 1 ;  /* 0x3f800000cc007423 */ /* 0x000fe200000101cc */
[----:B------:R1:W5:Y:S01]  /*87b0*/  LDL.LU R91, [R1+0xdc] ;  /* 0x0000dc00015b7983 */ /* 0x0003620000300800 */
[----:B------:R-:W-:Y:S01]  /*87c0*/  FMUL.FTZ R12, R40, R9 ;  /* 0x00000009280c7220 */ /* 0x000fe20000410000 */
[----:B------:R-:W-:Y:S01]  /*87d0*/  FMUL.FTZ R13, R13, R2 ;  /* 0x000000020d0d7220 */ /* 0x000fe20000410000 */
[----:B------:R-:W-:Y:S01]  /*87e0*/  FFMA.FTZ R2, -R205, R205, 1 ;  /* 0x3f800000cd027423 */ /* 0x000fe200000101cd */
[----:B------:R1:W5:Y:S01]  /*87f0*/  LDL.LU R90, [R1+0xd8] ;  /* 0x0000d800015a7983 */ /* 0x0003620000300800 */
[----:B------:R-:W-:Y:S01]  /*8800*/  FMUL.FTZ R0, R0, UR6 ;  /* 0x0000000600007c20 */ /* 0x000fe20008410000 */
[----:B------:R-:W-:Y:S01]  /*8810*/  FFMA.FTZ R8, -R210, R210, 1 ;  /* 0x3f800000d2087423 */ /* 0x000fe200000101d2 */
[----:B------:R-:W-:Y:S01]  /*8820*/  FMUL.FTZ R2, R2, UR6 ;  /* 0x0000000602027c20 */ /* 0x000fe20008410000 */
[-C--:B--2---:R-:W-:Y:S01]  /*8830*/  HMMA.16816.F32 R52, R132, R4.reuse, R52 ;  /* 0x000000048434723c */ /* 0x084fe20000001834 */
[----:B------:R1:W5:Y:S02]  /*8840*/  LDL.LU R89, [R1+0xd4] ;  /* 0x0000d40001597983 */ /* 0x0003640000300800 */
[----:B------:R-:W-:Y:S01]  /*8850*/  FMUL.FTZ R11, R38, R2 ;  /* 0x00000002260b7220 */ /* 0x000fe20000410000 */
[----:B------:R-:W-:Y:S01]  /*8860*/  FMUL.FTZ R24, R24, R0 ;  /* 0x0000000018187220 */ /* 0x000fe20000410000 */
[----:B------:R1:W5:Y:S01]  /*8870*/  LDL.LU R88, [R1+0xd0] ;  /* 0x0000d00001587983 */ /* 0x0003620000300800 */
[C---:B------:R-:W-:Y:S03]  /*8880*/  HMMA.16816.F32 R56, R140.reuse, R4, R56 ;  /* 0x000000048c38723c */ /* 0x040fe60000001838 */
[----:B------:R1:W5:Y:S02]  /*8890*/  LDL.LU R87, [R1+0xcc] ;  /* 0x0000cc0001577983 */ /* 0x0003640000300800 */
[----:B------:R-:W-:Y:S01]  /*88a0*/  F2FP.F16.F32.PACK_AB R24, R24, R11 ;  /* 0x0000000b1818723e */ /* 0x000fe200000000ff */
[----:B------:R-:W-:Y:S01]  /*88b0*/  FMUL.FTZ R11, R83, R51 ;  /* 0x00000033530b7220 */ /* 0x000fe20000410000 */
[----:B------:R1:W5:Y:S01]  /*88c0*/  LDL.LU R86, [R1+0xc8] ;  /* 0x0000c80001567983 */ /* 0x0003620000300800 */
[-C--:B------:R-:W-:Y:S03]  /*88d0*/  HMMA.16816.F32 R60, R140, R6.reuse, R60 ;  /* 0x000000068c3c723c */ /* 0x080fe6000000183c */
[----:B------:R1:W5:Y:S01]  /*88e0*/  LDL.LU R85, [R1+0xc4] ;  /* 0x0000c40001557983 */ /* 0x0003620000300800 */
[----:B------:R-:W-:Y:S01]  /*88f0*/  F2FP.F16.F32.PACK_AB R26, R26, R13 ;  /* 0x0000000d1a1a723e */ /* 0x000fe200000000ff */
[----:B------:R-:W-:Y:S01]  /*8900*/  FFMA.FTZ R2, -R209, R209, 1 ;  /* 0x3f800000d1027423 */ /* 0x000fe200000101d1 */
[----:B------:R-:W-:Y:S01]  /*8910*/  HMMA.16816.F32 R64, R132, R6, R64 ;  /* 0x000000068440723c */ /* 0x000fe20000001840 */
[----:B------:R1:W5:Y:S04]  /*8920*/  LDL.LU R84, [R1+0xc0] ;  /* 0x0000c00001547983 */ /* 0x0003680000300800 */
[----:B------:R1:W5:Y:S01]  /*8930*/  LDL.LU R83, [R1+0xbc] ;  /* 0x0000bc0001537983 */ /* 0x0003620000300800 */
[C---:B------:R-:W-:Y:S01]  /*8940*/  FADD.FTZ R52, -R150.reuse, R52 ;  /* 0x0000003496347221 */ /* 0x040fe20000010100 */
[----:B------:R-:W-:Y:S01]  /*8950*/  FADD.FTZ R53, -R150, R53 ;  /* 0x0000003596357221 */ /* 0x000fe20000010100 */
[C---:B------:R-:W-:Y:S03]  /*8960*/  FADD.FTZ R54, -R149.reuse, R54 ;  /* 0x0000003695367221 */ /* 0x040fe60000010100 */
[----:B------:R-:W-:Y:S01]  /*8970*/  FMUL.FTZ R52, R82, R52 ;  /* 0x0000003452347220 */ /* 0x000fe20000410000 */
[----:B------:R-:W-:Y:S01]  /*8980*/  FMUL.FTZ R54, R80, R54 ;  /* 0x0000003650367220 */ /* 0x000fe20000410000 */
[----:B------:R1:W5:Y:S01]  /*8990*/  LDL.LU R82, [R1+0xb8] ;  /* 0x0000b80001527983 */ /* 0x0003620000300800 */
        /* <DEDUP_REMOVED lines=32> */
[----:B------:R-:W-:Y:S01]  /*8ba0*/  FFMA.FTZ R4, -R214, R214, 1 ;  /* 0x3f800000d6047423 */ /* 0x000fe200000101d6 */
[----:B------:R-:W-:Y:S01]  /*8bb0*/  FMUL.FTZ R5, R5, UR6 ;  /* 0x0000000605057c20 */ /* 0x000fe20008410000 */
[----:B------:R-:W-:Y:S01]  /*8bc0*/  FFMA.FTZ R2, -R213, R213, 1 ;  /* 0x3f800000d5027423 */ /* 0x000fe200000101d5 */
[----:B------:R-:W-:Y:S01]  /*8bd0*/  F2FP.F16.F32.PACK_AB R23, R23, R12 ;  /* 0x0000000c1717723e */ /* 0x000fe200000000ff */
[----:B------:R-:W-:Y:S01]  /*8be0*/  FMUL.FTZ R12, R79, R55 ;  /* 0x000000374f0c7220 */ /* 0x000fe20000410000 */
[----:B------:R-:W-:Y:S01]  /*8bf0*/  FMUL.FTZ R22, R22, R0 ;  /* 0x0000000016167220 */ /* 0x000fe20000410000 */
[----:B------:R-:W-:Y:S01]  /*8c00*/  FFMA.FTZ R0, -R212, R212, 1 ;  /* 0x3f800000d4007423 */ /* 0x000fe200000101d4 */
[----:B------:R-:W-:Y:S01]  /*8c10*/  FMUL.FTZ R4, R4, UR6 ;  /* 0x0000000604047c20 */ /* 0x000fe20008410000 */
[----:B------:R-:W-:Y:S01]  /*8c20*/  FMUL.FTZ R8, R44, R5 ;  /* 0x000000052c087220 */ /* 0x000fe20000410000 */
[----:B------:R-:W-:Y:S01]  /*8c30*/  FFMA.FTZ R5, -R219, R219, 1 ;  /* 0x3f800000db057423 */ /* 0x000fe200000101db */
[----:B------:R-:W-:Y:S01]  /*8c40*/  F2FP.F16.F32.PACK_AB R22, R22, R13 ;  /* 0x0000000d1616723e */ /* 0x000fe200000000ff */
[----:B------:R-:W-:Y:S01]  /*8c50*/  FMUL.FTZ R13, R81, R53 ;  /* 0x00000035510d7220 */ /* 0x000fe20000410000 */
        /* <DEDUP_REMOVED lines=24> */
[----:B------:R-:W-:Y:S01]  /*8de0*/  FMUL.FTZ R4, R4, UR6 ;  /* 0x0000000604047c20 */ /* 0x000fe20008410000 */
[----:B------:R1:W5:Y:S01]  /*8df0*/  LDL.LU R75, [R1+0x9c] ;  /* 0x00009c00014b7983 */ /* 0x0003620000300800 */
[----:B------:R-:W-:Y:S01]  /*8e00*/  FFMA.FTZ R0, -R176, R176, 1 ;  /* 0x3f800000b0007423 */ /* 0x000fe200000101b0 */
[----:B------:R-:W-:Y:S01]  /*8e10*/  FMUL.FTZ R9, R46, R2 ;  /* 0x000000022e097220 */ /* 0x000fe20000410000 */
[----:B------:R-:W-:Y:S01]  /*8e20*/  F2FP.F16.F32.PACK_AB R21, R21, R8 ;  /* 0x000000081515723e */ /* 0x000fe200000000ff */
[----:B------:R1:W5:Y:S01]  /*8e30*/  LDL.LU R74, [R1+0x98] ;  /* 0x00009800014a7983 */ /* 0x0003620000300800 */
[----:B------:R-:W-:Y:S01]  /*8e40*/  FFMA.FTZ R2, -R217, R217, 1 ;  /* 0x3f800000d9027423 */ /* 0x000fe200000101d9 */
[----:B------:R-:W-:Y:S01]  /*8e50*/  FMUL.FTZ R8, R52, R5 ;  /* 0x0000000534087220 */ /* 0x000fe20000410000 */
[----:B------:R-:W-:Y:S01]  /*8e60*/  FMUL.FTZ R13, R13, R4 ;  /* 0x000000040d0d7220 */ /* 0x000fe20000410000 */
[----:B------:R1:W5:Y:S01]  /*8e70*/  LDL.LU R73, [R1+0x94] ;  /* 0x0000940001497983 */ /* 0x0003620000300800 */
[----:B------:R-:W-:Y:S01]  /*8e80*/  FMUL.FTZ R0, R0, UR6 ;  /* 0x0000000600007c20 */ /* 0x000fe20008410000 */
[----:B------:R-:W-:Y:S01]  /*8e90*/  FFMA.FTZ R5, -R225, R225, 1 ;  /* 0x3f800000e1057423 */ /* 0x000fe200000101e1 */
[----:B------:R-:W-:Y:S01]  /*8ea0*/  FFMA.FTZ R4, -R224, R224, 1 ;  /* 0x3f800000e0047423 */ /* 0x000fe200000101e0 */
[----:B------:R1:W5:Y:S01]  /*8eb0*/  LDL.LU R72, [R1+0x90] ;  /* 0x0000900001487983 */ /* 0x0003620000300800 */
[----:B------:R-:W-:Y:S01]  /*8ec0*/  FMUL.FTZ R2, R2, UR6 ;  /* 0x0000000602027c20 */ /* 0x000fe20008410000 */
[----:B------:R-:W-:Y:S01]  /*8ed0*/  FFMA.FTZ R6, -R227, R227, 1 ;  /* 0x3f800000e3067423 */ /* 0x000fe200000101e3 */
[----:B------:R-:W-:Y:S01]  /*8ee0*/  FMUL.FTZ R15, R15, R0 ;  /* 0x000000000f0f7220 */ /* 0x000fe20000410000 */
[----:B------:R1:W5:Y:S01]  /*8ef0*/  LDL.LU R71, [R1+0x8c] ;  /* 0x00008c0001477983 */ /* 0x0003620000300800 */
[----:B------:R-:W-:Y:S01]  /*8f00*/  FMUL.FTZ R5, R5, UR6 ;  /* 0x0000000605057c20 */ /* 0x000fe20008410000 */
[----:B------:R-:W-:Y:S01]  /*8f10*/  FMUL.FTZ R4, R4, UR6 ;  /* 0x0000000604047c20 */ /* 0x000fe20008410000 */
[----:B------:R-:W-:Y:S01]  /*8f20*/  FFMA.FTZ R0, -R177, R177, 1 ;  /* 0x3f800000b1007423 */ /* 0x000fe200000101b1 */
[----:B------:R1:W5:Y:S01]  /*8f30*/  LDL.LU R70, [R1+0x88] ;  /* 0x0000880001467983 */ /* 0x0003620000300800 */
[----:B------:R-:W-:Y:S01]  /*8f40*/  FMUL.FTZ R14, R14, R2 ;  /* 0x000000020e0e7220 */ /* 0x000fe20000410000 */
[----:B------:R-:W-:Y:S01]  /*8f50*/  F2FP.F16.F32.PACK_AB R19, R19, R10 ;  /* 0x0000000a1313723e */ /* 0x000fe200000000ff */
[----:B------:R-:W-:Y:S01]  /*8f60*/  FMUL.FTZ R6, R6, UR6 ;  /* 0x0000000606067c20 */ /* 0x000fe20008410000 */
        /* <DEDUP_REMOVED lines=10> */
[----:B------:R-:W-:Y:S01]  /*9010*/  FMUL.FTZ R2, R2, UR6 ;  /* 0x0000000602027c20 */ /* 0x000fe20008410000 */
[----:B------:R-:W-:Y:S01]  /*9020*/  FMUL.FTZ R17, R17, R0 ;  /* 0x0000000011117220 */ /* 0x000fe20000410000 */
[----:B------:R-:W-:Y:S01]  /*9030*/  FMUL.FTZ R5, R5, UR6 ;  /* 0x0000000605057c20 */ /* 0x000fe20008410000 */
[----:B------:R-:W-:Y:S01]  /*9040*/  F2FP.F16.F32.PACK_AB R20, R20, R9 ;  /* 0x000000091414723e */ /* 0x000fe200000000ff */
[----:B------:R-:W-:Y:S01]  /*9050*/  FMUL.FTZ R4, R4, UR6 ;  /* 0x0000000604047c20 */ /* 0x000fe20008410000 */
[----:B------:R-:W-:Y:S01]  /*9060*/  FFMA.FTZ R0, -R231, R231, 1 ;  /* 0x3f800000e7007423 */ /* 0x000fe200000101e7 */
[----:B------:R-:W-:Y:S01]  /*9070*/  F2FP.F16.F32.PACK_AB R13, R13, R8 ;  /* 0x000000080d0d723e */ /* 0x000fe200000000ff */
[----:B------:R-:W-:Y:S01]  /*9080*/  FMUL.FTZ R9, R54, R2 ;  /* 0x0000000236097220 */ /* 0x000fe20000410000 */
[----:B------:R-:W-:Y:S01]  /*9090*/  F2FP.F16.F32.PACK_AB R16, R16, R7 ;  /* 0x000000071010723e */ /* 0x000fe200000000ff */
[----:B------:R-:W-:Y:S01]  /*90a0*/  FMUL.FTZ R18, R18, R5 ;  /* 0x0000000512127220 */ /* 0x000fe20000410000 */
        /* <DEDUP_REMOVED lines=25> */
[----:B------:R-:W-:Y:S02]  /*9240*/  ULOP3.LUT UR12, UR9, 0x1, URZ, 0xc0, !UPT ;  /* 0x00000001090c7892 */ /* 0x000fe4000f8ec03f */
[----:B------:R-:W3:Y:S02]  /*9250*/  LDL.LU R32, [R1+0x1c] ;  /* 0x00001c0001207983 */ /* 0x000ee40000300800 */
[----:B------:R-:W-:Y:S03]  /*9260*/  UISETP.NE.U32.AND UP0, UPT, UR12, 0x1, UPT ;  /* 0x000000010c00788c */ /* 0x000fe6000bf05070 */
[----:B------:R-:W4:Y:S01]  /*9270*/  LDC R7, c[0x0][0x244] ;  /* 0x00009100ff077b82 */ /* 0x000f220000000800 */
[----:B------:R-:W-:Y:S06]  /*9280*/  USEL UR12, UR59, 0x4000, !UP0 ;  /* 0x000040003b0c7887 */ /* 0x000fec000c000000 */
[----:B------:R-:W-:Y:S01]  /*9290*/  VIADD R232, R232, UR12 ;  /* 0x0000000ce8e87c36 */ /* 0x000fe20008000000 */
[----:B------:R-:W-:Y:S01]  /*92a0*/  IADD3 R190, R190, UR12, RZ ;  /* 0x0000000cbebe7c10 */ /* 0x000fe2000fffe0ff */
[----:B---3--:R-:W-:Y:S01]  /*92b0*/  IMAD.MOV.U32 R4, RZ, RZ, R32 ;  /* 0x000000ffff047224 */ /* 0x008fe200078e0020 */
[C---:B-1----:R-:W-:Y:S01]  /*92c0*/  SHF.L.U32 R10, R11.reuse, 0x6, RZ ;  /* 0x000000060b0a7819 */ /* 0x042fe200000006ff */
[C---:B------:R-:W-:Y:S01]  /*92d0*/  IMAD.U32 R6, R11.reuse, -0x80, RZ ;  /* 0xffffff800b067824 */ /* 0x040fe200078e00ff */
[----:B----4-:R-:W-:Y:S01]  /*92e0*/  SHF.L.U64.HI R11, R11, 0x6, R7 ;  /* 0x000000060b0b7819 */ /* 0x010fe20000010207 */
[----:B--2---:R-:W-:Y:S03]  /*92f0*/  IMAD.MOV.U32 R5, RZ, RZ, R33 ;  /* 0x000000ffff057224 */ /* 0x004fe600078e0021 */
[C---:B------:R-:W-:Y:S04]  /*9300*/  LEA R8, P1, R6.reuse, R4, 0x1 ;  /* 0x0000000406087211 */ /* 0x040fe800078208ff */
[----:B------:R-:W-:Y:S01]  /*9310*/  LEA.HI.X.SX32 R9, R6, R5, 0x1, P1 ;  /* 0x0000000506097211 */ /* 0x000fe200008f0eff */
[----:B------:R1:W-:Y:S01]  /*9320*/  STL [R1+0x1c], R8 ;  /* 0x00001c0801007387 */ /* 0x0003e20000100800 */
[-C--:B------:R-:W-:Y:S03]  /*9330*/  IADD3 R6, P1, R8, R10.reuse, RZ ;  /* 0x0000000a08067210 */ /* 0x080fe60007f3e0ff */
[----:B------:R-:W-:Y:S01]  /*9340*/  @!PT LDS RZ, [RZ] ;  /* 0x00000000fffff984 */ /* 0x000fe20000000800 */
[----:B------:R-:W-:Y:S01]  /*9350*/  @!PT LDS RZ, [RZ] ;  /* 0x00000000fffff984 */ /* 0x000fe20000000800 */
[----:B------:R-:W-:Y:S01]  /*9360*/  @!PT LDS RZ, [RZ] ;  /* 0x00000000fffff984 */ /* 0x000fe20000000800 */
[----:B------:R1:W-:Y:S01]  /*9370*/  LDGSTS.E.BYPASS.LTC128B.128 [R232], desc[UR10][R8.64] ;  /* 0x0000000008e87fae */ /* 0x0003e2000b901d4a */
[-C--:B------:R-:W-:Y:S01]  /*9380*/  IADD3 R4, P2, R6, R10.reuse, RZ ;  /* 0x0000000a06047210 */ /* 0x080fe20007f5e0ff */
[--C-:B------:R-:W-:Y:S02]  /*9390*/  IMAD.X R7, R9, 0x1, R11.reuse, P1 ;  /* 0x0000000109077824 */ /* 0x100fe400008e060b */
[----:B------:R1:W-:Y:S01]  /*93a0*/  STL [R1+0x14], R9 ;  /* 0x0000140901007387 */ /* 0x0003e20000100800 */
[----:B------:R-:W-:Y:S02]  /*93b0*/  IADD3 R10, P1, R4, R10, RZ ;  /* 0x0000000a040a7210 */ /* 0x000fe40007f3e0ff */
[----:B------:R-:W-:Y:S01]  /*93c0*/  IADD3.X R5, R7, R11, RZ, P2, !PT ;  /* 0x0000000b07057210 */ /* 0x000fe200017fe4ff */
[----:B------:R1:W-:Y:S04]  /*93d0*/  LDGSTS.E.BYPASS.LTC128B.128 [R232+0x1000], desc[UR10][R6.64] ;  /* 0x0100000006e87fae */ /* 0x0003e8000b901d4a */
[----:B------:R1:W-:Y:S01]  /*93e0*/  LDGSTS.E.BYPASS.LTC128B.128 [R232+0x2000], desc[UR10][R4.64] ;  /* 0x0200000004e87fae */ /* 0x0003e2000b901d4a */
[----:B------:R-:W-:Y:S05]  /*93f0*/  IMAD.X R11, R5, 0x1, R11, P1 ;  /* 0x00000001050b7824 */ /* 0x000fea00008e060b */
[----:B------:R1:W-:Y:S04]  /*9400*/  LDGSTS.E.BYPASS.LTC128B.128 [R232+0x3000], desc[UR10][R10.64] ;  /* 0x030000000ae87fae */ /* 0x0003e8000b901d4a */
[----:B------:R-:W0:Y:S02]  /*9410*/  LDGDEPBAR ;  /* 0x00000000000079af */ /* 0x000e240000000000 */
.L_x_2266:
[----:B------:R-:W-:Y:S01]  /*9420*/  STS [R234+0x14000], R158 ;  /* 0x0140009eea007388 */ /* 0x000fe20000000800 */
[----:B------:R-:W-:Y:S03]  /*9430*/  IMAD.SHL.U32 R36, R192, 0x2, RZ ;  /* 0x00000002c0247824 */ /* 0x000fe600078e00ff */
        /* <DEDUP_REMOVED lines=25> */
[----:B--2---:R-:W-:Y:S03]  /*95d0*/  MOV R2, UR4 ;  /* 0x0000000400027c02 */ /* 0x004fe60008000f00 */
[----:B------:R2:W-:Y:S01]  /*95e0*/  STS [R237+0x14000], R0 ;  /* 0x01400000ed007388 */ /* 0x0005e20000000800 */
[----:B------:R-:W-:Y:S03]  /*95f0*/  IADD3 R2, R36, 0x8000, R2 ;  /* 0x0000800024027810 */ /* 0x000fe60007ffe002 */
[----:B------:R-:W-:Y:S04]  /*9600*/  STS [R237+0x14400], R14 ;  /* 0x0144000eed007388 */ /* 0x000fe80000000800 */
[----:B------:R-:W-:Y:S04]  /*9610*/  STS [R238+0x16000], R16 ;  /* 0x01600010ee007388 */ /* 0x000fe80000000800 */
[----:B------:R-:W-:Y:S04]  /*9620*/  STS [R238+0x16400], R15 ;  /* 0x0164000fee007388 */ /* 0x000fe80000000800 */
[----:B------:R-:W-:Y:S04]  /*9630*/  STS [R237+0x16000], R18 ;  /* 0x01600012ed007388 */ /* 0x000fe80000000800 */
[----:B------:R-:W-:Y:S01]  /*9640*/  STS [R237+0x16400], R17 ;  /* 0x01640011ed007388 */ /* 0x000fe20000000800 */
[----:B------:R-:W-:Y:S01]  /*9650*/  BAR.SYNC.DEFER_BLOCKING 0x0 ;  /* 0x0000000000007b1d */ /* 0x000fe20000010000 */
[----:B--2---:R-:W-:Y:S05]  /*9660*/  IMAD.IADD R0, R2, 0x1, R185 ;  /* 0x0000000102007824 */ /* 0x004fea00078e02b9 */
[----:B-1---5:R-:W-:Y:S04]  /*9670*/  LDSM.16.MT88.4 R4, [R3+0x1c000] ;  /* 0x01c000000304783b */ /* 0x022fe80000004200 */
        /* <DEDUP_REMOVED lines=101> */
[----:B------:R-:W2:Y:S01]  /*9cd0*/  LDL.LU R38, [R1] ;  /* 0x0000000001267983 */ /* 0x000ea20000300800 */
        /* <DEDUP_REMOVED lines=11> */
[----:B------:R1:W-:Y:S01]  /*9d90*/  STL [R1], R8 ;  /* 0x0000000801007387 */ /* 0x0003e20000100800 */
        /* <DEDUP_REMOVED lines=16> */
.L_x_2267:
        /* <DEDUP_REMOVED lines=80> */
[----:B------:R4:W-:Y:S05]  /*a3a0*/  LDSM.16.MT88.4 R52, [R2+0x7800] ;  /* 0x007800000234783b */ /* 0x0009ea0000004200 */
[----:B------:R-:W-:Y:S01]  /*a3b0*/  HMMA.16816.F32 R32, R40, R62, R32 ;  /* 0x0000003e2820723c */ /* 0x000fe20000001820 */
[----:B------:R-:W4:Y:S04]  /*a3c0*/  LDSM.16.M88.4 R40, [R144+0x18000] ;  /* 0x018000009028783b */ /* 0x000f280000000200 */
[----:B------:R4:W-:Y:S01]  /*a3d0*/  LDSM.16.MT88.4 R60, [R0+0x3800] ;  /* 0x00380000003c783b */ /* 0x0009e20000004200 */
        /* <DEDUP_REMOVED lines=16> */
[C---:B------:R-:W-:Y:S01]  /*a4e0*/  IMAD.SHL.U32 R45, R44.reuse, 0x10, RZ ;  /* 0x000000102c2d7824 */ /* 0x040fe200078e00ff */
[C---:B------:R-:W-:Y:S05]  /*a4f0*/  HMMA.16816.F32 R24, R136.reuse, R140, R24 ;  /* 0x0000008c8818723c */ /* 0x040fea0000001818 */
[C---:B------:R-:W-:Y:S01]  /*a500*/  IMAD R2, R44.reuse, 0x18, RZ ;  /* 0x000000182c027824 */ /* 0x040fe200078e02ff */
[-C--:B------:R-:W-:Y:S05]  /*a510*/  HMMA.16816.F32 R28, R136, R142.reuse, R28 ;  /* 0x0000008e881c723c */ /* 0x080fea000000181c */
[----:B------:R-:W-:Y:S01]  /*a520*/  IMAD.U32 R0, R44, -0x80, RZ ;  /* 0xffffff802c007824 */ /* 0x000fe200078e00ff */
        /* <DEDUP_REMOVED lines=386> */
.L_x_2269:
        /* <DEDUP_REMOVED lines=23> */
.L_x_2270:
        /* <DEDUP_REMOVED lines=45> */
.L_x_2272:
[----:B------:R-:W-:Y:S05]  /*c190*/  BSYNC B0 ;  /* 0x0000000000007941 */ /* 0x000fea0003800000 */
.L_x_2271:
        /* <DEDUP_REMOVED lines=14> */
.L_x_2274:
[----:B------:R-:W-:Y:S05]  /*c280*/  BSYNC B0 ;  /* 0x0000000000007941 */ /* 0x000fea0003800000 */
.L_x_2273:
        /* <DEDUP_REMOVED lines=15> */
.L_x_2276:
[----:B------:R-:W-:Y:S05]  /*c380*/  BSYNC B0 ;  /* 0x0000000000007941 */ /* 0x000fea0003800000 */
.L_x_2275:
        /* <DEDUP_REMOVED lines=15> */
.L_x_2278:
[----:B------:R-:W-:Y:S05]  /*c480*/  BSYNC B0 ;  /* 0x0000000000007941 */ /* 0x000fea0003800000 */
.L_x_2277:
        /* <DEDUP_REMOVED lines=27> */
.L_x_2280:
[----:B------:R-:W-:Y:S05]  /*c640*/  BSYNC B0 ;  /* 0x0000000000007941 */ /* 0x000fea0003800000 */
.L_x_2279:
        /* <DEDUP_REMOVED lines=14> */
.L_x_2282:
[----:B------:R-:W-:Y:S05]  /*c730*/  BSYNC B0 ;  /* 0x0000000000007941 */ /* 0x000fea0003800000 */
.L_x_2281:
        /* <DEDUP_REMOVED lines=14> */
.L_x_2284:
[----:B------:R-:W-:Y:S05]  /*c820*/  BSYNC B0 ;  /* 0x0000000000007941 */ /* 0x000fea0003800000 */
.L_x_2283:
        /* <DEDUP_REMOVED lines=13> */
.L_x_2263:
[----:B------:R-:W-:Y:S05]  /*c900*/  BSYNC B1 ;  /* 0x0000000000017941 */ /* 0x000fea0003800000 */
.L_x_2241:
        /* <DEDUP_REMOVED lines=8> */
.L_x_2285:
[----:B------:R-:W-:Y:S05]  /*c990*/  EXIT ;  /* 0x000000000000794d */ /* 0x000fea0003800000 */
.L_x_2287:
        /* <DEDUP_REMOVED lines=14> */
.L_x_2498:


//--------------------- .text._ZN5flash44flash_bwd_dq_dk_dv_loop_seqk_parallel_kernelI23Flash_bwd_kernel_traitsILi64ELi128ELi128ELi8ELi4ELi4ELi4ELb0ELb0EN7cutlass6half_tE19Flash_kernel_traitsILi64ELi128ELi128ELi8ES3_EELb1ELb0ELb1ELb1ELb0ELb0ELb0EEEvNS_16Flash_bwd_paramsE --------------------------
	.section	.text._ZN5flash44flash_bwd_dq_dk_dv_loop_seqk_parallel_kernelI23Flash_bwd_kernel_traitsILi64ELi128ELi128ELi8ELi4ELi4ELi4ELb0ELb0EN7cutlass6half_tE19Flash_kernel_traitsILi64ELi128ELi128ELi8ES3_EELb1ELb0ELb1ELb1ELb0ELb0ELb0EEEvNS_16Flash_bwd_paramsE,"ax",@progbits
	.align	128
        .global         _ZN5flash44flash_bwd_dq_dk_dv_loop_seqk_parallel_kernelI23Flash_bwd_kernel_traitsILi64ELi128ELi128ELi8ELi4ELi4ELi4ELb0ELb0EN7cutlass6half_tE19Flash_kernel_traitsILi64ELi128ELi128ELi8ES3_EELb1ELb0ELb1ELb1ELb0ELb0ELb0EEEvNS_16Flash_bwd_paramsE
        .type           _ZN5flash44flash_bwd_dq_dk_dv_loop_seqk_parallel_kernelI23Flash_bwd_kernel_traitsILi64ELi128ELi128ELi8ELi4ELi4ELi4ELb0ELb0EN7cutlass6half_tE19Flash_kernel_traitsILi64ELi128ELi128ELi8ES3_EELb1ELb0ELb1ELb1ELb0ELb0ELb0EEEvNS_16Flash_bwd_paramsE,@function
        .size           _ZN5flash44flash_bwd_dq_dk_dv_loop_seqk_parallel_kernelI23Flash_bwd_kernel_traitsILi64ELi128ELi128ELi8ELi4ELi4ELi4ELb0ELb0EN7cutlass6half_tE19Flash_kernel_traitsILi64ELi128ELi128ELi8ES3_EELb1ELb0ELb1ELb1ELb0ELb0ELb0EEEvNS_16Flash_bwd_paramsE,(.L_x_2499 - _ZN5flash44flash_bwd_dq_dk_dv_loop_seqk_parallel_kernelI23Flash_bwd_kernel_traitsILi64ELi128ELi128ELi8ELi4ELi4ELi4ELb0ELb0EN7cutlass6half_tE19Flash_kernel_traitsILi64ELi128ELi128ELi8ES3_EELb1ELb0ELb1ELb1ELb0ELb0ELb0EEEvNS_16Flash_bwd_paramsE)
        .other          _ZN5flash44flash_bwd_dq_dk_dv_loop_seqk_parallel_kernelI23Flash_bwd_kernel_traitsILi64ELi128ELi128ELi8ELi4ELi4ELi4ELb0ELb0EN7cutlass6half_tE19Flash_kernel_traitsILi64ELi128ELi128ELi8ES3_EELb1ELb0ELb1ELb1ELb0ELb0ELb0EEEvNS_16Flash_bwd_paramsE,@"STO_CUDA_ENTRY STV_DEFAULT"
_ZN5flash44flash_bwd_dq_dk_dv_loop_seqk_parallel_kernelI23Flash_bwd_kernel_traitsILi64ELi128ELi128ELi8ELi4ELi4ELi4ELb0ELb0EN7cutlass6half_tE19Flash_kernel_traitsILi64ELi128ELi128ELi8ES3_EELb1ELb0ELb1ELb1ELb0ELb0ELb0EEEvNS_16Flash_bwd_paramsE:
.text._ZN5flash44flash_bwd_dq_dk_dv_loop_seqk_parallel_kernelI23Flash_bwd_kernel_traitsILi64ELi128ELi128ELi8ELi4ELi4ELi4ELb0ELb0EN7cutlass6half_tE19Flash_kernel_traitsILi64ELi128ELi128ELi8ES3_EELb1ELb0ELb1ELb1ELb0ELb0ELb0EEEvNS_16Flash_bwd_paramsE:
        /* <DEDUP_REMOVED lines=25> */
[--C-:B------:R-:W-:Y:S01]  /*0190*/  SHF.R.S32.HI R3, RZ, 0x5, R2.reuse ;  /* 0x00000005ff037819 */ /* 0x100fe20000011402 */
[----:B----4-:R-:W-:Y:S01]  /*01a0*/  USHF.L.U32 UR5, UR48, 0x7, URZ ;  /* 0x0000000730057899 */ /* 0x010fe2000800063f */
[----:B------:R-:W-:Y:S02]  /*01b0*/  SHF.R.S32.HI R0, RZ, 0x1f, R2 ;  /* 0x0000001fff007819 */ /* 0x000fe40000011402 */
[CC--:B------:R-:W-:Y:S02]  /*01c0*/  LEA.HI R7, R5.reuse, R10.reuse, RZ, 0x4 ;  /* 0x0000000a05077211 */ /* 0x0c0fe400078f20ff */
[----:B------:R-:W-:-:S02]  /*01d0*/  LEA.HI R247, R5, R10, RZ, 0x7 ;  /* 0x0000000a05f77211 */ /* 0x000fc400078f38ff */
[CC--:B------:R-:W-:Y:S02]  /*01e0*/  LEA.HI R13, R5.reuse, R10.reuse, RZ, 0x6 ;  /* 0x0000000a050d7211 */ /* 0x0c0fe400078f30ff */
[----:B------:R-:W-:Y:S02]  /*01f0*/  LEA.HI R0, R0, R3, RZ, 0x2 ;  /* 0x0000000300007211 */ /* 0x000fe400078f10ff */
[----:B------:R-:W-:Y:S02]  /*0200*/  LEA.HI R5, R5, R10, RZ, 0x2 ;  /* 0x0000000a05057211 */ /* 0x000fe400078f10ff */
[----:B------:R-:W-:Y:S02]  /*0210*/  LOP3.LUT R2, R2, 0xffffffe0, RZ, 0xc0, !PT ;  /* 0xffffffe002027812 */ /* 0x000fe400078ec0ff */
[----:B------:R-:W-:Y:S02]  /*0220*/  LOP3.LUT R8, R9, 0xfffffff8, RZ, 0xc0, !PT ;  /* 0xfffffff809087812 */ /* 0x000fe400078ec0ff */
[----:B------:R-:W-:Y:S01]  /*0230*/  LOP3.LUT R12, R7, 0xfffffff0, RZ, 0xc0, !PT ;  /* 0xfffffff0070c7812 */ /* 0x000fe200078ec0ff */
[----:B------:R-:W-:Y:S01]  /*0240*/  IMAD.IADD R4, R10, 0x1, -R2 ;  /* 0x000000010a047824 */ /* 0x000fe200078e0a02 */
[----:B------:R-:W-:Y:S01]  /*0250*/  LOP3.LUT R0, R0, 0xfffffffc, RZ, 0xc0, !PT ;  /* 0xfffffffc00007812 */ /* 0x000fe200078ec0ff */
[C---:B------:R-:W-:Y:S01]  /*0260*/  IMAD.IADD R2, R10.reuse, 0x1, -R8 ;  /* 0x000000010a027824 */ /* 0x040fe200078e0a08 */
[----:B------:R-:W-:Y:S01]  /*0270*/  LOP3.LUT R11, R5, 0x7ffffffc, RZ, 0xc0, !PT ;  /* 0x7ffffffc050b7812 */ /* 0x000fe200078ec0ff */
[----:B------:R-:W-:Y:S01]  /*0280*/  IMAD.IADD R8, R10, 0x1, -R12 ;  /* 0x000000010a087824 */ /* 0x000fe200078e0a0c */
[----:B------:R-:W-:Y:S01]  /*0290*/  SHF.R.S32.HI R6, RZ, 0x4, R7 ;  /* 0x00000004ff067819 */ /* 0x000fe20000011407 */
[----:B------:R-:W-:Y:S01]  /*02a0*/  IMAD.IADD R252, R3, 0x1, -R0 ;  /* 0x0000000103fc7824 */ /* 0x000fe200078e0a00 */
[----:B------:R-:W-:Y:S01]  /*02b0*/  LOP3.LUT P4, RZ, R2, 0x2, RZ, 0xc0, !PT ;  /* 0x0000000202ff7812 */ /* 0x000fe2000788c0ff */
[----:B------:R-:W-:Y:S01]  /*02c0*/  IMAD.IADD R12, R10, 0x1, -R11 ;  /* 0x000000010a0c7824 */ /* 0x000fe200078e0a0b */
[----:B------:R-:W-:Y:S01]  /*02d0*/  LEA.HI R0, R7, R6, RZ, 0x1 ;  /* 0x0000000607007211 */ /* 0x000fe200078f08ff */
[----:B------:R-:W-:Y:S01]  /*02e0*/  IMAD.SHL.U32 R201, R2, 0x8, RZ ;  /* 0x0000000802c97824 */ /* 0x000fe200078e00ff */
[----:B------:R-:W-:-:S02]  /*02f0*/  SHF.R.S32.HI R11, RZ, 0x3, R9 ;  /* 0x00000003ff0b7819 */ /* 0x000fc40000011409 */
[----:B------:R-:W-:Y:S02]  /*0300*/  SHF.R.S32.HI R10, RZ, 0x1f, R4 ;  /* 0x0000001fff0a7819 */ /* 0x000fe40000011404 */
[----:B------:R-:W-:Y:S02]  /*0310*/  LOP3.LUT R3, R0, 0xfffffffe, RZ, 0xc0, !PT ;  /* 0xfffffffe00037812 */ /* 0x000fe400078ec0ff */
[----:B------:R-:W-:Y:S01]  /*0320*/  LEA.HI R241, R10, R4, RZ, 0x2 ;  /* 0x000000040af17211 */ /* 0x000fe200078f10ff */
[----:B------:R-:W-:Y:S01]  /*0330*/  IMAD.SHL.U32 R4, R11, 0x40, RZ ;  /* 0x000000400b047824 */ /* 0x000fe200078e00ff */
[----:B------:R-:W-:Y:S01]  /*0340*/  SHF.R.S32.HI R7, RZ, 0x2, R5 ;  /* 0x00000002ff077819 */ /* 0x000fe20000011405 */
[----:B------:R-:W-:Y:S01]  /*0350*/  IMAD.IADD R10, R6, 0x1, -R3 ;  /* 0x00000001060a7824 */ /* 0x000fe200078e0a03 */
[----:B------:R-:W-:Y:S02]  /*0360*/  SHF.R.S32.HI R0, RZ, 0x1f, R5 ;  /* 0x0000001fff007819 */ /* 0x000fe40000011405 */
[----:B------:R-:W-:Y:S01]  /*0370*/  LOP3.LUT P3, RZ, R2, 0x4, RZ, 0xc0, !PT ;  /* 0x0000000402ff7812 */ /* 0x000fe2000786c0ff */
[----:B------:R-:W-:Y:S01]  /*0380*/  IMAD.SHL.U32 R180, R10, 0x200, RZ ;  /* 0x000002000ab47824 */ /* 0x000fe200078e00ff */
[----:B------:R-:W-:-:S02]  /*0390*/  LEA.HI R3, R0, R7, RZ, 0x3 ;  /* 0x0000000700037211 */ /* 0x000fc400078f18ff */
[----:B------:R-:W-:Y:S02]  /*03a0*/  LOP3.LUT R0, R4, 0x1c0, RZ, 0xc0, !PT ;  /* 0x000001c004007812 */ /* 0x000fe400078ec0ff */
[----:B------:R-:W-:Y:S02]  /*03b0*/  SHF.R.S32.HI R4, RZ, 0x1f, R8 ;  /* 0x0000001fff047819 */ /* 0x000fe40000011408 */
[----:B------:R-:W-:Y:S02]  /*03c0*/  SHF.R.U32.HI R6, RZ, 0x3, R0 ;  /* 0x00000003ff067819 */ /* 0x000fe40000011600 */
[----:B------:R-:W-:Y:S02]  /*03d0*/  LEA.HI R11, R4, R8, RZ, 0x3 ;  /* 0x00000008040b7211 */ /* 0x000fe400078f18ff */
[----:B------:R-:W-:Y:S01]  /*03e0*/  LOP3.LUT R5, R0, 0x38, R201, 0xf8, !PT ;  /* 0x0000003800057812 */ /* 0x000fe200078ef8c9 */
[----:B------:R-:W-:Y:S01]  /*03f0*/  IMAD.SHL.U32 R0, R2, 0x40, RZ ;  /* 0x0000004002007824 */ /* 0x000fe200078e00ff */
[----:B------:R-:W-:Y:S01]  /*0400*/  LOP3.LUT R4, R11, 0xfffffff8, RZ, 0xc0, !PT ;  /* 0xfffffff80b047812 */ /* 0x000fe200078ec0ff */
[----:B------:R-:W-:Y:S01]  /*0410*/  IMAD.SHL.U32 R2, R252, 0x10, RZ ;  /* 0x00000010fc027824 */ /* 0x000fe200078e00ff */
[----:B------:R-:W-:-:S02]  /*0420*/  LOP3.LUT R3, R3, 0xfffffff8, RZ, 0xc0, !PT ;  /* 0xfffffff803037812 */ /* 0x000fc400078ec0ff */
[----:B------:R-:W-:Y:S01]  /*0430*/  LOP3.LUT R0, R0, 0x1c0, RZ, 0xc0, !PT ;  /* 0x000001c000007812 */ /* 0x000fe200078ec0ff */
[----:B------:R-:W-:Y:S01]  /*0440*/  IMAD.IADD R14, R8, 0x1, -R4 ;  /* 0x00000001080e7824 */ /* 0x000fe200078e0a04 */
[----:B------:R-:W-:Y:S01]  /*0450*/  SHF.R.S32.HI R247, RZ, 0x7, R247 ;  /* 0x00000007fff77819 */ /* 0x000fe200000114f7 */
[----:B------:R-:W-:Y:S01]  /*0460*/  IMAD.IADD R3, R7, 0x1, -R3 ;  /* 0x0000000107037824 */ /* 0x000fe200078e0a03 */
[----:B------:R-:W-:Y:S01]  /*0470*/  LOP3.LUT R4, R0, 0x30, R2, 0xf8, !PT ;  /* 0x0000003000047812 */ /* 0x000fe200078ef802 */
[----:B------:R-:W-:Y:S01]  /*0480*/  IMAD.SHL.U32 R8, R10, 0x10, RZ ;  /* 0x000000100a087824 */ /* 0x000fe200078e00ff */
[--C-:B------:R-:W-:Y:S01]  /*0490*/  LOP3.LUT R184, R0, 0x8, R9.reuse, 0xf8, !PT ;  /* 0x0000000800b87812 */ /* 0x100fe200078ef809 */
[----:B------:R-:W-:Y:S01]  /*04a0*/  STL [R1+0x4], R14 ;  /* 0x0000040e01007387 */ /* 0x000fe20000100800 */
[----:B------:R-:W-:Y:S02]  /*04b0*/  SHF.R.U32.HI R0, RZ, 0x3, R0 ;  /* 0x00000003ff007819 */ /* 0x000fe40000011600 */
[----:B------:R-:W-:-:S02]  /*04c0*/  LOP3.LUT R4, R4, 0x8, R9, 0xf8, !PT ;  /* 0x0000000804047812 */ /* 0x000fc400078ef809 */
        /* <DEDUP_REMOVED lines=78> */
[C---:B------:R-:W-:Y:S01]  /*09b0*/  IMAD.IADD R183, R186.reuse, 0x1, R183 ;  /* 0x00000001bab77824 */ /* 0x040fe200078e02b7 */
        /* <DEDUP_REMOVED lines=8> */
[----:B------:R-:W-:Y:S02]  /*0a40*/  IMAD.IADD R234, R233, 0x1, R229 ;  /* 0x00000001e9ea7824 */ /* 0x000fe400078e02e5 */
        /* <DEDUP_REMOVED lines=10> */
.L_x_2366:
        /* <DEDUP_REMOVED lines=67> */
.L_x_2288:
        /* <DEDUP_REMOVED lines=33> */
[----:B------:R-:W-:Y:S02]  /*1130*/  USEL UR56, UR22, UR16, !UP2 ;  /* 0x0000001016387287 */ /* 0x000fe4000d000000 */
        /* <DEDUP_REMOVED lines=14> */
[----:B------:R-:W-:Y:S02]  /*1220*/  UIADD3 UR45, UR23, UR25, URZ ;  /* 0x00000019172d7290 */ /* 0x000fe4000fffe03f */
[----:B------:R-:W-:Y:S01]  /*1230*/  UIADD3 UR7, UR7, 0x7f, URZ ;  /* 0x0000007f07077890 */ /* 0x000fe2000fffe03f */
[----:B------:R-:W1:Y:S01]  /*1240*/  F2I.FTZ.U32.TRUNC.NTZ R3, R2 ;  /* 0x0000000200037305 */ /* 0x000e62000021f000 */
[----:B------:R-:W-:Y:S02]  /*1250*/  UIMAD.WIDE.U32 UR22, UR12, UR8, URZ ;  /* 0x000000080c1672a5 */ /* 0x000fe4000f8e003f */
[----:B------:R-:W-:Y:S02]  /*1260*/  UIMAD UR25, UR13, UR8, URZ ;  /* 0x000000080d1972a4 */ /* 0x000fe4000f8e023f */
[----:B------:R-:W-:-:S02]  /*1270*/  UIMAD UR8, UR59, UR60, UR14 ;  /* 0x0000003c3b0872a4 */ /* 0x000fc4000f8e020e */
[----:B------:R-:W-:Y:S02]  /*1280*/  UIMAD UR20, UR6, UR29, URZ ;  /* 0x0000001d061472a4 */ /* 0x000fe4000f8e023f */
[----:B------:R-:W-:Y:S02]  /*1290*/  USHF.R.S32.HI UR14, URZ, 0x1f, UR7 ;  /* 0x0000001f3f0e7899 */ /* 0x000fe40008011407 */
[----:B------:R-:W-:Y:S02]  /*12a0*/  UIADD3 UR8, UR9, UR8, URZ ;  /* 0x0000000809087290 */ /* 0x000fe4000fffe03f */
[----:B------:R-:W-:Y:S01]  /*12b0*/  @UP2 UIADD3 UR45, UR17, UR20, URZ ;  /* 0x00000014112d2290 */ /* 0x000fe2000fffe03f */
[----:B-1----:R-:W-:Y:S01]  /*12c0*/  IMAD.MOV R0, RZ, RZ, -R3 ;  /* 0x000000ffff007224 */ /* 0x002fe200078e0a03 */
[----:B------:R-:W-:Y:S01]  /*12d0*/  ULEA.HI UR20, UR14, UR7, URZ, 0x7 ;  /* 0x000000070e147291 */ /* 0x000fe2000f8f383f */
[----:B------:R-:W-:Y:S01]  /*12e0*/  IMAD.MOV.U32 R2, RZ, RZ, RZ ;  /* 0x000000ffff027224 */ /* 0x000fe200078e00ff */
[----:B------:R-:W-:Y:S01]  /*12f0*/  UIMAD UR7, UR12, UR8, UR25 ;  /* 0x000000080c0772a4 */ /* 0x000fe2000f8e0219 */
[----:B------:R-:W-:Y:S01]  /*1300*/  IMAD R0, R0, R5, RZ ;  /* 0x0000000500007224 */ /* 0x000fe200078e02ff */
[----:B------:R-:W-:-:S02]  /*1310*/  @UP2 UIMAD UR50, UR6, UR11, UR47 ;  /* 0x0000000b063222a4 */ /* 0x000fc4000f8e022f */
[----:B------:R-:W-:Y:S01]  /*1320*/  USHF.L.U64.HI UR11, UR48, 0x7, UR59 ;  /* 0x00000007300b7899 */ /* 0x000fe2000801023b */
[----:B------:R-:W-:Y:S01]  /*1330*/  IMAD.HI.U32 R0, R3, R0, R2 ;  /* 0x0000000003007227 */ /* 0x000fe200078e0002 */
[----:B------:R-:W-:Y:S01]  /*1340*/  MOV R2, R4 ;  /* 0x0000000400027202 */ /* 0x000fe20000000f00 */
[----:B------:R-:W-:Y:S02]  /*1350*/  UIADD3 UR49, UR23, UR7, URZ ;  /* 0x0000000717317290 */ /* 0x000fe4000fffe03f */
[----:B------:R-:W-:Y:S02]  /*1360*/  USHF.R.S32.HI UR14, URZ, 0x7, UR33 ;  /* 0x000000073f0e7899 */ /* 0x000fe40008011421 */
[----:B------:R-:W-:Y:S01]  /*1370*/  IMAD.HI.U32 R0, R0, R2, RZ ;  /* 0x0000000200007227 */ /* 0x000fe200078e00ff */
[----:B------:R-:W-:Y:S02]  /*1380*/  USHF.R.S32.HI UR7, URZ, 0x7, UR20 ;  /* 0x000000073f077899 */ /* 0x000fe40008011414 */
[----:B------:R-:W-:Y:S01]  /*1390*/  USEL UR35, UR11, URZ, UP0 ;  /* 0x0000003f0b237287 */ /* 0x000fe20008000000 */
[----:B------:R-:W-:Y:S01]  /*13a0*/  IMAD.MOV R3, RZ, RZ, -R0 ;  /* 0x000000ffff037224 */ /* 0x000fe200078e0a00 */
[----:B------:R-:W-:Y:S01]  /*13b0*/  UISETP.LT.AND UP0, UPT, UR14, UR7, UPT ;  /* 0x000000070e00728c */ /* 0x000fe2000bf01270 */
[----:B------:R-:W-:-:S02]  /*13c0*/  ULDC UR40, c[0x0][0x2c4] ;  /* 0x0000b10000287ab9 */ /* 0x000fc40000000800 */
[C---:B------:R-:W-:Y:S01]  /*13d0*/  IMAD R2, R5.reuse, R3, R2 ;  /* 0x0000000305027224 */ /* 0x040fe200078e0202 */
[----:B------:R-:W-:Y:S02]  /*13e0*/  UIMAD UR52, UR58, UR44, URZ ;  /* 0x0000002c3a3472a4 */ /* 0x000fe4000f8e023f */
[----:B------:R-:W-:Y:S02]  /*13f0*/  @UP3 UIMAD UR20, UR48, UR40, URZ ;  /* 0x00000028301432a4 */ /* 0x000fe4000f8e023f */
[----:B------:R-:W-:Y:S01]  /*1400*/  ISETP.GT.U32.AND P1, PT, R5, R2, PT ;  /* 0x000000020500720c */ /* 0x000fe20003f24070 */
[----:B------:R-:W-:Y:S02]  /*1410*/  USEL UR44, UR14, UR7, UP0 ;  /* 0x000000070e2c7287 */ /* 0x000fe40008000000 */
[----:B------:R-:W-:Y:S02]  /*1420*/  UISETP.NE.AND UP1, UPT, UR38, -0x1, UPT ;  /* 0xffffffff2600788c */ /* 0x000fe4000bf25270 */
[----:B------:R-:W-:-:S02]  /*1430*/  @UP3 USEL UR20, UR20, UR6, !UP2 ;  /* 0x0000000614143287 */ /* 0x000fc4000d000000 */
[----:B------:R-:W-:Y:S02]  /*1440*/  ULEA UR7, UR44, 0xffffff80, 0x7 ;  /* 0xffffff802c077891 */ /* 0x000fe4000f8e383f */
[----:B------:R-:W-:Y:S01]  /*1450*/  UIMAD.WIDE.U32 UR16, UR12, UR6, URZ ;  /* 0x000000060c1072a5 */ /* 0x000fe2000f8e003f */
[----:B------:R-:W-:Y:S01]  /*1460*/  @UP3 ULDC UR14, c[0x0][0x2e4] ;  /* 0x0000b900000e3ab9 */ /* 0x000fe20000000800 */
[----:B------:R-:W-:Y:S02]  /*1470*/  USHF.R.S32.HI UR25, URZ, 0x1f, UR7 ;  /* 0x0000001f3f197899 */ /* 0x000fe40008011407 */
[----:B------:R-:W-:Y:S01]  /*1480*/  @!P1 IMAD.IADD R2, R2, 0x1, -R5 ;  /* 0x0000000102029824 */ /* 0x000fe200078e0a05 */
[----:B------:R-:W-:Y:S01]  /*1490*/  @UP3 UIMAD UR36, UR58, UR14, UR20 ;  /* 0x0000000e3a2432a4 */ /* 0x000fe2000f8e0214 */
[----:B------:R-:W-:Y:S01]  /*14a0*/  @!P1 IADD3 R0, R0, 0x1, RZ ;  /* 0x0000000100009810 */ /* 0x000fe20007ffe0ff */
[----:B------:R-:W-:Y:S01]  /*14b0*/  UIADD3 UR14, UP0, UR7, UR37, URZ ;  /* 0x00000025070e7290 */ /* 0x000fe2000ff1e03f */
[----:B------:R-:W-:Y:S01]  /*14c0*/  PLOP3.LUT P1, PT, PT, PT, UP1, 0x80, 0x0 ;  /* 0x000000000000781c */ /* 0x000fe20003f2f018 */
[----:B------:R-:W-:Y:S01]  /*14d0*/  USEL UR57, UR22, UR16, !UP2 ;  /* 0x0000001016397287 */ /* 0x000fe2000d000000 */
[----:B------:R-:W-:Y:S01]  /*14e0*/  ISETP.GE.U32.AND P0, PT, R2, R5, PT ;  /* 0x000000050200720c */ /* 0x000fe20003f06070 */
[----:B------:R-:W-:Y:S01]  /*14f0*/  @!UP3 UIMAD UR22, UR48, UR53, UR58 ;  /* 0x000000353016b2a4 */ /* 0x000fe2000f8e023a */
[----:B------:R-:W-:Y:S01]  /*1500*/  LOP3.LUT R2, R6, UR58, RZ, 0x3c, !PT ;  /* 0x0000003a06027c12 */ /* 0x000fe2000f8e3cff */
[----:B------:R-:W-:Y:S01]  /*1510*/  UIMAD UR16, UR13, UR6, URZ ;  /* 0x000000060d1072a4 */ /* 0x000fe2000f8e023f */
[----:B------:R-:W-:Y:S01]  /*1520*/  ULDC.U8 UR41, c[0x0][0x480] ;  /* 0x0001200000297ab9 */ /* 0x000fe20000000000 */
[----:B------:R-:W-:Y:S01]  /*1530*/  UIADD3.X UR20, UR25, UR35, URZ, UP0, !UPT ;  /* 0x0000002319147290 */ /* 0x000fe200087fe43f */
[----:B------:R-:W-:Y:S01]  /*1540*/  ISETP.GE.AND P2, PT, R2, RZ, PT ;  /* 0x000000ff0200720c */ /* 0x000fe20003f46270 */
[----:B------:R-:W-:-:S02]  /*1550*/  UIMAD UR13, UR13, UR14, URZ ;  /* 0x0000000e0d0d72a4 */ /* 0x000fc4000f8e023f */
[----:B------:R-:W-:Y:S02]  /*1560*/  @UP1 UIADD3 UR26, UR30, UR38, URZ ;  /* 0x000000261e1a1290 */ /* 0x000fe4000fffe03f */
[----:B------:R-:W-:Y:S02]  /*1570*/  @UP1 UIADD3 UR27, UR30, UR38, URZ ;  /* 0x000000261e1b1290 */ /* 0x000fe4000fffe03f */
[----:B------:R-:W-:Y:S01]  /*1580*/  @P0 VIADD R0, R0, 0x1 ;  /* 0x0000000100000836 */ /* 0x000fe20000000000 */
[----:B------:R-:W-:Y:S01]  /*1590*/  UISETP.NE.AND UP4, UPT, UR41, URZ, UPT ;  /* 0x0000003f2900728c */ /* 0x000fe2000bf85270 */
[----:B------:R-:W-:Y:S01]  /*15a0*/  PLOP3.LUT P0, PT, PT, PT, UP3, 0x80, 0x0 ;  /* 0x000000000000781c */ /* 0x000fe20003f0f038 */
[----:B------:R-:W-:Y:S01]  /*15b0*/  @!UP3 UIMAD UR36, UR22, UR40, URZ ;  /* 0x000000281624b2a4 */ /* 0x000fe2000f8e023f */
[----:B------:R-:W-:Y:S01]  /*15c0*/  IMAD.MOV.U32 R11, RZ, RZ, R0 ;  /* 0x000000ffff0b7224 */ /* 0x000fe200078e0000 */
[----:B------:R-:W-:Y:S01]  /*15d0*/  @UP1 ULDC.64 UR10, c[0x0][0x248] ;  /* 0x00009200000a1ab9 */ /* 0x000fe20000000a00 */
[----:B------:R-:W-:Y:S01]  /*15e0*/  @UP1 ULDC.64 UR8, c[0x0][0x250] ;  /* 0x0000940000081ab9 */ /* 0x000fe20000000a00 */
[----:B------:R-:W-:-:S02]  /*15f0*/  UIMAD.WIDE.U32 UR40, UR12, UR14, URZ ;  /* 0x0000000e0c2872a5 */ /* 0x000fc4000f8e003f */
[----:B------:R-:W-:Y:S01]  /*1600*/  @UP2 UIADD3 UR49, UR17, UR16, URZ ;  /* 0x0000001011312290 */ /* 0x000fe2000fffe03f */
[----:B------:R-:W-:Y:S01]  /*1610*/  @!P2 IADD3 R11, -R11, RZ, RZ ;  /* 0x000000ff0b0ba210 */ /* 0x000fe20007ffe1ff */
[----:B------:R-:W-:Y:S01]  /*1620*/  UIMAD UR14, UR12, UR20, UR13 ;  /* 0x000000140c0e72a4 */ /* 0x000fe2000f8e020d */
[----:B------:R-:W-:Y:S01]  /*1630*/  @!P3 LOP3.LUT R11, RZ, R6, RZ, 0x33, !PT ;  /* 0x00000006ff0bb212 */ /* 0x000fe200078e33ff */
[----:B------:R-:W-:Y:S02]  /*1640*/  @UP1 UIMAD.WIDE.U32 UR16, UR26, UR10, URZ ;  /* 0x0000000a1a1012a5 */ /* 0x000fe4000f8e003f */
[----:B------:R-:W-:Y:S02]  /*1650*/  @UP1 UIMAD.WIDE.U32 UR12, UR27, UR8, URZ ;  /* 0x000000081b0c12a5 */ /* 0x000fe4000f8e003f */
[----:B------:R-:W-:Y:S02]  /*1660*/  @UP1 UIMAD UR23, UR26, UR11, URZ ;  /* 0x0000000b1a1712a4 */ /* 0x000fe4000f8e023f */
[----:B------:R-:W-:-:S02]  /*1670*/  @UP1 UIMAD UR20, UR27, UR9, URZ ;  /* 0x000000091b1412a4 */ /* 0x000fc4000f8e023f */
[----:B------:R-:W-:Y:S02]  /*1680*/  @!UP2 UIADD3 UR50, UR43, UR34, URZ ;  /* 0x000000222b32a290 */ /* 0x000fe4000fffe03f */
[----:B------:R-:W-:Y:S02]  /*1690*/  USEL UR54, UR32, URZ, UP4 ;  /* 0x0000003f20367287 */ /* 0x000fe4000a000000 */
[----:B------:R-:W-:Y:S02]  /*16a0*/  USEL UR53, UR51, URZ, UP4 ;  /* 0x0000003f33357287 */ /* 0x000fe4000a000000 */
[----:B------:R-:W-:Y:S02]  /*16b0*/  USHF.R.S32.HI UR39, URZ, 0x1f, UR24 ;  /* 0x0000001f3f277899 */ /* 0x000fe40008011418 */
[----:B------:R-:W-:Y:S02]  /*16c0*/  USHF.R.S32.HI UR55, URZ, 0x1f, UR52 ;  /* 0x0000001f3f377899 */ /* 0x000fe40008011434 */
        /* <DEDUP_REMOVED lines=18> */
.L_x_2290:
        /* <DEDUP_REMOVED lines=13> */
.L_x_2291:
        /* <DEDUP_REMOVED lines=11> */
.L_x_2292:
[----:B------:R-:W-:Y:S02]  /*1970*/  ULDC UR6, c[0x0][0x270] ;  /* 0x00009c0000067ab9 */ /* 0x000fe40000000800 */
[----:B------:R-:W-:-:S04]  /*1980*/  UIMAD UR6, UR48, UR6, UR58 ;  /* 0x00000006300672a4 */ /* 0x000fc8000f8e023a */
[----:B------:R-:W-:-:S12]  /*1990*/  UIMAD UR6, UR6, UR60, URZ ;  /* 0x0000003c060672a4 */ /* 0x000fd8000f8e023f */
.L_x_2293:
[----:B------:R-:W1:Y:S01]  /*19a0*/  S2R R13, SR_TID.X ;  /* 0x00000000000d7919 */ /* 0x000e620000002100 */
[----:B------:R-:W2:Y:S01]  /*19b0*/  LDC.64 R4, c[0x0][0x420] ;  /* 0x00010800ff047b82 */ /* 0x000ea20000000a00 */
[--C-:B------:R-:W-:Y:S01]  /*19c0*/  SHF.R.S32.HI R23, RZ, 0x1f, R201.reuse ;  /* 0x0000001fff177819 */ /* 0x100fe200000114c9 */
[----:B------:R-:W-:Y:S01]  /*19d0*/  IMAD.MOV.U32 R22, RZ, RZ, R201 ;  /* 0x000000ffff167224 */ /* 0x000fe200078e00c9 */
[----:B------:R-:W-:Y:S01]  /*19e0*/  USHF.R.S32.HI UR27, URZ, 0x1f, UR58 ;  /* 0x0000001f3f1b7899 */ /* 0x000fe2000801143a */
[----:B------:R-:W-:Y:S01]  /*19f0*/  BSSY B1, `(.L_x_2289) ;  /* 0x0000cda000017945 */ /* 0x000fe20003800000 */
[----:B------:R-:W-:Y:S01]  /*1a00*/  ULDC.64 UR16, c[0x0][0x428] ;  /* 0x00010a0000107ab9 */ /* 0x000fe20000000a00 */
[----:B------:R-:W-:Y:S01]  /*1a10*/  UIADD3 UR41, UR7, UR6, URZ ;  /* 0x0000000607297290 */ /* 0x000fe2000fffe03f */
[----:B------:R-:W-:Y:S01]  /*1a20*/  IMAD.U32 R9, RZ, RZ, UR16 ;  /* 0x00000010ff097e24 */ /* 0x000fe2000f8e00ff */
[----:B------:R-:W-:Y:S01]  /*1a30*/  UIMAD UR6, UR27, UR16, URZ ;  /* 0x000000101b0672a4 */ /* 0x000fe2000f8e023f */
[----:B------:R-:W-:Y:S01]  /*1a40*/  ULDC UR13, c[0x0][0x2dc] ;  /* 0x0000b700000d7ab9 */ /* 0x000fe20000000800 */
[----:B------:R-:W-:-:S02]  /*1a50*/  ULDC UR14, c[0x0][0x270] ;  /* 0x00009c00000e7ab9 */ /* 0x000fc40000000800 */
[----:B------:R-:W-:Y:S02]  /*1a60*/  UIMAD UR26, UR58, UR17, UR6 ;  /* 0x000000113a1a72a4 */ /* 0x000fe4000f8e0206 */
[----:B------:R-:W-:Y:S02]  /*1a70*/  UIADD3 UR6, -UR15, UR21, UR24 ;  /* 0x000000150f067290 */ /* 0x000fe4000fffe118 */
[----:B------:R-:W-:Y:S02]  /*1a80*/  UIMAD UR20, UR13, UR14, URZ ;  /* 0x0000000e0d1472a4 */ /* 0x000fe4000f8e023f */
[----:B------:R-:W-:Y:S01]  /*1a90*/  UIADD3 UR22, UR7, UR36, URZ ;  /* 0x0000002407167290 */ /* 0x000fe2000fffe03f */
[----:B------:R-:W-:Y:S02]  /*1aa0*/  ULDC.64 UR46, c[0x0][0x478] ;  /* 0x00011e00002e7ab9 */ /* 0x000fe40000000a00 */
[----:B------:R-:W-:Y:S01]  /*1ab0*/  ULDC.64 UR36, c[0x0][0x2b0] ;  /* 0x0000ac0000247ab9 */ /* 0x000fe20000000a00 */
[----:B------:R-:W-:Y:S01]  /*1ac0*/  ULDC.64 UR42, c[0x0][0x210] ;  /* 0x00008400002a7ab9 */ /* 0x000fe20000000a00 */
[----:B------:R-:W-:Y:S01]  /*1ad0*/  UIMAD.WIDE UR22, UR22, 0x4, UR36 ;  /* 0x00000004161678a5 */ /* 0x000fe2000f8e0224 */
[----:B--2---:R-:W-:Y:S01]  /*1ae0*/  IMAD R8, R4, UR25, RZ ;  /* 0x0000001904087c24 */ /* 0x004fe2000f8e02ff */
[----:B------:R-:W-:Y:S01]  /*1af0*/  UIADD3 UR14, UR44, -0x1, URZ ;  /* 0xffffffff2c0e7890 */ /* 0x000fe2000fffe03f */
[----:B------:R-:W-:-:S02]  /*1b00*/  ULDC.64 UR36, c[0x0][0x3e0] ;  /* 0x0000f80000247ab9 */ /* 0x000fc40000000a00 */
[----:B------:R-:W-:Y:S01]  /*1b10*/  IMAD R8, R5, UR7, R8 ;  /* 0x0000000705087c24 */ /* 0x000fe2000f8e0208 */
[----:B-1----:R-:W-:-:S04]  /*1b20*/  SHF.R.S32.HI R12, RZ, 0x1f, R13 ;  /* 0x0000001fff0c7819 */ /* 0x002fc8000001140d */
[----:B------:R-:W-:-:S04]  /*1b30*/  LEA.HI R0, R12, R13, RZ, 0x3 ;  /* 0x0000000d0c007211 */ /* 0x000fc800078f18ff */
[----:B------:R-:W-:-:S04]  /*1b40*/  SHF.R.S32.HI R0, RZ, 0x3, R0 ;  /* 0x00000003ff007819 */ /* 0x000fc80000011400 */
[----:B------:R-:W-:Y:S02]  /*1b50*/  SHF.R.S32.HI R20, RZ, 0x1f, R0 ;  /* 0x0000001fff147819 */ /* 0x000fe40000011400 */
[----:B------:R-:W-:-:S04]  /*1b60*/  IADD3 R6, P0, R0, UR7, RZ ;  /* 0x0000000700067c10 */ /* 0x000fc8000ff1e0ff */
[----:B------:R-:W-:-:S05]  /*1b70*/  IADD3.X R2, R20, UR25, RZ, P0, !PT ;  /* 0x0000001914027c10 */ /* 0x000fca00087fe4ff */
[----:B------:R-:W-:Y:S02]  /*1b80*/  IMAD R7, R2, UR28, RZ ;  /* 0x0000001c02077c24 */ /* 0x000fe4000f8e02ff */
[----:B------:R-:W-:-:S04]  /*1b90*/  IMAD.WIDE.U32 R2, R6, UR28, R22 ;  /* 0x0000001c06027c25 */ /* 0x000fc8000f8e0016 */
[----:B------:R-:W-:Y:S01]  /*1ba0*/  IMAD R7, R6, UR29, R7 ;  /* 0x0000001d06077c24 */ /* 0x000fe2000f8e0207 */
[----:B------:R-:W-:-:S04]  /*1bb0*/  IADD3 R6, P0, R2, UR56, RZ ;  /* 0x0000003802067c10 */ /* 0x000fc8000ff1e0ff */
[----:B------:R-:W-:Y:S01]  /*1bc0*/  IADD3.X R7, R3, UR45, R7, P0, !PT ;  /* 0x0000002d03077c10 */ /* 0x000fe200087fe407 */
[----:B------:R-:W-:Y:S01]  /*1bd0*/  ULDC UR45, c[0x0][0x398] ;  /* 0x0000e600002d7ab9 */ /* 0x000fe20000000800 */
[----:B------:R-:W-:Y:S01]  /*1be0*/  IADD3 R2, P0, R201, UR12, RZ ;  /* 0x0000000cc9027c10 */ /* 0x000fe2000ff1e0ff */
[----:B------:R-:W-:Y:S01]  /*1bf0*/  UIADD3 UR6, UR6, -UR45, URZ ;  /* 0x8000002d06067290 */ /* 0x000fe2000fffe03f */
[----:B------:R-:W-:Y:S02]  /*1c00*/  ULDC.64 UR12, c[0x0][0x258] ;  /* 0x00009600000c7ab9 */ /* 0x000fe40000000a00 */
[----:B------:R-:W-:Y:S01]  /*1c10*/  IADD3.X R3, R23, UR50, RZ, P0, !PT ;  /* 0x0000003217037c10 */ /* 0x000fe200087fe4ff */
[----:B------:R-:W-:Y:S01]  /*1c20*/  UIMAD UR16, UR27, UR12, URZ ;  /* 0x0000000c1b1072a4 */ /* 0x000fe2000f8e023f */
[----:B------:R-:W-:Y:S01]  /*1c30*/  IMAD.U32 R10, RZ, RZ, UR12 ;  /* 0x0000000cff0a7e24 */ /* 0x000fe2000f8e00ff */
[----:B------:R-:W-:Y:S01]  /*1c40*/  USHF.R.S32.HI UR27, URZ, 0x1f, UR6 ;  /* 0x0000001f3f1b7899 */ /* 0x000fe20008011406 */
[----:B------:R-:W-:Y:S01]  /*1c50*/  IMAD.WIDE.U32 R2, R4, UR7, R2 ;  /* 0x0000000704027c25 */ /* 0x000fe2000f8e0002 */
[----:B------:R-:W-:-:S02]  /*1c60*/  USHF.L.U32 UR7, UR20, 0x7, URZ ;  /* 0x0000000714077899 */ /* 0x000fc4000800063f */
[----:B------:R-:W-:Y:S01]  /*1c70*/  ULEA.HI UR27, UR27, UR6, URZ, 0x7 ;  /* 0x000000061b1b7291 */ /* 0x000fe2000f8f383f */
[----:B------:R-:W-:Y:S01]  /*1c80*/  IMAD.IADD R3, R3, 0x1, R8 ;  /* 0x0000000103037824 */ /* 0x000fe200078e0208 */
[----:B------:R-:W-:Y:S01]  /*1c90*/  LEA.HI R8, R12, R13, RZ, 0x5 ;  /* 0x0000000d0c087211 */ /* 0x000fe200078f28ff */
[----:B------:R-:W-:Y:S01]  /*1ca0*/  UIADD3 UR12, UP2, UP0, UR40, UR7, UR52 ;  /* 0x00000007280c7290 */ /* 0x000fe2000f85e034 */
[----:B------:R-:W-:Y:S01]  /*1cb0*/  IMAD.WIDE.U32 R6, R10, UR58, R6 ;  /* 0x0000003a0a067c25 */ /* 0x000fe2000f8e0006 */
[----:B------:R-:W-:Y:S01]  /*1cc0*/  USHF.R.S32.HI UR7, URZ, 0x1f, UR7 ;  /* 0x0000001f3f077899 */ /* 0x000fe20008011407 */
[----:B------:R-:W-:Y:S01]  /*1cd0*/  LOP3.LUT R12, R8, 0xffffffe0, RZ, 0xc0, !PT ;  /* 0xffffffe0080c7812 */ /* 0x000fe200078ec0ff */
[----:B------:R-:W-:Y:S01]  /*1ce0*/  USHF.R.S32.HI UR27, URZ, 0x7, UR27 ;  /* 0x000000073f1b7899 */ /* 0x000fe2000801141b */
[----:B------:R-:W-:Y:S01]  /*1cf0*/  IMAD.WIDE.U32 R2, R9, UR58, R2 ;  /* 0x0000003a09027c25 */ /* 0x000fe2000f8e0002 */
[----:B------:R-:W-:Y:S01]  /*1d00*/  UIADD3.X UR7, UR51, UR7, UR55, UP2, UP0 ;  /* 0x0000000733077290 */ /* 0x000fe200097e0437 */
[----:B------:R-:W-:Y:S01]  /*1d10*/  SHF.R.S32.HI R9, RZ, 0x5, R8 ;  /* 0x00000005ff097819 */ /* 0x000fe20000011408 */
[----:B------:R-:W-:Y:S01]  /*1d20*/  UISETP.LT.AND UP0, UPT, URZ, UR27, UPT ;  /* 0x0000001b3f00728c */ /* 0x000fe2000bf01270 */
[----:B------:R-:W-:Y:S01]  /*1d30*/  IMAD.IADD R13, R13, 0x1, -R12 ;  /* 0x000000010d0d7824 */ /* 0x000fe200078e0a0c */
[----:B------:R-:W-:Y:S01]  /*1d40*/  UIADD3 UR6, UP3, UP2, UR54, UR12, UR57 ;  /* 0x0000000c36067290 */ /* 0x000fe2000fa7e039 */
[----:B------:R-:W-:Y:S01]  /*1d50*/  VIADD R3, R3, UR26 ;  /* 0x0000001a03037c36 */ /* 0x000fe20008000000 */
[----:B------:R-:W-:Y:S01]  /*1d60*/  USEL UR27, URZ, UR27, !UP0 ;  /* 0x0000001b3f1b7287 */ /* 0x000fe2000c000000 */
[----:B------:R-:W-:Y:S01]  /*1d70*/  IMAD R9, R9, UR20, R13 ;  /* 0x0000001409097c24 */ /* 0x000fe2000f8e020d */
[----:B------:R-:W-:Y:S01]  /*1d80*/  UIADD3.X UR12, UR53, UR7, UR49, UP3, UP2 ;  /* 0x00000007350c7290 */ /* 0x000fe20009fe4431 */
[-C--:B------:R-:W-:Y:S01]  /*1d90*/  IMAD R10, R20, R4.reuse, RZ ;  /* 0x00000004140a7224 */ /* 0x080fe200078e02ff */
[----:B------:R-:W-:Y:S01]  /*1da0*/  UISETP.GT.AND UP0, UPT, UR44, UR27, UPT ;  /* 0x0000001b2c00728c */ /* 0x000fe2000bf04270 */
[----:B------:R-:W-:Y:S01]  /*1db0*/  IMAD.WIDE.U32 R2, R0, R4, R2 ;  /* 0x0000000400027225 */ /* 0x000fe200078e0002 */
[C---:B------:R-:W-:Y:S01]  /*1dc0*/  IADD3 R8, P0, R9.reuse, UR6, RZ ;  /* 0x0000000609087c10 */ /* 0x040fe2000ff1e0ff */
[----:B------:R-:W-:Y:S01]  /*1dd0*/  UIMAD UR13, UR58, UR13, UR16 ;  /* 0x0000000d3a0d72a4 */ /* 0x000fe2000f8e0210 */
[----:B------:R-:W-:Y:S01]  /*1de0*/  LEA R238, P4, R6, UR42, 0x1 ;  /* 0x0000002a06ee7c11 */ /* 0x000fe2000f8808ff */
[----:B------:R-:W-:Y:S01]  /*1df0*/  IMAD R10, R0, R5, R10 ;  /* 0x00000005000a7224 */ /* 0x000fe200078e020a */
[----:B------:R-:W-:Y:S01]  /*1e00*/  LEA.HI.X.SX32 R9, R9, UR12, 0x1, P0 ;  /* 0x0000000c09097c11 */ /* 0x000fe200080f0eff */
[----:B------:R-:W-:Y:S01]  /*1e10*/  UIMAD.WIDE UR6, UR41, 0x4, UR46 ;  /* 0x00000004290678a5 */ /* 0x000fe2000f8e022e */
[----:B------:R-:W-:Y:S01]  /*1e20*/  PLOP3.LUT P0, PT, PT, PT, UP0, 0x80, 0x0 ;  /* 0x000000000000781c */ /* 0x000fe20003f0f008 */
[----:B------:R-:W-:Y:S01]  /*1e30*/  ULDC.64 UR16, c[0x0][0x400] ;  /* 0x0001000000107ab9 */ /* 0x000fe20000000a00 */
        /* <DEDUP_REMOVED lines=8> */
[----:B------:R-:W-:Y:S02]  /*1ec0*/  LEA.HI.X R239, R2, UR37, R3, 0x1, P3 ;  /* 0x0000002502ef7c11 */ /* 0x000fe400098f0c03 */
        /* <DEDUP_REMOVED lines=20> */
.L_x_2295:
        /* <DEDUP_REMOVED lines=20> */
.L_x_2296:
        /* <DEDUP_REMOVED lines=35> */
.L_x_2298:
[----:B------:R-:W-:Y:S05]  /*2380*/  BSYNC B0 ;  /* 0x0000000000007941 */ /* 0x000fea0003800000 */
.L_x_2297:
        /* <DEDUP_REMOVED lines=14> */
.L_x_2300:
[----:B------:R-:W-:Y:S05]  /*2470*/  BSYNC B0 ;  /* 0x0000000000007941 */ /* 0x000fea0003800000 */
.L_x_2299:
        /* <DEDUP_REMOVED lines=14> */
.L_x_2302:
[----:B------:R-:W-:Y:S05]  /*2560*/  BSYNC B0 ;  /* 0x0000000000007941 */ /* 0x000fea0003800000 */
.L_x_2301:
        /* <DEDUP_REMOVED lines=14> */
.L_x_2304:
[----:B------:R-:W-:Y:S05]  /*2650*/  BSYNC B0 ;  /* 0x0000000000007941 */ /* 0x000fea0003800000 */
.L_x_2303:
        /* <DEDUP_REMOVED lines=26> */
.L_x_2306:
[----:B------:R-:W-:Y:S05]  /*2800*/  BSYNC B0 ;  /* 0x0000000000007941 */ /* 0x000fea0003800000 */
.L_x_2305:
        /* <DEDUP_REMOVED lines=14> */
.L_x_2308:
[----:B------:R-:W-:Y:S05]  /*28f0*/  BSYNC B0 ;  /* 0x0000000000007941 */ /* 0x000fea0003800000 */
.L_x_2307:
        /* <DEDUP_REMOVED lines=14> */
.L_x_2310:
[----:B------:R-:W-:Y:S05]  /*29e0*/  BSYNC B0 ;  /* 0x0000000000007941 */ /* 0x000fea0003800000 */
.L_x_2309:
        /* <DEDUP_REMOVED lines=14> */
.L_x_2294:
        /* <DEDUP_REMOVED lines=32> */
.L_x_2313:
[----:B------:R-:W-:Y:S05]  /*2cd0*/  BSYNC B0 ;  /* 0x0000000000007941 */ /* 0x000fea0003800000 */
.L_x_2312:
        /* <DEDUP_REMOVED lines=14> */
.L_x_2315:
[----:B------:R-:W-:Y:S05]  /*2dc0*/  BSYNC B0 ;  /* 0x0000000000007941 */ /* 0x000fea0003800000 */
.L_x_2314:
        /* <DEDUP_REMOVED lines=13> */
.L_x_2317:
[----:B------:R-:W-:Y:S05]  /*2ea0*/  BSYNC B0 ;  /* 0x0000000000007941 */ /* 0x000fea0003800000 */
.L_x_2316:
        /* <DEDUP_REMOVED lines=16> */
.L_x_2319:
[----:B------:R-:W-:Y:S05]  /*2fb0*/  BSYNC B0 ;  /* 0x0000000000007941 */ /* 0x000fea0003800000 */
.L_x_2318:
        /* <DEDUP_REMOVED lines=19> */
.L_x_2321:
[----:B------:R-:W-:Y:S05]  /*30f0*/  BSYNC B0 ;  /* 0x0000000000007941 */ /* 0x000fea0003800000 */
.L_x_2320:
        /* <DEDUP_REMOVED lines=21> */
.L_x_2323:
[----:B------:R-:W-:Y:S05]  /*3250*/  BSYNC B0 ;  /* 0x0000000000007941 */ /* 0x000fea0003800000 */
.L_x_2322:
        /* <DEDUP_REMOVED lines=21> */
.L_x_2325:
[----:B------:R-:W-:Y:S05]  /*33b0*/  BSYNC B0 ;  /* 0x0000000000007941 */ /* 0x000fea0003800000 */
.L_x_2324:
        /* <DEDUP_REMOVED lines=23> */
.L_x_2327:
[----:B------:R-:W-:Y:S05]  /*3530*/  BSYNC B0 ;  /* 0x0000000000007941 */ /* 0x000fea0003800000 */
.L_x_2326:
[----:B------:R-:W-:Y:S01]  /*3540*/  UIMAD UR7, UR39, UR10, URZ ;  /* 0x0000000a270772a4 */ /* 0x000fe2000f8e023f */
[----:B---3--:R-:W-:Y:S01]  /*3550*/  IMAD.WIDE.U32 R4, R8, UR24, R22 ;  /* 0x0000001808047c25 */ /* 0x008fe2000f8e0016 */
[----:B------:R-:W-:Y:S02]  /*3560*/  BSSY B0, `(.L_x_2328) ;  /* 0x0000029000007945 */ /* 0x000fe40003800000 */
[----:B------:R-:W-:Y:S01]  /*3570*/  UIMAD UR12, UR24, UR11, UR7 ;  /* 0x0000000b180c72a4 */ /* 0x000fe2000f8e0207 */
[C---:B------:R-:W-:Y:S01]  /*3580*/  VIADD R6, R241.reuse, 0x8 ;  /* 0x00000008f1067836 */ /* 0x040fe20000000000 */
[----:B------:R-:W-:Y:S01]  /*3590*/  UIMAD UR7, UR31, -0x80, UR15 ;  /* 0xffffff801f0778a4 */ /* 0x000fe2000f8e020f */
[----:B------:R-:W-:Y:S01]  /*35a0*/  IADD3 R4, P0, R4, UR32, RZ ;  /* 0x0000002004047c10 */ /* 0x000fe2000ff1e0ff */
[----:B------:R-:W-:Y:S02]  /*35b0*/  VIADD R12, R241, 0x48 ;  /* 0x00000048f10c7836 */ /* 0x000fe40000000000 */
[----:B------:R-:W-:Y:S01]  /*35c0*/  IMAD.U32 R3, RZ, RZ, UR12 ;  /* 0x0000000cff037e24 */ /* 0x000fe2000f8e00ff */
[----:B------:R-:W-:Y:S01]  /*35d0*/  ULDC.64 UR12, c[0x0][0x260] ;  /* 0x00009800000c7ab9 */ /* 0x000fe20000000a00 */
[----:B------:R-:W-:-:S02]  /*35e0*/  ISETP.GE.AND P5, PT, R0, UR7, PT ;  /* 0x0000000700007c0c */ /* 0x000fc4000bfa6270 */
        /* <DEDUP_REMOVED lines=32> */
.L_x_2329:
[----:B------:R-:W-:Y:S05]  /*37f0*/  BSYNC B0 ;  /* 0x0000000000007941 */ /* 0x000fea0003800000 */
.L_x_2328:
        /* <DEDUP_REMOVED lines=23> */
.L_x_2331:
[----:B------:R-:W-:Y:S05]  /*3970*/  BSYNC B0 ;  /* 0x0000000000007941 */ /* 0x000fea0003800000 */
.L_x_2330:
        /* <DEDUP_REMOVED lines=23> */
.L_x_2333:
[----:B------:R-:W-:Y:S05]  /*3af0*/  BSYNC B0 ;  /* 0x0000000000007941 */ /* 0x000fea0003800000 */
.L_x_2332:
        /* <DEDUP_REMOVED lines=23> */
.L_x_2335:
[----:B------:R-:W-:Y:S05]  /*3c70*/  BSYNC B0 ;  /* 0x0000000000007941 */ /* 0x000fea0003800000 */
.L_x_2334:
        /* <DEDUP_REMOVED lines=32> */
.L_x_2337:
[----:B------:R-:W-:Y:S05]  /*3e80*/  BSYNC B0 ;  /* 0x0000000000007941 */ /* 0x000fea0003800000 */
.L_x_2336:
        /* <DEDUP_REMOVED lines=22> */
.L_x_2339:
[----:B------:R-:W-:Y:S05]  /*3ff0*/  BSYNC B0 ;  /* 0x0000000000007941 */ /* 0x000fea0003800000 */
.L_x_2338:
        /* <DEDUP_REMOVED lines=22> */
.L_x_2341:
[----:B------:R-:W-:Y:S05]  /*4160*/  BSYNC B0 ;  /* 0x0000000000007941 */ /* 0x000fea0003800000 */
.L_x_2340:
        /* <DEDUP_REMOVED lines=22> */
.L_x_2343:
[----:B------:R-:W-:Y:S05]  /*42d0*/  BSYNC B0 ;  /* 0x0000000000007941 */ /* 0x000fea0003800000 */
.L_x_2342:
[----:B------:R-:W-:Y:S01]  /*42e0*/  ULDC.64 UR8, c[0x0][0x3c8] ;  /* 0x0000f20000087ab9 */ /* 0x000fe20000000a00 */
[----:B------:R-:W-:Y:S01]  /*42f0*/  USHF.R.S32.HI UR6, URZ, 0x1f, UR58 ;  /* 0x0000001f3f067899 */ /* 0x000fe2000801143a */
[----:B------:R-:W-:Y:S01]  /*4300*/  ISETP.NE.AND P2, PT, R10, RZ, PT ;  /* 0x000000ff0a00720c */ /* 0x000fe20003f45270 */
[----:B------:R-:W-:Y:S01]  /*4310*/  UISETP.NE.U32.AND UP1, UPT, UR8, URZ, UPT ;  /* 0x0000003f0800728c */ /* 0x000fe2000bf25070 */
[----:B------:R-:W-:Y:S01]  /*4320*/  IMAD.MOV.U32 R6, RZ, RZ, 0x4 ;  /* 0x00000004ff067424 */ /* 0x000fe200078e00ff */
[----:B-1----:R-:W2:Y:S01]  /*4330*/  LDL R9, [R1+0x4] ;  /* 0x0000040001097983 */ /* 0x002ea20000100800 */
[----:B------:R-:W1:Y:S01]  /*4340*/  LDC.64 R10, c[0x0][0x3b8] ;  /* 0x0000ee00ff0a7b82 */ /* 0x000e620000000a00 */
[----:B------:R-:W-:Y:S01]  /*4350*/  UISETP.NE.AND.EX UP1, UPT, UR9, URZ, UPT, UP1 ;  /* 0x0000003f0900728c */ /* 0x000fe2000bf25310 */
[----:B------:R-:W-:Y:S01]  /*4360*/  IMAD.MOV.U32 R243, RZ, RZ, 0x7f800000 ;  /* 0x7f800000fff37424 */ /* 0x000fe200078e00ff */
[----:B------:R-:W2:Y:S01]  /*4370*/  S2R R14, SR_TID.X ;  /* 0x00000000000e7919 */ /* 0x000ea20000002100 */
[----:B------:R-:W-:-:S02]  /*4380*/  ISETP.NE.AND P4, PT, R15, RZ, PT ;  /* 0x000000ff0f00720c */ /* 0x000fc40003f85270 */
[----:B------:R-:W-:Y:S01]  /*4390*/  ISETP.NE.AND P3, PT, R16, RZ, PT ;  /* 0x000000ff1000720c */ /* 0x000fe20003f65270 */
[----:B------:R-:W-:Y:S01]  /*43a0*/  IMAD.MOV.U32 R244, RZ, RZ, 0x7f800000 ;  /* 0x7f800000fff47424 */ /* 0x000fe200078e00ff */
[----:B------:R-:W-:Y:S01]  /*43b0*/  PLOP3.LUT P0, PT, PT, PT, UP1, 0x80, 0x0 ;  /* 0x000000000000781c */ /* 0x000fe20003f0f018 */
[----:B------:R-:W-:Y:S01]  /*43c0*/  IMAD.MOV.U32 R245, RZ, RZ, 0x7f800000 ;  /* 0x7f800000fff57424 */ /* 0x000fe200078e00ff */
[----:B------:R-:W-:Y:S01]  /*43d0*/  ULDC UR13, c[0x0][0x270] ;  /* 0x00009c00000d7ab9 */ /* 0x000fe20000000800 */
[----:B------:R-:W-:Y:S01]  /*43e0*/  IMAD.MOV.U32 R242, RZ, RZ, 0x7f800000 ;  /* 0x7f800000fff27424 */ /* 0x000fe200078e00ff */
[----:B------:R-:W-:Y:S01]  /*43f0*/  @UP1 ULDC.64 UR10, c[0x0][0x3d0] ;  /* 0x0000f400000a1ab9 */ /* 0x000fe20000000a00 */
[----:B------:R-:W-:Y:S01]  /*4400*/  @UP1 UMOV UR7, UR6 ;  /* 0x0000000600071c82 */ /* 0x000fe20008000000 */
[----:B------:R-:W-:Y:S01]  /*4410*/  @UP1 UIMAD UR12, UR59, UR10, URZ ;  /* 0x0000000a3b0c12a4 */ /* 0x000fe2000f8e023f */
[----:B------:R-:W0:Y:S01]  /*4420*/  LDGDEPBAR ;  /* 0x00000000000079af */ /* 0x000e220000000000 */
[----:B------:R-:W-:Y:S01]  /*4430*/  @UP1 UMOV UR6, UR58 ;  /* 0x0000003a00061c82 */ /* 0x000fe20008000000 */
[----:B------:R-:W-:Y:S01]  /*4440*/  ULDC UR29, c[0x0][0x2d0] ;  /* 0x0000b400001d7ab9 */ /* 0x000fe20000000800 */
[----:B------:R-:W-:-:S02]  /*4450*/  @UP1 UIMAD.WIDE.U32 UR6, UR48, UR10, UR6 ;  /* 0x0000000a300612a5 */ /* 0x000fc4000f8e0006 */
[----:B------:R-:W-:Y:S02]  /*4460*/  @UP1 UIMAD UR11, UR48, UR11, UR12 ;  /* 0x0000000b300b12a4 */ /* 0x000fe4000f8e020c */
[----:B------:R-:W-:Y:S02]  /*4470*/  @UP1 ULEA UR8, UP0, UR6, UR8, 0x2 ;  /* 0x0000000806081291 */ /* 0x000fe4000f80103f */
[----:B------:R-:W-:Y:S01]  /*4480*/  @UP1 UIADD3 UR7, UR7, UR11, URZ ;  /* 0x0000000b07071290 */ /* 0x000fe2000fffe03f */
[----:B-1----:R-:W2:Y:S01]  /*4490*/  LDG.E.64 R4, desc[UR18][R10.64+0x8] ;  /* 0x000008120a047981 */ /* 0x002ea2000c1e1b00 */
[----:B------:R-:W-:Y:S01]  /*44a0*/  @!P6 IMAD.WIDE R6, R12, R6, UR22 ;  /* 0x000000160c06ee25 */ /* 0x000fe2000f8e0206 */
[----:B------:R-:W-:Y:S01]  /*44b0*/  ULDC UR34, c[0x0][0x398] ;  /* 0x0000e60000227ab9 */ /* 0x000fe20000000800 */
[----:B------:R-:W-:Y:S02]  /*44c0*/  @UP1 ULEA.HI.X UR9, UR6, UR9, UR7, 0x2, UP0 ;  /* 0x0000000906091291 */ /* 0x000fe400080f1407 */
[----:B--234-:R-:W-:Y:S01]  /*44d0*/  IMAD.U32 R2, RZ, RZ, UR8 ;  /* 0x00000008ff027e24 */ /* 0x01cfe2000f8e00ff */
[----:B------:R-:W5:Y:S01]  /*44e0*/  @!P6 LDG.E R243, desc[UR18][R6.64] ;  /* 0x0000001206f3e981 */ /* 0x000f62000c1e1900 */
[----:B------:R-:W-:Y:S01]  /*44f0*/  @UP1 ULDC UR6, c[0x0][0x2e8] ;  /* 0x0000ba0000061ab9 */ /* 0x000fe20000000800 */
[----:B------:R-:W-:Y:S01]  /*4500*/  VIADD R181, R191, 0x2000 ;  /* 0x00002000bfb57836 */ /* 0x000fe20000000000 */
[----:B------:R-:W-:Y:S01]  /*4510*/  ULDC UR33, c[0x0][0x2dc] ;  /* 0x0000b70000217ab9 */ /* 0x000fe20000000800 */
[----:B------:R-:W-:Y:S01]  /*4520*/  IMAD.U32 R3, RZ, RZ, UR9 ;  /* 0x00000009ff037e24 */ /* 0x000fe2000f8e00ff */
[----:B------:R-:W-:Y:S01]  /*4530*/  ULDC UR32, c[0x0][0x270] ;  /* 0x00009c0000207ab9 */ /* 0x000fe20000000800 */
[----:B------:R-:W-:-:S02]  /*4540*/  VIADD R187, R190, 0x2000 ;  /* 0x00002000bebb7836 */ /* 0x000fc40000000000 */
[----:B------:R-:W-:Y:S01]  /*4550*/  IMAD.MOV.U32 R189, RZ, RZ, 0x20 ;  /* 0x00000020ffbd7424 */ /* 0x000fe200078e00ff */
[----:B------:R1:W2:Y:S01]  /*4560*/  @P0 LDG.E R8, desc[UR18][R2.64] ;  /* 0x0000001202080981 */ /* 0x0002a2000c1e1900 */
[----:B------:R-:W-:Y:S02]  /*4570*/  IMAD.MOV.U32 R182, RZ, RZ, 0x40 ;  /* 0x00000040ffb67424 */ /* 0x000fe400078e00ff */
[----:B------:R-:W-:Y:S01]  /*4580*/  IMAD.MOV.U32 R248, RZ, RZ, 0x40 ;  /* 0x00000040fff87424 */ /* 0x000fe200078e00ff */
[----:B------:R-:W-:Y:S01]  /*4590*/  CS2R R126, SRZ ;  /* 0x00000000007e7805 */ /* 0x000fe2000001ff00 */
[----:B------:R-:W-:Y:S01]  /*45a0*/  IMAD.SHL.U32 R188, R190, 0x2, RZ ;  /* 0x00000002bebc7824 */ /* 0x000fe200078e00ff */
[----:B------:R-:W-:Y:S02]  /*45b0*/  CS2R R124, SRZ ;  /* 0x00000000007c7805 */ /* 0x000fe4000001ff00 */
[----:B------:R-:W-:Y:S02]  /*45c0*/  CS2R R130, SRZ ;  /* 0x0000000000827805 */ /* 0x000fe4000001ff00 */
[----:B------:R-:W-:-:S02]  /*45d0*/  CS2R R128, SRZ ;  /* 0x0000000000807805 */ /* 0x000fc4000001ff00 */
[----:B------:R-:W-:Y:S01]  /*45e0*/  CS2R R122, SRZ ;  /* 0x00000000007a7805 */ /* 0x000fe2000001ff00 */
[----:B------:R-:W3:Y:S01]  /*45f0*/  LDG.E.64 R10, desc[UR18][R10.64] ;  /* 0x000000120a0a7981 */ /* 0x000ee2000c1e1b00 */
[----:B------:R-:W2:Y:S01]  /*4600*/  @P0 MUFU.RCP R0, UR6 ;  /* 0x0000000600000d08 */ /* 0x000ea20008001000 */
        /* <DEDUP_REMOVED lines=13> */
[----:B-1----:R-:W-:Y:S01]  /*46e0*/  IMAD.MOV.U32 R2, RZ, RZ, 0x4 ;  /* 0x00000004ff027424 */ /* 0x002fe200078e00ff */
[----:B------:R-:W-:Y:S02]  /*46f0*/  CS2R R98, SRZ ;  /* 0x0000000000627805 */ /* 0x000fe4000001ff00 */
[----:B------:R-:W-:Y:S02]  /*4700*/  CS2R R96, SRZ ;  /* 0x0000000000607805 */ /* 0x000fe4000001ff00 */
[----:B------:R-:W-:Y:S01]  /*4710*/  CS2R R90, SRZ ;  /* 0x00000000005a7805 */ /* 0x000fe2000001ff00 */
[----:B------:R-:W-:Y:S01]  /*4720*/  IMAD.WIDE R2, R241, R2, UR22 ;  /* 0x00000016f1027e25 */ /* 0x000fe2000f8e0202 */
[----:B------:R-:W-:-:S02]  /*4730*/  CS2R R88, SRZ ;  /* 0x0000000000587805 */ /* 0x000fc4000001ff00 */
[----:B------:R-:W-:Y:S02]  /*4740*/  CS2R R86, SRZ ;  /* 0x0000000000567805 */ /* 0x000fe4000001ff00 */
[----:B------:R-:W-:Y:S02]  /*4750*/  CS2R R84, SRZ ;  /* 0x0000000000547805 */ /* 0x000fe4000001ff00 */
[----:B------:R-:W-:Y:S01]  /*4760*/  CS2R R78, SRZ ;  /* 0x00000000004e7805 */ /* 0x000fe2000001ff00 */
[----:B------:R-:W5:Y:S01]  /*4770*/  @!P4 LDG.E R244, desc[UR18][R2.64] ;  /* 0x0000001202f4c981 */ /* 0x000f62000c1e1900 */
[----:B------:R-:W-:Y:S02]  /*4780*/  CS2R R76, SRZ ;  /* 0x00000000004c7805 */ /* 0x000fe4000001ff00 */
[----:B------:R-:W-:Y:S02]  /*4790*/  CS2R R82, SRZ ;  /* 0x0000000000527805 */ /* 0x000fe4000001ff00 */
[----:B------:R-:W-:Y:S01]  /*47a0*/  CS2R R80, SRZ ;  /* 0x0000000000507805 */ /* 0x000fe2000001ff00 */
[----:B------:R-:W5:Y:S01]  /*47b0*/  @!P3 LDG.E R245, desc[UR18][R2.64+0x20] ;  /* 0x0000201202f5b981 */ /* 0x000f62000c1e1900 */
[----:B------:R-:W-:-:S02]  /*47c0*/  CS2R R74, SRZ ;  /* 0x00000000004a7805 */ /* 0x000fc4000001ff00 */
[----:B------:R-:W-:Y:S02]  /*47d0*/  CS2R R72, SRZ ;  /* 0x0000000000487805 */ /* 0x000fe4000001ff00 */
[----:B------:R-:W-:Y:S01]  /*47e0*/  CS2R R70, SRZ ;  /* 0x0000000000467805 */ /* 0x000fe2000001ff00 */
[----:B------:R1:W5:Y:S01]  /*47f0*/  @!P2 LDG.E R242, desc[UR18][R2.64+0x100] ;  /* 0x0001001202f2a981 */ /* 0x000362000c1e1900 */
[----:B------:R-:W-:Y:S01]  /*4800*/  UIMAD UR6, UR48, UR13, UR58 ;  /* 0x0000000d300672a4 */ /* 0x000fe2000f8e023a */
[----:B------:R-:W-:Y:S02]  /*4810*/  SEL R181, R181, R191, !P1 ;  /* 0x000000bfb5b57207 */ /* 0x000fe40004800000 */
[----:B------:R-:W-:Y:S02]  /*4820*/  CS2R R68, SRZ ;  /* 0x0000000000447805 */ /* 0x000fe4000001ff00 */
[----:B------:R-:W-:Y:S01]  /*4830*/  SEL R187, R187, R190, !P1 ;  /* 0x000000bebbbb7207 */ /* 0x000fe20004800000 */
[----:B------:R-:W-:Y:S01]  /*4840*/  USHF.L.U32 UR6, UR6, 0x5, URZ ;  /* 0x0000000506067899 */ /* 0x000fe2000800063f */
[----:B------:R-:W-:Y:S01]  /*4850*/  IMAD.MOV.U32 R228, RZ, RZ, R227 ;  /* 0x000000ffffe47224 */ /* 0x000fe200078e00e3 */
[----:B------:R-:W-:Y:S01]  /*4860*/  ULDC UR9, c[0x0][0x394] ;  /* 0x0000e50000097ab9 */ /* 0x000fe20000000800 */
[----:B------:R-:W-:Y:S01]  /*4870*/  ULDC.U8 UR13, c[0x0][0x388] ;  /* 0x0000e200000d7ab9 */ /* 0x000fe20000000000 */
[----:B------:R-:W-:Y:S01]  /*4880*/  ULDC UR12, c[0x0][0x2ec] ;  /* 0x0000bb00000c7ab9 */ /* 0x000fe20000000800 */
[----:B-1----:R-:W-:-:S05]  /*4890*/  IMAD.SHL.U32 R2, R14, 0x2, RZ ;  /* 0x000000020e027824 */ /* 0x002fca00078e00ff */
[----:B------:R-:W-:Y:S01]  /*48a0*/  LOP3.LUT R2, R2, 0x6, RZ, 0xc0, !PT ;  /* 0x0000000602027812 */ /* 0x000fe200078ec0ff */
[----:B------:R-:W-:-:S04]  /*48b0*/  IMAD.U32 R3, RZ, RZ, UR15 ;  /* 0x0000000fff037e24 */ /* 0x000fc8000f8e00ff */
[----:B------:R-:W-:Y:S01]  /*48c0*/  IMAD R2, R247, 0x40, R2 ;  /* 0x00000040f7027824 */ /* 0x000fe200078e0202 */
[----:B------:R-:W-:-:S04]  /*48d0*/  USHF.R.S32.HI UR7, URZ, 0x1f, UR6 ;  /* 0x0000001f3f077899 */ /* 0x000fc80008011406 */
[----:B------:R-:W-:-:S04]  /*48e0*/  IADD3 R2, R241, -UR24, -R2 ;  /* 0x80000018f1027c10 */ /* 0x000fc8000fffe802 */
[----:B------:R-:W-:Y:S02]  /*48f0*/  IADD3 R250, R3, -UR21, R2 ;  /* 0x8000001503fa7c10 */ /* 0x000fe4000fffe002 */
[--C-:B------:R-:W-:Y:S02]  /*4900*/  SHF.R.S32.HI R2, RZ, 0x1f, R13.reuse ;  /* 0x0000001fff027819 */ /* 0x100fe4000001140d */
[----:B------:R-:W-:Y:S02]  /*4910*/  LEA R181, R181, UR4, 0x1 ;  /* 0x00000004b5b57c11 */ /* 0x000fe4000f8e08ff */
[----:B------:R-:W-:Y:S02]  /*4920*/  LEA R187, R187, UR4, 0x1 ;  /* 0x00000004bbbb7c11 */ /* 0x000fe4000f8e08ff */
[----:B------:R-:W-:Y:S01]  /*4930*/  IADD3 R249, P3, P2, R4, UR6, R13 ;  /* 0x0000000604f97c10 */ /* 0x000fe2000fa7e00d */
[----:B------:R-:W-:-:S03]  /*4940*/  UIADD3 UR6, UR24, UR21, URZ ;  /* 0x0000001518067290 */ /* 0x000fc6000fffe03f */
[----:B------:R-:W-:Y:S01]  /*4950*/  IADD3.X R2, R5, UR7, R2, P3, P2 ;  /* 0x0000000705027c10 */ /* 0x000fe20009fe4402 */
[----:B--2---:R-:W-:-:S05]  /*4960*/  @P0 FMUL.FTZ R0, R8, R0 ;  /* 0x0000000008000220 */ /* 0x004fca0000410000 */
[----:B------:R-:W-:Y:S02]  /*4970*/  @P0 R2UR UR8, R0 ;  /* 0x00000000000802ca */ /* 0x000fe400000e0000 */
[----:B---3--:R-:W-:Y:S02]  /*4980*/  R2UR UR20, R10 ;  /* 0x000000000a1472ca */ /* 0x008fe400000e0000 */
[----:B------:R-:W-:Y:S02]  /*4990*/  R2UR UR17, R11 ;  /* 0x000000000b1172ca */ /* 0x000fe400000e0000 */
[C---:B------:R-:W-:Y:S02]  /*49a0*/  LOP3.LUT P0, RZ, R9.reuse, 0x2, RZ, 0xc0, !PT ;  /* 0x0000000209ff7812 */ /* 0x040fe4000780c0ff */
[C---:B------:R-:W-:Y:S02]  /*49b0*/  LOP3.LUT P3, RZ, R9.reuse, 0x4, RZ, 0xc0, !PT ;  /* 0x0000000409ff7812 */ /* 0x040fe4000786c0ff */
[----:B------:R-:W-:Y:S01]  /*49c0*/  LOP3.LUT P2, RZ, R9, 0x4, RZ, 0xc0, !PT ;  /* 0x0000000409ff7812 */ /* 0x000fe2000784c0ff */
[----:B------:R-:W-:Y:S01]  /*49d0*/  UIADD3 UR28, -UR15, 0x80, UR6 ;  /* 0x000000800f1c7890 */ /* 0x000fe2000fffe106 */
[----:B------:R-:W-:-:S02]  /*49e0*/  SEL R189, R189, 0xffffffe0, !P0 ;  /* 0xffffffe0bdbd7807 */ /* 0x000fc40004000000 */
[----:B------:R-:W-:Y:S02]  /*49f0*/  SEL R182, R182, 0xffffffc0, !P3 ;  /* 0xffffffc0b6b67807 */ /* 0x000fe40005800000 */
[----:B------:R-:W-:Y:S02]  /*4a00*/  SEL R248, R248, 0xffffffc0, !P2 ;  /* 0xffffffc0f8f87807 */ /* 0x000fe40005000000 */
[----:B------:R-:W-:Y:S01]  /*4a10*/  LOP3.LUT R246, R2, UR20, RZ, 0x3c, !PT ;  /* 0x0000001402f67c12 */ /* 0x000fe2000f8e3cff */
[----:B------:R-:W-:Y:S01]  /*4a20*/  UMOV UR6, URZ ;  /* 0x0000003f00067c82 */ /* 0x000fe20008000000 */
[----:B------:R-:W-:Y:S01]  /*4a30*/  UMOV UR24, UR9 ;  /* 0x0000000900187c82 */ /* 0x000fe20008000000 */
[----:B------:R-:W-:Y:S01]  /*4a40*/  UIADD3 UR28, UR28, -UR45, URZ ;  /* 0x8000002d1c1c7290 */ /* 0x000fe2000fffe03f */
[----:B------:R-:W-:-:S11]  /*4a50*/  @UP1 UMOV UR6, UR8 ;  /* 0x0000000800061c82 */ /* 0x000fd60008000000 */
.L_x_2348:
[----:B------:R-:W0:Y:S01]  /*4a60*/  LDGDEPBAR ;  /* 0x00000000000079af */ /* 0x000e220000000000 */
[C---:B------:R-:W-:Y:S01]  /*4a70*/  IMAD.IADD R0, R187.reuse, 0x1, R189 ;  /* 0x00000001bb007824 */ /* 0x040fe200078e02bd */
[----:B------:R-:W-:Y:S01]  /*4a80*/  USHF.L.U32 UR7, UR14, 0x7, URZ ;  /* 0x000000070e077899 */ /* 0x000fe2000800063f */
[--C-:B------:R-:W-:Y:S01]  /*4a90*/  IMAD.IADD R164, R187, 0x1, R182.reuse ;  /* 0x00000001bba47824 */ /* 0x100fe200078e02b6 */
[----:B------:R-:W-:Y:S01]  /*4aa0*/  USHF.L.U32 UR10, UR31, 0x7, URZ ;  /* 0x000000071f0a7899 */ /* 0x000fe2000800063f */
[----:B------:R-:W-:Y:S01]  /*4ab0*/  IMAD.U32 R2, RZ, RZ, UR26 ;  /* 0x0000001aff027e24 */ /* 0x000fe2000f8e00ff */
[----:B------:R-:W-:Y:S01]  /*4ac0*/  UISETP.GE.AND UP0, UPT, UR7, UR28, UPT ;  /* 0x0000001c0700728c */ /* 0x000fe2000bf06270 */
[----:B------:R-:W-:Y:S01]  /*4ad0*/  IMAD.U32 R3, RZ, RZ, UR25 ;  /* 0x00000019ff037e24 */ /* 0x000fe2000f8e00ff */
[----:B------:R-:W-:Y:S02]  /*4ae0*/  UMOV UR9, UR61 ;  /* 0x0000003d00097c82 */ /* 0x000fe40008000000 */
[C---:B------:R-:W-:Y:S04]  /*4af0*/  LEA R2, P0, R241.reuse, R2, 0x2 ;  /* 0x00000002f1027211 */ /* 0x040fe800078010ff */
[----:B------:R-:W-:Y:S01]  /*4b00*/  LEA.HI.X.SX32 R3, R241, R3, 0x2, P0 ;  /* 0x00000003f1037211 */ /* 0x000fe200000f16ff */
        /* <DEDUP_REMOVED lines=47> */
[-C--:B------:R-:W-:Y:S05]  /*4e00*/  HMMA.16816.F32 R28, R144, R150.reuse, R28 ;  /* 0x00000096901c723c */ /* 0x080fea000000181c */
[----:B--2---:R-:W-:Y:S01]  /*4e10*/  VIADD R2, R250, UR7 ;  /* 0x00000007fa027c36 */ /* 0x004fe20008000000 */
[C---:B------:R-:W-:Y:S01]  /*4e20*/  HMMA.16816.F32 R32, R136.reuse, R150, R32 ;  /* 0x000000968820723c */ /* 0x040fe20000001820 */
[----:B------:R-:W-:Y:S04]  /*4e30*/  LDSM.16.M88.4 R148, [R185+0x1000] ;  /* 0x00100000b994783b */ /* 0x000fe80000000200 */
[----:B------:R-:W-:Y:S01]  /*4e40*/  VIADD R0, R2, 0x47 ;  /* 0x0000004702007836 */ /* 0x000fe20000000000 */
[-C--:B---3--:R-:W-:Y:S04]  /*4e50*/  HMMA.16816.F32 R36, R136, R152.reuse, R36 ;  /* 0x000000988824723c */ /* 0x088fe80000001824 */
[----:B------:R-:W-:Y:S01]  /*4e60*/  ISETP.GE.AND P0, PT, R0, RZ, PT ;  /* 0x000000ff0000720c */ /* 0x000fe20003f06270 */
[C---:B------:R-:W-:Y:S01]  /*4e70*/  VIADD R3, R2.reuse, 0x48 ;  /* 0x0000004802037836 */ /* 0x040fe20000000000 */
[C---:B------:R-:W-:Y:S04]  /*4e80*/  HMMA.16816.F32 R40, R144.reuse, R152, R40 ;  /* 0x000000989028723c */ /* 0x040fe80000001828 */
[----:B------:R-:W-:Y:S01]  /*4e90*/  ISETP.GE.AND P1, PT, R3, RZ, PT ;  /* 0x000000ff0300720c */ /* 0x000fe20003f26270 */
[C---:B------:R-:W-:Y:S01]  /*4ea0*/  VIADD R198, R2.reuse, 0xf ;  /* 0x0000000f02c67836 */ /* 0x040fe20000000000 */
[-C--:B------:R-:W-:Y:S05]  /*4eb0*/  HMMA.16816.F32 R44, R144, R154.reuse, R44 ;  /* 0x0000009a902c723c */ /* 0x080fea000000182c */
[C---:B------:R-:W-:Y:S01]  /*4ec0*/  VIADD R153, R2.reuse, 0x8 ;  /* 0x0000000802997836 */ /* 0x040fe20000000000 */
[C---:B------:R-:W-:Y:S04]  /*4ed0*/  HMMA.16816.F32 R48, R136.reuse, R154, R48 ;  /* 0x0000009a8830723c */ /* 0x040fe80000001830 */
[----:B------:R-:W-:Y:S01]  /*4ee0*/  ISETP.GE.AND P2, PT, R153, RZ, PT ;  /* 0x000000ff9900720c */ /* 0x000fe20003f46270 */
[----:B------:R-:W-:Y:S01]  /*4ef0*/  VIADD R152, R2, 0x7 ;  /* 0x0000000702987836 */ /* 0x000fe20000000000 */
[-C--:B------:R-:W-:Y:S04]  /*4f00*/  HMMA.16816.F32 R52, R136, R156.reuse, R52 ;  /* 0x0000009c8834723c */ /* 0x080fe80000001834 */
[----:B------:R-:W-:Y:S01]  /*4f10*/  ISETP.GE.AND P6, PT, R152, RZ, PT ;  /* 0x000000ff9800720c */ /* 0x000fe20003fc6270 */
[----:B------:R-:W-:Y:S01]  /*4f20*/  VIADD R154, R2, 0xffffffff ;  /* 0xffffffff029a7836 */ /* 0x000fe20000000000 */
[C---:B------:R-:W-:Y:S04]  /*4f30*/  HMMA.16816.F32 R56, R144.reuse, R156, R56 ;  /* 0x0000009c9038723c */ /* 0x040fe80000001838 */
[----:B------:R-:W-:Y:S01]  /*4f40*/  ISETP.GE.AND P3, PT, R154, RZ, PT ;  /* 0x000000ff9a00720c */ /* 0x000fe20003f66270 */
[C---:B------:R-:W-:Y:S01]  /*4f50*/  VIADD R155, R2.reuse, 0x3f ;  /* 0x0000003f029b7836 */ /* 0x040fe20000000000 */
[-C--:B------:R-:W-:Y:S01]  /*4f60*/  HMMA.16816.F32 R60, R144, R158.reuse, R60 ;  /* 0x0000009e903c723c */ /* 0x080fe2000000183c */
[----:B------:R-:W-:Y:S03]  /*4f70*/  LDSM.16.M88.4 R144, [R185+0x800] ;  /* 0x00080000b990783b */ /* 0x000fe60000000200 */
[----:B------:R-:W-:Y:S01]  /*4f80*/  ISETP.GE.AND P4, PT, R155, RZ, PT ;  /* 0x000000ff9b00720c */ /* 0x000fe20003f86270 */
[----:B------:R-:W-:Y:S01]  /*4f90*/  VIADD R156, R2, 0x40 ;  /* 0x00000040029c7836 */ /* 0x000fe20000000000 */
[----:B------:R-:W-:Y:S03]  /*4fa0*/  HMMA.16816.F32 R64, R136, R158, R64 ;  /* 0x0000009e8840723c */ /* 0x000fe60000001840 */
[----:B------:R-:W-:Y:S01]  /*4fb0*/  LDSM.16.M88.4 R136, [R185] ;  /* 0x00000000b988783b */ /* 0x000fe20000000200 */
[----:B------:R-:W-:Y:S01]  /*4fc0*/  ISETP.GE.AND P5, PT, R156, RZ, PT ;  /* 0x000000ff9c00720c */ /* 0x000fe20003fa6270 */
[C---:B------:R-:W-:Y:S01]  /*4fd0*/  VIADD R157, R2.reuse, 0x37 ;  /* 0x00000037029d7836 */ /* 0x040fe20000000000 */
[-C--:B----4-:R-:W-:Y:S05]  /*4fe0*/  HMMA.16816.F32 R4, R132, R160.reuse, R4 ;  /* 0x000000a08404723c */ /* 0x090fea0000001804 */
[C---:B------:R-:W-:Y:S01]  /*4ff0*/  @!P3 IADD3 R154, -R2.reuse, 0x1, RZ ;  /* 0x00000001029ab810 */ /* 0x040fe20007ffe1ff */
[C---:B-1----:R-:W-:Y:S05]  /*5000*/  HMMA.16816.F32 R8, R164.reuse, R160, R8 ;  /* 0x000000a0a408723c */ /* 0x042fea0000001808 */
[C---:B------:R-:W-:Y:S01]  /*5010*/  @!P2 IADD3 R153, -R2.reuse, -0x8, RZ ;  /* 0xfffffff80299a810 */ /* 0x040fe20007ffe1ff */
[-C--:B------:R-:W-:Y:S03]  /*5020*/  HMMA.16816.F32 R12, R164, R162.reuse, R12 ;  /* 0x000000a2a40c723c */ /* 0x080fe6000000180c */
[----:B------:R-:W-:Y:S02]  /*5030*/  ISETP.GE.AND P2, PT, R157, RZ, PT ;  /* 0x000000ff9d00720c */ /* 0x000fe40003f46270 */
[C---:B------:R-:W-:Y:S01]  /*5040*/  @!P6 IADD3 R152, -R2.reuse, -0x7, RZ ;  /* 0xfffffff90298e810 */ /* 0x040fe20007ffe1ff */
[C---:B------:R-:W-:Y:S05]  /*5050*/  HMMA.16816.F32 R16, R132.reuse, R162, R16 ;  /* 0x000000a28410723c */ /* 0x040fea0000001810 */
[C---:B------:R-:W-:Y:S01]  /*5060*/  @!P0 IADD3 R0, -R2.reuse, -0x47, RZ ;  /* 0xffffffb902008810 */ /* 0x040fe20007ffe1ff */
[-C--:B------:R-:W-:Y:S05]  /*5070*/  HMMA.16816.F32 R20, R132, R168.reuse, R20 ;  /* 0x000000a88414723c */ /* 0x080fea0000001814 */
        /* <DEDUP_REMOVED lines=8> */
[----:B------:R-:W-:Y:S01]  /*5100*/  I2FP.F32.S32 R0, R0 ;  /* 0x0000000000007245 */ /* 0x000fe20000201400 */
[C---:B------:R-:W-:Y:S05]  /*5110*/  HMMA.16816.F32 R40, R164.reuse, R172, R40 ;  /* 0x000000aca428723c */ /* 0x040fea0000001828 */
[----:B------:R-:W-:Y:S01]  /*5120*/  IABS R202, R2 ;  /* 0x0000000200ca7213 */ /* 0x000fe20000000000 */
[-C--:B------:R-:W-:Y:S05]  /*5130*/  HMMA.16816.F32 R44, R164, R174.reuse, R44 ;  /* 0x000000aea42c723c */ /* 0x080fea000000182c */
[----:B------:R-:W-:Y:S01]  /*5140*/  I2FP.F32.S32 R3, R3 ;  /* 0x0000000300037245 */ /* 0x000fe20000201400 */
[C---:B------:R-:W-:Y:S05]  /*5150*/  HMMA.16816.F32 R48, R132.reuse, R174, R48 ;  /* 0x000000ae8430723c */ /* 0x040fea0000001830 */
[----:B------:R-:W-:Y:S01]  /*5160*/  I2FP.F32.S32 R202, R202 ;  /* 0x000000ca00ca7245 */ /* 0x000fe20000201400 */
[-C--:B------:R-:W-:Y:S05]  /*5170*/  HMMA.16816.F32 R52, R132, R176.reuse, R52 ;  /* 0x000000b08434723c */ /* 0x080fea0000001834 */
[----:B------:R-:W-:Y:S01]  /*5180*/  I2FP.F32.S32 R154, R154 ;  /* 0x0000009a009a7245 */ /* 0x000fe20000201400 */
[C---:B------:R-:W-:Y:S05]  /*5190*/  HMMA.16816.F32 R56, R164.reuse, R176, R56 ;  /* 0x000000b0a438723c */ /* 0x040fea0000001838 */
[----:B------:R-:W-:Y:S01]  /*51a0*/  I2FP.F32.S32 R153, R153 ;  /* 0x0000009900997245 */ /* 0x000fe20000201400 */
[-C--:B------:R-:W-:Y:S05]  /*51b0*/  HMMA.16816.F32 R60, R164, R178.reuse, R60 ;  /* 0x000000b2a43c723c */ /* 0x080fea000000183c */
[----:B------:R-:W-:Y:S01]  /*51c0*/  I2FP.F32.S32 R152, R152 ;  /* 0x0000009800987245 */ /* 0x000fe20000201400 */
        /* <DEDUP_REMOVED lines=8> */
[C---:B------:R-:W-:Y:S01]  /*5250*/  VIADD R160, R2.reuse, 0xfffffff7 ;  /* 0xfffffff702a07836 */ /* 0x040fe20000000000 */
[----:B------:R-:W-:Y:S01]  /*5260*/  ISETP.GE.AND P6, PT, R159, RZ, PT ;  /* 0x000000ff9f00720c */ /* 0x000fe20003fc6270 */
[C---:B------:R-:W-:Y:S01]  /*5270*/  VIADD R162, R2.reuse, 0xfffffff0 ;  /* 0xfffffff002a27836 */ /* 0x040fe20000000000 */
[----:B------:R-:W-:Y:S01]  /*5280*/  I2FP.F32.S32 R157, R157 ;  /* 0x0000009d009d7245 */ /* 0x000fe20000201400 */
[----:B------:R-:W-:Y:S01]  /*5290*/  VIADD R161, R2, 0xffffffef ;  /* 0xffffffef02a17836 */ /* 0x000fe20000000000 */
[----:B------:R-:W-:Y:S01]  /*52a0*/  ISETP.GE.AND P0, PT, R160, RZ, PT ;  /* 0x000000ffa000720c */ /* 0x000fe20003f06270 */
[----:B------:R-:W-:Y:S01]  /*52b0*/  VIADD R163, R2, 0x30 ;  /* 0x0000003002a37836 */ /* 0x000fe20000000000 */
[----:B------:R-:W-:Y:S01]  /*52c0*/  ISETP.GE.AND P1, PT, R162, RZ, PT ;  /* 0x000000ffa200720c */ /* 0x000fe20003f26270 */
[C---:B------:R-:W-:Y:S01]  /*52d0*/  VIADD R164, R2.reuse, 0x2f ;  /* 0x0000002f02a47836 */ /* 0x040fe20000000000 */
[----:B------:R-:W-:Y:S01]  /*52e0*/  ISETP.GE.AND P5, PT, R161, RZ, PT ;  /* 0x000000ffa100720c */ /* 0x000fe20003fa6270 */
[C---:B------:R-:W-:Y:S01]  /*52f0*/  VIADD R165, R2.reuse, 0x28 ;  /* 0x0000002802a57836 */ /* 0x040fe20000000000 */
[----:B------:R-:W-:Y:S01]  /*5300*/  ISETP.GE.AND P4, PT, R163, RZ, PT ;  /* 0x000000ffa300720c */ /* 0x000fe20003f86270 */
[C---:B------:R-:W-:Y:S01]  /*5310*/  VIADD R166, R2.reuse, 0x27 ;  /* 0x0000002702a67836 */ /* 0x040fe20000000000 */
[C---:B------:R-:W-:Y:S01]  /*5320*/  @!P3 IADD3 R158, -R2.reuse, -0x38, RZ ;  /* 0xffffffc8029eb810 */ /* 0x040fe20007ffe1ff */
[C---:B------:R-:W-:Y:S01]  /*5330*/  VIADD R167, R2.reuse, 0xffffffe8 ;  /* 0xffffffe802a77836 */ /* 0x040fe20000000000 */
[C---:B------:R-:W-:Y:S01]  /*5340*/  @!P6 IADD3 R159, -R2.reuse, 0x8, RZ ;  /* 0x00000008029fe810 */ /* 0x040fe20007ffe1ff */
[----:B------:R-:W-:Y:S01]  /*5350*/  VIADD R168, R2, 0xffffffe7 ;  /* 0xffffffe702a87836 */ /* 0x000fe20000000000 */
[----:B------:R-:W-:Y:S01]  /*5360*/  ISETP.GE.AND P3, PT, R164, RZ, PT ;  /* 0x000000ffa400720c */ /* 0x000fe20003f66270 */
[C---:B------:R-:W-:Y:S01]  /*5370*/  VIADD R169, R2.reuse, 0xffffffe0 ;  /* 0xffffffe002a97836 */ /* 0x040fe20000000000 */
[C---:B------:R-:W-:Y:S01]  /*5380*/  @!P0 IADD3 R160, -R2.reuse, 0x9, RZ ;  /* 0x0000000902a08810 */ /* 0x040fe20007ffe1ff */
[C---:B------:R-:W-:Y:S01]  /*5390*/  VIADD R170, R2.reuse, 0xffffffdf ;  /* 0xffffffdf02aa7836 */ /* 0x040fe20000000000 */
[C---:B------:R-:W-:Y:S01]  /*53a0*/  @!P1 IADD3 R162, -R2.reuse, 0x10, RZ ;  /* 0x0000001002a29810 */ /* 0x040fe20007ffe1ff */
        /* <DEDUP_REMOVED lines=8> */
[-C--:B-1----:R-:W-:Y:S03]  /*5430*/  HMMA.16816.F32 R4, R132, R136.reuse, R4 ;  /* 0x000000888404723c */ /* 0x082fe60000001804 */
[C---:B------:R-:W-:Y:S01]  /*5440*/  @!P5 IADD3 R161, -R2.reuse, 0x11, RZ ;  /* 0x0000001102a1d810 */ /* 0x040fe20007ffe1ff */
[C---:B------:R-:W-:Y:S01]  /*5450*/  VIADD R175, R2.reuse, 0xffffffd8 ;  /* 0xffffffd802af7836 */ /* 0x040fe20000000000 */
[C---:B------:R-:W-:Y:S01]  /*5460*/  @!P4 IADD3 R163, -R2.reuse, -0x30, RZ ;  /* 0xffffffd002a3c810 */ /* 0x040fe20007ffe1ff */
[C---:B------:R-:W-:Y:S01]  /*5470*/  VIADD R176, R2.reuse, 0xffffffd7 ;  /* 0xffffffd702b07836 */ /* 0x040fe20000000000 */
[C---:B------:R-:W-:Y:S01]  /*5480*/  @!P3 IADD3 R164, -R2.reuse, -0x2f, RZ ;  /* 0xffffffd102a4b810 */ /* 0x040fe20007ffe1ff */
[C---:B--2---:R-:W-:Y:S04]  /*5490*/  HMMA.16816.F32 R8, R140.reuse, R136, R8 ;  /* 0x000000888c08723c */ /* 0x044fe80000001808 */
[C---:B------:R-:W-:Y:S01]  /*54a0*/  @!P2 IADD3 R165, -R2.reuse, -0x28, RZ ;  /* 0xffffffd802a5a810 */ /* 0x040fe20007ffe1ff */
[C---:B------:R-:W-:Y:S01]  /*54b0*/  VIADD R177, R2.reuse, 0xffffffd0 ;  /* 0xffffffd002b17836 */ /* 0x040fe20000000000 */
[C---:B------:R-:W-:Y:S01]  /*54c0*/  @!P6 IADD3 R166, -R2.reuse, -0x27, RZ ;  /* 0xffffffd902a6e810 */ /* 0x040fe20007ffe1ff */
[-C--:B------:R-:W-:Y:S03]  /*54d0*/  HMMA.16816.F32 R12, R140, R138.reuse, R12 ;  /* 0x0000008a8c0c723c */ /* 0x080fe6000000180c */
[----:B------:R-:W-:Y:S01]  /*54e0*/  ISETP.GE.AND P5, PT, R169, RZ, PT ;  /* 0x000000ffa900720c */ /* 0x000fe20003fa6270 */
[C---:B------:R-:W-:Y:S01]  /*54f0*/  VIADD R178, R2.reuse, 0xffffffcf ;  /* 0xffffffcf02b27836 */ /* 0x040fe20000000000 */
[----:B------:R-:W-:Y:S01]  /*5500*/  @!P0 IADD3 R167, -R2, 0x18, RZ ;  /* 0x0000001802a78810 */ /* 0x000fe20007ffe1ff */
[C---:B------:R-:W-:Y:S01]  /*5510*/  HMMA.16816.F32 R16, R132.reuse, R138, R16 ;  /* 0x0000008a8410723c */ /* 0x040fe20000001810 */
[----:B------:R-:W1:Y:S03]  /*5520*/  LDSM.16.M88.4 R136, [R185+0x1800] ;  /* 0x00180000b988783b */ /* 0x000e660000000200 */
[----:B------:R-:W-:Y:S01]  /*5530*/  ISETP.GE.AND P4, PT, R170, RZ, PT ;  /* 0x000000ffaa00720c */ /* 0x000fe20003f86270 */
[C---:B------:R-:W-:Y:S01]  /*5540*/  VIADD R179, R2.reuse, 0x10 ;  /* 0x0000001002b37836 */ /* 0x040fe20000000000 */
[C---:B------:R-:W-:Y:S01]  /*5550*/  @!P1 IADD3 R168, -R2.reuse, 0x19, RZ ;  /* 0x0000001902a89810 */ /* 0x040fe20007ffe1ff */
[-C--:B------:R-:W-:Y:S03]  /*5560*/  HMMA.16816.F32 R20, R132, R144.reuse, R20 ;  /* 0x000000908414723c */ /* 0x080fe60000001814 */
[----:B------:R-:W-:Y:S01]  /*5570*/  ISETP.GE.AND P3, PT, R171, RZ, PT ;  /* 0x000000ffab00720c */ /* 0x000fe20003f66270 */
[----:B------:R-:W-:Y:S01]  /*5580*/  VIADD R199, R2, 0xffffffc8 ;  /* 0xffffffc802c77836 */ /* 0x000fe20000000000 */
[----:B------:R-:W-:Y:S01]  /*5590*/  ISETP.GE.AND P2, PT, R172, RZ, PT ;  /* 0x000000ffac00720c */ /* 0x000fe20003f46270 */
[C---:B------:R-:W-:Y:S04]  /*55a0*/  HMMA.16816.F32 R24, R140.reuse, R144, R24 ;  /* 0x000000908c18723c */ /* 0x040fe80000001818 */
[----:B------:R-:W-:Y:S01]  /*55b0*/  ISETP.GE.AND P6, PT, R173, RZ, PT ;  /* 0x000000ffad00720c */ /* 0x000fe20003fc6270 */
[----:B------:R-:W-:Y:S01]  /*55c0*/  VIADD R200, R2, 0xffffffc7 ;  /* 0xffffffc702c87836 */ /* 0x000fe20000000000 */
[----:B------:R-:W-:Y:S01]  /*55d0*/  ISETP.GE.AND P0, PT, R174, RZ, PT ;  /* 0x000000ffae00720c */ /* 0x000fe20003f06270 */
[-C--:B------:R-:W-:Y:S03]  /*55e0*/  HMMA.16816.F32 R28, R140, R146.reuse, R28 ;  /* 0x000000928c1c723c */ /* 0x080fe6000000181c */
[----:B------:R-:W-:Y:S01]  /*55f0*/  ISETP.GE.AND P1, PT, R175, RZ, PT ;  /* 0x000000ffaf00720c */ /* 0x000fe20003f26270 */
[----:B------:R-:W-:Y:S01]  /*5600*/  FFMA.FTZ R11, R0, -UR6, R11 ;  /* 0x80000006000b7c23 */ /* 0x000fe2000801000b */
[----:B------:R-:W-:Y:S01]  /*5610*/  @!P5 IADD3 R169, -R2, 0x20, RZ ;  /* 0x0000002002a9d810 */ /* 0x000fe20007ffe1ff */
[C---:B------:R-:W-:Y:S04]  /*5620*/  HMMA.16816.F32 R32, R132.reuse, R146, R32 ;  /* 0x000000928420723c */ /* 0x040fe80000001820 */
        /* <DEDUP_REMOVED lines=19> */
[-C--:B-1----:R-:W-:Y:S03]  /*5760*/  HMMA.16816.F32 R52, R132, R136.reuse, R52 ;  /* 0x000000888434723c */ /* 0x082fe60000001834 */
[----:B------:R-:W-:Y:S01]  /*5770*/  ISETP.GE.AND P0, PT, R199, RZ, PT ;  /* 0x000000ffc700720c */ /* 0x000fe20003f06270 */
[----:B------:R-:W-:Y:S01]  /*5780*/  FFMA.FTZ R8, R156, -UR6, R8 ;  /* 0x800000069c087c23 */ /* 0x000fe20008010008 */
[----:B------:R-:W-:Y:S01]  /*5790*/  @!P1 IADD3 R175, -R2, 0x28, RZ ;  /* 0x0000002802af9810 */ /* 0x000fe20007ffe1ff */
[C---:B------:R-:W-:Y:S04]  /*57a0*/  HMMA.16816.F32 R56, R140.reuse, R136, R56 ;  /* 0x000000888c38723c */ /* 0x040fe80000001838 */
[----:B------:R-:W-:Y:S01]  /*57b0*/  ISETP.GE.AND P1, PT, R200, RZ, PT ;  /* 0x000000ffc800720c */ /* 0x000fe20003f26270 */
[C---:B------:R-:W-:Y:S01]  /*57c0*/  FFMA.FTZ R9, R155.reuse, -UR6, R9 ;  /* 0x800000069b097c23 */ /* 0x040fe20008010009 */
[----:B------:R-:W-:Y:S01]  /*57d0*/  I2FP.F32.S32 R0, R160 ;  /* 0x000000a000007245 */ /* 0x000fe20000201400 */
[-C--:B------:R-:W-:Y:S04]  /*57e0*/  HMMA.16816.F32 R60, R140, R138.reuse, R60 ;  /* 0x0000008a8c3c723c */ /* 0x080fe8000000183c */
[----:B------:R-:W-:Y:S01]  /*57f0*/  @!P5 IADD3 R176, -R2, 0x29, RZ ;  /* 0x0000002902b0d810 */ /* 0x000fe20007ffe1ff */
[----:B------:R-:W-:Y:S01]  /*5800*/  FFMA.FTZ R17, R0, -UR6, R17 ;  /* 0x8000000600117c23 */ /* 0x000fe20008010011 */
[----:B------:R-:W-:Y:S01]  /*5810*/  @!P4 IADD3 R177, -R2, 0x30, RZ ;  /* 0x0000003002b1c810 */ /* 0x000fe20007ffe1ff */
[----:B------:R-:W-:Y:S01]  /*5820*/  FFMA.FTZ R23, R0, -UR6, R23 ;  /* 0x8000000600177c23 */ /* 0x000fe20008010017 */
[C---:B------:R-:W-:Y:S01]  /*5830*/  @!P3 IADD3 R178, -R2.reuse, 0x31, RZ ;  /* 0x0000003102b2b810 */ /* 0x040fe20007ffe1ff */
[----:B------:R-:W-:Y:S04]  /*5840*/  HMMA.16816.F32 R64, R132, R138, R64 ;  /* 0x0000008a8440723c */ /* 0x000fe80000001840 */
[----:B------:R-:W-:Y:S01]  /*5850*/  @!P2 IADD3 R179, -R2, -0x10, RZ ;  /* 0xfffffff002b3a810 */ /* 0x000fe20007ffe1ff */
[----:B------:R-:W-:Y:S01]  /*5860*/  FFMA.FTZ R14, R156, -UR6, R14 ;  /* 0x800000069c0e7c23 */ /* 0x000fe2000801000e */
[C---:B------:R-:W-:Y:S01]  /*5870*/  @!P6 IADD3 R198, -R2.reuse, -0xf, RZ ;  /* 0xfffffff102c6e810 */ /* 0x040fe20007ffe1ff */
[----:B------:R-:W-:Y:S01]  /*5880*/  FFMA.FTZ R15, R155, -UR6, R15 ;  /* 0x800000069b0f7c23 */ /* 0x000fe2000801000f */
[C---:B------:R-:W-:Y:S02]  /*5890*/  @!P0 IADD3 R199, -R2.reuse, 0x38, RZ ;  /* 0x0000003802c78810 */ /* 0x040fe40007ffe1ff */
[----:B------:R-:W-:Y:S01]  /*58a0*/  PLOP3.LUT P0, PT, PT, PT, UP0, 0x80, 0x0 ;  /* 0x000000000000781c */ /* 0x000fe20003f0f008 */
[C---:B------:R-:W-:Y:S01]  /*58b0*/  FFMA.FTZ R13, R157.reuse, -UR6, R13 ;  /* 0x800000069d0d7c23 */ /* 0x040fe2000801000d */
[----:B------:R-:W-:Y:S01]  /*58c0*/  @!P1 IADD3 R200, -R2, 0x39, RZ ;  /* 0x0000003902c89810 */ /* 0x000fe20007ffe1ff */
[----:B------:R-:W-:Y:S01]  /*58d0*/  FFMA.FTZ R19, R154, -UR6, R19 ;  /* 0x800000069a137c23 */ /* 0x000fe20008010013 */
[----:B------:R-:W-:Y:S01]  /*58e0*/  I2FP.F32.S32 R2, R159 ;  /* 0x0000009f00027245 */ /* 0x000fe20000201400 */
[----:B------:R-:W-:Y:S01]  /*58f0*/  FFMA.FTZ R18, R202, -UR6, R18 ;  /* 0x80000006ca127c23 */ /* 0x000fe20008010012 */
        /* <DEDUP_REMOVED lines=72> */
[----:B------:R-:W-:Y:S06]  /*5d80*/  @!P0 BRA `(.L_x_2344) ;  /* 0x00000000002c8947 */ /* 0x000fec0003800000 */
[----:B------:R-:W-:Y:S02]  /*5d90*/  UIADD3 UR8, UR10, UR21, URZ ;  /* 0x000000150a087290 */ /* 0x000fe4000fffe03f */
[----:B------:R-:W-:Y:S02]  /*5da0*/  UIADD3 UR11, UR10, 0x80, URZ ;  /* 0x000000800a0b7890 */ /* 0x000fe4000fffe03f */
[----:B------:R-:W-:Y:S02]  /*5db0*/  UIADD3 UR9, UR7, 0x80, URZ ;  /* 0x0000008007097890 */ /* 0x000fe4000fffe03f */
[----:B------:R-:W-:Y:S02]  /*5dc0*/  UIADD3 UR8, UR24, UR8, -UR15 ;  /* 0x0000000818087290 */ /* 0x000fe4000fffe80f */
[----:B------:R-:W-:Y:S02]  /*5dd0*/  IMAD.U32 R0, RZ, RZ, UR11 ;  /* 0x0000000bff007e24 */ /* 0x000fe4000f8e00ff */
[----:B------:R-:W-:Y:S03]  /*5de0*/  UISETP.GE.AND UP0, UPT, UR9, UR8, UPT ;  /* 0x000000080900728c */ /* 0x000fe6000bf06270 */
[----:B------:R-:W-:Y:S01]  /*5df0*/  ISETP.LT.AND P0, PT, R0, UR15, PT ;  /* 0x0000000f00007c0c */ /* 0x000fe2000bf01270 */
[----:B------:R-:W-:Y:S02]  /*5e00*/  UMOV UR9, UR24 ;  /* 0x0000001800097c82 */ /* 0x000fe40008000000 */
[----:B------:R-:W-:Y:S11]  /*5e10*/  PLOP3.LUT P1, PT, PT, PT, UP0, 0x80, 0x0 ;  /* 0x000000000000781c */ /* 0x000ff60003f2f008 */
[----:B------:R-:W-:Y:S02]  /*5e20*/  @!UPT UIADD3 URZ, URZ, URZ, URZ ;  /* 0x0000003f3f3ff290 */ /* 0x000fe4000fffe03f */
[----:B------:R-:W-:Y:S05]  /*5e30*/  @!P1 BRA P0, `(.L_x_2345) ;  /* 0x0000000c00ac9947 */ /* 0x000fea0000000000 */
.L_x_2344:
[----:B------:R-:W1:Y:S01]  /*5e40*/  S2R R0, SR_TID.X ;  /* 0x0000000000007919 */ /* 0x000e620000002100 */
[----:B------:R-:W-:Y:S01]  /*5e50*/  UIADD3 UR11, UR15, 0x1, -UR21 ;  /* 0x000000010f0b7890 */ /* 0x000fe2000fffe815 */
[----:B------:R-:W-:Y:S01]  /*5e60*/  VIADD R137, R241, UR7 ;  /* 0x00000007f1897c36 */ /* 0x000fe20008000000 */
[----:B------:R-:W-:Y:S02]  /*5e70*/  UIADD3 UR8, -UR9, UR15, -UR21 ;  /* 0x0000000f09087290 */ /* 0x000fe4000fffe915 */
[----:B------:R-:W-:Y:S01]  /*5e80*/  UIADD3 UR7, UR11, UR34, URZ ;  /* 0x000000220b077290 */ /* 0x000fe2000fffe03f */
[C---:B------:R-:W-:Y:S01]  /*5e90*/  VIADD R135, R137.reuse, 0x8 ;  /* 0x0000000889877836 */ /* 0x040fe20000000000 */
[----:B------:R-:W-:Y:S01]  /*5ea0*/  UMOV UR24, UR9 ;  /* 0x0000000900187c82 */ /* 0x000fe20008000000 */
[C---:B------:R-:W-:Y:S02]  /*5eb0*/  VIADD R133, R137.reuse, 0x40 ;  /* 0x0000004089857836 */ /* 0x040fe40000000000 */
[----:B------:R-:W-:Y:S01]  /*5ec0*/  VIADD R134, R137, 0x48 ;  /* 0x0000004889867836 */ /* 0x000fe20000000000 */
[----:B------:R-:W-:Y:S01]  /*5ed0*/  VIADDMNMX R135, R135, UR8, RZ, !PT ;  /* 0x0000000887877c46 */ /* 0x000fe2000f8001ff */
[----:B------:R-:W-:Y:S01]  /*5ee0*/  IMAD.U32 R2, RZ, RZ, UR7 ;  /* 0x00000007ff027e24 */ /* 0x000fe2000f8e00ff */
[----:B------:R-:W-:Y:S01]  /*5ef0*/  VIADDMNMX R133, R133, UR8, RZ, !PT ;  /* 0x0000000885857c46 */ /* 0x000fe2000f8001ff */
[----:B------:R-:W-:Y:S02]  /*5f00*/  IMAD.U32 R3, RZ, RZ, UR7 ;  /* 0x00000007ff037e24 */ /* 0x000fe4000f8e00ff */
[----:B------:R-:W-:Y:S01]  /*5f10*/  IMAD.U32 R136, RZ, RZ, UR7 ;  /* 0x00000007ff887e24 */ /* 0x000fe2000f8e00ff */
[--C-:B------:R-:W-:Y:S02]  /*5f20*/  IADD3 R138, R2, 0x40, R137.reuse ;  /* 0x00000040028a7810 */ /* 0x100fe40007ffe089 */
[--C-:B------:R-:W-:Y:S02]  /*5f30*/  IADD3 R139, R3, 0x8, R137.reuse ;  /* 0x00000008038b7810 */ /* 0x100fe40007ffe089 */
[----:B------:R-:W-:Y:S02]  /*5f40*/  VIADDMNMX R136, R137, R136, UR15, PT ;  /* 0x0000000f89887e46 */ /* 0x000fe4000b800188 */
[----:B------:R-:W-:Y:S02]  /*5f50*/  VIADDMNMX R3, R134, UR8, RZ, !PT ;  /* 0x0000000886037c46 */ /* 0x000fe4000f8001ff */
[----:B------:R-:W-:Y:S01]  /*5f60*/  VIMNMX R134, R139, UR15, PT ;  /* 0x0000000f8b867c48 */ /* 0x000fe2000bfe0100 */
[----:B-1----:R-:W-:Y:S02]  /*5f70*/  IMAD.SHL.U32 R132, R0, 0x2, RZ ;  /* 0x0000000200847824 */ /* 0x002fe400078e00ff */
[----:B------:R-:W-:Y:S03]  /*5f80*/  IMAD.U32 R0, RZ, RZ, UR7 ;  /* 0x00000007ff007e24 */ /* 0x000fe6000f8e00ff */
[----:B------:R-:W-:Y:S02]  /*5f90*/  LOP3.LUT R132, R132, 0x6, RZ, 0xc0, !PT ;  /* 0x0000000684847812 */ /* 0x000fe400078ec0ff */
[----:B------:R-:W-:Y:S02]  /*5fa0*/  IADD3 R2, R0, 0x48, R137 ;  /* 0x0000004800027810 */ /* 0x000fe40007ffe089 */
[----:B------:R-:W-:Y:S01]  /*5fb0*/  VIADDMNMX R137, R137, UR8, RZ, !PT ;  /* 0x0000000889897c46 */ /* 0x000fe2000f8001ff */
[----:B------:R-:W-:Y:S01]  /*5fc0*/  IMAD R132, R247, 0x40, R132 ;  /* 0x00000040f7847824 */ /* 0x000fe200078e0284 */
[----:B------:R-:W-:Y:S03]  /*5fd0*/  VIMNMX R2, R2, UR15, PT ;  /* 0x0000000f02027c48 */ /* 0x000fe6000bfe0100 */
[----:B------:R-:W-:Y:S01]  /*5fe0*/  VIADD R0, R132, UR10 ;  /* 0x0000000a84007c36 */ /* 0x000fe20008000000 */
[----:B------:R-:W-:Y:S03]  /*5ff0*/  VIMNMX R132, R138, UR15, PT ;  /* 0x0000000f8a847c48 */ /* 0x000fe6000bfe0100 */
        /* <DEDUP_REMOVED lines=11> */
[C---:B------:R-:W-:Y:S01]  /*60b0*/  ISETP.GE.AND P4, PT, R0.reuse, R3, PT ;  /* 0x000000030000720c */ /* 0x040fe20003f86270 */
        /* <DEDUP_REMOVED lines=9> */
[C---:B------:R-:W-:Y:S01]  /*6150*/  ISETP.GE.OR P6, PT, R0.reuse, R134, !P6 ;  /* 0x000000860000720c */ /* 0x040fe200077c6670 */
[C---:B------:R-:W-:Y:S01]  /*6160*/  VIADD R140, R0.reuse, 0x30 ;  /* 0x00000030008c7836 */ /* 0x040fe20000000000 */
[C---:B------:R-:W-:Y:S01]  /*6170*/  ISETP.GE.OR P5, PT, R0.reuse, R132, !P5 ;  /* 0x000000840000720c */ /* 0x040fe20006fa6670 */
[C---:B------:R-:W-:Y:S01]  /*6180*/  VIADD R139, R0.reuse, 0x31 ;  /* 0x00000031008b7836 */ /* 0x040fe20000000000 */
[C---:B------:R-:W-:Y:S01]  /*6190*/  ISETP.GE.OR P4, PT, R0.reuse, R2, !P4 ;  /* 0x000000020000720c */ /* 0x040fe20006786670 */
[C---:B------:R-:W-:Y:S01]  /*61a0*/  VIADD R138, R0.reuse, 0x38 ;  /* 0x00000038008a7836 */ /* 0x040fe20000000000 */
[-C--:B------:R-:W-:Y:S01]  /*61b0*/  ISETP.GE.OR P3, PT, R151, R136.reuse, !P3 ;  /* 0x000000889700720c */ /* 0x080fe20005f66670 */
[----:B------:R-:W-:Y:S01]  /*61c0*/  VIADD R0, R0, 0x39 ;  /* 0x0000003900007836 */ /* 0x000fe20000000000 */
        /* <DEDUP_REMOVED lines=178> */
.L_x_2345:
        /* <DEDUP_REMOVED lines=8> */
[----:B------:R-:W-:Y:S01]  /*6d70*/  FSETP.NEU.FTZ.AND P1, PT, R242, -INF , PT ;  /* 0xff800000f200780b */ /* 0x000fe20003f3d000 */
[----:B------:R-:W-:Y:S01]  /*6d80*/  UIADD3 UR9, UR17, -0x126145ec, URZ ;  /* 0xed9eba1411097890 */ /* 0x000fe2000fffe03f */
[----:B------:R-:W-:Y:S01]  /*6d90*/  FSEL R3, R3, RZ, P0 ;  /* 0x000000ff03037208 */ /* 0x000fe20000000000 */
[--C-:B------:R-:W-:Y:S01]  /*6da0*/  FFMA.FTZ R16, R16, UR12, -R132.reuse ;  /* 0x0000000c10107c23 */ /* 0x100fe20008010884 */
[----:B------:R-:W-:Y:S01]  /*6db0*/  FSEL R2, R2, RZ, P1 ;  /* 0x000000ff02027208 */ /* 0x000fe20000800000 */
[----:B------:R-:W-:Y:S01]  /*6dc0*/  FFMA.FTZ R4, R4, UR12, -R132 ;  /* 0x0000000c04047c23 */ /* 0x000fe20008010884 */
[----:B------:R-:W-:Y:S01]  /*6dd0*/  FSETP.NEU.FTZ.AND P0, PT, R243, -INF , PT ;  /* 0xff800000f300780b */ /* 0x000fe20003f1d000 */
[----:B------:R1:W-:Y:S01]  /*6de0*/  MUFU.EX2 R210, R16 ;  /* 0x0000001000d27308 */ /* 0x0003e20000000800 */
[--C-:B------:R-:W-:Y:S01]  /*6df0*/  FFMA.FTZ R18, R18, UR12, -R3.reuse ;  /* 0x0000000c12127c23 */ /* 0x100fe20008010803 */
[--C-:B------:R-:W-:Y:S01]  /*6e00*/  FFMA.FTZ R12, R12, UR12, -R2.reuse ;  /* 0x0000000c0c0c7c23 */ /* 0x100fe20008010802 */
[----:B------:R-:W-:Y:S01]  /*6e10*/  FSEL R0, R0, RZ, P0 ;  /* 0x000000ff00007208 */ /* 0x000fe20000000000 */
[----:B------:R-:W-:Y:S01]  /*6e20*/  FFMA.FTZ R152, R8, UR12, -R2 ;  /* 0x0000000c08987c23 */ /* 0x000fe20008010802 */
[----:B------:R-:W-:Y:S02]  /*6e30*/  IMAD.U32 R8, RZ, RZ, UR14 ;  /* 0x0000000eff087e24 */ /* 0x000fe4000f8e00ff */
[--C-:B------:R-:W-:Y:S01]  /*6e40*/  FFMA.FTZ R155, R6, UR12, -R3.reuse ;  /* 0x0000000c069b7c23 */ /* 0x100fe20008010803 */
[----:B------:R-:W-:Y:S02]  /*6e50*/  IMAD.U32 R6, RZ, RZ, UR31 ;  /* 0x0000001fff067e24 */ /* 0x000fe4000f8e00ff */
[----:B------:R2:W-:Y:S01]  /*6e60*/  MUFU.EX2 R156, R4 ;  /* 0x00000004009c7308 */ /* 0x0005e20000000800 */
[----:B------:R-:W-:Y:S01]  /*6e70*/  FFMA.FTZ R15, R15, UR12, -R0 ;  /* 0x0000000c0f0f7c23 */ /* 0x000fe20008010800 */
[----:B------:R-:W-:Y:S02]  /*6e80*/  IMAD R8, R8, 0x8, R252 ;  /* 0x0000000808087824 */ /* 0x000fe400078e02fc */
[----:B------:R-:W-:Y:S01]  /*6e90*/  FFMA.FTZ R7, R7, UR12, -R3 ;  /* 0x0000000c07077c23 */ /* 0x000fe20008010803 */
[----:B------:R-:W-:Y:S02]  /*6ea0*/  IMAD R6, R6, 0x2, R247 ;  /* 0x0000000206067824 */ /* 0x000fe400078e02f7 */
[--C-:B------:R-:W-:Y:S01]  /*6eb0*/  FFMA.FTZ R145, R5, UR12, -R132.reuse ;  /* 0x0000000c05917c23 */ /* 0x100fe20008010884 */
[----:B------:R-:W-:Y:S01]  /*6ec0*/  UIADD3 UR7, UR17, -0x4498517b, URZ ;  /* 0xbb67ae8511077890 */ /* 0x000fe2000fffe03f */
[----:B------:R-:W-:Y:S01]  /*6ed0*/  FFMA.FTZ R169, R17, UR12, -R132 ;  /* 0x0000000c11a97c23 */ /* 0x000fe20008010884 */
[----:B------:R3:W-:Y:S01]  /*6ee0*/  MUFU.EX2 R207, R18 ;  /* 0x0000001200cf7308 */ /* 0x0007e20000000800 */
[----:B-1----:R-:W-:Y:S02]  /*6ef0*/  VIADD R16, R8, 0x4 ;  /* 0x0000000408107836 */ /* 0x002fe40000000000 */
[--C-:B------:R-:W-:Y:S01]  /*6f00*/  FFMA.FTZ R144, R9, UR12, -R2.reuse ;  /* 0x0000000c09907c23 */ /* 0x100fe20008010802 */
[----:B------:R-:W-:Y:S02]  /*6f10*/  IMAD.SHL.U32 R6, R6, 0x2, RZ ;  /* 0x0000000206067824 */ /* 0x000fe400078e00ff */
[--C-:B------:R-:W-:Y:S01]  /*6f20*/  FFMA.FTZ R19, R19, UR12, -R3.reuse ;  /* 0x0000000c13137c23 */ /* 0x100fe20008010803 */
[----:B------:R-:W-:Y:S04]  /*6f30*/  IMAD.WIDE.U32 R16, R16, -0x326172a9, RZ ;  /* 0xcd9e8d5710107825 */ /* 0x000fe800078e00ff */
[----:B------:R-:W-:Y:S01]  /*6f40*/  FFMA.FTZ R28, R28, UR12, -R2 ;  /* 0x0000000c1c1c7c23 */ /* 0x000fe20008010802 */
[----:B------:R-:W-:Y:S01]  /*6f50*/  UIADD3 UR8, UR20, 0x3c6ef372, URZ ;  /* 0x3c6ef37214087890 */ /* 0x000fe2000fffe03f */
[----:B------:R1:W-:Y:S01]  /*6f60*/  MUFU.EX2 R203, R12 ;  /* 0x0000000c00cb7308 */ /* 0x0003e20000000800 */
[----:B--2---:R-:W-:Y:S04]  /*6f70*/  IMAD.WIDE.U32 R4, R249, -0x2daee0ad, RZ ;  /* 0xd2511f53f9047825 */ /* 0x004fe800078e00ff */
[--C-:B------:R-:W-:Y:S01]  /*6f80*/  FFMA.FTZ R48, R48, UR12, -R132.reuse ;  /* 0x0000000c30307c23 */ /* 0x100fe20008010884 */
[----:B------:R-:W-:Y:S01]  /*6f90*/  UISETP.GT.AND UP3, UPT, UR14, UR27, UPT ;  /* 0x0000001b0e00728c */ /* 0x000fe2000bf64270 */
[--C-:B------:R-:W-:Y:S01]  /*6fa0*/  FFMA.FTZ R51, R51, UR12, -R3.reuse ;  /* 0x0000000c33337c23 */ /* 0x100fe20008010803 */
[--C-:B------:R-:W-:Y:S01]  /*6fb0*/  FFMA.FTZ R50, R50, UR12, -R3.reuse ;  /* 0x0000000c32327c23 */ /* 0x100fe20008010803 */
[----:B------:R-:W-:Y:S01]  /*6fc0*/  FFMA.FTZ R64, R64, UR12, -R132 ;  /* 0x0000000c40407c23 */ /* 0x000fe20008010884 */
[--C-:B------:R-:W-:Y:S01]  /*6fd0*/  FFMA.FTZ R67, R67, UR12, -R3.reuse ;  /* 0x0000000c43437c23 */ /* 0x100fe20008010803 */
[----:B------:R2:W-:Y:S01]  /*6fe0*/  MUFU.EX2 R202, R15 ;  /* 0x0000000f00ca7308 */ /* 0x0005e20000000800 */
[----:B---3--:R-:W-:Y:S01]  /*6ff0*/  LOP3.LUT R18, R4, UR7, RZ, 0x3c, !PT ;  /* 0x0000000704127c12 */ /* 0x008fe2000f8e3cff */
[----:B------:R-:W-:Y:S04]  /*7000*/  IMAD.WIDE.U32 R8, R8, -0x326172a9, RZ ;  /* 0xcd9e8d5708087825 */ /* 0x000fe800078e00ff */
[----:B------:R-:W-:Y:S01]  /*7010*/  FFMA.FTZ R60, R60, UR12, -R2 ;  /* 0x0000000c3c3c7c23 */ /* 0x000fe20008010802 */
[----:B------:R-:W-:Y:S01]  /*7020*/  UIADD3 UR7, UR20, -0x61c88647, URZ ;  /* 0x9e3779b914077890 */ /* 0x000fe2000fffe03f */
[--C-:B------:R-:W-:Y:S01]  /*7030*/  FFMA.FTZ R49, R49, UR12, -R132.reuse ;  /* 0x0000000c31317c23 */ /* 0x100fe20008010884 */
[----:B------:R-:W-:Y:S02]  /*7040*/  VIADD R4, R6, 0x1 ;  /* 0x0000000106047836 */ /* 0x000fe40000000000 */
[--C-:B------:R-:W-:Y:S01]  /*7050*/  FFMA.FTZ R66, R66, UR12, -R3.reuse ;  /* 0x0000000c42427c23 */ /* 0x100fe20008010803 */
[----:B------:R3:W-:Y:S01]  /*7060*/  MUFU.EX2 R200, R7 ;  /* 0x0000000700c87308 */ /* 0x0007e20000000800 */
[-C--:B-1----:R-:W-:Y:S01]  /*7070*/  LOP3.LUT R12, R17, R246.reuse, RZ, 0x3c, !PT ;  /* 0x000000f6110c7212 */ /* 0x082fe200078e3cff */
[----:B------:R-:W-:Y:S01]  /*7080*/  FFMA.FTZ R20, R20, UR12, -R132 ;  /* 0x0000000c14147c23 */ /* 0x000fe20008010884 */
[----:B------:R-:W-:Y:S01]  /*7090*/  LOP3.LUT R4, R5, UR17, R4, 0x96, !PT ;  /* 0x0000001105047c12 */ /* 0x000fe2000f8e9604 */
[--C-:B------:R-:W-:Y:S01]  /*70a0*/  FFMA.FTZ R30, R30, UR12, -R0.reuse ;  /* 0x0000000c1e1e7c23 */ /* 0x100fe20008010800 */
[----:B------:R-:W-:Y:S01]  /*70b0*/  FFMA.FTZ R153, R14, UR12, -R0 ;  /* 0x0000000c0e997c23 */ /* 0x000fe20008010800 */
[----:B------:R-:W-:Y:S01]  /*70c0*/  LOP3.LUT R14, R9, R246, RZ, 0x3c, !PT ;  /* 0x000000f6090e7212 */ /* 0x000fe200078e3cff */
[----:B------:R-:W-:Y:S03]  /*70d0*/  FFMA.FTZ R147, R13, UR12, -R2 ;  /* 0x0000000c0d937c23 */ /* 0x000fe60008010802 */
[----:B------:R-:W1:Y:S01]  /*70e0*/  MUFU.EX2 R211, R19 ;  /* 0x0000001300d37308 */ /* 0x000e620000000800 */
[--C-:B------:R-:W-:Y:S01]  /*70f0*/  FFMA.FTZ R23, R23, UR12, -R3.reuse ;  /* 0x0000000c17177c23 */ /* 0x100fe20008010803 */
[----:B------:R-:W-:Y:S01]  /*7100*/  FFMA.FTZ R146, R10, UR12, -R0 ;  /* 0x0000000c0a927c23 */ /* 0x000fe20008010800 */
[----:B------:R-:W-:Y:S01]  /*7110*/  LOP3.LUT R10, R5, UR17, R6, 0x96, !PT ;  /* 0x00000011050a7c12 */ /* 0x000fe2000f8e9606 */
[----:B------:R-:W-:Y:S04]  /*7120*/  IMAD.WIDE.U32 R12, R12, -0x2daee0ad, RZ ;  /* 0xd2511f530c0c7825 */ /* 0x000fe800078e00ff */
[--C-:B------:R-:W-:Y:S01]  /*7130*/  FFMA.FTZ R31, R31, UR12, -R0.reuse ;  /* 0x0000000c1f1f7c23 */ /* 0x100fe20008010800 */
[----:B------:R-:W-:Y:S01]  /*7140*/  FFMA.FTZ R150, R11, UR12, -R0 ;  /* 0x0000000c0b967c23 */ /* 0x000fe20008010800 */
[----:B------:R4:W-:Y:S01]  /*7150*/  MUFU.EX2 R217, R28 ;  /* 0x0000001c00d97308 */ /* 0x0009e20000000800 */
[----:B--2---:R-:W-:Y:S04]  /*7160*/  IMAD.WIDE.U32 R14, R14, -0x2daee0ad, RZ ;  /* 0xd2511f530e0e7825 */ /* 0x004fe800078e00ff */
[----:B------:R-:W-:Y:S01]  /*7170*/  FFMA.FTZ R24, R24, UR12, -R2 ;  /* 0x0000000c18187c23 */ /* 0x000fe20008010802 */
[----:B------:R-:W-:Y:S01]  /*7180*/  FFMA.FTZ R65, R65, UR12, -R132 ;  /* 0x0000000c41417c23 */ /* 0x000fe20008010884 */
[----:B---3--:R-:W-:Y:S01]  /*7190*/  IMAD.WIDE.U32 R6, R4, -0x326172a9, RZ ;  /* 0xcd9e8d5704067825 */ /* 0x008fe200078e00ff */
[C---:B------:R-:W-:Y:S02]  /*71a0*/  LOP3.LUT R4, R18.reuse, R13, RZ, 0x3c, !PT ;  /* 0x0000000d12047212 */ /* 0x040fe400078e3cff */
[----:B------:R-:W-:Y:S01]  /*71b0*/  LOP3.LUT R9, R18, R15, RZ, 0x3c, !PT ;  /* 0x0000000f12097212 */ /* 0x000fe200078e3cff */
[----:B------:R2:W-:Y:S01]  /*71c0*/  MUFU.EX2 R209, R20 ;  /* 0x0000001400d17308 */ /* 0x0005e20000000800 */
[----:B------:R-:W-:Y:S01]  /*71d0*/  LOP3.LUT R17, R7, UR7, R8, 0x96, !PT ;  /* 0x0000000707117c12 */ /* 0x000fe2000f8e9608 */
[----:B------:R-:W-:Y:S04]  /*71e0*/  IMAD.WIDE.U32 R10, R10, -0x326172a9, RZ ;  /* 0xcd9e8d570a0a7825 */ /* 0x000fe800078e00ff */
[--C-:B------:R-:W-:Y:S01]  /*71f0*/  FFMA.FTZ R63, R63, UR12, -R0.reuse ;  /* 0x0000000c3f3f7c23 */ /* 0x100fe20008010800 */
[----:B------:R-:W-:Y:S01]  /*7200*/  FFMA.FTZ R27, R27, UR12, -R0 ;  /* 0x0000000c1b1b7c23 */ /* 0x000fe20008010800 */
[----:B------:R-:W-:Y:S01]  /*7210*/  IMAD.WIDE.U32 R4, R4, -0x326172a9, RZ ;  /* 0xcd9e8d5704047825 */ /* 0x000fe200078e00ff */
[C---:B------:R-:W-:Y:S01]  /*7220*/  LOP3.LUT R18, R11.reuse, UR7, R8, 0x96, !PT ;  /* 0x000000070b127c12 */ /* 0x040fe2000f8e9608 */
[----:B------:R3:W-:Y:S01]  /*7230*/  MUFU.EX2 R208, R30 ;  /* 0x0000001e00d07308 */ /* 0x0007e20000000800 */
[--C-:B------:R-:W-:Y:S01]  /*7240*/  LOP3.LUT R13, R11, UR7, R16.reuse, 0x96, !PT ;  /* 0x000000070b0d7c12 */ /* 0x100fe2000f8e9610 */
[----:B------:R-:W-:Y:S01]  /*7250*/  IMAD.WIDE.U32 R8, R9, -0x326172a9, RZ ;  /* 0xcd9e8d5709087825 */ /* 0x000fe200078e00ff */
[----:B------:R-:W-:Y:S01]  /*7260*/  LOP3.LUT R11, R7, UR7, R16, 0x96, !PT ;  /* 0x00000007070b7c12 */ /* 0x000fe2000f8e9610 */
[----:B------:R-:W-:Y:S01]  /*7270*/  UIADD3 UR7, UR17, 0x76cf5d0a, URZ ;  /* 0x76cf5d0a11077890 */ /* 0x000fe2000fffe03f */
[C---:B----4-:R-:W-:Y:S01]  /*7280*/  LOP3.LUT R28, R5.reuse, UR8, R6, 0x96, !PT ;  /* 0x00000008051c7c12 */ /* 0x050fe2000f8e9606 */
[--C-:B------:R-:W-:Y:S01]  /*7290*/  FFMA.FTZ R161, R22, UR12, -R3.reuse ;  /* 0x0000000c16a17c23 */ /* 0x100fe20008010803 */
[--C-:B------:R-:W-:Y:S03]  /*72a0*/  LOP3.LUT R22, R5, UR8, R10.reuse, 0x96, !PT ;  /* 0x0000000805167c12 */ /* 0x100fe6000f8e960a */
[----:B------:R4:W-:Y:S01]  /*72b0*/  MUFU.EX2 R206, R23 ;  /* 0x0000001700ce7308 */ /* 0x0009e20000000800 */
[----:B--2---:R-:W-:Y:S01]  /*72c0*/  LOP3.LUT R20, R9, UR8, R10, 0x96, !PT ;  /* 0x0000000809147c12 */ /* 0x004fe2000f8e960a */
[----:B------:R-:W-:Y:S04]  /*72d0*/  IMAD.WIDE.U32 R18, R18, -0x2daee0ad, RZ ;  /* 0xd2511f5312127825 */ /* 0x000fe800078e00ff */
[--C-:B------:R-:W-:Y:S01]  /*72e0*/  FFMA.FTZ R148, R21, UR12, -R132.reuse ;  /* 0x0000000c15947c23 */ /* 0x100fe20008010884 */
[----:B------:R-:W-:Y:S01]  /*72f0*/  FFMA.FTZ R32, R32, UR12, -R132 ;  /* 0x0000000c20207c23 */ /* 0x000fe20008010884 */
[----:B------:R-:W-:Y:S01]  /*7300*/  FFMA.FTZ R163, R29, UR12, -R2 ;  /* 0x0000000c1da37c23 */ /* 0x000fe20008010802 */
[----:B------:R-:W-:Y:S01]  /*7310*/  LOP3.LUT R5, R19, UR7, R14, 0x96, !PT ;  /* 0x0000000713057c12 */ /* 0x000fe2000f8e960e */
[----:B------:R2:W-:Y:S01]  /*7320*/  MUFU.EX2 R218, R31 ;  /* 0x0000001f00da7308 */ /* 0x0005e20000000800 */
[----:B---3--:R-:W-:Y:S01]  /*7330*/  LOP3.LUT R30, R9, UR8, R6, 0x96, !PT ;  /* 0x00000008091e7c12 */ /* 0x008fe2000f8e9606 */
[----:B------:R-:W-:Y:S01]  /*7340*/  IMAD.WIDE.U32 R16, R17, -0x2daee0ad, RZ ;  /* 0xd2511f5311107825 */ /* 0x000fe200078e00ff */
[----:B------:R-:W-:Y:S03]  /*7350*/  UIADD3 UR8, UR17, 0x32370b8f, URZ ;  /* 0x32370b8f11087890 */ /* 0x000fe6000fffe03f */
[----:B------:R-:W-:Y:S01]  /*7360*/  FFMA.FTZ R159, R26, UR12, -R0 ;  /* 0x0000000c1a9f7c23 */ /* 0x000fe20008010800 */
[----:B------:R-:W-:Y:S01]  /*7370*/  IMAD.WIDE.U32 R6, R13, -0x2daee0ad, RZ ;  /* 0xd2511f530d067825 */ /* 0x000fe200078e00ff */
[----:B------:R-:W-:Y:S02]  /*7380*/  LOP3.LUT R19, R17, UR7, R14, 0x96, !PT ;  /* 0x0000000711137c12 */ /* 0x000fe4000f8e960e */
[----:B------:R3:W-:Y:S01]  /*7390*/  MUFU.EX2 R205, R24 ;  /* 0x0000001800cd7308 */ /* 0x0007e20000000800 */
[----:B------:R-:W-:Y:S01]  /*73a0*/  FFMA.FTZ R149, R25, UR12, -R2 ;  /* 0x0000000c19957c23 */ /* 0x000fe20008010802 */
[----:B------:R-:W-:Y:S01]  /*73b0*/  IMAD.WIDE.U32 R10, R11, -0x2daee0ad, RZ ;  /* 0xd2511f530b0a7825 */ /* 0x000fe200078e00ff */
[--C-:B------:R-:W-:Y:S03]  /*73c0*/  LOP3.LUT R17, R7, UR7, R12.reuse, 0x96, !PT ;  /* 0x0000000707117c12 */ /* 0x100fe6000f8e960c */
[--C-:B------:R-:W-:Y:S01]  /*73d0*/  FFMA.FTZ R35, R35, UR12, -R3.reuse ;  /* 0x0000000c23237c23 */ /* 0x100fe20008010803 */
[----:B----4-:R-:W-:Y:S01]  /*73e0*/  IMAD.WIDE.U32 R22, R22, -0x2daee0ad, RZ ;  /* 0xd2511f5316167825 */ /* 0x010fe200078e00ff */
[----:B------:R-:W-:Y:S02]  /*73f0*/  LOP3.LUT R14, R11, UR7, R12, 0x96, !PT ;  /* 0x000000070b0e7c12 */ /* 0x000fe4000f8e960c */
[----:B------:R4:W-:Y:S01]  /*7400*/  MUFU.EX2 R204, R27 ;  /* 0x0000001b00cc7308 */ /* 0x0009e20000000800 */
[----:B------:R-:W-:Y:S01]  /*7410*/  FFMA.FTZ R36, R36, UR12, -R132 ;  /* 0x0000000c24247c23 */ /* 0x000fe20008010884 */
[----:B------:R-:W-:Y:S01]  /*7420*/  IMAD.WIDE.U32 R20, R20, -0x2daee0ad, RZ ;  /* 0xd2511f5314147825 */ /* 0x000fe200078e00ff */
[----:B------:R-:W-:Y:S01]  /*7430*/  LOP3.LUT R9, R23, UR8, R6, 0x96, !PT ;  /* 0x0000000817097c12 */ /* 0x000fe2000f8e9606 */
[----:B------:R-:W-:Y:S02]  /*7440*/  UIADD3 UR7, UR20, -0x255992d5, URZ ;  /* 0xdaa66d2b14077890 */ /* 0x000fe4000fffe03f */
[----:B------:R-:W-:Y:S01]  /*7450*/  FFMA.FTZ R172, R33, UR12, -R132 ;  /* 0x0000000c21ac7c23 */ /* 0x000fe20008010884 */
[----:B--2---:R-:W-:Y:S04]  /*7460*/  IMAD.WIDE.U32 R30, R30, -0x2daee0ad, RZ ;  /* 0xd2511f531e1e7825 */ /* 0x004fe800078e00ff */
[--C-:B------:R-:W-:Y:S01]  /*7470*/  FFMA.FTZ R34, R34, UR12, -R3.reuse ;  /* 0x0000000c22227c23 */ /* 0x100fe20008010803 */
[----:B------:R-:W-:Y:S01]  /*7480*/  MUFU.EX2 R225, R48 ;  /* 0x0000003000e17308 */ /* 0x000fe20000000800 */
[----:B---3--:R-:W-:Y:S01]  /*7490*/  LOP3.LUT R24, R21, UR8, R18, 0x96, !PT ;  /* 0x0000000815187c12 */ /* 0x008fe2000f8e9612 */
[----:B------:R-:W-:Y:S01]  /*74a0*/  IMAD.WIDE.U32 R28, R28, -0x2daee0ad, RZ ;  /* 0xd2511f531c1c7825 */ /* 0x000fe200078e00ff */
[----:B------:R-:W-:Y:S03]  /*74b0*/  LOP3.LUT R12, R31, UR8, R16, 0x96, !PT ;  /* 0x000000081f0c7c12 */ /* 0x000fe6000f8e9610 */
[----:B------:R-:W-:Y:S01]  /*74c0*/  FFMA.FTZ R154, R37, UR12, -R132 ;  /* 0x0000000c259a7c23 */ /* 0x000fe20008010884 */
        /* <DEDUP_REMOVED lines=23> */
[----:B----4-:R-:W-:Y:S01]  /*7640*/  IMAD.WIDE.U32 R26, R26, -0x2daee0ad, RZ ;  /* 0xd2511f531a1a7825 */ /* 0x010fe200078e00ff */
        /* <DEDUP_REMOVED lines=14> */
[----:B--2---:R-:W-:Y:S02]  /*7730*/  LOP3.LUT R32, R11, UR9, R22, 0x96, !PT ;  /* 0x000000090b207c12 */ /* 0x004fe4000f8e9616 */
        /* <DEDUP_REMOVED lines=14> */
[----:B------:R2:W3:Y:S01]  /*7820*/  MUFU.EX2 R223, R35 ;  /* 0x0000002300df7308 */ /* 0x0004e20000000800 */
[----:B------:R-:W-:Y:S01]  /*7830*/  FFMA.FTZ R59, R59, UR12, -R0 ;  /* 0x0000000c3b3b7c23 */ /* 0x000fe20008010800 */
        /* <DEDUP_REMOVED lines=13> */
[----:B------:R-:W-:Y:S01]  /*7910*/  UIADD3 UR7, UR17, 0x646e171e, URZ ;  /* 0x646e171e11077890 */ /* 0x000fe2000fffe03f */
[----:B------:R-:W-:Y:S01]  /*7920*/  IMAD.WIDE.U32 R24, R25, -0x326172a9, RZ ;  /* 0xcd9e8d5719187825 */ /* 0x000fe200078e00ff */
[----:B------:R-:W-:Y:S03]  /*7930*/  LOP3.LUT R29, R23, UR8, R12, 0x96, !PT ;  /* 0x00000008171d7c12 */ /* 0x000fe6000f8e960c */
[--C-:B------:R-:W-:Y:S01]  /*7940*/  FFMA.FTZ R39, R39, UR12, -R3.reuse ;  /* 0x0000000c27277c23 */ /* 0x100fe20008010803 */
[----:B------:R-:W-:Y:S01]  /*7950*/  IMAD.WIDE.U32 R8, R9, -0x326172a9, RZ ;  /* 0xcd9e8d5709087825 */ /* 0x000fe200078e00ff */
[----:B------:R-:W-:Y:S02]  /*7960*/  LOP3.LUT R23, R25, UR8, R4, 0x96, !PT ;  /* 0x0000000819177c12 */ /* 0x000fe4000f8e9604 */
[----:B------:R1:W3:Y:S01]  /*7970*/  MUFU.EX2 R214, R34 ;  /* 0x0000002200d67308 */ /* 0x0002e20000000800 */
[----:B------:R-:W-:Y:S01]  /*7980*/  UIADD3 UR8, UR20, -0x4ab325aa, URZ ;  /* 0xb54cda5614087890 */ /* 0x000fe2000fffe03f */
[----:B------:R-:W-:Y:S01]  /*7990*/  IMAD.WIDE.U32 R4, R5, -0x2daee0ad, RZ ;  /* 0xd2511f5305047825 */ /* 0x000fe200078e00ff */
[----:B------:R-:W-:Y:S02]  /*79a0*/  LOP3.LUT R14, R8, 0xff, RZ, 0xc0, !PT ;  /* 0x000000ff080e7812 */ /* 0x000fe400078ec0ff */
[----:B------:R-:W-:Y:S01]  /*79b0*/  SHF.R.U32.HI R15, RZ, 0x18, R8 ;  /* 0x00000018ff0f7819 */ /* 0x000fe20000011608 */
[----:B------:R-:W-:Y:S01]  /*79c0*/  IMAD.WIDE.U32 R6, R7, -0x326172a9, RZ ;  /* 0xcd9e8d5707067825 */ /* 0x000fe200078e00ff */
[----:B------:R-:W-:Y:S03]  /*79d0*/  LOP3.LUT R19, R9, UR8, R16, 0x96, !PT ;  /* 0x0000000809137c12 */ /* 0x000fe6000f8e9610 */
[----:B------:R-:W-:Y:S01]  /*79e0*/  MUFU.EX2 R177, R65 ;  /* 0x0000004100b17308 */ /* 0x000fe20000000800 */
[----:B------:R-:W-:Y:S01]  /*79f0*/  SHF.R.U32.HI R30, RZ, 0x10, R8 ;  /* 0x00000010ff1e7819 */ /* 0x000fe20000011608 */
[----:B------:R-:W-:Y:S01]  /*7a00*/  FFMA.FTZ R3, R54, UR12, -R3 ;  /* 0x0000000c36037c23 */ /* 0x000fe20008010803 */
[----:B--2---:R-:W-:Y:S01]  /*7a10*/  LOP3.LUT R35, R8, 0xffff, RZ, 0xc0, !PT ;  /* 0x0000ffff08237812 */ /* 0x004fe200078ec0ff */
[----:B------:R-:W-:Y:S01]  /*7a20*/  IMAD.WIDE.U32 R10, R11, -0x2daee0ad, RZ ;  /* 0xd2511f530b0a7825 */ /* 0x000fe200078e00ff */
        /* <DEDUP_REMOVED lines=481> */
[----:B------:R-:W-:Y:S01]  /*9840*/  FADD.FTZ R7, -R194, R18 ;  /* 0x00000012c2077221 */ /* 0x000fe20000010100 */
        /* <DEDUP_REMOVED lines=115> */
[-C--:B-1----:R-:W-:Y:S03]  /*9f80*/  HMMA.16816.F32 R52, R132, R8.reuse, R52 ;  /* 0x000000088434723c */ /* 0x082fe60000001834 */
[----:B------:R-:W-:Y:S01]  /*9f90*/  FSETP.GE.FTZ.AND P0, PT, R175, RZ, PT ;  /* 0x000000ffaf00720b */ /* 0x000fe20003f16000 */
[----:B------:R-:W-:Y:S01]  /*9fa0*/  FMUL.FTZ R6, R212, R5 ;  /* 0x00000005d4067220 */ /* 0x000fe20000410000 */
[----:B------:R-:W-:Y:S01]  /*9fb0*/  FSETP.GE.FTZ.AND P1, PT, R162, RZ, PT ;  /* 0x000000ffa200720b */ /* 0x000fe20003f36000 */
[C---:B------:R-:W-:Y:S05]  /*9fc0*/  HMMA.16816.F32 R56, R140.reuse, R8, R56 ;  /* 0x000000088c38723c */ /* 0x040fea0000001838 */
[----:B------:R-:W-:Y:S01]  /*9fd0*/  F2FP.F16.F32.PACK_AB R29, R12, R13 ;  /* 0x0000000d0c1d723e */ /* 0x000fe200000000ff */
[----:B------:R-:W-:Y:S01]  /*9fe0*/  FMUL.FTZ R13, R213, R4 ;  /* 0x00000004d50d7220 */ /* 0x000fe20000410000 */
[----:B------:R-:W-:Y:S01]  /*9ff0*/  FSEL R4, R41, R193, P2 ;  /* 0x000000c129047208 */ /* 0x000fe20001000000 */
[----:B------:R-:W-:Y:S01]  /*a000*/  FMUL.FTZ R12, R154, R3 ;  /* 0x000000039a0c7220 */ /* 0x000fe20000410000 */
[----:B------:R-:W-:Y:S01]  /*a010*/  FSETP.GE.FTZ.AND P2, PT, R167, RZ, PT ;  /* 0x000000ffa700720b */ /* 0x000fe20003f56000 */
[-C--:B------:R-:W-:Y:S03]  /*a020*/  HMMA.16816.F32 R60, R140, R10.reuse, R60 ;  /* 0x0000000a8c3c723c */ /* 0x080fe6000000183c */
[----:B------:R-:W-:Y:S01]  /*a030*/  FSEL R5, R40, R193, P3 ;  /* 0x000000c128057208 */ /* 0x000fe20001800000 */
[C---:B------:R-:W-:Y:S01]  /*a040*/  FADD.FTZ R44, -R193.reuse, R44 ;  /* 0x0000002cc12c7221 */ /* 0x040fe20000010100 */
[-C--:B------:R-:W-:Y:S01]  /*a050*/  FSEL R3, R42, R192.reuse, P1 ;  /* 0x000000c02a037208 */ /* 0x080fe20000800000 */
[----:B------:R-:W-:Y:S01]  /*a060*/  FADD.FTZ R45, -R193, R45 ;  /* 0x0000002dc12d7221 */ /* 0x000fe20000010100 */
[----:B------:R-:W-:Y:S01]  /*a070*/  FSEL R0, R43, R192, P0 ;  /* 0x000000c02b007208 */ /* 0x000fe20000000000 */
[----:B------:R-:W-:Y:S01]  /*a080*/  FADD.FTZ R46, -R192, R46 ;  /* 0x0000002ec02e7221 */ /* 0x000fe20000010100 */
[----:B------:R-:W-:Y:S01]  /*a090*/  FSETP.GE.FTZ.AND P3, PT, R216, RZ, PT ;  /* 0x000000ffd800720b */ /* 0x000fe20003f76000 */
[----:B------:R-:W-:Y:S04]  /*a0a0*/  HMMA.16816.F32 R64, R132, R10, R64 ;  /* 0x0000000a8440723c */ /* 0x000fe80000001840 */
[----:B------:R-:W-:Y:S01]  /*a0b0*/  FSETP.GE.FTZ.AND P1, PT, R176, RZ, PT ;  /* 0x000000ffb000720b */ /* 0x000fe20003f36000 */
[----:B------:R-:W-:Y:S01]  /*a0c0*/  FADD.FTZ R47, -R192, R47 ;  /* 0x0000002fc02f7221 */ /* 0x000fe20000010100 */
[----:B------:R-:W-:Y:S01]  /*a0d0*/  F2FP.F16.F32.PACK_AB R27, R16, R17 ;  /* 0x00000011101b723e */ /* 0x000fe200000000ff */
[----:B------:R-:W-:Y:S01]  /*a0e0*/  FMUL.FTZ R16, R151, R4 ;  /* 0x0000000497107220 */ /* 0x000fe20000410000 */
[----:B------:R-:W-:Y:S03]  /*a0f0*/  FSETP.GE.FTZ.AND P0, PT, R215, RZ, PT ;  /* 0x000000ffd700720b */ /* 0x000fe60003f16000 */
[----:B------:R-:W-:Y:S01]  /*a100*/  F2FP.F16.F32.PACK_AB R30, R14, R15 ;  /* 0x0000000f0e1e723e */ /* 0x000fe200000000ff */
[----:B------:R-:W-:Y:S01]  /*a110*/  FMUL.FTZ R15, R162, R3 ;  /* 0x00000003a20f7220 */ /* 0x000fe20000410000 */
[----:B------:R-:W-:Y:S01]  /*a120*/  FSEL R4, R44, R193, P3 ;  /* 0x000000c12c047208 */ /* 0x000fe20001800000 */
[----:B------:R-:W-:Y:S01]  /*a130*/  FMUL.FTZ R14, R175, R0 ;  /* 0x00000000af0e7220 */ /* 0x000fe20000410000 */
[----:B------:R-:W-:Y:S01]  /*a140*/  F2FP.F16.F32.PACK_AB R25, R6, R7 ;  /* 0x000000070619723e */ /* 0x000fe200000000ff */
        /* <DEDUP_REMOVED lines=8> */
[----:B------:R-:W-:Y:S01]  /*a1d0*/  FADD.FTZ R5, -R195, R48 ;  /* 0x00000030c3057221 */ /* 0x000fe20000010100 */
[----:B------:R-:W-:Y:S01]  /*a1e0*/  FSETP.GE.FTZ.AND P0, PT, R226, RZ, PT ;  /* 0x000000ffe200720b */ /* 0x000fe20003f16000 */
[----:B------:R-:W-:Y:S01]  /*a1f0*/  FMUL.FTZ R8, R216, R4 ;  /* 0x00000004d8087220 */ /* 0x000fe20000410000 */
[----:B------:R-:W-:Y:S01]  /*a200*/  FSETP.GE.FTZ.AND P1, PT, R220, RZ, PT ;  /* 0x000000ffdc00720b */ /* 0x000fe20003f36000 */
[----:B------:R-:W-:Y:S01]  /*a210*/  FMUL.FTZ R7, R176, R0 ;  /* 0x00000000b0077220 */ /* 0x000fe20000410000 */
[----:B------:R-:W-:Y:S01]  /*a220*/  FSETP.GE.FTZ.AND P3, PT, R225, RZ, PT ;  /* 0x000000ffe100720b */ /* 0x000fe20003f76000 */
[----:B------:R-:W-:Y:S01]  /*a230*/  FMUL.FTZ R22, R167, R3 ;  /* 0x00000003a7167220 */ /* 0x000fe20000410000 */
[----:B------:R-:W-:Y:S01]  /*a240*/  F2FP.F16.F32.PACK_AB R24, R16, R17 ;  /* 0x000000111018723e */ /* 0x000fe200000000ff */
[----:B------:R-:W-:Y:S01]  /*a250*/  FADD.FTZ R17, -R194, R55 ;  /* 0x00000037c2117221 */ /* 0x000fe20000010100 */
[-C--:B------:R-:W-:Y:S01]  /*a260*/  FSEL R4, R49, R195.reuse, P2 ;  /* 0x000000c331047208 */ /* 0x080fe20001000000 */
[----:B------:R-:W-:Y:S01]  /*a270*/  FADD.FTZ R52, -R195, R52 ;  /* 0x00000034c3347221 */ /* 0x000fe20000010100 */
[-C--:B------:R-:W-:Y:S01]  /*a280*/  FSEL R0, R51, R194.reuse, P0 ;  /* 0x000000c233007208 */ /* 0x080fe20000000000 */
[----:B------:R-:W-:Y:S01]  /*a290*/  FADD.FTZ R53, -R195, R53 ;  /* 0x00000035c3357221 */ /* 0x000fe20000010100 */
[----:B------:R-:W-:Y:S01]  /*a2a0*/  FSEL R3, R50, R194, P1 ;  /* 0x000000c232037208 */ /* 0x000fe20000800000 */
[----:B------:R-:W-:Y:S01]  /*a2b0*/  FMUL.FTZ R20, R179, R4 ;  /* 0x00000004b3147220 */ /* 0x000fe20000410000 */
        /* <DEDUP_REMOVED lines=10> */
[----:B------:R-:W-:Y:S01]  /*a360*/  FSEL R17, R17, R194, P0 ;  /* 0x000000c211117208 */ /* 0x000fe20000000000 */
[----:B------:R-:W-:Y:S01]  /*a370*/  FADD.FTZ R66, -R194, R66 ;  /* 0x00000042c2427221 */ /* 0x000fe20000010100 */
[----:B------:R-:W-:Y:S01]  /*a380*/  FSETP.GE.FTZ.AND P0, PT, R164, RZ, PT ;  /* 0x000000ffa400720b */ /* 0x000fe20003f16000 */
[----:B------:R-:W-:Y:S01]  /*a390*/  FADD.FTZ R64, -R195, R64 ;  /* 0x00000040c3407221 */ /* 0x000fe20000010100 */
[----:B------:R-:W-:Y:S01]  /*a3a0*/  FSEL R3, R52, R195, P3 ;  /* 0x000000c334037208 */ /* 0x000fe20001800000 */
        /* <DEDUP_REMOVED lines=11> */
[----:B------:R-:W-:Y:S01]  /*a460*/  FMUL.FTZ R4, R164, R4 ;  /* 0x00000004a4047220 */ /* 0x000fe20000410000 */
[----:B------:R-:W-:Y:S01]  /*a470*/  F2FP.F16.F32.PACK_AB R21, R6, R7 ;  /* 0x000000070615723e */ /* 0x000fe200000000ff */
[C---:B------:R-:W-:Y:S01]  /*a480*/  FADD.FTZ R6, -R193.reuse, R57 ;  /* 0x00000039c1067221 */ /* 0x040fe20000010100 */
[----:B------:R-:W-:Y:S01]  /*a490*/  FSEL R8, R54, R194, P1 ;  /* 0x000000c236087208 */ /* 0x000fe20000800000 */
[----:B------:R-:W-:Y:S01]  /*a4a0*/  FADD.FTZ R7, -R193, R56 ;  /* 0x00000038c1077221 */ /* 0x000fe20000010100 */
        /* <DEDUP_REMOVED lines=62> */
[C---:B------:R-:W-:Y:S01]  /*a890*/  @P1 VIADD R0, R227.reuse, 0x4000 ;  /* 0x00004000e3001836 */ /* 0x040fe20000000000 */
        /* <DEDUP_REMOVED lines=17> */
[C---:B------:R-:W-:Y:S02]  /*a9b0*/  @!P4 LEA R8, P3, R9.reuse, R238, 0x1 ;  /* 0x000000ee0908c211 */ /* 0x040fe400078608ff */
        /* <DEDUP_REMOVED lines=9> */
[C---:B------:R-:W-:Y:S01]  /*aa50*/  @!P4 VIADD R5, R228.reuse, 0xffffc000 ;  /* 0xffffc000e405c836 */ /* 0x040fe20000000000 */
[----:B------:R-:W-:Y:S01]  /*aa60*/  PLOP3.LUT P1, PT, PT, PT, PT, 0x8, 0x0 ;  /* 0x000000000000781c */ /* 0x000fe20003f2e170 */
[----:B------:R-:W-:Y:S01]  /*aa70*/  @P4 STS [R0+0x1004], RZ ;  /* 0x001004ff00004388 */ /* 0x000fe20000000800 */
[-C--:B------:R-:W-:Y:S02]  /*aa80*/  @!P4 LEA.HI.X R9, R9, R237.reuse, R10, 0x1, P3 ;  /* 0x000000ed0909c211 */ /* 0x080fe400018f0c0a */
        /* <DEDUP_REMOVED lines=20> */
[----:B-1----:R-:W-:Y:S01]  /*abd0*/  @!P4 VIADD R9, R228, 0xffffc000 ;  /* 0xffffc000e409c836 */ /* 0x002fe20000000000 */
[----:B------:R-:W-:Y:S01]  /*abe0*/  @!P4 LEA R3, P2, R32, R4, 0x6 ;  /* 0x000000042003c211 */ /* 0x000fe200078430ff */
[----:B------:R-:W-:Y:S01]  /*abf0*/  @P3 VIADD R9, R228, 0x4000 ;  /* 0x00004000e4093836 */ /* 0x000fe20000000000 */
[--C-:B------:R-:W-:Y:S01]  /*ac00*/  @!P4 SHF.R.S32.HI R8, RZ, 0x1f, R4.reuse ;  /* 0x0000001fff08c819 */ /* 0x100fe20000011404 */
[C---:B------:R-:W-:Y:S01]  /*ac10*/  @!P4 IMAD.WIDE.U32 R4, R32.reuse, 0x60, R4 ;  /* 0x000000602004c825 */ /* 0x040fe200078e0004 */
[----:B------:R-:W-:Y:S02]  /*ac20*/  @!P4 LEA R10, P5, R3, R238, 0x1 ;  /* 0x000000ee030ac211 */ /* 0x000fe400078a08ff */
[----:B---3--:R-:W-:Y:S01]  /*ac30*/  @!P4 LEA.HI.X R8, R32, R8, R11, 0x6, P2 ;  /* 0x000000082008c211 */ /* 0x008fe200010f340b */
[----:B------:R-:W-:Y:S01]  /*ac40*/  @!P4 IMAD.IADD R16, R5, 0x1, R16 ;  /* 0x000000010510c824 */ /* 0x000fe200078e0210 */
[----:B------:R-:W-:Y:S02]  /*ac50*/  PLOP3.LUT P2, PT, PT, PT, PT, 0x8, 0x0 ;  /* 0x000000000000781c */ /* 0x000fe40003f4e170 */
[-C--:B------:R-:W-:Y:S01]  /*ac60*/  @!P4 LEA.HI.X R11, R3, R237.reuse, R8, 0x1, P5 ;  /* 0x000000ed030bc211 */ /* 0x080fe200028f0c08 */
[----:B------:R-:W-:Y:S01]  /*ac70*/  @!P4 VIADD R3, R228, 0xffffc000 ;  /* 0xffffc000e403c836 */ /* 0x000fe20000000000 */
        /* <DEDUP_REMOVED lines=26> */
.L_x_2346:
        /* <DEDUP_REMOVED lines=190> */
.L_x_2347:
        /* <DEDUP_REMOVED lines=541> */
.L_x_2349:
        /* <DEDUP_REMOVED lines=23> */
.L_x_2350:
        /* <DEDUP_REMOVED lines=17> */
[----:B------:R-:W-:Y:S01]  /*de50*/  BSSY B0, `(.L_x_2351) ;  /* 0x000001f000007945 */ /* 0x000fe20003800000 */
[----:B------:R-:W-:Y:S01]  /*de60*/  VIADD R5, R0, 0x60 ;  /* 0x0000006000057836 */ /* 0x000fe20000000000 */
[----:B------:R-:W-:Y:S01]  /*de70*/  ISETP.GE.OR P3, PT, R4, UR15, P4 ;  /* 0x0000000f04007c0c */ /* 0x000fe2000a766670 */
[----:B------:R-:W-:Y:S01]  /*de80*/  IMAD.U32 R4, RZ, RZ, UR12 ;  /* 0x0000000cff047e24 */ /* 0x000fe2000f8e00ff */
[----:B------:R-:W-:Y:S01]  /*de90*/  IADD3 R2, P0, R2, UR14, RZ ;  /* 0x0000000e02027c10 */ /* 0x000fe2000ff1e0ff */
        /* <DEDUP_REMOVED lines=26> */
.L_x_2352:
[----:B------:R-:W-:Y:S05]  /*e040*/  BSYNC B0 ;  /* 0x0000000000007941 */ /* 0x000fea0003800000 */
.L_x_2351:
        /* <DEDUP_REMOVED lines=14> */
.L_x_2354:
[----:B------:R-:W-:Y:S05]  /*e130*/  BSYNC B0 ;  /* 0x0000000000007941 */ /* 0x000fea0003800000 */
.L_x_2353:
        /* <DEDUP_REMOVED lines=15> */
.L_x_2356:
[----:B------:R-:W-:Y:S05]  /*e230*/  BSYNC B0 ;  /* 0x0000000000007941 */ /* 0x000fea0003800000 */
.L_x_2355:
        /* <DEDUP_REMOVED lines=14> */
.L_x_2358:
[----:B------:R-:W-:Y:S05]  /*e320*/  BSYNC B0 ;  /* 0x0000000000007941 */ /* 0x000fea0003800000 */
.L_x_2357:
        /* <DEDUP_REMOVED lines=27> */
.L_x_2360:
[----:B------:R-:W-:Y:S05]  /*e4e0*/  BSYNC B0 ;  /* 0x0000000000007941 */ /* 0x000fea0003800000 */
.L_x_2359:
        /* <DEDUP_REMOVED lines=14> */
.L_x_2362:
[----:B------:R-:W-:Y:S05]  /*e5d0*/  BSYNC B0 ;  /* 0x0000000000007941 */ /* 0x000fea0003800000 */
.L_x_2361:
        /* <DEDUP_REMOVED lines=14> */
.L_x_2364:
[----:B------:R-:W-:Y:S05]  /*e6c0*/  BSYNC B0 ;  /* 0x0000000000007941 */ /* 0x000fea0003800000 */
.L_x_2363:
        /* <DEDUP_REMOVED lines=12> */
.L_x_2311:
[----:B------:R-:W-:Y:S05]  /*e790*/  BSYNC B1 ;  /* 0x0000000000017941 */ /* 0x000fea0003800000 */
.L_x_2289:
        /* <DEDUP_REMOVED lines=11> */
.L_x_2365:
[----:B------:R-:W-:Y:S05]  /*e850*/  EXIT ;  /* 0x000000000000794d */ /* 0x000fea0003800000 */
.L_x_2367:
        /* <DEDUP_REMOVED lines=10> */
.L_x_2499:


//--------------------- .text._ZN5flash44flash_bwd_dq_dk_dv_loop_seqk_parallel_kernelI23Flash_bwd_kernel_traitsILi64ELi128ELi128ELi8ELi4ELi4ELi4ELb0ELb0EN7cutlass6half_tE19Flash_kernel_traitsILi64ELi128ELi128ELi8ES3_EELb0ELb0ELb1ELb1ELb0ELb0ELb1EEEvNS_16Flash_bwd_paramsE --------------------------
	.section	.text._ZN5flash44flash_bwd_dq_dk_dv_loop_seqk_parallel_kernelI23Flash_bwd_kernel_traitsILi64ELi128ELi128ELi8ELi4ELi4ELi4ELb0ELb0EN7cutlass6half_tE19Flash_kernel_traitsILi64ELi128ELi128ELi8ES3_EELb0ELb0ELb1ELb1ELb0ELb0ELb1EEEvNS_16Flash_bwd_paramsE,"ax",@progbits
	.align	128
        .global         _ZN5flash44flash_bwd_dq_dk_dv_loop_seqk_parallel_kernelI23Flash_bwd_kernel_traitsILi64ELi128ELi128ELi8ELi4ELi4ELi4ELb0ELb0EN7cutlass6half_tE19Flash_kernel_traitsILi64ELi128ELi128ELi8ES3_EELb0ELb0ELb1ELb1ELb0ELb0ELb1EEEvNS_16Flash_bwd_paramsE
        .type           _ZN5flash44flash_bwd_dq_dk_dv_loop_seqk_parallel_kernelI23Flash_bwd_kernel_traitsILi64ELi128ELi128ELi8ELi4ELi4ELi4ELb0ELb0EN7cutlass6half_tE19Flash_kernel_traitsILi64ELi128ELi128ELi8ES3_EELb0ELb0ELb1ELb1ELb0ELb0ELb1EEEvNS_16Flash_bwd_paramsE,@function
        .size           _ZN5flash44flash_bwd_dq_dk_dv_loop_seqk_parallel_kernelI23Flash_bwd_kernel_traitsILi64ELi128ELi128ELi8ELi4ELi4ELi4ELb0ELb0EN7cutlass6half_tE19Flash_kernel_traitsILi64ELi128ELi128ELi8ES3_EELb0ELb0ELb1ELb1ELb0ELb0ELb1EEEvNS_16Flash_bwd_paramsE,(.L_x_2500 - _ZN5flash44flash_bwd_dq_dk_dv_loop_seqk_parallel_kernelI23Flash_bwd_kernel_traitsILi64ELi128ELi128ELi8ELi4ELi4ELi4ELb0ELb0EN7cutlass6half_tE19Flash_kernel_traitsILi64ELi128ELi128ELi8ES3_EELb0ELb0ELb1ELb1ELb0ELb0ELb1EEEvNS_16Flash_bwd_paramsE)
        .other          _ZN5flash44flash_bwd_dq_dk_dv_loop_seqk_parallel_kernelI23Flash_bwd_kernel_traitsILi64ELi128ELi128ELi8ELi4ELi4ELi4ELb0ELb0EN7cutlass6half_tE19Flash_kernel_traitsILi64ELi128ELi128ELi8ES3_EELb0ELb0ELb1ELb1ELb0ELb0ELb1EEEvNS_16Flash_bwd_paramsE,@"STO_CUDA_ENTRY STV_DEFAULT"
_ZN5flash44flash_bwd_dq_dk_dv_loop_seqk_parallel_kernelI23Flash_bwd_kernel_traitsILi64ELi128ELi128ELi8ELi4ELi4ELi4ELb0ELb0EN7cutlass6half_tE19Flash_kernel_traitsILi64ELi128ELi128ELi8ES3_EELb0ELb0ELb1ELb1ELb0ELb0ELb1EEEvNS_16Flash_bwd_paramsE:
.text._ZN5flash44flash_bwd_dq_dk_dv_loop_seqk_parallel_kernelI23Flash_bwd_kernel_traitsILi64ELi128ELi128ELi8ELi4ELi4ELi4ELb0ELb0EN7cutlass6half_tE19Flash_kernel_traitsILi64ELi128ELi128ELi8ES3_EELb0ELb0ELb1ELb1ELb0ELb0ELb1EEEvNS_16Flash_bwd_paramsE:
        /* <DEDUP_REMOVED lines=15> */
[----:B------:R-:W-:Y:S01]  /*00f0*/  MOV R219, 0xfffffff0 ;  /* 0xfffffff000db7802 */ /* 0x000fe20000000f00 */
[----:B------:R-:W-:Y:S01]  /*0100*/  ULDC.64 UR12, c[0x0][0x208] ;  /* 0x00008200000c7ab9 */ /* 0x000fe20000000a00 */
[----:B------:R-:W-:Y:S01]  /*0110*/  ULDC UR60, c[0x0][0x394] ;  /* 0x0000e500003c7ab9 */ /* 0x000fe20000000800 */
[----:B------:R-:W-:Y:S02]  /*0120*/  UMOV UR61, 0xffffc000 ;  /* 0xffffc000003d7882 */ /* 0x000fe40000000000 */
[----:B------:R-:W3:Y:S08]  /*0130*/  S2UR UR4, SR_CgaCtaId ;  /* 0x00000000000479c3 */ /* 0x000ef00000008800 */
[----:B------:R-:W4:Y:S01]  /*0140*/  S2UR UR47, SR_CTAID.Y ;  /* 0x00000000002f79c3 */ /* 0x000f220000002600 */
[----:B--2---:R-:W-:Y:S01]  /*0150*/  USHF.R.S32.HI UR6, URZ, 0x1f, UR57 ;  /* 0x0000001f3f067899 */ /* 0x004fe20008011439 */
[----:B-1----:R-:W-:Y:S01]  /*0160*/  SHF.R.S32.HI R2, RZ, 0x1f, R11 ;  /* 0x0000001fff027819 */ /* 0x002fe2000001140b */
[----:B---3--:R-:W-:-:S03]  /*0170*/  ULEA UR4, UR4, UR5, 0x18 ;  /* 0x0000000504047291 */ /* 0x008fc6000f8ec03f */
[CC--:B------:R-:W-:Y:S02]  /*0180*/  LEA.HI R0, R2.reuse, R11.reuse, RZ, 0x5 ;  /* 0x0000000b02007211 */ /* 0x0c0fe400078f28ff */
[CC--:B------:R-:W-:Y:S02]  /*0190*/  LEA.HI R14, R2.reuse, R11.reuse, RZ, 0x3 ;  /* 0x0000000b020e7211 */ /* 0x0c0fe400078f18ff */
[CC--:B------:R-:W-:Y:S01]  /*01a0*/  LEA.HI R6, R2.reuse, R11.reuse, RZ, 0x4 ;  /* 0x0000000b02067211 */ /* 0x0c0fe200078f20ff */
[----:B----4-:R-:W-:Y:S01]  /*01b0*/  USHF.L.U32 UR5, UR47, 0x7, URZ ;  /* 0x000000072f057899 */ /* 0x010fe2000800063f */
[CC--:B------:R-:W-:Y:S02]  /*01c0*/  LEA.HI R13, R2.reuse, R11.reuse, RZ, 0x7 ;  /* 0x0000000b020d7211 */ /* 0x0c0fe400078f38ff */
[----:B------:R-:W-:Y:S02]  /*01d0*/  LEA.HI R2, R2, R11, RZ, 0x2 ;  /* 0x0000000b02027211 */ /* 0x000fe400078f10ff */
[----:B------:R-:W-:-:S02]  /*01e0*/  LOP3.LUT R3, R0, 0xffffffe0, RZ, 0xc0, !PT ;  /* 0xffffffe000037812 */ /* 0x000fc400078ec0ff */
[--C-:B------:R-:W-:Y:S02]  /*01f0*/  SHF.R.S32.HI R5, RZ, 0x5, R0.reuse ;  /* 0x00000005ff057819 */ /* 0x100fe40000011400 */
[----:B------:R-:W-:Y:S01]  /*0200*/  SHF.R.S32.HI R0, RZ, 0x1f, R0 ;  /* 0x0000001fff007819 */ /* 0x000fe20000011400 */
[----:B------:R-:W-:Y:S01]  /*0210*/  IMAD.IADD R4, R11, 0x1, -R3 ;  /* 0x000000010b047824 */ /* 0x000fe200078e0a03 */
[--C-:B------:R-:W-:Y:S02]  /*0220*/  SHF.R.S32.HI R7, RZ, 0x2, R2.reuse ;  /* 0x00000002ff077819 */ /* 0x100fe40000011402 */
[----:B------:R-:W-:Y:S02]  /*0230*/  SHF.R.S32.HI R9, RZ, 0x1f, R2 ;  /* 0x0000001fff097819 */ /* 0x000fe40000011402 */
[----:B------:R-:W-:Y:S02]  /*0240*/  LOP3.LUT R2, R2, 0x7ffffffc, RZ, 0xc0, !PT ;  /* 0x7ffffffc02027812 */ /* 0x000fe400078ec0ff */
[----:B------:R-:W-:-:S02]  /*0250*/  LEA.HI R0, R0, R5, RZ, 0x2 ;  /* 0x0000000500007211 */ /* 0x000fc400078f10ff */
[----:B------:R-:W-:Y:S01]  /*0260*/  LOP3.LUT R10, R14, 0xfffffff8, RZ, 0xc0, !PT ;  /* 0xfffffff80e0a7812 */ /* 0x000fe200078ec0ff */
[C---:B------:R-:W-:Y:S01]  /*0270*/  IMAD.IADD R15, R11.reuse, 0x1, -R2 ;  /* 0x000000010b0f7824 */ /* 0x040fe200078e0a02 */
[----:B------:R-:W-:Y:S02]  /*0280*/  SHF.R.S32.HI R8, RZ, 0x4, R6 ;  /* 0x00000004ff087819 */ /* 0x000fe40000011406 */
[----:B------:R-:W-:Y:S01]  /*0290*/  LOP3.LUT R12, R6, 0xfffffff0, RZ, 0xc0, !PT ;  /* 0xfffffff0060c7812 */ /* 0x000fe200078ec0ff */
[C---:B------:R-:W-:Y:S01]  /*02a0*/  IMAD.IADD R226, R11.reuse, 0x1, -R10 ;  /* 0x000000010be27824 */ /* 0x040fe200078e0a0a */
[----:B------:R-:W-:Y:S02]  /*02b0*/  LOP3.LUT R2, R0, 0xfffffffc, RZ, 0xc0, !PT ;  /* 0xfffffffc00027812 */ /* 0x000fe400078ec0ff */
[----:B------:R-:W-:Y:S01]  /*02c0*/  LEA.HI R0, R6, R8, RZ, 0x1 ;  /* 0x0000000806007211 */ /* 0x000fe200078f08ff */
[----:B------:R-:W-:Y:S01]  /*02d0*/  IMAD.IADD R10, R11, 0x1, -R12 ;  /* 0x000000010b0a7824 */ /* 0x000fe200078e0a0c */
[----:B------:R-:W-:Y:S01]  /*02e0*/  LEA.HI R3, R9, R7, RZ, 0x3 ;  /* 0x0000000709037211 */ /* 0x000fe200078f18ff */
[----:B------:R-:W-:Y:S01]  /*02f0*/  IMAD.IADD R12, R5, 0x1, -R2 ;  /* 0x00000001050c7824 */ /* 0x000fe200078e0a02 */
[----:B------:R-:W-:-:S02]  /*0300*/  SHF.R.S32.HI R6, RZ, 0x1f, R4 ;  /* 0x0000001fff067819 */ /* 0x000fc40000011404 */
[----:B------:R-:W-:Y:S02]  /*0310*/  LOP3.LUT R2, R0, 0xfffffffe, RZ, 0xc0, !PT ;  /* 0xfffffffe00027812 */ /* 0x000fe400078ec0ff */
[----:B------:R-:W-:Y:S02]  /*0320*/  LOP3.LUT R0, R3, 0xfffffff8, RZ, 0xc0, !PT ;  /* 0xfffffff803007812 */ /* 0x000fe400078ec0ff */
[----:B------:R-:W-:Y:S01]  /*0330*/  LEA.HI R4, R6, R4, RZ, 0x2 ;  /* 0x0000000406047211 */ /* 0x000fe200078f10ff */
[----:B------:R-:W-:Y:S01]  /*0340*/  IMAD.SHL.U32 R6, R226, 0x40, RZ ;  /* 0x00000040e2067824 */ /* 0x000fe200078e00ff */
[----:B------:R-:W-:Y:S01]  /*0350*/  SHF.R.S32.HI R5, RZ, 0x1f, R10 ;  /* 0x0000001fff057819 */ /* 0x000fe2000001140a */
[----:B------:R-:W-:Y:S02]  /*0360*/  IMAD.IADD R11, R8, 0x1, -R2 ;  /* 0x00000001080b7824 */ /* 0x000fe400078e0a02 */
[----:B------:R-:W-:Y:S02]  /*0370*/  IMAD.SHL.U32 R2, R12, 0x10, RZ ;  /* 0x000000100c027824 */ /* 0x000fe400078e00ff */
[----:B------:R-:W-:Y:S01]  /*0380*/  IMAD.IADD R3, R7, 0x1, -R0 ;  /* 0x0000000107037824 */ /* 0x000fe200078e0a00 */
[----:B------:R-:W-:Y:S01]  /*0390*/  LOP3.LUT R0, R6, 0x1c0, RZ, 0xc0, !PT ;  /* 0x000001c006007812 */ /* 0x000fe200078ec0ff */
[----:B------:R-:W-:Y:S01]  /*03a0*/  IMAD.SHL.U32 R9, R11, 0x10, RZ ;  /* 0x000000100b097824 */ /* 0x000fe200078e00ff */
[----:B------:R-:W-:-:S02]  /*03b0*/  LEA.HI.SX32 R4, R4, R2, 0x1e ;  /* 0x0000000204047211 */ /* 0x000fc400078ff2ff */
[C---:B------:R-:W-:Y:S02]  /*03c0*/  LOP3.LUT R2, R0.reuse, 0x30, R2, 0xf8, !PT ;  /* 0x0000003000027812 */ /* 0x040fe400078ef802 */
[----:B------:R-:W-:Y:S01]  /*03d0*/  SHF.R.S32.HI R6, RZ, 0x7, R13 ;  /* 0x00000007ff067819 */ /* 0x000fe2000001140d */
[----:B------:R1:W-:Y:S01]  /*03e0*/  STL [R1+0x24], R4 ;  /* 0x0000240401007387 */ /* 0x0003e20000100800 */
[----:B------:R-:W-:Y:S01]  /*03f0*/  LEA.HI R13, R5, R10, RZ, 0x3 ;  /* 0x0000000a050d7211 */ /* 0x000fe200078f18ff */
[----:B------:R-:W-:Y:S01]  /*0400*/  IMAD.SHL.U32 R5, R11, 0x200, RZ ;  /* 0x000002000b057824 */ /* 0x000fe200078e00ff */
[----:B------:R-:W-:Y:S02]  /*0410*/  LOP3.LUT R187, R0, 0x8, R14, 0xf8, !PT ;  /* 0x0000000800bb7812 */ /* 0x000fe400078ef80e */
[----:B------:R-:W-:Y:S01]  /*0420*/  SHF.R.U32.HI R0, RZ, 0x3, R0 ;  /* 0x00000003ff007819 */ /* 0x000fe20000011600 */
[----:B------:R-:W-:Y:S01]  /*0430*/  IMAD R7, R6, 0x1000, R5 ;  /* 0x0000100006077824 */ /* 0x000fe200078e0205 */
[----:B------:R-:W-:-:S02]  /*0440*/  LOP3.LUT R2, R2, 0x8, R14, 0xf8, !PT ;  /* 0x0000000802027812 */ /* 0x000fc400078ef80e */
[----:B------:R-:W-:Y:S02]  /*0450*/  LOP3.LUT R187, R187, R0, RZ, 0x3c, !PT ;  /* 0x00000000bbbb7212 */ /* 0x000fe400078e3cff */
[----:B------:R-:W-:Y:S01]  /*0460*/  LOP3.LUT R5, R5, R2, R0, 0xf6, !PT ;  /* 0x0000000205057212 */ /* 0x000fe200078ef600 */
[----:B------:R-:W-:Y:S01]  /*0470*/  IMAD.SHL.U32 R0, R3, 0x40, RZ ;  /* 0x0000004003007824 */ /* 0x000fe200078e00ff */
[----:B------:R-:W-:Y:S01]  /*0480*/  LOP3.LUT R8, R13, 0xfffffff8, RZ, 0xc0, !PT ;  /* 0xfffffff80d087812 */ /* 0x000fe200078ec0ff */
[----:B------:R-:W-:Y:S02]  /*0490*/  IMAD.SHL.U32 R2, R6, 0x8, RZ ;  /* 0x0000000806027824 */ /* 0x000fe400078e00ff */
[----:B------:R-:W-:Y:S01]  /*04a0*/  IMAD.IADD R187, R7, 0x1, R187 ;  /* 0x0000000107bb7824 */ /* 0x000fe200078e02bb */
[----:B------:R-:W-:Y:S01]  /*04b0*/  LOP3.LUT R0, R0, 0x1c0, RZ, 0xc0, !PT ;  /* 0x000001c000007812 */ /* 0x000fe200078ec0ff */
[----:B------:R-:W-:Y:S01]  /*04c0*/  IMAD.IADD R10, R10, 0x1, -R8 ;  /* 0x000000010a0a7824 */ /* 0x000fe200078e0a08 */
[----:B------:R-:W-:Y:S01]  /*04d0*/  LOP3.LUT R2, R2, 0x8, RZ, 0xc0, !PT ;  /* 0x0000000802027812 */ /* 0x000fe200078ec0ff */
[----:B------:R-:W-:-:S02]  /*04e0*/  IMAD.SHL.U32 R8, R15, 0x2, RZ ;  /* 0x000000020f087824 */ /* 0x000fc400078e00ff */
[----:B------:R-:W-:Y:S01]  /*04f0*/  IMAD.SHL.U32 R7, R10, 0x40, RZ ;  /* 0x000000400a077824 */ /* 0x000fe200078e00ff */
[----:B------:R2:W-:Y:S01]  /*0500*/  STL [R1+0x38], R10 ;  /* 0x0000380a01007387 */ /* 0x0005e20000100800 */
[----:B------:R-:W-:Y:S01]  /*0510*/  IMAD.SHL.U32 R187, R187, 0x2, RZ ;  /* 0x00000002bbbb7824 */ /* 0x000fe200078e00ff */
[----:B-1----:R-:W-:-:S04]  /*0520*/  LOP3.LUT R4, R3, 0x1, RZ, 0xc0, !PT ;  /* 0x0000000103047812 */ /* 0x002fc800078ec0ff */
[----:B------:R-:W-:Y:S01]  /*0530*/  ISETP.NE.U32.AND P0, PT, R4, 0x1, PT ;  /* 0x000000010400780c */ /* 0x000fe20003f05070 */
[----:B------:R-:W-:-:S03]  /*0540*/  IMAD R4, R6, 0x2000, R8 ;  /* 0x0000200006047824 */ /* 0x000fc600078e0208 */
[----:B------:R-:W-:Y:S01]  /*0550*/  R2P PR, R3, 0x6 ;  /* 0x0000000603007804 */ /* 0x000fe20000000000 */
[----:B------:R-:W-:Y:S01]  /*0560*/  IMAD R4, R12, 0x400, R4 ;  /* 0x000004000c047824 */ /* 0x000fe200078e0204 */
[----:B------:R-:W-:Y:S02]  /*0570*/  SHF.R.U32.HI R3, RZ, 0x3, R0 ;  /* 0x00000003ff037819 */ /* 0x000fe40000011600 */
[C---:B------:R-:W-:Y:S02]  /*0580*/  LOP3.LUT P3, RZ, R226.reuse, 0x4, RZ, 0xc0, !PT ;  /* 0x00000004e2ff7812 */ /* 0x040fe4000786c0ff */
[----:B------:R-:W-:Y:S02]  /*0590*/  LOP3.LUT R6, R3, R0, RZ, 0xfc, !PT ;  /* 0x0000000003067212 */ /* 0x000fe400078efcff */
[C---:B------:R-:W-:Y:S01]  /*05a0*/  LOP3.LUT P4, RZ, R226.reuse, 0x2, RZ, 0xc0, !PT ;  /* 0x00000002e2ff7812 */ /* 0x040fe2000788c0ff */
[----:B------:R-:W-:Y:S01]  /*05b0*/  IMAD.SHL.U32 R226, R226, 0x8, RZ ;  /* 0x00000008e2e27824 */ /* 0x000fe200078e00ff */
[----:B------:R-:W-:Y:S01]  /*05c0*/  SEL R219, R219, 0x10, !P0 ;  /* 0x00000010dbdb7807 */ /* 0x000fe20004000000 */
[----:B------:R-:W-:Y:S01]  /*05d0*/  IMAD.IADD R218, R6, 0x1, R4 ;  /* 0x0000000106da7824 */ /* 0x000fe200078e0204 */
[----:B------:R-:W-:Y:S01]  /*05e0*/  SEL R188, R221, 0xffffffe0, !P4 ;  /* 0xffffffe0ddbc7807 */ /* 0x000fe20006000000 */
[----:B------:R-:W-:Y:S01]  /*05f0*/  IMAD.SHL.U32 R6, R11, 0x8, RZ ;  /* 0x000000080b067824 */ /* 0x000fe200078e00ff */
[----:B------:R-:W-:Y:S01]  /*0600*/  SEL R221, R221, 0xffffffe0, !P1 ;  /* 0xffffffe0dddd7807 */ /* 0x000fe20004800000 */
[----:B------:R-:W-:Y:S01]  /*0610*/  IMAD.SHL.U32 R4, R13, 0x40, RZ ;  /* 0x000000400d047824 */ /* 0x000fe200078e00ff */
[----:B--2---:R-:W-:-:S02]  /*0620*/  LOP3.LUT R10, R2, 0x10, R9, 0xf8, !PT ;  /* 0x00000010020a7812 */ /* 0x004fc400078ef809 */
[----:B------:R-:W-:Y:S01]  /*0630*/  LOP3.LUT R9, R3, R0, R2, 0x1e, !PT ;  /* 0x0000000003097212 */ /* 0x000fe200078e1e02 */
[----:B------:R-:W-:Y:S01]  /*0640*/  IMAD R0, R12, 0x400, R8 ;  /* 0x000004000c007824 */ /* 0x000fe200078e0208 */
[----:B------:R-:W-:Y:S02]  /*0650*/  LOP3.LUT R2, R7, 0x1c0, RZ, 0xc0, !PT ;  /* 0x000001c007027812 */ /* 0x000fe400078ec0ff */
[----:B------:R-:W-:Y:S01]  /*0660*/  LEA R218, R218, UR4, 0x1 ;  /* 0x00000004dada7c11 */ /* 0x000fe2000f8e08ff */
[----:B------:R-:W-:Y:S01]  /*0670*/  IMAD.IADD R9, R0, 0x1, R9 ;  /* 0x0000000100097824 */ /* 0x000fe200078e0209 */
[----:B------:R-:W-:Y:S02]  /*0680*/  SHF.R.U32.HI R3, RZ, 0x3, R2 ;  /* 0x00000003ff037819 */ /* 0x000fe40000011602 */
[----:B------:R-:W-:Y:S01]  /*0690*/  LOP3.LUT R6, R2, 0x8, R6, 0xf8, !PT ;  /* 0x0000000802067812 */ /* 0x000fe200078ef806 */
[----:B------:R-:W-:Y:S01]  /*06a0*/  IMAD.IADD R220, R218, 0x1, R219 ;  /* 0x00000001dadc7824 */ /* 0x000fe200078e02db */
[----:B------:R-:W-:Y:S01]  /*06b0*/  LOP3.LUT R0, R4, 0xfffffe00, RZ, 0xc0, !PT ;  /* 0xfffffe0004007812 */ /* 0x000fe200078ec0ff */
[--C-:B------:R-:W-:Y:S01]  /*06c0*/  IMAD.IADD R224, R218, 0x1, R221.reuse ;  /* 0x00000001dae07824 */ /* 0x100fe200078e02dd */
        /* <DEDUP_REMOVED lines=17> */
[----:B------:R-:W-:Y:S01]  /*07e0*/  UIADD3 UR5, UR4, 0xc000, URZ ;  /* 0x0000c00004057890 */ /* 0x000fe2000fffe03f */
[----:B------:R-:W-:Y:S01]  /*07f0*/  LEA R8, R9, UR6, 0x1 ;  /* 0x0000000609087c11 */ /* 0x000fe2000f8e08ff */
[----:B------:R-:W-:Y:S01]  /*0800*/  VIADD R189, R187, UR6 ;  /* 0x00000006bbbd7c36 */ /* 0x000fe20008000000 */
[----:B------:R-:W-:Y:S01]  /*0810*/  SEL R0, R0, 0x3c0, !P2 ;  /* 0x000003c000007807 */ /* 0x000fe20005000000 */
[----:B------:R-:W-:Y:S01]  /*0820*/  IMAD.IADD R217, R218, 0x1, R2 ;  /* 0x00000001dad97824 */ /* 0x000fe200078e0202 */
[----:B------:R-:W-:Y:S01]  /*0830*/  SHF.R.S32.HI R3, RZ, 0x3, R14 ;  /* 0x00000003ff037819 */ /* 0x000fe2000001140e */
[--C-:B------:R-:W-:Y:S01]  /*0840*/  IMAD.IADD R6, R2, 0x1, R8.reuse ;  /* 0x0000000102067824 */ /* 0x100fe200078e0208 */
[----:B------:R-:W-:Y:S01]  /*0850*/  LEA R3, R5, UR4, 0x1 ;  /* 0x0000000405037c11 */ /* 0x000fe2000f8e08ff */
[----:B------:R-:W-:Y:S01]  /*0860*/  IMAD.IADD R7, R221, 0x1, R8 ;  /* 0x00000001dd077824 */ /* 0x000fe200078e0208 */
[C---:B------:R-:W-:Y:S01]  /*0870*/  IADD3 R5, R8.reuse, R0, RZ ;  /* 0x0000000008057210 */ /* 0x040fe20007ffe0ff */
[C---:B------:R-:W-:Y:S01]  /*0880*/  VIADD R11, R8.reuse, 0x420 ;  /* 0x00000420080b7836 */ /* 0x040fe20000000000 */
[----:B------:R-:W-:Y:S01]  /*0890*/  STL [R1+0x3c], R8 ;  /* 0x00003c0801007387 */ /* 0x000fe20000100800 */
[----:B------:R-:W-:-:S02]  /*08a0*/  VIADD R4, R8, 0x2020 ;  /* 0x0000202008047836 */ /* 0x000fc40000000000 */
[C---:B------:R-:W-:Y:S01]  /*08b0*/  @P1 VIADD R11, R8.reuse, 0x3e0 ;  /* 0x000003e0080b1836 */ /* 0x040fe20000000000 */
[----:B------:R1:W-:Y:S01]  /*08c0*/  STL [R1+0x50], R6 ;  /* 0x0000500601007387 */ /* 0x0003e20000100800 */
[C---:B------:R-:W-:Y:S02]  /*08d0*/  VIADD R10, R8.reuse, 0x2420 ;  /* 0x00002420080a7836 */ /* 0x040fe40000000000 */
[C---:B------:R-:W-:Y:S01]  /*08e0*/  @P1 VIADD R4, R8.reuse, 0x1fe0 ;  /* 0x00001fe008041836 */ /* 0x040fe20000000000 */
[----:B------:R2:W-:Y:S01]  /*08f0*/  STL [R1+0x6c], R7 ;  /* 0x00006c0701007387 */ /* 0x0005e20000100800 */
[C---:B------:R-:W-:Y:S02]  /*0900*/  VIADD R9, R8.reuse, 0x2040 ;  /* 0x0000204008097836 */ /* 0x040fe40000000000 */
[C---:B------:R-:W-:Y:S01]  /*0910*/  @P1 VIADD R10, R8.reuse, 0x23e0 ;  /* 0x000023e0080a1836 */ /* 0x040fe20000000000 */
[----:B------:R3:W-:Y:S01]  /*0920*/  STL [R1+0x4c], R5 ;  /* 0x00004c0501007387 */ /* 0x0007e20000100800 */
[----:B------:R-:W-:-:S02]  /*0930*/  @P2 VIADD R9, R8, 0x1fc0 ;  /* 0x00001fc008092836 */ /* 0x000fc40000000000 */
[--C-:B------:R-:W-:Y:S01]  /*0940*/  IMAD.IADD R2, R2, 0x1, R4.reuse ;  /* 0x0000000102027824 */ /* 0x100fe200078e0204 */
[----:B------:R4:W-:Y:S01]  /*0950*/  STL [R1+0x58], R11 ;  /* 0x0000580b01007387 */ /* 0x0009e20000100800 */
[----:B------:R-:W-:Y:S02]  /*0960*/  IMAD.IADD R0, R0, 0x1, R4 ;  /* 0x0000000100007824 */ /* 0x000fe400078e0204 */
[----:B------:R-:W-:Y:S01]  /*0970*/  IMAD.IADD R186, R189, 0x1, R186 ;  /* 0x00000001bdba7824 */ /* 0x000fe200078e02ba */
        /* <DEDUP_REMOVED lines=8> */
[C---:B--2---:R-:W-:Y:S02]  /*0a00*/  VIADD R7, R8.reuse, 0x2440 ;  /* 0x0000244008077836 */ /* 0x044fe40000000000 */
[----:B------:R-:W-:Y:S02]  /*0a10*/  @P2 VIADD R7, R8, 0x23c0 ;  /* 0x000023c008072836 */ /* 0x000fe40000000000 */
[C---:B---3--:R-:W-:Y:S02]  /*0a20*/  IMAD.IADD R5, R221.reuse, 0x1, R5 ;  /* 0x00000001dd057824 */ /* 0x048fe400078e0205 */
[----:B------:R-:W-:Y:S01]  /*0a30*/  IMAD.IADD R221, R221, 0x1, R219 ;  /* 0x00000001dddd7824 */ /* 0x000fe200078e02db */
[----:B------:R4:W-:Y:S04]  /*0a40*/  STL [R1+0x44], R7 ;  /* 0x0000440701007387 */ /* 0x0009e80000100800 */
[----:B------:R4:W-:Y:S04]  /*0a50*/  STL [R1+0x68], R6 ;  /* 0x0000680601007387 */ /* 0x0009e80000100800 */
[----:B------:R4:W-:Y:S04]  /*0a60*/  STL [R1+0x64], R5 ;  /* 0x0000640501007387 */ /* 0x0009e80000100800 */
[----:B------:R4:W-:Y:S04]  /*0a70*/  STL [R1+0x60], R2 ;  /* 0x0000600201007387 */ /* 0x0009e80000100800 */
[----:B------:R4:W-:Y:S02]  /*0a80*/  STL [R1+0x5c], R0 ;  /* 0x00005c0001007387 */ /* 0x0009e40000100800 */
.L_x_2446:
        /* <DEDUP_REMOVED lines=67> */
.L_x_2368:
        /* <DEDUP_REMOVED lines=18> */
[----:B------:R-:W-:Y:S01]  /*0fe0*/  ULDC UR59, c[0x0][0x2d4] ;  /* 0x0000b500003b7ab9 */ /* 0x000fe20000000800 */
[----:B------:R-:W-:Y:S02]  /*0ff0*/  @!UP2 UIMAD.WIDE.U32 UR42, UR47, UR10, URZ ;  /* 0x0000000a2f2aa2a5 */ /* 0x000fe4000f8e003f */
[----:B------:R-:W-:Y:S02]  /*1000*/  USHF.R.S32.HI UR35, URZ, 0x1f, UR59 ;  /* 0x0000001f3f237899 */ /* 0x000fe4000801143b */
[----:B------:R-:W-:Y:S01]  /*1010*/  @UP1 ULDC.64 UR26, c[0x0][0x248] ;  /* 0x00009200001a1ab9 */ /* 0x000fe20000000a00 */
[----:B------:R-:W-:Y:S01]  /*1020*/  USHF.L.U32 UR14, UR47, 0x7, URZ ;  /* 0x000000072f0e7899 */ /* 0x000fe2000800063f */
[----:B-1----:R-:W-:Y:S01]  /*1030*/  IABS R6, R7 ;  /* 0x0000000700067213 */ /* 0x002fe20000000000 */
[----:B------:R-:W-:Y:S01]  /*1040*/  UIADD3 UR48, UR21, UR22, URZ ;  /* 0x0000001615307290 */ /* 0x000fe2000fffe03f */
        /* <DEDUP_REMOVED lines=43> */
[----:B------:R-:W-:Y:S01]  /*1300*/  USEL UR56, UR20, UR18, !UP2 ;  /* 0x0000001214387287 */ /* 0x000fe2000d000000 */
[----:B------:R-:W-:Y:S01]  /*1310*/  IMAD.HI.U32 R0, R0, R2, RZ ;  /* 0x0000000200007227 */ /* 0x000fe200078e00ff */
[----:B------:R-:W-:Y:S02]  /*1320*/  @UP2 UIADD3 UR48, UR19, UR14, URZ ;  /* 0x0000000e13302290 */ /* 0x000fe4000fffe03f */
[----:B------:R-:W-:-:S02]  /*1330*/  UIMAD.WIDE.U32 UR18, UR10, UR16, URZ ;  /* 0x000000100a1272a5 */ /* 0x000fc4000f8e003f */
[----:B------:R-:W-:Y:S01]  /*1340*/  IADD3 R4, -R0, RZ, RZ ;  /* 0x000000ff00047210 */ /* 0x000fe20007ffe1ff */
[----:B------:R-:W-:Y:S02]  /*1350*/  UIMAD UR21, UR11, UR16, URZ ;  /* 0x000000100b1572a4 */ /* 0x000fe4000f8e023f */
[----:B------:R-:W-:Y:S02]  /*1360*/  USHF.L.U64.HI UR23, UR47, 0x7, UR58 ;  /* 0x000000072f177899 */ /* 0x000fe4000801023a */
[C---:B------:R-:W-:Y:S01]  /*1370*/  IMAD R2, R6.reuse, R4, R2 ;  /* 0x0000000406027224 */ /* 0x040fe200078e0202 */
[----:B------:R-:W-:Y:S01]  /*1380*/  UIADD3 UR16, UR17, UR7, URZ ;  /* 0x0000000711107290 */ /* 0x000fe2000fffe03f */
[----:B------:R-:W-:Y:S01]  /*1390*/  ULDC UR46, c[0x0][0x2c4] ;  /* 0x0000b100002e7ab9 */ /* 0x000fe20000000800 */
[----:B------:R-:W-:Y:S02]  /*13a0*/  USHF.R.S32.HI UR8, URZ, 0x7, UR32 ;  /* 0x000000073f087899 */ /* 0x000fe40008011420 */
[----:B------:R-:W-:Y:S01]  /*13b0*/  ISETP.GT.U32.AND P1, PT, R6, R2, PT ;  /* 0x000000020600720c */ /* 0x000fe20003f24070 */
[----:B------:R-:W-:-:S02]  /*13c0*/  USHF.R.S32.HI UR7, URZ, 0x7, UR22 ;  /* 0x000000073f077899 */ /* 0x000fc40008011416 */
[----:B------:R-:W-:Y:S02]  /*13d0*/  @UP3 UIMAD UR20, UR47, UR46, URZ ;  /* 0x0000002e2f1432a4 */ /* 0x000fe4000f8e023f */
[----:B------:R-:W-:Y:S02]  /*13e0*/  USEL UR23, UR23, URZ, UP0 ;  /* 0x0000003f17177287 */ /* 0x000fe40008000000 */
[----:B------:R-:W-:Y:S02]  /*13f0*/  UISETP.LT.AND UP0, UPT, UR8, UR7, UPT ;  /* 0x000000070800728c */ /* 0x000fe4000bf01270 */
[----:B------:R-:W-:Y:S02]  /*1400*/  @UP3 USEL UR17, UR20, UR6, !UP2 ;  /* 0x0000000614113287 */ /* 0x000fe4000d000000 */
[----:B------:R-:W-:Y:S02]  /*1410*/  @!UP3 UIMAD UR20, UR47, UR38, UR57 ;  /* 0x000000262f14b2a4 */ /* 0x000fe4000f8e0239 */
[----:B------:R-:W-:Y:S01]  /*1420*/  @!P1 IMAD.IADD R2, R2, 0x1, -R6 ;  /* 0x0000000102029824 */ /* 0x000fe200078e0a06 */
[----:B------:R-:W-:Y:S01]  /*1430*/  USEL UR38, UR8, UR7, UP0 ;  /* 0x0000000708267287 */ /* 0x000fe20008000000 */
[----:B------:R-:W-:Y:S01]  /*1440*/  @!P1 VIADD R0, R0, 0x1 ;  /* 0x0000000100009836 */ /* 0x000fe20000000000 */
[----:B------:R-:W-:Y:S01]  /*1450*/  @UP3 ULDC UR14, c[0x0][0x2e4] ;  /* 0x0000b900000e3ab9 */ /* 0x000fe20000000800 */
[----:B------:R-:W-:Y:S01]  /*1460*/  @!UP2 UIADD3 UR49, UR43, UR30, URZ ;  /* 0x0000001e2b31a290 */ /* 0x000fe2000fffe03f */
[----:B------:R-:W-:Y:S01]  /*1470*/  ISETP.GE.U32.AND P0, PT, R2, R6, PT ;  /* 0x000000060200720c */ /* 0x000fe20003f06070 */
[----:B------:R-:W-:Y:S01]  /*1480*/  @UP3 UIMAD UR30, UR57, UR14, UR17 ;  /* 0x0000000e391e32a4 */ /* 0x000fe2000f8e0211 */
[----:B------:R-:W-:Y:S01]  /*1490*/  LOP3.LUT R2, R7, UR57, RZ, 0x3c, !PT ;  /* 0x0000003907027c12 */ /* 0x000fe2000f8e3cff */
[----:B------:R-:W-:Y:S01]  /*14a0*/  ULEA UR7, UR38, 0xffffff80, 0x7 ;  /* 0xffffff8026077891 */ /* 0x000fe2000f8e383f */
[----:B------:R-:W-:Y:S01]  /*14b0*/  PLOP3.LUT P1, PT, PT, PT, UP1, 0x80, 0x0 ;  /* 0x000000000000781c */ /* 0x000fe20003f2f018 */
[----:B------:R-:W-:Y:S01]  /*14c0*/  UIMAD UR14, UR10, UR16, UR21 ;  /* 0x000000100a0e72a4 */ /* 0x000fe2000f8e0215 */
[----:B------:R-:W-:Y:S01]  /*14d0*/  ISETP.GE.AND P2, PT, R2, RZ, PT ;  /* 0x000000ff0200720c */ /* 0x000fe20003f46270 */
[----:B------:R-:W-:-:S02]  /*14e0*/  UIMAD.WIDE.U32 UR16, UR10, UR6, URZ ;  /* 0x000000060a1072a5 */ /* 0x000fc4000f8e003f */
[----:B------:R-:W-:Y:S02]  /*14f0*/  @!UP3 UIMAD UR30, UR20, UR46, URZ ;  /* 0x0000002e141eb2a4 */ /* 0x000fe4000f8e023f */
[----:B------:R-:W-:Y:S02]  /*1500*/  USHF.R.S32.HI UR22, URZ, 0x1f, UR7 ;  /* 0x0000001f3f167899 */ /* 0x000fe40008011407 */
[----:B------:R-:W-:Y:S01]  /*1510*/  UIADD3 UR8, UP0, UR7, UR34, URZ ;  /* 0x0000002207087290 */ /* 0x000fe2000ff1e03f */
[----:B------:R-:W-:Y:S01]  /*1520*/  @P0 IADD3 R0, R0, 0x1, RZ ;  /* 0x0000000100000810 */ /* 0x000fe20007ffe0ff */
[----:B------:R-:W-:Y:S01]  /*1530*/  UIADD3 UR46, UR19, UR14, URZ ;  /* 0x0000000e132e7290 */ /* 0x000fe2000fffe03f */
[----:B------:R-:W-:Y:S01]  /*1540*/  PLOP3.LUT P0, PT, PT, PT, UP3, 0x80, 0x0 ;  /* 0x000000000000781c */ /* 0x000fe20003f0f038 */
[----:B------:R-:W-:Y:S02]  /*1550*/  UIMAD UR14, UR11, UR6, URZ ;  /* 0x000000060b0e72a4 */ /* 0x000fe4000f8e023f */
[----:B------:R-:W-:Y:S01]  /*1560*/  USEL UR55, UR18, UR16, !UP2 ;  /* 0x0000001012377287 */ /* 0x000fe2000d000000 */
[----:B------:R-:W-:Y:S01]  /*1570*/  IMAD.MOV.U32 R12, RZ, RZ, R0 ;  /* 0x000000ffff0c7224 */ /* 0x000fe200078e0000 */
[----:B------:R-:W-:-:S02]  /*1580*/  UIADD3.X UR18, UR22, UR23, URZ, UP0, !UPT ;  /* 0x0000001716127290 */ /* 0x000fc400087fe43f */
[----:B------:R-:W-:Y:S02]  /*1590*/  UIMAD UR11, UR11, UR8, URZ ;  /* 0x000000080b0b72a4 */ /* 0x000fe4000f8e023f */
[----:B------:R-:W-:Y:S01]  /*15a0*/  @UP1 UIADD3 UR31, UR25, UR33, URZ ;  /* 0x00000021191f1290 */ /* 0x000fe2000fffe03f */
[----:B------:R-:W-:Y:S01]  /*15b0*/  @!P2 IADD3 R12, -R12, RZ, RZ ;  /* 0x000000ff0c0ca210 */ /* 0x000fe20007ffe1ff */
[----:B------:R-:W-:Y:S01]  /*15c0*/  @UP2 UIADD3 UR46, UR17, UR14, URZ ;  /* 0x0000000e112e2290 */ /* 0x000fe2000fffe03f */
[----:B------:R-:W-:Y:S01]  /*15d0*/  @!P3 LOP3.LUT R12, RZ, R7, RZ, 0x33, !PT ;  /* 0x00000007ff0cb212 */ /* 0x000fe200078e33ff */
[----:B------:R-:W-:Y:S01]  /*15e0*/  UIMAD.WIDE.U32 UR34, UR10, UR8, URZ ;  /* 0x000000080a2272a5 */ /* 0x000fe2000f8e003f */
[----:B------:R-:W-:Y:S01]  /*15f0*/  @UP1 ULDC.64 UR16, c[0x0][0x250] ;  /* 0x0000940000101ab9 */ /* 0x000fe20000000a00 */
[----:B------:R-:W-:Y:S02]  /*1600*/  UIMAD UR8, UR10, UR18, UR11 ;  /* 0x000000120a0872a4 */ /* 0x000fe4000f8e020b */
[----:B------:R-:W-:-:S02]  /*1610*/  @UP1 UIMAD.WIDE.U32 UR10, UR31, UR16, URZ ;  /* 0x000000101f0a12a5 */ /* 0x000fc4000f8e003f */
[----:B------:R-:W-:Y:S02]  /*1620*/  @UP1 UIMAD UR14, UR31, UR17, URZ ;  /* 0x000000111f0e12a4 */ /* 0x000fe4000f8e023f */
[----:B------:R-:W-:Y:S02]  /*1630*/  UIMAD UR37, UR57, UR52, URZ ;  /* 0x00000034392572a4 */ /* 0x000fe4000f8e023f */
[----:B------:R-:W-:Y:S02]  /*1640*/  @UP1 UIADD3 UR32, UR11, UR14, URZ ;  /* 0x0000000e0b201290 */ /* 0x000fe4000fffe03f */
[----:B------:R-:W-:Y:S02]  /*1650*/  USEL UR52, UR50, URZ, UP4 ;  /* 0x0000003f32347287 */ /* 0x000fe4000a000000 */
[----:B------:R-:W-:Y:S02]  /*1660*/  USHF.R.S32.HI UR39, URZ, 0x1f, UR24 ;  /* 0x0000001f3f277899 */ /* 0x000fe40008011418 */
[----:B------:R-:W-:-:S02]  /*1670*/  USHF.R.S32.HI UR54, URZ, 0x1f, UR37 ;  /* 0x0000001f3f367899 */ /* 0x000fc40008011425 */
        /* <DEDUP_REMOVED lines=16> */
.L_x_2370:
        /* <DEDUP_REMOVED lines=13> */
.L_x_2371:
        /* <DEDUP_REMOVED lines=11> */
.L_x_2372:
[----:B------:R-:W-:Y:S02]  /*1900*/  ULDC UR6, c[0x0][0x270] ;  /* 0x00009c0000067ab9 */ /* 0x000fe40000000800 */
[----:B------:R-:W-:-:S04]  /*1910*/  UIMAD UR6, UR47, UR6, UR57 ;  /* 0x000000062f0672a4 */ /* 0x000fc8000f8e0239 */
[----:B------:R-:W-:-:S12]  /*1920*/  UIMAD UR6, UR6, UR59, URZ ;  /* 0x0000003b060672a4 */ /* 0x000fd8000f8e023f */
.L_x_2373:
[----:B------:R-:W1:Y:S01]  /*1930*/  S2R R24, SR_TID.X ;  /* 0x0000000000187919 */ /* 0x000e620000002100 */
[----:B------:R-:W2:Y:S01]  /*1940*/  LDC.64 R8, c[0x0][0x420] ;  /* 0x00010800ff087b82 */ /* 0x000ea20000000a00 */
[----:B------:R-:W-:Y:S01]  /*1950*/  SHF.R.S32.HI R227, RZ, 0x1f, R226 ;  /* 0x0000001fffe37819 */ /* 0x000fe200000114e2 */
[----:B------:R-:W-:Y:S01]  /*1960*/  UIADD3 UR35, UR7, UR6, URZ ;  /* 0x0000000607237290 */ /* 0x000fe2000fffe03f */
[----:B------:R-:W3:Y:S01]  /*1970*/  S2R R25, SR_TID.X ;  /* 0x0000000000197919 */ /* 0x000ee20000002100 */
[----:B------:R-:W-:Y:S01]  /*1980*/  ULDC UR10, c[0x0][0x2dc] ;  /* 0x0000b700000a7ab9 */ /* 0x000fe20000000800 */
[----:B------:R-:W-:Y:S01]  /*1990*/  ULDC UR18, c[0x0][0x270] ;  /* 0x00009c0000127ab9 */ /* 0x000fe20000000800 */
[----:B------:R-:W-:Y:S01]  /*19a0*/  UIADD3 UR6, -UR9, UR15, UR24 ;  /* 0x0000000f09067290 */ /* 0x000fe2000fffe118 */
[----:B------:R-:W4:Y:S01]  /*19b0*/  S2R R21, SR_TID.X ;  /* 0x0000000000157919 */ /* 0x000f220000002100 */
[----:B------:R-:W-:Y:S01]  /*19c0*/  UIMAD UR10, UR10, UR18, URZ ;  /* 0x000000120a0a72a4 */ /* 0x000fe2000f8e023f */
[----:B------:R-:W-:Y:S01]  /*19d0*/  BSSY B1, `(.L_x_2369) ;  /* 0x0000c59000017945 */ /* 0x000fe20003800000 */
[----:B------:R-:W-:Y:S01]  /*19e0*/  UIADD3 UR11, UR7, UR30, URZ ;  /* 0x0000001e070b7290 */ /* 0x000fe2000fffe03f */
[----:B------:R-:W-:Y:S01]  /*19f0*/  ULDC UR18, c[0x0][0x398] ;  /* 0x0000e60000127ab9 */ /* 0x000fe20000000800 */
[----:B------:R-:W-:-:S02]  /*1a00*/  USHF.R.S32.HI UR59, URZ, 0x1f, UR57 ;  /* 0x0000001f3f3b7899 */ /* 0x000fc40008011439 */
[----:B------:R-:W-:Y:S01]  /*1a10*/  UIADD3 UR6, UR6, -UR18, URZ ;  /* 0x8000001206067290 */ /* 0x000fe2000fffe03f */
[----:B------:R-:W-:Y:S02]  /*1a20*/  ULDC.64 UR20, c[0x0][0x2b0] ;  /* 0x0000ac0000147ab9 */ /* 0x000fe40000000a00 */
[----:B------:R-:W-:Y:S01]  /*1a30*/  ULDC.64 UR18, c[0x0][0x428] ;  /* 0x00010a0000127ab9 */ /* 0x000fe20000000a00 */
[----:B------:R-:W-:Y:S02]  /*1a40*/  USHF.R.S32.HI UR23, URZ, 0x1f, UR6 ;  /* 0x0000001f3f177899 */ /* 0x000fe40008011406 */
[----:B------:R-:W-:Y:S01]  /*1a50*/  UIMAD.WIDE UR20, UR11, 0x4, UR20 ;  /* 0x000000040b1478a5 */ /* 0x000fe2000f8e0214 */
[----:B------:R-:W-:Y:S01]  /*1a60*/  ULDC.64 UR30, c[0x0][0x258] ;  /* 0x00009600001e7ab9 */ /* 0x000fe20000000a00 */
[----:B------:R-:W-:Y:S02]  /*1a70*/  UIMAD UR11, UR59, UR18, URZ ;  /* 0x000000123b0b72a4 */ /* 0x000fe4000f8e023f */
[----:B------:R-:W-:-:S02]  /*1a80*/  ULEA.HI UR23, UR23, UR6, URZ, 0x7 ;  /* 0x0000000617177291 */ /* 0x000fc4000f8f383f */
[----:B------:R-:W-:Y:S02]  /*1a90*/  UIMAD UR11, UR57, UR19, UR11 ;  /* 0x00000013390b72a4 */ /* 0x000fe4000f8e020b */
[----:B------:R-:W-:Y:S01]  /*1aa0*/  USHF.R.S32.HI UR23, URZ, 0x7, UR23 ;  /* 0x000000073f177899 */ /* 0x000fe20008011417 */
[----:B-1----:R-:W-:Y:S01]  /*1ab0*/  SHF.R.S32.HI R24, RZ, 0x1f, R24 ;  /* 0x0000001fff187819 */ /* 0x002fe20000011418 */
[----:B------:R-:W-:Y:S01]  /*1ac0*/  ULDC.64 UR42, c[0x0][0x210] ;  /* 0x00008400002a7ab9 */ /* 0x000fe20000000a00 */
[----:B------:R-:W-:Y:S02]  /*1ad0*/  ULDC.64 UR44, c[0x0][0x478] ;  /* 0x00011e00002c7ab9 */ /* 0x000fe40000000a00 */
[----:B---3--:R-:W-:-:S04]  /*1ae0*/  LEA.HI R24, R24, R25, RZ, 0x3 ;  /* 0x0000001918187211 */ /* 0x008fc800078f18ff */
[----:B------:R-:W-:Y:S02]  /*1af0*/  SHF.R.S32.HI R24, RZ, 0x3, R24 ;  /* 0x00000003ff187819 */ /* 0x000fe40000011418 */
[----:B----4-:R-:W-:Y:S02]  /*1b00*/  SHF.R.S32.HI R22, RZ, 0x1f, R21 ;  /* 0x0000001fff167819 */ /* 0x010fe40000011415 */
[----:B------:R-:W-:Y:S02]  /*1b10*/  SHF.R.S32.HI R20, RZ, 0x1f, R24 ;  /* 0x0000001fff147819 */ /* 0x000fe40000011418 */
[----:B------:R-:W-:Y:S02]  /*1b20*/  IADD3 R0, P0, R24, UR7, RZ ;  /* 0x0000000718007c10 */ /* 0x000fe4000ff1e0ff */
[----:B------:R-:W-:Y:S02]  /*1b30*/  LEA.HI R11, R22, R21, RZ, 0x5 ;  /* 0x00000015160b7211 */ /* 0x000fe400078f28ff */
[----:B------:R-:W-:Y:S01]  /*1b40*/  IADD3.X R2, R20, UR22, RZ, P0, !PT ;  /* 0x0000001614027c10 */ /* 0x000fe200087fe4ff */
[----:B------:R-:W-:Y:S01]  /*1b50*/  IMAD.WIDE.U32 R4, R0, UR28, R226 ;  /* 0x0000001c00047c25 */ /* 0x000fe2000f8e00e2 */
[----:B------:R-:W-:-:S03]  /*1b60*/  LOP3.LUT R10, R11, 0xffffffe0, RZ, 0xc0, !PT ;  /* 0xffffffe00b0a7812 */ /* 0x000fc600078ec0ff */
[----:B------:R-:W-:Y:S01]  /*1b70*/  IMAD R2, R2, UR28, RZ ;  /* 0x0000001c02027c24 */ /* 0x000fe2000f8e02ff */
[----:B------:R-:W-:Y:S01]  /*1b80*/  IADD3 R6, P2, R4, UR56, RZ ;  /* 0x0000003804067c10 */ /* 0x000fe2000ff5e0ff */
[----:B------:R-:W-:Y:S01]  /*1b90*/  IMAD.IADD R10, R21, 0x1, -R10 ;  /* 0x00000001150a7824 */ /* 0x000fe200078e0a0a */
[----:B------:R-:W-:Y:S01]  /*1ba0*/  IADD3 R4, P0, R226, UR8, RZ ;  /* 0x00000008e2047c10 */ /* 0x000fe2000ff1e0ff */
[----:B------:R-:W-:Y:S01]  /*1bb0*/  IMAD R2, R0, UR29, R2 ;  /* 0x0000001d00027c24 */ /* 0x000fe2000f8e0202 */
[----:B------:R-:W-:Y:S01]  /*1bc0*/  USHF.L.U32 UR8, UR10, 0x7, URZ ;  /* 0x000000070a087899 */ /* 0x000fe2000800063f */
[----:B--2---:R-:W-:-:S03]  /*1bd0*/  IMAD R0, R8, UR22, RZ ;  /* 0x0000001608007c24 */ /* 0x004fc6000f8e02ff */
[----:B------:R-:W-:Y:S01]  /*1be0*/  IADD3.X R7, R5, UR48, R2, P2, !PT ;  /* 0x0000003005077c10 */ /* 0x000fe200097fe402 */
[----:B------:R-:W-:Y:S01]  /*1bf0*/  IMAD R0, R9, UR7, R0 ;  /* 0x0000000709007c24 */ /* 0x000fe2000f8e0200 */
[----:B------:R-:W-:Y:S01]  /*1c00*/  IADD3.X R5, R227, UR49, RZ, P0, !PT ;  /* 0x00000031e3057c10 */ /* 0x000fe200087fe4ff */
[----:B------:R-:W-:Y:S01]  /*1c10*/  UIADD3 UR34, UP2, UP0, UR34, UR8, UR37 ;  /* 0x0000000822227290 */ /* 0x000fe2000f85e025 */
[----:B------:R-:W-:Y:S01]  /*1c20*/  IMAD.U32 R2, RZ, RZ, UR18 ;  /* 0x00000012ff027e24 */ /* 0x000fe2000f8e00ff */
[----:B------:R-:W-:Y:S01]  /*1c30*/  USHF.R.S32.HI UR6, URZ, 0x1f, UR8 ;  /* 0x0000001f3f067899 */ /* 0x000fe20008011408 */
[----:B------:R-:W-:Y:S01]  /*1c40*/  IMAD.WIDE.U32 R4, R8, UR7, R4 ;  /* 0x0000000708047c25 */ /* 0x000fe2000f8e0004 */
[----:B------:R-:W-:Y:S02]  /*1c50*/  UIMAD UR7, UR59, UR30, URZ ;  /* 0x0000001e3b0772a4 */ /* 0x000fe4000f8e023f */
[----:B------:R-:W-:Y:S01]  /*1c60*/  UIADD3.X UR6, UR50, UR6, UR54, UP2, UP0 ;  /* 0x0000000632067290 */ /* 0x000fe200097e0436 */
[----:B------:R-:W-:Y:S01]  /*1c70*/  IMAD.IADD R5, R5, 0x1, R0 ;  /* 0x0000000105057824 */ /* 0x000fe200078e0200 */
[----:B------:R-:W-:Y:S01]  /*1c80*/  SHF.R.S32.HI R0, RZ, 0x5, R11 ;  /* 0x00000005ff007819 */ /* 0x000fe2000001140b */
[----:B------:R-:W-:Y:S01]  /*1c90*/  UIMAD UR31, UR57, UR31, UR7 ;  /* 0x0000001f391f72a4 */ /* 0x000fe2000f8e0207 */
[----:B------:R-:W-:Y:S01]  /*1ca0*/  IMAD.WIDE.U32 R4, R2, UR57, R4 ;  /* 0x0000003902047c25 */ /* 0x000fe2000f8e0004 */
[----:B------:R-:W-:Y:S01]  /*1cb0*/  UIADD3 UR7, UP3, UP2, UR53, UR34, UR55 ;  /* 0x0000002235077290 */ /* 0x000fe2000fa7e037 */
[----:B------:R-:W-:-:S02]  /*1cc0*/  ULDC.64 UR36, c[0x0][0x3e0] ;  /* 0x0000f80000247ab9 */ /* 0x000fc40000000a00 */
[----:B------:R-:W-:Y:S01]  /*1cd0*/  IMAD R2, R0, UR10, R10 ;  /* 0x0000000a00027c24 */ /* 0x000fe2000f8e020a */
[----:B------:R-:W-:Y:S01]  /*1ce0*/  UIADD3.X UR8, UR52, UR6, UR46, UP3, UP2 ;  /* 0x0000000634087290 */ /* 0x000fe20009fe442e */
[----:B------:R-:W-:Y:S01]  /*1cf0*/  IMAD.U32 R0, RZ, RZ, UR30 ;  /* 0x0000001eff007e24 */ /* 0x000fe2000f8e00ff */
[----:B------:R-:W-:Y:S01]  /*1d00*/  UISETP.LT.AND UP0, UPT, URZ, UR23, UPT ;  /* 0x000000173f00728c */ /* 0x000fe2000bf01270 */
[----:B------:R-:W-:Y:S01]  /*1d10*/  VIADD R5, R5, UR11 ;  /* 0x0000000b05057c36 */ /* 0x000fe20008000000 */
[----:B------:R-:W-:Y:S01]  /*1d20*/  ULDC.64 UR18, c[0x0][0x400] ;  /* 0x0001000000127ab9 */ /* 0x000fe20000000a00 */
[----:B------:R-:W-:Y:S01]  /*1d30*/  IMAD R10, R20, R8, RZ ;  /* 0x00000008140a7224 */ /* 0x000fe200078e02ff */
[----:B------:R-:W-:Y:S01]  /*1d40*/  USEL UR23, URZ, UR23, !UP0 ;  /* 0x000000173f177287 */ /* 0x000fe2000c000000 */
[----:B------:R-:W-:Y:S01]  /*1d50*/  IMAD.WIDE.U32 R6, R0, UR57, R6 ;  /* 0x0000003900067c25 */ /* 0x000fe2000f8e0006 */
[----:B------:R-:W-:Y:S01]  /*1d60*/  IADD3 R0, P0, R2, UR7, RZ ;  /* 0x0000000702007c10 */ /* 0x000fe2000ff1e0ff */
[----:B------:R-:W-:-:S02]  /*1d70*/  UIMAD.WIDE UR6, UR35, 0x4, UR44 ;  /* 0x00000004230678a5 */ /* 0x000fc4000f8e022c */
[----:B------:R-:W-:Y:S01]  /*1d80*/  IMAD R10, R24, R9, R10 ;  /* 0x00000009180a7224 */ /* 0x000fe200078e020a */
[----:B------:R-:W-:Y:S01]  /*1d90*/  LEA.HI.X.SX32 R11, R2, UR8, 0x1, P0 ;  /* 0x00000008020b7c11 */ /* 0x000fe200080f0eff */
[----:B------:R-:W-:Y:S01]  /*1da0*/  IMAD.WIDE.U32 R4, R24, R8, R4 ;  /* 0x0000000818047225 */ /* 0x000fe200078e0004 */
[----:B------:R-:W-:Y:S01]  /*1db0*/  LEA R14, P4, R6, UR42, 0x1 ;  /* 0x0000002a060e7c11 */ /* 0x000fe2000f8808ff */
[----:B------:R-:W-:Y:S01]  /*1dc0*/  UISETP.GT.AND UP0, UPT, UR38, UR23, UPT ;  /* 0x000000172600728c */ /* 0x000fe2000bf04270 */
[----:B------:R-:W-:Y:S01]  /*1dd0*/  LEA R212, P2, R0, UR18, 0x2 ;  /* 0x0000001200d47c11 */ /* 0x000fe2000f8410ff */
[----:B------:R-:W-:Y:S01]  /*1de0*/  VIADD R7, R7, UR31 ;  /* 0x0000001f07077c36 */ /* 0x000fe20008000000 */
[----:B------:R-:W-:Y:S01]  /*1df0*/  LEA R16, P3, R4, UR36, 0x1 ;  /* 0x0000002404107c11 */ /* 0x000fe2000f8608ff */
[----:B------:R-:W-:Y:S01]  /*1e00*/  IMAD.IADD R2, R5, 0x1, R10 ;  /* 0x0000000105027824 */ /* 0x000fe200078e020a */
[----:B------:R1:W-:Y:S01]  /*1e10*/  STL [R1+0xc], R14 ;  /* 0x00000c0e01007387 */ /* 0x0003e20000100800 */
[----:B------:R-:W-:Y:S01]  /*1e20*/  PLOP3.LUT P0, PT, PT, PT, UP0, 0x80, 0x0 ;  /* 0x000000000000781c */ /* 0x000fe20003f0f008 */
[----:B------:R-:W-:Y:S01]  /*1e30*/  UIADD3 UR11, UR38, -0x1, URZ ;  /* 0xffffffff260b7890 */ /* 0x000fe2000fffe03f */
[----:B------:R-:W-:Y:S01]  /*1e40*/  LEA.HI.X R15, R6, UR43, R7, 0x1, P4 ;  /* 0x0000002b060f7c11 */ /* 0x000fe2000a0f0c07 */
[----:B------:R1:W-:Y:S01]  /*1e50*/  STL [R1+0x10], R16 ;  /* 0x0000101001007387 */ /* 0x0003e20000100800 */
[----:B------:R-:W-:Y:S01]  /*1e60*/  LEA.HI.X R23, R4, UR37, R2, 0x1, P3 ;  /* 0x0000002504177c11 */ /* 0x000fe200098f0c02 */
[----:B------:R-:W-:Y:S01]  /*1e70*/  UMOV UR22, UR6 ;  /* 0x0000000600167c82 */ /* 0x000fe20008000000 */
[----:B------:R-:W-:Y:S01]  /*1e80*/  LEA.HI.X R211, R0, UR19, R11, 0x2, P2 ;  /* 0x0000001300d37c11 */ /* 0x000fe200090f140b */
[----:B------:R1:W-:Y:S01]  /*1e90*/  STL [R1+0x8], R15 ;  /* 0x0000080f01007387 */ /* 0x0003e20000100800 */
[----:B------:R-:W-:Y:S01]  /*1ea0*/  UMOV UR19, UR21 ;  /* 0x0000001500137c82 */ /* 0x000fe20008000000 */
[----:B------:R-:W-:-:S02]  /*1eb0*/  UMOV UR21, UR7 ;  /* 0x0000000700157c82 */ /* 0x000fc40008000000 */
[----:B------:R1:W-:Y:S02]  /*1ec0*/  STL [R1+0x4], R23 ;  /* 0x0000041701007387 */ /* 0x0003e40000100800 */
        /* <DEDUP_REMOVED lines=20> */
.L_x_2375:
        /* <DEDUP_REMOVED lines=20> */
.L_x_2376:
        /* <DEDUP_REMOVED lines=35> */
.L_x_2378:
[----:B------:R-:W-:Y:S05]  /*2380*/  BSYNC B0 ;  /* 0x0000000000007941 */ /* 0x000fea0003800000 */
.L_x_2377:
        /* <DEDUP_REMOVED lines=9> */
[----:B--2---:R-:W-:-:S03]  /*2420*/  LEA R8, P4, R6, UR14, 0x1 ;  /* 0x0000000e06087c11 */ /* 0x004fc6000f8808ff */
[----:B------:R-:W-:-:S05]  /*2430*/  IMAD R0, R0, UR11, R2 ;  /* 0x0000000b00007c24 */ /* 0x000fca000f8e0202 */
[----:B------:R-:W-:-:S04]  /*2440*/  IADD3 R0, R7, R0, RZ ;  /* 0x0000000007007210 */ /* 0x000fc80007ffe0ff */
[----:B------:R-:W-:-:S05]  /*2450*/  LEA.HI.X R9, R6, UR15, R0, 0x1, P4 ;  /* 0x0000000f06097c11 */ /* 0x000fca000a0f0c00 */
[----:B------:R3:W-:Y:S02]  /*2460*/  STG.E.128 desc[UR12][R8.64], RZ ;  /* 0x000000ff08007986 */ /* 0x0007e4000c101d0c */
.L_x_2380:
[----:B------:R-:W-:Y:S05]  /*2470*/  BSYNC B0 ;  /* 0x0000000000007941 */ /* 0x000fea0003800000 */
.L_x_2379:
        /* <DEDUP_REMOVED lines=9> */
[----:B--23--:R-:W-:-:S03]  /*2510*/  LEA R8, P4, R6, UR14, 0x1 ;  /* 0x0000000e06087c11 */ /* 0x00cfc6000f8808ff */
[----:B------:R-:W-:-:S05]  /*2520*/  IMAD R0, R0, UR11, R2 ;  /* 0x0000000b00007c24 */ /* 0x000fca000f8e0202 */
[----:B------:R-:W-:-:S04]  /*2530*/  IADD3 R0, R7, R0, RZ ;  /* 0x0000000007007210 */ /* 0x000fc80007ffe0ff */
[----:B------:R-:W-:-:S05]  /*2540*/  LEA.HI.X R9, R6, UR15, R0, 0x1, P4 ;  /* 0x0000000f06097c11 */ /* 0x000fca000a0f0c00 */
[----:B------:R4:W-:Y:S02]  /*2550*/  STG.E.128 desc[UR12][R8.64], RZ ;  /* 0x000000ff08007986 */ /* 0x0009e4000c101d0c */
.L_x_2382:
[----:B------:R-:W-:Y:S05]  /*2560*/  BSYNC B0 ;  /* 0x0000000000007941 */ /* 0x000fea0003800000 */
.L_x_2381:
        /* <DEDUP_REMOVED lines=14> */
.L_x_2384:
[----:B------:R-:W-:Y:S05]  /*2650*/  BSYNC B0 ;  /* 0x0000000000007941 */ /* 0x000fea0003800000 */
.L_x_2383:
[----:B-1----:R-:W-:Y:S01]  /*2660*/  IMAD.U32 R4, RZ, RZ, UR6 ;  /* 0x00000006ff047e24 */ /* 0x002fe2000f8e00ff */
[----:B------:R-:W-:Y:S01]  /*2670*/  UIMAD UR8, UR39, UR6, URZ ;  /* 0x00000006270872a4 */ /* 0x000fe2000f8e023f */
[----:B------:R-:W-:Y:S01]  /*2680*/  BSSY B0, `(.L_x_2385) ;  /* 0x0000018000007945 */ /* 0x000fe20003800000 */
[----:B------:R-:W-:Y:S01]  /*2690*/  USHF.R.S32.HI UR10, URZ, 0x1f, UR57 ;  /* 0x0000001f3f0a7899 */ /* 0x000fe20008011439 */
[----:B------:R-:W-:Y:S01]  /*26a0*/  IMAD.WIDE.U32 R4, R4, UR24, R226 ;  /* 0x0000001804047c25 */ /* 0x000fe2000f8e00e2 */
[----:B------:R-:W-:-:S03]  /*26b0*/  UIMAD UR24, UR24, UR7, UR8 ;  /* 0x00000007181872a4 */ /* 0x000fc6000f8e0208 */
[----:B------:R-:W-:Y:S01]  /*26c0*/  ULDC.64 UR8, c[0x0][0x470] ;  /* 0x00011c0000087ab9 */ /* 0x000fe20000000a00 */
[----:B------:R-:W-:Y:S01]  /*26d0*/  IADD3 R4, P4, R4, UR16, RZ ;  /* 0x0000001004047c10 */ /* 0x000fe2000ff9e0ff */
[----:B------:R-:W-:Y:S01]  /*26e0*/  UIMAD UR10, UR10, UR8, URZ ;  /* 0x000000080a0a72a4 */ /* 0x000fe2000f8e023f */
[----:B------:R-:W-:-:S03]  /*26f0*/  IMAD.U32 R0, RZ, RZ, UR24 ;  /* 0x00000018ff007e24 */ /* 0x000fc6000f8e00ff */
[----:B------:R-:W-:Y:S02]  /*2700*/  UIMAD UR9, UR57, UR9, UR10 ;  /* 0x00000009390972a4 */ /* 0x000fe4000f8e020a */
        /* <DEDUP_REMOVED lines=15> */
.L_x_2386:
[----:B------:R-:W-:Y:S05]  /*2800*/  BSYNC B0 ;  /* 0x0000000000007941 */ /* 0x000fea0003800000 */
.L_x_2385:
        /* <DEDUP_REMOVED lines=14> */
.L_x_2388:
[----:B------:R-:W-:Y:S05]  /*28f0*/  BSYNC B0 ;  /* 0x0000000000007941 */ /* 0x000fea0003800000 */
.L_x_2387:
        /* <DEDUP_REMOVED lines=14> */
.L_x_2390:
[----:B------:R-:W-:Y:S05]  /*29e0*/  BSYNC B0 ;  /* 0x0000000000007941 */ /* 0x000fea0003800000 */
.L_x_2389:
        /* <DEDUP_REMOVED lines=14> */
.L_x_2374:
[----:B------:R-:W-:Y:S01]  /*2ad0*/  PLOP3.LUT P1, PT, PT, PT, UP4, 0x80, 0x0 ;  /* 0x000000000000781c */ /* 0x000fe20003f2f048 */
[----:B------:R-:W-:Y:S01]  /*2ae0*/  IMAD.SHL.U32 R0, R24, 0x40, RZ ;  /* 0x0000004018007824 */ /* 0x000fe200078e00ff */
[----:B------:R-:W-:Y:S01]  /*2af0*/  ULEA.HI UR6, UR11, UR11, URZ, 0x1 ;  /* 0x0000000b0b067291 */ /* 0x000fe2000f8f083f */
[----:B------:R-:W-:Y:S01]  /*2b00*/  LEA.HI R2, R22, R21, RZ, 0x6 ;  /* 0x0000001516027211 */ /* 0x000fe200078f30ff */
[----:B------:R-:W-:Y:S01]  /*2b10*/  VIADD R17, R24, 0x20 ;  /* 0x0000002018117836 */ /* 0x000fe20000000000 */
[----:B------:R-:W-:Y:S01]  /*2b20*/  BSSY B0, `(.L_x_2392) ;  /* 0x0000024000007945 */ /* 0x000fe20003800000 */
[----:B------:R-:W-:Y:S01]  /*2b30*/  LOP3.LUT R0, R0, 0x1c0, RZ, 0xc0, !PT ;  /* 0x000001c000007812 */ /* 0x000fe200078ec0ff */
[----:B------:R-:W-:Y:S01]  /*2b40*/  ULOP3.LUT UR6, UR6, 0xfffffffe, URZ, 0xc0, !UPT ;  /* 0xfffffffe06067892 */ /* 0x000fe2000f8ec03f */
[----:B------:R-:W-:Y:S02]  /*2b50*/  IMAD.SHL.U32 R2, R2, 0x8, RZ ;  /* 0x0000000802027824 */ /* 0x000fe400078e00ff */
[----:B------:R-:W-:Y:S01]  /*2b60*/  LOP3.LUT R4, R0, 0x38, R226, 0xf8, !PT ;  /* 0x0000003800047812 */ /* 0x000fe200078ef8e2 */
[----:B------:R-:W-:Y:S01]  /*2b70*/  UIADD3 UR7, UR11, -UR6, URZ ;  /* 0x800000060b077290 */ /* 0x000fe2000fffe03f */
[----:B------:R-:W-:Y:S01]  /*2b80*/  SHF.R.U32.HI R0, RZ, 0x3, R0 ;  /* 0x00000003ff007819 */ /* 0x000fe20000011600 */
[----:B------:R-:W-:Y:S01]  /*2b90*/  @P1 BAR.SYNC.DEFER_BLOCKING 0x0 ;  /* 0x0000000000001b1d */ /* 0x000fe20000010000 */
[----:B------:R-:W-:Y:S01]  /*2ba0*/  UIMAD UR6, UR11, -0x80, UR15 ;  /* 0xffffff800b0678a4 */ /* 0x000fe2000f8e020f */
[----:B------:R-:W-:Y:S01]  /*2bb0*/  VIADD R18, R24, 0x40 ;  /* 0x0000004018127836 */ /* 0x000fe20000000000 */
[----:B------:R-:W-:Y:S01]  /*2bc0*/  LOP3.LUT R0, R4, R0, RZ, 0x3c, !PT ;  /* 0x0000000004007212 */ /* 0x000fe200078e3cff */
[----:B------:R-:W-:Y:S01]  /*2bd0*/  UISETP.NE.AND UP0, UPT, UR7, 0x1, UPT ;  /* 0x000000010700788c */ /* 0x000fe2000bf05270 */
[----:B------:R-:W-:-:S02]  /*2be0*/  VIADD R19, R24, 0x60 ;  /* 0x0000006018137836 */ /* 0x000fc40000000000 */
[----:B------:R-:W-:Y:S01]  /*2bf0*/  LOP3.LUT R0, R0, 0xfffffe00, R2, 0xf8, !PT ;  /* 0xfffffe0000007812 */ /* 0x000fe200078ef802 */
[----:B------:R-:W-:Y:S01]  /*2c00*/  IMAD.U32 R6, RZ, RZ, UR26 ;  /* 0x0000001aff067e24 */ /* 0x000fe2000f8e00ff */
[----:B------:R-:W-:Y:S02]  /*2c10*/  ISETP.GE.AND P5, PT, R24, UR6, PT ;  /* 0x0000000618007c0c */ /* 0x000fe4000bfa6270 */
[----:B------:R-:W-:Y:S01]  /*2c20*/  PLOP3.LUT P0, PT, PT, PT, UP0, 0x80, 0x0 ;  /* 0x000000000000781c */ /* 0x000fe20003f0f008 */
[----:B------:R-:W-:Y:S01]  /*2c30*/  VIADD R2, R0, 0x2000 ;  /* 0x0000200000027836 */ /* 0x000fe20000000000 */
[----:B------:R-:W-:Y:S02]  /*2c40*/  ISETP.GE.AND P4, PT, R17, UR6, PT ;  /* 0x0000000611007c0c */ /* 0x000fe4000bf86270 */
[----:B------:R-:W-:Y:S02]  /*2c50*/  ISETP.GE.AND P3, PT, R18, UR6, PT ;  /* 0x0000000612007c0c */ /* 0x000fe4000bf66270 */
[----:B------:R-:W-:-:S02]  /*2c60*/  SEL R2, R2, R0, !P0 ;  /* 0x0000000002027207 */ /* 0x000fc40004000000 */
        /* <DEDUP_REMOVED lines=15> */
.L_x_2393:
[----:B------:R-:W-:Y:S05]  /*2d60*/  BSYNC B0 ;  /* 0x0000000000007941 */ /* 0x000fea0003800000 */
.L_x_2392:
        /* <DEDUP_REMOVED lines=13> */
.L_x_2395:
[----:B------:R-:W-:Y:S05]  /*2e40*/  BSYNC B0 ;  /* 0x0000000000007941 */ /* 0x000fea0003800000 */
.L_x_2394:
        /* <DEDUP_REMOVED lines=13> */
.L_x_2397:
[----:B------:R-:W-:Y:S05]  /*2f20*/  BSYNC B0 ;  /* 0x0000000000007941 */ /* 0x000fea0003800000 */
.L_x_2396:
        /* <DEDUP_REMOVED lines=16> */
.L_x_2399:
[----:B------:R-:W-:Y:S05]  /*3030*/  BSYNC B0 ;  /* 0x0000000000007941 */ /* 0x000fea0003800000 */
.L_x_2398:
        /* <DEDUP_REMOVED lines=19> */
.L_x_2401:
[----:B------:R-:W-:Y:S05]  /*3170*/  BSYNC B0 ;  /* 0x0000000000007941 */ /* 0x000fea0003800000 */
.L_x_2400:
        /* <DEDUP_REMOVED lines=14> */
[----:B----4-:R-:W-:-:S03]  /*3260*/  IMAD.U32 R5, RZ, RZ, UR29 ;  /* 0x0000001dff057e24 */ /* 0x010fc6000f8e00ff */
[----:B------:R-:W-:-:S04]  /*3270*/  LEA R4, P1, R2, R14, 0x6 ;  /* 0x0000000e02047211 */ /* 0x000fc800078230ff */
[----:B------:R-:W-:-:S05]  /*3280*/  LEA.HI.X R5, R2, R15, R5, 0x6, P1 ;  /* 0x0000000f02057211 */ /* 0x000fca00008f3405 */
[----:B------:R-:W-:Y:S01]  /*3290*/  @!PT LDS RZ, [RZ] ;  /* 0x00000000fffff984 */ /* 0x000fe20000000800 */
[----:B------:R-:W-:Y:S01]  /*32a0*/  @!PT LDS RZ, [RZ] ;  /* 0x00000000fffff984 */ /* 0x000fe20000000800 */
[----:B------:R-:W-:Y:S01]  /*32b0*/  @!PT LDS RZ, [RZ] ;  /* 0x00000000fffff984 */ /* 0x000fe20000000800 */
[----:B------:R4:W-:Y:S04]  /*32c0*/  LDGSTS.E.BYPASS.LTC128B.128 [R196+0x1000], desc[UR12][R4.64] ;  /* 0x0100000004c47fae */ /* 0x0009e8000b901d4c */
.L_x_2403:
[----:B------:R-:W-:Y:S05]  /*32d0*/  BSYNC B0 ;  /* 0x0000000000007941 */ /* 0x000fea0003800000 */
.L_x_2402:
        /* <DEDUP_REMOVED lines=21> */
.L_x_2405:
[----:B------:R-:W-:Y:S05]  /*3430*/  BSYNC B0 ;  /* 0x0000000000007941 */ /* 0x000fea0003800000 */
.L_x_2404:
        /* <DEDUP_REMOVED lines=15> */
[----:B----4-:R-:W-:Y:S02]  /*3530*/  MOV R4, R14 ;  /* 0x0000000e00047202 */ /* 0x010fe40000000f00 */
[----:B------:R-:W-:-:S03]  /*3540*/  MOV R5, R15 ;  /* 0x0000000f00057202 */ /* 0x000fc60000000f00 */
[----:B------:R-:W-:-:S05]  /*3550*/  IMAD.WIDE.U32 R4, R2, 0xc0, R4 ;  /* 0x000000c002047825 */ /* 0x000fca00078e0004 */
[----:B------:R-:W-:-:S05]  /*3560*/  IADD3 R5, R5, UR7, RZ ;  /* 0x0000000705057c10 */ /* 0x000fca000fffe0ff */
[----:B------:R-:W-:Y:S01]  /*3570*/  @!PT LDS RZ, [RZ] ;  /* 0x00000000fffff984 */ /* 0x000fe20000000800 */
[----:B------:R-:W-:Y:S01]  /*3580*/  @!PT LDS RZ, [RZ] ;  /* 0x00000000fffff984 */ /* 0x000fe20000000800 */
[----:B------:R-:W-:Y:S01]  /*3590*/  @!PT LDS RZ, [RZ] ;  /* 0x00000000fffff984 */ /* 0x000fe20000000800 */
[----:B------:R4:W-:Y:S02]  /*35a0*/  LDGSTS.E.BYPASS.LTC128B.128 [R196+0x3000], desc[UR12][R4.64] ;  /* 0x0300000004c47fae */ /* 0x0009e4000b901d4c */
.L_x_2407:
[----:B------:R-:W-:Y:S05]  /*35b0*/  BSYNC B0 ;  /* 0x0000000000007941 */ /* 0x000fea0003800000 */
.L_x_2406:
[----:B-1----:R-:W5:Y:S01]  /*35c0*/  LDL R23, [R1+0x24] ;  /* 0x0000240001177983 */ /* 0x002f620000100800 */
[----:B------:R-:W-:Y:S01]  /*35d0*/  UIMAD UR7, UR39, UR26, URZ ;  /* 0x0000001a270772a4 */ /* 0x000fe2000f8e023f */
[----:B----4-:R-:W-:Y:S01]  /*35e0*/  IMAD.WIDE.U32 R4, R6, UR24, R226 ;  /* 0x0000001806047c25 */ /* 0x010fe2000f8e00e2 */
        /* <DEDUP_REMOVED lines=41> */
.L_x_2409:
[----:B------:R-:W-:Y:S05]  /*3880*/  BSYNC B0 ;  /* 0x0000000000007941 */ /* 0x000fea0003800000 */
.L_x_2408:
        /* <DEDUP_REMOVED lines=23> */
.L_x_2411:
[----:B------:R-:W-:Y:S05]  /*3a00*/  BSYNC B0 ;  /* 0x0000000000007941 */ /* 0x000fea0003800000 */
.L_x_2410:
        /* <DEDUP_REMOVED lines=23> */
.L_x_2413:
[----:B------:R-:W-:Y:S05]  /*3b80*/  BSYNC B0 ;  /* 0x0000000000007941 */ /* 0x000fea0003800000 */
.L_x_2412:
        /* <DEDUP_REMOVED lines=23> */
.L_x_2415:
[----:B------:R-:W-:Y:S05]  /*3d00*/  BSYNC B0 ;  /* 0x0000000000007941 */ /* 0x000fea0003800000 */
.L_x_2414:
        /* <DEDUP_REMOVED lines=26> */
[----:B----4-:R-:W-:-:S04]  /*3eb0*/  LEA R8, P1, R6, UR6, 0x1 ;  /* 0x0000000606087c11 */ /* 0x010fc8000f8208ff */
[----:B------:R-:W-:-:S05]  /*3ec0*/  LEA.HI.X R9, R6, UR7, R2, 0x1, P1 ;  /* 0x0000000706097c11 */ /* 0x000fca00088f0c02 */
[----:B------:R-:W-:Y:S01]  /*3ed0*/  @!PT LDS RZ, [RZ] ;  /* 0x00000000fffff984 */ /* 0x000fe20000000800 */
[----:B------:R-:W-:Y:S01]  /*3ee0*/  @!PT LDS RZ, [RZ] ;  /* 0x00000000fffff984 */ /* 0x000fe20000000800 */
[----:B------:R-:W-:Y:S01]  /*3ef0*/  @!PT LDS RZ, [RZ] ;  /* 0x00000000fffff984 */ /* 0x000fe20000000800 */
[----:B------:R4:W-:Y:S04]  /*3f00*/  LDGSTS.E.BYPASS.LTC128B.128 [R0+0x10000], desc[UR12][R8.64] ;  /* 0x1000000008007fae */ /* 0x0009e8000b901d4c */
.L_x_2417:
[----:B------:R-:W-:Y:S05]  /*3f10*/  BSYNC B0 ;  /* 0x0000000000007941 */ /* 0x000fea0003800000 */
.L_x_2416:
        /* <DEDUP_REMOVED lines=22> */
.L_x_2419:
[----:B------:R-:W-:Y:S05]  /*4080*/  BSYNC B0 ;  /* 0x0000000000007941 */ /* 0x000fea0003800000 */
.L_x_2418:
        /* <DEDUP_REMOVED lines=22> */
.L_x_2421:
[----:B------:R-:W-:Y:S05]  /*41f0*/  BSYNC B0 ;  /* 0x0000000000007941 */ /* 0x000fea0003800000 */
.L_x_2420:
        /* <DEDUP_REMOVED lines=22> */
.L_x_2423:
[----:B------:R-:W-:Y:S05]  /*4360*/  BSYNC B0 ;  /* 0x0000000000007941 */ /* 0x000fea0003800000 */
.L_x_2422:
[----:B------:R-:W-:Y:S01]  /*4370*/  ULDC.64 UR16, c[0x0][0x3c8] ;  /* 0x0000f20000107ab9 */ /* 0x000fe20000000a00 */
[----:B------:R-:W-:Y:S01]  /*4380*/  USHF.R.S32.HI UR6, URZ, 0x1f, UR57 ;  /* 0x0000001f3f067899 */ /* 0x000fe20008011439 */
[----:B------:R-:W-:Y:S01]  /*4390*/  ISETP.NE.AND P5, PT, R15, RZ, PT ;  /* 0x000000ff0f00720c */ /* 0x000fe20003fa5270 */
[----:B------:R-:W-:Y:S01]  /*43a0*/  UISETP.NE.U32.AND UP1, UPT, UR16, URZ, UPT ;  /* 0x0000003f1000728c */ /* 0x000fe2000bf25070 */
[----:B----4-:R-:W-:Y:S02]  /*43b0*/  SHF.R.S32.HI R9, RZ, 0x1f, R23 ;  /* 0x0000001fff097819 */ /* 0x010fe40000011417 */
[----:B------:R-:W-:Y:S01]  /*43c0*/  ISETP.NE.AND P4, PT, R16, RZ, PT ;  /* 0x000000ff1000720c */ /* 0x000fe20003f85270 */
[----:B------:R-:W-:Y:S01]  /*43d0*/  UISETP.NE.AND.EX UP1, UPT, UR17, URZ, UPT, UP1 ;  /* 0x0000003f1100728c */ /* 0x000fe2000bf25310 */
[----:B------:R-:W-:Y:S01]  /*43e0*/  ISETP.NE.AND P3, PT, R14, RZ, PT ;  /* 0x000000ff0e00720c */ /* 0x000fe20003f65270 */
[----:B------:R-:W-:Y:S01]  /*43f0*/  IMAD.MOV.U32 R17, RZ, RZ, 0x7f800000 ;  /* 0x7f800000ff117424 */ /* 0x000fe200078e00ff */
[----:B------:R-:W-:Y:S01]  /*4400*/  SHF.R.S32.HI R2, RZ, 0x1f, R11 ;  /* 0x0000001fff027819 */ /* 0x000fe2000001140b */
[----:B------:R-:W-:Y:S01]  /*4410*/  IMAD.MOV.U32 R13, RZ, RZ, 0x7f800000 ;  /* 0x7f800000ff0d7424 */ /* 0x000fe200078e00ff */
[----:B------:R-:W0:Y:S01]  /*4420*/  LDGDEPBAR ;  /* 0x00000000000079af */ /* 0x000e220000000000 */
        /* <DEDUP_REMOVED lines=11> */
[----:B-123--:R-:W-:Y:S01]  /*44e0*/  SHF.L.U64.HI R0, R23, 0x2, R9 ;  /* 0x0000000217007819 */ /* 0x00efe20000010209 */
[----:B------:R-:W-:-:S02]  /*44f0*/  IMAD.MOV.U32 R10, RZ, RZ, 0x7f800000 ;  /* 0x7f800000ff0a7424 */ /* 0x000fc400078e00ff */
[----:B------:R-:W-:Y:S01]  /*4500*/  VIADD R190, R192, 0x2000 ;  /* 0x00002000c0be7836 */ /* 0x000fe20000000000 */
[----:B------:R-:W-:Y:S01]  /*4510*/  @UP1 ULEA.HI.X UR17, UR6, UR17, UR7, 0x2, UP0 ;  /* 0x0000001106111291 */ /* 0x000fe200080f1407 */
[----:B------:R-:W-:Y:S01]  /*4520*/  IMAD.U32 R4, RZ, RZ, UR16 ;  /* 0x00000010ff047e24 */ /* 0x000fe2000f8e00ff */
[----:B------:R-:W-:Y:S01]  /*4530*/  CS2R R126, SRZ ;  /* 0x00000000007e7805 */ /* 0x000fe2000001ff00 */
[----:B------:R-:W-:Y:S01]  /*4540*/  @UP1 ULDC UR6, c[0x0][0x2e8] ;  /* 0x0000ba0000061ab9 */ /* 0x000fe20000000800 */
[----:B------:R-:W-:Y:S01]  /*4550*/  IMAD.MOV.U32 R194, RZ, RZ, 0x20 ;  /* 0x00000020ffc27424 */ /* 0x000fe200078e00ff */
[----:B------:R-:W-:Y:S01]  /*4560*/  CS2R R124, SRZ ;  /* 0x00000000007c7805 */ /* 0x000fe2000001ff00 */
[----:B------:R-:W-:Y:S01]  /*4570*/  IMAD.U32 R5, RZ, RZ, UR17 ;  /* 0x00000011ff057e24 */ /* 0x000fe2000f8e00ff */
[----:B------:R-:W-:Y:S01]  /*4580*/  CS2R R130, SRZ ;  /* 0x0000000000827805 */ /* 0x000fe2000001ff00 */
[----:B------:R-:W-:Y:S01]  /*4590*/  IMAD.MOV.U32 R193, RZ, RZ, 0x40 ;  /* 0x00000040ffc17424 */ /* 0x000fe200078e00ff */
[----:B------:R-:W-:-:S02]  /*45a0*/  CS2R R128, SRZ ;  /* 0x0000000000807805 */ /* 0x000fc4000001ff00 */
[----:B------:R-:W-:Y:S01]  /*45b0*/  CS2R R122, SRZ ;  /* 0x00000000007a7805 */ /* 0x000fe2000001ff00 */
[----:B------:R1:W2:Y:S01]  /*45c0*/  @P1 LDG.E R8, desc[UR12][R4.64] ;  /* 0x0000000c04081981 */ /* 0x0002a2000c1e1900 */
        /* <DEDUP_REMOVED lines=23> */
[----:B------:R-:W-:Y:S01]  /*4740*/  CS2R R74, SRZ ;  /* 0x00000000004a7805 */ /* 0x000fe2000001ff00 */
[----:B-1----:R-:W-:Y:S01]  /*4750*/  IMAD.SHL.U32 R4, R23, 0x4, RZ ;  /* 0x0000000417047824 */ /* 0x002fe200078e00ff */
[----:B------:R-:W-:Y:S02]  /*4760*/  CS2R R72, SRZ ;  /* 0x0000000000487805 */ /* 0x000fe4000001ff00 */
[----:B------:R-:W-:Y:S02]  /*4770*/  CS2R R70, SRZ ;  /* 0x0000000000467805 */ /* 0x000fe4000001ff00 */
[----:B------:R-:W-:Y:S01]  /*4780*/  CS2R R68, SRZ ;  /* 0x0000000000447805 */ /* 0x000fe2000001ff00 */
[----:B------:R-:W-:Y:S01]  /*4790*/  ULDC UR10, c[0x0][0x394] ;  /* 0x0000e500000a7ab9 */ /* 0x000fe20000000800 */
[----:B------:R-:W-:Y:S01]  /*47a0*/  IADD3 R4, P2, R4, UR20, RZ ;  /* 0x0000001404047c10 */ /* 0x000fe2000ff5e0ff */
[----:B------:R-:W-:Y:S01]  /*47b0*/  UMOV UR8, URZ ;  /* 0x0000003f00087c82 */ /* 0x000fe20008000000 */
[----:B------:R-:W-:-:S02]  /*47c0*/  ULDC UR27, c[0x0][0x2d0] ;  /* 0x0000b400001b7ab9 */ /* 0x000fc40000000800 */
[----:B------:R-:W-:Y:S02]  /*47d0*/  IADD3.X R5, R0, UR19, RZ, P2, !PT ;  /* 0x0000001300057c10 */ /* 0x000fe400097fe4ff */
[----:B------:R-:W-:-:S03]  /*47e0*/  @!P6 LEA R6, P2, R11, UR20, 0x2 ;  /* 0x000000140b06ec11 */ /* 0x000fc6000f8410ff */
[----:B------:R-:W3:Y:S01]  /*47f0*/  @!P5 LDG.E R17, desc[UR12][R4.64] ;  /* 0x0000000c0411d981 */ /* 0x000ee2000c1e1900 */
[----:B------:R-:W-:-:S03]  /*4800*/  @!P6 LEA.HI.X R7, R11, UR19, R2, 0x2, P2 ;  /* 0x000000130b07ec11 */ /* 0x000fc600090f1402 */
[----:B------:R-:W4:Y:S04]  /*4810*/  @!P4 LDG.E R13, desc[UR12][R4.64+0x20] ;  /* 0x0000200c040dc981 */ /* 0x000f28000c1e1900 */
[----:B------:R1:W5:Y:S04]  /*4820*/  @!P3 LDG.E R12, desc[UR12][R4.64+0x100] ;  /* 0x0001000c040cb981 */ /* 0x000368000c1e1900 */
[----:B------:R-:W5:Y:S01]  /*4830*/  @!P6 LDG.E R10, desc[UR12][R6.64] ;  /* 0x0000000c060ae981 */ /* 0x000f62000c1e1900 */
[----:B------:R-:W-:Y:S01]  /*4840*/  IMAD.SHL.U32 R2, R21, 0x2, RZ ;  /* 0x0000000215027824 */ /* 0x000fe200078e00ff */
[----:B------:R-:W-:-:S04]  /*4850*/  LEA.HI R0, R22, R21, RZ, 0x7 ;  /* 0x0000001516007211 */ /* 0x000fc800078f38ff */
[----:B------:R-:W-:Y:S02]  /*4860*/  SHF.R.S32.HI R0, RZ, 0x7, R0 ;  /* 0x00000007ff007819 */ /* 0x000fe40000011400 */
[----:B------:R-:W-:Y:S01]  /*4870*/  LOP3.LUT R2, R2, 0x6, RZ, 0xc0, !PT ;  /* 0x0000000602027812 */ /* 0x000fe200078ec0ff */
[----:B-1----:R-:W2:Y:S04]  /*4880*/  @P1 MUFU.RCP R4, UR6 ;  /* 0x0000000600041d08 */ /* 0x002ea80008001000 */
[----:B------:R-:W-:Y:S02]  /*4890*/  IMAD R2, R0, 0x40, R2 ;  /* 0x0000004000027824 */ /* 0x000fe400078e0202 */
[----:B------:R-:W-:-:S04]  /*48a0*/  IMAD.U32 R0, RZ, RZ, UR51 ;  /* 0x00000033ff007e24 */ /* 0x000fc8000f8e00ff */
[----:B------:R-:W-:Y:S02]  /*48b0*/  IMAD R195, R0, 0x80, R2 ;  /* 0x0000008000c37824 */ /* 0x000fe400078e0202 */
[C---:B------:R-:W-:Y:S01]  /*48c0*/  VIADD R0, R23.reuse, 0xffffff80 ;  /* 0xffffff8017007836 */ /* 0x040fe20000000000 */
[----:B------:R-:W-:Y:S01]  /*48d0*/  SHF.L.U64.HI R5, R23, 0x2, R9 ;  /* 0x0000000217057819 */ /* 0x000fe20000010209 */
[----:B------:R-:W-:Y:S01]  /*48e0*/  VIADD R2, R191, 0x2000 ;  /* 0x00002000bf027836 */ /* 0x000fe20000000000 */
[----:B------:R-:W-:-:S04]  /*48f0*/  SEL R190, R190, R192, !P0 ;  /* 0x000000c0bebe7207 */ /* 0x000fc80004000000 */
[----:B------:R-:W-:Y:S02]  /*4900*/  SEL R2, R2, R191, !P0 ;  /* 0x000000bf02027207 */ /* 0x000fe40004000000 */
[----:B------:R-:W-:Y:S02]  /*4910*/  LEA R190, R190, UR4, 0x1 ;  /* 0x00000004bebe7c11 */ /* 0x000fe4000f8e08ff */
[----:B------:R-:W-:Y:S01]  /*4920*/  LEA R184, R2, UR4, 0x1 ;  /* 0x0000000402b87c11 */ /* 0x000fe2000f8e08ff */
[----:B------:R-:W-:Y:S01]  /*4930*/  UMOV UR18, UR10 ;  /* 0x0000000a00127c82 */ /* 0x000fe20008000000 */
[----:B------:R-:W-:Y:S01]  /*4940*/  UIADD3 UR26, UR24, 0x80, URZ ;  /* 0x00000080181a7890 */ /* 0x000fe2000fffe03f */
[----:B------:R-:W-:Y:S01]  /*4950*/  ULDC UR10, c[0x0][0x2ec] ;  /* 0x0000bb00000a7ab9 */ /* 0x000fe20000000800 */
[----:B--2---:R-:W-:-:S05]  /*4960*/  @P1 FMUL.FTZ R4, R8, R4 ;  /* 0x0000000408041220 */ /* 0x004fca0000410000 */
[----:B------:R-:W-:Y:S01]  /*4970*/  @P1 R2UR UR6, R4 ;  /* 0x00000000040612ca */ /* 0x000fe200000e0000 */
[----:B------:R-:W-:-:S05]  /*4980*/  IMAD.SHL.U32 R4, R23, 0x4, RZ ;  /* 0x0000000417047824 */ /* 0x000fca00078e00ff */
[----:B------:R1:W-:Y:S02]  /*4990*/  STL [R1+0x34], R4 ;  /* 0x0000340401007387 */ /* 0x0003e40000100800 */
[----:B-1----:R-:W-:Y:S02]  /*49a0*/  SHF.R.S32.HI R4, RZ, 0x1f, R0 ;  /* 0x0000001fff047819 */ /* 0x002fe40000011400 */
[----:B---3--:R1:W-:Y:S02]  /*49b0*/  STL [R1+0x1c], R17 ;  /* 0x00001c1101007387 */ /* 0x0083e40000100800 */
[C---:B------:R-:W-:Y:S01]  /*49c0*/  SHF.L.U64.HI R4, R0.reuse, 0x2, R4 ;  /* 0x0000000200047819 */ /* 0x040fe20000010204 */
[----:B------:R-:W-:Y:S01]  /*49d0*/  IMAD.SHL.U32 R0, R0, 0x4, RZ ;  /* 0x0000000400007824 */ /* 0x000fe200078e00ff */
[----:B----4-:R1:W-:Y:S04]  /*49e0*/  STL [R1+0x20], R13 ;  /* 0x0000200d01007387 */ /* 0x0103e80000100800 */
[----:B-----5:R1:W-:Y:S04]  /*49f0*/  STL [R1+0x14], R12 ;  /* 0x0000140c01007387 */ /* 0x0203e80000100800 */
[----:B------:R1:W-:Y:S04]  /*4a00*/  STL [R1+0x18], R10 ;  /* 0x0000180a01007387 */ /* 0x0003e80000100800 */
[----:B------:R1:W-:Y:S04]  /*4a10*/  STL [R1+0x30], R5 ;  /* 0x0000300501007387 */ /* 0x0003e80000100800 */
[----:B------:R1:W-:Y:S04]  /*4a20*/  STL [R1+0x2c], R4 ;  /* 0x00002c0401007387 */ /* 0x0003e80000100800 */
[----:B------:R1:W-:Y:S04]  /*4a30*/  STL [R1+0x28], R0 ;  /* 0x0000280001007387 */ /* 0x0003e80000100800 */
[----:B------:R1:W-:Y:S01]  /*4a40*/  STL [R1], R196 ;  /* 0x000000c401007387 */ /* 0x0003e20000100800 */
[----:B------:R-:W-:Y:S01]  /*4a50*/  @UP1 UMOV UR8, UR6 ;  /* 0x0000000600081c82 */ /* 0x000fe20008000000 */
[----:B------:R-:W-:-:S05]  /*4a60*/  ULDC.64 UR6, c[0x0][0x398] ;  /* 0x0000e60000067ab9 */ /* 0x000fca0000000a00 */
.L_x_2428:
[----:B-1----:R-:W2:Y:S01]  /*4a70*/  LDL R0, [R1+0x38] ;  /* 0x0000380001007983 */ /* 0x002ea20000100800 */
[----:B------:R-:W-:Y:S02]  /*4a80*/  USHF.L.U32 UR14, UR11, 0x7, URZ ;  /* 0x000000070b0e7899 */ /* 0x000fe4000800063f */
[----:B------:R-:W-:Y:S01]  /*4a90*/  UIADD3 UR16, UR24, UR15, URZ ;  /* 0x0000000f18107290 */ /* 0x000fe2000fffe03f */
[----:B------:R-:W0:Y:S03]  /*4aa0*/  LDGDEPBAR ;  /* 0x00000000000079af */ /* 0x000e260000000000 */
[----:B------:R-:W-:Y:S05]  /*4ab0*/  UIADD3 UR17, -UR9, 0x80, UR16 ;  /* 0x0000008009117890 */ /* 0x000fea000fffe110 */
[----:B------:R-:W3:Y:S01]  /*4ac0*/  LDL R206, [R1+0x34] ;  /* 0x0000340001ce7983 */ /* 0x000ee20000100800 */
[----:B------:R-:W-:Y:S03]  /*4ad0*/  UIADD3 UR17, UR17, -UR6, URZ ;  /* 0x8000000611117290 */ /* 0x000fe6000fffe03f */
[----:B------:R-:W4:Y:S01]  /*4ae0*/  LDL R205, [R1+0x30] ;  /* 0x0000300001cd7983 */ /* 0x000f220000100800 */
[----:B------:R-:W-:Y:S03]  /*4af0*/  UISETP.GE.AND UP0, UPT, UR14, UR17, UPT ;  /* 0x000000110e00728c */ /* 0x000fe6000bf06270 */
[----:B------:R-:W4:Y:S01]  /*4b00*/  LDL R249, [R1+0x24] ;  /* 0x0000240001f97983 */ /* 0x000f220000100800 */
[----:B------:R-:W-:Y:S01]  /*4b10*/  UMOV UR17, UR60 ;  /* 0x0000003c00117c82 */ /* 0x000fe20008000000 */
[----:B------:R-:W-:Y:S04]  /*4b20*/  DEPBAR.LE SB0, 0x0 ;  /* 0x000080000000791a */ /* 0x000fe80000000000 */
[----:B------:R-:W-:Y:S06]  /*4b30*/  BAR.SYNC.DEFER_BLOCKING 0x0 ;  /* 0x0000000000007b1d */ /* 0x000fec0000010000 */
        /* <DEDUP_REMOVED lines=29> */
[----:B------:R-:W-:Y:S01]  /*4d10*/  LDSM.16.M88.4 R132, [R189+0x1000] ;  /* 0x00100000bd84783b */ /* 0x000fe20000000200 */
[----:B--2---:R-:W-:Y:S05]  /*4d20*/  R2P PR, R0, 0x6 ;  /* 0x0000000600007804 */ /* 0x004fea0000000000 */
[----:B------:R-:W-:Y:S04]  /*4d30*/  SEL R2, R194, 0xffffffe0, !P1 ;  /* 0xffffffe0c2027807 */ /* 0x000fe80004800000 */
[----:B------:R-:W-:Y:S02]  /*4d40*/  SEL R185, R193, 0xffffffc0, !P2 ;  /* 0xffffffc0c1b97807 */ /* 0x000fe40005000000 */
[C---:B------:R-:W-:Y:S02]  /*4d50*/  IADD3 R0, R190.reuse, R2, RZ ;  /* 0x00000002be007210 */ /* 0x040fe40007ffe0ff */
[-C--:B------:R-:W-:Y:S03]  /*4d60*/  IADD3 R164, R190, R185.reuse, RZ ;  /* 0x000000b9bea47210 */ /* 0x080fe60007ffe0ff */
[----:B------:R-:W1:Y:S08]  /*4d70*/  LDSM.16.M88.4 R136, [R0] ;  /* 0x000000000088783b */ /* 0x000e700000000200 */
[----:B------:R2:W3:Y:S08]  /*4d80*/  LDSM.16.M88.4 R144, [R0+0x2000] ;  /* 0x002000000090783b */ /* 0x0004f00000000200 */
[----:B------:R-:W4:Y:S08]  /*4d90*/  LDSM.16.M88.4 R156, [R164] ;  /* 0x00000000a49c783b */ /* 0x000f300000000200 */
[----:B------:R-:W4:Y:S01]  /*4da0*/  LDSM.16.M88.4 R164, [R164+0x2000] ;  /* 0x00200000a4a4783b */ /* 0x000f220000000200 */
[----:B--2---:R-:W-:Y:S07]  /*4db0*/  IADD3 R0, R0, R185, RZ ;  /* 0x000000b900007210 */ /* 0x004fee0007ffe0ff */
        /* <DEDUP_REMOVED lines=18> */
[----:B------:R-:W-:Y:S01]  /*4ee0*/  HMMA.16816.F32 R64, R136, R154, R64 ;  /* 0x0000009a8840723c */ /* 0x000fe20000001840 */
[----:B------:R-:W3:Y:S05]  /*4ef0*/  LDSM.16.M88.4 R136, [R188+0x800] ;  /* 0x00080000bc88783b */ /* 0x000eea0000000200 */
[-C--:B----4-:R-:W-:Y:S06]  /*4f00*/  HMMA.16816.F32 R4, R156, R160.reuse, R4 ;  /* 0x000000a09c04723c */ /* 0x090fec0000001804 */
        /* <DEDUP_REMOVED lines=21> */
[----:B------:R-:W-:Y:S01]  /*5060*/  FMUL.FTZ R7, R7, UR7 ;  /* 0x0000000707077c20 */ /* 0x000fe20008410000 */
[-C--:B---3--:R-:W-:Y:S01]  /*5070*/  HMMA.16816.F32 R20, R176, R136.reuse, R20 ;  /* 0x00000088b014723c */ /* 0x088fe20000001814 */
[----:B------:R-:W-:Y:S02]  /*5080*/  MUFU.TANH R201, R5 ;  /* 0x0000000500c97308 */ /* 0x000fe40000002400 */
[----:B------:R-:W-:Y:S01]  /*5090*/  FMUL.FTZ R4, R4, UR7 ;  /* 0x0000000704047c20 */ /* 0x000fe20008410000 */
[----:B------:R-:W-:Y:S01]  /*50a0*/  FMUL.FTZ R10, R10, UR7 ;  /* 0x000000070a0a7c20 */ /* 0x000fe20008410000 */
[----:B------:R-:W-:Y:S01]  /*50b0*/  FMUL.FTZ R11, R11, UR7 ;  /* 0x000000070b0b7c20 */ /* 0x000fe20008410000 */
[----:B------:R-:W-:Y:S01]  /*50c0*/  FMUL.FTZ R8, R8, UR7 ;  /* 0x0000000708087c20 */ /* 0x000fe20008410000 */
[----:B------:R-:W-:Y:S01]  /*50d0*/  FMUL.FTZ R9, R9, UR7 ;  /* 0x0000000709097c20 */ /* 0x000fe20008410000 */
[C---:B------:R-:W-:Y:S03]  /*50e0*/  HMMA.16816.F32 R24, R132.reuse, R136, R24 ;  /* 0x000000888418723c */ /* 0x040fe60000001818 */
[----:B------:R-:W-:Y:S01]  /*50f0*/  MUFU.TANH R203, R6 ;  /* 0x0000000600cb7308 */ /* 0x000fe20000002400 */
[----:B------:R-:W-:Y:S01]  /*5100*/  FMUL.FTZ R0, R12, UR7 ;  /* 0x000000070c007c20 */ /* 0x000fe20008410000 */
[----:B------:R-:W-:Y:S01]  /*5110*/  IADD3 R12, P0, R206, UR22, RZ ;  /* 0x00000016ce0c7c10 */ /* 0x000fe2000ff1e0ff */
[----:B------:R-:W-:Y:S01]  /*5120*/  FMUL.FTZ R15, R15, UR7 ;  /* 0x000000070f0f7c20 */ /* 0x000fe20008410000 */
[-C--:B------:R-:W-:Y:S06]  /*5130*/  HMMA.16816.F32 R28, R132, R138.reuse, R28 ;  /* 0x0000008a841c723c */ /* 0x080fec000000181c */
[----:B------:R-:W-:Y:S01]  /*5140*/  MUFU.TANH R202, R7 ;  /* 0x0000000700ca7308 */ /* 0x000fe20000002400 */
[----:B------:R-:W-:Y:S01]  /*5150*/  FMUL.FTZ R14, R14, UR7 ;  /* 0x000000070e0e7c20 */ /* 0x000fe20008410000 */
[----:B------:R-:W-:Y:S01]  /*5160*/  FMUL.FTZ R19, R19, UR7 ;  /* 0x0000000713137c20 */ /* 0x000fe20008410000 */
[C---:B------:R-:W-:Y:S07]  /*5170*/  HMMA.16816.F32 R32, R176.reuse, R138, R32 ;  /* 0x0000008ab020723c */ /* 0x040fee0000001820 */
[----:B------:R1:W-:Y:S01]  /*5180*/  MUFU.TANH R204, R4 ;  /* 0x0000000400cc7308 */ /* 0x0003e20000002400 */
[----:B------:R-:W-:Y:S03]  /*5190*/  FMUL.FTZ R22, R22, UR7 ;  /* 0x0000000716167c20 */ /* 0x000fe60008410000 */
[----:B------:R-:W-:Y:S01]  /*51a0*/  FMUL.FTZ R23, R23, UR7 ;  /* 0x0000000717177c20 */ /* 0x000fe20008410000 */
[----:B------:R-:W-:Y:S01]  /*51b0*/  FMUL.FTZ R20, R20, UR7 ;  /* 0x0000000714147c20 */ /* 0x000fe20008410000 */
[----:B------:R-:W-:Y:S01]  /*51c0*/  FMUL.FTZ R18, R18, UR7 ;  /* 0x0000000712127c20 */ /* 0x000fe20008410000 */
[----:B------:R-:W-:Y:S03]  /*51d0*/  FMUL.FTZ R26, R26, UR7 ;  /* 0x000000071a1a7c20 */ /* 0x000fe60008410000 */
[----:B------:R-:W-:Y:S01]  /*51e0*/  MUFU.TANH R197, R10 ;  /* 0x0000000a00c57308 */ /* 0x000fe20000002400 */
[----:B------:R-:W-:Y:S01]  /*51f0*/  FMUL.FTZ R27, R27, UR7 ;  /* 0x000000071b1b7c20 */ /* 0x000fe20008410000 */
[----:B------:R-:W-:Y:S01]  /*5200*/  FMUL.FTZ R24, R24, UR7 ;  /* 0x0000000718187c20 */ /* 0x000fe20008410000 */
[----:B------:R-:W-:Y:S01]  /*5210*/  FMUL.FTZ R25, R25, UR7 ;  /* 0x0000000719197c20 */ /* 0x000fe20008410000 */
[----:B------:R-:W-:Y:S01]  /*5220*/  FMUL.FTZ R155, R31, UR7 ;  /* 0x000000071f9b7c20 */ /* 0x000fe20008410000 */
[----:B------:R-:W-:Y:S05]  /*5230*/  FMUL.FTZ R150, R30, UR7 ;  /* 0x000000071e967c20 */ /* 0x000fea0008410000 */
[----:B------:R-:W-:Y:S01]  /*5240*/  MUFU.TANH R198, R11 ;  /* 0x0000000b00c67308 */ /* 0x000fe20000002400 */
[----:B-1----:R-:W1:Y:S01]  /*5250*/  LDSM.16.M88.4 R4, [R188+0x1000] ;  /* 0x00100000bc04783b */ /* 0x002e620000000200 */
[----:B------:R-:W-:Y:S01]  /*5260*/  FMUL.FTZ R144, R29, UR7 ;  /* 0x000000071d907c20 */ /* 0x000fe20008410000 */
[----:B------:R-:W-:Y:S01]  /*5270*/  FMUL.FTZ R145, R28, UR7 ;  /* 0x000000071c917c20 */ /* 0x000fe20008410000 */
[----:B------:R-:W-:Y:S01]  /*5280*/  FMUL.FTZ R159, R35, UR7 ;  /* 0x00000007239f7c20 */ /* 0x000fe20008410000 */
[----:B------:R-:W-:Y:S01]  /*5290*/  FMUL.FTZ R162, R32, UR7 ;  /* 0x0000000720a27c20 */ /* 0x000fe20008410000 */
[----:B------:R-:W-:Y:S01]  /*52a0*/  FMUL.FTZ R158, R34, UR7 ;  /* 0x00000007229e7c20 */ /* 0x000fe20008410000 */
[----:B------:R-:W-:Y:S03]  /*52b0*/  FMUL.FTZ R143, R33, UR7 ;  /* 0x00000007218f7c20 */ /* 0x000fe60008410000 */
[----:B------:R-:W-:Y:S10]  /*52c0*/  MUFU.TANH R200, R8 ;  /* 0x0000000800c87308 */ /* 0x000ff40000002400 */
[----:B------:R2:W-:Y:S10]  /*52d0*/  MUFU.TANH R199, R9 ;  /* 0x0000000900c77308 */ /* 0x0005f40000002400 */
[----:B------:R3:W-:Y:S10]  /*52e0*/  MUFU.TANH R175, R15 ;  /* 0x0000000f00af7308 */ /* 0x0007f40000002400 */
[----:B------:R4:W-:Y:S01]  /*52f0*/  MUFU.TANH R181, R14 ;  /* 0x0000000e00b57308 */ /* 0x0009e20000002400 */
[----:B--2---:R-:W2:Y:S09]  /*5300*/  LDSM.16.M88.4 R8, [R188+0x1800] ;  /* 0x00180000bc08783b */ /* 0x004eb20000000200 */
[----:B------:R4:W-:Y:S01]  /*5310*/  MUFU.TANH R172, R0 ;  /* 0x0000000000ac7308 */ /* 0x0009e20000002400 */
[----:B---3--:R-:W-:Y:S01]  /*5320*/  FMUL.FTZ R15, R13, UR7 ;  /* 0x000000070d0f7c20 */ /* 0x008fe20008410000 */
[----:B------:R-:W-:Y:S01]  /*5330*/  IADD3.X R13, R205, UR21, RZ, P0, !PT ;  /* 0x00000015cd0d7c10 */ /* 0x000fe200087fe4ff */
[-C--:B-1----:R-:W-:Y:S04]  /*5340*/  HMMA.16816.F32 R36, R176, R4.reuse, R36 ;  /* 0x00000004b024723c */ /* 0x082fe80000001824 */
[----:B------:R-:W5:Y:S03]  /*5350*/  LDG.E R154, desc[UR12][R12.64] ;  /* 0x0000000c0c9a7981 */ /* 0x000f66000c1e1900 */
[----:B------:R-:W-:Y:S01]  /*5360*/  MUFU.TANH R164, R22 ;  /* 0x0000001600a47308 */ /* 0x000fe20000002400 */
[C---:B------:R-:W-:Y:S01]  /*5370*/  HMMA.16816.F32 R40, R132.reuse, R4, R40 ;  /* 0x000000048428723c */ /* 0x040fe20000001828 */
[----:B------:R-:W5:Y:S03]  /*5380*/  LDG.E R153, desc[UR12][R12.64+0x20] ;  /* 0x0000200c0c997981 */ /* 0x000f66000c1e1900 */
[----:B----4-:R-:W-:Y:S01]  /*5390*/  IADD3 R14, R249, -UR15, -R195 ;  /* 0x8000000ff90e7c10 */ /* 0x010fe2000fffe8c3 */
[----:B------:R-:W5:Y:S04]  /*53a0*/  LDG.E R152, desc[UR12][R12.64+0x100] ;  /* 0x0001000c0c987981 */ /* 0x000f68000c1e1900 */
[----:B------:R1:W-:Y:S01]  /*53b0*/  MUFU.TANH R157, R23 ;  /* 0x00000017009d7308 */ /* 0x0003e20000002400 */
[-C--:B------:R-:W-:Y:S01]  /*53c0*/  HMMA.16816.F32 R44, R132, R6.reuse, R44 ;  /* 0x00000006842c723c */ /* 0x080fe2000000182c */
[----:B------:R3:W5:Y:S01]  /*53d0*/  LDG.E R151, desc[UR12][R12.64+0x120] ;  /* 0x0001200c0c977981 */ /* 0x000762000c1e1900 */
[----:B------:R-:W-:Y:S04]  /*53e0*/  MOV R0, UR14 ;  /* 0x0000000e00007c02 */ /* 0x000fe80008000f00 */
[C---:B------:R-:W-:Y:S03]  /*53f0*/  HMMA.16816.F32 R48, R176.reuse, R6, R48 ;  /* 0x00000006b030723c */ /* 0x040fe60000001830 */
[----:B------:R4:W-:Y:S02]  /*5400*/  MUFU.TANH R167, R19 ;  /* 0x0000001300a77308 */ /* 0x0009e40000002400 */
[----:B------:R-:W-:Y:S01]  /*5410*/  IADD3 R0, R0, UR9, R14 ;  /* 0x0000000900007c10 */ /* 0x000fe2000fffe00e */
[----:B------:R-:W-:Y:S01]  /*5420*/  FMUL.FTZ R14, R21, UR7 ;  /* 0x00000007150e7c20 */ /* 0x000fe20008410000 */
[----:B------:R-:W-:Y:S01]  /*5430*/  FMUL.FTZ R137, R38, UR7 ;  /* 0x0000000726897c20 */ /* 0x000fe20008410000 */
[----:B------:R-:W-:Y:S05]  /*5440*/  FMUL.FTZ R136, R39, UR7 ;  /* 0x0000000727887c20 */ /* 0x000fea0008410000 */
[----:B------:R4:W-:Y:S01]  /*5450*/  MUFU.TANH R165, R18 ;  /* 0x0000001200a57308 */ /* 0x0009e20000002400 */
[-C--:B--2---:R-:W-:Y:S03]  /*5460*/  HMMA.16816.F32 R52, R176, R8.reuse, R52 ;  /* 0x00000008b034723c */ /* 0x084fe60000001834 */
[----:B------:R-:W-:Y:S01]  /*5470*/  FMUL.FTZ R146, R40, UR7 ;  /* 0x0000000728927c20 */ /* 0x000fe20008410000 */
[C---:B------:R-:W-:Y:S01]  /*5480*/  IADD3 R40, R0.reuse, -0x1, RZ ;  /* 0xffffffff00287810 */ /* 0x040fe20007ffe0ff */
[----:B------:R-:W-:Y:S01]  /*5490*/  FMUL.FTZ R142, R37, UR7 ;  /* 0x00000007258e7c20 */ /* 0x000fe20008410000 */
[C---:B-1----:R-:W-:Y:S03]  /*54a0*/  IADD3 R23, R0.reuse, 0x8, RZ ;  /* 0x0000000800177810 */ /* 0x042fe60007ffe0ff */
[----:B------:R-:W-:Y:S02]  /*54b0*/  MUFU.TANH R169, R15 ;  /* 0x0000000f00a97308 */ /* 0x000fe40000002400 */
[C---:B------:R-:W-:Y:S01]  /*54c0*/  IADD3 R22, R0.reuse, 0x7, RZ ;  /* 0x0000000700167810 */ /* 0x040fe20007ffe0ff */
[C---:B------:R-:W-:Y:S04]  /*54d0*/  HMMA.16816.F32 R56, R132.reuse, R8, R56 ;  /* 0x000000088438723c */ /* 0x040fe80000001838 */
[----:B------:R-:W-:Y:S01]  /*54e0*/  IADD3 R5, R0, 0x48, RZ ;  /* 0x0000004800057810 */ /* 0x000fe20007ffe0ff */
[----:B------:R-:W-:Y:S02]  /*54f0*/  FMUL.FTZ R139, R36, UR7 ;  /* 0x00000007248b7c20 */ /* 0x000fe40008410000 */
[----:B------:R-:W-:Y:S01]  /*5500*/  MUFU.TANH R138, R26 ;  /* 0x0000001a008a7308 */ /* 0x000fe20000002400 */
[----:B------:R-:W-:Y:S03]  /*5510*/  IADD3 R4, R0, 0x47, RZ ;  /* 0x0000004700047810 */ /* 0x000fe60007ffe0ff */
[----:B---3--:R-:W-:Y:S01]  /*5520*/  FMUL.FTZ R12, R17, UR7 ;  /* 0x00000007110c7c20 */ /* 0x008fe20008410000 */
[----:B------:R-:W-:Y:S01]  /*5530*/  ISETP.GE.AND P3, PT, R40, RZ, PT ;  /* 0x000000ff2800720c */ /* 0x000fe20003f66270 */
[-C--:B------:R-:W-:Y:S03]  /*5540*/  HMMA.16816.F32 R60, R132, R10.reuse, R60 ;  /* 0x0000000a843c723c */ /* 0x080fe6000000183c */
[----:B------:R-:W-:Y:S01]  /*5550*/  ISETP.GE.AND P2, PT, R23, RZ, PT ;  /* 0x000000ff1700720c */ /* 0x000fe20003f46270 */
[----:B------:R-:W-:Y:S01]  /*5560*/  MUFU.TANH R140, R27 ;  /* 0x0000001b008c7308 */ /* 0x000fe20000002400 */
[----:B------:R-:W-:Y:S01]  /*5570*/  FMUL.FTZ R207, R53, UR7 ;  /* 0x0000000735cf7c20 */ /* 0x000fe20008410000 */
[----:B------:R-:W-:Y:S01]  /*5580*/  ISETP.GE.AND P6, PT, R22, RZ, PT ;  /* 0x000000ff1600720c */ /* 0x000fe20003fc6270 */
[----:B------:R-:W-:Y:S01]  /*5590*/  FMUL.FTZ R182, R54, UR7 ;  /* 0x0000000736b67c20 */ /* 0x000fe20008410000 */
[----:B------:R-:W-:Y:S01]  /*55a0*/  ISETP.GE.AND P1, PT, R5, RZ, PT ;  /* 0x000000ff0500720c */ /* 0x000fe20003f26270 */
[----:B------:R-:W-:Y:S05]  /*55b0*/  HMMA.16816.F32 R64, R176, R10, R64 ;  /* 0x0000000ab040723c */ /* 0x000fea0000001840 */
[----:B------:R1:W-:Y:S01]  /*55c0*/  MUFU.TANH R53, R20 ;  /* 0x0000001400357308 */ /* 0x0003e20000002400 */
[----:B------:R-:W-:Y:S01]  /*55d0*/  ISETP.GE.AND P0, PT, R4, RZ, PT ;  /* 0x000000ff0400720c */ /* 0x000fe20003f06270 */
[----:B------:R-:W-:Y:S01]  /*55e0*/  FMUL.FTZ R13, R16, UR7 ;  /* 0x00000007100d7c20 */ /* 0x000fe20008410000 */
[C---:B------:R-:W-:Y:S03]  /*55f0*/  IADD3 R21, R0.reuse, 0x40, RZ ;  /* 0x0000004000157810 */ /* 0x040fe60007ffe0ff */
[----:B------:R-:W-:Y:S01]  /*5600*/  FMUL.FTZ R43, R43, UR7 ;  /* 0x000000072b2b7c20 */ /* 0x000fe20008410000 */
[C---:B----4-:R-:W-:Y:S02]  /*5610*/  IADD3 R19, R0.reuse, 0x38, RZ ;  /* 0x0000003800137810 */ /* 0x050fe40007ffe0ff */
[----:B------:R-:W-:Y:S01]  /*5620*/  ISETP.GE.AND P5, PT, R21, RZ, PT ;  /* 0x000000ff1500720c */ /* 0x000fe20003fa6270 */
[----:B------:R2:W-:Y:S01]  /*5630*/  MUFU.TANH R54, R14 ;  /* 0x0000000e00367308 */ /* 0x0005e20000002400 */
[----:B------:R-:W-:Y:S01]  /*5640*/  IADD3 R18, R0, 0x37, RZ ;  /* 0x0000003700127810 */ /* 0x000fe20007ffe0ff */
[----:B------:R-:W-:Y:S01]  /*5650*/  FMUL.FTZ R42, R42, UR7 ;  /* 0x000000072a2a7c20 */ /* 0x000fe20008410000 */
[C---:B------:R-:W-:Y:S01]  /*5660*/  IADD3 R39, R0.reuse, -0x8, RZ ;  /* 0xfffffff800277810 */ /* 0x040fe20007ffe0ff */
[----:B------:R-:W-:Y:S01]  /*5670*/  FMUL.FTZ R147, R41, UR7 ;  /* 0x0000000729937c20 */ /* 0x000fe20008410000 */
[----:B------:R-:W-:Y:S01]  /*5680*/  IADD3 R38, R0, -0x9, RZ ;  /* 0xfffffff700267810 */ /* 0x000fe20007ffe0ff */
[----:B------:R-:W-:Y:S01]  /*5690*/  FMUL.FTZ R170, R44, UR7 ;  /* 0x000000072caa7c20 */ /* 0x000fe20008410000 */
[C---:B------:R-:W-:Y:S03]  /*56a0*/  IADD3 R37, R0.reuse, -0x10, RZ ;  /* 0xfffffff000257810 */ /* 0x040fe60007ffe0ff */
[----:B------:R-:W-:Y:S01]  /*56b0*/  MUFU.TANH R141, R24 ;  /* 0x00000018008d7308 */ /* 0x000fe20000002400 */
[C---:B-1----:R-:W-:Y:S01]  /*56c0*/  IADD3 R20, R0.reuse, 0x3f, RZ ;  /* 0x0000003f00147810 */ /* 0x042fe20007ffe0ff */
[----:B------:R-:W-:Y:S01]  /*56d0*/  FMUL.FTZ R168, R47, UR7 ;  /* 0x000000072fa87c20 */ /* 0x000fe20008410000 */
[----:B------:R-:W-:Y:S01]  /*56e0*/  @!P3 IADD3 R40, -R0, 0x1, RZ ;  /* 0x000000010028b810 */ /* 0x000fe20007ffe1ff */
[----:B------:R-:W-:Y:S01]  /*56f0*/  FMUL.FTZ R171, R45, UR7 ;  /* 0x000000072dab7c20 */ /* 0x000fe20008410000 */
[----:B------:R-:W-:Y:S01]  /*5700*/  ISETP.GE.AND P4, PT, R20, RZ, PT ;  /* 0x000000ff1400720c */ /* 0x000fe20003f86270 */
[----:B------:R-:W-:Y:S01]  /*5710*/  FMUL.FTZ R174, R51, UR7 ;  /* 0x0000000733ae7c20 */ /* 0x000fe20008410000 */
[C---:B------:R-:W-:Y:S03]  /*5720*/  @!P2 IADD3 R23, -R0.reuse, -0x8, RZ ;  /* 0xfffffff80017a810 */ /* 0x040fe60007ffe1ff */
[----:B------:R1:W-:Y:S01]  /*5730*/  MUFU.TANH R148, R25 ;  /* 0x0000001900947308 */ /* 0x0003e20000002400 */
[----:B------:R-:W-:Y:S01]  /*5740*/  @!P6 IADD3 R22, -R0, -0x7, RZ ;  /* 0xfffffff90016e810 */ /* 0x000fe20007ffe1ff */
[----:B------:R-:W-:Y:S01]  /*5750*/  FMUL.FTZ R180, R48, UR7 ;  /* 0x0000000730b47c20 */ /* 0x000fe20008410000 */
[----:B------:R-:W-:Y:S01]  /*5760*/  @!P1 IADD3 R5, -R0, -0x48, RZ ;  /* 0xffffffb800059810 */ /* 0x000fe20007ffe1ff */
[----:B------:R-:W-:Y:S01]  /*5770*/  FMUL.FTZ R166, R46, UR7 ;  /* 0x000000072ea67c20 */ /* 0x000fe20008410000 */
[----:B------:R-:W-:Y:S01]  /*5780*/  @!P0 IADD3 R4, -R0, -0x47, RZ ;  /* 0xffffffb900048810 */ /* 0x000fe20007ffe1ff */
[----:B------:R-:W-:Y:S01]  /*5790*/  FMUL.FTZ R173, R58, UR7 ;  /* 0x000000073aad7c20 */ /* 0x000fe20008410000 */
[----:B------:R-:W-:Y:S03]  /*57a0*/  ISETP.GE.AND P3, PT, R19, RZ, PT ;  /* 0x000000ff1300720c */ /* 0x000fe60003f66270 */
[----:B------:R3:W-:Y:S01]  /*57b0*/  MUFU.TANH R149, R43 ;  /* 0x0000002b00957308 */ /* 0x0007e20000002400 */
[----:B------:R-:W-:Y:S01]  /*57c0*/  ISETP.GE.AND P2, PT, R18, RZ, PT ;  /* 0x000000ff1200720c */ /* 0x000fe20003f46270 */
[----:B------:R-:W-:Y:S01]  /*57d0*/  FMUL.FTZ R177, R56, UR7 ;  /* 0x0000000738b17c20 */ /* 0x000fe20008410000 */
[----:B------:R-:W-:Y:S01]  /*57e0*/  ISETP.GE.AND P6, PT, R39, RZ, PT ;  /* 0x000000ff2700720c */ /* 0x000fe20003fc6270 */
[----:B------:R-:W-:Y:S01]  /*57f0*/  FMUL.FTZ R50, R50, UR7 ;  /* 0x0000000732327c20 */ /* 0x000fe20008410000 */
[----:B------:R-:W-:Y:S01]  /*5800*/  ISETP.GE.AND P1, PT, R38, RZ, PT ;  /* 0x000000ff2600720c */ /* 0x000fe20003f26270 */
[----:B------:R-:W-:Y:S01]  /*5810*/  FMUL.FTZ R206, R52, UR7 ;  /* 0x0000000734ce7c20 */ /* 0x000fe20008410000 */
[----:B------:R-:W-:Y:S03]  /*5820*/  ISETP.GE.AND P0, PT, R37, RZ, PT ;  /* 0x000000ff2500720c */ /* 0x000fe60003f06270 */
[----:B------:R-:W-:Y:S01]  /*5830*/  MUFU.TANH R160, R137 ;  /* 0x0000008900a07308 */ /* 0x000fe20000002400 */
[C---:B------:R-:W-:Y:S01]  /*5840*/  IADD3 R36, R0.reuse, -0x11, RZ ;  /* 0xffffffef00247810 */ /* 0x040fe20007ffe0ff */
[----:B------:R-:W-:Y:S01]  /*5850*/  FMUL.FTZ R215, R65, UR7 ;  /* 0x0000000741d77c20 */ /* 0x000fe20008410000 */
[C---:B------:R-:W-:Y:S01]  /*5860*/  IADD3 R17, R0.reuse, 0x30, RZ ;  /* 0x0000003000117810 */ /* 0x040fe20007ffe0ff */
[----:B------:R-:W-:Y:S01]  /*5870*/  FMUL.FTZ R179, R57, UR7 ;  /* 0x0000000739b37c20 */ /* 0x000fe20008410000 */
[----:B------:R-:W-:Y:S01]  /*5880*/  @!P5 IADD3 R21, -R0, -0x40, RZ ;  /* 0xffffffc00015d810 */ /* 0x000fe20007ffe1ff */
[----:B------:R-:W-:Y:S01]  /*5890*/  FMUL.FTZ R213, R64, UR7 ;  /* 0x0000000740d57c20 */ /* 0x000fe20008410000 */
[C---:B------:R-:W-:Y:S03]  /*58a0*/  IADD3 R16, R0.reuse, 0x2f, RZ ;  /* 0x0000002f00107810 */ /* 0x040fe60007ffe0ff */
[----:B------:R-:W-:Y:S01]  /*58b0*/  MUFU.TANH R156, R42 ;  /* 0x0000002a009c7308 */ /* 0x000fe20000002400 */
[C---:B------:R-:W-:Y:S01]  /*58c0*/  IADD3 R15, R0.reuse, 0x28, RZ ;  /* 0x00000028000f7810 */ /* 0x040fe20007ffe0ff */
[----:B------:R-:W-:Y:S01]  /*58d0*/  FMUL.FTZ R183, R55, UR7 ;  /* 0x0000000737b77c20 */ /* 0x000fe20008410000 */
[----:B--2---:R-:W-:Y:S01]  /*58e0*/  IADD3 R14, R0, 0x27, RZ ;  /* 0x00000027000e7810 */ /* 0x004fe20007ffe0ff */
[----:B------:R-:W-:Y:S01]  /*58f0*/  FMUL.FTZ R208, R62, UR7 ;  /* 0x000000073ed07c20 */ /* 0x000fe20008410000 */
[C---:B------:R-:W-:Y:S01]  /*5900*/  IADD3 R35, R0.reuse, -0x18, RZ ;  /* 0xffffffe800237810 */ /* 0x040fe20007ffe0ff */
[----:B------:R-:W-:Y:S01]  /*5910*/  FMUL.FTZ R209, R61, UR7 ;  /* 0x000000073dd17c20 */ /* 0x000fe20008410000 */
[----:B------:R-:W-:Y:S03]  /*5920*/  IADD3 R32, R0, -0x19, RZ ;  /* 0xffffffe700207810 */ /* 0x000fe60007ffe0ff */
[----:B------:R-:W-:Y:S01]  /*5930*/  MUFU.TANH R34, R145 ;  /* 0x0000009100227308 */ /* 0x000fe20000002400 */
[----:B------:R-:W-:Y:S01]  /*5940*/  ISETP.GE.AND P5, PT, R36, RZ, PT ;  /* 0x000000ff2400720c */ /* 0x000fe20003fa6270 */
[----:B------:R-:W-:Y:S01]  /*5950*/  FMUL.FTZ R214, R66, UR7 ;  /* 0x0000000742d67c20 */ /* 0x000fe20008410000 */
[C---:B------:R-:W-:Y:S01]  /*5960*/  @!P4 IADD3 R20, -R0.reuse, -0x3f, RZ ;  /* 0xffffffc10014c810 */ /* 0x040fe20007ffe1ff */
[----:B------:R-:W-:Y:S01]  /*5970*/  FMUL.FTZ R216, R67, UR7 ;  /* 0x0000000743d87c20 */ /* 0x000fe20008410000 */
[----:B------:R-:W-:Y:S01]  /*5980*/  ISETP.GE.AND P4, PT, R17, RZ, PT ;  /* 0x000000ff1100720c */ /* 0x000fe20003f86270 */
[----:B------:R-:W-:Y:S01]  /*5990*/  FMUL.FTZ R210, R63, UR7 ;  /* 0x000000073fd27c20 */ /* 0x000fe20008410000 */
[C---:B------:R-:W-:Y:S03]  /*59a0*/  @!P3 IADD3 R19, -R0.reuse, -0x38, RZ ;  /* 0xffffffc80013b810 */ /* 0x040fe60007ffe1ff */
[----:B------:R-:W-:Y:S01]  /*59b0*/  MUFU.TANH R145, R168 ;  /* 0x000000a800917308 */ /* 0x000fe20000002400 */
[C---:B------:R-:W-:Y:S01]  /*59c0*/  @!P2 IADD3 R18, -R0.reuse, -0x37, RZ ;  /* 0xffffffc90012a810 */ /* 0x040fe20007ffe1ff */
[----:B------:R-:W-:Y:S01]  /*59d0*/  FMUL.FTZ R205, R49, UR7 ;  /* 0x0000000731cd7c20 */ /* 0x000fe20008410000 */
[C---:B------:R-:W-:Y:S01]  /*59e0*/  @!P6 IADD3 R39, -R0.reuse, 0x8, RZ ;  /* 0x000000080027e810 */ /* 0x040fe20007ffe1ff */
[----:B------:R-:W-:Y:S01]  /*59f0*/  FMUL.FTZ R176, R59, UR7 ;  /* 0x000000073bb07c20 */ /* 0x000fe20008410000 */
[----:B------:R-:W-:Y:S01]  /*5a00*/  @!P1 IADD3 R38, -R0, 0x9, RZ ;  /* 0x0000000900269810 */ /* 0x000fe20007ffe1ff */
[----:B------:R-:W-:Y:S01]  /*5a10*/  FMUL.FTZ R178, R60, UR7 ;  /* 0x000000073cb27c20 */ /* 0x000fe20008410000 */
[----:B------:R-:W-:Y:S03]  /*5a20*/  @!P0 IADD3 R37, -R0, 0x10, RZ ;  /* 0x0000001000258810 */ /* 0x000fe60007ffe1ff */
[----:B------:R-:W-:Y:S01]  /*5a30*/  MUFU.TANH R12, R12 ;  /* 0x0000000c000c7308 */ /* 0x000fe20000002400 */
[----:B------:R-:W-:Y:S02]  /*5a40*/  ISETP.GE.AND P3, PT, R16, RZ, PT ;  /* 0x000000ff1000720c */ /* 0x000fe40003f66270 */
[----:B------:R-:W-:Y:S02]  /*5a50*/  ISETP.GE.AND P2, PT, R15, RZ, PT ;  /* 0x000000ff0f00720c */ /* 0x000fe40003f46270 */
[----:B------:R-:W-:Y:S02]  /*5a60*/  ISETP.GE.AND P6, PT, R14, RZ, PT ;  /* 0x000000ff0e00720c */ /* 0x000fe40003fc6270 */
[----:B------:R-:W-:Y:S03]  /*5a70*/  ISETP.GE.AND P1, PT, R35, RZ, PT ;  /* 0x000000ff2300720c */ /* 0x000fe60003f26270 */
[----:B------:R-:W-:Y:S01]  /*5a80*/  MUFU.TANH R13, R13 ;  /* 0x0000000d000d7308 */ /* 0x000fe20000002400 */
[----:B------:R-:W-:Y:S02]  /*5a90*/  ISETP.GE.AND P0, PT, R32, RZ, PT ;  /* 0x000000ff2000720c */ /* 0x000fe40003f06270 */
[C---:B------:R-:W-:Y:S02]  /*5aa0*/  IADD3 R31, R0.reuse, -0x20, RZ ;  /* 0xffffffe0001f7810 */ /* 0x040fe40007ffe0ff */
[C---:B------:R-:W-:Y:S02]  /*5ab0*/  IADD3 R30, R0.reuse, -0x21, RZ ;  /* 0xffffffdf001e7810 */ /* 0x040fe40007ffe0ff */
[C---:B------:R-:W-:Y:S03]  /*5ac0*/  @!P5 IADD3 R36, -R0.reuse, 0x11, RZ ;  /* 0x000000110024d810 */ /* 0x040fe60007ffe1ff */
[----:B------:R-:W2:Y:S01]  /*5ad0*/  MUFU.TANH R163, R143 ;  /* 0x0000008f00a37308 */ /* 0x000ea20000002400 */
[C---:B------:R-:W-:Y:S02]  /*5ae0*/  IADD3 R11, R0.reuse, 0x20, RZ ;  /* 0x00000020000b7810 */ /* 0x040fe40007ffe0ff */
[C---:B------:R-:W-:Y:S02]  /*5af0*/  IADD3 R10, R0.reuse, 0x1f, RZ ;  /* 0x0000001f000a7810 */ /* 0x040fe40007ffe0ff */
[C---:B------:R-:W-:Y:S02]  /*5b00*/  IADD3 R9, R0.reuse, 0x18, RZ ;  /* 0x0000001800097810 */ /* 0x040fe40007ffe0ff */
[C---:B------:R-:W-:Y:S03]  /*5b10*/  IADD3 R8, R0.reuse, 0x17, RZ ;  /* 0x0000001700087810 */ /* 0x040fe60007ffe0ff */
[----:B------:R-:W-:Y:S01]  /*5b20*/  MUFU.TANH R143, R174 ;  /* 0x000000ae008f7308 */ /* 0x000fe20000002400 */
[C---:B------:R-:W-:Y:S02]  /*5b30*/  IADD3 R29, R0.reuse, -0x28, RZ ;  /* 0xffffffd8001d7810 */ /* 0x040fe40007ffe0ff */
[----:B------:R-:W-:Y:S02]  /*5b40*/  ISETP.GE.AND P5, PT, R31, RZ, PT ;  /* 0x000000ff1f00720c */ /* 0x000fe40003fa6270 */
[----:B------:R-:W-:Y:S02]  /*5b50*/  @!P4 IADD3 R17, -R0, -0x30, RZ ;  /* 0xffffffd00011c810 */ /* 0x000fe40007ffe1ff */
[----:B------:R-:W-:Y:S03]  /*5b60*/  ISETP.GE.AND P4, PT, R30, RZ, PT ;  /* 0x000000ff1e00720c */ /* 0x000fe60003f86270 */
[----:B------:R-:W-:Y:S01]  /*5b70*/  MUFU.TANH R58, R139 ;  /* 0x0000008b003a7308 */ /* 0x000fe20000002400 */
[C---:B------:R-:W-:Y:S02]  /*5b80*/  @!P3 IADD3 R16, -R0.reuse, -0x2f, RZ ;  /* 0xffffffd10010b810 */ /* 0x040fe40007ffe1ff */
[C---:B------:R-:W-:Y:S02]  /*5b90*/  @!P2 IADD3 R15, -R0.reuse, -0x28, RZ ;  /* 0xffffffd8000fa810 */ /* 0x040fe40007ffe1ff */
[C---:B------:R-:W-:Y:S02]  /*5ba0*/  @!P6 IADD3 R14, -R0.reuse, -0x27, RZ ;  /* 0xffffffd9000ee810 */ /* 0x040fe40007ffe1ff */
[C---:B------:R-:W-:Y:S03]  /*5bb0*/  @!P1 IADD3 R35, -R0.reuse, 0x18, RZ ;  /* 0x0000001800239810 */ /* 0x040fe60007ffe1ff */
[----:B------:R-:W-:Y:S01]  /*5bc0*/  MUFU.TANH R56, R180 ;  /* 0x000000b400387308 */ /* 0x000fe20000002400 */
[----:B------:R-:W-:Y:S02]  /*5bd0*/  @!P0 IADD3 R32, -R0, 0x19, RZ ;  /* 0x0000001900208810 */ /* 0x000fe40007ffe1ff */
[----:B------:R-:W-:Y:S02]  /*5be0*/  ISETP.GE.AND P3, PT, R11, RZ, PT ;  /* 0x000000ff0b00720c */ /* 0x000fe40003f66270 */
[----:B------:R-:W-:Y:S02]  /*5bf0*/  ISETP.GE.AND P2, PT, R10, RZ, PT ;  /* 0x000000ff0a00720c */ /* 0x000fe40003f46270 */
[----:B------:R-:W-:Y:S03]  /*5c00*/  ISETP.GE.AND P6, PT, R9, RZ, PT ;  /* 0x000000ff0900720c */ /* 0x000fe60003fc6270 */
[----:B------:R-:W4:Y:S01]  /*5c10*/  MUFU.TANH R161, R136 ;  /* 0x0000008800a17308 */ /* 0x000f220000002400 */
[----:B------:R-:W-:Y:S02]  /*5c20*/  ISETP.GE.AND P1, PT, R8, RZ, PT ;  /* 0x000000ff0800720c */ /* 0x000fe40003f26270 */
[----:B------:R-:W-:Y:S02]  /*5c30*/  ISETP.GE.AND P0, PT, R29, RZ, PT ;  /* 0x000000ff1d00720c */ /* 0x000fe40003f06270 */
[C---:B------:R-:W-:Y:S02]  /*5c40*/  @!P5 IADD3 R31, -R0.reuse, 0x20, RZ ;  /* 0x00000020001fd810 */ /* 0x040fe40007ffe1ff */
[C---:B------:R-:W-:Y:S03]  /*5c50*/  IADD3 R28, R0.reuse, -0x29, RZ ;  /* 0xffffffd7001c7810 */ /* 0x040fe60007ffe0ff */
[----:B------:R-:W-:Y:S01]  /*5c60*/  MUFU.TANH R139, R166 ;  /* 0x000000a6008b7308 */ /* 0x000fe20000002400 */
[C---:B------:R-:W-:Y:S02]  /*5c70*/  IADD3 R27, R0.reuse, -0x30, RZ ;  /* 0xffffffd0001b7810 */ /* 0x040fe40007ffe0ff */
[C---:B------:R-:W-:Y:S02]  /*5c80*/  IADD3 R26, R0.reuse, -0x31, RZ ;  /* 0xffffffcf001a7810 */ /* 0x040fe40007ffe0ff */
[C---:B------:R-:W-:Y:S02]  /*5c90*/  IADD3 R7, R0.reuse, 0x10, RZ ;  /* 0x0000001000077810 */ /* 0x040fe40007ffe0ff */
[C---:B------:R-:W-:Y:S03]  /*5ca0*/  IADD3 R6, R0.reuse, 0xf, RZ ;  /* 0x0000000f00067810 */ /* 0x040fe60007ffe0ff */
[----:B------:R-:W-:Y:S01]  /*5cb0*/  MUFU.TANH R33, R144 ;  /* 0x0000009000217308 */ /* 0x000fe20000002400 */
[C---:B-1----:R-:W-:Y:S02]  /*5cc0*/  IADD3 R25, R0.reuse, -0x38, RZ ;  /* 0xffffffc800197810 */ /* 0x042fe40007ffe0ff */
[C---:B------:R-:W-:Y:S02]  /*5cd0*/  IADD3 R24, R0.reuse, -0x39, RZ ;  /* 0xffffffc700187810 */ /* 0x040fe40007ffe0ff */
[C---:B------:R-:W-:Y:S02]  /*5ce0*/  @!P4 IADD3 R30, -R0.reuse, 0x21, RZ ;  /* 0x00000021001ec810 */ /* 0x040fe40007ffe1ff */
[C---:B------:R-:W-:Y:S03]  /*5cf0*/  @!P3 IADD3 R11, -R0.reuse, -0x20, RZ ;  /* 0xffffffe0000bb810 */ /* 0x040fe60007ffe1ff */
[----:B------:R-:W-:Y:S01]  /*5d00*/  MUFU.TANH R144, R50 ;  /* 0x0000003200907308 */ /* 0x000fe20000002400 */
[C---:B------:R-:W-:Y:S02]  /*5d10*/  @!P2 IADD3 R10, -R0.reuse, -0x1f, RZ ;  /* 0xffffffe1000aa810 */ /* 0x040fe40007ffe1ff */
[C---:B------:R-:W-:Y:S02]  /*5d20*/  @!P6 IADD3 R9, -R0.reuse, -0x18, RZ ;  /* 0xffffffe80009e810 */ /* 0x040fe40007ffe1ff */
[C---:B------:R-:W-:Y:S02]  /*5d30*/  @!P1 IADD3 R8, -R0.reuse, -0x17, RZ ;  /* 0xffffffe900089810 */ /* 0x040fe40007ffe1ff */
[----:B------:R-:W-:Y:S03]  /*5d40*/  @!P0 IADD3 R29, -R0, 0x28, RZ ;  /* 0x00000028001d8810 */ /* 0x000fe60007ffe1ff */
[----:B------:R-:W-:Y:S01]  /*5d50*/  MUFU.TANH R57, R142 ;  /* 0x0000008e00397308 */ /* 0x000fe20000002400 */
[----:B------:R-:W-:Y:S02]  /*5d60*/  I2FP.F32.S32 R44, R31 ;  /* 0x0000001f002c7245 */ /* 0x000fe40000201400 */
[----:B------:R-:W-:Y:S02]  /*5d70*/  ISETP.GE.AND P5, PT, R28, RZ, PT ;  /* 0x000000ff1c00720c */ /* 0x000fe40003fa6270 */
[----:B------:R-:W-:Y:S02]  /*5d80*/  ISETP.GE.AND P4, PT, R27, RZ, PT ;  /* 0x000000ff1b00720c */ /* 0x000fe40003f86270 */
[----:B------:R-:W-:Y:S03]  /*5d90*/  ISETP.GE.AND P3, PT, R26, RZ, PT ;  /* 0x000000ff1a00720c */ /* 0x000fe60003f66270 */
[----:B------:R-:W-:Y:S01]  /*5da0*/  MUFU.TANH R31, R147 ;  /* 0x00000093001f7308 */ /* 0x000fe20000002400 */
[----:B------:R-:W-:Y:S02]  /*5db0*/  ISETP.GE.AND P2, PT, R7, RZ, PT ;  /* 0x000000ff0700720c */ /* 0x000fe40003f46270 */
[----:B------:R-:W-:Y:S02]  /*5dc0*/  ISETP.GE.AND P6, PT, R6, RZ, PT ;  /* 0x000000ff0600720c */ /* 0x000fe40003fc6270 */
[----:B------:R-:W-:Y:S02]  /*5dd0*/  ISETP.GE.AND P1, PT, R25, RZ, PT ;  /* 0x000000ff1900720c */ /* 0x000fe40003f26270 */
[----:B------:R-:W-:Y:S03]  /*5de0*/  ISETP.GE.AND P0, PT, R24, RZ, PT ;  /* 0x000000ff1800720c */ /* 0x000fe60003f06270 */
[----:B------:R-:W1:Y:S01]  /*5df0*/  MUFU.TANH R150, R150 ;  /* 0x0000009600967308 */ /* 0x000e620000002400 */
[----:B---3--:R-:W-:Y:S02]  /*5e00*/  I2FP.F32.S32 R43, R30 ;  /* 0x0000001e002b7245 */ /* 0x008fe40000201400 */
[----:B------:R-:W-:Y:S02]  /*5e10*/  I2FP.F32.S32 R45, R32 ;  /* 0x00000020002d7245 */ /* 0x000fe40000201400 */
[C---:B------:R-:W-:Y:S02]  /*5e20*/  @!P5 IADD3 R28, -R0.reuse, 0x29, RZ ;  /* 0x00000029001cd810 */ /* 0x040fe40007ffe1ff */
[C---:B------:R-:W-:Y:S03]  /*5e30*/  @!P4 IADD3 R27, -R0.reuse, 0x30, RZ ;  /* 0x00000030001bc810 */ /* 0x040fe60007ffe1ff */
[----:B------:R3:W-:Y:S01]  /*5e40*/  MUFU.TANH R30, R170 ;  /* 0x000000aa001e7308 */ /* 0x0007e20000002400 */
[C---:B------:R-:W-:Y:S01]  /*5e50*/  @!P3 IADD3 R26, -R0.reuse, 0x31, RZ ;  /* 0x00000031001ab810 */ /* 0x040fe20007ffe1ff */
[C---:B--2---:R-:W-:Y:S01]  /*5e60*/  FFMA.FTZ R59, R45.reuse, -UR8, R163 ;  /* 0x800000082d3b7c23 */ /* 0x044fe200080100a3 */
[C---:B------:R-:W-:Y:S01]  /*5e70*/  @!P2 IADD3 R7, -R0.reuse, -0x10, RZ ;  /* 0xfffffff00007a810 */ /* 0x040fe20007ffe1ff */
[----:B----4-:R-:W-:Y:S01]  /*5e80*/  FFMA.FTZ R45, R45, -UR8, R161 ;  /* 0x800000082d2d7c23 */ /* 0x010fe200080100a1 */
[C---:B------:R-:W-:Y:S02]  /*5e90*/  @!P6 IADD3 R6, -R0.reuse, -0xf, RZ ;  /* 0xfffffff10006e810 */ /* 0x040fe40007ffe1ff */
[C---:B------:R-:W-:Y:S03]  /*5ea0*/  @!P1 IADD3 R25, -R0.reuse, 0x38, RZ ;  /* 0x0000003800199810 */ /* 0x040fe60007ffe1ff */
[----:B------:R2:W-:Y:S01]  /*5eb0*/  MUFU.TANH R32, R146 ;  /* 0x0000009200207308 */ /* 0x0005e20000002400 */
[----:B------:R-:W-:Y:S02]  /*5ec0*/  @!P0 IADD3 R24, -R0, 0x39, RZ ;  /* 0x0000003900188810 */ /* 0x000fe40007ffe1ff */
[----:B------:R-:W-:Y:S02]  /*5ed0*/  IABS R0, R0 ;  /* 0x0000000000007213 */ /* 0x000fe40000000000 */
[----:B------:R-:W-:Y:S02]  /*5ee0*/  I2FP.F32.S32 R20, R20 ;  /* 0x0000001400147245 */ /* 0x000fe40000201400 */
[----:B------:R-:W-:Y:S01]  /*5ef0*/  I2FP.F32.S32 R137, R22 ;  /* 0x0000001600897245 */ /* 0x000fe20000201400 */
[----:B------:R-:W-:Y:S01]  /*5f00*/  FFMA.FTZ R22, -R203, R203, 1 ;  /* 0x3f800000cb167423 */ /* 0x000fe200000101cb */
[----:B------:R-:W-:Y:S01]  /*5f10*/  I2FP.F32.S32 R42, R29 ;  /* 0x0000001d002a7245 */ /* 0x000fe20000201400 */
[----:B------:R-:W-:Y:S01]  /*5f20*/  FFMA.FTZ R134, R20, -UR8, R199 ;  /* 0x8000000814867c23 */ /* 0x000fe200080100c7 */
[----:B------:R-:W-:Y:S01]  /*5f30*/  I2FP.F32.S32 R132, R4 ;  /* 0x0000000400847245 */ /* 0x000fe20000201400 */
[----:B------:R4:W-:Y:S01]  /*5f40*/  MUFU.TANH R29, R171 ;  /* 0x000000ab001d7308 */ /* 0x0009e20000002400 */
[----:B------:R-:W-:Y:S01]  /*5f50*/  I2FP.F32.S32 R52, R9 ;  /* 0x0000000900347245 */ /* 0x000fe20000201400 */
[----:B------:R-:W-:Y:S01]  /*5f60*/  FFMA.FTZ R9, -R202, R202, 1 ;  /* 0x3f800000ca097423 */ /* 0x000fe200000101ca */
[----:B------:R-:W-:Y:S01]  /*5f70*/  I2FP.F32.S32 R0, R0 ;  /* 0x0000000000007245 */ /* 0x000fe20000201400 */
[----:B---3--:R-:W-:Y:S01]  /*5f80*/  FMUL.FTZ R170, R22, UR7 ;  /* 0x0000000716aa7c20 */ /* 0x008fe20008410000 */
[----:B------:R-:W-:Y:S01]  /*5f90*/  I2FP.F32.S32 R18, R18 ;  /* 0x0000001200127245 */ /* 0x000fe20000201400 */
[----:B------:R-:W-:Y:S01]  /*5fa0*/  FFMA.FTZ R22, -R169, R169, 1 ;  /* 0x3f800000a9167423 */ /* 0x000fe200000101a9 */
[----:B------:R-:W-:Y:S01]  /*5fb0*/  I2FP.F32.S32 R135, R27 ;  /* 0x0000001b00877245 */ /* 0x000fe20000201400 */
[----:B------:R-:W-:Y:S01]  /*5fc0*/  FFMA.FTZ R27, -R197, R197, 1 ;  /* 0x3f800000c51b7423 */ /* 0x000fe200000101c5 */
[----:B------:R-:W-:Y:S01]  /*5fd0*/  I2FP.F32.S32 R147, R24 ;  /* 0x0000001800937245 */ /* 0x000fe20000201400 */
[----:B------:R-:W-:Y:S01]  /*5fe0*/  FFMA.FTZ R24, R20, -UR8, R175 ;  /* 0x8000000814187c23 */ /* 0x000fe200080100af */
[----:B------:R-:W-:Y:S01]  /*5ff0*/  FFMA.FTZ R20, -R175, R175, 1 ;  /* 0x3f800000af147423 */ /* 0x000fe200000101af */
[----:B--2---:R-:W-:Y:S01]  /*6000*/  I2FP.F32.S32 R146, R25 ;  /* 0x0000001900927245 */ /* 0x004fe20000201400 */
[----:B------:R-:W-:Y:S01]  /*6010*/  FFMA.FTZ R132, R132, -UR8, R198 ;  /* 0x8000000884847c23 */ /* 0x000fe200080100c6 */
[----:B------:R-:W-:Y:S01]  /*6020*/  I2FP.F32.S32 R48, R37 ;  /* 0x0000002500307245 */ /* 0x000fe20000201400 */
[----:B------:R-:W-:Y:S01]  /*6030*/  FFMA.FTZ R25, -R198, R198, 1 ;  /* 0x3f800000c6197423 */ /* 0x000fe200000101c6 */
[----:B------:R-:W-:Y:S01]  /*6040*/  I2FP.F32.S32 R17, R17 ;  /* 0x0000001100117245 */ /* 0x000fe20000201400 */
[----:B------:R-:W-:Y:S01]  /*6050*/  FMUL.FTZ R168, R9, UR7 ;  /* 0x0000000709a87c20 */ /* 0x000fe20008410000 */
[----:B------:R-:W-:Y:S01]  /*6060*/  I2FP.F32.S32 R65, R7 ;  /* 0x0000000700417245 */ /* 0x000fe20000201400 */
[----:B------:R-:W-:Y:S01]  /*6070*/  FFMA.FTZ R7, R0, -UR8, R204 ;  /* 0x8000000800077c23 */ /* 0x000fe200080100cc */
[----:B------:R-:W-:Y:S01]  /*6080*/  FMUL.FTZ R198, R27, UR7 ;  /* 0x000000071bc67c20 */ /* 0x000fe20008410000 */
[----:B------:R-:W-:Y:S01]  /*6090*/  FFMA.FTZ R37, R18, -UR8, R169 ;  /* 0x8000000812257c23 */ /* 0x000fe200080100a9 */
[----:B------:R-:W-:Y:S01]  /*60a0*/  FFMA.FTZ R9, R0, -UR8, R165 ;  /* 0x8000000800097c23 */ /* 0x000fe200080100a5 */
[----:B------:R-:W-:Y:S01]  /*60b0*/  I2FP.F32.S32 R133, R5 ;  /* 0x0000000500857245 */ /* 0x000fe20000201400 */
[----:B------:R-:W-:Y:S01]  /*60c0*/  FFMA.FTZ R27, -R165, R165, 1 ;  /* 0x3f800000a51b7423 */ /* 0x000fe200000101a5 */
[----:B------:R-:W-:Y:S01]  /*60d0*/  FMUL.FTZ R169, R20, UR7 ;  /* 0x0000000714a97c20 */ /* 0x000fe20008410000 */
[----:B------:R-:W-:Y:S01]  /*60e0*/  FFMA.FTZ R0, -R12, R12, 1 ;  /* 0x3f8000000c007423 */ /* 0x000fe2000001010c */
[----:B------:R-:W-:Y:S01]  /*60f0*/  I2FP.F32.S32 R64, R23 ;  /* 0x0000001700407245 */ /* 0x000fe20000201400 */
[----:B------:R-:W-:Y:S01]  /*6100*/  FFMA.FTZ R20, -R13, R13, 1 ;  /* 0x3f8000000d147423 */ /* 0x000fe2000001010d */
[----:B------:R-:W-:Y:S01]  /*6110*/  I2FP.F32.S32 R47, R36 ;  /* 0x00000024002f7245 */ /* 0x000fe20000201400 */
[----:B------:R-:W-:Y:S01]  /*6120*/  FMUL.FTZ R165, R22, UR7 ;  /* 0x0000000716a57c20 */ /* 0x000fe20008410000 */
[----:B------:R-:W-:Y:S01]  /*6130*/  I2FP.F32.S32 R51, R8 ;  /* 0x0000000800337245 */ /* 0x000fe20000201400 */
[----:B------:R-:W-:Y:S01]  /*6140*/  FFMA.FTZ R8, -R201, R201, 1 ;  /* 0x3f800000c9087423 */ /* 0x000fe200000101c9 */
[----:B------:R-:W-:Y:S01]  /*6150*/  I2FP.F32.S32 R21, R21 ;  /* 0x0000001500157245 */ /* 0x000fe20000201400 */
[----:B------:R-:W-:Y:S01]  /*6160*/  FFMA.FTZ R23, -R204, R204, 1 ;  /* 0x3f800000cc177423 */ /* 0x000fe200000101cc */
[----:B------:R-:W-:Y:S01]  /*6170*/  FFMA.FTZ R22, R18, -UR8, R140 ;  /* 0x8000000812167c23 */ /* 0x000fe2000801008c */
[----:B------:R2:W-:Y:S01]  /*6180*/  MUFU.TANH R142, R182 ;  /* 0x000000b6008e7308 */ /* 0x0005e20000002400 */
[----:B------:R-:W-:Y:S01]  /*6190*/  FFMA.FTZ R18, -R141, R141, 1 ;  /* 0x3f8000008d127423 */ /* 0x000fe2000001018d */
[----:B------:R-:W-:Y:S01]  /*61a0*/  FFMA.FTZ R36, R17, -UR8, R141 ;  /* 0x8000000811247c23 */ /* 0x000fe2000801008d */
[----:B------:R-:W-:Y:S01]  /*61b0*/  I2FP.F32.S32 R39, R39 ;  /* 0x0000002700277245 */ /* 0x000fe20000201400 */
[----:B------:R-:W-:Y:S01]  /*61c0*/  FMUL.FTZ R174, R0, UR7 ;  /* 0x0000000700ae7c20 */ /* 0x000fe20008410000 */
[----:B------:R-:W-:Y:S01]  /*61d0*/  FFMA.FTZ R133, R133, -UR8, R197 ;  /* 0x8000000885857c23 */ /* 0x000fe200080100c5 */
[----:B------:R-:W-:Y:S01]  /*61e0*/  FMUL.FTZ R180, R20, UR7 ;  /* 0x0000000714b47c20 */ /* 0x000fe20008410000 */
[----:B------:R-:W-:Y:S03]  /*61f0*/  FFMA.FTZ R0, -R53, R53, 1 ;  /* 0x3f80000035007423 */ /* 0x000fe60000010135 */
[----:B------:R-:W3:Y:S01]  /*6200*/  MUFU.TANH R155, R155 ;  /* 0x0000009b009b7308 */ /* 0x000ee20000002400 */
[----:B------:R-:W-:Y:S01]  /*6210*/  FFMA.FTZ R62, R48, -UR8, R53 ;  /* 0x80000008303e7c23 */ /* 0x000fe20008010035 */
[----:B------:R-:W-:Y:S01]  /*6220*/  I2FP.F32.S32 R136, R26 ;  /* 0x0000001a00887245 */ /* 0x000fe20000201400 */
[----:B------:R-:W-:Y:S01]  /*6230*/  FMUL.FTZ R197, R8, UR7 ;  /* 0x0000000708c57c20 */ /* 0x000fe20008410000 */
[----:B------:R-:W-:Y:S01]  /*6240*/  FMUL.FTZ R166, R23, UR7 ;  /* 0x0000000717a67c20 */ /* 0x000fe20008410000 */
[----:B------:R-:W-:Y:S01]  /*6250*/  FFMA.FTZ R20, -R54, R54, 1 ;  /* 0x3f80000036147423 */ /* 0x000fe20000010136 */
[----:B------:R-:W-:Y:S01]  /*6260*/  FFMA.FTZ R61, R47, -UR8, R54 ;  /* 0x800000082f3d7c23 */ /* 0x000fe20008010036 */
[----:B------:R-:W-:Y:S03]  /*6270*/  I2FP.F32.S32 R40, R40 ;  /* 0x0000002800287245 */ /* 0x000fe60000201400 */
[----:B------:R3:W-:Y:S01]  /*6280*/  MUFU.TANH R141, R183 ;  /* 0x000000b7008d7308 */ /* 0x0007e20000002400 */
[----:B------:R-:W-:Y:S01]  /*6290*/  FFMA.FTZ R26, -R200, R200, 1 ;  /* 0x3f800000c81a7423 */ /* 0x000fe200000101c8 */
[----:B------:R-:W-:Y:S01]  /*62a0*/  FFMA.FTZ R8, -R199, R199, 1 ;  /* 0x3f800000c7087423 */ /* 0x000fe200000101c7 */
[----:B------:R-:W-:Y:S01]  /*62b0*/  FFMA.FTZ R66, R21, -UR8, R181 ;  /* 0x8000000815427c23 */ /* 0x000fe200080100b5 */
[----:B------:R-:W-:Y:S01]  /*62c0*/  FFMA.FTZ R23, -R181, R181, 1 ;  /* 0x3f800000b5177423 */ /* 0x000fe200000101b5 */
[----:B------:R-:W-:Y:S01]  /*62d0*/  FFMA.FTZ R67, R21, -UR8, R200 ;  /* 0x8000000815437c23 */ /* 0x000fe200080100c8 */
[----:B------:R-:W-:Y:S01]  /*62e0*/  FMUL.FTZ R181, R25, UR7 ;  /* 0x0000000719b57c20 */ /* 0x000fe20008410000 */
[----:B------:R-:W-:Y:S03]  /*62f0*/  FFMA.FTZ R21, -R172, R172, 1 ;  /* 0x3f800000ac157423 */ /* 0x000fe600000101ac */
[----:B------:R-:W3:Y:S01]  /*6300*/  MUFU.TANH R159, R159 ;  /* 0x0000009f009f7308 */ /* 0x000ee20000002400 */
[----:B------:R-:W-:Y:S01]  /*6310*/  FFMA.FTZ R50, R39, -UR8, R164 ;  /* 0x8000000827327c23 */ /* 0x000fe200080100a4 */
[----:B------:R-:W-:Y:S01]  /*6320*/  FFMA.FTZ R25, -R164, R164, 1 ;  /* 0x3f800000a4197423 */ /* 0x000fe200000101a4 */
[----:B------:R-:W-:Y:S01]  /*6330*/  FMUL.FTZ R164, R27, UR7 ;  /* 0x000000071ba47c20 */ /* 0x000fe20008410000 */
[----:B------:R-:W-:Y:S01]  /*6340*/  FMUL.FTZ R175, R26, UR7 ;  /* 0x000000071aaf7c20 */ /* 0x000fe20008410000 */
[----:B----4-:R-:W-:Y:S01]  /*6350*/  FMUL.FTZ R171, R8, UR7 ;  /* 0x0000000708ab7c20 */ /* 0x010fe20008410000 */
[C---:B------:R-:W-:Y:S01]  /*6360*/  FFMA.FTZ R8, R40.reuse, -UR8, R167 ;  /* 0x8000000828087c23 */ /* 0x040fe200080100a7 */
[----:B------:R-:W-:Y:S03]  /*6370*/  FFMA.FTZ R26, -R167, R167, 1 ;  /* 0x3f800000a71a7423 */ /* 0x000fe600000101a7 */
[----:B------:R4:W-:Y:S01]  /*6380*/  MUFU.TANH R53, R207 ;  /* 0x000000cf00357308 */ /* 0x0009e20000002400 */
[----:B------:R-:W-:Y:S01]  /*6390*/  FMUL.FTZ R167, R21, UR7 ;  /* 0x0000000715a77c20 */ /* 0x000fe20008410000 */
[----:B------:R-:W-:Y:S01]  /*63a0*/  FFMA.FTZ R21, -R157, R157, 1 ;  /* 0x3f8000009d157423 */ /* 0x000fe2000001019d */
[----:B------:R-:W-:Y:S01]  /*63b0*/  I2FP.F32.S32 R19, R19 ;  /* 0x0000001300137245 */ /* 0x000fe20000201400 */
[----:B------:R-:W-:Y:S01]  /*63c0*/  FFMA.FTZ R63, R40, -UR8, R201 ;  /* 0x80000008283f7c23 */ /* 0x000fe200080100c9 */
[----:B------:R-:W-:Y:S01]  /*63d0*/  I2FP.F32.S32 R16, R16 ;  /* 0x0000001000107245 */ /* 0x000fe20000201400 */
[----:B------:R-:W-:Y:S01]  /*63e0*/  FMUL.FTZ R200, R0, UR7 ;  /* 0x0000000700c87c20 */ /* 0x000fe20008410000 */
[----:B------:R-:W-:Y:S03]  /*63f0*/  I2FP.F32.S32 R4, R10 ;  /* 0x0000000a00047245 */ /* 0x000fe60000201400 */
[----:B------:R4:W-:Y:S01]  /*6400*/  MUFU.TANH R54, R206 ;  /* 0x000000ce00367308 */ /* 0x0009e20000002400 */
[----:B------:R-:W-:Y:S01]  /*6410*/  I2FP.F32.S32 R41, R28 ;  /* 0x0000001c00297245 */ /* 0x000fe20000201400 */
[----:B------:R-:W-:Y:S01]  /*6420*/  FFMA.FTZ R10, R137, -UR8, R202 ;  /* 0x80000008890a7c23 */ /* 0x000fe200080100ca */
[----:B------:R-:W-:Y:S01]  /*6430*/  FMUL.FTZ R201, R21, UR7 ;  /* 0x0000000715c97c20 */ /* 0x000fe20008410000 */
[----:B------:R-:W-:Y:S01]  /*6440*/  FFMA.FTZ R0, -R148, R148, 1 ;  /* 0x3f80000094007423 */ /* 0x000fe20000010194 */
[----:B------:R-:W-:Y:S01]  /*6450*/  I2FP.F32.S32 R49, R38 ;  /* 0x0000002600317245 */ /* 0x000fe20000201400 */
[----:B------:R-:W-:Y:S01]  /*6460*/  FMUL.FTZ R202, R25, UR7 ;  /* 0x0000000719ca7c20 */ /* 0x000fe20008410000 */
[----:B------:R-:W-:Y:S03]  /*6470*/  I2FP.F32.S32 R46, R35 ;  /* 0x00000023002e7245 */ /* 0x000fe60000201400 */
[----:B------:R-:W4:Y:S01]  /*6480*/  MUFU.TANH R162, R162 ;  /* 0x000000a200a27308 */ /* 0x000f220000002400 */
[----:B--2---:R-:W-:Y:S01]  /*6490*/  FMUL.FTZ R182, R20, UR7 ;  /* 0x0000000714b67c20 */ /* 0x004fe20008410000 */
[----:B-1----:R-:W-:Y:S01]  /*64a0*/  FFMA.FTZ R21, R17, -UR8, R150 ;  /* 0x8000000811157c23 */ /* 0x002fe20008010096 */
[----:B------:R-:W-:Y:S01]  /*64b0*/  I2FP.F32.S32 R5, R11 ;  /* 0x0000000b00057245 */ /* 0x000fe20000201400 */
[----:B------:R-:W-:Y:S01]  /*64c0*/  FFMA.FTZ R38, R19, -UR8, R172 ;  /* 0x8000000813267c23 */ /* 0x000fe200080100ac */
[----:B------:R-:W-:Y:S01]  /*64d0*/  FFMA.FTZ R35, R16, -UR8, R148 ;  /* 0x8000000810237c23 */ /* 0x000fe20008010094 */
[----:B------:R-:W-:Y:S01]  /*64e0*/  FFMA.FTZ R25, -R150, R150, 1 ;  /* 0x3f80000096197423 */ /* 0x000fe20000010196 */
[----:B---3--:R-:W-:Y:S03]  /*64f0*/  FFMA.FTZ R20, R16, -UR8, R155 ;  /* 0x8000000810147c23 */ /* 0x008fe6000801009b */
[----:B------:R1:W-:Y:S01]  /*6500*/  MUFU.TANH R27, R179 ;  /* 0x000000b3001b7308 */ /* 0x0003e20000002400 */
[----:B------:R-:W-:Y:S01]  /*6510*/  FFMA.FTZ R17, -R33, R33, 1 ;  /* 0x3f80000021117423 */ /* 0x000fe20000010121 */
[----:B------:R-:W-:Y:S01]  /*6520*/  FFMA.FTZ R11, R64, -UR8, R203 ;  /* 0x80000008400b7c23 */ /* 0x000fe200080100cb */
[----:B------:R-:W-:Y:S01]  /*6530*/  FMUL.FTZ R172, R23, UR7 ;  /* 0x0000000717ac7c20 */ /* 0x000fe20008410000 */
[----:B------:R-:W-:Y:S01]  /*6540*/  FFMA.FTZ R16, -R155, R155, 1 ;  /* 0x3f8000009b107423 */ /* 0x000fe2000001019b */
[----:B------:R-:W-:Y:S01]  /*6550*/  FFMA.FTZ R13, R39, -UR8, R13 ;  /* 0x80000008270d7c23 */ /* 0x000fe2000801000d */
[----:B------:R-:W-:Y:S01]  /*6560*/  FFMA.FTZ R23, R19, -UR8, R138 ;  /* 0x8000000813177c23 */ /* 0x000fe2000801008a */
[----:B------:R-:W-:Y:S03]  /*6570*/  FMUL.FTZ R203, R18, UR7 ;  /* 0x0000000712cb7c20 */ /* 0x000fe60008410000 */
[----:B------:R-:W2:Y:S01]  /*6580*/  MUFU.TANH R158, R158 ;  /* 0x0000009e009e7308 */ /* 0x000ea20000002400 */
[----:B------:R-:W-:Y:S01]  /*6590*/  FMUL.FTZ R183, R0, UR7 ;  /* 0x0000000700b77c20 */ /* 0x000fe20008410000 */
[----:B------:R-:W-:Y:S01]  /*65a0*/  FFMA.FTZ R19, -R140, R140, 1 ;  /* 0x3f8000008c137423 */ /* 0x000fe2000001018c */
[----:B------:R-:W-:Y:S01]  /*65b0*/  FFMA.FTZ R0, -R34, R34, 1 ;  /* 0x3f80000022007423 */ /* 0x000fe20000010122 */
[----:B------:R-:W-:Y:S01]  /*65c0*/  FFMA.FTZ R47, R47, -UR8, R159 ;  /* 0x800000082f2f7c23 */ /* 0x000fe2000801009f */
[----:B------:R-:W-:Y:S01]  /*65d0*/  FFMA.FTZ R18, -R159, R159, 1 ;  /* 0x3f8000009f127423 */ /* 0x000fe2000001019f */
[----:B----4-:R-:W-:Y:S01]  /*65e0*/  FMUL.FTZ R207, R25, UR7 ;  /* 0x0000000719cf7c20 */ /* 0x010fe20008410000 */
[----:B------:R-:W-:Y:S03]  /*65f0*/  FMUL.FTZ R159, R17, UR7 ;  /* 0x00000007119f7c20 */ /* 0x000fe60008410000 */
[----:B------:R3:W-:Y:S01]  /*6600*/  MUFU.TANH R40, R173 ;  /* 0x000000ad00287308 */ /* 0x0007e20000002400 */
[----:B------:R-:W-:Y:S01]  /*6610*/  FMUL.FTZ R206, R16, UR7 ;  /* 0x0000000710ce7c20 */ /* 0x000fe20008410000 */
[----:B------:R-:W-:Y:S01]  /*6620*/  FFMA.FTZ R25, -R160, R160, 1 ;  /* 0x3f800000a0197423 */ /* 0x000fe200000101a0 */
[----:B------:R-:W-:Y:S01]  /*6630*/  FFMA.FTZ R17, -R161, R161, 1 ;  /* 0x3f800000a1117423 */ /* 0x000fe200000101a1 */
[----:B------:R-:W-:Y:S01]  /*6640*/  FFMA.FTZ R16, -R162, R162, 1 ;  /* 0x3f800000a2107423 */ /* 0x000fe200000101a2 */
[----:B------:R-:W-:Y:S01]  /*6650*/  FFMA.FTZ R60, R46, -UR8, R162 ;  /* 0x800000082e3c7c23 */ /* 0x000fe200080100a2 */
[----:B------:R-:W-:Y:S01]  /*6660*/  FMUL.FTZ R162, R0, UR7 ;  /* 0x0000000700a27c20 */ /* 0x000fe20008410000 */
[----:B------:R-:W-:Y:S03]  /*6670*/  FFMA.FTZ R0, -R163, R163, 1 ;  /* 0x3f800000a3007423 */ /* 0x000fe600000101a3 */
[----:B------:R4:W-:Y:S01]  /*6680*/  MUFU.TANH R28, R177 ;  /* 0x000000b1001c7308 */ /* 0x0009e20000002400 */
[----:B------:R-:W-:Y:S01]  /*6690*/  FMUL.FTZ R199, R26, UR7 ;  /* 0x000000071ac77c20 */ /* 0x000fe20008410000 */
[----:B------:R-:W-:Y:S01]  /*66a0*/  FMUL.FTZ R225, R25, UR7 ;  /* 0x0000000719e17c20 */ /* 0x000fe20008410000 */
[----:B-1----:R-:W-:Y:S01]  /*66b0*/  FMUL.FTZ R179, R17, UR7 ;  /* 0x0000000711b37c20 */ /* 0x002fe20008410000 */
[----:B------:R-:W-:Y:S01]  /*66c0*/  FFMA.FTZ R26, -R138, R138, 1 ;  /* 0x3f8000008a1a7423 */ /* 0x000fe2000001018a */
[----:B------:R-:W-:Y:S01]  /*66d0*/  FFMA.FTZ R17, R5, -UR8, R139 ;  /* 0x8000000805117c23 */ /* 0x000fe2000801008b */
[----:B------:R-:W-:Y:S01]  /*66e0*/  FFMA.FTZ R25, -R139, R139, 1 ;  /* 0x3f8000008b197423 */ /* 0x000fe2000001018b */
[----:B------:R-:W-:Y:S03]  /*66f0*/  FFMA.FTZ R46, R46, -UR8, R160 ;  /* 0x800000082e2e7c23 */ /* 0x000fe600080100a0 */
[----:B------:R1:W-:Y:S01]  /*6700*/  MUFU.TANH R39, R176 ;  /* 0x000000b000277308 */ /* 0x0003e20000002400 */
[----:B------:R-:W-:Y:S01]  /*6710*/  FMUL.FTZ R204, R19, UR7 ;  /* 0x0000000713cc7c20 */ /* 0x000fe20008410000 */
[----:B------:R-:W-:Y:S01]  /*6720*/  FMUL.FTZ R160, R0, UR7 ;  /* 0x0000000700a07c20 */ /* 0x000fe20008410000 */
[----:B------:R-:W-:Y:S01]  /*6730*/  I2FP.F32.S32 R15, R15 ;  /* 0x0000000f000f7245 */ /* 0x000fe20000201400 */
[----:B--2---:R-:W-:Y:S01]  /*6740*/  FFMA.FTZ R19, -R158, R158, 1 ;  /* 0x3f8000009e137423 */ /* 0x004fe2000001019e */
[----:B------:R-:W-:Y:S01]  /*6750*/  FFMA.FTZ R0, -R58, R58, 1 ;  /* 0x3f8000003a007423 */ /* 0x000fe2000001013a */
[----:B------:R-:W-:Y:S01]  /*6760*/  FMUL.FTZ R161, R16, UR7 ;  /* 0x0000000710a17c20 */ /* 0x000fe20008410000 */
[----:B------:R-:W-:Y:S03]  /*6770*/  I2FP.F32.S32 R14, R14 ;  /* 0x0000000e000e7245 */ /* 0x000fe60000201400 */
[----:B------:R2:W-:Y:S01]  /*6780*/  MUFU.TANH R140, R178 ;  /* 0x000000b2008c7308 */ /* 0x0005e20000002400 */
[----:B---3--:R-:W-:Y:S01]  /*6790*/  FMUL.FTZ R173, R19, UR7 ;  /* 0x0000000713ad7c20 */ /* 0x008fe20008410000 */
[----:B------:R-:W-:Y:S01]  /*67a0*/  FFMA.FTZ R16, -R57, R57, 1 ;  /* 0x3f80000039107423 */ /* 0x000fe20000010139 */
[----:B----4-:R-:W-:Y:S01]  /*67b0*/  FMUL.FTZ R177, R0, UR7 ;  /* 0x0000000700b17c20 */ /* 0x010fe20008410000 */
[C---:B------:R-:W-:Y:S01]  /*67c0*/  FFMA.FTZ R34, R15.reuse, -UR8, R34 ;  /* 0x800000080f227c23 */ /* 0x040fe20008010022 */
[----:B------:R-:W-:Y:S01]  /*67d0*/  FFMA.FTZ R19, R15, -UR8, R156 ;  /* 0x800000080f137c23 */ /* 0x000fe2000801009c */
[----:B------:R-:W-:Y:S01]  /*67e0*/  FFMA.FTZ R0, -R31, R31, 1 ;  /* 0x3f8000001f007423 */ /* 0x000fe2000001011f */
[----:B------:R-:W-:Y:S03]  /*67f0*/  FFMA.FTZ R15, -R149, R149, 1 ;  /* 0x3f800000950f7423 */ /* 0x000fe60000010195 */
[----:B------:R-:W3:Y:S01]  /*6800*/  MUFU.TANH R55, R205 ;  /* 0x000000cd00377308 */ /* 0x000ee20000002400 */
[----:B------:R-:W-:Y:S01]  /*6810*/  FMUL.FTZ R163, R18, UR7 ;  /* 0x0000000712a37c20 */ /* 0x000fe20008410000 */
[----:B-1----:R-:W-:Y:S01]  /*6820*/  FMUL.FTZ R176, R16, UR7 ;  /* 0x0000000710b07c20 */ /* 0x002fe20008410000 */
[C---:B------:R-:W-:Y:S01]  /*6830*/  FFMA.FTZ R33, R14.reuse, -UR8, R33 ;  /* 0x800000080e217c23 */ /* 0x040fe20008010021 */
[----:B------:R-:W-:Y:S01]  /*6840*/  FFMA.FTZ R18, R14, -UR8, R149 ;  /* 0x800000080e127c23 */ /* 0x000fe20008010095 */
[C---:B------:R-:W-:Y:S01]  /*6850*/  FFMA.FTZ R31, R4.reuse, -UR8, R31 ;  /* 0x80000008041f7c23 */ /* 0x040fe2000801001f */
[----:B------:R-:W-:Y:S01]  /*6860*/  FFMA.FTZ R16, R4, -UR8, R145 ;  /* 0x8000000804107c23 */ /* 0x000fe20008010091 */
[----:B------:R-:W-:Y:S03]  /*6870*/  FFMA.FTZ R58, R44, -UR8, R58 ;  /* 0x800000082c3a7c23 */ /* 0x000fe6000801003a */
[----:B------:R1:W4:Y:S01]  /*6880*/  MUFU.TANH R139, R208 ;  /* 0x000000d0008b7308 */ /* 0x0003220000002400 */
[----:B--2---:R-:W-:Y:S01]  /*6890*/  FMUL.FTZ R178, R0, UR7 ;  /* 0x0000000700b27c20 */ /* 0x004fe20008410000 */
[----:B------:R-:W-:Y:S01]  /*68a0*/  FFMA.FTZ R14, -R32, R32, 1 ;  /* 0x3f800000200e7423 */ /* 0x000fe20000010120 */
[----:B------:R-:W-:Y:S01]  /*68b0*/  FFMA.FTZ R4, -R145, R145, 1 ;  /* 0x3f80000091047423 */ /* 0x000fe20000010191 */
[----:B------:R-:W-:Y:S01]  /*68c0*/  FMUL.FTZ R229, R15, UR7 ;  /* 0x000000070fe57c20 */ /* 0x000fe20008410000 */
[----:B------:R-:W-:Y:S01]  /*68d0*/  FFMA.FTZ R0, -R30, R30, 1 ;  /* 0x3f8000001e007423 */ /* 0x000fe2000001011e */
[----:B------:R-:W-:Y:S01]  /*68e0*/  FFMA.FTZ R32, R5, -UR8, R32 ;  /* 0x8000000805207c23 */ /* 0x000fe20008010020 */
[----:B------:R-:W-:Y:S03]  /*68f0*/  FFMA.FTZ R44, R44, -UR8, R144 ;  /* 0x800000082c2c7c23 */ /* 0x000fe60008010090 */
[----:B------:R2:W4:Y:S01]  /*6900*/  MUFU.TANH R138, R209 ;  /* 0x000000d1008a7308 */ /* 0x0005220000002400 */
[----:B------:R-:W-:Y:S01]  /*6910*/  FFMA.FTZ R15, -R144, R144, 1 ;  /* 0x3f800000900f7423 */ /* 0x000fe20000010190 */
[----:B------:R-:W-:Y:S01]  /*6920*/  FFMA.FTZ R5, -R29, R29, 1 ;  /* 0x3f8000001d057423 */ /* 0x000fe2000001011d */
[----:B------:R-:W-:Y:S01]  /*6930*/  FMUL.FTZ R231, R4, UR7 ;  /* 0x0000000704e77c20 */ /* 0x000fe20008410000 */
[----:B------:R-:W-:Y:S01]  /*6940*/  FMUL.FTZ R228, R0, UR7 ;  /* 0x0000000700e47c20 */ /* 0x000fe20008410000 */
[----:B------:R-:W-:Y:S01]  /*6950*/  FFMA.FTZ R4, -R56, R56, 1 ;  /* 0x3f80000038047423 */ /* 0x000fe20000010138 */
[----:B---3--:R-:W-:Y:S01]  /*6960*/  FFMA.FTZ R0, -R55, R55, 1 ;  /* 0x3f80000037007423 */ /* 0x008fe20000010137 */
[----:B------:R-:W-:Y:S03]  /*6970*/  FFMA.FTZ R57, R43, -UR8, R57 ;  /* 0x800000082b397c23 */ /* 0x000fe60008010039 */
[----:B------:R3:W-:Y:S01]  /*6980*/  MUFU.TANH R144, R213 ;  /* 0x000000d500907308 */ /* 0x0007e20000002400 */
[----:B-1----:R-:W-:Y:S01]  /*6990*/  FMUL.FTZ R208, R14, UR7 ;  /* 0x000000070ed07c20 */ /* 0x002fe20008410000 */
[----:B------:R-:W-:Y:S01]  /*69a0*/  FMUL.FTZ R232, R25, UR7 ;  /* 0x0000000719e87c20 */ /* 0x000fe20008410000 */
[C---:B------:R-:W-:Y:S01]  /*69b0*/  FFMA.FTZ R56, R42.reuse, -UR8, R56 ;  /* 0x800000082a387c23 */ /* 0x040fe20008010038 */
[----:B------:R-:W-:Y:S01]  /*69c0*/  FFMA.FTZ R55, R41, -UR8, R55 ;  /* 0x8000000829377c23 */ /* 0x000fe20008010037 */
[----:B------:R-:W-:Y:S01]  /*69d0*/  FFMA.FTZ R43, R43, -UR8, R143 ;  /* 0x800000082b2b7c23 */ /* 0x000fe2000801008f */
[----:B------:R-:W-:Y:S01]  /*69e0*/  FFMA.FTZ R14, -R143, R143, 1 ;  /* 0x3f8000008f0e7423 */ /* 0x000fe2000001018f */
[----:B------:R-:W-:Y:S01]  /*69f0*/  FFMA.FTZ R42, R42, -UR8, R142 ;  /* 0x800000082a2a7c23 */ /* 0x000fe2000801008e */
[----:B------:R-:W-:Y:S01]  /*6a00*/  FFMA.FTZ R25, -R142, R142, 1 ;  /* 0x3f8000008e197423 */ /* 0x000fe2000001018e */
[----:B--2---:R-:W-:Y:S01]  /*6a10*/  FMUL.FTZ R209, R5, UR7 ;  /* 0x0000000705d17c20 */ /* 0x004fe20008410000 */
[----:B------:R-:W-:Y:S01]  /*6a20*/  FFMA.FTZ R41, R41, -UR8, R141 ;  /* 0x8000000829297c23 */ /* 0x000fe2000801008d */
[----:B------:R-:W-:Y:S01]  /*6a30*/  FFMA.FTZ R5, -R141, R141, 1 ;  /* 0x3f8000008d057423 */ /* 0x000fe2000001018d */
[----:B------:R-:W1:Y:S01]  /*6a40*/  MUFU.TANH R145, R210 ;  /* 0x000000d200917308 */ /* 0x000e620000002400 */
[----:B------:R-:W-:Y:S01]  /*6a50*/  PLOP3.LUT P0, PT, PT, PT, UP0, 0x80, 0x0 ;  /* 0x000000000000781c */ /* 0x000fe20003f0f008 */
[----:B------:R-:W-:Y:S01]  /*6a60*/  FMUL.FTZ R233, R0, UR7 ;  /* 0x0000000700e97c20 */ /* 0x000fe20008410000 */
[----:B------:R-:W-:Y:S01]  /*6a70*/  FFMA.FTZ R0, -R54, R54, 1 ;  /* 0x3f80000036007423 */ /* 0x000fe20000010136 */
[----:B------:R-:W-:Y:S01]  /*6a80*/  FMUL.FTZ R205, R26, UR7 ;  /* 0x000000071acd7c20 */ /* 0x000fe20008410000 */
[----:B------:R-:W-:Y:S01]  /*6a90*/  FFMA.FTZ R26, -R156, R156, 1 ;  /* 0x3f8000009c1a7423 */ /* 0x000fe2000001019c */
[----:B------:R-:W-:Y:S01]  /*6aa0*/  I2FP.F32.S32 R6, R6 ;  /* 0x0000000600067245 */ /* 0x000fe20000201400 */
[----:B---3--:R-:W-:Y:S03]  /*6ab0*/  FMUL.FTZ R213, R4, UR7 ;  /* 0x0000000704d57c20 */ /* 0x008fe60008410000 */
[----:B------:R-:W2:Y:S01]  /*6ac0*/  MUFU.TANH R143, R214 ;  /* 0x000000d6008f7308 */ /* 0x000ea20000002400 */
[----:B------:R-:W-:Y:S01]  /*6ad0*/  FMUL.FTZ R247, R5, UR7 ;  /* 0x0000000705f77c20 */ /* 0x000fe20008410000 */
[----:B------:R-:W-:Y:S01]  /*6ae0*/  FMUL.FTZ R243, R0, UR7 ;  /* 0x0000000700f37c20 */ /* 0x000fe20008410000 */
[----:B------:R-:W-:Y:S01]  /*6af0*/  FMUL.FTZ R235, R15, UR7 ;  /* 0x000000070feb7c20 */ /* 0x000fe20008410000 */
[----:B------:R-:W-:Y:S01]  /*6b00*/  FMUL.FTZ R234, R14, UR7 ;  /* 0x000000070eea7c20 */ /* 0x000fe20008410000 */
[----:B------:R-:W-:Y:S01]  /*6b10*/  FFMA.FTZ R4, -R53, R53, 1 ;  /* 0x3f80000035047423 */ /* 0x000fe20000010135 */
[----:B------:R-:W-:Y:S01]  /*6b20*/  FFMA.FTZ R5, -R28, R28, 1 ;  /* 0x3f8000001c057423 */ /* 0x000fe2000001011c */
[----:B------:R-:W-:Y:S03]  /*6b30*/  FFMA.FTZ R0, -R27, R27, 1 ;  /* 0x3f8000001b007423 */ /* 0x000fe6000001011b */
[----:B------:R-:W3:Y:S01]  /*6b40*/  MUFU.TANH R142, R215 ;  /* 0x000000d7008e7308 */ /* 0x000ee20000002400 */
[----:B------:R-:W-:Y:S01]  /*6b50*/  FFMA.FTZ R15, R52, -UR8, R40 ;  /* 0x80000008340f7c23 */ /* 0x000fe20008010028 */
[----:B------:R-:W-:Y:S01]  /*6b60*/  FFMA.FTZ R14, R51, -UR8, R39 ;  /* 0x80000008330e7c23 */ /* 0x000fe20008010027 */
[----:B------:R-:W-:Y:S01]  /*6b70*/  FMUL.FTZ R230, R26, UR7 ;  /* 0x000000071ae67c20 */ /* 0x000fe20008410000 */
[----:B------:R-:W-:Y:S01]  /*6b80*/  FFMA.FTZ R40, -R40, R40, 1 ;  /* 0x3f80000028287423 */ /* 0x000fe20000010128 */
[----:B------:R-:W-:Y:S01]  /*6b90*/  FFMA.FTZ R39, -R39, R39, 1 ;  /* 0x3f80000027277423 */ /* 0x000fe20000010127 */
[----:B------:R-:W-:Y:S01]  /*6ba0*/  FMUL.FTZ R248, R25, UR7 ;  /* 0x0000000719f87c20 */ /* 0x000fe20008410000 */
[C---:B------:R-:W-:Y:S03]  /*6bb0*/  FFMA.FTZ R28, R65.reuse, -UR8, R28 ;  /* 0x80000008411c7c23 */ /* 0x040fe6000801001c */
[----:B------:R-:W3:Y:S01]  /*6bc0*/  MUFU.TANH R141, R216 ;  /* 0x000000d8008d7308 */ /* 0x000ee20000002400 */
[----:B------:R-:W-:Y:S01]  /*6bd0*/  FFMA.FTZ R26, R64, -UR8, R140 ;  /* 0x80000008401a7c23 */ /* 0x000fe2000801008c */
[----:B------:R-:W-:Y:S01]  /*6be0*/  FMUL.FTZ R238, R4, UR7 ;  /* 0x0000000704ee7c20 */ /* 0x000fe20008410000 */
[C---:B------:R-:W-:Y:S01]  /*6bf0*/  FFMA.FTZ R27, R6.reuse, -UR8, R27 ;  /* 0x80000008061b7c23 */ /* 0x040fe2000801001b */
[----:B----4-:R-:W-:Y:S01]  /*6c00*/  FFMA.FTZ R65, R65, -UR8, R139 ;  /* 0x8000000841417c23 */ /* 0x010fe2000801008b */
[----:B------:R-:W-:Y:S01]  /*6c10*/  FFMA.FTZ R25, R137, -UR8, R138 ;  /* 0x8000000889197c23 */ /* 0x000fe2000801008a */
[----:B-1----:R-:W-:Y:S01]  /*6c20*/  FFMA.FTZ R64, R6, -UR8, R145 ;  /* 0x8000000806407c23 */ /* 0x002fe20008010091 */
[----:B------:R-:W-:Y:S01]  /*6c30*/  FMUL.FTZ R239, R5, UR7 ;  /* 0x0000000705ef7c20 */ /* 0x000fe20008410000 */
[----:B------:R-:W-:Y:S01]  /*6c40*/  FMUL.FTZ R237, R0, UR7 ;  /* 0x0000000700ed7c20 */ /* 0x000fe20008410000 */
[----:B------:R-:W-:Y:S01]  /*6c50*/  FFMA.FTZ R140, -R140, R140, 1 ;  /* 0x3f8000008c8c7423 */ /* 0x000fe2000001018c */
[----:B------:R-:W-:Y:S01]  /*6c60*/  FFMA.FTZ R139, -R139, R139, 1 ;  /* 0x3f8000008b8b7423 */ /* 0x000fe2000001018b */
[----:B------:R-:W-:Y:S01]  /*6c70*/  FFMA.FTZ R138, -R138, R138, 1 ;  /* 0x3f8000008a8a7423 */ /* 0x000fe2000001018a */
[----:B------:R-:W-:Y:S01]  /*6c80*/  FFMA.FTZ R137, -R145, R145, 1 ;  /* 0x3f80000091897423 */ /* 0x000fe20000010191 */
[----:B------:R-:W-:Y:S01]  /*6c90*/  FFMA.FTZ R6, -R144, R144, 1 ;  /* 0x3f80000090067423 */ /* 0x000fe20000010190 */
[----:B--2---:R-:W-:Y:S01]  /*6ca0*/  FFMA.FTZ R5, -R143, R143, 1 ;  /* 0x3f8000008f057423 */ /* 0x004fe2000001018f */
[----:B---3--:R-:W-:Y:S01]  /*6cb0*/  FFMA.FTZ R4, -R142, R142, 1 ;  /* 0x3f8000008e047423 */ /* 0x008fe2000001018e */
[----:B------:R-:W-:Y:S01]  /*6cc0*/  FFMA.FTZ R12, R49, -UR8, R12 ;  /* 0x80000008310c7c23 */ /* 0x000fe2000801000c */
[----:B------:R-:W-:Y:S01]  /*6cd0*/  FFMA.FTZ R0, -R141, R141, 1 ;  /* 0x3f8000008d007423 */ /* 0x000fe2000001018d */
[----:B------:R-:W-:Y:S01]  /*6ce0*/  FFMA.FTZ R30, R52, -UR8, R30 ;  /* 0x80000008341e7c23 */ /* 0x000fe2000801001e */
[----:B------:R-:W-:Y:S01]  /*6cf0*/  FFMA.FTZ R29, R51, -UR8, R29 ;  /* 0x80000008331d7c23 */ /* 0x000fe2000801001d */
[----:B------:R-:W-:Y:S01]  /*6d00*/  FMUL.FTZ R246, R40, UR7 ;  /* 0x0000000728f67c20 */ /* 0x000fe20008410000 */
[----:B------:R-:W-:Y:S01]  /*6d10*/  FMUL.FTZ R245, R39, UR7 ;  /* 0x0000000727f57c20 */ /* 0x000fe20008410000 */
        /* <DEDUP_REMOVED lines=8> */
[----:B------:R-:W-:Y:S01]  /*6da0*/  FMUL.FTZ R236, R140, UR7 ;  /* 0x000000078cec7c20 */ /* 0x000fe20008410000 */
[----:B------:R-:W-:Y:S01]  /*6db0*/  FMUL.FTZ R241, R139, UR7 ;  /* 0x000000078bf17c20 */ /* 0x000fe20008410000 */
[----:B------:R-:W-:Y:S01]  /*6dc0*/  FMUL.FTZ R214, R138, UR7 ;  /* 0x000000078ad67c20 */ /* 0x000fe20008410000 */
[----:B------:R-:W-:Y:S01]  /*6dd0*/  FMUL.FTZ R215, R137, UR7 ;  /* 0x0000000789d77c20 */ /* 0x000fe20008410000 */
[----:B------:R-:W-:Y:S01]  /*6de0*/  FMUL.FTZ R242, R6, UR7 ;  /* 0x0000000706f27c20 */ /* 0x000fe20008410000 */
[----:B------:R-:W-:Y:S01]  /*6df0*/  FMUL.FTZ R244, R5, UR7 ;  /* 0x0000000705f47c20 */ /* 0x000fe20008410000 */
[----:B------:R-:W-:Y:S01]  /*6e00*/  FMUL.FTZ R216, R4, UR7 ;  /* 0x0000000704d87c20 */ /* 0x000fe20008410000 */
[----:B------:R-:W-:Y:S01]  /*6e10*/  MOV R210, R212 ;  /* 0x000000d400d27202 */ /* 0x000fe20000000f00 */
        /* <DEDUP_REMOVED lines=11> */
.L_x_2424:
        /* <DEDUP_REMOVED lines=13> */
[C---:B------:R-:W-:Y:S01]  /*6fa0*/  ISETP.GE.AND P5, PT, R148.reuse, R4, PT ;  /* 0x000000049400720c */ /* 0x040fe20003fa6270 */
[----:B------:R-:W-:Y:S01]  /*6fb0*/  VIADD R143, R195, 0x18 ;  /* 0x00000018c38f7836 */ /* 0x000fe20000000000 */
        /* <DEDUP_REMOVED lines=56> */
[----:B------:R-:W-:Y:S02]  /*7340*/  ISETP.GE.AND P3, PT, R148, R4, PT ;  /* 0x000000049400720c */ /* 0x000fe40003f66270 */
[----:B------:R-:W-:Y:S02]  /*7350*/  VIMNMX R0, R0, UR9, PT ;  /* 0x0000000900007c48 */ /* 0x000fe4000bfe0100 */
[----:B------:R-:W-:Y:S02]  /*7360*/  FSEL R55, R55, -INF , !P2 ;  /* 0xff80000037377808 */ /* 0x000fe40005000000 */
        /* <DEDUP_REMOVED lines=100> */
[----:B------:R-:W-:Y:S02]  /*79b0*/  IADD3 R0, R0, 0x48, R5 ;  /* 0x0000004800007810 */ /* 0x000fe40007ffe005 */
[----:B------:R-:W-:Y:S02]  /*79c0*/  FSEL R30, R30, -INF , !P6 ;  /* 0xff8000001e1e7808 */ /* 0x000fe40007000000 */
[-C--:B------:R-:W-:Y:S02]  /*79d0*/  ISETP.GE.AND P0, PT, R148, R4.reuse, PT ;  /* 0x000000049400720c */ /* 0x080fe40003f06270 */
[----:B------:R-:W-:Y:S02]  /*79e0*/  VIMNMX R0, R0, UR9, PT ;  /* 0x0000000900007c48 */ /* 0x000fe4000bfe0100 */
[C---:B------:R-:W-:Y:S02]  /*79f0*/  ISETP.GE.AND P6, PT, R147.reuse, R4, PT ;  /* 0x000000049300720c */ /* 0x040fe40003fc6270 */
        /* <DEDUP_REMOVED lines=51> */
.L_x_2425:
        /* <DEDUP_REMOVED lines=56> */
[----:B------:R1:W-:Y:S01]  /*80b0*/  STL [R1+0x70], R3 ;  /* 0x0000700301007387 */ /* 0x0003e20000100800 */
[C---:B--2---:R-:W-:Y:S01]  /*80c0*/  FMUL.FTZ R6, R5.reuse, 1.4426950216293334961 ;  /* 0x3fb8aa3b05067820 */ /* 0x044fe20000410000 */
[----:B------:R-:W-:Y:S01]  /*80d0*/  FSETP.NEU.FTZ.AND P0, PT, R5, -INF , PT ;  /* 0xff8000000500780b */ /* 0x000fe20003f1d000 */
[----:B---3--:R-:W-:Y:S03]  /*80e0*/  FMUL.FTZ R5, R4, 1.4426950216293334961 ;  /* 0x3fb8aa3b04057820 */ /* 0x008fe60000410000 */
[----:B------:R-:W-:Y:S02]  /*80f0*/  FSEL R6, R6, RZ, P0 ;  /* 0x000000ff06067208 */ /* 0x000fe40000000000 */
[----:B------:R-:W-:Y:S01]  /*8100*/  FSETP.NEU.FTZ.AND P0, PT, R4, -INF , PT ;  /* 0xff8000000400780b */ /* 0x000fe20003f1d000 */
[----:B----4-:R-:W-:Y:S02]  /*8110*/  FMUL.FTZ R4, R0, 1.4426950216293334961 ;  /* 0x3fb8aa3b00047820 */ /* 0x010fe40000410000 */
        /* <DEDUP_REMOVED lines=25> */
[----:B------:R-:W-:Y:S01]  /*82b0*/  FSETP.NEU.FTZ.AND P0, PT, R0, -INF , PT ;  /* 0xff8000000000780b */ /* 0x000fe20003f1d000 */
[----:B------:R-:W-:Y:S01]  /*82c0*/  FMUL.FTZ R0, R135, 1.4426950216293334961 ;  /* 0x3fb8aa3b87007820 */ /* 0x000fe20000410000 */
[--C-:B------:R-:W-:Y:S03]  /*82d0*/  FFMA.FTZ R13, R13, UR10, -R6.reuse ;  /* 0x0000000a0d0d7c23 */ /* 0x100fe60008010806 */
[----:B------:R2:W-:Y:S01]  /*82e0*/  MUFU.EX2 R193, R5 ;  /* 0x0000000500c17308 */ /* 0x0005e20000000800 */
[--C-:B------:R-:W-:Y:S01]  /*82f0*/  FFMA.FTZ R12, R12, UR10, -R6.reuse ;  /* 0x0000000a0c0c7c23 */ /* 0x100fe20008010806 */
[----:B------:R-:W-:Y:S01]  /*8300*/  FSEL R4, R4, RZ, P0 ;  /* 0x000000ff04047208 */ /* 0x000fe20000000000 */
        /* <DEDUP_REMOVED lines=8> */
[--C-:B------:R-:W-:Y:S01]  /*8390*/  FFMA.FTZ R52, R52, UR10, -R6.reuse ;  /* 0x0000000a34347c23 */ /* 0x100fe20008010806 */
[----:B------:R-:W-:Y:S01]  /*83a0*/  FFMA.FTZ R6, R51, UR10, -R6 ;  /* 0x0000000a33067c23 */ /* 0x000fe20008010806 */
[--C-:B------:R-:W-:Y:S01]  /*83b0*/  FFMA.FTZ R67, R67, UR10, -R4.reuse ;  /* 0x0000000a43437c23 */ /* 0x100fe20008010804 */
[--C-:B------:R-:W-:Y:S01]  /*83c0*/  FFMA.FTZ R134, R134, UR10, -R4.reuse ;  /* 0x0000000a86867c23 */ /* 0x100fe20008010804 */
[----:B------:R-:W-:Y:S03]  /*83d0*/  FSETP.NEU.FTZ.AND P0, PT, R135, -INF , PT ;  /* 0xff8000008700780b */ /* 0x000fe60003f1d000 */
[----:B-1----:R3:W-:Y:S01]  /*83e0*/  MUFU.EX2 R113, R8 ;  /* 0x0000000800717308 */ /* 0x0027e20000000800 */
[----:B--2---:R-:W-:Y:S01]  /*83f0*/  F2FP.F16.F32.PACK_AB R5, R145, R155 ;  /* 0x0000009b9105723e */ /* 0x004fe200000000ff */
[--C-:B------:R-:W-:Y:S01]  /*8400*/  FFMA.FTZ R35, R35, UR10, -R4.reuse ;  /* 0x0000000a23237c23 */ /* 0x100fe20008010804 */
[--C-:B------:R-:W-:Y:S01]  /*8410*/  FFMA.FTZ R34, R34, UR10, -R4.reuse ;  /* 0x0000000a22227c23 */ /* 0x100fe20008010804 */
[--C-:B------:R-:W-:Y:S01]  /*8420*/  FFMA.FTZ R33, R33, UR10, -R4.reuse ;  /* 0x0000000a21217c23 */ /* 0x100fe20008010804 */
[--C-:B------:R-:W-:Y:S01]  /*8430*/  FFMA.FTZ R32, R32, UR10, -R4.reuse ;  /* 0x0000000a20207c23 */ /* 0x100fe20008010804 */
[----:B------:R1:W-:Y:S01]  /*8440*/  STS [R218+0x1c000], R5 ;  /* 0x01c00005da007388 */ /* 0x0003e20000000800 */
[----:B------:R-:W-:Y:S03]  /*8450*/  FSEL R0, R0, RZ, P0 ;  /* 0x000000ff00007208 */ /* 0x000fe60000000000 */
        /* <DEDUP_REMOVED lines=8> */
[----:B------:R-:W-:Y:S01]  /*84e0*/  MUFU.EX2 R115, R12 ;  /* 0x0000000c00737308 */ /* 0x000fe20000000800 */
[----:B---3--:R-:W-:Y:S01]  /*84f0*/  F2FP.F16.F32.PACK_AB R8, R251, R144 ;  /* 0x00000090fb08723e */ /* 0x008fe200000000ff */
[--C-:B------:R-:W-:Y:S01]  /*8500*/  FFMA.FTZ R18, R18, UR10, -R0.reuse ;  /* 0x0000000a12127c23 */ /* 0x100fe20008010800 */
[--C-:B------:R-:W-:Y:S01]  /*8510*/  FFMA.FTZ R17, R17, UR10, -R0.reuse ;  /* 0x0000000a11117c23 */ /* 0x100fe20008010800 */
[--C-:B------:R-:W-:Y:S01]  /*8520*/  FFMA.FTZ R16, R16, UR10, -R0.reuse ;  /* 0x0000000a10107c23 */ /* 0x100fe20008010800 */
[--C-:B------:R-:W-:Y:S01]  /*8530*/  FFMA.FTZ R65, R65, UR10, -R0.reuse ;  /* 0x0000000a41417c23 */ /* 0x100fe20008010800 */
[----:B------:R2:W-:Y:S01]  /*8540*/  STS [R218+0x1c400], R8 ;  /* 0x01c40008da007388 */ /* 0x0005e20000000800 */
[--C-:B------:R-:W-:Y:S03]  /*8550*/  FFMA.FTZ R24, R24, UR10, -R0.reuse ;  /* 0x0000000a18187c23 */ /* 0x100fe60008010800 */
[----:B------:R-:W1:Y:S01]  /*8560*/  MUFU.EX2 R114, R9 ;  /* 0x0000000900727308 */ /* 0x000e620000000800 */
[--C-:B------:R-:W-:Y:S01]  /*8570*/  FFMA.FTZ R23, R23, UR10, -R0.reuse ;  /* 0x0000000a17177c23 */ /* 0x100fe20008010800 */
[----:B------:R-:W-:Y:S01]  /*8580*/  FFMA.FTZ R22, R22, UR10, -R0 ;  /* 0x0000000a16167c23 */ /* 0x000fe20008010800 */
[--C-:B------:R-:W-:Y:S01]  /*8590*/  FFMA.FTZ R29, R29, UR10, -R4.reuse ;  /* 0x0000000a1d1d7c23 */ /* 0x100fe20008010804 */
[--C-:B------:R-:W-:Y:S01]  /*85a0*/  FFMA.FTZ R28, R28, UR10, -R4.reuse ;  /* 0x0000000a1c1c7c23 */ /* 0x100fe20008010804 */
[--C-:B------:R-:W-:Y:S01]  /*85b0*/  FFMA.FTZ R27, R27, UR10, -R4.reuse ;  /* 0x0000000a1b1b7c23 */ /* 0x100fe20008010804 */
[----:B------:R-:W-:Y:S01]  /*85c0*/  FFMA.FTZ R26, R26, UR10, -R4 ;  /* 0x0000000a1a1a7c23 */ /* 0x000fe20008010804 */
[--C-:B------:R-:W-:Y:S03]  /*85d0*/  FFMA.FTZ R21, R21, UR10, -R0.reuse ;  /* 0x0000000a15157c23 */ /* 0x100fe60008010800 */
[----:B------:R3:W-:Y:S01]  /*85e0*/  MUFU.EX2 R3, R6 ;  /* 0x0000000600037308 */ /* 0x0007e20000000800 */
[--C-:B------:R-:W-:Y:S01]  /*85f0*/  FFMA.FTZ R20, R20, UR10, -R0.reuse ;  /* 0x0000000a14147c23 */ /* 0x100fe20008010800 */
[--C-:B------:R-:W-:Y:S01]  /*8600*/  FFMA.FTZ R15, R15, UR10, -R0.reuse ;  /* 0x0000000a0f0f7c23 */ /* 0x100fe20008010800 */
[--C-:B------:R-:W-:Y:S01]  /*8610*/  FFMA.FTZ R14, R14, UR10, -R0.reuse ;  /* 0x0000000a0e0e7c23 */ /* 0x100fe20008010800 */
[----:B------:R-:W-:Y:S01]  /*8620*/  FFMA.FTZ R0, R64, UR10, -R0 ;  /* 0x0000000a40007c23 */ /* 0x000fe20008010800 */
[--C-:B------:R-:W-:Y:S01]  /*8630*/  FFMA.FTZ R38, R38, UR10, -R4.reuse ;  /* 0x0000000a26267c23 */ /* 0x100fe20008010804 */
[--C-:B------:R-:W-:Y:S01]  /*8640*/  FFMA.FTZ R37, R37, UR10, -R4.reuse ;  /* 0x0000000a25257c23 */ /* 0x100fe20008010804 */
[----:B------:R-:W-:Y:S03]  /*8650*/  FFMA.FTZ R4, R25, UR10, -R4 ;  /* 0x0000000a19047c23 */ /* 0x000fe60008010804 */
[----:B------:R-:W-:Y:S01]  /*8660*/  MUFU.EX2 R212, R67 ;  /* 0x0000004300d47308 */ /* 0x000fe20000000800 */
[----:B-1----:R-:W-:Y:S02]  /*8670*/  F2FP.F16.F32.PACK_AB R5, R113, R114 ;  /* 0x000000727105723e */ /* 0x002fe400000000ff */
[----:B------:R-:W-:Y:S03]  /*8680*/  PLOP3.LUT P0, PT, PT, PT, UP0, 0x80, 0x0 ;  /* 0x000000000000781c */ /* 0x000fe60003f0f008 */
[----:B------:R-:W-:Y:S04]  /*8690*/  STS [R220+0x1c400], R5 ;  /* 0x01c40005dc007388 */ /* 0x000fe80000000800 */
[----:B------:R-:W1:Y:S01]  /*86a0*/  MUFU.EX2 R158, R134 ;  /* 0x00000086009e7308 */ /* 0x000e620000000800 */
[----:B---3--:R-:W-:Y:S05]  /*86b0*/  F2FP.F16.F32.PACK_AB R6, R115, R146 ;  /* 0x000000927306723e */ /* 0x008fea00000000ff */
[----:B------:R-:W-:Y:S04]  /*86c0*/  STS [R220+0x1c000], R6 ;  /* 0x01c00006dc007388 */ /* 0x000fe80000000800 */
[----:B------:R-:W-:Y:S10]  /*86d0*/  MUFU.EX2 R157, R133 ;  /* 0x00000085009d7308 */ /* 0x000ff40000000800 */
        /* <DEDUP_REMOVED lines=16> */
[----:B------:R-:W1:Y:S01]  /*87e0*/  MUFU.EX2 R109, R49 ;  /* 0x00000031006d7308 */ /* 0x000e620000000800 */
[----:B---3--:R-:W-:Y:S05]  /*87f0*/  F2FP.F16.F32.PACK_AB R5, R111, R112 ;  /* 0x000000706f05723e */ /* 0x008fea00000000ff */
        /* <DEDUP_REMOVED lines=8> */
[----:B------:R1:W-:Y:S04]  /*8880*/  STS [R223+0x1c000], R6 ;  /* 0x01c00006df007388 */ /* 0x0003e80000000800 */
[----:B------:R-:W-:Y:S10]  /*8890*/  MUFU.EX2 R108, R36 ;  /* 0x00000024006c7308 */ /* 0x000ff40000000800 */
[----:B------:R-:W2:Y:S01]  /*88a0*/  MUFU.EX2 R107, R35 ;  /* 0x00000023006b7308 */ /* 0x000ea20000000800 */
[----:B---3--:R-:W-:Y:S05]  /*88b0*/  F2FP.F16.F32.PACK_AB R5, R97, R98 ;  /* 0x000000626105723e */ /* 0x008fea00000000ff */
[----:B------:R3:W-:Y:S04]  /*88c0*/  STS [R223+0x1c400], R5 ;  /* 0x01c40005df007388 */ /* 0x0007e80000000800 */
[----:B------:R-:W-:Y:S10]  /*88d0*/  MUFU.EX2 R106, R23 ;  /* 0x00000017006a7308 */ /* 0x000ff40000000800 */
[----:B------:R-:W1:Y:S01]  /*88e0*/  MUFU.EX2 R105, R22 ;  /* 0x0000001600697308 */ /* 0x000e620000000800 */
[----:B--2---:R-:W-:Y:S05]  /*88f0*/  F2FP.F16.F32.PACK_AB R8, R107, R108 ;  /* 0x0000006c6b08723e */ /* 0x004fea00000000ff */
[----:B------:R-:W-:Y:S04]  /*8900*/  STS [R224+0x1e000], R8 ;  /* 0x01e00008e0007388 */ /* 0x000fe80000000800 */
[----:B------:R-:W-:Y:S10]  /*8910*/  MUFU.EX2 R104, R34 ;  /* 0x0000002200687308 */ /* 0x000ff40000000800 */
[----:B------:R-:W3:Y:S01]  /*8920*/  MUFU.EX2 R103, R33 ;  /* 0x0000002100677308 */ /* 0x000ee20000000800 */
[----:B-1----:R-:W-:Y:S05]  /*8930*/  F2FP.F16.F32.PACK_AB R6, R105, R106 ;  /* 0x0000006a6906723e */ /* 0x002fea00000000ff */
[----:B------:R1:W-:Y:S04]  /*8940*/  STS [R224+0x1e400], R6 ;  /* 0x01e40006e0007388 */ /* 0x0003e80000000800 */
[----:B------:R-:W-:Y:S10]  /*8950*/  MUFU.EX2 R102, R21 ;  /* 0x0000001500667308 */ /* 0x000ff40000000800 */
[----:B------:R-:W2:Y:S01]  /*8960*/  MUFU.EX2 R101, R20 ;  /* 0x0000001400657308 */ /* 0x000ea20000000800 */
[----:B---3--:R-:W-:Y:S05]  /*8970*/  F2FP.F16.F32.PACK_AB R5, R103, R104 ;  /* 0x000000686705723e */ /* 0x008fea00000000ff */
[----:B------:R3:W-:Y:S04]  /*8980*/  STS [R223+0x1e000], R5 ;  /* 0x01e00005df007388 */ /* 0x0007e80000000800 */
[----:B------:R2:W-:Y:S10]  /*8990*/  MUFU.EX2 R71, R4 ;  /* 0x0000000400477308 */ /* 0x0005f40000000800 */
[----:B------:R-:W-:Y:S10]  /*89a0*/  MUFU.EX2 R96, R58 ;  /* 0x0000003a00607308 */ /* 0x000ff40000000800 */
[----:B------:R-:W1:Y:S01]  /*89b0*/  MUFU.EX2 R95, R57 ;  /* 0x00000039005f7308 */ /* 0x000e620000000800 */
[----:B--2---:R-:W-:Y:S05]  /*89c0*/  F2FP.F16.F32.PACK_AB R4, R101, R102 ;  /* 0x000000666504723e */ /* 0x004fea00000000ff */
[----:B------:R2:W-:Y:S04]  /*89d0*/  STS [R223+0x1e400], R4 ;  /* 0x01e40004df007388 */ /* 0x0005e80000000800 */
        /* <DEDUP_REMOVED lines=8> */
[----:B------:R-:W-:Y:S10]  /*8a60*/  MUFU.EX2 R82, R44 ;  /* 0x0000002c00527308 */ /* 0x000ff40000000800 */
[----:B------:R-:W4:Y:S01]  /*8a70*/  MUFU.EX2 R81, R43 ;  /* 0x0000002b00517308 */ /* 0x000f220000000800 */
[----:B--2---:R-:W-:Y:S05]  /*8a80*/  F2FP.F16.F32.PACK_AB R4, R83, R84 ;  /* 0x000000545304723e */ /* 0x004fea00000000ff */
[----:B------:R2:W-:Y:S04]  /*8a90*/  STS [R219+0x1c000], R4 ;  /* 0x01c00004db007388 */ /* 0x0005e80000000800 */
[----:B------:R-:W-:Y:S10]  /*8aa0*/  MUFU.EX2 R92, R32 ;  /* 0x00000020005c7308 */ /* 0x000ff40000000800 */
[----:B------:R-:W1:Y:S01]  /*8ab0*/  MUFU.EX2 R91, R31 ;  /* 0x0000001f005b7308 */ /* 0x000e620000000800 */
[----:B----4-:R-:W-:Y:S05]  /*8ac0*/  F2FP.F16.F32.PACK_AB R7, R81, R82 ;  /* 0x000000525107723e */ /* 0x010fea00000000ff */
        /* <DEDUP_REMOVED lines=16> */
[----:B------:R-:W-:Y:S04]  /*8bd0*/  STS [R219+0x1e400], R7 ;  /* 0x01e40007db007388 */ /* 0x000fe80000000800 */
[----:B------:R-:W-:Y:S10]  /*8be0*/  MUFU.EX2 R78, R42 ;  /* 0x0000002a004e7308 */ /* 0x000ff40000000800 */
[----:B------:R-:W3:Y:S01]  /*8bf0*/  MUFU.EX2 R77, R41 ;  /* 0x00000029004d7308 */ /* 0x000ee20000000800 */
[----:B-1----:R-:W-:Y:S05]  /*8c00*/  F2FP.F16.F32.PACK_AB R6, R79, R80 ;  /* 0x000000504f06723e */ /* 0x002fea00000000ff */
[----:B------:R1:W-:Y:S04]  /*8c10*/  STS [R222+0x1c000], R6 ;  /* 0x01c00006de007388 */ /* 0x0003e80000000800 */
[----:B------:R-:W2:Y:S10]  /*8c20*/  MUFU.EX2 R68, R52 ;  /* 0x0000003400447308 */ /* 0x000eb40000000800 */
[----:B------:R-:W-:Y:S01]  /*8c30*/  MUFU.EX2 R69, R0 ;  /* 0x0000000000457308 */ /* 0x000fe20000000800 */
[----:B---3--:R-:W-:Y:S05]  /*8c40*/  F2FP.F16.F32.PACK_AB R5, R77, R78 ;  /* 0x0000004e4d05723e */ /* 0x008fea00000000ff */
[----:B------:R3:W-:Y:S04]  /*8c50*/  STS [R222+0x1c400], R5 ;  /* 0x01c40005de007388 */ /* 0x0007e80000000800 */
        /* <DEDUP_REMOVED lines=10> */
[----:B------:R-:W-:Y:S04]  /*8d00*/  STS [R222+0x1e000], R6 ;  /* 0x01e00006de007388 */ /* 0x000fe80000000800 */
[----:B------:R-:W2:Y:S10]  /*8d10*/  MUFU.EX2 R72, R26 ;  /* 0x0000001a00487308 */ /* 0x000eb40000000800 */
[----:B------:R-:W4:Y:S01]  /*8d20*/  MUFU.EX2 R70, R65 ;  /* 0x0000004100467308 */ /* 0x000f220000000800 */
[----:B---3--:R-:W-:Y:S05]  /*8d30*/  F2FP.F16.F32.PACK_AB R5, R73, R74 ;  /* 0x0000004a4905723e */ /* 0x008fea00000000ff */
[----:B------:R-:W-:Y:S01]  /*8d40*/  STS [R222+0x1e400], R5 ;  /* 0x01e40005de007388 */ /* 0x000fe20000000800 */
[----:B--2---:R-:W-:Y:S05]  /*8d50*/  F2FP.F16.F32.PACK_AB R4, R71, R72 ;  /* 0x000000484704723e */ /* 0x004fea00000000ff */
[----:B------:R-:W-:Y:S01]  /*8d60*/  STS [R221+0x1e000], R4 ;  /* 0x01e00004dd007388 */ /* 0x000fe20000000800 */
[----:B----4-:R-:W-:Y:S05]  /*8d70*/  F2FP.F16.F32.PACK_AB R0, R69, R70 ;  /* 0x000000464500723e */ /* 0x010fea00000000ff */
[----:B------:R-:W-:Y:S04]  /*8d80*/  STS [R221+0x1e400], R0 ;  /* 0x01e40000dd007388 */ /* 0x000fe80000000800 */
[----:B------:R-:W-:Y:S04]  /*8d90*/  LDSM.16.M88.4 R64, [R148+0x8000] ;  /* 0x008000009440783b */ /* 0x000fe80000000200 */
[----:B------:R-:W1:Y:S04]  /*8da0*/  LDSM.16.M88.4 R16, [R187+UR4+0x10000] ;  /* 0x01000004bb10783b */ /* 0x000e680008000200 */
[----:B------:R-:W2:Y:S04]  /*8db0*/  LDSM.16.M88.4 R60, [R148+0xa000] ;  /* 0x00a00000943c783b */ /* 0x000ea80000000200 */
[----:B------:R-:W3:Y:S04]  /*8dc0*/  LDSM.16.M88.4 R32, [R187+UR4+0x10800] ;  /* 0x01080004bb20783b */ /* 0x000ee80008000200 */
[----:B------:R-:W4:Y:S04]  /*8dd0*/  LDSM.16.M88.4 R48, [R187+UR4+0x11000] ;  /* 0x01100004bb30783b */ /* 0x000f280008000200 */
[----:B------:R-:W4:Y:S04]  /*8de0*/  LDSM.16.M88.4 R132, [R187+UR4+0x11800] ;  /* 0x01180004bb84783b */ /* 0x000f280008000200 */
[----:B------:R-:W-:Y:S04]  /*8df0*/  LDSM.16.M88.4 R136, [R150+0x8000] ;  /* 0x008000009688783b */ /* 0x000fe80000000200 */
[----:B------:R-:W4:Y:S01]  /*8e00*/  LDSM.16.M88.4 R140, [R189+0x4000] ;  /* 0x00400000bd8c783b */ /* 0x000f220000000200 */
[-C--:B-1----:R-:W-:Y:S06]  /*8e10*/  HMMA.16816.F32 R4, R64, R16.reuse, RZ ;  /* 0x000000104004723c */ /* 0x082fec00000018ff */
[C---:B--2---:R-:W-:Y:S06]  /*8e20*/  HMMA.16816.F32 R8, R60.reuse, R16, RZ ;  /* 0x000000103c08723c */ /* 0x044fec00000018ff */
        /* <DEDUP_REMOVED lines=15> */
[-C--:B------:R-:W-:Y:S06]  /*8f20*/  HMMA.16816.F32 R4, R136, R140.reuse, R4 ;  /* 0x0000008c8804723c */ /* 0x080fec0000001804 */
        /* <DEDUP_REMOVED lines=39> */
[----:B------:R-:W-:Y:S04]  /*91a0*/  LDSM.16.M88.4 R140, [R188+0x4000] ;  /* 0x00400000bc8c783b */ /* 0x000fe80000000200 */
[----:B------:R-:W-:Y:S01]  /*91b0*/  IADD3 R136, R2, R149, RZ ;  /* 0x0000009502887210 */ /* 0x000fe20007ffe0ff */
[----:B------:R-:W-:Y:S04]  /*91c0*/  HMMA.16816.F32 R64, R132, R138, R64 ;  /* 0x0000008a8440723c */ /* 0x000fe80000001840 */
[----:B------:R-:W1:Y:S04]  /*91d0*/  LDSM.16.M88.4 R132, [R136+0x8000] ;  /* 0x008000008884783b */ /* 0x000e680000000200 */
[----:B------:R-:W2:Y:S01]  /*91e0*/  LDSM.16.M88.4 R136, [R136+0xa000] ;  /* 0x00a000008888783b */ /* 0x000ea20000000200 */
[-C--:B-1----:R-:W-:Y:S06]  /*91f0*/  HMMA.16816.F32 R4, R132, R140.reuse, R4 ;  /* 0x0000008c8404723c */ /* 0x082fec0000001804 */
[C---:B--2---:R-:W-:Y:S06]  /*9200*/  HMMA.16816.F32 R8, R136.reuse, R140, R8 ;  /* 0x0000008c8808723c */ /* 0x044fec0000001808 */
[-C--:B------:R-:W-:Y:S05]  /*9210*/  HMMA.16816.F32 R12, R136, R142.reuse, R12 ;  /* 0x0000008e880c723c */ /* 0x080fea000000180c */
[----:B------:R-:W-:Y:S01]  /*9220*/  MOV R140, R147 ;  /* 0x00000093008c7202 */ /* 0x000fe20000000f00 */
[C---:B------:R-:W-:Y:S05]  /*9230*/  HMMA.16816.F32 R16, R132.reuse, R142, R16 ;  /* 0x0000008e8410723c */ /* 0x040fea0000001810 */
[----:B------:R-:W-:Y:S01]  /*9240*/  MOV R141, R146 ;  /* 0x00000092008d7202 */ /* 0x000fe20000000f00 */
[C---:B-----5:R-:W-:Y:S01]  /*9250*/  FADD.FTZ R4, -R154.reuse, R4 ;  /* 0x000000049a047221 */ /* 0x060fe20000010100 */
[----:B------:R-:W-:Y:S01]  /*9260*/  FADD.FTZ R5, -R154, R5 ;  /* 0x000000059a057221 */ /* 0x000fe20000010100 */
[----:B------:R-:W-:Y:S03]  /*9270*/  FADD.FTZ R6, -R153, R6 ;  /* 0x0000000699067221 */ /* 0x000fe60000010100 */
[----:B------:R-:W-:Y:S01]  /*9280*/  FMUL.FTZ R155, R155, R4 ;  /* 0x000000049b9b7220 */ /* 0x000fe20000410000 */
[----:B------:R-:W-:Y:S01]  /*9290*/  FMUL.FTZ R4, R145, R5 ;  /* 0x0000000591047220 */ /* 0x000fe20000410000 */
[----:B------:R-:W-:Y:S01]  /*92a0*/  FMUL.FTZ R2, R144, R6 ;  /* 0x0000000690027220 */ /* 0x000fe20000410000 */
[----:B------:R-:W-:Y:S01]  /*92b0*/  FADD.FTZ R7, -R153, R7 ;  /* 0x0000000799077221 */ /* 0x000fe20000010100 */
[----:B------:R-:W1:Y:S01]  /*92c0*/  LDSM.16.M88.4 R144, [R188+0x4800] ;  /* 0x00480000bc90783b */ /* 0x000e620000000200 */
[C---:B------:R-:W-:Y:S01]  /*92d0*/  FADD.FTZ R8, -R152.reuse, R8 ;  /* 0x0000000898087221 */ /* 0x040fe20000010100 */
[----:B------:R-:W-:Y:S01]  /*92e0*/  FADD.FTZ R10, -R151, R10 ;  /* 0x0000000a970a7221 */ /* 0x000fe20000010100 */
[----:B------:R-:W-:Y:S01]  /*92f0*/  FADD.FTZ R13, -R152, R13 ;  /* 0x0000000d980d7221 */ /* 0x000fe20000010100 */
[----:B------:R-:W-:Y:S01]  /*9300*/  FMUL.FTZ R5, R166, R155 ;  /* 0x0000009ba6057220 */ /* 0x000fe20000410000 */
[----:B------:R-:W-:Y:S01]  /*9310*/  FMUL.FTZ R4, R197, R4 ;  /* 0x00000004c5047220 */ /* 0x000fe20000410000 */
[----:B------:R-:W-:Y:S01]  /*9320*/  FMUL.FTZ R0, R251, R7 ;  /* 0x00000007fb007220 */ /* 0x000fe20000410000 */
[----:B------:R-:W-:Y:S01]  /*9330*/  FADD.FTZ R11, -R151, R11 ;  /* 0x0000000b970b7221 */ /* 0x000fe20000010100 */
[----:B------:R-:W-:Y:S01]  /*9340*/  FMUL.FTZ R8, R212, R8 ;  /* 0x00000008d4087220 */ /* 0x000fe20000410000 */
[----:B------:R-:W-:Y:S01]  /*9350*/  FADD.FTZ R17, -R154, R17 ;  /* 0x000000119a117221 */ /* 0x000fe20000010100 */
[----:B------:R-:W-:Y:S01]  /*9360*/  FADD.FTZ R18, -R153, R18 ;  /* 0x0000001299127221 */ /* 0x000fe20000010100 */
[----:B------:R-:W-:Y:S01]  /*9370*/  FADD.FTZ R9, -R152, R9 ;  /* 0x0000000998097221 */ /* 0x000fe20000010100 */
[----:B------:R-:W-:Y:S01]  /*9380*/  FMUL.FTZ R6, R157, R10 ;  /* 0x0000000a9d067220 */ /* 0x000fe20000410000 */
[----:B------:R-:W-:Y:S01]  /*9390*/  FMUL.FTZ R17, R115, R17 ;  /* 0x0000001173117220 */ /* 0x000fe20000410000 */
[----:B------:R-:W-:Y:S01]  /*93a0*/  FMUL.FTZ R7, R250, R13 ;  /* 0x0000000dfa077220 */ /* 0x000fe20000410000 */
[----:B------:R2:W5:Y:S01]  /*93b0*/  LDL.LU R115, [R1+0x130] ;  /* 0x0001300001737983 */ /* 0x0005620000300800 */
[----:B------:R-:W-:Y:S01]  /*93c0*/  FMUL.FTZ R18, R114, R18 ;  /* 0x0000001272127220 */ /* 0x000fe20000410000 */
[----:B------:R-:W-:Y:S01]  /*93d0*/  FADD.FTZ R19, -R153, R19 ;  /* 0x0000001399137221 */ /* 0x000fe20000010100 */
[----:B------:R-:W-:Y:S01]  /*93e0*/  FMUL.FTZ R9, R158, R9 ;  /* 0x000000099e097220 */ /* 0x000fe20000410000 */
[----:B------:R2:W5:Y:S01]  /*93f0*/  LDL.LU R114, [R1+0x12c] ;  /* 0x00012c0001727983 */ /* 0x0005620000300800 */
[----:B------:R-:W-:Y:S01]  /*9400*/  FMUL.FTZ R10, R156, R11 ;  /* 0x0000000b9c0a7220 */ /* 0x000fe20000410000 */
[----:B------:R-:W-:Y:S01]  /*9410*/  FMUL.FTZ R13, R175, R8 ;  /* 0x00000008af0d7220 */ /* 0x000fe20000410000 */
[----:B------:R-:W-:Y:S01]  /*9420*/  FMUL.FTZ R11, R198, R6 ;  /* 0x00000006c60b7220 */ /* 0x000fe20000410000 */
[----:B------:R-:W-:Y:S01]  /*9430*/  F2FP.F16.F32.PACK_AB R158, R4, R5 ;  /* 0x00000005049e723e */ /* 0x000fe200000000ff */
[----:B------:R-:W-:Y:S01]  /*9440*/  FMUL.FTZ R8, R165, R7 ;  /* 0x00000007a5087220 */ /* 0x000fe20000410000 */
[----:B------:R-:W-:Y:S01]  /*9450*/  FMUL.FTZ R19, R113, R19 ;  /* 0x0000001371137220 */ /* 0x000fe20000410000 */
[----:B------:R-:W3:Y:S01]  /*9460*/  LDSM.16.M88.4 R4, [R188+0x5000] ;  /* 0x00500000bc04783b */ /* 0x000ee20000000200 */
[----:B------:R-:W-:Y:S01]  /*9470*/  FMUL.FTZ R10, R181, R10 ;  /* 0x0000000ab50a7220 */ /* 0x000fe20000410000 */
[----:B------:R-:W-:Y:S01]  /*9480*/  MOV R251, R140 ;  /* 0x0000008c00fb7202 */ /* 0x000fe20000000f00 */
[----:B------:R-:W-:Y:S01]  /*9490*/  FADD.FTZ R16, -R154, R16 ;  /* 0x000000109a107221 */ /* 0x000fe20000010100 */
[----:B------:R2:W5:Y:S01]  /*94a0*/  LDL.LU R113, [R1+0x128] ;  /* 0x0001280001717983 */ /* 0x0005620000300800 */
[C---:B------:R-:W-:Y:S01]  /*94b0*/  FADD.FTZ R15, -R151.reuse, R15 ;  /* 0x0000000f970f7221 */ /* 0x040fe20000010100 */
[----:B------:R-:W-:Y:S01]  /*94c0*/  FMUL.FTZ R2, R170, R2 ;  /* 0x00000002aa027220 */ /* 0x000fe20000410000 */
[----:B------:R-:W-:Y:S01]  /*94d0*/  FMUL.FTZ R0, R168, R0 ;  /* 0x00000000a8007220 */ /* 0x000fe20000410000 */
[----:B------:R-:W-:Y:S01]  /*94e0*/  FADD.FTZ R14, -R151, R14 ;  /* 0x0000000e970e7221 */ /* 0x000fe20000010100 */
[----:B------:R-:W-:Y:S01]  /*94f0*/  FMUL.FTZ R15, R251, R15 ;  /* 0x0000000ffb0f7220 */ /* 0x000fe20000410000 */
[----:B------:R-:W-:Y:S01]  /*9500*/  FADD.FTZ R12, -R152, R12 ;  /* 0x0000000c980c7221 */ /* 0x000fe20000010100 */
[----:B------:R-:W-:Y:S01]  /*9510*/  F2FP.F16.F32.PACK_AB R155, R10, R11 ;  /* 0x0000000b0a9b723e */ /* 0x000fe200000000ff */
[----:B------:R-:W-:Y:S01]  /*9520*/  FMUL.FTZ R14, R249, R14 ;  /* 0x0000000ef90e7220 */ /* 0x000fe20000410000 */
[----:B------:R-:W-:Y:S01]  /*9530*/  F2FP.F16.F32.PACK_AB R157, R0, R2 ;  /* 0x00000002009d723e */ /* 0x000fe200000000ff */
[-C--:B-1----:R-:W-:Y:S03]  /*9540*/  HMMA.16816.F32 R20, R132, R144.reuse, R20 ;  /* 0x000000908414723c */ /* 0x082fe60000001814 */
[----:B------:R-:W-:Y:S01]  /*9550*/  FMUL.FTZ R0, R169, R15 ;  /* 0x0000000fa9007220 */ /* 0x000fe20000410000 */
        /* <DEDUP_REMOVED lines=8> */
[C---:B------:R-:W-:Y:S01]  /*95e0*/  FADD.FTZ R20, -R154.reuse, R20 ;  /* 0x000000149a147221 */ /* 0x040fe20000010100 */
[----:B------:R-:W-:Y:S01]  /*95f0*/  FADD.FTZ R21, -R154, R21 ;  /* 0x000000159a157221 */ /* 0x000fe20000010100 */
[----:B------:R-:W-:Y:S01]  /*9600*/  FADD.FTZ R22, -R153, R22 ;  /* 0x0000001699167221 */ /* 0x000fe20000010100 */
[-C--:B---3--:R-:W-:Y:S03]  /*9610*/  HMMA.16816.F32 R36, R132, R4.reuse, R36 ;  /* 0x000000048424723c */ /* 0x088fe60000001824 */
[----:B------:R-:W-:Y:S01]  /*9620*/  FMUL.FTZ R20, R112, R20 ;  /* 0x0000001470147220 */ /* 0x000fe20000410000 */
[----:B------:R-:W-:Y:S01]  /*9630*/  FMUL.FTZ R21, R111, R21 ;  /* 0x000000156f157220 */ /* 0x000fe20000410000 */
[----:B------:R2:W5:Y:S01]  /*9640*/  LDL.LU R112, [R1+0x124] ;  /* 0x0001240001707983 */ /* 0x0005620000300800 */
[----:B------:R-:W-:Y:S01]  /*9650*/  FMUL.FTZ R11, R164, R18 ;  /* 0x00000012a40b7220 */ /* 0x000fe20000410000 */
[----:B------:R-:W-:Y:S01]  /*9660*/  FMUL.FTZ R10, R199, R19 ;  /* 0x00000013c70a7220 */ /* 0x000fe20000410000 */
[----:B------:R-:W-:Y:S01]  /*9670*/  FMUL.FTZ R9, R200, R20 ;  /* 0x00000014c8097220 */ /* 0x000fe20000410000 */
[----:B------:R2:W5:Y:S01]  /*9680*/  LDL.LU R111, [R1+0x120] ;  /* 0x00012000016f7983 */ /* 0x0005620000300800 */
[C---:B------:R-:W-:Y:S04]  /*9690*/  HMMA.16816.F32 R40, R136.reuse, R4, R40 ;  /* 0x000000048828723c */ /* 0x040fe80000001828 */
[----:B------:R-:W-:Y:S01]  /*96a0*/  FMUL.FTZ R22, R110, R22 ;  /* 0x000000166e167220 */ /* 0x000fe20000410000 */
[----:B------:R-:W-:Y:S01]  /*96b0*/  FADD.FTZ R23, -R153, R23 ;  /* 0x0000001799177221 */ /* 0x000fe20000010100 */
[----:B------:R2:W5:Y:S01]  /*96c0*/  LDL.LU R110, [R1+0x11c] ;  /* 0x00011c00016e7983 */ /* 0x0005620000300800 */
[C---:B------:R-:W-:Y:S01]  /*96d0*/  FADD.FTZ R24, -R152.reuse, R24 ;  /* 0x0000001898187221 */ /* 0x040fe20000010100 */
[----:B------:R-:W-:Y:S01]  /*96e0*/  FADD.FTZ R25, -R152, R25 ;  /* 0x0000001998197221 */ /* 0x000fe20000010100 */
[-C--:B------:R-:W-:Y:S03]  /*96f0*/  HMMA.16816.F32 R44, R136, R6.reuse, R44 ;  /* 0x00000006882c723c */ /* 0x080fe6000000182c */
[----:B------:R-:W-:Y:S01]  /*9700*/  FMUL.FTZ R23, R109, R23 ;  /* 0x000000176d177220 */ /* 0x000fe20000410000 */
[----:B------:R-:W-:Y:S01]  /*9710*/  FMUL.FTZ R8, R182, R21 ;  /* 0x00000015b6087220 */ /* 0x000fe20000410000 */
[----:B------:R2:W5:Y:S01]  /*9720*/  LDL.LU R109, [R1+0x118] ;  /* 0x00011800016d7983 */ /* 0x0005620000300800 */
[----:B------:R-:W-:Y:S01]  /*9730*/  FMUL.FTZ R15, R108, R24 ;  /* 0x000000186c0f7220 */ /* 0x000fe20000410000 */
[----:B------:R-:W-:Y:S01]  /*9740*/  F2FP.F16.F32.PACK_AB R142, R10, R11 ;  /* 0x0000000b0a8e723e */ /* 0x000fe200000000ff */
[----:B------:R-:W-:Y:S01]  /*9750*/  FMUL.FTZ R14, R107, R25 ;  /* 0x000000196b0e7220 */ /* 0x000fe20000410000 */
[----:B------:R2:W5:Y:S01]  /*9760*/  LDL.LU R108, [R1+0x114] ;  /* 0x00011400016c7983 */ /* 0x0005620000300800 */
[C---:B------:R-:W-:Y:S03]  /*9770*/  HMMA.16816.F32 R48, R132.reuse, R6, R48 ;  /* 0x000000068430723c */ /* 0x040fe60000001830 */
[----:B------:R2:W5:Y:S01]  /*9780*/  LDL.LU R107, [R1+0x110] ;  /* 0x00011000016b7983 */ /* 0x0005620000300800 */
[C---:B------:R-:W-:Y:S01]  /*9790*/  FADD.FTZ R26, -R151.reuse, R26 ;  /* 0x0000001a971a7221 */ /* 0x040fe20000010100 */
[----:B------:R-:W-:Y:S01]  /*97a0*/  FADD.FTZ R27, -R151, R27 ;  /* 0x0000001b971b7221 */ /* 0x000fe20000010100 */
        /* <DEDUP_REMOVED lines=8> */
[----:B------:R-:W-:Y:S01]  /*9830*/  FMUL.FTZ R16, R141, R16 ;  /* 0x000000108d107220 */ /* 0x000fe20000410000 */
[----:B------:R-:W-:Y:S01]  /*9840*/  F2FP.F16.F32.PACK_AB R141, R8, R9 ;  /* 0x00000009088d723e */ /* 0x000fe200000000ff */
[C---:B------:R-:W-:Y:S01]  /*9850*/  FADD.FTZ R30, -R151.reuse, R30 ;  /* 0x0000001e971e7221 */ /* 0x040fe20000010100 */
[----:B------:R-:W1:Y:S01]  /*9860*/  LDSM.16.M88.4 R8, [R188+0x5800] ;  /* 0x00580000bc08783b */ /* 0x000e620000000200 */
[----:B------:R-:W-:Y:S01]  /*9870*/  FADD.FTZ R31, -R151, R31 ;  /* 0x0000001f971f7221 */ /* 0x000fe20000010100 */
[----:B------:R-:W-:Y:S01]  /*9880*/  FADD.FTZ R32, -R154, R32 ;  /* 0x000000209a207221 */ /* 0x000fe20000010100 */
[----:B------:R-:W-:Y:S01]  /*9890*/  FMUL.FTZ R30, R102, R30 ;  /* 0x0000001e661e7220 */ /* 0x000fe20000410000 */
[----:B------:R2:W5:Y:S01]  /*98a0*/  LDL.LU R104, [R1+0x104] ;  /* 0x0001040001687983 */ /* 0x0005620000300800 */
[----:B------:R-:W-:Y:S01]  /*98b0*/  FMUL.FTZ R31, R101, R31 ;  /* 0x0000001f651f7220 */ /* 0x000fe20000410000 */
[----:B------:R-:W-:Y:S01]  /*98c0*/  FMUL.FTZ R32, R100, R32 ;  /* 0x0000002064207220 */ /* 0x000fe20000410000 */
[C---:B------:R-:W-:Y:S01]  /*98d0*/  FADD.FTZ R33, -R154.reuse, R33 ;  /* 0x000000219a217221 */ /* 0x040fe20000010100 */
[----:B------:R2:W5:Y:S01]  /*98e0*/  LDL.LU R103, [R1+0x100] ;  /* 0x0001000001677983 */ /* 0x0005620000300800 */
[C---:B------:R-:W-:Y:S01]  /*98f0*/  FADD.FTZ R34, -R153.reuse, R34 ;  /* 0x0000002299227221 */ /* 0x040fe20000010100 */
[----:B------:R-:W-:Y:S01]  /*9900*/  FADD.FTZ R35, -R153, R35 ;  /* 0x0000002399237221 */ /* 0x000fe20000010100 */
        /* <DEDUP_REMOVED lines=8> */
[----:B------:R-:W-:Y:S01]  /*9990*/  FMUL.FTZ R38, R94, R38 ;  /* 0x000000265e267220 */ /* 0x000fe20000410000 */
[----:B------:R2:W5:Y:S01]  /*99a0*/  LDL.LU R100, [R1+0xf4] ;  /* 0x0000f40001647983 */ /* 0x0005620000300800 */
[----:B------:R-:W-:Y:S01]  /*99b0*/  FADD.FTZ R39, -R153, R39 ;  /* 0x0000002799277221 */ /* 0x000fe20000010100 */
[C---:B------:R-:W-:Y:S01]  /*99c0*/  FADD.FTZ R40, -R152.reuse, R40 ;  /* 0x0000002898287221 */ /* 0x040fe20000010100 */
[----:B------:R-:W-:Y:S01]  /*99d0*/  FADD.FTZ R41, -R152, R41 ;  /* 0x0000002998297221 */ /* 0x000fe20000010100 */
[----:B------:R2:W5:Y:S01]  /*99e0*/  LDL.LU R99, [R1+0xf0] ;  /* 0x0000f00001637983 */ /* 0x0005620000300800 */
[----:B------:R-:W-:Y:S01]  /*99f0*/  F2FP.F16.F32.PACK_AB R156, R12, R13 ;  /* 0x0000000d0c9c723e */ /* 0x000fe200000000ff */
[----:B------:R-:W-:Y:S01]  /*9a00*/  FMUL.FTZ R12, R174, R17 ;  /* 0x00000011ae0c7220 */ /* 0x000fe20000410000 */
[----:B------:R-:W-:Y:S01]  /*9a10*/  FMUL.FTZ R17, R98, R34 ;  /* 0x0000002262117220 */ /* 0x000fe20000410000 */
[----:B------:R-:W-:Y:S01]  /*9a20*/  FMUL.FTZ R39, R93, R39 ;  /* 0x000000275d277220 */ /* 0x000fe20000410000 */
[----:B------:R2:W5:Y:S01]  /*9a30*/  LDL.LU R98, [R1+0xec] ;  /* 0x0000ec0001627983 */ /* 0x0005620000300800 */
[----:B------:R-:W-:Y:S01]  /*9a40*/  FMUL.FTZ R13, R180, R16 ;  /* 0x00000010b40d7220 */ /* 0x000fe20000410000 */
[----:B------:R-:W-:Y:S01]  /*9a50*/  FMUL.FTZ R16, R97, R35 ;  /* 0x0000002361107220 */ /* 0x000fe20000410000 */
[----:B------:R-:W-:Y:S01]  /*9a60*/  FMUL.FTZ R6, R92, R40 ;  /* 0x000000285c067220 */ /* 0x000fe20000410000 */
[----:B------:R2:W5:Y:S01]  /*9a70*/  LDL.LU R97, [R1+0xe8] ;  /* 0x0000e80001617983 */ /* 0x0005620000300800 */
[C---:B------:R-:W-:Y:S01]  /*9a80*/  FADD.FTZ R42, -R151.reuse, R42 ;  /* 0x0000002a972a7221 */ /* 0x040fe20000010100 */
[C---:B------:R-:W-:Y:S01]  /*9a90*/  FADD.FTZ R43, -R151.reuse, R43 ;  /* 0x0000002b972b7221 */ /* 0x040fe20000010100 */
[----:B------:R-:W-:Y:S01]  /*9aa0*/  FADD.FTZ R44, -R152, R44 ;  /* 0x0000002c982c7221 */ /* 0x000fe20000010100 */
[----:B------:R2:W5:Y:S01]  /*9ab0*/  LDL.LU R96, [R1+0xe4] ;  /* 0x0000e40001607983 */ /* 0x0005620000300800 */
[----:B------:R-:W-:Y:S01]  /*9ac0*/  FMUL.FTZ R7, R90, R42 ;  /* 0x0000002a5a077220 */ /* 0x000fe20000410000 */
[----:B------:R-:W-:Y:S01]  /*9ad0*/  FADD.FTZ R45, -R152, R45 ;  /* 0x0000002d982d7221 */ /* 0x000fe20000010100 */
[----:B------:R-:W-:Y:S01]  /*9ae0*/  FMUL.FTZ R44, R88, R44 ;  /* 0x0000002c582c7220 */ /* 0x000fe20000410000 */
[----:B------:R2:W5:Y:S01]  /*9af0*/  LDL.LU R95, [R1+0xe0] ;  /* 0x0000e000015f7983 */ /* 0x0005620000300800 */
[----:B------:R-:W-:Y:S01]  /*9b00*/  FADD.FTZ R46, -R151, R46 ;  /* 0x0000002e972e7221 */ /* 0x000fe20000010100 */
[----:B------:R-:W-:Y:S01]  /*9b10*/  FMUL.FTZ R25, R87, R45 ;  /* 0x0000002d57197220 */ /* 0x000fe20000410000 */
[----:B------:R-:W-:Y:S01]  /*9b20*/  FADD.FTZ R47, -R151, R47 ;  /* 0x0000002f972f7221 */ /* 0x000fe20000010100 */
[----:B------:R2:W5:Y:S01]  /*9b30*/  LDL.LU R94, [R1+0xdc] ;  /* 0x0000dc00015e7983 */ /* 0x0005620000300800 */
[----:B------:R-:W-:Y:S01]  /*9b40*/  FMUL.FTZ R46, R86, R46 ;  /* 0x0000002e562e7220 */ /* 0x000fe20000410000 */
[C---:B------:R-:W-:Y:S01]  /*9b50*/  FADD.FTZ R48, -R154.reuse, R48 ;  /* 0x000000309a307221 */ /* 0x040fe20000010100 */
        /* <DEDUP_REMOVED lines=19> */
[-C--:B-1----:R-:W-:Y:S03]  /*9c90*/  HMMA.16816.F32 R52, R132, R8.reuse, R52 ;  /* 0x000000088434723c */ /* 0x082fe60000001834 */
[----:B------:R2:W5:Y:S01]  /*9ca0*/  LDL.LU R88, [R1+0xc4] ;  /* 0x0000c40001587983 */ /* 0x0005620000300800 */
[----:B------:R-:W-:Y:S01]  /*9cb0*/  F2FP.F16.F32.PACK_AB R144, R0, R2 ;  /* 0x000000020090723e */ /* 0x000fe200000000ff */
[----:B------:R-:W-:Y:S01]  /*9cc0*/  FMUL.FTZ R2, R202, R22 ;  /* 0x00000016ca027220 */ /* 0x000fe20000410000 */
[----:B------:R-:W-:Y:S01]  /*9cd0*/  FMUL.FTZ R22, R81, R51 ;  /* 0x0000003351167220 */ /* 0x000fe20000410000 */
[----:B------:R2:W5:Y:S01]  /*9ce0*/  LDL.LU R87, [R1+0xc0] ;  /* 0x0000c00001577983 */ /* 0x0005620000300800 */
[----:B------:R-:W-:Y:S01]  /*9cf0*/  FMUL.FTZ R0, R201, R23 ;  /* 0x00000017c9007220 */ /* 0x000fe20000410000 */
[C---:B------:R-:W-:Y:S02]  /*9d00*/  HMMA.16816.F32 R56, R136.reuse, R8, R56 ;  /* 0x000000088838723c */ /* 0x040fe40000001838 */
[----:B------:R2:W5:Y:S02]  /*9d10*/  LDL.LU R86, [R1+0xbc] ;  /* 0x0000bc0001567983 */ /* 0x0005640000300800 */
[----:B------:R-:W-:Y:S01]  /*9d20*/  F2FP.F16.F32.PACK_AB R35, R14, R15 ;  /* 0x0000000f0e23723e */ /* 0x000fe200000000ff */
[----:B------:R-:W-:Y:S01]  /*9d30*/  FMUL.FTZ R14, R160, R33 ;  /* 0x00000021a00e7220 */ /* 0x000fe20000410000 */
[----:B------:R2:W5:Y:S01]  /*9d40*/  LDL.LU R85, [R1+0xb8] ;  /* 0x0000b80001557983 */ /* 0x0005620000300800 */
[----:B------:R-:W-:Y:S01]  /*9d50*/  F2FP.F16.F32.PACK_AB R33, R4, R5 ;  /* 0x000000050421723e */ /* 0x000fe200000000ff */
[----:B------:R-:W-:Y:S01]  /*9d60*/  FMUL.FTZ R5, R177, R36 ;  /* 0x00000024b1057220 */ /* 0x000fe20000410000 */
[-C--:B------:R-:W-:Y:S03]  /*9d70*/  HMMA.16816.F32 R60, R136, R10.reuse, R60 ;  /* 0x0000000a883c723c */ /* 0x080fe6000000183c */
[----:B------:R-:W-:Y:S01]  /*9d80*/  FMUL.FTZ R4, R176, R37 ;  /* 0x00000025b0047220 */ /* 0x000fe20000410000 */
[----:B------:R-:W-:Y:S01]  /*9d90*/  F2FP.F16.F32.PACK_AB R140, R0, R2 ;  /* 0x00000002008c723e */ /* 0x000fe200000000ff */
[----:B------:R-:W-:Y:S01]  /*9da0*/  FMUL.FTZ R0, R206, R31 ;  /* 0x0000001fce007220 */ /* 0x000fe20000410000 */
[----:B------:R-:W-:Y:S01]  /*9db0*/  FMUL.FTZ R2, R207, R30 ;  /* 0x0000001ecf027220 */ /* 0x000fe20000410000 */
[----:B------:R-:W-:Y:S01]  /*9dc0*/  FMUL.FTZ R15, R161, R32 ;  /* 0x00000020a10f7220 */ /* 0x000fe20000410000 */
[----:B------:R-:W-:Y:S01]  /*9dd0*/  F2FP.F16.F32.PACK_AB R29, R4, R5 ;  /* 0x00000005041d723e */ /* 0x000fe200000000ff */
[----:B------:R-:W-:Y:S04]  /*9de0*/  HMMA.16816.F32 R64, R132, R10, R64 ;  /* 0x0000000a8440723c */ /* 0x000fe80000001840 */
[----:B------:R-:W-:Y:S01]  /*9df0*/  FMUL.FTZ R5, R84, R48 ;  /* 0x0000003054057220 */ /* 0x000fe20000410000 */
[----:B------:R-:W-:Y:S01]  /*9e00*/  F2FP.F16.F32.PACK_AB R32, R0, R2 ;  /* 0x000000020020723e */ /* 0x000fe200000000ff */
[----:B------:R2:W5:Y:S01]  /*9e10*/  LDL.LU R84, [R1+0xb4] ;  /* 0x0000b40001547983 */ /* 0x0005620000300800 */
[----:B------:R-:W-:Y:S01]  /*9e20*/  FMUL.FTZ R0, R179, R39 ;  /* 0x00000027b3007220 */ /* 0x000fe20000410000 */
[----:B------:R-:W-:Y:S03]  /*9e30*/  FMUL.FTZ R2, R225, R38 ;  /* 0x00000026e1027220 */ /* 0x000fe60000410000 */
[----:B------:R-:W-:Y:S01]  /*9e40*/  FMUL.FTZ R23, R83, R49 ;  /* 0x0000003153177220 */ /* 0x000fe20000410000 */
[----:B------:R-:W-:Y:S01]  /*9e50*/  FADD.FTZ R52, -R154, R52 ;  /* 0x000000349a347221 */ /* 0x000fe20000010100 */
[----:B------:R2:W5:Y:S01]  /*9e60*/  LDL.LU R83, [R1+0xb0] ;  /* 0x0000b00001537983 */ /* 0x0005620000300800 */
[----:B------:R-:W-:Y:S01]  /*9e70*/  F2FP.F16.F32.PACK_AB R28, R0, R2 ;  /* 0x00000002001c723e */ /* 0x000fe200000000ff */
        /* <DEDUP_REMOVED lines=10> */
[----:B------:R2:W5:Y:S01]  /*9f20*/  LDL.LU R80, [R1+0xa4] ;  /* 0x0000a40001507983 */ /* 0x0005620000300800 */
[----:B------:R-:W-:Y:S01]  /*9f30*/  FMUL.FTZ R16, R79, R53 ;  /* 0x000000354f107220 */ /* 0x000fe20000410000 */
[----:B------:R-:W-:Y:S01]  /*9f40*/  F2FP.F16.F32.PACK_AB R31, R14, R15 ;  /* 0x0000000f0e1f723e */ /* 0x000fe200000000ff */
        /* <DEDUP_REMOVED lines=10> */
[C---:B------:R-:W-:Y:S01]  /*9ff0*/  FADD.FTZ R60, -R152.reuse, R60 ;  /* 0x0000003c983c7221 */ /* 0x040fe20000010100 */
        /* <DEDUP_REMOVED lines=8> */
[----:B------:R-:W-:Y:S01]  /*a080*/  FADD.FTZ R64, -R154, R64 ;  /* 0x000000409a407221 */ /* 0x000fe20000010100 */
[----:B------:R-:W-:Y:S01]  /*a090*/  FMUL.FTZ R62, R70, R62 ;  /* 0x0000003e463e7220 */ /* 0x000fe20000410000 */
        /* <DEDUP_REMOVED lines=11> */
[----:B------:R2:W5:Y:S01]  /*a150*/  LDL.LU R74, [R1+0x8c] ;  /* 0x00008c00014a7983 */ /* 0x0005620000300800 */
[----:B------:R-:W-:Y:S01]  /*a160*/  F2FP.F16.F32.PACK_AB R25, R25, R4 ;  /* 0x000000041919723e */ /* 0x000fe200000000ff */
[----:B------:R-:W-:Y:S01]  /*a170*/  FMUL.FTZ R0, R235, R0 ;  /* 0x00000000eb007220 */ /* 0x000fe20000410000 */
[----:B------:R-:W-:Y:S01]  /*a180*/  FMUL.FTZ R22, R234, R22 ;  /* 0x00000016ea167220 */ /* 0x000fe20000410000 */
[----:B------:R-:W-:Y:S01]  /*a190*/  F2FP.F16.F32.PACK_AB R24, R24, R2 ;  /* 0x000000021818723e */ /* 0x000fe200000000ff */
[----:B------:R2:W5:Y:S01]  /*a1a0*/  LDL.LU R73, [R1+0x88] ;  /* 0x0000880001497983 */ /* 0x0005620000300800 */
[----:B------:R-:W-:Y:S01]  /*a1b0*/  FMUL.FTZ R5, R213, R5 ;  /* 0x00000005d5057220 */ /* 0x000fe20000410000 */
[----:B------:R-:W-:Y:S01]  /*a1c0*/  FMUL.FTZ R23, R233, R23 ;  /* 0x00000017e9177220 */ /* 0x000fe20000410000 */
[----:B------:R-:W-:Y:S01]  /*a1d0*/  F2FP.F16.F32.PACK_AB R22, R22, R0 ;  /* 0x000000001616723e */ /* 0x000fe200000000ff */
[----:B------:R2:W5:Y:S01]  /*a1e0*/  LDL.LU R72, [R1+0x84] ;  /* 0x0000840001487983 */ /* 0x0005620000300800 */
[C---:B------:R-:W-:Y:S01]  /*a1f0*/  FADD.FTZ R66, -R153.reuse, R66 ;  /* 0x0000004299427221 */ /* 0x040fe20000010100 */
[----:B------:R-:W-:Y:S01]  /*a200*/  FADD.FTZ R67, -R153, R67 ;  /* 0x0000004399437221 */ /* 0x000fe20000010100 */
[----:B------:R-:W-:Y:S01]  /*a210*/  F2FP.F16.F32.PACK_AB R23, R23, R5 ;  /* 0x000000051717723e */ /* 0x000fe200000000ff */
[----:B------:R2:W5:Y:S01]  /*a220*/  LDL.LU R71, [R1+0x80] ;  /* 0x0000800001477983 */ /* 0x0005620000300800 */
[----:B------:R-:W-:Y:S01]  /*a230*/  FMUL.FTZ R2, R243, R52 ;  /* 0x00000034f3027220 */ /* 0x000fe20000410000 */
[----:B------:R-:W-:Y:S01]  /*a240*/  FMUL.FTZ R16, R238, R16 ;  /* 0x00000010ee107220 */ /* 0x000fe20000410000 */
[----:B------:R-:W-:Y:S01]  /*a250*/  FMUL.FTZ R4, R248, R54 ;  /* 0x00000036f8047220 */ /* 0x000fe20000410000 */
[----:B------:R2:W5:Y:S01]  /*a260*/  LDL.LU R70, [R1+0x7c] ;  /* 0x00007c0001467983 */ /* 0x0005620000300800 */
[----:B------:R-:W-:Y:S01]  /*a270*/  FMUL.FTZ R15, R247, R15 ;  /* 0x0000000ff70f7220 */ /* 0x000fe20000410000 */
[----:B------:R-:W-:Y:S01]  /*a280*/  FMUL.FTZ R0, R239, R56 ;  /* 0x00000038ef007220 */ /* 0x000fe20000410000 */
[----:B------:R-:W-:Y:S01]  /*a290*/  F2FP.F16.F32.PACK_AB R16, R16, R2 ;  /* 0x000000021010723e */ /* 0x000fe200000000ff */
[----:B------:R2:W5:Y:S01]  /*a2a0*/  LDL.LU R69, [R1+0x78] ;  /* 0x0000780001457983 */ /* 0x0005620000300800 */
[----:B------:R-:W-:Y:S01]  /*a2b0*/  FMUL.FTZ R19, R237, R19 ;  /* 0x00000013ed137220 */ /* 0x000fe20000410000 */
[----:B------:R-:W-:Y:S01]  /*a2c0*/  F2FP.F16.F32.PACK_AB R15, R15, R4 ;  /* 0x000000040f0f723e */ /* 0x000fe200000000ff */
[----:B------:R-:W-:Y:S01]  /*a2d0*/  FMUL.FTZ R13, R173, R17 ;  /* 0x00000011ad0d7220 */ /* 0x000fe20000410000 */
[----:B------:R2:W5:Y:S01]  /*a2e0*/  LDL.LU R68, [R1+0x74] ;  /* 0x0000740001447983 */ /* 0x0005620000300800 */
[----:B------:R-:W-:Y:S01]  /*a2f0*/  FMUL.FTZ R5, R194, R66 ;  /* 0x00000042c2057220 */ /* 0x000fe20000410000 */
[----:B------:R-:W-:Y:S01]  /*a300*/  F2FP.F16.F32.PACK_AB R19, R19, R0 ;  /* 0x000000001313723e */ /* 0x000fe200000000ff */
[----:B------:R-:W-:Y:S01]  /*a310*/  FMUL.FTZ R17, R193, R67 ;  /* 0x00000043c1117220 */ /* 0x000fe20000410000 */
[----:B------:R-:W-:Y:S01]  /*a320*/  F2FP.F16.F32.PACK_AB R30, R12, R13 ;  /* 0x0000000d0c1e723e */ /* 0x000fe200000000ff */
[----:B------:R2:W5:Y:S01]  /*a330*/  LDL.LU R3, [R1+0x70] ;  /* 0x0000700001037983 */ /* 0x0005620000300800 */
[----:B------:R-:W-:Y:S01]  /*a340*/  MOV R194, 0x20 ;  /* 0x0000002000c27802 */ /* 0x000fe20000000f00 */
[----:B------:R-:W-:Y:S01]  /*a350*/  FMUL.FTZ R7, R230, R7 ;  /* 0x00000007e6077220 */ /* 0x000fe20000410000 */
[----:B------:R-:W-:Y:S01]  /*a360*/  MOV R193, 0x40 ;  /* 0x0000004000c17802 */ /* 0x000fe20000000f00 */
        /* <DEDUP_REMOVED lines=14> */
[----:B------:R-:W-:Y:S02]  /*a450*/  FMUL.FTZ R17, R240, R17 ;  /* 0x00000011f0117220 */ /* 0x000fe40000410000 */
[----:B------:R-:W-:Y:S03]  /*a460*/  F2FP.F16.F32.PACK_AB R14, R14, R0 ;  /* 0x000000000e0e723e */ /* 0x000fe600000000ff */
[----:B------:R-:W-:Y:S01]  /*a470*/  F2FP.F16.F32.PACK_AB R17, R17, R5 ;  /* 0x000000051111723e */ /* 0x000fe200000000ff */
[----:B--2---:R-:W-:Y:S06]  /*a480*/  @!P0 BRA `(.L_x_2426) ;  /* 0x0000000400148947 */ /* 0x004fec0003800000 */
[----:B------:R-:W2:Y:S01]  /*a490*/  LDL.LU R39, [R1+0xc] ;  /* 0x00000c0001277983 */ /* 0x000ea20000300800 */
[----:B------:R-:W1:Y:S01]  /*a4a0*/  LDC R36, c[0x0][0x240] ;  /* 0x00009000ff247b82 */ /* 0x000e620000000800 */
[----:B------:R-:W-:Y:S01]  /*a4b0*/  ISETP.GE.AND P1, PT, R226, UR27, PT ;  /* 0x0000001be2007c0c */ /* 0x000fe2000bf26270 */
[----:B------:R-:W-:Y:S01]  /*a4c0*/  ULOP3.LUT UR14, UR11, 0x1, URZ, 0xc0, !UPT ;  /* 0x000000010b0e7892 */ /* 0x000fe2000f8ec03f */
[----:B------:R-:W3:Y:S03]  /*a4d0*/  LDL.LU R38, [R1+0x8] ;  /* 0x0000080001267983 */ /* 0x000ee60000300800 */
[----:B------:R-:W-:Y:S01]  /*a4e0*/  UISETP.NE.U32.AND UP1, UPT, UR14, 0x1, UPT ;  /* 0x000000010e00788c */ /* 0x000fe2000bf25070 */
[----:B------:R-:W4:Y:S03]  /*a4f0*/  LDL.LU R37, [R1] ;  /* 0x0000000001257983 */ /* 0x000f260000300800 */
[----:B------:R-:W-:Y:S04]  /*a500*/  USEL UR14, UR61, 0x4000, !UP1 ;  /* 0x000040003d0e7887 */ /* 0x000fe8000c800000 */
[----:B------:R-:W1:Y:S02]  /*a510*/  @!P1 LDC R2, c[0x0][0x244] ;  /* 0x00009100ff029b82 */ /* 0x000e640000000800 */
[----:B------:R-:W-:Y:S02]  /*a520*/  VIADD R196, R196, UR14 ;  /* 0x0000000ec4c47c36 */ /* 0x000fe40008000000 */
[----:B------:R-:W-:Y:S03]  /*a530*/  VIADD R190, R190, UR14 ;  /* 0x0000000ebebe7c36 */ /* 0x000fe60008000000 */
[----:B------:R1:W-:Y:S01]  /*a540*/  @P1 STS [R196], RZ ;  /* 0x000000ffc4001388 */ /* 0x0003e20000000800 */
[----:B------:R-:W4:Y:S03]  /*a550*/  @!P1 LDC R10, c[0x0][0x244] ;  /* 0x00009100ff0a9b82 */ /* 0x000f260000000800 */
[----:B------:R1:W-:Y:S04]  /*a560*/  @P1 STS [R196+0x4], RZ ;  /* 0x000004ffc4001388 */ /* 0x0003e80000000800 */
[----:B------:R2:W-:Y:S01]  /*a570*/  @P1 STS [R196+0x8], RZ ;  /* 0x000008ffc4001388 */ /* 0x0005e20000000800 */
[----:B------:R-:W1:Y:S03]  /*a580*/  @!P1 LDC R11, c[0x0][0x244] ;  /* 0x00009100ff0b9b82 */ /* 0x000e660000000800 */
[----:B------:R2:W-:Y:S01]  /*a590*/  @P1 STS [R196+0xc], RZ ;  /* 0x00000cffc4001388 */ /* 0x0005e20000000800 */
[C---:B-1----:R-:W-:Y:S05]  /*a5a0*/  IMAD.U32 R4, R36.reuse, -0x80, RZ ;  /* 0xffffff8024047824 */ /* 0x042fea00078e00ff */
[C---:B------:R-:W-:Y:S02]  /*a5b0*/  @!P1 LEA R0, P3, R36.reuse, R4, 0x5 ;  /* 0x0000000424009211 */ /* 0x040fe400078628ff */
[----:B------:R-:W-:Y:S04]  /*a5c0*/  SHF.R.S32.HI R5, RZ, 0x1f, R4 ;  /* 0x0000001fff057819 */ /* 0x000fe80000011404 */
[C---:B------:R-:W-:Y:S01]  /*a5d0*/  @!P1 LEA.HI.X R2, R36.reuse, R5, R2, 0x5, P3 ;  /* 0x0000000524029211 */ /* 0x040fe200018f2c02 */
[----:B------:R-:W-:Y:S04]  /*a5e0*/  @!P1 IMAD.WIDE.U32 R8, R36, 0x60, R4 ;  /* 0x0000006024089825 */ /* 0x000fe800078e0004 */
[----:B------:R-:W-:Y:S04]  /*a5f0*/  @!P1 IMAD R11, R11, 0x60, RZ ;  /* 0x000000600b0b9824 */ /* 0x000fe800078e02ff */
[----:B------:R-:W-:Y:S01]  /*a600*/  @!P1 IMAD.IADD R9, R9, 0x1, R11 ;  /* 0x0000000109099824 */ /* 0x000fe200078e020b */
[-C--:B--2---:R-:W-:Y:S02]  /*a610*/  @!P1 LEA R12, P2, R0, R39.reuse, 0x1 ;  /* 0x00000027000c9211 */ /* 0x084fe400078408ff */
[----:B------:R-:W-:Y:S02]  /*a620*/  LEA R6, P3, R4, R39, 0x1 ;  /* 0x0000002704067211 */ /* 0x000fe400078608ff */
[-C--:B---3--:R-:W-:Y:S02]  /*a630*/  @!P1 LEA.HI.X R13, R0, R38.reuse, R2, 0x1, P2 ;  /* 0x00000026000d9211 */ /* 0x088fe400010f0c02 */
[----:B------:R-:W-:Y:S01]  /*a640*/  LEA.HI.X R7, R4, R38, R5, 0x1, P3 ;  /* 0x0000002604077211 */ /* 0x000fe200018f0c05 */
[C---:B----4-:R-:W-:Y:S01]  /*a650*/  VIADD R0, R37.reuse, UR14 ;  /* 0x0000000e25007c36 */ /* 0x050fe20008000000 */
[C---:B------:R-:W-:Y:S04]  /*a660*/  @!P1 LEA R2, P2, R36.reuse, R4, 0x6 ;  /* 0x0000000424029211 */ /* 0x040fe800078430ff */
        /* <DEDUP_REMOVED lines=10> */
[C---:B------:R-:W-:Y:S01]  /*a710*/  @!P1 VIADD R2, R37.reuse, UR14 ;  /* 0x0000000e25029c36 */ /* 0x040fe20008000000 */
[----:B------:R-:W-:Y:S01]  /*a720*/  @!P1 LEA.HI.X R5, R8, R38, R9, 0x1, P2 ;  /* 0x0000002608059211 */ /* 0x000fe200010f0c09 */
[----:B------:R-:W-:Y:S01]  /*a730*/  @!P1 VIADD R8, R37, UR14 ;  /* 0x0000000e25089c36 */ /* 0x000fe20008000000 */
        /* <DEDUP_REMOVED lines=18> */
[----:B------:R1:W-:Y:S04]  /*a860*/  STL [R1], R0 ;  /* 0x0000000001007387 */ /* 0x0003e80000100800 */
[----:B------:R-:W-:Y:S01]  /*a870*/  @!PT LDS RZ, [RZ] ;  /* 0x00000000fffff984 */ /* 0x000fe20000000800 */
[----:B------:R-:W-:Y:S01]  /*a880*/  @!PT LDS RZ, [RZ] ;  /* 0x00000000fffff984 */ /* 0x000fe20000000800 */
[----:B------:R-:W-:Y:S01]  /*a890*/  @!PT LDS RZ, [RZ] ;  /* 0x00000000fffff984 */ /* 0x000fe20000000800 */
[----:B------:R1:W-:Y:S04]  /*a8a0*/  @!P1 LDGSTS.E.BYPASS.LTC128B.128 [R2+0x3000], desc[UR12][R4.64] ;  /* 0x0300000004029fae */ /* 0x0003e8000b901d4c */
[----:B------:R1:W-:Y:S04]  /*a8b0*/  STL [R1+0xc], R6 ;  /* 0x00000c0601007387 */ /* 0x0003e80000100800 */
[----:B------:R-:W0:Y:S04]  /*a8c0*/  LDGDEPBAR ;  /* 0x00000000000079af */ /* 0x000e280000000000 */
[----:B------:R1:W-:Y:S02]  /*a8d0*/  STL [R1+0x8], R7 ;  /* 0x0000080701007387 */ /* 0x0003e40000100800 */
.L_x_2426:
[----:B------:R-:W-:Y:S01]  /*a8e0*/  STS [R218+0x14000], R158 ;  /* 0x0140009eda007388 */ /* 0x000fe20000000800 */
[----:B------:R-:W-:Y:S02]  /*a8f0*/  IMAD.SHL.U32 R40, R191, 0x2, RZ ;  /* 0x00000002bf287824 */ /* 0x000fe400078e00ff */
[----:B-1----:R-:W-:Y:S01]  /*a900*/  IMAD.U32 R2, RZ, RZ, UR4 ;  /* 0x00000004ff027e24 */ /* 0x002fe2000f8e00ff */
[----:B------:R-:W-:Y:S04]  /*a910*/  STS [R218+0x14400], R157 ;  /* 0x0144009dda007388 */ /* 0x000fe80000000800 */
        /* <DEDUP_REMOVED lines=42> */
[----:B------:R-:W4:Y:S01]  /*abc0*/  S2R R146, SR_TID.X ;  /* 0x0000000000927919 */ /* 0x000f220000002100 */
[----:B------:R-:W4:Y:S01]  /*abd0*/  S2R R147, SR_TID.X ;  /* 0x0000000000937919 */ /* 0x000f220000002100 */
[-C--:B-1----:R-:W-:Y:S06]  /*abe0*/  HMMA.16816.F32 R68, R4, R8.reuse, R68 ;  /* 0x000000080444723c */ /* 0x082fec0000001844 */
[C---:B--2---:R-:W-:Y:S06]  /*abf0*/  HMMA.16816.F32 R72, R12.reuse, R8, R72 ;  /* 0x000000080c48723c */ /* 0x044fec0000001848 */
[-C--:B------:R-:W-:Y:S06]  /*ac00*/  HMMA.16816.F32 R76, R12, R10.reuse, R76 ;  /* 0x0000000a0c4c723c */ /* 0x080fec000000184c */
[C---:B------:R-:W-:Y:S01]  /*ac10*/  HMMA.16816.F32 R80, R4.reuse, R10, R80 ;  /* 0x0000000a0450723c */ /* 0x040fe20000001850 */
[----:B------:R-:W-:Y:S05]  /*ac20*/  LDSM.16.MT88.4 R8, [R3+0x1d000] ;  /* 0x01d000000308783b */ /* 0x000fea0000004200 */
[-C--:B---3--:R-:W-:Y:S05]  /*ac30*/  HMMA.16816.F32 R84, R4, R16.reuse, R84 ;  /* 0x000000100454723c */ /* 0x088fea0000001854 */
[----:B----4-:R-:W-:Y:S01]  /*ac40*/  SHF.R.S32.HI R146, RZ, 0x1f, R146 ;  /* 0x0000001fff927819 */ /* 0x010fe20000011492 */
[C---:B------:R-:W-:Y:S05]  /*ac50*/  HMMA.16816.F32 R88, R12.reuse, R16, R88 ;  /* 0x000000100c58723c */ /* 0x040fea0000001858 */
[----:B------:R-:W-:Y:S01]  /*ac60*/  LEA.HI R146, R146, R147, RZ, 0x3 ;  /* 0x0000009392927211 */ /* 0x000fe200078f18ff */
[-C--:B------:R-:W-:Y:S01]  /*ac70*/  HMMA.16816.F32 R92, R12, R18.reuse, R92 ;  /* 0x000000120c5c723c */ /* 0x080fe2000000185c */
[----:B------:R-:W1:Y:S04]  /*ac80*/  LDSM.16.MT88.4 R12, [R2+0x1000] ;  /* 0x00100000020c783b */ /* 0x000e680000004200 */
[----:B------:R-:W-:Y:S01]  /*ac90*/  SHF.R.S32.HI R146, RZ, 0x3, R146 ;  /* 0x00000003ff927819 */ /* 0x000fe20000011492 */
[----:B------:R-:W-:Y:S01]  /*aca0*/  HMMA.16816.F32 R96, R4, R18, R96 ;  /* 0x000000120460723c */ /* 0x000fe20000001860 */
[----:B------:R-:W2:Y:S04]  /*acb0*/  LDSM.16.MT88.4 R4, [R0+0x1000] ;  /* 0x001000000004783b */ /* 0x000ea80000004200 */
[----:B------:R-:W-:Y:S01]  /*acc0*/  LDSM.16.MT88.4 R16, [R3+0x1d800] ;  /* 0x01d800000310783b */ /* 0x000fe20000004200 */
[-C--:B------:R-:W-:Y:S06]  /*acd0*/  HMMA.16816.F32 R68, R20, R24.reuse, R68 ;  /* 0x000000181444723c */ /* 0x080fec0000001844 */
        /* <DEDUP_REMOVED lines=136> */
.L_x_2427:
        /* <DEDUP_REMOVED lines=483> */
.L_x_2429:
[----:B------:R-:W-:Y:S01]  /*d390*/  @UP0 UIADD3 UR8, UR25, UR33, URZ ;  /* 0x0000002119080290 */ /* 0x000fe2000fffe03f */
[----:B------:R-:W-:Y:S01]  /*d3a0*/  F2FP.F16.F32.PACK_AB R92, R93, R92 ;  /* 0x0000005c5d5c723e */ /* 0x000fe200000000ff */
[----:B------:R-:W-:Y:S01]  /*d3b0*/  @UP0 ULDC.64 UR10, c[0x0][0x458] ;  /* 0x00011600000a0ab9 */ /* 0x000fe20000000a00 */
[----:B------:R-:W-:Y:S01]  /*d3c0*/  F2FP.F16.F32.PACK_AB R94, R95, R94 ;  /* 0x0000005e5f5e723e */ /* 0x000fe200000000ff */
        /* <DEDUP_REMOVED lines=18> */
.L_x_2430:
[----:B------:R2:W-:Y:S01]  /*d4f0*/  STS [R55+0x4000], R92 ;  /* 0x0040005c37007388 */ /* 0x0005e20000000800 */
[----:B------:R-:W-:Y:S01]  /*d500*/  USHF.R.S32.HI UR8, URZ, 0x1f, UR24 ;  /* 0x0000001f3f087899 */ /* 0x000fe20008011418 */
[--C-:B-1----:R-:W-:Y:S01]  /*d510*/  SHF.R.S32.HI R11, RZ, 0x1f, R226.reuse ;  /* 0x0000001fff0b7819 */ /* 0x102fe200000114e2 */
[----:B------:R-:W-:Y:S01]  /*d520*/  UIMAD UR9, UR51, -0x80, UR9 ;  /* 0xffffff80330978a4 */ /* 0x000fe2000f8e0209 */
[----:B------:R2:W-:Y:S01]  /*d530*/  STS [R54+0x4000], R94 ;  /* 0x0040005e36007388 */ /* 0x0005e20000000800 */
[----:B------:R-:W-:Y:S01]  /*d540*/  ULDC UR15, c[0x0][0x2d0] ;  /* 0x0000b400000f7ab9 */ /* 0x000fe20000000800 */
[----:B------:R-:W-:Y:S01]  /*d550*/  VIADD R2, R146, 0x20 ;  /* 0x0000002092027836 */ /* 0x000fe20000000000 */
[----:B------:R-:W-:Y:S01]  /*d560*/  UIMAD UR14, UR8, UR6, URZ ;  /* 0x00000006080e72a4 */ /* 0x000fe2000f8e023f */
[----:B------:R-:W-:Y:S01]  /*d570*/  BAR.SYNC.DEFER_BLOCKING 0x0 ;  /* 0x0000000000007b1d */ /* 0x000fe20000010000 */
[----:B------:R-:W-:Y:S01]  /*d580*/  IMAD.U32 R0, RZ, RZ, UR6 ;  /* 0x00000006ff007e24 */ /* 0x000fe2000f8e00ff */
[----:B------:R-:W-:Y:S01]  /*d590*/  ISETP.GE.AND P4, PT, R226, UR15, PT ;  /* 0x0000000fe2007c0c */ /* 0x000fe2000bf86270 */
[----:B------:R-:W-:Y:S01]  /*d5a0*/  IMAD.MOV.U32 R10, RZ, RZ, R226 ;  /* 0x000000ffff0a7224 */ /* 0x000fe200078e00e2 */
[----:B------:R-:W-:Y:S01]  /*d5b0*/  UIMAD UR14, UR24, UR7, UR14 ;  /* 0x00000007180e72a4 */ /* 0x000fe2000f8e020e */
[----:B------:R-:W-:Y:S01]  /*d5c0*/  VIADD R6, R146, 0x40 ;  /* 0x0000004092067836 */ /* 0x000fe20000000000 */
[----:B------:R-:W-:Y:S01]  /*d5d0*/  ISETP.GE.OR P3, PT, R2, UR9, P4 ;  /* 0x0000000902007c0c */ /* 0x000fe2000a766670 */
[----:B------:R-:W-:Y:S01]  /*d5e0*/  IMAD.WIDE.U32 R4, R0, UR24, R10 ;  /* 0x0000001800047c25 */ /* 0x000fe2000f8e000a */
[----:B------:R-:W-:Y:S01]  /*d5f0*/  USHF.R.S32.HI UR16, URZ, 0x1f, UR57 ;  /* 0x0000001f3f107899 */ /* 0x000fe20008011439 */
[----:B------:R-:W-:Y:S01]  /*d600*/  BSSY B0, `(.L_x_2431) ;  /* 0x000001f000007945 */ /* 0x000fe20003800000 */
[----:B------:R-:W-:Y:S01]  /*d610*/  MOV R0, UR14 ;  /* 0x0000000e00007c02 */ /* 0x000fe20008000f00 */
[----:B------:R-:W-:Y:S01]  /*d620*/  VIADD R2, R146, 0x60 ;  /* 0x0000006092027836 */ /* 0x000fe20000000000 */
[----:B------:R-:W-:Y:S01]  /*d630*/  IADD3 R4, P0, R4, UR19, RZ ;  /* 0x0000001304047c10 */ /* 0x000fe2000ff1e0ff */
[----:B------:R-:W-:Y:S01]  /*d640*/  ULDC.64 UR14, c[0x0][0x468] ;  /* 0x00011a00000e7ab9 */ /* 0x000fe20000000a00 */
[----:B------:R-:W-:Y:S01]  /*d650*/  ISETP.GE.OR P2, PT, R6, UR9, P4 ;  /* 0x0000000906007c0c */ /* 0x000fe2000a746670 */
[----:B------:R-:W-:Y:S01]  /*d660*/  UIMAD UR16, UR16, UR14, URZ ;  /* 0x0000000e101072a4 */ /* 0x000fe2000f8e023f */
[----:B------:R-:W-:-:S02]  /*d670*/  ISETP.GE.OR P1, PT, R2, UR9, P4 ;  /* 0x0000000902007c0c */ /* 0x000fc4000a726670 */
[----:B------:R-:W-:Y:S01]  /*d680*/  ISETP.GE.OR P4, PT, R146, UR9, P4 ;  /* 0x0000000992007c0c */ /* 0x000fe2000a786670 */
[----:B------:R-:W-:Y:S01]  /*d690*/  UIMAD UR15, UR57, UR15, UR16 ;  /* 0x0000000f390f72a4 */ /* 0x000fe2000f8e0210 */
[----:B------:R-:W-:Y:S01]  /*d6a0*/  IADD3.X R5, R5, UR20, R0, P0, !PT ;  /* 0x0000001405057c10 */ /* 0x000fe200087fe400 */
[----:B------:R-:W-:Y:S01]  /*d6b0*/  IMAD.U32 R0, RZ, RZ, UR14 ;  /* 0x0000000eff007e24 */ /* 0x000fe2000f8e00ff */
[----:B------:R-:W-:Y:S01]  /*d6c0*/  SHF.R.S32.HI R17, RZ, 0x1f, R146 ;  /* 0x0000001fff117819 */ /* 0x000fe20000011492 */
[----:B------:R2:W1:Y:S02]  /*d6d0*/  LDS.128 R20, [R145+0xd000] ;  /* 0x00d0000091147984 */ /* 0x0004640000000c00 */
[----:B------:R-:W-:Y:S02]  /*d6e0*/  IMAD.WIDE.U32 R4, R0, UR57, R4 ;  /* 0x0000003900047c25 */ /* 0x000fe4000f8e0004 */
[----:B------:R2:W3:Y:S03]  /*d6f0*/  LDS.128 R24, [R145+0x11000] ;  /* 0x0110000091187984 */ /* 0x0004e60000000c00 */
[----:B------:R-:W-:Y:S01]  /*d700*/  IADD3 R16, R5, UR15, RZ ;  /* 0x0000000f05107c10 */ /* 0x000fe2000fffe0ff */
[----:B------:R2:W4:Y:S04]  /*d710*/  LDS.128 R28, [R145+0x12000] ;  /* 0x01200000911c7984 */ /* 0x0005280000000c00 */
        /* <DEDUP_REMOVED lines=13> */
.L_x_2432:
[----:B------:R-:W-:Y:S05]  /*d7f0*/  BSYNC B0 ;  /* 0x0000000000007941 */ /* 0x000fea0003800000 */
.L_x_2431:
        /* <DEDUP_REMOVED lines=14> */
.L_x_2434:
[----:B------:R-:W-:Y:S05]  /*d8e0*/  BSYNC B0 ;  /* 0x0000000000007941 */ /* 0x000fea0003800000 */
.L_x_2433:
        /* <DEDUP_REMOVED lines=15> */
.L_x_2436:
[----:B------:R-:W-:Y:S05]  /*d9e0*/  BSYNC B0 ;  /* 0x0000000000007941 */ /* 0x000fea0003800000 */
.L_x_2435:
        /* <DEDUP_REMOVED lines=15> */
.L_x_2438:
[----:B------:R-:W-:Y:S05]  /*dae0*/  BSYNC B0 ;  /* 0x0000000000007941 */ /* 0x000fea0003800000 */
.L_x_2437:
        /* <DEDUP_REMOVED lines=27> */
.L_x_2440:
[----:B------:R-:W-:Y:S05]  /*dca0*/  BSYNC B0 ;  /* 0x0000000000007941 */ /* 0x000fea0003800000 */
.L_x_2439:
        /* <DEDUP_REMOVED lines=14> */
.L_x_2442:
[----:B------:R-:W-:Y:S05]  /*dd90*/  BSYNC B0 ;  /* 0x0000000000007941 */ /* 0x000fea0003800000 */
.L_x_2441:
        /* <DEDUP_REMOVED lines=14> */
.L_x_2444:
[----:B------:R-:W-:Y:S05]  /*de80*/  BSYNC B0 ;  /* 0x0000000000007941 */ /* 0x000fea0003800000 */
.L_x_2443:
        /* <DEDUP_REMOVED lines=13> */
.L_x_2391:
[----:B------:R-:W-:Y:S05]  /*df60*/  BSYNC B1 ;  /* 0x0000000000017941 */ /* 0x000fea0003800000 */
.L_x_2369:
        /* <DEDUP_REMOVED lines=11> */
.L_x_2445:
[----:B------:R-:W-:Y:S05]  /*e020*/  EXIT ;  /* 0x000000000000794d */ /* 0x000fea0003800000 */
.L_x_2447:
        /* <DEDUP_REMOVED lines=13> */
.L_x_2500:


//--------------------- .text._ZN5flash25flash_bwd_dot_do_o_kernelILb0E23Flash_bwd_kernel_traitsILi64ELi128ELi128ELi8ELi4ELi4ELi4ELb0ELb0EN7cutlass6half_tE19Flash_kernel_traitsILi64ELi128ELi128ELi8ES3_EEEEvNS_16Flash_bwd_paramsE --------------------------
	.section	.text._ZN5flash25flash_bwd_dot_do_o_kernelILb0E23Flash_bwd_kernel_traitsILi64ELi128ELi128ELi8ELi4ELi4ELi4ELb0ELb0EN7cutlass6half_tE19Flash_kernel_traitsILi64ELi128ELi128ELi8ES3_EEEEvNS_16Flash_bwd_paramsE,"ax",@progbits
	.align	128
        .global         _ZN5flash25flash_bwd_dot_do_o_kernelILb0E23Flash_bwd_kernel_traitsILi64ELi128ELi128ELi8ELi4ELi4ELi4ELb0ELb0EN7cutlass6half_tE19Flash_kernel_traitsILi64ELi128ELi128ELi8ES3_EEEEvNS_16Flash_bwd_paramsE
        .type           _ZN5flash25flash_bwd_dot_do_o_kernelILb0E23Flash_bwd_kernel_traitsILi64ELi128ELi128ELi8ELi4ELi4ELi4ELb0ELb0EN7cutlass6half_tE19Flash_kernel_traitsILi64ELi128ELi128ELi8ES3_EEEEvNS_16Flash_bwd_paramsE,@function
        .size           _ZN5flash25flash_bwd_dot_do_o_kernelILb0E23Flash_bwd_kernel_traitsILi64ELi128ELi128ELi8ELi4ELi4ELi4ELb0ELb0EN7cutlass6half_tE19Flash_kernel_traitsILi64ELi128ELi128ELi8ES3_EEEEvNS_16Flash_bwd_paramsE,(.L_x_2501 - _ZN5flash25flash_bwd_dot_do_o_kernelILb0E23Flash_bwd_kernel_traitsILi64ELi128ELi128ELi8ELi4ELi4ELi4ELb0ELb0EN7cutlass6half_tE19Flash_kernel_traitsILi64ELi128ELi128ELi8ES3_EEEEvNS_16Flash_bwd_paramsE)
        .other          _ZN5flash25flash_bwd_dot_do_o_kernelILb0E23Flash_bwd_kernel_traitsILi64ELi128ELi128ELi8ELi4ELi4ELi4ELb0ELb0EN7cutlass6half_tE19Flash_kernel_traitsILi64ELi128ELi128ELi8ES3_EEEEvNS_16Flash_bwd_paramsE,@"STO_CUDA_ENTRY STV_DEFAULT"
_ZN5flash25flash_bwd_dot_do_o_kernelILb0E23Flash_bwd_kernel_traitsILi64ELi128ELi128ELi8ELi4ELi4ELi4ELb0ELb0EN7cutlass6half_tE19Flash_kernel_traitsILi64ELi128ELi128ELi8ES3_EEEEvNS_16Flash_bwd_paramsE:
.text._ZN5flash25flash_bwd_dot_do_o_kernelILb0E23Flash_bwd_kernel_traitsILi64ELi128ELi128ELi8ELi4ELi4ELi4ELb0ELb0EN7cutlass6half_tE19Flash_kernel_traitsILi64ELi128ELi128ELi8ES3_EEEEvNS_16Flash_bwd_paramsE:
        /* <DEDUP_REMOVED lines=22> */
[----:B------:R-:W2:Y:S01]  /*0160*/  @P1 LDC.64 R14, c[0x0][0x420] ;  /* 0x00010800ff0e1b82 */ /* 0x000ea20000000a00 */
[--C-:B------:R-:W-:Y:S02]  /*0170*/  @!P1 SHF.R.S32.HI R17, RZ, 0x1f, R2.reuse ;  /* 0x0000001fff119819 */ /* 0x100fe40000011402 */
[----:B------:R-:W-:-:S05]  /*0180*/  @!P1 SHF.R.S32.HI R9, RZ, 0x1f, R2 ;  /* 0x0000001fff099819 */ /* 0x000fca0000011402 */
[----:B------:R-:W3:Y:S08]  /*0190*/  @!P1 LDC.64 R6, c[0x0][0x290] ;  /* 0x0000a400ff069b82 */ /* 0x000ef00000000a00 */
[----:B------:R-:W4:Y:S08]  /*01a0*/  @!P1 LDC.64 R12, c[0x0][0x418] ;  /* 0x00010600ff0c9b82 */ /* 0x000f300000000a00 */
[----:B------:R-:W5:Y:S01]  /*01b0*/  @P1 LDC.64 R4, c[0x0][0x298] ;  /* 0x0000a600ff041b82 */ /* 0x000f620000000a00 */
[----:B--2---:R-:W-:-:S04]  /*01c0*/  @P1 IMAD.WIDE.U32 R10, R3, R14, RZ ;  /* 0x0000000e030a1225 */ /* 0x004fc800078e00ff */
[----:B------:R-:W-:Y:S02]  /*01d0*/  @P1 IMAD R8, R3, R15, R11 ;  /* 0x0000000f03081224 */ /* 0x000fe400078e020b */
[----:B---3--:R-:W-:-:S04]  /*01e0*/  @!P1 IMAD R14, R17, R6, RZ ;  /* 0x00000006110e9224 */ /* 0x008fc800078e02ff */
[C---:B------:R-:W-:Y:S02]  /*01f0*/  @!P1 IMAD R11, R2.reuse, R7, R14 ;  /* 0x00000007020b9224 */ /* 0x040fe400078e020e */
[----:B------:R-:W-:-:S04]  /*0200*/  @!P1 IMAD.WIDE.U32 R6, R2, R6, RZ ;  /* 0x0000000602069225 */ /* 0x000fc800078e00ff */
[-C--:B----4-:R-:W-:Y:S02]  /*0210*/  @!P1 IMAD R9, R9, R12.reuse, RZ ;  /* 0x0000000c09099224 */ /* 0x090fe400078e02ff */
[----:B------:R-:W-:-:S04]  /*0220*/  @!P1 IMAD.WIDE.U32 R14, R2, R12, RZ ;  /* 0x0000000c020e9225 */ /* 0x000fc800078e00ff */
[----:B------:R-:W-:Y:S01]  /*0230*/  @!P1 IMAD R9, R2, R13, R9 ;  /* 0x0000000d02099224 */ /* 0x000fe200078e0209 */
[----:B------:R-:W-:Y:S01]  /*0240*/  @!P1 MOV R10, R14 ;  /* 0x0000000e000a9202 */ /* 0x000fe20000000f00 */
[----:B-----5:R-:W-:Y:S01]  /*0250*/  @P1 IMAD.WIDE.U32 R20, R3, R4, RZ ;  /* 0x0000000403141225 */ /* 0x020fe200078e00ff */
[----:B------:R-:W-:Y:S02]  /*0260*/  @!P1 MOV R20, R6 ;  /* 0x0000000600149202 */ /* 0x000fe40000000f00 */
[----:B------:R-:W-:Y:S01]  /*0270*/  @!P1 IADD3 R8, R15, R9, RZ ;  /* 0x000000090f089210 */ /* 0x000fe20007ffe0ff */
[----:B------:R-:W-:Y:S01]  /*0280*/  @P1 IMAD R12, R3, R5, R21 ;  /* 0x00000005030c1224 */ /* 0x000fe200078e0215 */
[----:B------:R-:W-:Y:S01]  /*0290*/  @!P1 IADD3 R12, R7, R11, RZ ;  /* 0x0000000b070c9210 */ /* 0x000fe20007ffe0ff */
        /* <DEDUP_REMOVED lines=9> */
.L_x_2448:
[----:B------:R-:W0:Y:S08]  /*0330*/  LDC R3, c[0x0][0x270] ;  /* 0x00009c00ff037b82 */ /* 0x000e300000000800 */
[----:B------:R-:W1:Y:S01]  /*0340*/  LDC R5, c[0x0][0x2d4] ;  /* 0x0000b500ff057b82 */ /* 0x000e620000000800 */
[----:B0-----:R-:W-:-:S04]  /*0350*/  IMAD R2, R2, R3, UR5 ;  /* 0x0000000502027e24 */ /* 0x001fc8000f8e0203 */
[----:B-1----:R-:W-:-:S07]  /*0360*/  IMAD R2, R2, R5, RZ ;  /* 0x0000000502027224 */ /* 0x002fce00078e02ff */
.L_x_2449:
[----:B------:R-:W-:Y:S01]  /*0370*/  SHF.R.S32.HI R3, RZ, 0x1f, R0 ;  /* 0x0000001fff037819 */ /* 0x000fe20000011400 */
[----:B------:R-:W0:Y:S01]  /*0380*/  LDC.64 R4, c[0x0][0x420] ;  /* 0x00010800ff047b82 */ /* 0x000e220000000a00 */
[----:B------:R-:W-:Y:S01]  /*0390*/  ULDC UR9, c[0x0][0x2d0] ;  /* 0x0000b40000097ab9 */ /* 0x000fe20000000800 */
[----:B------:R-:W-:Y:S01]  /*03a0*/  IADD3 R18, R18, -UR4, RZ ;  /* 0x8000000412127c10 */ /* 0x000fe2000fffe0ff */
[----:B------:R-:W-:Y:S01]  /*03b0*/  USHF.R.S32.HI UR8, URZ, 0x1f, UR4 ;  /* 0x0000001f3f087899 */ /* 0x000fe20008011404 */
[----:B------:R-:W-:Y:S02]  /*03c0*/  LEA.HI R3, R3, R0, RZ, 0x3 ;  /* 0x0000000003037211 */ /* 0x000fe400078f18ff */
[----:B------:R-:W-:Y:S02]  /*03d0*/  CS2R R34, SRZ ;  /* 0x0000000000227805 */ /* 0x000fe4000001ff00 */
[----:B------:R-:W-:Y:S02]  /*03e0*/  CS2R R32, SRZ ;  /* 0x0000000000207805 */ /* 0x000fe4000001ff00 */
[----:B------:R-:W-:Y:S01]  /*03f0*/  LOP3.LUT R9, R3, 0x1ffffff8, RZ, 0xc0, !PT ;  /* 0x1ffffff803097812 */ /* 0x000fe200078ec0ff */
[----:B------:R-:W1:Y:S01]  /*0400*/  LDC.64 R6, c[0x0][0x428] ;  /* 0x00010a00ff067b82 */ /* 0x000e620000000a00 */
[----:B------:R-:W-:-:S02]  /*0410*/  SHF.R.S32.HI R3, RZ, 0x3, R3 ;  /* 0x00000003ff037819 */ /* 0x000fc40000011403 */
[----:B------:R-:W-:Y:S02]  /*0420*/  IADD3 R9, -R9, R0, RZ ;  /* 0x0000000009097210 */ /* 0x000fe40007ffe1ff */
[----:B------:R-:W-:Y:S02]  /*0430*/  SHF.R.S32.HI R25, RZ, 0x1f, R3 ;  /* 0x0000001fff197819 */ /* 0x000fe40000011403 */
[----:B------:R-:W-:Y:S02]  /*0440*/  SHF.L.U32 R16, R9, 0x3, RZ ;  /* 0x0000000309107819 */ /* 0x000fe400000006ff */
[----:B------:R-:W-:Y:S02]  /*0450*/  IADD3 R9, R3, 0x20, RZ ;  /* 0x0000002003097810 */ /* 0x000fe40007ffe0ff */
[----:B------:R-:W-:Y:S01]  /*0460*/  ISETP.GE.AND P0, PT, R16, UR9, PT ;  /* 0x0000000910007c0c */ /* 0x000fe2000bf06270 */
[----:B------:R-:W-:Y:S01]  /*0470*/  USHF.R.S32.HI UR9, URZ, 0x1f, UR5 ;  /* 0x0000001f3f097899 */ /* 0x000fe20008011405 */
[----:B------:R-:W-:-:S02]  /*0480*/  SHF.R.S32.HI R17, RZ, 0x1f, R16 ;  /* 0x0000001fff117819 */ /* 0x000fc40000011410 */
[----:B------:R-:W-:Y:S01]  /*0490*/  ISETP.LT.AND P1, PT, R9, R18, !P0 ;  /* 0x000000120900720c */ /* 0x000fe20004721270 */
[C---:B0-----:R-:W-:Y:S02]  /*04a0*/  IMAD R22, R4.reuse, UR8, RZ ;  /* 0x0000000804167c24 */ /* 0x041fe4000f8e02ff */
[----:B------:R-:W-:-:S04]  /*04b0*/  IMAD.WIDE.U32 R14, R4, UR4, R16 ;  /* 0x00000004040e7c25 */ /* 0x000fc8000f8e0010 */
[----:B------:R-:W-:Y:S01]  /*04c0*/  IMAD R9, R5, UR4, R22 ;  /* 0x0000000405097c24 */ /* 0x000fe2000f8e0216 */
[----:B------:R-:W-:Y:S01]  /*04d0*/  IADD3 R14, P2, R10, R14, RZ ;  /* 0x0000000e0a0e7210 */ /* 0x000fe20007f5e0ff */
[----:B-1----:R-:W-:-:S03]  /*04e0*/  IMAD R22, R6, UR9, RZ ;  /* 0x0000000906167c24 */ /* 0x002fc6000f8e02ff */
[----:B------:R-:W-:Y:S01]  /*04f0*/  IADD3.X R15, R8, R15, R9, P2, !PT ;  /* 0x0000000f080f7210 */ /* 0x000fe200017fe409 */
[----:B------:R-:W0:Y:S01]  /*0500*/  @P1 LDC.64 R10, c[0x0][0x3e0] ;  /* 0x0000f800ff0a1b82 */ /* 0x000e220000000a00 */
[----:B------:R-:W-:Y:S01]  /*0510*/  ISETP.LT.AND P2, PT, R3, R18, !P0 ;  /* 0x000000120300720c */ /* 0x000fe20004741270 */
[----:B------:R-:W-:Y:S01]  /*0520*/  IMAD R21, R7, UR5, R22 ;  /* 0x0000000507157c24 */ /* 0x000fe2000f8e0216 */
[C---:B------:R-:W-:Y:S01]  /*0530*/  @P1 IADD3 R13, P3, R3.reuse, 0x20, RZ ;  /* 0x00000020030d1810 */ /* 0x040fe20007f7e0ff */
[----:B------:R-:W-:Y:S01]  /*0540*/  IMAD.WIDE.U32 R6, R6, UR5, R14 ;  /* 0x0000000506067c25 */ /* 0x000fe2000f8e000e */
[----:B------:R-:W-:Y:S02]  /*0550*/  IADD3 R9, R3, 0x60, RZ ;  /* 0x0000006003097810 */ /* 0x000fe40007ffe0ff */
[----:B------:R-:W-:Y:S02]  /*0560*/  @P1 IADD3.X R19, RZ, R25, RZ, P3, !PT ;  /* 0x00000019ff131210 */ /* 0x000fe40001ffe4ff */
[----:B------:R-:W-:-:S02]  /*0570*/  IADD3 R7, R7, R21, RZ ;  /* 0x0000001507077210 */ /* 0x000fc40007ffe0ff */
[----:B------:R-:W-:Y:S01]  /*0580*/  ISETP.LT.AND P3, PT, R9, R18, !P0 ;  /* 0x000000120900720c */ /* 0x000fe20004761270 */
[-C--:B------:R-:W-:Y:S02]  /*0590*/  @P1 IMAD R14, R19, R4.reuse, RZ ;  /* 0x00000004130e1224 */ /* 0x080fe400078e02ff */
[----:B------:R-:W1:Y:S01]  /*05a0*/  @P2 LDC.64 R8, c[0x0][0x3e0] ;  /* 0x0000f800ff082b82 */ /* 0x000e620000000a00 */
[-C--:B------:R-:W-:Y:S02]  /*05b0*/  @P2 IMAD R24, R25, R4.reuse, RZ ;  /* 0x0000000419182224 */ /* 0x080fe400078e02ff */
[C---:B------:R-:W-:Y:S02]  /*05c0*/  @P1 IMAD R19, R13.reuse, R5, R14 ;  /* 0x000000050d131224 */ /* 0x040fe400078e020e */
[----:B------:R-:W-:-:S05]  /*05d0*/  @P1 IMAD.WIDE.U32 R14, R13, R4, R6 ;  /* 0x000000040d0e1225 */ /* 0x000fca00078e0006 */
[----:B------:R-:W-:Y:S01]  /*05e0*/  @P1 IADD3 R13, R15, R19, RZ ;  /* 0x000000130f0d1210 */ /* 0x000fe20007ffe0ff */
[----:B------:R-:W2:Y:S01]  /*05f0*/  @P3 LDC.64 R36, c[0x0][0x3e0] ;  /* 0x0000f800ff243b82 */ /* 0x000ea20000000a00 */
[C---:B0-----:R-:W-:Y:S01]  /*0600*/  @P1 LEA R10, P4, R14.reuse, R10, 0x1 ;  /* 0x0000000a0e0a1211 */ /* 0x041fe200078808ff */
[C---:B------:R-:W-:Y:S01]  /*0610*/  @P2 IMAD R19, R3.reuse, R5, R24 ;  /* 0x0000000503132224 */ /* 0x040fe200078e0218 */
[----:B------:R-:W-:Y:S02]  /*0620*/  @P2 MOV R15, R7 ;  /* 0x00000007000f2202 */ /* 0x000fe40000000f00 */
[----:B------:R-:W-:Y:S02]  /*0630*/  @P1 LEA.HI.X R11, R14, R11, R13, 0x1, P4 ;  /* 0x0000000b0e0b1211 */ /* 0x000fe400020f0c0d */
[----:B------:R-:W-:Y:S02]  /*0640*/  @P2 MOV R14, R6 ;  /* 0x00000006000e2202 */ /* 0x000fe40000000f00 */
[----:B------:R-:W-:-:S03]  /*0650*/  @P3 IADD3 R22, P4, R3, 0x60, RZ ;  /* 0x0000006003163810 */ /* 0x000fc60007f9e0ff */
[----:B------:R-:W-:Y:S01]  /*0660*/  @P2 IMAD.WIDE.U32 R14, R3, R4, R14 ;  /* 0x00000004030e2225 */ /* 0x000fe200078e000e */
[----:B------:R-:W-:-:S04]  /*0670*/  @P3 IADD3.X R13, RZ, R25, RZ, P4, !PT ;  /* 0x00000019ff0d3210 */ /* 0x000fc800027fe4ff */
[----:B------:R-:W-:Y:S01]  /*0680*/  @P2 IADD3 R15, R15, R19, RZ ;  /* 0x000000130f0f2210 */ /* 0x000fe20007ffe0ff */
[----:B------:R-:W-:Y:S01]  /*0690*/  @P3 IMAD R13, R13, R4, RZ ;  /* 0x000000040d0d3224 */ /* 0x000fe200078e02ff */
[----:B-1----:R-:W-:-:S03]  /*06a0*/  @P2 LEA R8, P4, R14, R8, 0x1 ;  /* 0x000000080e082211 */ /* 0x002fc600078808ff */
[----:B------:R-:W-:Y:S01]  /*06b0*/  @P3 IMAD R13, R22, R5, R13 ;  /* 0x00000005160d3224 */ /* 0x000fe200078e020d */
[----:B------:R-:W-:Y:S01]  /*06c0*/  @P2 LEA.HI.X R9, R14, R9, R15, 0x1, P4 ;  /* 0x000000090e092211 */ /* 0x000fe200020f0c0f */
[----:B------:R-:W-:Y:S01]  /*06d0*/  @P3 IMAD.WIDE.U32 R22, R22, R4, R6 ;  /* 0x0000000416163225 */ /* 0x000fe200078e0006 */
[----:B------:R-:W0:Y:S03]  /*06e0*/  LDC.64 R14, c[0x0][0x298] ;  /* 0x0000a600ff0e7b82 */ /* 0x000e260000000a00 */
[----:B------:R1:W3:Y:S01]  /*06f0*/  @P2 LDG.E.128 R32, desc[UR6][R8.64] ;  /* 0x0000000608202981 */ /* 0x0002e2000c1e1d00 */
[----:B------:R-:W-:Y:S02]  /*0700*/  @P3 IADD3 R13, R23, R13, RZ ;  /* 0x0000000d170d3210 */ /* 0x000fe40007ffe0ff */
[----:B--2---:R-:W-:-:S04]  /*0710*/  @P3 LEA R36, P4, R22, R36, 0x1 ;  /* 0x0000002416243211 */ /* 0x004fc800078808ff */
[----:B------:R-:W-:Y:S02]  /*0720*/  @P3 LEA.HI.X R37, R22, R37, R13, 0x1, P4 ;  /* 0x0000002516253211 */ /* 0x000fe400020f0c0d */
[----:B------:R-:W2:Y:S01]  /*0730*/  LDC.64 R22, c[0x0][0x2a0] ;  /* 0x0000a800ff167b82 */ /* 0x000ea20000000a00 */
[----:B------:R-:W-:-:S04]  /*0740*/  IADD3 R13, R3, 0x40, RZ ;  /* 0x00000040030d7810 */ /* 0x000fc80007ffe0ff */
[----:B------:R-:W-:Y:S01]  /*0750*/  ISETP.LT.AND P0, PT, R13, R18, !P0 ;  /* 0x000000120d00720c */ /* 0x000fe20004701270 */
[C---:B0-----:R-:W-:Y:S02]  /*0760*/  IMAD R18, R14.reuse, UR8, RZ ;  /* 0x000000080e127c24 */ /* 0x041fe4000f8e02ff */
[----:B------:R-:W-:-:S04]  /*0770*/  IMAD.WIDE.U32 R16, R14, UR4, R16 ;  /* 0x000000040e107c25 */ /* 0x000fc8000f8e0010 */
[----:B------:R-:W-:Y:S01]  /*0780*/  IMAD R13, R15, UR4, R18 ;  /* 0x000000040f0d7c24 */ /* 0x000fe2000f8e0212 */
[----:B------:R-:W-:Y:S01]  /*0790*/  IADD3 R16, P4, R20, R16, RZ ;  /* 0x0000001014107210 */ /* 0x000fe20007f9e0ff */
[----:B------:R-:W-:-:S04]  /*07a0*/  @P2 IMAD R24, R25, R14, RZ ;  /* 0x0000000e19182224 */ /* 0x000fc800078e02ff */
[----:B-1----:R-:W0:Y:S01]  /*07b0*/  @P0 LDC.64 R8, c[0x0][0x3e0] ;  /* 0x0000f800ff080b82 */ /* 0x002e220000000a00 */
[----:B------:R-:W-:Y:S01]  /*07c0*/  IADD3.X R17, R12, R17, R13, P4, !PT ;  /* 0x000000110c117210 */ /* 0x000fe200027fe40d */
[----:B--2---:R-:W-:Y:S01]  /*07d0*/  IMAD R12, R22, UR9, RZ ;  /* 0x00000009160c7c24 */ /* 0x004fe2000f8e02ff */
[----:B------:R-:W-:-:S03]  /*07e0*/  @P0 IADD3 R13, P4, R3, 0x40, RZ ;  /* 0x00000040030d0810 */ /* 0x000fc60007f9e0ff */
[----:B------:R-:W-:Y:S01]  /*07f0*/  IMAD R21, R23, UR5, R12 ;  /* 0x0000000517157c24 */ /* 0x000fe2000f8e020c */
[-C--:B------:R-:W-:Y:S01]  /*0800*/  @P0 IADD3.X R27, RZ, R25.reuse, RZ, P4, !PT ;  /* 0x00000019ff1b0210 */ /* 0x080fe200027fe4ff */
[----:B------:R-:W-:Y:S01]  /*0810*/  IMAD.WIDE.U32 R22, R22, UR5, R16 ;  /* 0x0000000516167c25 */ /* 0x000fe2000f8e0010 */
[C---:B------:R-:W-:Y:S02]  /*0820*/  @P1 IADD3 R19, P4, R3.reuse, 0x20, RZ ;  /* 0x0000002003131810 */ /* 0x040fe40007f9e0ff */
[----:B------:R-:W-:Y:S01]  /*0830*/  @P0 IADD3 R12, P5, R3, 0x40, RZ ;  /* 0x00000040030c0810 */ /* 0x000fe20007fbe0ff */
[----:B------:R-:W-:Y:S01]  /*0840*/  @P0 IMAD R16, R27, R4, RZ ;  /* 0x000000041b100224 */ /* 0x000fe200078e02ff */
[-C--:B------:R-:W-:Y:S02]  /*0850*/  @P1 IADD3.X R27, RZ, R25.reuse, RZ, P4, !PT ;  /* 0x00000019ff1b1210 */ /* 0x080fe400027fe4ff */
[----:B------:R-:W-:Y:S01]  /*0860*/  @P0 IADD3.X R29, RZ, R25, RZ, P5, !PT ;  /* 0x00000019ff1d0210 */ /* 0x000fe20002ffe4ff */
[----:B------:R-:W-:Y:S01]  /*0870*/  @P0 IMAD R17, R13, R5, R16 ;  /* 0x000000050d110224 */ /* 0x000fe200078e0210 */
[----:B------:R-:W-:Y:S01]  /*0880*/  IADD3 R23, R23, R21, RZ ;  /* 0x0000001517177210 */ /* 0x000fe20007ffe0ff */
[----:B------:R-:W-:Y:S01]  /*0890*/  @P1 IMAD R16, R27, R14, RZ ;  /* 0x0000000e1b101224 */ /* 0x000fe200078e02ff */
[----:B------:R-:W-:Y:S01]  /*08a0*/  @P3 IADD3 R27, P4, R3, 0x60, RZ ;  /* 0x00000060031b3810 */ /* 0x000fe20007f9e0ff */
[----:B------:R-:W-:Y:S01]  /*08b0*/  @P0 IMAD.WIDE.U32 R4, R13, R4, R6 ;  /* 0x000000040d040225 */ /* 0x000fe200078e0006 */
[----:B------:R-:W-:-:S02]  /*08c0*/  @P0 MOV R20, R22 ;  /* 0x0000001600140202 */ /* 0x000fc40000000f00 */
[----:B------:R-:W-:Y:S01]  /*08d0*/  @P0 MOV R21, R23 ;  /* 0x0000001700150202 */ /* 0x000fe20000000f00 */
[-C--:B------:R-:W-:Y:S01]  /*08e0*/  @P0 IMAD R6, R29, R14.reuse, RZ ;  /* 0x0000000e1d060224 */ /* 0x080fe200078e02ff */
[----:B------:R-:W-:Y:S01]  /*08f0*/  @P3 IADD3.X R25, RZ, R25, RZ, P4, !PT ;  /* 0x00000019ff193210 */ /* 0x000fe200027fe4ff */
[-C--:B------:R-:W-:Y:S02]  /*0900*/  @P2 IMAD R7, R3, R15.reuse, R24 ;  /* 0x0000000f03072224 */ /* 0x080fe400078e0218 */
[C---:B------:R-:W-:Y:S02]  /*0910*/  @P0 IMAD R6, R12.reuse, R15, R6 ;  /* 0x0000000f0c060224 */ /* 0x040fe400078e0206 */
[----:B------:R-:W-:Y:S01]  /*0920*/  @P0 IMAD.WIDE.U32 R12, R12, R14, R20 ;  /* 0x0000000e0c0c0225 */ /* 0x000fe200078e0014 */
[----:B------:R-:W-:Y:S02]  /*0930*/  @P2 MOV R20, R22 ;  /* 0x0000001600142202 */ /* 0x000fe40000000f00 */
[----:B------:R-:W-:Y:S01]  /*0940*/  @P2 MOV R21, R23 ;  /* 0x0000001700152202 */ /* 0x000fe20000000f00 */
[----:B------:R-:W-:-:S02]  /*0950*/  @P3 IMAD R24, R25, R14, RZ ;  /* 0x0000000e19183224 */ /* 0x000fc400078e02ff */
[----:B------:R-:W-:Y:S02]  /*0960*/  @P1 IMAD R16, R19, R15, R16 ;  /* 0x0000000f13101224 */ /* 0x000fe400078e0210 */
[----:B------:R-:W-:-:S04]  /*0970*/  @P2 IMAD.WIDE.U32 R20, R3, R14, R20 ;  /* 0x0000000e03142225 */ /* 0x000fc800078e0014 */
[----:B------:R-:W-:Y:S01]  /*0980*/  @P3 IMAD R3, R27, R15, R24 ;  /* 0x0000000f1b033224 */ /* 0x000fe200078e0218 */
[----:B------:R-:W-:Y:S01]  /*0990*/  @P2 IADD3 R7, R21, R7, RZ ;  /* 0x0000000715072210 */ /* 0x000fe20007ffe0ff */
[----:B------:R-:W1:Y:S01]  /*09a0*/  @P2 LDC.64 R24, c[0x0][0x280] ;  /* 0x0000a000ff182b82 */ /* 0x000e620000000a00 */
[----:B------:R-:W-:-:S04]  /*09b0*/  @P1 IMAD.WIDE.U32 R18, R19, R14, R22 ;  /* 0x0000000e13121225 */ /* 0x000fc800078e0016 */
[----:B------:R-:W-:Y:S01]  /*09c0*/  @P3 IMAD.WIDE.U32 R14, R27, R14, R22 ;  /* 0x0000000e1b0e3225 */ /* 0x000fe200078e0016 */
[----:B------:R-:W-:Y:S02]  /*09d0*/  CS2R R22, SRZ ;  /* 0x0000000000167805 */ /* 0x000fe4000001ff00 */
[----:B-1----:R-:W-:-:S04]  /*09e0*/  @P2 LEA R24, P4, R20, R24, 0x1 ;  /* 0x0000001814182211 */ /* 0x002fc800078808ff */
[----:B------:R-:W-:Y:S02]  /*09f0*/  @P2 LEA.HI.X R25, R20, R25, R7, 0x1, P4 ;  /* 0x0000001914192211 */ /* 0x000fe400020f0c07 */
[----:B------:R-:W-:-:S06]  /*0a00*/  CS2R R20, SRZ ;  /* 0x0000000000147805 */ /* 0x000fcc000001ff00 */
[----:B------:R1:W2:Y:S01]  /*0a10*/  @P2 LDG.E.128 R20, desc[UR6][R24.64] ;  /* 0x0000000618142981 */ /* 0x0002a2000c1e1d00 */
[----:B------:R-:W-:Y:S02]  /*0a20*/  @P0 IADD3 R17, R5, R17, RZ ;  /* 0x0000001105110210 */ /* 0x000fe40007ffe0ff */
[----:B0-----:R-:W-:-:S04]  /*0a30*/  @P0 LEA R8, P2, R4, R8, 0x1 ;  /* 0x0000000804080211 */ /* 0x001fc800078408ff */
[----:B------:R-:W-:Y:S02]  /*0a40*/  @P0 LEA.HI.X R9, R4, R9, R17, 0x1, P2 ;  /* 0x0000000904090211 */ /* 0x000fe400010f0c11 */
[----:B------:R-:W0:Y:S01]  /*0a50*/  @P1 LDC.64 R4, c[0x0][0x280] ;  /* 0x0000a000ff041b82 */ /* 0x000e220000000a00 */
[----:B------:R-:W-:Y:S02]  /*0a60*/  @P1 IADD3 R16, R19, R16, RZ ;  /* 0x0000001013101210 */ /* 0x000fe40007ffe0ff */
[----:B------:R-:W-:Y:S02]  /*0a70*/  CS2R R30, SRZ ;  /* 0x00000000001e7805 */ /* 0x000fe4000001ff00 */
[----:B------:R-:W-:Y:S02]  /*0a80*/  CS2R R28, SRZ ;  /* 0x00000000001c7805 */ /* 0x000fe4000001ff00 */
[----:B-1----:R-:W-:-:S04]  /*0a90*/  CS2R R24, SRZ ;  /* 0x0000000000187805 */ /* 0x002fc8000001ff00 */
[----:B------:R-:W4:Y:S01]  /*0aa0*/  @P1 LDG.E.128 R28, desc[UR6][R10.64] ;  /* 0x000000060a1c1981 */ /* 0x000f22000c1e1d00 */
[----:B0-----:R-:W-:-:S04]  /*0ab0*/  @P1 LEA R4, P2, R18, R4, 0x1 ;  /* 0x0000000412041211 */ /* 0x001fc800078408ff */
[----:B------:R-:W-:Y:S02]  /*0ac0*/  @P1 LEA.HI.X R5, R18, R5, R16, 0x1, P2 ;  /* 0x0000000512051211 */ /* 0x000fe400010f0c10 */
[----:B------:R-:W0:Y:S01]  /*0ad0*/  @P0 LDC.64 R16, c[0x0][0x280] ;  /* 0x0000a000ff100b82 */ /* 0x000e220000000a00 */
[----:B---3--:R-:W-:Y:S02]  /*0ae0*/  HADD2.F32 R7, -RZ, R32.H1_H1 ;  /* 0x30000020ff077230 */ /* 0x008fe40000004100 */
[--C-:B--2---:R-:W-:Y:S02]  /*0af0*/  HADD2.F32 R26, -RZ, R20.reuse.H1_H1 ;  /* 0x30000014ff1a7230 */ /* 0x104fe40000004100 */
[----:B------:R-:W-:-:S03]  /*0b00*/  HADD2.F32 R20, -RZ, R20.H0_H0 ;  /* 0x20000014ff147230 */ /* 0x000fc60000004100 */
[----:B------:R-:W-:Y:S01]  /*0b10*/  FMUL.FTZ R26, R7, R26 ;  /* 0x0000001a071a7220 */ /* 0x000fe20000410000 */
[----:B------:R-:W-:-:S05]  /*0b20*/  HADD2.F32 R7, -RZ, R32.H0_H0 ;  /* 0x20000020ff077230 */ /* 0x000fca0000004100 */
[----:B------:R-:W-:Y:S01]  /*0b30*/  FFMA.FTZ R7, R7, R20, R26 ;  /* 0x0000001407077223 */ /* 0x000fe2000001001a */
[----:B------:R-:W-:-:S06]  /*0b40*/  CS2R R26, SRZ ;  /* 0x00000000001a7805 */ /* 0x000fcc000001ff00 */
[----:B------:R1:W2:Y:S01]  /*0b50*/  @P1 LDG.E.128 R24, desc[UR6][R4.64] ;  /* 0x0000000604181981 */ /* 0x0002a2000c1e1d00 */
[----:B------:R-:W-:Y:S02]  /*0b60*/  @P0 IADD3 R6, R13, R6, RZ ;  /* 0x000000060d060210 */ /* 0x000fe40007ffe0ff */
[----:B0-----:R-:W-:-:S04]  /*0b70*/  @P0 LEA R16, P2, R12, R16, 0x1 ;  /* 0x000000100c100211 */ /* 0x001fc800078408ff */
[----:B------:R-:W-:Y:S01]  /*0b80*/  @P0 LEA.HI.X R17, R12, R17, R6, 0x1, P2 ;  /* 0x000000110c110211 */ /* 0x000fe200010f0c06 */
[----:B------:R-:W-:Y:S02]  /*0b90*/  HADD2.F32 R6, -RZ, R33.H0_H0 ;  /* 0x20000021ff067230 */ /* 0x000fe40000004100 */
[----:B------:R-:W-:Y:S02]  /*0ba0*/  HADD2.F32 R12, -RZ, R21.H0_H0 ;  /* 0x20000015ff0c7230 */ /* 0x000fe40000004100 */
[----:B------:R-:W-:Y:S02]  /*0bb0*/  HADD2.F32 R33, -RZ, R33.H1_H1 ;  /* 0x30000021ff217230 */ /* 0x000fe40000004100 */
[----:B------:R-:W-:Y:S02]  /*0bc0*/  HADD2.F32 R18, -RZ, R21.H1_H1 ;  /* 0x30000015ff127230 */ /* 0x000fe40000004100 */
[----:B------:R-:W-:Y:S01]  /*0bd0*/  FFMA.FTZ R6, R6, R12, R7 ;  /* 0x0000000c06067223 */ /* 0x000fe20000010007 */
[----:B------:R-:W-:-:S03]  /*0be0*/  HADD2.F32 R7, -RZ, R22.H0_H0 ;  /* 0x20000016ff077230 */ /* 0x000fc60000004100 */
[----:B------:R-:W-:Y:S01]  /*0bf0*/  FFMA.FTZ R33, R33, R18, R6 ;  /* 0x0000001221217223 */ /* 0x000fe20000010006 */
[----:B------:R-:W-:-:S05]  /*0c00*/  HADD2.F32 R6, -RZ, R34.H0_H0 ;  /* 0x20000022ff067230 */ /* 0x000fca0000004100 */
[----:B------:R-:W-:Y:S01]  /*0c10*/  FFMA.FTZ R6, R6, R7, R33 ;  /* 0x0000000706067223 */ /* 0x000fe20000010021 */
[--C-:B----4-:R-:W-:Y:S02]  /*0c20*/  HADD2.F32 R7, -RZ, R28.reuse.H1_H1 ;  /* 0x3000001cff077230 */ /* 0x110fe40000004100 */
[----:B------:R-:W-:Y:S02]  /*0c30*/  HADD2.F32 R28, -RZ, R28.H0_H0 ;  /* 0x2000001cff1c7230 */ /* 0x000fe40000004100 */
[----:B------:R-:W-:Y:S02]  /*0c40*/  HADD2.F32 R10, -RZ, R29.H0_H0 ;  /* 0x2000001dff0a7230 */ /* 0x000fe40000004100 */
[----:B-1----:R-:W-:Y:S02]  /*0c50*/  HADD2.F32 R4, -RZ, R30.H0_H0 ;  /* 0x2000001eff047230 */ /* 0x002fe40000004100 */
[----:B------:R-:W-:Y:S02]  /*0c60*/  HADD2.F32 R5, -RZ, R34.H1_H1 ;  /* 0x30000022ff057230 */ /* 0x000fe40000004100 */
[----:B------:R-:W-:-:S02]  /*0c70*/  HADD2.F32 R22, -RZ, R22.H1_H1 ;  /* 0x30000016ff167230 */ /* 0x000fc40000004100 */
[----:B------:R-:W-:-:S03]  /*0c80*/  HADD2.F32 R18, -RZ, R30.H1_H1 ;  /* 0x3000001eff127230 */ /* 0x000fc60000004100 */
[----:B------:R-:W-:Y:S01]  /*0c90*/  FFMA.FTZ R19, R5, R22, R6 ;  /* 0x0000001605137223 */ /* 0x000fe20000010006 */
[----:B------:R-:W-:Y:S01]  /*0ca0*/  HADD2.F32 R20, -RZ, R35.H0_H0 ;  /* 0x20000023ff147230 */ /* 0x000fe20000004100 */
[----:B------:R-:W-:Y:S01]  /*0cb0*/  @P3 IADD3 R3, R15, R3, RZ ;  /* 0x000000030f033210 */ /* 0x000fe20007ffe0ff */
[--C-:B--2---:R-:W-:Y:S02]  /*0cc0*/  HADD2.F32 R12, -RZ, R24.reuse.H1_H1 ;  /* 0x30000018ff0c7230 */ /* 0x104fe40000004100 */
[----:B------:R-:W-:-:S03]  /*0cd0*/  HADD2.F32 R24, -RZ, R24.H0_H0 ;  /* 0x20000018ff187230 */ /* 0x000fc60000004100 */
[----:B------:R-:W-:Y:S01]  /*0ce0*/  FMUL.FTZ R7, R7, R12 ;  /* 0x0000000c07077220 */ /* 0x000fe20000410000 */
[--C-:B------:R-:W-:Y:S01]  /*0cf0*/  HADD2.F32 R11, -RZ, R25.reuse.H0_H0 ;  /* 0x20000019ff0b7230 */ /* 0x100fe20000004100 */
[----:B------:R-:W0:Y:S02]  /*0d00*/  @P3 LDC.64 R12, c[0x0][0x280] ;  /* 0x0000a000ff0c3b82 */ /* 0x000e240000000a00 */
[----:B------:R-:W-:Y:S01]  /*0d10*/  FFMA.FTZ R7, R28, R24, R7 ;  /* 0x000000181c077223 */ /* 0x000fe20000010007 */
[----:B------:R-:W-:-:S03]  /*0d20*/  HADD2.F32 R25, -RZ, R25.H1_H1 ;  /* 0x30000019ff197230 */ /* 0x000fc60000004100 */
[----:B------:R-:W-:Y:S01]  /*0d30*/  FFMA.FTZ R7, R10, R11, R7 ;  /* 0x0000000b0a077223 */ /* 0x000fe20000010007 */
[----:B------:R-:W-:-:S05]  /*0d40*/  HADD2.F32 R10, -RZ, R29.H1_H1 ;  /* 0x3000001dff0a7230 */ /* 0x000fca0000004100 */
[----:B------:R-:W-:Y:S01]  /*0d50*/  FFMA.FTZ R7, R10, R25, R7 ;  /* 0x000000190a077223 */ /* 0x000fe20000010007 */
[--C-:B------:R-:W-:Y:S02]  /*0d60*/  HADD2.F32 R10, -RZ, R26.reuse.H0_H0 ;  /* 0x2000001aff0a7230 */ /* 0x100fe40000004100 */
[----:B------:R-:W-:-:S03]  /*0d70*/  HADD2.F32 R26, -RZ, R26.H1_H1 ;  /* 0x3000001aff1a7230 */ /* 0x000fc60000004100 */
[----:B------:R-:W-:Y:S01]  /*0d80*/  FFMA.FTZ R7, R4, R10, R7 ;  /* 0x0000000a04077223 */ /* 0x000fe20000010007 */
[----:B------:R-:W-:Y:S01]  /*0d90*/  CS2R R4, SRZ ;  /* 0x0000000000047805 */ /* 0x000fe2000001ff00 */
[----:B------:R-:W-:Y:S02]  /*0da0*/  HADD2.F32 R11, -RZ, R23.H0_H0 ;  /* 0x20000017ff0b7230 */ /* 0x000fe40000004100 */
[----:B------:R-:W-:Y:S01]  /*0db0*/  FFMA.FTZ R18, R18, R26, R7 ;  /* 0x0000001a12127223 */ /* 0x000fe20000010007 */
[----:B------:R-:W-:Y:S02]  /*0dc0*/  CS2R R6, SRZ ;  /* 0x0000000000067805 */ /* 0x000fe4000001ff00 */
[----:B------:R-:W-:Y:S01]  /*0dd0*/  FFMA.FTZ R20, R20, R11, R19 ;  /* 0x0000000b14147223 */ /* 0x000fe20000010013 */
[----:B------:R-:W-:-:S03]  /*0de0*/  CS2R R10, SRZ ;  /* 0x00000000000a7805 */ /* 0x000fc6000001ff00 */
[----:B------:R1:W2:Y:S02]  /*0df0*/  @P0 LDG.E.128 R4, desc[UR6][R8.64] ;  /* 0x0000000608040981 */ /* 0x0002a4000c1e1d00 */
[----:B-1----:R-:W-:-:S06]  /*0e00*/  CS2R R8, SRZ ;  /* 0x0000000000087805 */ /* 0x002fcc000001ff00 */
[----:B------:R1:W3:Y:S01]  /*0e10*/  @P0 LDG.E.128 R8, desc[UR6][R16.64] ;  /* 0x0000000610080981 */ /* 0x0002e2000c1e1d00 */
[----:B0-----:R-:W-:Y:S01]  /*0e20*/  @P3 LEA R24, P0, R14, R12, 0x1 ;  /* 0x0000000c0e183211 */ /* 0x001fe200078008ff */
[----:B------:R-:W-:-:S03]  /*0e30*/  HADD2.F32 R19, -RZ, R27.H0_H0 ;  /* 0x2000001bff137230 */ /* 0x000fc60000004100 */
[----:B------:R-:W-:Y:S01]  /*0e40*/  @P3 LEA.HI.X R25, R14, R13, R3, 0x1, P0 ;  /* 0x0000000d0e193211 */ /* 0x000fe200000f0c03 */
[----:B------:R-:W-:Y:S01]  /*0e50*/  HADD2.F32 R3, -RZ, R31.H0_H0 ;  /* 0x2000001fff037230 */ /* 0x000fe20000004100 */
[----:B------:R-:W-:Y:S02]  /*0e60*/  CS2R R14, SRZ ;  /* 0x00000000000e7805 */ /* 0x000fe4000001ff00 */
[----:B------:R-:W-:Y:S02]  /*0e70*/  CS2R R12, SRZ ;  /* 0x00000000000c7805 */ /* 0x000fe4000001ff00 */
[----:B-1----:R-:W-:Y:S01]  /*0e80*/  CS2R R16, SRZ ;  /* 0x0000000000107805 */ /* 0x002fe2000001ff00 */
[----:B------:R-:W-:Y:S01]  /*0e90*/  FFMA.FTZ R3, R3, R19, R18 ;  /* 0x0000001303037223 */ /* 0x000fe20000010012 */
[----:B------:R-:W-:Y:S02]  /*0ea0*/  CS2R R18, SRZ ;  /* 0x0000000000127805 */ /* 0x000fe4000001ff00 */
[----:B------:R-:W4:Y:S04]  /*0eb0*/  @P3 LDG.E.128 R12, desc[UR6][R36.64] ;  /* 0x00000006240c3981 */ /* 0x000f28000c1e1d00 */
[----:B------:R-:W5:Y:S01]  /*0ec0*/  @P3 LDG.E.128 R16, desc[UR6][R24.64] ;  /* 0x0000000618103981 */ /* 0x000f62000c1e1d00 */
[----:B------:R-:W-:-:S02]  /*0ed0*/  HADD2.F32 R35, -RZ, R35.H1_H1 ;  /* 0x30000023ff237230 */ /* 0x000fc40000004100 */
[----:B------:R-:W-:-:S05]  /*0ee0*/  HADD2.F32 R23, -RZ, R23.H1_H1 ;  /* 0x30000017ff177230 */ /* 0x000fca0000004100 */
[----:B------:R-:W-:Y:S01]  /*0ef0*/  FFMA.FTZ R20, R35, R23, R20 ;  /* 0x0000001723147223 */ /* 0x000fe20000010014 */
[----:B------:R-:W-:Y:S01]  /*0f00*/  HADD2.F32 R27, -RZ, R27.H1_H1 ;  /* 0x3000001bff1b7230 */ /* 0x000fe20000004100 */
[----:B------:R-:W-:Y:S01]  /*0f10*/  LOP3.LUT P0, RZ, R0, 0x7, RZ, 0xc0, !PT ;  /* 0x0000000700ff7812 */ /* 0x000fe2000780c0ff */
[--C-:B--2---:R-:W-:Y:S02]  /*0f20*/  HADD2.F32 R21, -RZ, R4.reuse.H1_H1 ;  /* 0x30000004ff157230 */ /* 0x104fe40000004100 */
[----:B------:R-:W-:Y:S02]  /*0f30*/  HADD2.F32 R4, -RZ, R4.H0_H0 ;  /* 0x20000004ff047230 */ /* 0x000fe40000004100 */
[--C-:B---3--:R-:W-:Y:S02]  /*0f40*/  HADD2.F32 R22, -RZ, R8.reuse.H1_H1 ;  /* 0x30000008ff167230 */ /* 0x108fe40000004100 */
[----:B------:R-:W-:-:S03]  /*0f50*/  HADD2.F32 R8, -RZ, R8.H0_H0 ;  /* 0x20000008ff087230 */ /* 0x000fc60000004100 */
[----:B------:R-:W-:Y:S01]  /*0f60*/  FMUL.FTZ R21, R21, R22 ;  /* 0x0000001615157220 */ /* 0x000fe20000410000 */
[----:B------:R-:W-:-:S03]  /*0f70*/  HADD2.F32 R22, -RZ, R9.H0_H0 ;  /* 0x20000009ff167230 */ /* 0x000fc60000004100 */
[----:B------:R-:W-:Y:S01]  /*0f80*/  FFMA.FTZ R8, R4, R8, R21 ;  /* 0x0000000804087223 */ /* 0x000fe20000010015 */
[----:B------:R-:W-:Y:S02]  /*0f90*/  HADD2.F32 R21, -RZ, R5.H0_H0 ;  /* 0x20000005ff157230 */ /* 0x000fe40000004100 */
[----:B------:R-:W-:-:S03]  /*0fa0*/  HADD2.F32 R26, -RZ, R9.H1_H1 ;  /* 0x30000009ff1a7230 */ /* 0x000fc60000004100 */
[----:B------:R-:W-:Y:S01]  /*0fb0*/  FFMA.FTZ R8, R21, R22, R8 ;  /* 0x0000001615087223 */ /* 0x000fe20000010008 */
[----:B----4-:R-:W-:Y:S02]  /*0fc0*/  HADD2.F32 R22, -RZ, R12.H1_H1 ;  /* 0x3000000cff167230 */ /* 0x010fe40000004100 */
[----:B-----5:R-:W-:Y:S02]  /*0fd0*/  HADD2.F32 R23, -RZ, R16.H1_H1 ;  /* 0x30000010ff177230 */ /* 0x020fe40000004100 */
[----:B------:R-:W-:Y:S02]  /*0fe0*/  HADD2.F32 R21, -RZ, R5.H1_H1 ;  /* 0x30000005ff157230 */ /* 0x000fe40000004100 */
[----:B------:R-:W-:Y:S02]  /*0ff0*/  HADD2.F32 R25, -RZ, R12.H0_H0 ;  /* 0x2000000cff197230 */ /* 0x000fe40000004100 */
[----:B------:R-:W-:Y:S01]  /*1000*/  FMUL.FTZ R22, R22, R23 ;  /* 0x0000001716167220 */ /* 0x000fe20000410000 */
[----:B------:R-:W-:-:S02]  /*1010*/  HADD2.F32 R16, -RZ, R16.H0_H0 ;  /* 0x20000010ff107230 */ /* 0x000fc40000004100 */
[----:B------:R-:W-:Y:S01]  /*1020*/  FFMA.FTZ R8, R21, R26, R8 ;  /* 0x0000001a15087223 */ /* 0x000fe20000010008 */
[----:B------:R-:W-:Y:S02]  /*1030*/  HADD2.F32 R5, -RZ, R6.H0_H0 ;  /* 0x20000006ff057230 */ /* 0x000fe40000004100 */
[--C-:B------:R-:W-:Y:S02]  /*1040*/  HADD2.F32 R24, -RZ, R10.reuse.H0_H0 ;  /* 0x2000000aff187230 */ /* 0x100fe40000004100 */
[----:B------:R-:W-:Y:S02]  /*1050*/  HADD2.F32 R23, -RZ, R10.H1_H1 ;  /* 0x3000000aff177230 */ /* 0x000fe40000004100 */
[--C-:B------:R-:W-:Y:S02]  /*1060*/  HADD2.F32 R9, -RZ, R11.reuse.H0_H0 ;  /* 0x2000000bff097230 */ /* 0x100fe40000004100 */
[----:B------:R-:W-:Y:S02]  /*1070*/  HADD2.F32 R10, -RZ, R11.H1_H1 ;  /* 0x3000000bff0a7230 */ /* 0x000fe40000004100 */
[----:B------:R-:W-:Y:S01]  /*1080*/  FFMA.FTZ R22, R25, R16, R22 ;  /* 0x0000001019167223 */ /* 0x000fe20000010016 */
[----:B------:R-:W-:-:S02]  /*1090*/  HADD2.F32 R4, -RZ, R31.H1_H1 ;  /* 0x3000001fff047230 */ /* 0x000fc40000004100 */
[----:B------:R-:W-:Y:S02]  /*10a0*/  HADD2.F32 R11, -RZ, R13.H0_H0 ;  /* 0x2000000dff0b7230 */ /* 0x000fe40000004100 */
[----:B------:R-:W-:Y:S02]  /*10b0*/  HADD2.F32 R12, -RZ, R17.H0_H0 ;  /* 0x20000011ff0c7230 */ /* 0x000fe40000004100 */
[----:B------:R-:W-:Y:S01]  /*10c0*/  FFMA.FTZ R5, R5, R24, R8 ;  /* 0x0000001805057223 */ /* 0x000fe20000010008 */
[----:B------:R-:W-:Y:S02]  /*10d0*/  HADD2.F32 R6, -RZ, R6.H1_H1 ;  /* 0x30000006ff067230 */ /* 0x000fe40000004100 */
[----:B------:R-:W-:Y:S01]  /*10e0*/  FFMA.FTZ R3, R4, R27, R3 ;  /* 0x0000001b04037223 */ /* 0x000fe20000010003 */
[----:B------:R-:W-:Y:S02]  /*10f0*/  HADD2.F32 R13, -RZ, R13.H1_H1 ;  /* 0x3000000dff0d7230 */ /* 0x000fe40000004100 */
[----:B------:R-:W-:Y:S01]  /*1100*/  FFMA.FTZ R22, R11, R12, R22 ;  /* 0x0000000c0b167223 */ /* 0x000fe20000010016 */
[----:B------:R-:W-:-:S02]  /*1110*/  HADD2.F32 R17, -RZ, R17.H1_H1 ;  /* 0x30000011ff117230 */ /* 0x000fc40000004100 */
[----:B------:R-:W-:Y:S01]  /*1120*/  FFMA.FTZ R5, R6, R23, R5 ;  /* 0x0000001706057223 */ /* 0x000fe20000010005 */
[--C-:B------:R-:W-:Y:S02]  /*1130*/  HADD2.F32 R4, -RZ, R7.reuse.H0_H0 ;  /* 0x20000007ff047230 */ /* 0x100fe40000004100 */
[----:B------:R-:W-:Y:S02]  /*1140*/  HADD2.F32 R11, -RZ, R14.H0_H0 ;  /* 0x2000000eff0b7230 */ /* 0x000fe40000004100 */
[----:B------:R-:W-:Y:S01]  /*1150*/  FFMA.FTZ R22, R13, R17, R22 ;  /* 0x000000110d167223 */ /* 0x000fe20000010016 */
[----:B------:R-:W-:Y:S02]  /*1160*/  HADD2.F32 R6, -RZ, R18.H0_H0 ;  /* 0x20000012ff067230 */ /* 0x000fe40000004100 */
[----:B------:R-:W-:Y:S01]  /*1170*/  FFMA.FTZ R4, R4, R9, R5 ;  /* 0x0000000904047223 */ /* 0x000fe20000010005 */
[----:B------:R-:W-:Y:S02]  /*1180*/  HADD2.F32 R7, -RZ, R7.H1_H1 ;  /* 0x30000007ff077230 */ /* 0x000fe40000004100 */
[----:B------:R-:W-:-:S02]  /*1190*/  HADD2.F32 R5, -RZ, R14.H1_H1 ;  /* 0x3000000eff057230 */ /* 0x000fc40000004100 */
[----:B------:R-:W-:Y:S01]  /*11a0*/  FFMA.FTZ R22, R11, R6, R22 ;  /* 0x000000060b167223 */ /* 0x000fe20000010016 */
[----:B------:R-:W-:Y:S02]  /*11b0*/  HADD2.F32 R18, -RZ, R18.H1_H1 ;  /* 0x30000012ff127230 */ /* 0x000fe40000004100 */
[----:B------:R-:W-:Y:S01]  /*11c0*/  FFMA.FTZ R10, R7, R10, R4 ;  /* 0x0000000a070a7223 */ /* 0x000fe20000010004 */
[----:B------:R-:W-:Y:S02]  /*11d0*/  HADD2.F32 R7, -RZ, R15.H0_H0 ;  /* 0x2000000fff077230 */ /* 0x000fe40000004100 */
[----:B------:R-:W-:Y:S02]  /*11e0*/  HADD2.F32 R4, -RZ, R19.H0_H0 ;  /* 0x20000013ff047230 */ /* 0x000fe40000004100 */
[----:B------:R-:W-:Y:S01]  /*11f0*/  FFMA.FTZ R22, R5, R18, R22 ;  /* 0x0000001205167223 */ /* 0x000fe20000010016 */
[----:B------:R-:W-:Y:S02]  /*1200*/  HADD2.F32 R15, -RZ, R15.H1_H1 ;  /* 0x3000000fff0f7230 */ /* 0x000fe40000004100 */
[----:B------:R-:W-:-:S02]  /*1210*/  HADD2.F32 R19, -RZ, R19.H1_H1 ;  /* 0x30000013ff137230 */ /* 0x000fc40000004100 */
[----:B------:R-:W-:Y:S01]  /*1220*/  FFMA.FTZ R22, R7, R4, R22 ;  /* 0x0000000407167223 */ /* 0x000fe20000010016 */
[----:B------:R-:W0:Y:S03]  /*1230*/  SHFL.BFLY PT, R5, R20, 0x4, 0x1f ;  /* 0x0c801f0014057f89 */ /* 0x000e2600000e0000 */
[----:B------:R-:W-:Y:S01]  /*1240*/  FFMA.FTZ R22, R15, R19, R22 ;  /* 0x000000130f167223 */ /* 0x000fe20000010016 */
[----:B------:R-:W1:Y:S04]  /*1250*/  SHFL.BFLY PT, R4, R3, 0x4, 0x1f ;  /* 0x0c801f0003047f89 */ /* 0x000e6800000e0000 */
[----:B------:R-:W2:Y:S04]  /*1260*/  SHFL.BFLY PT, R7, R10, 0x4, 0x1f ;  /* 0x0c801f000a077f89 */ /* 0x000ea800000e0000 */
[----:B------:R-:W3:Y:S01]  /*1270*/  SHFL.BFLY PT, R11, R22, 0x4, 0x1f ;  /* 0x0c801f00160b7f89 */ /* 0x000ee200000e0000 */
[----:B0-----:R-:W-:Y:S01]  /*1280*/  FADD.FTZ R5, R20, R5 ;  /* 0x0000000514057221 */ /* 0x001fe20000010000 */
[----:B-1----:R-:W-:Y:S01]  /*1290*/  FADD.FTZ R6, R3, R4 ;  /* 0x0000000403067221 */ /* 0x002fe20000010000 */
[----:B--2---:R-:W-:-:S03]  /*12a0*/  FADD.FTZ R9, R10, R7 ;  /* 0x000000070a097221 */ /* 0x004fc60000010000 */
[----:B------:R-:W0:Y:S01]  /*12b0*/  SHFL.BFLY PT, R4, R5, 0x2, 0x1f ;  /* 0x0c401f0005047f89 */ /* 0x000e2200000e0000 */
[----:B---3--:R-:W-:-:S03]  /*12c0*/  FADD.FTZ R12, R22, R11 ;  /* 0x0000000b160c7221 */ /* 0x008fc60000010000 */
        /* <DEDUP_REMOVED lines=11> */
[----:B------:R-:W-:Y:S01]  /*1380*/  IADD3 R9, R2, UR4, RZ ;  /* 0x0000000402097c10 */ /* 0x000fe2000fffe0ff */
[----:B------:R-:W-:-:S03]  /*1390*/  ULDC.64 UR4, c[0x0][0x478] ;  /* 0x00011e0000047ab9 */ /* 0x000fc60000000a00 */
[----:B------:R-:W-:-:S04]  /*13a0*/  LEA.HI R5, P1, R0, R9, RZ, 0x1d ;  /* 0x0000000900057211 */ /* 0x000fc8000783e8ff */
[----:B------:R-:W-:Y:S02]  /*13b0*/  LEA.HI.X.SX32 R12, R9, RZ, 0x1, P1 ;  /* 0x000000ff090c7211 */ /* 0x000fe400008f0eff */
[----:B------:R-:W-:Y:S01]  /*13c0*/  LEA R2, P1, R5, UR4, 0x2 ;  /* 0x0000000405027c11 */ /* 0x000fe2000f8210ff */
[----:B0-----:R-:W-:Y:S01]  /*13d0*/  FADD.FTZ R0, R4, R3 ;  /* 0x0000000304007221 */ /* 0x001fe20000010000 */
[----:B------:R-:W-:Y:S01]  /*13e0*/  ULDC UR4, c[0x0][0x384] ;  /* 0x0000e10000047ab9 */ /* 0x000fe20000000800 */
[----:B-1----:R-:W-:Y:S01]  /*13f0*/  FADD.FTZ R8, R7, R8 ;  /* 0x0000000807087221 */ /* 0x002fe20000010000 */
[----:B------:R-:W-:Y:S01]  /*1400*/  LEA.HI.X R3, R5, UR5, R12, 0x2, P1 ;  /* 0x0000000505037c11 */ /* 0x000fe200088f140c */
[----:B--2---:R-:W-:Y:S01]  /*1410*/  FADD.FTZ R11, R10, R11 ;  /* 0x0000000b0a0b7221 */ /* 0x004fe20000010000 */
[----:B------:R-:W-:Y:S01]  /*1420*/  FMUL.FTZ R5, R0, UR4 ;  /* 0x0000000400057c20 */ /* 0x000fe20008410000 */
[----:B------:R-:W-:Y:S02]  /*1430*/  FMUL.FTZ R7, R8, UR4 ;  /* 0x0000000408077c20 */ /* 0x000fe40008410000 */
[----:B------:R-:W-:Y:S01]  /*1440*/  FMUL.FTZ R11, R11, UR4 ;  /* 0x000000040b0b7c20 */ /* 0x000fe20008410000 */
[----:B---3--:R-:W-:Y:S01]  /*1450*/  FADD.FTZ R6, R13, R6 ;  /* 0x000000060d067221 */ /* 0x008fe20000010000 */
[----:B------:R0:W-:Y:S03]  /*1460*/  @!P0 STG.E desc[UR6][R2.64], R5 ;  /* 0x0000000502008986 */ /* 0x0001e6000c101906 */
[----:B------:R-:W-:Y:S01]  /*1470*/  FMUL.FTZ R9, R6, UR4 ;  /* 0x0000000406097c20 */ /* 0x000fe20008410000 */
[----:B------:R0:W-:Y:S04]  /*1480*/  @!P0 STG.E desc[UR6][R2.64+0x80], R7 ;  /* 0x0000800702008986 */ /* 0x0001e8000c101906 */
[----:B------:R0:W-:Y:S01]  /*1490*/  @!P0 STG.E desc[UR6][R2.64+0x100], R11 ;  /* 0x0001000b02008986 */ /* 0x0001e2000c101906 */
[----:B------:R-:W-:Y:S05]  /*14a0*/  @P0 EXIT ;  /* 0x000000000000094d */ /* 0x000fea0003800000 */
[----:B------:R-:W-:Y:S01]  /*14b0*/  STG.E desc[UR6][R2.64+0x180], R9 ;  /* 0x0001800902007986 */ /* 0x000fe2000c101906 */
[----:B------:R-:W-:Y:S05]  /*14c0*/  EXIT ;  /* 0x000000000000794d */ /* 0x000fea0003800000 */
.L_x_2450:
        /* <DEDUP_REMOVED lines=11> */
.L_x_2501:


//--------------------- .text._ZN5flash25flash_bwd_dot_do_o_kernelILb1E23Flash_bwd_kernel_traitsILi64ELi128ELi128ELi8ELi4ELi4ELi4ELb0ELb0EN7cutlass6half_tE19Flash_kernel_traitsILi64ELi128ELi128ELi8ES3_EEEEvNS_16Flash_bwd_paramsE --------------------------
	.section	.text._ZN5flash25flash_bwd_dot_do_o_kernelILb1E23Flash_bwd_kernel_traitsILi64ELi128ELi128ELi8ELi4ELi4ELi4ELb0ELb0EN7cutlass6half_tE19Flash_kernel_traitsILi64ELi128ELi128ELi8ES3_EEEEvNS_16Flash_bwd_paramsE,"ax",@progbits
	.align	128
        .global         _ZN5flash25flash_bwd_dot_do_o_kernelILb1E23Flash_bwd_kernel_traitsILi64ELi128ELi128ELi8ELi4ELi4ELi4ELb0ELb0EN7cutlass6half_tE19Flash_kernel_traitsILi64ELi128ELi128ELi8ES3_EEEEvNS_16Flash_bwd_paramsE
        .type           _ZN5flash25flash_bwd_dot_do_o_kernelILb1E23Flash_bwd_kernel_traitsILi64ELi128ELi128ELi8ELi4ELi4ELi4ELb0ELb0EN7cutlass6half_tE19Flash_kernel_traitsILi64ELi128ELi128ELi8ES3_EEEEvNS_16Flash_bwd_paramsE,@function
        .size           _ZN5flash25flash_bwd_dot_do_o_kernelILb1E23Flash_bwd_kernel_traitsILi64ELi128ELi128ELi8ELi4ELi4ELi4ELb0ELb0EN7cutlass6half_tE19Flash_kernel_traitsILi64ELi128ELi128ELi8ES3_EEEEvNS_16Flash_bwd_paramsE,(.L_x_2502 - _ZN5flash25flash_bwd_dot_do_o_kernelILb1E23Flash_bwd_kernel_traitsILi64ELi128ELi128ELi8ELi4ELi4ELi4ELb0ELb0EN7cutlass6half_tE19Flash_kernel_traitsILi64ELi128ELi128ELi8ES3_EEEEvNS_16Flash_bwd_paramsE)
        .other          _ZN5flash25flash_bwd_dot_do_o_kernelILb1E23Flash_bwd_kernel_traitsILi64ELi128ELi128ELi8ELi4ELi4ELi4ELb0ELb0EN7cutlass6half_tE19Flash_kernel_traitsILi64ELi128ELi128ELi8ES3_EEEEvNS_16Flash_bwd_paramsE,@"STO_CUDA_ENTRY STV_DEFAULT"
_ZN5flash25flash_bwd_dot_do_o_kernelILb1E23Flash_bwd_kernel_traitsILi64ELi128ELi128ELi8ELi4ELi4ELi4ELb0ELb0EN7cutlass6half_tE19Flash_kernel_traitsILi64ELi128ELi128ELi8ES3_EEEEvNS_16Flash_bwd_paramsE:
.text._ZN5flash25flash_bwd_dot_do_o_kernelILb1E23Flash_bwd_kernel_traitsILi64ELi128ELi128ELi8ELi4ELi4ELi4ELb0ELb0EN7cutlass6half_tE19Flash_kernel_traitsILi64ELi128ELi128ELi8ES3_EEEEvNS_16Flash_bwd_paramsE:
        /* <DEDUP_REMOVED lines=19> */
[----:B------:R-:W-:Y:S01]  /*0130*/  IMAD.WIDE R6, R21, 0x80, RZ ;  /* 0x0000008015067825 */ /* 0x000fe200078e02ff */
[----:B------:R-:W-:-:S04]  /*0140*/  HFMA2.MMA R33, -RZ, RZ, 0, 0 ;  /* 0x00000000ff217435 */ /* 0x000fc800000001ff */
[----:B------:R-:W-:Y:S02]  /*0150*/  SEL R25, R7, RZ, P0 ;  /* 0x000000ff07197207 */ /* 0x000fe40000000000 */
[----:B------:R-:W1:Y:S01]  /*0160*/  LDC R17, c[0x0][0x270] ;  /* 0x00009c00ff117b82 */ /* 0x000e620000000800 */
[----:B------:R-:W2:Y:S03]  /*0170*/  S2R R7, SR_CTAID.Z ;  /* 0x0000000000077919 */ /* 0x000ea60000002700 */
[----:B------:R-:W-:Y:S02]  /*0180*/  @!P1 SHF.R.S32.HI R3, RZ, 0x1f, R21 ;  /* 0x0000001fff039819 */ /* 0x000fe40000011415 */
[----:B------:R-:W-:Y:S02]  /*0190*/  @P1 MOV R31, R12 ;  /* 0x0000000c001f1202 */ /* 0x000fe40000000f00 */
[----:B------:R-:W3:Y:S08]  /*01a0*/  @!P1 LDC.64 R4, c[0x0][0x418] ;  /* 0x00010600ff049b82 */ /* 0x000ef00000000a00 */
[----:B------:R-:W4:Y:S01]  /*01b0*/  @P1 LDC.64 R8, c[0x0][0x420] ;  /* 0x00010800ff081b82 */ /* 0x000f220000000a00 */
[----:B0-----:R-:W-:-:S07]  /*01c0*/  IMAD.WIDE R22, R21, R2, RZ ;  /* 0x0000000215167225 */ /* 0x001fce00078e02ff */
[----:B------:R-:W0:Y:S01]  /*01d0*/  @P1 LDC.64 R18, c[0x0][0x298] ;  /* 0x0000a600ff121b82 */ /* 0x000e220000000a00 */
[----:B---3--:R-:W-:-:S07]  /*01e0*/  @!P1 IMAD R0, R3, R4, RZ ;  /* 0x0000000403009224 */ /* 0x008fce00078e02ff */
[----:B------:R-:W3:Y:S01]  /*01f0*/  LDC R14, c[0x0][0x2dc] ;  /* 0x0000b700ff0e7b82 */ /* 0x000ee20000000800 */
[----:B------:R-:W2:Y:S01]  /*0200*/  S2R R3, SR_TID.X ;  /* 0x0000000000037919 */ /* 0x000ea20000002100 */
[C---:B------:R-:W-:Y:S02]  /*0210*/  @!P1 IMAD R11, R21.reuse, R5, R0 ;  /* 0x00000005150b9224 */ /* 0x040fe400078e0200 */
[----:B------:R-:W-:-:S04]  /*0220*/  @!P1 IMAD.WIDE.U32 R4, R21, R4, RZ ;  /* 0x0000000415049225 */ /* 0x000fc800078e00ff */
[----:B----4-:R-:W-:Y:S01]  /*0230*/  @P1 IMAD.WIDE.U32 R26, R12, R8, RZ ;  /* 0x000000080c1a1225 */ /* 0x010fe200078e00ff */
[----:B------:R-:W-:-:S03]  /*0240*/  @!P1 MOV R26, R4 ;  /* 0x00000004001a9202 */ /* 0x000fc60000000f00 */
[C---:B------:R-:W-:Y:S01]  /*0250*/  @P1 IMAD R15, R12.reuse, R9, R27 ;  /* 0x000000090c0f1224 */ /* 0x040fe200078e021b */
[----:B------:R-:W-:Y:S01]  /*0260*/  @!P1 IADD3 R15, R5, R11, RZ ;  /* 0x0000000b050f9210 */ /* 0x000fe20007ffe0ff */
[----:B-1----:R-:W-:Y:S01]  /*0270*/  IMAD R0, R23, R17, RZ ;  /* 0x0000001117007224 */ /* 0x002fe200078e02ff */
[----:B------:R-:W-:Y:S01]  /*0280*/  SHF.R.S32.HI R5, RZ, 0x1f, R17 ;  /* 0x0000001fff057819 */ /* 0x000fe20000011411 */
[----:B0-----:R-:W-:Y:S01]  /*0290*/  @P1 IMAD.WIDE.U32 R10, R12, R18, RZ ;  /* 0x000000120c0a1225 */ /* 0x001fe200078e00ff */
[----:B------:R-:W-:Y:S02]  /*02a0*/  SEL R9, R6, RZ, P0 ;  /* 0x000000ff06097207 */ /* 0x000fe40000000000 */
[----:B------:R-:W-:Y:S01]  /*02b0*/  SHF.R.S32.HI R18, RZ, 0x1f, R20 ;  /* 0x0000001fff127819 */ /* 0x000fe20000011414 */
[----:B------:R-:W-:Y:S01]  /*02c0*/  IMAD R5, R22, R5, R0 ;  /* 0x0000000516057224 */ /* 0x000fe200078e0200 */
[----:B------:R-:W-:Y:S01]  /*02d0*/  IADD3 R27, P0, R20, R9, RZ ;  /* 0x00000009141b7210 */ /* 0x000fe20007f1e0ff */
[----:B------:R-:W-:Y:S01]  /*02e0*/  IMAD.WIDE.U32 R22, R22, R17, RZ ;  /* 0x0000001116167225 */ /* 0x000fe200078e00ff */
[----:B---3--:R-:W-:-:S02]  /*02f0*/  SHF.R.S32.HI R29, RZ, 0x1f, R14 ;  /* 0x0000001fff1d7819 */ /* 0x008fc4000001140e */
[----:B------:R-:W-:Y:S01]  /*0300*/  IADD3.X R25, R18, R25, RZ, P0, !PT ;  /* 0x0000001912197210 */ /* 0x000fe200007fe4ff */
[----:B------:R-:W-:Y:S01]  /*0310*/  @P1 IMAD R19, R12, R19, R11 ;  /* 0x000000130c131224 */ /* 0x000fe200078e020b */
[----:B------:R-:W-:Y:S01]  /*0320*/  IADD3 R5, R23, R5, RZ ;  /* 0x0000000517057210 */ /* 0x000fe20007ffe0ff */
[----:B------:R-:W-:-:S04]  /*0330*/  IMAD.WIDE R8, R17, R14, RZ ;  /* 0x0000000e11087225 */ /* 0x000fc800078e02ff */
[----:B------:R-:W-:Y:S01]  /*0340*/  IMAD R0, R5, R14, RZ ;  /* 0x0000000e05007224 */ /* 0x000fe200078e02ff */
[----:B--2---:R-:W-:Y:S06]  /*0350*/  @P1 BRA `(.L_x_2451) ;  /* 0x00000000001c1947 */ /* 0x004fec0003800000 */
[----:B------:R-:W0:Y:S01]  /*0360*/  LDC.64 R4, c[0x0][0x290] ;  /* 0x0000a400ff047b82 */ /* 0x000e220000000a00 */
[----:B------:R-:W-:Y:S02]  /*0370*/  SHF.R.S32.HI R11, RZ, 0x1f, R21 ;  /* 0x0000001fff0b7819 */ /* 0x000fe40000011415 */
[----:B------:R-:W-:-:S03]  /*0380*/  MOV R31, 0xffffffff ;  /* 0xffffffff001f7802 */ /* 0x000fc60000000f00 */
[-C--:B0-----:R-:W-:Y:S02]  /*0390*/  IMAD R6, R11, R4.reuse, RZ ;  /* 0x000000040b067224 */ /* 0x081fe400078e02ff */
[----:B------:R-:W-:-:S04]  /*03a0*/  IMAD.WIDE.U32 R10, R21, R4, RZ ;  /* 0x00000004150a7225 */ /* 0x000fc800078e00ff */
[----:B------:R-:W-:-:S05]  /*03b0*/  IMAD R5, R21, R5, R6 ;  /* 0x0000000515057224 */ /* 0x000fca00078e0206 */
[----:B------:R-:W-:-:S07]  /*03c0*/  IADD3 R19, R11, R5, RZ ;  /* 0x000000050b137210 */ /* 0x000fce0007ffe0ff */
.L_x_2451:
[----:B------:R-:W-:Y:S01]  /*03d0*/  ULDC.U8 UR6, c[0x0][0x3d8] ;  /* 0x0000f60000067ab9 */ /* 0x000fe20000000000 */
[----:B------:R-:W-:Y:S01]  /*03e0*/  IMAD R11, R9, R31, RZ ;  /* 0x0000001f090b7224 */ /* 0x000fe200078e02ff */
[----:B------:R-:W-:Y:S01]  /*03f0*/  ISETP.NE.AND P0, PT, RZ, UR6, PT ;  /* 0x00000006ff007c0c */ /* 0x000fe2000bf05270 */
[----:B------:R-:W-:Y:S01]  /*0400*/  IMAD R29, R29, R22, R0 ;  /* 0x000000161d1d7224 */ /* 0x000fe200078e0200 */
[----:B------:R-:W-:Y:S01]  /*0410*/  SHF.R.S32.HI R6, RZ, 0x1f, R7 ;  /* 0x0000001fff067819 */ /* 0x000fe20000011407 */
[----:B------:R-:W-:Y:S02]  /*0420*/  IMAD R25, R25, R8, RZ ;  /* 0x0000000819197224 */ /* 0x000fe400078e02ff */
[----:B------:R-:W-:-:S04]  /*0430*/  IMAD.WIDE.U32 R4, R22, R14, RZ ;  /* 0x0000000e16047225 */ /* 0x000fc800078e00ff */
[----:B------:R-:W-:Y:S01]  /*0440*/  IMAD R11, R8, R33, R11 ;  /* 0x00000021080b7224 */ /* 0x000fe200078e020b */
[----:B------:R-:W-:Y:S01]  /*0450*/  IADD3 R0, R5, R29, RZ ;  /* 0x0000001d05007210 */ /* 0x000fe20007ffe0ff */
[----:B------:R-:W-:Y:S02]  /*0460*/  IMAD R25, R9, R27, R25 ;  /* 0x0000001b09197224 */ /* 0x000fe400078e0219 */
[----:B------:R-:W-:-:S04]  /*0470*/  IMAD.WIDE.U32 R22, R27, R8, RZ ;  /* 0x000000081b167225 */ /* 0x000fc800078e00ff */
[----:B------:R-:W-:-:S04]  /*0480*/  IMAD.WIDE.U32 R8, R8, R31, RZ ;  /* 0x0000001f08087225 */ /* 0x000fc800078e00ff */
[----:B------:R-:W-:Y:S01]  /*0490*/  IMAD R5, R7, R14, RZ ;  /* 0x0000000e07057224 */ /* 0x000fe200078e02ff */
[----:B------:R-:W-:Y:S02]  /*04a0*/  SEL R16, R4, R8, !P1 ;  /* 0x0000000804107207 */ /* 0x000fe40004800000 */
[----:B------:R-:W-:Y:S02]  /*04b0*/  @P1 IADD3 R0, R9, R11, RZ ;  /* 0x0000000b09001210 */ /* 0x000fe40007ffe0ff */
[----:B------:R-:W-:Y:S02]  /*04c0*/  SHF.R.S32.HI R8, RZ, 0x1f, R5 ;  /* 0x0000001fff087819 */ /* 0x000fe40000011405 */
[----:B------:R-:W-:Y:S01]  /*04d0*/  IADD3 R11, R23, R25, RZ ;  /* 0x00000019170b7210 */ /* 0x000fe20007ffe0ff */
        /* <DEDUP_REMOVED lines=8> */
.L_x_2452:
[----:B------:R-:W-:-:S04]  /*0560*/  IMAD R9, R21, R17, R7 ;  /* 0x0000001115097224 */ /* 0x000fc800078e0207 */
[----:B------:R-:W-:-:S07]  /*0570*/  IMAD R9, R9, R2, RZ ;  /* 0x0000000209097224 */ /* 0x000fce00078e02ff */
.L_x_2453:
[----:B------:R-:W-:Y:S01]  /*0580*/  SHF.R.S32.HI R12, RZ, 0x1f, R3 ;  /* 0x0000001fff0c7819 */ /* 0x000fe20000011403 */
[----:B------:R-:W-:Y:S01]  /*0590*/  ULDC UR6, c[0x0][0x2d0] ;  /* 0x0000b40000067ab9 */ /* 0x000fe20000000800 */
[----:B------:R-:W-:Y:S01]  /*05a0*/  ULDC.64 UR8, c[0x0][0x420] ;  /* 0x0001080000087ab9 */ /* 0x000fe20000000a00 */
[----:B------:R-:W-:Y:S01]  /*05b0*/  ULDC.64 UR10, c[0x0][0x298] ;  /* 0x0000a600000a7ab9 */ /* 0x000fe20000000a00 */
[----:B------:R-:W-:Y:S01]  /*05c0*/  LEA.HI R21, R12, R3, RZ, 0x3 ;  /* 0x000000030c157211 */ /* 0x000fe200078f18ff */
[----:B------:R-:W-:-:S03]  /*05d0*/  IMAD R25, R18, UR8, RZ ;  /* 0x0000000812197c24 */ /* 0x000fc6000f8e02ff */
[----:B------:R-:W-:Y:S01]  /*05e0*/  LOP3.LUT R2, R21, 0x1ffffff8, RZ, 0xc0, !PT ;  /* 0x1ffffff815027812 */ /* 0x000fe200078ec0ff */
[----:B------:R-:W-:-:S03]  /*05f0*/  IMAD R25, R20, UR9, R25 ;  /* 0x0000000914197c24 */ /* 0x000fc6000f8e0219 */
[----:B------:R-:W-:-:S04]  /*0600*/  IADD3 R2, -R2, R3, RZ ;  /* 0x0000000302027210 */ /* 0x000fc80007ffe1ff */
[----:B------:R-:W-:Y:S02]  /*0610*/  SHF.L.U32 R4, R2, 0x3, RZ ;  /* 0x0000000302047819 */ /* 0x000fe400000006ff */
[----:B------:R-:W-:Y:S02]  /*0620*/  IADD3 R2, P2, P3, R22, R16, R5 ;  /* 0x0000001016027210 */ /* 0x000fe40007b5e005 */
[----:B------:R-:W-:Y:S02]  /*0630*/  IADD3 R16, -R20, R13, RZ ;  /* 0x0000000d14107210 */ /* 0x000fe40007ffe1ff */
[----:B------:R-:W-:Y:S02]  /*0640*/  SHF.R.S32.HI R13, RZ, 0x3, R21 ;  /* 0x00000003ff0d7819 */ /* 0x000fe40000011415 */
[----:B------:R-:W-:Y:S01]  /*0650*/  ISETP.GE.AND P0, PT, R4, UR6, PT ;  /* 0x0000000604007c0c */ /* 0x000fe2000bf06270 */
[----:B------:R-:W-:Y:S01]  /*0660*/  ULDC.64 UR6, c[0x0][0x428] ;  /* 0x00010a0000067ab9 */ /* 0x000fe20000000a00 */
[----:B------:R-:W-:-:S02]  /*0670*/  SHF.R.S32.HI R5, RZ, 0x1f, R4 ;  /* 0x0000001fff057819 */ /* 0x000fc40000011404 */
[----:B------:R-:W-:Y:S02]  /*0680*/  ISETP.LT.AND P1, PT, R13, R16, !P0 ;  /* 0x000000100d00720c */ /* 0x000fe40004721270 */
[----:B------:R-:W-:Y:S01]  /*0690*/  IADD3.X R0, R11, R0, R8, P2, P3 ;  /* 0x000000000b007210 */ /* 0x000fe200017e6408 */
[----:B------:R-:W-:-:S04]  /*06a0*/  IMAD.WIDE.U32 R22, R20, UR8, R4 ;  /* 0x0000000814167c25 */ /* 0x000fc8000f8e0004 */
[----:B------:R-:W-:Y:S01]  /*06b0*/  IMAD.WIDE.U32 R4, R20, UR10, R4 ;  /* 0x0000000a14047c25 */ /* 0x000fe2000f8e0004 */
[----:B------:R-:W-:-:S03]  /*06c0*/  IADD3 R26, P4, R26, R22, RZ ;  /* 0x000000161a1a7210 */ /* 0x000fc60007f9e0ff */
[----:B------:R-:W-:Y:S01]  /*06d0*/  IMAD R22, R6, UR6, RZ ;  /* 0x0000000606167c24 */ /* 0x000fe2000f8e02ff */
[----:B------:R-:W-:Y:S01]  /*06e0*/  IADD3.X R27, R15, R23, R25, P4, !PT ;  /* 0x000000170f1b7210 */ /* 0x000fe200027fe419 */
[----:B------:R-:W-:Y:S01]  /*06f0*/  IMAD R15, R18, UR10, RZ ;  /* 0x0000000a120f7c24 */ /* 0x000fe2000f8e02ff */
[----:B------:R-:W0:Y:S01]  /*0700*/  @P1 LDC.64 R24, c[0x0][0x3e0] ;  /* 0x0000f800ff181b82 */ /* 0x000e220000000a00 */
[C---:B------:R-:W-:Y:S01]  /*0710*/  IMAD R21, R7.reuse, UR7, R22 ;  /* 0x0000000707157c24 */ /* 0x040fe2000f8e0216 */
[----:B------:R-:W-:Y:S01]  /*0720*/  IADD3 R22, P4, R10, R4, RZ ;  /* 0x000000040a167210 */ /* 0x000fe20007f9e0ff */
[C---:B------:R-:W-:Y:S01]  /*0730*/  IMAD R18, R20.reuse, UR11, R15 ;  /* 0x0000000b14127c24 */ /* 0x040fe2000f8e020f */
[----:B------:R-:W-:Y:S01]  /*0740*/  SHF.R.S32.HI R15, RZ, 0x1f, R13 ;  /* 0x0000001fff0f7819 */ /* 0x000fe2000001140d */
[----:B------:R-:W-:Y:S01]  /*0750*/  IMAD.WIDE.U32 R26, R7, UR6, R26 ;  /* 0x00000006071a7c25 */ /* 0x000fe2000f8e001a */
[----:B------:R-:W-:Y:S01]  /*0760*/  ULDC.64 UR6, c[0x0][0x2a0] ;  /* 0x0000a80000067ab9 */ /* 0x000fe20000000a00 */
[----:B------:R-:W-:-:S02]  /*0770*/  IADD3 R20, R20, R9, RZ ;  /* 0x0000000914147210 */ /* 0x000fc40007ffe0ff */
[----:B------:R-:W-:Y:S01]  /*0780*/  @P1 IMAD R4, R15, UR8, RZ ;  /* 0x000000080f041c24 */ /* 0x000fe2000f8e02ff */
[----:B------:R-:W-:Y:S01]  /*0790*/  IADD3 R27, R27, R21, RZ ;  /* 0x000000151b1b7210 */ /* 0x000fe20007ffe0ff */
[----:B------:R-:W-:Y:S01]  /*07a0*/  IMAD R6, R6, UR6, RZ ;  /* 0x0000000606067c24 */ /* 0x000fe2000f8e02ff */
[----:B------:R-:W-:Y:S01]  /*07b0*/  IADD3.X R23, R19, R5, R18, P4, !PT ;  /* 0x0000000513177210 */ /* 0x000fe200027fe412 */
[C---:B------:R-:W-:Y:S02]  /*07c0*/  @P1 IMAD R19, R13.reuse, UR9, R4 ;  /* 0x000000090d131c24 */ /* 0x040fe4000f8e0204 */
[----:B------:R-:W-:-:S04]  /*07d0*/  @P1 IMAD.WIDE.U32 R4, R13, UR8, R26 ;  /* 0x000000080d041c25 */ /* 0x000fc8000f8e001a */
[----:B------:R-:W-:Y:S01]  /*07e0*/  IMAD.WIDE.U32 R22, R7, UR6, R22 ;  /* 0x0000000607167c25 */ /* 0x000fe2000f8e0016 */
[----:B------:R-:W-:-:S03]  /*07f0*/  @P1 IADD3 R5, R5, R19, RZ ;  /* 0x0000001305051210 */ /* 0x000fc60007ffe0ff */
[----:B------:R-:W-:Y:S01]  /*0800*/  IMAD R19, R7, UR7, R6 ;  /* 0x0000000707137c24 */ /* 0x000fe2000f8e0206 */
[C---:B0-----:R-:W-:Y:S01]  /*0810*/  @P1 LEA R24, P4, R4.reuse, R24, 0x1 ;  /* 0x0000001804181211 */ /* 0x041fe200078808ff */
[----:B------:R-:W-:Y:S01]  /*0820*/  @P1 IMAD R6, R15, UR10, RZ ;  /* 0x0000000a0f061c24 */ /* 0x000fe2000f8e02ff */
[----:B------:R-:W-:Y:S02]  /*0830*/  CS2R R8, SRZ ;  /* 0x0000000000087805 */ /* 0x000fe4000001ff00 */
[----:B------:R-:W-:Y:S02]  /*0840*/  CS2R R10, SRZ ;  /* 0x00000000000a7805 */ /* 0x000fe4000001ff00 */
[----:B------:R-:W-:Y:S01]  /*0850*/  @P1 LEA.HI.X R25, R4, R25, R5, 0x1, P4 ;  /* 0x0000001904191211 */ /* 0x000fe200020f0c05 */
[----:B------:R-:W-:Y:S01]  /*0860*/  ULDC.64 UR6, c[0x0][0x478] ;  /* 0x00011e0000067ab9 */ /* 0x000fe20000000a00 */
[----:B------:R-:W0:Y:S01]  /*0870*/  @P1 LDC.64 R4, c[0x0][0x280] ;  /* 0x0000a000ff041b82 */ /* 0x000e220000000a00 */
[----:B------:R-:W-:Y:S01]  /*0880*/  IADD3 R23, R23, R19, RZ ;  /* 0x0000001317177210 */ /* 0x000fe20007ffe0ff */
[----:B------:R-:W-:-:S02]  /*0890*/  @P1 IMAD R19, R13, UR11, R6 ;  /* 0x0000000b0d131c24 */ /* 0x000fc4000f8e0206 */
[----:B------:R-:W-:-:S05]  /*08a0*/  @P1 IMAD.WIDE.U32 R6, R13, UR10, R22 ;  /* 0x0000000a0d061c25 */ /* 0x000fca000f8e0016 */
[----:B------:R-:W-:Y:S02]  /*08b0*/  @P1 IADD3 R7, R7, R19, RZ ;  /* 0x0000001307071210 */ /* 0x000fe40007ffe0ff */
[----:B0-----:R-:W-:-:S04]  /*08c0*/  @P1 LEA R18, P2, R6, R4, 0x1 ;  /* 0x0000000406121211 */ /* 0x001fc800078408ff */
[----:B------:R-:W-:Y:S02]  /*08d0*/  @P1 LEA.HI.X R19, R6, R5, R7, 0x1, P2 ;  /* 0x0000000506131211 */ /* 0x000fe400010f0c07 */
[----:B------:R-:W-:Y:S02]  /*08e0*/  CS2R R4, SRZ ;  /* 0x0000000000047805 */ /* 0x000fe4000001ff00 */
[----:B------:R-:W-:Y:S01]  /*08f0*/  CS2R R6, SRZ ;  /* 0x0000000000067805 */ /* 0x000fe2000001ff00 */
[----:B------:R0:W2:Y:S05]  /*0900*/  @P1 LDG.E.128 R8, desc[UR4][R18.64] ;  /* 0x0000000412081981 */ /* 0x0000aa000c1e1d00 */
[----:B------:R-:W3:Y:S01]  /*0910*/  @P1 LDG.E.128 R4, desc[UR4][R24.64] ;  /* 0x0000000418041981 */ /* 0x000ee2000c1e1d00 */
[----:B0-----:R-:W-:Y:S01]  /*0920*/  IADD3 R19, R13, 0x60, RZ ;  /* 0x000000600d137810 */ /* 0x001fe20007ffe0ff */
[----:B--2---:R-:W-:-:S02]  /*0930*/  HADD2.F32 R28, -RZ, R8.H1_H1 ;  /* 0x30000008ff1c7230 */ /* 0x004fc40000004100 */
[--C-:B---3--:R-:W-:Y:S02]  /*0940*/  HADD2.F32 R21, -RZ, R4.reuse.H1_H1 ;  /* 0x30000004ff157230 */ /* 0x108fe40000004100 */
[----:B------:R-:W-:-:S03]  /*0950*/  HADD2.F32 R4, -RZ, R4.H0_H0 ;  /* 0x20000004ff047230 */ /* 0x000fc60000004100 */
[----:B------:R-:W-:Y:S01]  /*0960*/  FMUL.FTZ R29, R21, R28 ;  /* 0x0000001c151d7220 */ /* 0x000fe20000410000 */
[----:B------:R-:W-:-:S05]  /*0970*/  HADD2.F32 R21, -RZ, R8.H0_H0 ;  /* 0x20000008ff157230 */ /* 0x000fca0000004100 */
[----:B------:R-:W-:Y:S01]  /*0980*/  FFMA.FTZ R4, R4, R21, R29 ;  /* 0x0000001504047223 */ /* 0x000fe2000001001d */
[----:B------:R-:W-:-:S04]  /*0990*/  IADD3 R21, R13, 0x20, RZ ;  /* 0x000000200d157810 */ /* 0x000fc80007ffe0ff */
[----:B------:R-:W-:Y:S02]  /*09a0*/  ISETP.LT.AND P2, PT, R21, R16, !P0 ;  /* 0x000000101500720c */ /* 0x000fe40004741270 */
[----:B------:R-:W-:Y:S01]  /*09b0*/  IADD3 R21, R13, 0x40, RZ ;  /* 0x000000400d157810 */ /* 0x000fe20007ffe0ff */
[----:B------:R-:W-:-:S03]  /*09c0*/  HADD2.F32 R8, -RZ, R9.H0_H0 ;  /* 0x20000009ff087230 */ /* 0x000fc60000004100 */
[-C--:B------:R-:W-:Y:S01]  /*09d0*/  ISETP.LT.AND P1, PT, R21, R16.reuse, !P0 ;  /* 0x000000101500720c */ /* 0x080fe20004721270 */
[--C-:B------:R-:W-:Y:S01]  /*09e0*/  HADD2.F32 R21, -RZ, R5.reuse.H0_H0 ;  /* 0x20000005ff157230 */ /* 0x100fe20000004100 */
[----:B------:R-:W-:Y:S01]  /*09f0*/  ISETP.LT.AND P0, PT, R19, R16, !P0 ;  /* 0x000000101300720c */ /* 0x000fe20004701270 */
[----:B------:R-:W-:-:S03]  /*0a00*/  HADD2.F32 R5, -RZ, R5.H1_H1 ;  /* 0x30000005ff057230 */ /* 0x000fc60000004100 */
[----:B------:R-:W-:Y:S01]  /*0a10*/  FFMA.FTZ R8, R21, R8, R4 ;  /* 0x0000000815087223 */ /* 0x000fe20000010004 */
[----:B------:R-:W-:Y:S01]  /*0a20*/  HADD2.F32 R4, -RZ, R9.H1_H1 ;  /* 0x30000009ff047230 */ /* 0x000fe20000004100 */
[----:B------:R-:W0:Y:S01]  /*0a30*/  @P2 LDC.64 R18, c[0x0][0x3e0] ;  /* 0x0000f800ff122b82 */ /* 0x000e220000000a00 */
[----:B------:R-:W-:-:S03]  /*0a40*/  @P2 IADD3 R21, P3, R13, 0x20, RZ ;  /* 0x000000200d152810 */ /* 0x000fc60007f7e0ff */
[----:B------:R-:W-:Y:S01]  /*0a50*/  FFMA.FTZ R9, R5, R4, R8 ;  /* 0x0000000405097223 */ /* 0x000fe20000010008 */
[----:B------:R-:W-:Y:S01]  /*0a60*/  @P2 IADD3.X R4, RZ, R15, RZ, P3, !PT ;  /* 0x0000000fff042210 */ /* 0x000fe20001ffe4ff */
[----:B------:R-:W-:Y:S02]  /*0a70*/  HADD2.F32 R8, -RZ, R6.H0_H0 ;  /* 0x20000006ff087230 */ /* 0x000fe40000004100 */
[----:B------:R-:W-:Y:S02]  /*0a80*/  HADD2.F32 R5, -RZ, R10.H0_H0 ;  /* 0x2000000aff057230 */ /* 0x000fe40000004100 */
[----:B------:R-:W-:-:S03]  /*0a90*/  @P2 IMAD R4, R4, UR8, RZ ;  /* 0x0000000804042c24 */ /* 0x000fc6000f8e02ff */
[----:B------:R-:W-:Y:S01]  /*0aa0*/  FFMA.FTZ R8, R8, R5, R9 ;  /* 0x0000000508087223 */ /* 0x000fe20000010009 */
[----:B------:R-:W-:Y:S01]  /*0ab0*/  @P2 IMAD R9, R21, UR9, R4 ;  /* 0x0000000915092c24 */ /* 0x000fe2000f8e0204 */
[----:B------:R-:W-:Y:S02]  /*0ac0*/  @P2 MOV R4, R26 ;  /* 0x0000001a00042202 */ /* 0x000fe40000000f00 */
[----:B------:R-:W-:-:S03]  /*0ad0*/  @P2 MOV R5, R27 ;  /* 0x0000001b00052202 */ /* 0x000fc60000000f00 */
[----:B------:R-:W-:-:S05]  /*0ae0*/  @P2 IMAD.WIDE.U32 R4, R21, UR8, R4 ;  /* 0x0000000815042c25 */ /* 0x000fca000f8e0004 */
[----:B------:R-:W-:Y:S02]  /*0af0*/  @P2 IADD3 R9, R5, R9, RZ ;  /* 0x0000000905092210 */ /* 0x000fe40007ffe0ff */
[----:B0-----:R-:W-:-:S04]  /*0b00*/  @P2 LEA R18, P3, R4, R18, 0x1 ;  /* 0x0000001204122211 */ /* 0x001fc800078608ff */
[----:B------:R-:W-:Y:S02]  /*0b10*/  @P2 LEA.HI.X R19, R4, R19, R9, 0x1, P3 ;  /* 0x0000001304132211 */ /* 0x000fe400018f0c09 */
[----:B------:R-:W0:Y:S01]  /*0b20*/  @P2 LDC.64 R4, c[0x0][0x280] ;  /* 0x0000a000ff042b82 */ /* 0x000e220000000a00 */
[----:B------:R-:W-:Y:S02]  /*0b30*/  HADD2.F32 R9, -RZ, R6.H1_H1 ;  /* 0x30000006ff097230 */ /* 0x000fe40000004100 */
[----:B------:R-:W-:Y:S01]  /*0b40*/  HADD2.F32 R10, -RZ, R10.H1_H1 ;  /* 0x3000000aff0a7230 */ /* 0x000fe20000004100 */
[----:B------:R-:W-:Y:S01]  /*0b50*/  @P2 IADD3 R29, P3, R13, 0x20, RZ ;  /* 0x000000200d1d2810 */ /* 0x000fe20007f7e0ff */
[----:B------:R-:W-:Y:S02]  /*0b60*/  HADD2.F32 R21, -RZ, R7.H0_H0 ;  /* 0x20000007ff157230 */ /* 0x000fe40000004100 */
[----:B------:R-:W-:Y:S02]  /*0b70*/  HADD2.F32 R6, -RZ, R11.H0_H0 ;  /* 0x2000000bff067230 */ /* 0x000fe40000004100 */
[----:B------:R-:W-:Y:S01]  /*0b80*/  FFMA.FTZ R8, R9, R10, R8 ;  /* 0x0000000a09087223 */ /* 0x000fe20000010008 */
[----:B------:R-:W-:-:S02]  /*0b90*/  @P2 IADD3.X R10, RZ, R15, RZ, P3, !PT ;  /* 0x0000000fff0a2210 */ /* 0x000fc40001ffe4ff */
[----:B------:R-:W-:Y:S01]  /*0ba0*/  @P2 MOV R9, R23 ;  /* 0x0000001700092202 */ /* 0x000fe20000000f00 */
[----:B------:R-:W-:Y:S01]  /*0bb0*/  FFMA.FTZ R21, R21, R6, R8 ;  /* 0x0000000615157223 */ /* 0x000fe20000010008 */
[----:B------:R-:W-:Y:S01]  /*0bc0*/  @P2 MOV R8, R22 ;  /* 0x0000001600082202 */ /* 0x000fe20000000f00 */
[----:B------:R-:W-:-:S04]  /*0bd0*/  @P2 IMAD R10, R10, UR10, RZ ;  /* 0x0000000a0a0a2c24 */ /* 0x000fc8000f8e02ff */
[C---:B------:R-:W-:Y:S02]  /*0be0*/  @P2 IMAD R25, R29.reuse, UR11, R10 ;  /* 0x0000000b1d192c24 */ /* 0x040fe4000f8e020a */
[----:B------:R-:W-:-:S04]  /*0bf0*/  @P2 IMAD.WIDE.U32 R8, R29, UR10, R8 ;  /* 0x0000000a1d082c25 */ /* 0x000fc8000f8e0008 */
[----:B------:R-:W-:Y:S01]  /*0c00*/  HADD2.F32 R6, -RZ, R7.H1_H1 ;  /* 0x30000007ff067230 */ /* 0x000fe20000004100 */
[----:B------:R-:W-:Y:S01]  /*0c10*/  @P2 IADD3 R7, R9, R25, RZ ;  /* 0x0000001909072210 */ /* 0x000fe20007ffe0ff */
[----:B------:R-:W-:Y:S01]  /*0c20*/  HADD2.F32 R11, -RZ, R11.H1_H1 ;  /* 0x3000000bff0b7230 */ /* 0x000fe20000004100 */
[----:B0-----:R-:W-:-:S04]  /*0c30*/  @P2 LEA R24, P3, R8, R4, 0x1 ;  /* 0x0000000408182211 */ /* 0x001fc800078608ff */
[----:B------:R-:W-:Y:S01]  /*0c40*/  FFMA.FTZ R21, R6, R11, R21 ;  /* 0x0000000b06157223 */ /* 0x000fe20000010015 */
[----:B------:R-:W-:Y:S02]  /*0c50*/  @P2 LEA.HI.X R25, R8, R5, R7, 0x1, P3 ;  /* 0x0000000508192211 */ /* 0x000fe400018f0c07 */
[----:B------:R-:W-:Y:S02]  /*0c60*/  CS2R R4, SRZ ;  /* 0x0000000000047805 */ /* 0x000fe4000001ff00 */
[----:B------:R-:W-:Y:S02]  /*0c70*/  CS2R R6, SRZ ;  /* 0x0000000000067805 */ /* 0x000fe4000001ff00 */
[----:B------:R-:W-:Y:S02]  /*0c80*/  CS2R R8, SRZ ;  /* 0x0000000000087805 */ /* 0x000fe4000001ff00 */
[----:B------:R-:W-:Y:S02]  /*0c90*/  CS2R R10, SRZ ;  /* 0x00000000000a7805 */ /* 0x000fe4000001ff00 */
[----:B------:R-:W2:Y:S04]  /*0ca0*/  @P2 LDG.E.128 R4, desc[UR4][R18.64] ;  /* 0x0000000412042981 */ /* 0x000ea8000c1e1d00 */
[----:B------:R0:W3:Y:S02]  /*0cb0*/  @P2 LDG.E.128 R8, desc[UR4][R24.64] ;  /* 0x0000000418082981 */ /* 0x0000e4000c1e1d00 */
[----:B0-----:R-:W-:-:S02]  /*0cc0*/  @P1 MOV R24, R26 ;  /* 0x0000001a00181202 */ /* 0x001fc40000000f00 */
[----:B------:R-:W-:Y:S02]  /*0cd0*/  @P1 MOV R25, R27 ;  /* 0x0000001b00191202 */ /* 0x000fe40000000f00 */
[----:B------:R-:W-:Y:S02]  /*0ce0*/  @P0 MOV R31, R23 ;  /* 0x00000017001f0202 */ /* 0x000fe40000000f00 */
[-C--:B------:R-:W-:Y:S02]  /*0cf0*/  @P1 MOV R28, R22.reuse ;  /* 0x00000016001c1202 */ /* 0x080fe40000000f00 */
[----:B------:R-:W-:Y:S01]  /*0d00*/  @P0 MOV R30, R22 ;  /* 0x00000016001e0202 */ /* 0x000fe20000000f00 */
[----:B------:R-:W-:Y:S01]  /*0d10*/  IMAD R22, R17, R14, RZ ;  /* 0x0000000e11167224 */ /* 0x000fe200078e02ff */
[----:B------:R-:W-:-:S04]  /*0d20*/  LEA.HI R14, R12, R3, RZ, 0x4 ;  /* 0x000000030c0e7211 */ /* 0x000fc800078f20ff */
[----:B------:R-:W-:Y:S01]  /*0d30*/  LOP3.LUT R12, R14, 0x3ffffff0, RZ, 0xc0, !PT ;  /* 0x3ffffff00e0c7812 */ /* 0x000fe200078ec0ff */
[----:B--2---:R-:W-:Y:S02]  /*0d40*/  HADD2.F32 R16, -RZ, R4.H1_H1 ;  /* 0x30000004ff107230 */ /* 0x004fe40000004100 */
[--C-:B---3--:R-:W-:Y:S02]  /*0d50*/  HADD2.F32 R29, -RZ, R8.reuse.H1_H1 ;  /* 0x30000008ff1d7230 */ /* 0x108fe40000004100 */
[----:B------:R-:W-:-:S03]  /*0d60*/  HADD2.F32 R8, -RZ, R8.H0_H0 ;  /* 0x20000008ff087230 */ /* 0x000fc60000004100 */
[----:B------:R-:W-:Y:S01]  /*0d70*/  FMUL.FTZ R16, R16, R29 ;  /* 0x0000001d10107220 */ /* 0x000fe20000410000 */
[----:B------:R-:W-:Y:S02]  /*0d80*/  HADD2.F32 R29, -RZ, R4.H0_H0 ;  /* 0x20000004ff1d7230 */ /* 0x000fe40000004100 */
[----:B------:R-:W-:Y:S02]  /*0d90*/  HADD2.F32 R19, -RZ, R5.H0_H0 ;  /* 0x20000005ff137230 */ /* 0x000fe40000004100 */
[----:B------:R-:W-:Y:S02]  /*0da0*/  HADD2.F32 R4, -RZ, R9.H0_H0 ;  /* 0x20000009ff047230 */ /* 0x000fe40000004100 */
[----:B------:R-:W-:Y:S01]  /*0db0*/  FFMA.FTZ R16, R29, R8, R16 ;  /* 0x000000081d107223 */ /* 0x000fe20000010010 */
[----:B------:R-:W-:-:S03]  /*0dc0*/  HADD2.F32 R5, -RZ, R5.H1_H1 ;  /* 0x30000005ff057230 */ /* 0x000fc60000004100 */
[----:B------:R-:W-:Y:S01]  /*0dd0*/  FFMA.FTZ R16, R19, R4, R16 ;  /* 0x0000000413107223 */ /* 0x000fe20000010010 */
[----:B------:R-:W-:Y:S02]  /*0de0*/  HADD2.F32 R4, -RZ, R9.H1_H1 ;  /* 0x30000009ff047230 */ /* 0x000fe40000004100 */
[----:B------:R-:W-:-:S03]  /*0df0*/  HADD2.F32 R19, -RZ, R6.H0_H0 ;  /* 0x20000006ff137230 */ /* 0x000fc60000004100 */
[----:B------:R-:W-:Y:S01]  /*0e00*/  FFMA.FTZ R4, R5, R4, R16 ;  /* 0x0000000405047223 */ /* 0x000fe20000010010 */
[----:B------:R-:W-:-:S05]  /*0e10*/  HADD2.F32 R16, -RZ, R10.H0_H0 ;  /* 0x2000000aff107230 */ /* 0x000fca0000004100 */
[----:B------:R-:W-:Y:S02]  /*0e20*/  FFMA.FTZ R4, R19, R16, R4 ;  /* 0x0000001013047223 */ /* 0x000fe40000010004 */
[----:B------:R-:W0:Y:S01]  /*0e30*/  @P1 LDC.64 R18, c[0x0][0x3e0] ;  /* 0x0000f800ff121b82 */ /* 0x000e220000000a00 */
[----:B------:R-:W-:-:S04]  /*0e40*/  @P1 IADD3 R9, P2, R13, 0x40, RZ ;  /* 0x000000400d091810 */ /* 0x000fc80007f5e0ff */
[----:B------:R-:W-:Y:S01]  /*0e50*/  @P1 IADD3.X R5, RZ, R15, RZ, P2, !PT ;  /* 0x0000000fff051210 */ /* 0x000fe200017fe4ff */
[----:B------:R-:W-:-:S04]  /*0e60*/  @P1 IMAD.WIDE.U32 R24, R9, UR8, R24 ;  /* 0x0000000809181c25 */ /* 0x000fc8000f8e0018 */
[----:B------:R-:W-:-:S04]  /*0e70*/  @P1 IMAD R8, R5, UR8, RZ ;  /* 0x0000000805081c24 */ /* 0x000fc8000f8e02ff */
[----:B------:R-:W-:-:S05]  /*0e80*/  @P1 IMAD R5, R9, UR9, R8 ;  /* 0x0000000909051c24 */ /* 0x000fca000f8e0208 */
[----:B------:R-:W-:Y:S02]  /*0e90*/  @P1 IADD3 R8, R25, R5, RZ ;  /* 0x0000000519081210 */ /* 0x000fe40007ffe0ff */
[----:B0-----:R-:W-:-:S04]  /*0ea0*/  @P1 LEA R18, P2, R24, R18, 0x1 ;  /* 0x0000001218121211 */ /* 0x001fc800078408ff */
[----:B------:R-:W-:Y:S02]  /*0eb0*/  @P1 LEA.HI.X R19, R24, R19, R8, 0x1, P2 ;  /* 0x0000001318131211 */ /* 0x000fe400010f0c08 */
[----:B------:R-:W0:Y:S01]  /*0ec0*/  @P0 LDC.64 R24, c[0x0][0x3e0] ;  /* 0x0000f800ff180b82 */ /* 0x000e220000000a00 */
[----:B------:R-:W-:-:S04]  /*0ed0*/  @P0 IADD3 R5, P2, R13, 0x60, RZ ;  /* 0x000000600d050810 */ /* 0x000fc80007f5e0ff */
[----:B------:R-:W-:Y:S02]  /*0ee0*/  @P0 IADD3.X R16, RZ, R15, RZ, P2, !PT ;  /* 0x0000000fff100210 */ /* 0x000fe400017fe4ff */
[----:B------:R-:W-:Y:S02]  /*0ef0*/  @P0 MOV R8, R26 ;  /* 0x0000001a00080202 */ /* 0x000fe40000000f00 */
[----:B------:R-:W-:Y:S01]  /*0f00*/  @P0 MOV R9, R27 ;  /* 0x0000001b00090202 */ /* 0x000fe20000000f00 */
[----:B------:R-:W-:-:S04]  /*0f10*/  @P0 IMAD R16, R16, UR8, RZ ;  /* 0x0000000810100c24 */ /* 0x000fc8000f8e02ff */
[C---:B------:R-:W-:Y:S02]  /*0f20*/  @P0 IMAD R27, R5.reuse, UR9, R16 ;  /* 0x00000009051b0c24 */ /* 0x040fe4000f8e0210 */
[----:B------:R-:W-:-:S05]  /*0f30*/  @P0 IMAD.WIDE.U32 R8, R5, UR8, R8 ;  /* 0x0000000805080c25 */ /* 0x000fca000f8e0008 */
[----:B------:R-:W-:Y:S02]  /*0f40*/  @P0 IADD3 R5, R9, R27, RZ ;  /* 0x0000001b09050210 */ /* 0x000fe40007ffe0ff */
[----:B0-----:R-:W-:-:S04]  /*0f50*/  @P0 LEA R24, P2, R8, R24, 0x1 ;  /* 0x0000001808180211 */ /* 0x001fc800078408ff */
[----:B------:R-:W-:Y:S02]  /*0f60*/  @P0 LEA.HI.X R25, R8, R25, R5, 0x1, P2 ;  /* 0x0000001908190211 */ /* 0x000fe400010f0c05 */
[----:B------:R-:W-:Y:S01]  /*0f70*/  @P1 IADD3 R5, P2, R13, 0x40, RZ ;  /* 0x000000400d051810 */ /* 0x000fe20007f5e0ff */
[----:B------:R-:W-:Y:S02]  /*0f80*/  HADD2.F32 R9, -RZ, R6.H1_H1 ;  /* 0x30000006ff097230 */ /* 0x000fe40000004100 */
[----:B------:R-:W-:Y:S01]  /*0f90*/  HADD2.F32 R10, -RZ, R10.H1_H1 ;  /* 0x3000000aff0a7230 */ /* 0x000fe20000004100 */
[----:B------:R-:W-:Y:S01]  /*0fa0*/  @P1 IADD3.X R6, RZ, R15, RZ, P2, !PT ;  /* 0x0000000fff061210 */ /* 0x000fe200017fe4ff */
[----:B------:R-:W-:Y:S01]  /*0fb0*/  HADD2.F32 R8, -RZ, R11.H0_H0 ;  /* 0x2000000bff087230 */ /* 0x000fe20000004100 */
[----:B------:R-:W-:Y:S01]  /*0fc0*/  @P1 MOV R29, R23 ;  /* 0x00000017001d1202 */ /* 0x000fe20000000f00 */
[----:B------:R-:W-:Y:S02]  /*0fd0*/  HADD2.F32 R23, -RZ, R7.H0_H0 ;  /* 0x20000007ff177230 */ /* 0x000fe40000004100 */
[----:B------:R-:W-:Y:S01]  /*0fe0*/  FFMA.FTZ R4, R9, R10, R4 ;  /* 0x0000000a09047223 */ /* 0x000fe20000010004 */
[----:B------:R-:W-:-:S02]  /*0ff0*/  @P1 IMAD R6, R6, UR10, RZ ;  /* 0x0000000a06061c24 */ /* 0x000fc4000f8e02ff */
[----:B------:R-:W-:-:S04]  /*1000*/  @P1 IMAD.WIDE.U32 R28, R5, UR10, R28 ;  /* 0x0000000a051c1c25 */ /* 0x000fc8000f8e001c */
[----:B------:R-:W-:Y:S02]  /*1010*/  FFMA.FTZ R23, R23, R8, R4 ;  /* 0x0000000817177223 */ /* 0x000fe40000010004 */
[----:B------:R-:W0:Y:S01]  /*1020*/  @P1 LDC.64 R8, c[0x0][0x280] ;  /* 0x0000a000ff081b82 */ /* 0x000e220000000a00 */
[----:B------:R-:W-:Y:S01]  /*1030*/  @P1 IMAD R27, R5, UR11, R6 ;  /* 0x0000000b051b1c24 */ /* 0x000fe2000f8e0206 */
[----:B------:R-:W-:-:S06]  /*1040*/  @P0 IADD3 R6, P2, R13, 0x60, RZ ;  /* 0x000000600d060810 */ /* 0x000fcc0007f5e0ff */
[----:B------:R-:W1:Y:S01]  /*1050*/  @P0 LDC.64 R4, c[0x0][0x280] ;  /* 0x0000a000ff040b82 */ /* 0x000e620000000a00 */
[----:B------:R-:W-:Y:S01]  /*1060*/  @P0 IADD3.X R13, RZ, R15, RZ, P2, !PT ;  /* 0x0000000fff0d0210 */ /* 0x000fe200017fe4ff */
[----:B------:R-:W-:-:S04]  /*1070*/  @P0 IMAD.WIDE.U32 R30, R6, UR10, R30 ;  /* 0x0000000a061e0c25 */ /* 0x000fc8000f8e001e */
[----:B------:R-:W-:-:S04]  /*1080*/  @P0 IMAD R13, R13, UR10, RZ ;  /* 0x0000000a0d0d0c24 */ /* 0x000fc8000f8e02ff */
[----:B------:R-:W-:Y:S01]  /*1090*/  @P0 IMAD R13, R6, UR11, R13 ;  /* 0x0000000b060d0c24 */ /* 0x000fe2000f8e020d */
[----:B------:R-:W-:Y:S01]  /*10a0*/  @P1 IADD3 R27, R29, R27, RZ ;  /* 0x0000001b1d1b1210 */ /* 0x000fe20007ffe0ff */
[----:B------:R-:W-:Y:S02]  /*10b0*/  HADD2.F32 R6, -RZ, R7.H1_H1 ;  /* 0x30000007ff067230 */ /* 0x000fe40000004100 */
[----:B------:R-:W-:Y:S01]  /*10c0*/  HADD2.F32 R11, -RZ, R11.H1_H1 ;  /* 0x3000000bff0b7230 */ /* 0x000fe20000004100 */
[----:B------:R-:W-:Y:S02]  /*10d0*/  @P0 IADD3 R13, R31, R13, RZ ;  /* 0x0000000d1f0d0210 */ /* 0x000fe40007ffe0ff */
[----:B0-----:R-:W-:Y:S02]  /*10e0*/  @P1 LEA R32, P2, R28, R8, 0x1 ;  /* 0x000000081c201211 */ /* 0x001fe400078408ff */
[----:B------:R-:W-:Y:S02]  /*10f0*/  FFMA.FTZ R23, R6, R11, R23 ;  /* 0x0000000b06177223 */ /* 0x000fe40000010017 */
[----:B------:R-:W-:-:S02]  /*1100*/  @P1 LEA.HI.X R33, R28, R9, R27, 0x1, P2 ;  /* 0x000000091c211211 */ /* 0x000fc400010f0c1b */
[C---:B-1----:R-:W-:Y:S02]  /*1110*/  @P0 LEA R26, P3, R30.reuse, R4, 0x1 ;  /* 0x000000041e1a0211 */ /* 0x042fe400078608ff */
[----:B------:R-:W-:Y:S02]  /*1120*/  CS2R R6, SRZ ;  /* 0x0000000000067805 */ /* 0x000fe4000001ff00 */
[----:B------:R-:W-:Y:S02]  /*1130*/  CS2R R8, SRZ ;  /* 0x0000000000087805 */ /* 0x000fe4000001ff00 */
[----:B------:R-:W-:Y:S02]  /*1140*/  CS2R R10, SRZ ;  /* 0x00000000000a7805 */ /* 0x000fe4000001ff00 */
[----:B------:R-:W-:Y:S02]  /*1150*/  @P0 LEA.HI.X R27, R30, R5, R13, 0x1, P3 ;  /* 0x000000051e1b0211 */ /* 0x000fe400018f0c0d */
[----:B------:R-:W-:-:S02]  /*1160*/  CS2R R4, SRZ ;  /* 0x0000000000047805 */ /* 0x000fc4000001ff00 */
[----:B------:R-:W-:Y:S01]  /*1170*/  IADD3 R15, -R12, R3, RZ ;  /* 0x000000030c0f7210 */ /* 0x000fe20007ffe1ff */
[----:B------:R-:W2:Y:S04]  /*1180*/  @P1 LDG.E.128 R8, desc[UR4][R32.64] ;  /* 0x0000000420081981 */ /* 0x000ea8000c1e1d00 */
[----:B------:R0:W3:Y:S01]  /*1190*/  @P1 LDG.E.128 R4, desc[UR4][R18.64] ;  /* 0x0000000412041981 */ /* 0x0000e2000c1e1d00 */
[----:B------:R-:W-:Y:S02]  /*11a0*/  SHF.R.S32.HI R16, RZ, 0x4, R14 ;  /* 0x00000004ff107819 */ /* 0x000fe4000001140e */
[----:B------:R-:W-:Y:S02]  /*11b0*/  SHF.L.U32 R29, R15, 0x2, RZ ;  /* 0x000000020f1d7819 */ /* 0x000fe400000006ff */
[----:B------:R-:W-:-:S02]  /*11c0*/  CS2R R12, SRZ ;  /* 0x00000000000c7805 */ /* 0x000fc4000001ff00 */
[----:B------:R-:W-:Y:S01]  /*11d0*/  CS2R R14, SRZ ;  /* 0x00000000000e7805 */ /* 0x000fe2000001ff00 */
[----:B------:R-:W-:Y:S01]  /*11e0*/  IMAD R29, R16, R22, R29 ;  /* 0x00000016101d7224 */ /* 0x000fe200078e021d */
[----:B------:R-:W-:Y:S02]  /*11f0*/  CS2R R16, SRZ ;  /* 0x0000000000107805 */ /* 0x000fe4000001ff00 */
[----:B0-----:R-:W-:Y:S02]  /*1200*/  CS2R R18, SRZ ;  /* 0x0000000000127805 */ /* 0x001fe4000001ff00 */
[----:B------:R2:W4:Y:S04]  /*1210*/  @P0 LDG.E.128 R12, desc[UR4][R24.64] ;  /* 0x00000004180c0981 */ /* 0x000528000c1e1d00 */
[----:B------:R-:W5:Y:S01]  /*1220*/  @P0 LDG.E.128 R16, desc[UR4][R26.64] ;  /* 0x000000041a100981 */ /* 0x000f62000c1e1d00 */
[----:B------:R-:W-:-:S02]  /*1230*/  IADD3 R28, P1, R29, R2, RZ ;  /* 0x000000021d1c7210 */ /* 0x000fc40007f3e0ff */
[C---:B------:R-:W-:Y:S02]  /*1240*/  LOP3.LUT P0, RZ, R3.reuse, 0x7, RZ, 0xc0, !PT ;  /* 0x0000000703ff7812 */ /* 0x040fe4000780c0ff */
[----:B------:R-:W-:Y:S02]  /*1250*/  LEA.HI R3, P2, R3, R20, RZ, 0x1d ;  /* 0x0000001403037211 */ /* 0x000fe4000785e8ff */
[----:B------:R-:W-:Y:S02]  /*1260*/  LEA.HI.X.SX32 R29, R29, R0, 0x1, P1 ;  /* 0x000000001d1d7211 */ /* 0x000fe400008f0eff */
[----:B------:R-:W-:Y:S02]  /*1270*/  LEA.HI.X.SX32 R20, R20, RZ, 0x1, P2 ;  /* 0x000000ff14147211 */ /* 0x000fe400010f0eff */
[----:B------:R-:W-:-:S04]  /*1280*/  LEA R2, P1, R3, UR6, 0x2 ;  /* 0x0000000603027c11 */ /* 0x000fc8000f8210ff */
[----:B------:R-:W-:Y:S01]  /*1290*/  LEA.HI.X R3, R3, UR7, R20, 0x2, P1 ;  /* 0x0000000703037c11 */ /* 0x000fe200088f1414 */
[----:B------:R-:W0:Y:S01]  /*12a0*/  SHFL.BFLY PT, R0, R23, 0x4, 0x1f ;  /* 0x0c801f0017007f89 */ /* 0x000e2200000e0000 */
[----:B------:R-:W-:-:S03]  /*12b0*/  ULDC.64 UR6, c[0x0][0x400] ;  /* 0x0001000000067ab9 */ /* 0x000fc60000000a00 */
[----:B------:R-:W1:Y:S01]  /*12c0*/  SHFL.BFLY PT, R30, R21, 0x4, 0x1f ;  /* 0x0c801f00151e7f89 */ /* 0x000e6200000e0000 */
[----:B0-----:R-:W-:Y:S01]  /*12d0*/  FADD.FTZ R23, R23, R0 ;  /* 0x0000000017177221 */ /* 0x001fe20000010000 */
[----:B-1----:R-:W-:Y:S01]  /*12e0*/  FADD.FTZ R21, R21, R30 ;  /* 0x0000001e15157221 */ /* 0x002fe20000010000 */
[----:B--2---:R-:W-:Y:S02]  /*12f0*/  HADD2.F32 R25, -RZ, R8.H1_H1 ;  /* 0x30000008ff197230 */ /* 0x004fe40000004100 */
[----:B---3--:R-:W-:-:S05]  /*1300*/  HADD2.F32 R20, -RZ, R4.H1_H1 ;  /* 0x30000004ff147230 */ /* 0x008fca0000004100 */
[----:B------:R-:W-:Y:S01]  /*1310*/  FMUL.FTZ R20, R20, R25 ;  /* 0x0000001914147220 */ /* 0x000fe20000410000 */
[----:B------:R-:W-:Y:S02]  /*1320*/  HADD2.F32 R25, -RZ, R4.H0_H0 ;  /* 0x20000004ff197230 */ /* 0x000fe40000004100 */
[----:B------:R-:W-:Y:S02]  /*1330*/  HADD2.F32 R4, -RZ, R8.H0_H0 ;  /* 0x20000008ff047230 */ /* 0x000fe40000004100 */
[----:B------:R-:W-:-:S03]  /*1340*/  HADD2.F32 R8, -RZ, R9.H0_H0 ;  /* 0x20000009ff087230 */ /* 0x000fc60000004100 */
[----:B------:R-:W-:Y:S01]  /*1350*/  FFMA.FTZ R4, R25, R4, R20 ;  /* 0x0000000419047223 */ /* 0x000fe20000010014 */
[--C-:B------:R-:W-:Y:S02]  /*1360*/  HADD2.F32 R25, -RZ, R5.reuse.H0_H0 ;  /* 0x20000005ff197230 */ /* 0x100fe40000004100 */
        /* <DEDUP_REMOVED lines=15> */
[----:B------:R-:W-:-:S02]  /*1460*/  HADD2.F32 R25, -RZ, R6.H0_H0 ;  /* 0x20000006ff197230 */ /* 0x000fc40000004100 */
[--C-:B------:R-:W-:Y:S02]  /*1470*/  HADD2.F32 R16, -RZ, R10.reuse.H0_H0 ;  /* 0x2000000aff107230 */ /* 0x100fe40000004100 */
[----:B------:R-:W-:Y:S02]  /*1480*/  HADD2.F32 R9, -RZ, R10.H1_H1 ;  /* 0x3000000aff097230 */ /* 0x000fe40000004100 */
[--C-:B------:R-:W-:Y:S02]  /*1490*/  HADD2.F32 R5, -RZ, R11.reuse.H0_H0 ;  /* 0x2000000bff057230 */ /* 0x100fe40000004100 */
[----:B------:R-:W-:Y:S02]  /*14a0*/  HADD2.F32 R8, -RZ, R11.H1_H1 ;  /* 0x3000000bff087230 */ /* 0x000fe40000004100 */
        /* <DEDUP_REMOVED lines=8> */
[----:B------:R-:W-:Y:S01]  /*1530*/  FFMA.FTZ R9, R6, R9, R25 ;  /* 0x0000000906097223 */ /* 0x000fe20000010019 */
[----:B------:R-:W-:Y:S02]  /*1540*/  HADD2.F32 R0, -RZ, R7.H0_H0 ;  /* 0x20000007ff007230 */ /* 0x000fe40000004100 */
[----:B------:R-:W-:-:S02]  /*1550*/  HADD2.F32 R11, -RZ, R15.H0_H0 ;  /* 0x2000000fff0b7230 */ /* 0x000fc40000004100 */
[----:B------:R-:W-:Y:S01]  /*1560*/  FFMA.FTZ R12, R13, R18, R12 ;  /* 0x000000120d0c7223 */ /* 0x000fe2000001000c */
        /* <DEDUP_REMOVED lines=9> */
[----:B------:R-:W1:Y:S04]  /*1600*/  SHFL.BFLY PT, R5, R12, 0x4, 0x1f ;  /* 0x0c801f000c057f89 */ /* 0x000e6800000e0000 */
[----:B------:R-:W2:Y:S04]  /*1610*/  SHFL.BFLY PT, R4, R21, 0x2, 0x1f ;  /* 0x0c401f0015047f89 */ /* 0x000ea800000e0000 */
[----:B------:R-:W3:Y:S01]  /*1620*/  SHFL.BFLY PT, R0, R23, 0x2, 0x1f ;  /* 0x0c401f0017007f89 */ /* 0x000ee200000e0000 */
[----:B0-----:R-:W-:Y:S01]  /*1630*/  FADD.FTZ R9, R7, R6 ;  /* 0x0000000607097221 */ /* 0x001fe20000010000 */
[----:B-1----:R-:W-:-:S04]  /*1640*/  FADD.FTZ R10, R12, R5 ;  /* 0x000000050c0a7221 */ /* 0x002fc80000010000 */
[----:B------:R-:W0:Y:S01]  /*1650*/  SHFL.BFLY PT, R6, R9, 0x2, 0x1f ;  /* 0x0c401f0009067f89 */ /* 0x000e2200000e0000 */
[----:B--2---:R-:W-:-:S03]  /*1660*/  FADD.FTZ R21, R21, R4 ;  /* 0x0000000415157221 */ /* 0x004fc60000010000 */
[----:B------:R-:W1:Y:S04]  /*1670*/  SHFL.BFLY PT, R11, R10, 0x2, 0x1f ;  /* 0x0c401f000a0b7f89 */ /* 0x000e6800000e0000 */
[----:B------:R-:W2:Y:S01]  /*1680*/  SHFL.BFLY PT, R8, R21, 0x1, 0x1f ;  /* 0x0c201f0015087f89 */ /* 0x000ea200000e0000 */
[----:B------:R-:W-:Y:S01]  /*1690*/  LEA R4, P1, R28, UR6, 0x2 ;  /* 0x000000061c047c11 */ /* 0x000fe2000f8210ff */
[----:B---3--:R-:W-:Y:S01]  /*16a0*/  FADD.FTZ R0, R23, R0 ;  /* 0x0000000017007221 */ /* 0x008fe20000010000 */
[----:B------:R-:W-:Y:S01]  /*16b0*/  SHF.L.U32 R7, R22, 0x2, RZ ;  /* 0x0000000216077819 */ /* 0x000fe200000006ff */
[----:B------:R-:W-:Y:S01]  /*16c0*/  ULDC UR6, c[0x0][0x384] ;  /* 0x0000e10000067ab9 */ /* 0x000fe20000000800 */
[----:B------:R-:W-:Y:S02]  /*16d0*/  LEA.HI.X R5, R28, UR7, R29, 0x2, P1 ;  /* 0x000000071c057c11 */ /* 0x000fe400088f141d */
[----:B------:R-:W3:Y:S01]  /*16e0*/  SHFL.BFLY PT, R17, R0, 0x1, 0x1f ;  /* 0x0c201f0000117f89 */ /* 0x000ee200000e0000 */
[----:B0-----:R-:W-:Y:S01]  /*16f0*/  FADD.FTZ R20, R9, R6 ;  /* 0x0000000609147221 */ /* 0x001fe20000010000 */
[----:B-1----:R-:W-:Y:S01]  /*1700*/  FADD.FTZ R24, R10, R11 ;  /* 0x0000000b0a187221 */ /* 0x002fe20000010000 */
[----:B------:R-:W-:-:S03]  /*1710*/  IMAD.WIDE R6, R7, 0x10, R4 ;  /* 0x0000001007067825 */ /* 0x000fc600078e0204 */
[----:B------:R-:W0:Y:S01]  /*1720*/  SHFL.BFLY PT, R23, R20, 0x1, 0x1f ;  /* 0x0c201f0014177f89 */ /* 0x000e2200000e0000 */
[----:B--2---:R-:W-:-:S03]  /*1730*/  FADD.FTZ R18, R21, R8 ;  /* 0x0000000815127221 */ /* 0x004fc60000010000 */
[----:B------:R-:W1:Y:S01]  /*1740*/  SHFL.BFLY PT, R21, R24, 0x1, 0x1f ;  /* 0x0c201f0018157f89 */ /* 0x000e6200000e0000 */
[----:B------:R-:W-:-:S04]  /*1750*/  IMAD.WIDE R8, R22, 0x40, R6 ;  /* 0x0000004016087825 */ /* 0x000fc800078e0206 */
[----:B------:R-:W-:-:S04]  /*1760*/  IMAD.WIDE R10, R22, 0x40, R8 ;  /* 0x00000040160a7825 */ /* 0x000fc800078e0208 */
[----:B------:R-:W-:-:S04]  /*1770*/  IMAD.WIDE R12, R22, 0x40, R10 ;  /* 0x00000040160c7825 */ /* 0x000fc800078e020a */
[----:B---3--:R-:W-:Y:S01]  /*1780*/  FADD.FTZ R19, R0, R17 ;  /* 0x0000001100137221 */ /* 0x008fe20000010000 */
[----:B------:R-:W-:Y:S01]  /*1790*/  FMUL.FTZ R25, R18, UR6 ;  /* 0x0000000612197c20 */ /* 0x000fe20008410000 */
[----:B------:R-:W-:-:S04]  /*17a0*/  IMAD.WIDE R14, R22, 0x40, R12 ;  /* 0x00000040160e7825 */ /* 0x000fc800078e020c */
[----:B0-----:R-:W-:Y:S01]  /*17b0*/  FADD.FTZ R23, R20, R23 ;  /* 0x0000001714177221 */ /* 0x001fe20000010000 */
[----:B-1----:R-:W-:Y:S01]  /*17c0*/  FADD.FTZ R21, R24, R21 ;  /* 0x0000001518157221 */ /* 0x002fe20000010000 */
[----:B------:R-:W-:Y:S02]  /*17d0*/  FMUL.FTZ R19, R19, UR6 ;  /* 0x0000000613137c20 */ /* 0x000fe40008410000 */
[----:B------:R-:W-:Y:S01]  /*17e0*/  FMUL.FTZ R27, R23, UR6 ;  /* 0x00000006171b7c20 */ /* 0x000fe20008410000 */
[----:B------:R-:W-:Y:S01]  /*17f0*/  FMUL.FTZ R21, R21, UR6 ;  /* 0x0000000615157c20 */ /* 0x000fe20008410000 */
[C---:B------:R-:W-:Y:S01]  /*1800*/  IMAD.WIDE R16, R22.reuse, 0x40, R14 ;  /* 0x0000004016107825 */ /* 0x040fe200078e020e */
[----:B------:R-:W-:Y:S04]  /*1810*/  @!P0 STG.E desc[UR4][R2.64], R25 ;  /* 0x0000001902008986 */ /* 0x000fe8000c101904 */
[----:B------:R-:W-:Y:S01]  /*1820*/  @!P0 STG.E desc[UR4][R2.64+0x80], R19 ;  /* 0x0000801302008986 */ /* 0x000fe2000c101904 */
[----:B------:R-:W-:-:S03]  /*1830*/  IMAD.WIDE R22, R22, 0x40, R16 ;  /* 0x0000004016167825 */ /* 0x000fc600078e0210 */
[----:B------:R-:W-:Y:S04]  /*1840*/  @!P0 STG.E desc[UR4][R2.64+0x100], R27 ;  /* 0x0001001b02008986 */ /* 0x000fe8000c101904 */
[----:B------:R-:W-:Y:S04]  /*1850*/  @!P0 STG.E desc[UR4][R2.64+0x180], R21 ;  /* 0x0001801502008986 */ /* 0x000fe8000c101904 */
[----:B------:R-:W-:Y:S04]  /*1860*/  STG.E.128 desc[UR4][R4.64], RZ ;  /* 0x000000ff04007986 */ /* 0x000fe8000c101d04 */
[----:B------:R-:W-:Y:S04]  /*1870*/  STG.E.128 desc[UR4][R6.64], RZ ;  /* 0x000000ff06007986 */ /* 0x000fe8000c101d04 */
[----:B------:R-:W-:Y:S04]  /*1880*/  STG.E.128 desc[UR4][R8.64], RZ ;  /* 0x000000ff08007986 */ /* 0x000fe8000c101d04 */
[----:B------:R-:W-:Y:S04]  /*1890*/  STG.E.128 desc[UR4][R10.64], RZ ;  /* 0x000000ff0a007986 */ /* 0x000fe8000c101d04 */
[----:B------:R-:W-:Y:S04]  /*18a0*/  STG.E.128 desc[UR4][R12.64], RZ ;  /* 0x000000ff0c007986 */ /* 0x000fe8000c101d04 */
[----:B------:R-:W-:Y:S04]  /*18b0*/  STG.E.128 desc[UR4][R14.64], RZ ;  /* 0x000000ff0e007986 */ /* 0x000fe8000c101d04 */
[----:B------:R-:W-:Y:S04]  /*18c0*/  STG.E.128 desc[UR4][R16.64], RZ ;  /* 0x000000ff10007986 */ /* 0x000fe8000c101d04 */
[----:B------:R-:W-:Y:S01]  /*18d0*/  STG.E.128 desc[UR4][R22.64], RZ ;  /* 0x000000ff16007986 */ /* 0x000fe2000c101d04 */
[----:B------:R-:W-:Y:S05]  /*18e0*/  EXIT ;  /* 0x000000000000794d */ /* 0x000fea0003800000 */
.L_x_2454:
        /* <DEDUP_REMOVED lines=9> */
.L_x_2502:


//--------------------- .nv.shared._ZN5flash44flash_bwd_dq_dk_dv_loop_seqk_parallel_kernelI23Flash_bwd_kernel_traitsILi64ELi64ELi128ELi8ELi2ELi4ELi4ELb1ELb0EN7cutlass6half_tE19Flash_kernel_traitsILi64ELi64ELi128ELi8ES3_EELb0ELb0ELb0ELb0ELb0ELb1ELb0EEEvNS_16Flash_bwd_paramsE --------------------------
	.section	.nv.shared._ZN5flash44flash_bwd_dq_dk_dv_loop_seqk_parallel_kernelI23Flash_bwd_kernel_traitsILi64ELi64ELi128ELi8ELi2ELi4ELi4ELb1ELb0EN7cutlass6half_tE19Flash_kernel_traitsILi64ELi64ELi128ELi8ES3_EELb0ELb0ELb0ELb0ELb0ELb1ELb0EEEvNS_16Flash_bwd_paramsE,"aw",@nobits
	.sectionflags	@""
	.align	16
	.zero		1024


//--------------------- .nv.shared.reserved.0     --------------------------
	.section	.nv.shared.reserved.0,"aw",@nobits
	.weak		__nv_reservedSMEM_offset_0_alias
	.size		__nv_reservedSMEM_offset_0_alias, 0, 0
	.other		__nv_reservedSMEM_offset_0_alias,@"STO_CUDA_RESERVED_SHARED STV_DEFAULT"
__nv_reservedSMEM_offset_0_alias:
	.zero		0


//--------------------- .nv.global                --------------------------
	.section	.nv.global,"aw",@nobits
.nv.global:
	.type		_ZN65_INTERNAL_66a1502c_29_flash_bwd_hdim64_fp16_sm80_cu_ea41c527_33104cute1_E,@object
	.size		_ZN65_INTERNAL_66a1502c_29_flash_bwd_hdim64_fp16_sm80_cu_ea41c527_33104cute1_E,(_ZN65_INTERNAL_66a1502c_29_flash_bwd_hdim64_fp16_sm80_cu_ea41c527_33104cuda3std3__45__cpo6cbeginE - _ZN65_INTERNAL_66a1502c_29_flash_bwd_hdim64_fp16_sm80_cu_ea41c527_33104cute1_E)
_ZN65_INTERNAL_66a1502c_29_flash_bwd_hdim64_fp16_sm80_cu_ea41c527_33104cute1_E:
	.zero		1
	.type		_ZN65_INTERNAL_66a1502c_29_flash_bwd_hdim64_fp16_sm80_cu_ea41c527_33104cuda3std3__45__cpo6cbeginE,@object
	.size		_ZN65_INTERNAL_66a1502c_29_flash_bwd_hdim64_fp16_sm80_cu_ea41c527_33104cuda3std3__45__cpo6cbeginE,(_ZN65_INTERNAL_66a1502c_29_flash_bwd_hdim64_fp16_sm80_cu_ea41c527_33104cuda3std3__48in_placeE - _ZN65_INTERNAL_66a1502c_29_flash_bwd_hdim64_fp16_sm80_cu_ea41c527_33104cuda3std3__45__cpo6cbeginE)
_ZN65_INTERNAL_66a1502c_29_flash_bwd_hdim64_fp16_sm80_cu_ea41c527_33104cuda3std3__45__cpo6cbeginE:
	.zero		1
	.type		_ZN65_INTERNAL_66a1502c_29_flash_bwd_hdim64_fp16_sm80_cu_ea41c527_33104cuda3std3__48in_placeE,@object
	.size		_ZN65_INTERNAL_66a1502c_29_flash_bwd_hdim64_fp16_sm80_cu_ea41c527_33104cuda3std3__48in_placeE,(_ZN65_INTERNAL_66a1502c_29_flash_bwd_hdim64_fp16_sm80_cu_ea41c527_33104cuda3std6ranges3__45__cpo9iter_moveE - _ZN65_INTERNAL_66a1502c_29_flash_bwd_hdim64_fp16_sm80_cu_ea41c527_33104cuda3std3__48in_placeE)
_ZN65_INTERNAL_66a1502c_29_flash_bwd_hdim64_fp16_sm80_cu_ea41c527_33104cuda3std3__48in_placeE:
	.zero		1
	.type		_ZN65_INTERNAL_66a1502c_29_flash_bwd_hdim64_fp16_sm80_cu_ea41c527_33104cuda3std6ranges3__45__cpo9iter_moveE,@object
	.size		_ZN65_INTERNAL_66a1502c_29_flash_bwd_hdim64_fp16_sm80_cu_ea41c527_33104cuda3std6ranges3__45__cpo9iter_moveE,(_ZN65_INTERNAL_66a1502c_29_flash_bwd_hdim64_fp16_sm80_cu_ea41c527_33104cuda3std3__45__cpo5beginE - _ZN65_INTERNAL_66a1502c_29_flash_bwd_hdim64_fp16_sm80_cu_ea41c527_33104cuda3std6ranges3__45__cpo9iter_moveE)
_ZN65_INTERNAL_66a1502c_29_flash_bwd_hdim64_fp16_sm80_cu_ea41c527_33104cuda3std6ranges3__45__cpo9iter_moveE:
	.zero		1
	.type		_ZN65_INTERNAL_66a1502c_29_flash_bwd_hdim64_fp16_sm80_cu_ea41c527_33104cuda3std3__45__cpo5beginE,@object
	.size		_ZN65_INTERNAL_66a1502c_29_flash_bwd_hdim64_fp16_sm80_cu_ea41c527_33104cuda3std3__45__cpo5beginE,(_ZN65_INTERNAL_66a1502c_29_flash_bwd_hdim64_fp16_sm80_cu_ea41c527_33104cuda3std3__467_GLOBAL__N__66a1502c_29_flash_bwd_hdim64_fp16_sm80_cu_ea41c527_33106ignoreE - _ZN65_INTERNAL_66a1502c_29_flash_bwd_hdim64_fp16_sm80_cu_ea41c527_33104cuda3std3__45__cpo5beginE)
_ZN65_INTERNAL_66a1502c_29_flash_bwd_hdim64_fp16_sm80_cu_ea41c527_33104cuda3std3__45__cpo5beginE:
	.zero		1
	.type		_ZN65_INTERNAL_66a1502c_29_flash_bwd_hdim64_fp16_sm80_cu_ea41c527_33104cuda3std3__467_GLOBAL__N__66a1502c_29_flash_bwd_hdim64_fp16_sm80_cu_ea41c527_33106ignoreE,@object
	.size		_ZN65_INTERNAL_66a1502c_29_flash_bwd_hdim64_fp16_sm80_cu_ea41c527_33104cuda3std3__467_GLOBAL__N__66a1502c_29_flash_bwd_hdim64_fp16_sm80_cu_ea41c527_33106ignoreE,(_ZN65_INTERNAL_66a1502c_29_flash_bwd_hdim64_fp16_sm80_cu_ea41c527_33104cute7productE - _ZN65_INTERNAL_66a1502c_29_flash_bwd_hdim64_fp16_sm80_cu_ea41c527_33104cuda3std3__467_GLOBAL__N__66a1502c_29_flash_bwd_hdim64_fp16_sm80_cu_ea41c527_33106ignoreE)
_ZN65_INTERNAL_66a1502c_29_flash_bwd_hdim64_fp16_sm80_cu_ea41c527_33104cuda3std3__467_GLOBAL__N__66a1502c_29_flash_bwd_hdim64_fp16_sm80_cu_ea41c527_33106ignoreE:
	.zero		1
	.type		_ZN65_INTERNAL_66a1502c_29_flash_bwd_hdim64_fp16_sm80_cu_ea41c527_33104cute7productE,@object
	.size		_ZN65_INTERNAL_66a1502c_29_flash_bwd_hdim64_fp16_sm80_cu_ea41c527_33104cute7productE,(_ZN65_INTERNAL_66a1502c_29_flash_bwd_hdim64_fp16_sm80_cu_ea41c527_33104cuda3std3__45__cpo3endE - _ZN65_INTERNAL_66a1502c_29_flash_bwd_hdim64_fp16_sm80_cu_ea41c527_33104cute7productE)
_ZN65_INTERNAL_66a1502c_29_flash_bwd_hdim64_fp16_sm80_cu_ea41c527_33104cute7productE:
	.zero		1
	.type		_ZN65_INTERNAL_66a1502c_29_flash_bwd_hdim64_fp16_sm80_cu_ea41c527_33104cuda3std3__45__cpo3endE,@object
	.size		_ZN65_INTERNAL_66a1502c_29_flash_bwd_hdim64_fp16_sm80_cu_ea41c527_33104cuda3std3__45__cpo3endE,(_ZN65_INTERNAL_66a1502c_29_flash_bwd_hdim64_fp16_sm80_cu_ea41c527_33104cuda3std3__419piecewise_constructE - _ZN65_INTERNAL_66a1502c_29_flash_bwd_hdim64_fp16_sm80_cu_ea41c527_33104cuda3std3__45__cpo3endE)
_ZN65_INTERNAL_66a1502c_29_flash_bwd_hdim64_fp16_sm80_cu_ea41c527_33104cuda3std3__45__cpo3endE:
	.zero		1
	.type		_ZN65_INTERNAL_66a1502c_29_flash_bwd_hdim64_fp16_sm80_cu_ea41c527_33104cuda3std3__419piecewise_constructE,@object
	.size		_ZN65_INTERNAL_66a1502c_29_flash_bwd_hdim64_fp16_sm80_cu_ea41c527_33104cuda3std3__419piecewise_constructE,(_ZN65_INTERNAL_66a1502c_29_flash_bwd_hdim64_fp16_sm80_cu_ea41c527_33104cuda3std3__45__cpo4cendE - _ZN65_INTERNAL_66a1502c_29_flash_bwd_hdim64_fp16_sm80_cu_ea41c527_33104cuda3std3__419piecewise_constructE)
_ZN65_INTERNAL_66a1502c_29_flash_bwd_hdim64_fp16_sm80_cu_ea41c527_33104cuda3std3__419piecewise_constructE:
	.zero		1
	.type		_ZN65_INTERNAL_66a1502c_29_flash_bwd_hdim64_fp16_sm80_cu_ea41c527_33104cuda3std3__45__cpo4cendE,@object
	.size		_ZN65_INTERNAL_66a1502c_29_flash_bwd_hdim64_fp16_sm80_cu_ea41c527_33104cuda3std3__45__cpo4cendE,(_ZN65_INTERNAL_66a1502c_29_flash_bwd_hdim64_fp16_sm80_cu_ea41c527_33104cuda3std6ranges3__45__cpo4swapE - _ZN65_INTERNAL_66a1502c_29_flash_bwd_hdim64_fp16_sm80_cu_ea41c527_33104cuda3std3__45__cpo4cendE)
_ZN65_INTERNAL_66a1502c_29_flash_bwd_hdim64_fp16_sm80_cu_ea41c527_33104cuda3std3__45__cpo4cendE:
	.zero		1
	.type		_ZN65_INTERNAL_66a1502c_29_flash_bwd_hdim64_fp16_sm80_cu_ea41c527_33104cuda3std6ranges3__45__cpo4swapE,@object
	.size		_ZN65_INTERNAL_66a1502c_29_flash_bwd_hdim64_fp16_sm80_cu_ea41c527_33104cuda3std6ranges3__45__cpo4swapE,(.L_7 - _ZN65_INTERNAL_66a1502c_29_flash_bwd_hdim64_fp16_sm80_cu_ea41c527_33104cuda3std6ranges3__45__cpo4swapE)
_ZN65_INTERNAL_66a1502c_29_flash_bwd_hdim64_fp16_sm80_cu_ea41c527_33104cuda3std6ranges3__45__cpo4swapE:
	.zero		1
.L_7:


//--------------------- .nv.shared._ZN5flash44flash_bwd_dq_dk_dv_loop_seqk_parallel_kernelI23Flash_bwd_kernel_traitsILi64ELi64ELi128ELi8ELi2ELi4ELi4ELb1ELb0EN7cutlass6half_tE19Flash_kernel_traitsILi64ELi64ELi128ELi8ES3_EELb0ELb0ELb0ELb0ELb0ELb0ELb0EEEvNS_16Flash_bwd_paramsE --------------------------
	.section	.nv.shared._ZN5flash44flash_bwd_dq_dk_dv_loop_seqk_parallel_kernelI23Flash_bwd_kernel_traitsILi64ELi64ELi128ELi8ELi2ELi4ELi4ELb1ELb0EN7cutlass6half_tE19Flash_kernel_traitsILi64ELi64ELi128ELi8ES3_EELb0ELb0ELb0ELb0ELb0ELb0ELb0EEEvNS_16Flash_bwd_paramsE,"aw",@nobits
	.sectionflags	@""
	.align	16
	.zero		1024


//--------------------- .nv.shared._ZN5flash44flash_bwd_dq_dk_dv_loop_seqk_parallel_kernelI23Flash_bwd_kernel_traitsILi64ELi64ELi128ELi8ELi2ELi4ELi4ELb1ELb0EN7cutlass6half_tE19Flash_kernel_traitsILi64ELi64ELi128ELi8ES3_EELb0ELb0ELb1ELb0ELb0ELb0ELb0EEEvNS_16Flash_bwd_paramsE --------------------------
	.section	.nv.shared._ZN5flash44flash_bwd_dq_dk_dv_loop_seqk_parallel_kernelI23Flash_bwd_kernel_traitsILi64ELi64ELi128ELi8ELi2ELi4ELi4ELb1ELb0EN7cutlass6half_tE19Flash_kernel_traitsILi64ELi64ELi128ELi8ES3_EELb0ELb0ELb1ELb0ELb0ELb0ELb0EEEvNS_16Flash_bwd_paramsE,"aw",@nobits
	.sectionflags	@""
	.align	16
	.zero		1024


//--------------------- .nv.shared._ZN5flash44flash_bwd_dq_dk_dv_loop_seqk_parallel_kernelI23Flash_bwd_kernel_traitsILi64ELi64ELi128ELi8ELi2ELi4ELi4ELb1ELb0EN7cutlass6half_tE19Flash_kernel_traitsILi64ELi64ELi128ELi8ES3_EELb0ELb0ELb0ELb0ELb1ELb1ELb0EEEvNS_16Flash_bwd_paramsE --------------------------
	.section	.nv.shared._ZN5flash44flash_bwd_dq_dk_dv_loop_seqk_parallel_kernelI23Flash_bwd_kernel_traitsILi64ELi64ELi128ELi8ELi2ELi4ELi4ELb1ELb0EN7cutlass6half_tE19Flash_kernel_traitsILi64ELi64ELi128ELi8ES3_EELb0ELb0ELb0ELb0ELb1ELb1ELb0EEEvNS_16Flash_bwd_paramsE,"aw",@nobits
	.sectionflags	@""
	.align	16
	.zero		1024


//--------------------- .nv.shared._ZN5flash44flash_bwd_dq_dk_dv_loop_seqk_parallel_kernelI23Flash_bwd_kernel_traitsILi64ELi64ELi128ELi8ELi2ELi4ELi4ELb1ELb0EN7cutlass6half_tE19Flash_kernel_traitsILi64ELi64ELi128ELi8ES3_EELb0ELb0ELb0ELb1ELb0ELb0ELb0EEEvNS_16Flash_bwd_paramsE --------------------------
	.section	.nv.shared._ZN5flash44flash_bwd_dq_dk_dv_loop_seqk_parallel_kernelI23Flash_bwd_kernel_traitsILi64ELi64ELi128ELi8ELi2ELi4ELi4ELb1ELb0EN7cutlass6half_tE19Flash_kernel_traitsILi64ELi64ELi128ELi8ES3_EELb0ELb0ELb0ELb1ELb0ELb0ELb0EEEvNS_16Flash_bwd_paramsE,"aw",@nobits
	.sectionflags	@""
	.align	16
	.zero		1024


//--------------------- .nv.shared._ZN5flash44flash_bwd_dq_dk_dv_loop_seqk_parallel_kernelI23Flash_bwd_kernel_traitsILi64ELi64ELi128ELi8ELi2ELi4ELi4ELb1ELb0EN7cutlass6half_tE19Flash_kernel_traitsILi64ELi64ELi128ELi8ES3_EELb0ELb0ELb1ELb0ELb0ELb1ELb0EEEvNS_16Flash_bwd_paramsE --------------------------
	.section	.nv.shared._ZN5flash44flash_bwd_dq_dk_dv_loop_seqk_parallel_kernelI23Flash_bwd_kernel_traitsILi64ELi64ELi128ELi8ELi2ELi4ELi4ELb1ELb0EN7cutlass6half_tE19Flash_kernel_traitsILi64ELi64ELi128ELi8ES3_EELb0ELb0ELb1ELb0ELb0ELb1ELb0EEEvNS_16Flash_bwd_paramsE,"aw",@nobits
	.sectionflags	@""
	.align	16
	.zero		1024


//--------------------- .nv.shared._ZN5flash44flash_bwd_dq_dk_dv_loop_seqk_parallel_kernelI23Flash_bwd_kernel_traitsILi64ELi64ELi128ELi8ELi2ELi4ELi4ELb1ELb0EN7cutlass6half_tE19Flash_kernel_traitsILi64ELi64ELi128ELi8ES3_EELb0ELb0ELb1ELb1ELb0ELb0ELb0EEEvNS_16Flash_bwd_paramsE --------------------------
	.section	.nv.shared._ZN5flash44flash_bwd_dq_dk_dv_loop_seqk_parallel_kernelI23Flash_bwd_kernel_traitsILi64ELi64ELi128ELi8ELi2ELi4ELi4ELb1ELb0EN7cutlass6half_tE19Flash_kernel_traitsILi64ELi64ELi128ELi8ES3_EELb0ELb0ELb1ELb1ELb0ELb0ELb0EEEvNS_16Flash_bwd_paramsE,"aw",@nobits
	.sectionflags	@""
	.align	16
	.zero		1024


//--------------------- .nv.shared._ZN5flash44flash_bwd_dq_dk_dv_loop_seqk_parallel_kernelI23Flash_bwd_kernel_traitsILi64ELi128ELi128ELi8ELi4ELi4ELi4ELb0ELb0EN7cutlass6half_tE19Flash_kernel_traitsILi64ELi128ELi128ELi8ES3_EELb0ELb0ELb0ELb0ELb0ELb1ELb0EEEvNS_16Flash_bwd_paramsE --------------------------
	.section	.nv.shared._ZN5flash44flash_bwd_dq_dk_dv_loop_seqk_parallel_kernelI23Flash_bwd_kernel_traitsILi64ELi128ELi128ELi8ELi4ELi4ELi4ELb0ELb0EN7cutlass6half_tE19Flash_kernel_traitsILi64ELi128ELi128ELi8ES3_EELb0ELb0ELb0ELb0ELb0ELb1ELb0EEEvNS_16Flash_bwd_paramsE,"aw",@nobits
	.sectionflags	@""
	.align	16
	.zero		1024


//--------------------- .nv.shared._ZN5flash44flash_bwd_dq_dk_dv_loop_seqk_parallel_kernelI23Flash_bwd_kernel_traitsILi64ELi128ELi128ELi8ELi4ELi4ELi4ELb0ELb0EN7cutlass6half_tE19Flash_kernel_traitsILi64ELi128ELi128ELi8ES3_EELb0ELb0ELb0ELb0ELb0ELb0ELb0EEEvNS_16Flash_bwd_paramsE --------------------------
	.section	.nv.shared._ZN5flash44flash_bwd_dq_dk_dv_loop_seqk_parallel_kernelI23Flash_bwd_kernel_traitsILi64ELi128ELi128ELi8ELi4ELi4ELi4ELb0ELb0EN7cutlass6half_tE19Flash_kernel_traitsILi64ELi128ELi128ELi8ES3_EELb0ELb0ELb0ELb0ELb0ELb0ELb0EEEvNS_16Flash_bwd_paramsE,"aw",@nobits
	.sectionflags	@""
	.align	16
	.zero		1024


//--------------------- .nv.shared._ZN5flash44flash_bwd_dq_dk_dv_loop_seqk_parallel_kernelI23Flash_bwd_kernel_traitsILi64ELi128ELi128ELi8ELi4ELi4ELi4ELb0ELb0EN7cutlass6half_tE19Flash_kernel_traitsILi64ELi128ELi128ELi8ES3_EELb0ELb0ELb1ELb0ELb0ELb0ELb0EEEvNS_16Flash_bwd_paramsE --------------------------
	.section	.nv.shared._ZN5flash44flash_bwd_dq_dk_dv_loop_seqk_parallel_kernelI23Flash_bwd_kernel_traitsILi64ELi128ELi128ELi8ELi4ELi4ELi4ELb0ELb0EN7cutlass6half_tE19Flash_kernel_traitsILi64ELi128ELi128ELi8ES3_EELb0ELb0ELb1ELb0ELb0ELb0ELb0EEEvNS_16Flash_bwd_paramsE,"aw",@nobits
	.sectionflags	@""
	.align	16
	.zero		1024


//--------------------- .nv.shared._ZN5flash44flash_bwd_dq_dk_dv_loop_seqk_parallel_kernelI23Flash_bwd_kernel_traitsILi64ELi128ELi128ELi8ELi4ELi4ELi4ELb0ELb0EN7cutlass6half_tE19Flash_kernel_traitsILi64ELi128ELi128ELi8ES3_EELb0ELb0ELb0ELb0ELb1ELb1ELb0EEEvNS_16Flash_bwd_paramsE --------------------------
	.section	.nv.shared._ZN5flash44flash_bwd_dq_dk_dv_loop_seqk_parallel_kernelI23Flash_bwd_kernel_traitsILi64ELi128ELi128ELi8ELi4ELi4ELi4ELb0ELb0EN7cutlass6half_tE19Flash_kernel_traitsILi64ELi128ELi128ELi8ES3_EELb0ELb0ELb0ELb0ELb1ELb1ELb0EEEvNS_16Flash_bwd_paramsE,"aw",@nobits
	.sectionflags	@""
	.align	16
	.zero		1024


//--------------------- .nv.shared._ZN5flash44flash_bwd_dq_dk_dv_loop_seqk_parallel_kernelI23Flash_bwd_kernel_traitsILi64ELi128ELi128ELi8ELi4ELi4ELi4ELb0ELb0EN7cutlass6half_tE19Flash_kernel_traitsILi64ELi128ELi128ELi8ES3_EELb0ELb0ELb0ELb1ELb0ELb0ELb0EEEvNS_16Flash_bwd_paramsE --------------------------
	.section	.nv.shared._ZN5flash44flash_bwd_dq_dk_dv_loop_seqk_parallel_kernelI23Flash_bwd_kernel_traitsILi64ELi128ELi128ELi8ELi4ELi4ELi4ELb0ELb0EN7cutlass6half_tE19Flash_kernel_traitsILi64ELi128ELi128ELi8ES3_EELb0ELb0ELb0ELb1ELb0ELb0ELb0EEEvNS_16Flash_bwd_paramsE,"aw",@nobits
	.sectionflags	@""
	.align	16
	.zero		1024


//--------------------- .nv.shared._ZN5flash44flash_bwd_dq_dk_dv_loop_seqk_parallel_kernelI23Flash_bwd_kernel_traitsILi64ELi128ELi128ELi8ELi4ELi4ELi4ELb0ELb0EN7cutlass6half_tE19Flash_kernel_traitsILi64ELi128ELi128ELi8ES3_EELb0ELb0ELb1ELb0ELb0ELb1ELb0EEEvNS_16Flash_bwd_paramsE --------------------------
	.section	.nv.shared._ZN5flash44flash_bwd_dq_dk_dv_loop_seqk_parallel_kernelI23Flash_bwd_kernel_traitsILi64ELi128ELi128ELi8ELi4ELi4ELi4ELb0ELb0EN7cutlass6half_tE19Flash_kernel_traitsILi64ELi128ELi128ELi8ES3_EELb0ELb0ELb1ELb0ELb0ELb1ELb0EEEvNS_16Flash_bwd_paramsE,"aw",@nobits
	.sectionflags	@""
	.align	16
	.zero		1024


//--------------------- .nv.shared._ZN5flash44flash_bwd_dq_dk_dv_loop_seqk_parallel_kernelI23Flash_bwd_kernel_traitsILi64ELi128ELi128ELi8ELi4ELi4ELi4ELb0ELb0EN7cutlass6half_tE19Flash_kernel_traitsILi64ELi128ELi128ELi8ES3_EELb0ELb0ELb1ELb1ELb0ELb0ELb0EEEvNS_16Flash_bwd_paramsE --------------------------
	.section	.nv.shared._ZN5flash44flash_bwd_dq_dk_dv_loop_seqk_parallel_kernelI23Flash_bwd_kernel_traitsILi64ELi128ELi128ELi8ELi4ELi4ELi4ELb0ELb0EN7cutlass6half_tE19Flash_kernel_traitsILi64ELi128ELi128ELi8ES3_EELb0ELb0ELb1ELb1ELb0ELb0ELb0EEEvNS_16Flash_bwd_paramsE,"aw",@nobits
	.sectionflags	@""
	.align	16
	.zero		1024


//--------------------- .nv.shared._ZN5flash27flash_bwd_convert_dq_kernelI23Flash_bwd_kernel_traitsILi64ELi64ELi128ELi8ELi2ELi4ELi4ELb1ELb0EN7cutlass6half_tE19Flash_kernel_traitsILi64ELi64ELi128ELi8ES3_EEEEvNS_16Flash_bwd_paramsEi --------------------------
	.section	.nv.shared._ZN5flash27flash_bwd_convert_dq_kernelI23Flash_bwd_kernel_traitsILi64ELi64ELi128ELi8ELi2ELi4ELi4ELb1ELb0EN7cutlass6half_tE19Flash_kernel_traitsILi64ELi64ELi128ELi8ES3_EEEEvNS_16Flash_bwd_paramsEi,"aw",@nobits
	.sectionflags	@""
	.align	16
	.zero		1024


//--------------------- .nv.shared._ZN5flash44flash_bwd_dq_dk_dv_loop_seqk_parallel_kernelI23Flash_bwd_kernel_traitsILi64ELi64ELi128ELi8ELi2ELi4ELi4ELb1ELb0EN7cutlass6half_tE19Flash_kernel_traitsILi64ELi64ELi128ELi8ES3_EELb1ELb0ELb0ELb0ELb0ELb1ELb0EEEvNS_16Flash_bwd_paramsE --------------------------
	.section	.nv.shared._ZN5flash44flash_bwd_dq_dk_dv_loop_seqk_parallel_kernelI23Flash_bwd_kernel_traitsILi64ELi64ELi128ELi8ELi2ELi4ELi4ELb1ELb0EN7cutlass6half_tE19Flash_kernel_traitsILi64ELi64ELi128ELi8ES3_EELb1ELb0ELb0ELb0ELb0ELb1ELb0EEEvNS_16Flash_bwd_paramsE,"aw",@nobits
	.sectionflags	@""
	.align	16
	.zero		1024


//--------------------- .nv.shared._ZN5flash44flash_bwd_dq_dk_dv_loop_seqk_parallel_kernelI23Flash_bwd_kernel_traitsILi64ELi64ELi128ELi8ELi2ELi4ELi4ELb1ELb0EN7cutlass6half_tE19Flash_kernel_traitsILi64ELi64ELi128ELi8ES3_EELb0ELb0ELb0ELb0ELb0ELb1ELb1EEEvNS_16Flash_bwd_paramsE --------------------------
	.section	.nv.shared._ZN5flash44flash_bwd_dq_dk_dv_loop_seqk_parallel_kernelI23Flash_bwd_kernel_traitsILi64ELi64ELi128ELi8ELi2ELi4ELi4ELb1ELb0EN7cutlass6half_tE19Flash_kernel_traitsILi64ELi64ELi128ELi8ES3_EELb0ELb0ELb0ELb0ELb0ELb1ELb1EEEvNS_16Flash_bwd_paramsE,"aw",@nobits
	.sectionflags	@""
	.align	16
	.zero		1024


//--------------------- .nv.shared._ZN5flash44flash_bwd_dq_dk_dv_loop_seqk_parallel_kernelI23Flash_bwd_kernel_traitsILi64ELi64ELi128ELi8ELi2ELi4ELi4ELb1ELb0EN7cutlass6half_tE19Flash_kernel_traitsILi64ELi64ELi128ELi8ES3_EELb1ELb0ELb0ELb0ELb0ELb0ELb0EEEvNS_16Flash_bwd_paramsE --------------------------
	.section	.nv.shared._ZN5flash44flash_bwd_dq_dk_dv_loop_seqk_parallel_kernelI23Flash_bwd_kernel_traitsILi64ELi64ELi128ELi8ELi2ELi4ELi4ELb1ELb0EN7cutlass6half_tE19Flash_kernel_traitsILi64ELi64ELi128ELi8ES3_EELb1ELb0ELb0ELb0ELb0ELb0ELb0EEEvNS_16Flash_bwd_paramsE,"aw",@nobits
	.sectionflags	@""
	.align	16
	.zero		1024


//--------------------- .nv.shared._ZN5flash44flash_bwd_dq_dk_dv_loop_seqk_parallel_kernelI23Flash_bwd_kernel_traitsILi64ELi64ELi128ELi8ELi2ELi4ELi4ELb1ELb0EN7cutlass6half_tE19Flash_kernel_traitsILi64ELi64ELi128ELi8ES3_EELb0ELb0ELb0ELb0ELb0ELb0ELb1EEEvNS_16Flash_bwd_paramsE --------------------------
	.section	.nv.shared._ZN5flash44flash_bwd_dq_dk_dv_loop_seqk_parallel_kernelI23Flash_bwd_kernel_traitsILi64ELi64ELi128ELi8ELi2ELi4ELi4ELb1ELb0EN7cutlass6half_tE19Flash_kernel_traitsILi64ELi64ELi128ELi8ES3_EELb0ELb0ELb0ELb0ELb0ELb0ELb1EEEvNS_16Flash_bwd_paramsE,"aw",@nobits
	.sectionflags	@""
	.align	16
	.zero		1024


//--------------------- .nv.shared._ZN5flash44flash_bwd_dq_dk_dv_loop_seqk_parallel_kernelI23Flash_bwd_kernel_traitsILi64ELi64ELi128ELi8ELi2ELi4ELi4ELb1ELb0EN7cutlass6half_tE19Flash_kernel_traitsILi64ELi64ELi128ELi8ES3_EELb1ELb0ELb1ELb0ELb0ELb0ELb0EEEvNS_16Flash_bwd_paramsE --------------------------
	.section	.nv.shared._ZN5flash44flash_bwd_dq_dk_dv_loop_seqk_parallel_kernelI23Flash_bwd_kernel_traitsILi64ELi64ELi128ELi8ELi2ELi4ELi4ELb1ELb0EN7cutlass6half_tE19Flash_kernel_traitsILi64ELi64ELi128ELi8ES3_EELb1ELb0ELb1ELb0ELb0ELb0ELb0EEEvNS_16Flash_bwd_paramsE,"aw",@nobits
	.sectionflags	@""
	.align	16
	.zero		1024


//--------------------- .nv.shared._ZN5flash44flash_bwd_dq_dk_dv_loop_seqk_parallel_kernelI23Flash_bwd_kernel_traitsILi64ELi64ELi128ELi8ELi2ELi4ELi4ELb1ELb0EN7cutlass6half_tE19Flash_kernel_traitsILi64ELi64ELi128ELi8ES3_EELb0ELb0ELb1ELb0ELb0ELb0ELb1EEEvNS_16Flash_bwd_paramsE --------------------------
	.section	.nv.shared._ZN5flash44flash_bwd_dq_dk_dv_loop_seqk_parallel_kernelI23Flash_bwd_kernel_traitsILi64ELi64ELi128ELi8ELi2ELi4ELi4ELb1ELb0EN7cutlass6half_tE19Flash_kernel_traitsILi64ELi64ELi128ELi8ES3_EELb0ELb0ELb1ELb0ELb0ELb0ELb1EEEvNS_16Flash_bwd_paramsE,"aw",@nobits
	.sectionflags	@""
	.align	16
	.zero		1024


//--------------------- .nv.shared._ZN5flash44flash_bwd_dq_dk_dv_loop_seqk_parallel_kernelI23Flash_bwd_kernel_traitsILi64ELi64ELi128ELi8ELi2ELi4ELi4ELb1ELb0EN7cutlass6half_tE19Flash_kernel_traitsILi64ELi64ELi128ELi8ES3_EELb1ELb0ELb0ELb0ELb1ELb1ELb0EEEvNS_16Flash_bwd_paramsE --------------------------
	.section	.nv.shared._ZN5flash44flash_bwd_dq_dk_dv_loop_seqk_parallel_kernelI23Flash_bwd_kernel_traitsILi64ELi64ELi128ELi8ELi2ELi4ELi4ELb1ELb0EN7cutlass6half_tE19Flash_kernel_traitsILi64ELi64ELi128ELi8ES3_EELb1ELb0ELb0ELb0ELb1ELb1ELb0EEEvNS_16Flash_bwd_paramsE,"aw",@nobits
	.sectionflags	@""
	.align	16
	.zero		1024


//--------------------- .nv.shared._ZN5flash44flash_bwd_dq_dk_dv_loop_seqk_parallel_kernelI23Flash_bwd_kernel_traitsILi64ELi64ELi128ELi8ELi2ELi4ELi4ELb1ELb0EN7cutlass6half_tE19Flash_kernel_traitsILi64ELi64ELi128ELi8ES3_EELb0ELb0ELb0ELb0ELb1ELb1ELb1EEEvNS_16Flash_bwd_paramsE --------------------------
	.section	.nv.shared._ZN5flash44flash_bwd_dq_dk_dv_loop_seqk_parallel_kernelI23Flash_bwd_kernel_traitsILi64ELi64ELi128ELi8ELi2ELi4ELi4ELb1ELb0EN7cutlass6half_tE19Flash_kernel_traitsILi64ELi64ELi128ELi8ES3_EELb0ELb0ELb0ELb0ELb1ELb1ELb1EEEvNS_16Flash_bwd_paramsE,"aw",@nobits
	.sectionflags	@""
	.align	16
	.zero		1024


//--------------------- .nv.shared._ZN5flash44flash_bwd_dq_dk_dv_loop_seqk_parallel_kernelI23Flash_bwd_kernel_traitsILi64ELi64ELi128ELi8ELi2ELi4ELi4ELb1ELb0EN7cutlass6half_tE19Flash_kernel_traitsILi64ELi64ELi128ELi8ES3_EELb1ELb0ELb0ELb1ELb0ELb0ELb0EEEvNS_16Flash_bwd_paramsE --------------------------
	.section	.nv.shared._ZN5flash44flash_bwd_dq_dk_dv_loop_seqk_parallel_kernelI23Flash_bwd_kernel_traitsILi64ELi64ELi128ELi8ELi2ELi4ELi4ELb1ELb0EN7cutlass6half_tE19Flash_kernel_traitsILi64ELi64ELi128ELi8ES3_EELb1ELb0ELb0ELb1ELb0ELb0ELb0EEEvNS_16Flash_bwd_paramsE,"aw",@nobits
	.sectionflags	@""
	.align	16
	.zero		1024


//--------------------- .nv.shared._ZN5flash44flash_bwd_dq_dk_dv_loop_seqk_parallel_kernelI23Flash_bwd_kernel_traitsILi64ELi64ELi128ELi8ELi2ELi4ELi4ELb1ELb0EN7cutlass6half_tE19Flash_kernel_traitsILi64ELi64ELi128ELi8ES3_EELb0ELb0ELb0ELb1ELb0ELb0ELb1EEEvNS_16Flash_bwd_paramsE --------------------------
	.section	.nv.shared._ZN5flash44flash_bwd_dq_dk_dv_loop_seqk_parallel_kernelI23Flash_bwd_kernel_traitsILi64ELi64ELi128ELi8ELi2ELi4ELi4ELb1ELb0EN7cutlass6half_tE19Flash_kernel_traitsILi64ELi64ELi128ELi8ES3_EELb0ELb0ELb0ELb1ELb0ELb0ELb1EEEvNS_16Flash_bwd_paramsE,"aw",@nobits
	.sectionflags	@""
	.align	16
	.zero		1024


//--------------------- .nv.shared._ZN5flash44flash_bwd_dq_dk_dv_loop_seqk_parallel_kernelI23Flash_bwd_kernel_traitsILi64ELi64ELi128ELi8ELi2ELi4ELi4ELb1ELb0EN7cutlass6half_tE19Flash_kernel_traitsILi64ELi64ELi128ELi8ES3_EELb1ELb0ELb1ELb0ELb0ELb1ELb0EEEvNS_16Flash_bwd_paramsE --------------------------
	.section	.nv.shared._ZN5flash44flash_bwd_dq_dk_dv_loop_seqk_parallel_kernelI23Flash_bwd_kernel_traitsILi64ELi64ELi128ELi8ELi2ELi4ELi4ELb1ELb0EN7cutlass6half_tE19Flash_kernel_traitsILi64ELi64ELi128ELi8ES3_EELb1ELb0ELb1ELb0ELb0ELb1ELb0EEEvNS_16Flash_bwd_paramsE,"aw",@nobits
	.sectionflags	@""
	.align	16
	.zero		1024


//--------------------- .nv.shared._ZN5flash44flash_bwd_dq_dk_dv_loop_seqk_parallel_kernelI23Flash_bwd_kernel_traitsILi64ELi64ELi128ELi8ELi2ELi4ELi4ELb1ELb0EN7cutlass6half_tE19Flash_kernel_traitsILi64ELi64ELi128ELi8ES3_EELb0ELb0ELb1ELb0ELb0ELb1ELb1EEEvNS_16Flash_bwd_paramsE --------------------------
	.section	.nv.shared._ZN5flash44flash_bwd_dq_dk_dv_loop_seqk_parallel_kernelI23Flash_bwd_kernel_traitsILi64ELi64ELi128ELi8ELi2ELi4ELi4ELb1ELb0EN7cutlass6half_tE19Flash_kernel_traitsILi64ELi64ELi128ELi8ES3_EELb0ELb0ELb1ELb0ELb0ELb1ELb1EEEvNS_16Flash_bwd_paramsE,"aw",@nobits
	.sectionflags	@""
	.align	16
	.zero		1024


//--------------------- .nv.shared._ZN5flash44flash_bwd_dq_dk_dv_loop_seqk_parallel_kernelI23Flash_bwd_kernel_traitsILi64ELi64ELi128ELi8ELi2ELi4ELi4ELb1ELb0EN7cutlass6half_tE19Flash_kernel_traitsILi64ELi64ELi128ELi8ES3_EELb1ELb0ELb1ELb1ELb0ELb0ELb0EEEvNS_16Flash_bwd_paramsE --------------------------
	.section	.nv.shared._ZN5flash44flash_bwd_dq_dk_dv_loop_seqk_parallel_kernelI23Flash_bwd_kernel_traitsILi64ELi64ELi128ELi8ELi2ELi4ELi4ELb1ELb0EN7cutlass6half_tE19Flash_kernel_traitsILi64ELi64ELi128ELi8ES3_EELb1ELb0ELb1ELb1ELb0ELb0ELb0EEEvNS_16Flash_bwd_paramsE,"aw",@nobits
	.sectionflags	@""
	.align	16
	.zero		1024


//--------------------- .nv.shared._ZN5flash44flash_bwd_dq_dk_dv_loop_seqk_parallel_kernelI23Flash_bwd_kernel_traitsILi64ELi64ELi128ELi8ELi2ELi4ELi4ELb1ELb0EN7cutlass6half_tE19Flash_kernel_traitsILi64ELi64ELi128ELi8ES3_EELb0ELb0ELb1ELb1ELb0ELb0ELb1EEEvNS_16Flash_bwd_paramsE --------------------------
	.section	.nv.shared._ZN5flash44flash_bwd_dq_dk_dv_loop_seqk_parallel_kernelI23Flash_bwd_kernel_traitsILi64ELi64ELi128ELi8ELi2ELi4ELi4ELb1ELb0EN7cutlass6half_tE19Flash_kernel_traitsILi64ELi64ELi128ELi8ES3_EELb0ELb0ELb1ELb1ELb0ELb0ELb1EEEvNS_16Flash_bwd_paramsE,"aw",@nobits
	.sectionflags	@""
	.align	16
	.zero		1024


//--------------------- .nv.shared._ZN5flash25flash_bwd_dot_do_o_kernelILb0E23Flash_bwd_kernel_traitsILi64ELi64ELi128ELi8ELi2ELi4ELi4ELb1ELb0EN7cutlass6half_tE19Flash_kernel_traitsILi64ELi64ELi128ELi8ES3_EEEEvNS_16Flash_bwd_paramsE --------------------------
	.section	.nv.shared._ZN5flash25flash_bwd_dot_do_o_kernelILb0E23Flash_bwd_kernel_traitsILi64ELi64ELi128ELi8ELi2ELi4ELi4ELb1ELb0EN7cutlass6half_tE19Flash_kernel_traitsILi64ELi64ELi128ELi8ES3_EEEEvNS_16Flash_bwd_paramsE,"aw",@nobits
	.sectionflags	@""
	.align	16
	.zero		1024


//--------------------- .nv.shared._ZN5flash25flash_bwd_dot_do_o_kernelILb1E23Flash_bwd_kernel_traitsILi64ELi64ELi128ELi8ELi2ELi4ELi4ELb1ELb0EN7cutlass6half_tE19Flash_kernel_traitsILi64ELi64ELi128ELi8ES3_EEEEvNS_16Flash_bwd_paramsE --------------------------
	.section	.nv.shared._ZN5flash25flash_bwd_dot_do_o_kernelILb1E23Flash_bwd_kernel_traitsILi64ELi64ELi128ELi8ELi2ELi4ELi4ELb1ELb0EN7cutlass6half_tE19Flash_kernel_traitsILi64ELi64ELi128ELi8ES3_EEEEvNS_16Flash_bwd_paramsE,"aw",@nobits
	.sectionflags	@""
	.align	16
	.zero		1024


//--------------------- .nv.shared._ZN5flash27flash_bwd_convert_dq_kernelI23Flash_bwd_kernel_traitsILi64ELi128ELi128ELi8ELi4ELi4ELi4ELb0ELb0EN7cutlass6half_tE19Flash_kernel_traitsILi64ELi128ELi128ELi8ES3_EEEEvNS_16Flash_bwd_paramsEi --------------------------
	.section	.nv.shared._ZN5flash27flash_bwd_convert_dq_kernelI23Flash_bwd_kernel_traitsILi64ELi128ELi128ELi8ELi4ELi4ELi4ELb0ELb0EN7cutlass6half_tE19Flash_kernel_traitsILi64ELi128ELi128ELi8ES3_EEEEvNS_16Flash_bwd_paramsEi,"aw",@nobits
	.sectionflags	@""
	.align	16
	.zero		1024


//--------------------- .nv.shared._ZN5flash44flash_bwd_dq_dk_dv_loop_seqk_parallel_kernelI23Flash_bwd_kernel_traitsILi64ELi128ELi128ELi8ELi4ELi4ELi4ELb0ELb0EN7cutlass6half_tE19Flash_kernel_traitsILi64ELi128ELi128ELi8ES3_EELb1ELb0ELb0ELb0ELb0ELb1ELb0EEEvNS_16Flash_bwd_paramsE --------------------------
	.section	.nv.shared._ZN5flash44flash_bwd_dq_dk_dv_loop_seqk_parallel_kernelI23Flash_bwd_kernel_traitsILi64ELi128ELi128ELi8ELi4ELi4ELi4ELb0ELb0EN7cutlass6half_tE19Flash_kernel_traitsILi64ELi128ELi128ELi8ES3_EELb1ELb0ELb0ELb0ELb0ELb1ELb0EEEvNS_16Flash_bwd_paramsE,"aw",@nobits
	.sectionflags	@""
	.align	16
	.zero		1024


//--------------------- .nv.shared._ZN5flash44flash_bwd_dq_dk_dv_loop_seqk_parallel_kernelI23Flash_bwd_kernel_traitsILi64ELi128ELi128ELi8ELi4ELi4ELi4ELb0ELb0EN7cutlass6half_tE19Flash_kernel_traitsILi64ELi128ELi128ELi8ES3_EELb0ELb0ELb0ELb0ELb0ELb1ELb1EEEvNS_16Flash_bwd_paramsE --------------------------
	.section	.nv.shared._ZN5flash44flash_bwd_dq_dk_dv_loop_seqk_parallel_kernelI23Flash_bwd_kernel_traitsILi64ELi128ELi128ELi8ELi4ELi4ELi4ELb0ELb0EN7cutlass6half_tE19Flash_kernel_traitsILi64ELi128ELi128ELi8ES3_EELb0ELb0ELb0ELb0ELb0ELb1ELb1EEEvNS_16Flash_bwd_paramsE,"aw",@nobits
	.sectionflags	@""
	.align	16
	.zero		1024


//--------------------- .nv.shared._ZN5flash44flash_bwd_dq_dk_dv_loop_seqk_parallel_kernelI23Flash_bwd_kernel_traitsILi64ELi128ELi128ELi8ELi4ELi4ELi4ELb0ELb0EN7cutlass6half_tE19Flash_kernel_traitsILi64ELi128ELi128ELi8ES3_EELb1ELb0ELb0ELb0ELb0ELb0ELb0EEEvNS_16Flash_bwd_paramsE --------------------------
	.section	.nv.shared._ZN5flash44flash_bwd_dq_dk_dv_loop_seqk_parallel_kernelI23Flash_bwd_kernel_traitsILi64ELi128ELi128ELi8ELi4ELi4ELi4ELb0ELb0EN7cutlass6half_tE19Flash_kernel_traitsILi64ELi128ELi128ELi8ES3_EELb1ELb0ELb0ELb0ELb0ELb0ELb0EEEvNS_16Flash_bwd_paramsE,"aw",@nobits
	.sectionflags	@""
	.align	16
	.zero		1024


//--------------------- .nv.shared._ZN5flash44flash_bwd_dq_dk_dv_loop_seqk_parallel_kernelI23Flash_bwd_kernel_traitsILi64ELi128ELi128ELi8ELi4ELi4ELi4ELb0ELb0EN7cutlass6half_tE19Flash_kernel_traitsILi64ELi128ELi128ELi8ES3_EELb0ELb0ELb0ELb0ELb0ELb0ELb1EEEvNS_16Flash_bwd_paramsE --------------------------
	.section	.nv.shared._ZN5flash44flash_bwd_dq_dk_dv_loop_seqk_parallel_kernelI23Flash_bwd_kernel_traitsILi64ELi128ELi128ELi8ELi4ELi4ELi4ELb0ELb0EN7cutlass6half_tE19Flash_kernel_traitsILi64ELi128ELi128ELi8ES3_EELb0ELb0ELb0ELb0ELb0ELb0ELb1EEEvNS_16Flash_bwd_paramsE,"aw",@nobits
	.sectionflags	@""
	.align	16
	.zero		1024


//--------------------- .nv.shared._ZN5flash44flash_bwd_dq_dk_dv_loop_seqk_parallel_kernelI23Flash_bwd_kernel_traitsILi64ELi128ELi128ELi8ELi4ELi4ELi4ELb0ELb0EN7cutlass6half_tE19Flash_kernel_traitsILi64ELi128ELi128ELi8ES3_EELb1ELb0ELb1ELb0ELb0ELb0ELb0EEEvNS_16Flash_bwd_paramsE --------------------------
	.section	.nv.shared._ZN5flash44flash_bwd_dq_dk_dv_loop_seqk_parallel_kernelI23Flash_bwd_kernel_traitsILi64ELi128ELi128ELi8ELi4ELi4ELi4ELb0ELb0EN7cutlass6half_tE19Flash_kernel_traitsILi64ELi128ELi128ELi8ES3_EELb1ELb0ELb1ELb0ELb0ELb0ELb0EEEvNS_16Flash_bwd_paramsE,"aw",@nobits
	.sectionflags	@""
	.align	16
	.zero		1024


//--------------------- .nv.shared._ZN5flash44flash_bwd_dq_dk_dv_loop_seqk_parallel_kernelI23Flash_bwd_kernel_traitsILi64ELi128ELi128ELi8ELi4ELi4ELi4ELb0ELb0EN7cutlass6half_tE19Flash_kernel_traitsILi64ELi128ELi128ELi8ES3_EELb0ELb0ELb1ELb0ELb0ELb0ELb1EEEvNS_16Flash_bwd_paramsE --------------------------
	.section	.nv.shared._ZN5flash44flash_bwd_dq_dk_dv_loop_seqk_parallel_kernelI23Flash_bwd_kernel_traitsILi64ELi128ELi128ELi8ELi4ELi4ELi4ELb0ELb0EN7cutlass6half_tE19Flash_kernel_traitsILi64ELi128ELi128ELi8ES3_EELb0ELb0ELb1ELb0ELb0ELb0ELb1EEEvNS_16Flash_bwd_paramsE,"aw",@nobits
	.sectionflags	@""
	.align	16
	.zero		1024


//--------------------- .nv.shared._ZN5flash44flash_bwd_dq_dk_dv_loop_seqk_parallel_kernelI23Flash_bwd_kernel_traitsILi64ELi128ELi128ELi8ELi4ELi4ELi4ELb0ELb0EN7cutlass6half_tE19Flash_kernel_traitsILi64ELi128ELi128ELi8ES3_EELb1ELb0ELb0ELb0ELb1ELb1ELb0EEEvNS_16Flash_bwd_paramsE --------------------------
	.section	.nv.shared._ZN5flash44flash_bwd_dq_dk_dv_loop_seqk_parallel_kernelI23Flash_bwd_kernel_traitsILi64ELi128ELi128ELi8ELi4ELi4ELi4ELb0ELb0EN7cutlass6half_tE19Flash_kernel_traitsILi64ELi128ELi128ELi8ES3_EELb1ELb0ELb0ELb0ELb1ELb1ELb0EEEvNS_16Flash_bwd_paramsE,"aw",@nobits
	.sectionflags	@""
	.align	16
	.zero		1024


//--------------------- .nv.shared._ZN5flash44flash_bwd_dq_dk_dv_loop_seqk_parallel_kernelI23Flash_bwd_kernel_traitsILi64ELi128ELi128ELi8ELi4ELi4ELi4ELb0ELb0EN7cutlass6half_tE19Flash_kernel_traitsILi64ELi128ELi128ELi8ES3_EELb0ELb0ELb0ELb0ELb1ELb1ELb1EEEvNS_16Flash_bwd_paramsE --------------------------
	.section	.nv.shared._ZN5flash44flash_bwd_dq_dk_dv_loop_seqk_parallel_kernelI23Flash_bwd_kernel_traitsILi64ELi128ELi128ELi8ELi4ELi4ELi4ELb0ELb0EN7cutlass6half_tE19Flash_kernel_traitsILi64ELi128ELi128ELi8ES3_EELb0ELb0ELb0ELb0ELb1ELb1ELb1EEEvNS_16Flash_bwd_paramsE,"aw",@nobits
	.sectionflags	@""
	.align	16
	.zero		1024


//--------------------- .nv.shared._ZN5flash44flash_bwd_dq_dk_dv_loop_seqk_parallel_kernelI23Flash_bwd_kernel_traitsILi64ELi128ELi128ELi8ELi4ELi4ELi4ELb0ELb0EN7cutlass6half_tE19Flash_kernel_traitsILi64ELi128ELi128ELi8ES3_EELb1ELb0ELb0ELb1ELb0ELb0ELb0EEEvNS_16Flash_bwd_paramsE --------------------------
	.section	.nv.shared._ZN5flash44flash_bwd_dq_dk_dv_loop_seqk_parallel_kernelI23Flash_bwd_kernel_traitsILi64ELi128ELi128ELi8ELi4ELi4ELi4ELb0ELb0EN7cutlass6half_tE19Flash_kernel_traitsILi64ELi128ELi128ELi8ES3_EELb1ELb0ELb0ELb1ELb0ELb0ELb0EEEvNS_16Flash_bwd_paramsE,"aw",@nobits
	.sectionflags	@""
	.align	16
	.zero		1024


//--------------------- .nv.shared._ZN5flash44flash_bwd_dq_dk_dv_loop_seqk_parallel_kernelI23Flash_bwd_kernel_traitsILi64ELi128ELi128ELi8ELi4ELi4ELi4ELb0ELb0EN7cutlass6half_tE19Flash_kernel_traitsILi64ELi128ELi128ELi8ES3_EELb0ELb0ELb0ELb1ELb0ELb0ELb1EEEvNS_16Flash_bwd_paramsE --------------------------
	.section	.nv.shared._ZN5flash44flash_bwd_dq_dk_dv_loop_seqk_parallel_kernelI23Flash_bwd_kernel_traitsILi64ELi128ELi128ELi8ELi4ELi4ELi4ELb0ELb0EN7cutlass6half_tE19Flash_kernel_traitsILi64ELi128ELi128ELi8ES3_EELb0ELb0ELb0ELb1ELb0ELb0ELb1EEEvNS_16Flash_bwd_paramsE,"aw",@nobits
	.sectionflags	@""
	.align	16
	.zero		1024


//--------------------- .nv.shared._ZN5flash44flash_bwd_dq_dk_dv_loop_seqk_parallel_kernelI23Flash_bwd_kernel_traitsILi64ELi128ELi128ELi8ELi4ELi4ELi4ELb0ELb0EN7cutlass6half_tE19Flash_kernel_traitsILi64ELi128ELi128ELi8ES3_EELb1ELb0ELb1ELb0ELb0ELb1ELb0EEEvNS_16Flash_bwd_paramsE --------------------------
	.section	.nv.shared._ZN5flash44flash_bwd_dq_dk_dv_loop_seqk_parallel_kernelI23Flash_bwd_kernel_traitsILi64ELi128ELi128ELi8ELi4ELi4ELi4ELb0ELb0EN7cutlass6half_tE19Flash_kernel_traitsILi64ELi128ELi128ELi8ES3_EELb1ELb0ELb1ELb0ELb0ELb1ELb0EEEvNS_16Flash_bwd_paramsE,"aw",@nobits
	.sectionflags	@""
	.align	16
	.zero		1024


//--------------------- .nv.shared._ZN5flash44flash_bwd_dq_dk_dv_loop_seqk_parallel_kernelI23Flash_bwd_kernel_traitsILi64ELi128ELi128ELi8ELi4ELi4ELi4ELb0ELb0EN7cutlass6half_tE19Flash_kernel_traitsILi64ELi128ELi128ELi8ES3_EELb0ELb0ELb1ELb0ELb0ELb1ELb1EEEvNS_16Flash_bwd_paramsE --------------------------
	.section	.nv.shared._ZN5flash44flash_bwd_dq_dk_dv_loop_seqk_parallel_kernelI23Flash_bwd_kernel_traitsILi64ELi128ELi128ELi8ELi4ELi4ELi4ELb0ELb0EN7cutlass6half_tE19Flash_kernel_traitsILi64ELi128ELi128ELi8ES3_EELb0ELb0ELb1ELb0ELb0ELb1ELb1EEEvNS_16Flash_bwd_paramsE,"aw",@nobits
	.sectionflags	@""
	.align	16
	.zero		1024


//--------------------- .nv.shared._ZN5flash44flash_bwd_dq_dk_dv_loop_seqk_parallel_kernelI23Flash_bwd_kernel_traitsILi64ELi128ELi128ELi8ELi4ELi4ELi4ELb0ELb0EN7cutlass6half_tE19Flash_kernel_traitsILi64ELi128ELi128ELi8ES3_EELb1ELb0ELb1ELb1ELb0ELb0ELb0EEEvNS_16Flash_bwd_paramsE --------------------------
	.section	.nv.shared._ZN5flash44flash_bwd_dq_dk_dv_loop_seqk_parallel_kernelI23Flash_bwd_kernel_traitsILi64ELi128ELi128ELi8ELi4ELi4ELi4ELb0ELb0EN7cutlass6half_tE19Flash_kernel_traitsILi64ELi128ELi128ELi8ES3_EELb1ELb0ELb1ELb1ELb0ELb0ELb0EEEvNS_16Flash_bwd_paramsE,"aw",@nobits
	.sectionflags	@""
	.align	16
	.zero		1024


//--------------------- .nv.shared._ZN5flash44flash_bwd_dq_dk_dv_loop_seqk_parallel_kernelI23Flash_bwd_kernel_traitsILi64ELi128ELi128ELi8ELi4ELi4ELi4ELb0ELb0EN7cutlass6half_tE19Flash_kernel_traitsILi64ELi128ELi128ELi8ES3_EELb0ELb0ELb1ELb1ELb0ELb0ELb1EEEvNS_16Flash_bwd_paramsE --------------------------
	.section	.nv.shared._ZN5flash44flash_bwd_dq_dk_dv_loop_seqk_parallel_kernelI23Flash_bwd_kernel_traitsILi64ELi128ELi128ELi8ELi4ELi4ELi4ELb0ELb0EN7cutlass6half_tE19Flash_kernel_traitsILi64ELi128ELi128ELi8ES3_EELb0ELb0ELb1ELb1ELb0ELb0ELb1EEEvNS_16Flash_bwd_paramsE,"aw",@nobits
	.sectionflags	@""
	.align	16
	.zero		1024


//--------------------- .nv.shared._ZN5flash25flash_bwd_dot_do_o_kernelILb0E23Flash_bwd_kernel_traitsILi64ELi128ELi128ELi8ELi4ELi4ELi4ELb0ELb0EN7cutlass6half_tE19Flash_kernel_traitsILi64ELi128ELi128ELi8ES3_EEEEvNS_16Flash_bwd_paramsE --------------------------
	.section	.nv.shared._ZN5flash25flash_bwd_dot_do_o_kernelILb0E23Flash_bwd_kernel_traitsILi64ELi128ELi128ELi8ELi4ELi4ELi4ELb0ELb0EN7cutlass6half_tE19Flash_kernel_traitsILi64ELi128ELi128ELi8ES3_EEEEvNS_16Flash_bwd_paramsE,"aw",@nobits
	.sectionflags	@""
	.align	16
	.zero		1024


//--------------------- .nv.shared._ZN5flash25flash_bwd_dot_do_o_kernelILb1E23Flash_bwd_kernel_traitsILi64ELi128ELi128ELi8ELi4ELi4ELi4ELb0ELb0EN7cutlass6half_tE19Flash_kernel_traitsILi64ELi128ELi128ELi8ES3_EEEEvNS_16Flash_bwd_paramsE --------------------------
	.section	.nv.shared._ZN5flash25flash_bwd_dot_do_o_kernelILb1E23Flash_bwd_kernel_traitsILi64ELi128ELi128ELi8ELi4ELi4ELi4ELb0ELb0EN7cutlass6half_tE19Flash_kernel_traitsILi64ELi128ELi128ELi8ES3_EEEEvNS_16Flash_bwd_paramsE,"aw",@nobits
	.sectionflags	@""
	.align	16
	.zero		1024


//--------------------- .nv.constant0._ZN5flash44flash_bwd_dq_dk_dv_loop_seqk_parallel_kernelI23Flash_bwd_kernel_traitsILi64ELi64ELi128ELi8ELi2ELi4ELi4ELb1ELb0EN7cutlass6half_tE19Flash_kernel_traitsILi64ELi64ELi128ELi8ES3_EELb0ELb0ELb0ELb0ELb0ELb1ELb0EEEvNS_16Flash_bwd_paramsE --------------------------
	.section	.nv.constant0._ZN5flash44flash_bwd_dq_dk_dv_loop_seqk_parallel_kernelI23Flash_bwd_kernel_traitsILi64ELi64ELi128ELi8ELi2ELi4ELi4ELb1ELb0EN7cutlass6half_tE19Flash_kernel_traitsILi64ELi64ELi128ELi8ES3_EELb0ELb0ELb0ELb0ELb0ELb1ELb0EEEvNS_16Flash_bwd_paramsE,"a",@progbits
	.sectionflags	@""
	.align	4
.nv.constant0._ZN5flash44flash_bwd_dq_dk_dv_loop_seqk_parallel_kernelI23Flash_bwd_kernel_traitsILi64ELi64ELi128ELi8ELi2ELi4ELi4ELb1ELb0EN7cutlass6half_tE19Flash_kernel_traitsILi64ELi64ELi128ELi8ES3_EELb0ELb0ELb0ELb0ELb0ELb1ELb0EEEvNS_16Flash_bwd_paramsE:
	.zero		1168


//--------------------- .nv.constant0._ZN5flash44flash_bwd_dq_dk_dv_loop_seqk_parallel_kernelI23Flash_bwd_kernel_traitsILi64ELi64ELi128ELi8ELi2ELi4ELi4ELb1ELb0EN7cutlass6half_tE19Flash_kernel_traitsILi64ELi64ELi128ELi8ES3_EELb0ELb0ELb0ELb0ELb0ELb0ELb0EEEvNS_16Flash_bwd_paramsE --------------------------
	.section	.nv.constant0._ZN5flash44flash_bwd_dq_dk_dv_loop_seqk_parallel_kernelI23Flash_bwd_kernel_traitsILi64ELi64ELi128ELi8ELi2ELi4ELi4ELb1ELb0EN7cutlass6half_tE19Flash_kernel_traitsILi64ELi64ELi128ELi8ES3_EELb0ELb0ELb0ELb0ELb0ELb0ELb0EEEvNS_16Flash_bwd_paramsE,"a",@progbits
	.sectionflags	@""
	.align	4
.nv.constant0._ZN5flash44flash_bwd_dq_dk_dv_loop_seqk_parallel_kernelI23Flash_bwd_kernel_traitsILi64ELi64ELi128ELi8ELi2ELi4ELi4ELb1ELb0EN7cutlass6half_tE19Flash_kernel_traitsILi64ELi64ELi128ELi8ES3_EELb0ELb0ELb0ELb0ELb0ELb0ELb0EEEvNS_16Flash_bwd_paramsE:
	.zero		1168


//--------------------- .nv.constant0._ZN5flash44flash_bwd_dq_dk_dv_loop_seqk_parallel_kernelI23Flash_bwd_kernel_traitsILi64ELi64ELi128ELi8ELi2ELi4ELi4ELb1ELb0EN7cutlass6half_tE19Flash_kernel_traitsILi64ELi64ELi128ELi8ES3_EELb0ELb0ELb1ELb0ELb0ELb0ELb0EEEvNS_16Flash_bwd_paramsE --------------------------
	.section	.nv.constant0._ZN5flash44flash_bwd_dq_dk_dv_loop_seqk_parallel_kernelI23Flash_bwd_kernel_traitsILi64ELi64ELi128ELi8ELi2ELi4ELi4ELb1ELb0EN7cutlass6half_tE19Flash_kernel_traitsILi64ELi64ELi128ELi8ES3_EELb0ELb0ELb1ELb0ELb0ELb0ELb0EEEvNS_16Flash_bwd_paramsE,"a",@progbits
	.sectionflags	@""
	.align	4
.nv.constant0._ZN5flash44flash_bwd_dq_dk_dv_loop_seqk_parallel_kernelI23Flash_bwd_kernel_traitsILi64ELi64ELi128ELi8ELi2ELi4ELi4ELb1ELb0EN7cutlass6half_tE19Flash_kernel_traitsILi64ELi64ELi128ELi8ES3_EELb0ELb0ELb1ELb0ELb0ELb0ELb0EEEvNS_16Flash_bwd_paramsE:
	.zero		1168


//--------------------- .nv.constant0._ZN5flash44flash_bwd_dq_dk_dv_loop_seqk_parallel_kernelI23Flash_bwd_kernel_traitsILi64ELi64ELi128ELi8ELi2ELi4ELi4ELb1ELb0EN7cutlass6half_tE19Flash_kernel_traitsILi64ELi64ELi128ELi8ES3_EELb0ELb0ELb0ELb0ELb1ELb1ELb0EEEvNS_16Flash_bwd_paramsE --------------------------
	.section	.nv.constant0._ZN5flash44flash_bwd_dq_dk_dv_loop_seqk_parallel_kernelI23Flash_bwd_kernel_traitsILi64ELi64ELi128ELi8ELi2ELi4ELi4ELb1ELb0EN7cutlass6half_tE19Flash_kernel_traitsILi64ELi64ELi128ELi8ES3_EELb0ELb0ELb0ELb0ELb1ELb1ELb0EEEvNS_16Flash_bwd_paramsE,"a",@progbits
	.sectionflags	@""
	.align	4
.nv.constant0._ZN5flash44flash_bwd_dq_dk_dv_loop_seqk_parallel_kernelI23Flash_bwd_kernel_traitsILi64ELi64ELi128ELi8ELi2ELi4ELi4ELb1ELb0EN7cutlass6half_tE19Flash_kernel_traitsILi64ELi64ELi128ELi8ES3_EELb0ELb0ELb0ELb0ELb1ELb1ELb0EEEvNS_16Flash_bwd_paramsE:
	.zero		1168


//--------------------- .nv.constant0._ZN5flash44flash_bwd_dq_dk_dv_loop_seqk_parallel_kernelI23Flash_bwd_kernel_traitsILi64ELi64ELi128ELi8ELi2ELi4ELi4ELb1ELb0EN7cutlass6half_tE19Flash_kernel_traitsILi64ELi64ELi128ELi8ES3_EELb0ELb0ELb0ELb1ELb0ELb0ELb0EEEvNS_16Flash_bwd_paramsE --------------------------
	.section	.nv.constant0._ZN5flash44flash_bwd_dq_dk_dv_loop_seqk_parallel_kernelI23Flash_bwd_kernel_traitsILi64ELi64ELi128ELi8ELi2ELi4ELi4ELb1ELb0EN7cutlass6half_tE19Flash_kernel_traitsILi64ELi64ELi128ELi8ES3_EELb0ELb0ELb0ELb1ELb0ELb0ELb0EEEvNS_16Flash_bwd_paramsE,"a",@progbits
	.sectionflags	@""
	.align	4
.nv.constant0._ZN5flash44flash_bwd_dq_dk_dv_loop_seqk_parallel_kernelI23Flash_bwd_kernel_traitsILi64ELi64ELi128ELi8ELi2ELi4ELi4ELb1ELb0EN7cutlass6half_tE19Flash_kernel_traitsILi64ELi64ELi128ELi8ES3_EELb0ELb0ELb0ELb1ELb0ELb0ELb0EEEvNS_16Flash_bwd_paramsE:
	.zero		1168


//--------------------- .nv.constant0._ZN5flash44flash_bwd_dq_dk_dv_loop_seqk_parallel_kernelI23Flash_bwd_kernel_traitsILi64ELi64ELi128ELi8ELi2ELi4ELi4ELb1ELb0EN7cutlass6half_tE19Flash_kernel_traitsILi64ELi64ELi128ELi8ES3_EELb0ELb0ELb1ELb0ELb0ELb1ELb0EEEvNS_16Flash_bwd_paramsE --------------------------
	.section	.nv.constant0._ZN5flash44flash_bwd_dq_dk_dv_loop_seqk_parallel_kernelI23Flash_bwd_kernel_traitsILi64ELi64ELi128ELi8ELi2ELi4ELi4ELb1ELb0EN7cutlass6half_tE19Flash_kernel_traitsILi64ELi64ELi128ELi8ES3_EELb0ELb0ELb1ELb0ELb0ELb1ELb0EEEvNS_16Flash_bwd_paramsE,"a",@progbits
	.sectionflags	@""
	.align	4
.nv.constant0._ZN5flash44flash_bwd_dq_dk_dv_loop_seqk_parallel_kernelI23Flash_bwd_kernel_traitsILi64ELi64ELi128ELi8ELi2ELi4ELi4ELb1ELb0EN7cutlass6half_tE19Flash_kernel_traitsILi64ELi64ELi128ELi8ES3_EELb0ELb0ELb1ELb0ELb0ELb1ELb0EEEvNS_16Flash_bwd_paramsE:
	.zero		1168


//--------------------- .nv.constant0._ZN5flash44flash_bwd_dq_dk_dv_loop_seqk_parallel_kernelI23Flash_bwd_kernel_traitsILi64ELi64ELi128ELi8ELi2ELi4ELi4ELb1ELb0EN7cutlass6half_tE19Flash_kernel_traitsILi64ELi64ELi128ELi8ES3_EELb0ELb0ELb1ELb1ELb0ELb0ELb0EEEvNS_16Flash_bwd_paramsE --------------------------
	.section	.nv.constant0._ZN5flash44flash_bwd_dq_dk_dv_loop_seqk_parallel_kernelI23Flash_bwd_kernel_traitsILi64ELi64ELi128ELi8ELi2ELi4ELi4ELb1ELb0EN7cutlass6half_tE19Flash_kernel_traitsILi64ELi64ELi128ELi8ES3_EELb0ELb0ELb1ELb1ELb0ELb0ELb0EEEvNS_16Flash_bwd_paramsE,"a",@progbits
	.sectionflags	@""
	.align	4
.nv.constant0._ZN5flash44flash_bwd_dq_dk_dv_loop_seqk_parallel_kernelI23Flash_bwd_kernel_traitsILi64ELi64ELi128ELi8ELi2ELi4ELi4ELb1ELb0EN7cutlass6half_tE19Flash_kernel_traitsILi64ELi64ELi128ELi8ES3_EELb0ELb0ELb1ELb1ELb0ELb0ELb0EEEvNS_16Flash_bwd_paramsE:
	.zero		1168


//--------------------- .nv.constant0._ZN5flash44flash_bwd_dq_dk_dv_loop_seqk_parallel_kernelI23Flash_bwd_kernel_traitsILi64ELi128ELi128ELi8ELi4ELi4ELi4ELb0ELb0EN7cutlass6half_tE19Flash_kernel_traitsILi64ELi128ELi128ELi8ES3_EELb0ELb0ELb0ELb0ELb0ELb1ELb0EEEvNS_16Flash_bwd_paramsE --------------------------
	.section	.nv.constant0._ZN5flash44flash_bwd_dq_dk_dv_loop_seqk_parallel_kernelI23Flash_bwd_kernel_traitsILi64ELi128ELi128ELi8ELi4ELi4ELi4ELb0ELb0EN7cutlass6half_tE19Flash_kernel_traitsILi64ELi128ELi128ELi8ES3_EELb0ELb0ELb0ELb0ELb0ELb1ELb0EEEvNS_16Flash_bwd_paramsE,"a",@progbits
	.sectionflags	@""
	.align	4
.nv.constant0._ZN5flash44flash_bwd_dq_dk_dv_loop_seqk_parallel_kernelI23Flash_bwd_kernel_traitsILi64ELi128ELi128ELi8ELi4ELi4ELi4ELb0ELb0EN7cutlass6half_tE19Flash_kernel_traitsILi64ELi128ELi128ELi8ES3_EELb0ELb0ELb0ELb0ELb0ELb1ELb0EEEvNS_16Flash_bwd_paramsE:
	.zero		1168


//--------------------- .nv.constant0._ZN5flash44flash_bwd_dq_dk_dv_loop_seqk_parallel_kernelI23Flash_bwd_kernel_traitsILi64ELi128ELi128ELi8ELi4ELi4ELi4ELb0ELb0EN7cutlass6half_tE19Flash_kernel_traitsILi64ELi128ELi128ELi8ES3_EELb0ELb0ELb0ELb0ELb0ELb0ELb0EEEvNS_16Flash_bwd_paramsE --------------------------
	.section	.nv.constant0._ZN5flash44flash_bwd_dq_dk_dv_loop_seqk_parallel_kernelI23Flash_bwd_kernel_traitsILi64ELi128ELi128ELi8ELi4ELi4ELi4ELb0ELb0EN7cutlass6half_tE19Flash_kernel_traitsILi64ELi128ELi128ELi8ES3_EELb0ELb0ELb0ELb0ELb0ELb0ELb0EEEvNS_16Flash_bwd_paramsE,"a",@progbits
	.sectionflags	@""
	.align	4
.nv.constant0._ZN5flash44flash_bwd_dq_dk_dv_loop_seqk_parallel_kernelI23Flash_bwd_kernel_traitsILi64ELi128ELi128ELi8ELi4ELi4ELi4ELb0ELb0EN7cutlass6half_tE19Flash_kernel_traitsILi64ELi128ELi128ELi8ES3_EELb0ELb0ELb0ELb0ELb0ELb0ELb0EEEvNS_16Flash_bwd_paramsE:
	.zero		1168


//--------------------- .nv.constant0._ZN5flash44flash_bwd_dq_dk_dv_loop_seqk_parallel_kernelI23Flash_bwd_kernel_traitsILi64ELi128ELi128ELi8ELi4ELi4ELi4ELb0ELb0EN7cutlass6half_tE19Flash_kernel_traitsILi64ELi128ELi128ELi8ES3_EELb0ELb0ELb1ELb0ELb0ELb0ELb0EEEvNS_16Flash_bwd_paramsE --------------------------
	.section	.nv.constant0._ZN5flash44flash_bwd_dq_dk_dv_loop_seqk_parallel_kernelI23Flash_bwd_kernel_traitsILi64ELi128ELi128ELi8ELi4ELi4ELi4ELb0ELb0EN7cutlass6half_tE19Flash_kernel_traitsILi64ELi128ELi128ELi8ES3_EELb0ELb0ELb1ELb0ELb0ELb0ELb0EEEvNS_16Flash_bwd_paramsE,"a",@progbits
	.sectionflags	@""
	.align	4
.nv.constant0._ZN5flash44flash_bwd_dq_dk_dv_loop_seqk_parallel_kernelI23Flash_bwd_kernel_traitsILi64ELi128ELi128ELi8ELi4ELi4ELi4ELb0ELb0EN7cutlass6half_tE19Flash_kernel_traitsILi64ELi128ELi128ELi8ES3_EELb0ELb0ELb1ELb0ELb0ELb0ELb0EEEvNS_16Flash_bwd_paramsE:
	.zero		1168


//--------------------- .nv.constant0._ZN5flash44flash_bwd_dq_dk_dv_loop_seqk_parallel_kernelI23Flash_bwd_kernel_traitsILi64ELi128ELi128ELi8ELi4ELi4ELi4ELb0ELb0EN7cutlass6half_tE19Flash_kernel_traitsILi64ELi128ELi128ELi8ES3_EELb0ELb0ELb0ELb0ELb1ELb1ELb0EEEvNS_16Flash_bwd_paramsE --------------------------
	.section	.nv.constant0._ZN5flash44flash_bwd_dq_dk_dv_loop_seqk_parallel_kernelI23Flash_bwd_kernel_traitsILi64ELi128ELi128ELi8ELi4ELi4ELi4ELb0ELb0EN7cutlass6half_tE19Flash_kernel_traitsILi64ELi128ELi128ELi8ES3_EELb0ELb0ELb0ELb0ELb1ELb1ELb0EEEvNS_16Flash_bwd_paramsE,"a",@progbits
	.sectionflags	@""
	.align	4
.nv.constant0._ZN5flash44flash_bwd_dq_dk_dv_loop_seqk_parallel_kernelI23Flash_bwd_kernel_traitsILi64ELi128ELi128ELi8ELi4ELi4ELi4ELb0ELb0EN7cutlass6half_tE19Flash_kernel_traitsILi64ELi128ELi128ELi8ES3_EELb0ELb0ELb0ELb0ELb1ELb1ELb0EEEvNS_16Flash_bwd_paramsE:
	.zero		1168


//--------------------- .nv.constant0._ZN5flash44flash_bwd_dq_dk_dv_loop_seqk_parallel_kernelI23Flash_bwd_kernel_traitsILi64ELi128ELi128ELi8ELi4ELi4ELi4ELb0ELb0EN7cutlass6half_tE19Flash_kernel_traitsILi64ELi128ELi128ELi8ES3_EELb0ELb0ELb0ELb1ELb0ELb0ELb0EEEvNS_16Flash_bwd_paramsE --------------------------
	.section	.nv.constant0._ZN5flash44flash_bwd_dq_dk_dv_loop_seqk_parallel_kernelI23Flash_bwd_kernel_traitsILi64ELi128ELi128ELi8ELi4ELi4ELi4ELb0ELb0EN7cutlass6half_tE19Flash_kernel_traitsILi64ELi128ELi128ELi8ES3_EELb0ELb0ELb0ELb1ELb0ELb0ELb0EEEvNS_16Flash_bwd_paramsE,"a",@progbits
	.sectionflags	@""
	.align	4
.nv.constant0._ZN5flash44flash_bwd_dq_dk_dv_loop_seqk_parallel_kernelI23Flash_bwd_kernel_traitsILi64ELi128ELi128ELi8ELi4ELi4ELi4ELb0ELb0EN7cutlass6half_tE19Flash_kernel_traitsILi64ELi128ELi128ELi8ES3_EELb0ELb0ELb0ELb1ELb0ELb0ELb0EEEvNS_16Flash_bwd_paramsE:
	.zero		1168


//--------------------- .nv.constant0._ZN5flash44flash_bwd_dq_dk_dv_loop_seqk_parallel_kernelI23Flash_bwd_kernel_traitsILi64ELi128ELi128ELi8ELi4ELi4ELi4ELb0ELb0EN7cutlass6half_tE19Flash_kernel_traitsILi64ELi128ELi128ELi8ES3_EELb0ELb0ELb1ELb0ELb0ELb1ELb0EEEvNS_16Flash_bwd_paramsE --------------------------
	.section	.nv.constant0._ZN5flash44flash_bwd_dq_dk_dv_loop_seqk_parallel_kernelI23Flash_bwd_kernel_traitsILi64ELi128ELi128ELi8ELi4ELi4ELi4ELb0ELb0EN7cutlass6half_tE19Flash_kernel_traitsILi64ELi128ELi128ELi8ES3_EELb0ELb0ELb1ELb0ELb0ELb1ELb0EEEvNS_16Flash_bwd_paramsE,"a",@progbits
	.sectionflags	@""
	.align	4
.nv.constant0._ZN5flash44flash_bwd_dq_dk_dv_loop_seqk_parallel_kernelI23Flash_bwd_kernel_traitsILi64ELi128ELi128ELi8ELi4ELi4ELi4ELb0ELb0EN7cutlass6half_tE19Flash_kernel_traitsILi64ELi128ELi128ELi8ES3_EELb0ELb0ELb1ELb0ELb0ELb1ELb0EEEvNS_16Flash_bwd_paramsE:
	.zero		1168


//--------------------- .nv.constant0._ZN5flash44flash_bwd_dq_dk_dv_loop_seqk_parallel_kernelI23Flash_bwd_kernel_traitsILi64ELi128ELi128ELi8ELi4ELi4ELi4ELb0ELb0EN7cutlass6half_tE19Flash_kernel_traitsILi64ELi128ELi128ELi8ES3_EELb0ELb0ELb1ELb1ELb0ELb0ELb0EEEvNS_16Flash_bwd_paramsE --------------------------
	.section	.nv.constant0._ZN5flash44flash_bwd_dq_dk_dv_loop_seqk_parallel_kernelI23Flash_bwd_kernel_traitsILi64ELi128ELi128ELi8ELi4ELi4ELi4ELb0ELb0EN7cutlass6half_tE19Flash_kernel_traitsILi64ELi128ELi128ELi8ES3_EELb0ELb0ELb1ELb1ELb0ELb0ELb0EEEvNS_16Flash_bwd_paramsE,"a",@progbits
	.sectionflags	@""
	.align	4
.nv.constant0._ZN5flash44flash_bwd_dq_dk_dv_loop_seqk_parallel_kernelI23Flash_bwd_kernel_traitsILi64ELi128ELi128ELi8ELi4ELi4ELi4ELb0ELb0EN7cutlass6half_tE19Flash_kernel_traitsILi64ELi128ELi128ELi8ES3_EELb0ELb0ELb1ELb1ELb0ELb0ELb0EEEvNS_16Flash_bwd_paramsE:
	.zero		1168


//--------------------- .nv.constant0._ZN5flash27flash_bwd_convert_dq_kernelI23Flash_bwd_kernel_traitsILi64ELi64ELi128ELi8ELi2ELi4ELi4ELb1ELb0EN7cutlass6half_tE19Flash_kernel_traitsILi64ELi64ELi128ELi8ES3_EEEEvNS_16Flash_bwd_paramsEi --------------------------
	.section	.nv.constant0._ZN5flash27flash_bwd_convert_dq_kernelI23Flash_bwd_kernel_traitsILi64ELi64ELi128ELi8ELi2ELi4ELi4ELb1ELb0EN7cutlass6half_tE19Flash_kernel_traitsILi64ELi64ELi128ELi8ES3_EEEEvNS_16Flash_bwd_paramsEi,"a",@progbits
	.sectionflags	@""
	.align	4
.nv.constant0._ZN5flash27flash_bwd_convert_dq_kernelI23Flash_bwd_kernel_traitsILi64ELi64ELi128ELi8ELi2ELi4ELi4ELb1ELb0EN7cutlass6half_tE19Flash_kernel_traitsILi64ELi64ELi128ELi8ES3_EEEEvNS_16Flash_bwd_paramsEi:
	.zero		1172


//--------------------- .nv.constant0._ZN5flash44flash_bwd_dq_dk_dv_loop_seqk_parallel_kernelI23Flash_bwd_kernel_traitsILi64ELi64ELi128ELi8ELi2ELi4ELi4ELb1ELb0EN7cutlass6half_tE19Flash_kernel_traitsILi64ELi64ELi128ELi8ES3_EELb1ELb0ELb0ELb0ELb0ELb1ELb0EEEvNS_16Flash_bwd_paramsE --------------------------
	.section	.nv.constant0._ZN5flash44flash_bwd_dq_dk_dv_loop_seqk_parallel_kernelI23Flash_bwd_kernel_traitsILi64ELi64ELi128ELi8ELi2ELi4ELi4ELb1ELb0EN7cutlass6half_tE19Flash_kernel_traitsILi64ELi64ELi128ELi8ES3_EELb1ELb0ELb0ELb0ELb0ELb1ELb0EEEvNS_16Flash_bwd_paramsE,"a",@progbits
	.sectionflags	@""
	.align	4
.nv.constant0._ZN5flash44flash_bwd_dq_dk_dv_loop_seqk_parallel_kernelI23Flash_bwd_kernel_traitsILi64ELi64ELi128ELi8ELi2ELi4ELi4ELb1ELb0EN7cutlass6half_tE19Flash_kernel_traitsILi64ELi64ELi128ELi8ES3_EELb1ELb0ELb0ELb0ELb0ELb1ELb0EEEvNS_16Flash_bwd_paramsE:
	.zero		1168


//--------------------- .nv.constant0._ZN5flash44flash_bwd_dq_dk_dv_loop_seqk_parallel_kernelI23Flash_bwd_kernel_traitsILi64ELi64ELi128ELi8ELi2ELi4ELi4ELb1ELb0EN7cutlass6half_tE19Flash_kernel_traitsILi64ELi64ELi128ELi8ES3_EELb0ELb0ELb0ELb0ELb0ELb1ELb1EEEvNS_16Flash_bwd_paramsE --------------------------
	.section	.nv.constant0._ZN5flash44flash_bwd_dq_dk_dv_loop_seqk_parallel_kernelI23Flash_bwd_kernel_traitsILi64ELi64ELi128ELi8ELi2ELi4ELi4ELb1ELb0EN7cutlass6half_tE19Flash_kernel_traitsILi64ELi64ELi128ELi8ES3_EELb0ELb0ELb0ELb0ELb0ELb1ELb1EEEvNS_16Flash_bwd_paramsE,"a",@progbits
	.sectionflags	@""
	.align	4
.nv.constant0._ZN5flash44flash_bwd_dq_dk_dv_loop_seqk_parallel_kernelI23Flash_bwd_kernel_traitsILi64ELi64ELi128ELi8ELi2ELi4ELi4ELb1ELb0EN7cutlass6half_tE19Flash_kernel_traitsILi64ELi64ELi128ELi8ES3_EELb0ELb0ELb0ELb0ELb0ELb1ELb1EEEvNS_16Flash_bwd_paramsE:
	.zero		1168


//--------------------- .nv.constant0._ZN5flash44flash_bwd_dq_dk_dv_loop_seqk_parallel_kernelI23Flash_bwd_kernel_traitsILi64ELi64ELi128ELi8ELi2ELi4ELi4ELb1ELb0EN7cutlass6half_tE19Flash_kernel_traitsILi64ELi64ELi128ELi8ES3_EELb1ELb0ELb0ELb0ELb0ELb0ELb0EEEvNS_16Flash_bwd_paramsE --------------------------
	.section	.nv.constant0._ZN5flash44flash_bwd_dq_dk_dv_loop_seqk_parallel_kernelI23Flash_bwd_kernel_traitsILi64ELi64ELi128ELi8ELi2ELi4ELi4ELb1ELb0EN7cutlass6half_tE19Flash_kernel_traitsILi64ELi64ELi128ELi8ES3_EELb1ELb0ELb0ELb0ELb0ELb0ELb0EEEvNS_16Flash_bwd_paramsE,"a",@progbits
	.sectionflags	@""
	.align	4
.nv.constant0._ZN5flash44flash_bwd_dq_dk_dv_loop_seqk_parallel_kernelI23Flash_bwd_kernel_traitsILi64ELi64ELi128ELi8ELi2ELi4ELi4ELb1ELb0EN7cutlass6half_tE19Flash_kernel_traitsILi64ELi64ELi128ELi8ES3_EELb1ELb0ELb0ELb0ELb0ELb0ELb0EEEvNS_16Flash_bwd_paramsE:
	.zero		1168


//--------------------- .nv.constant0._ZN5flash44flash_bwd_dq_dk_dv_loop_seqk_parallel_kernelI23Flash_bwd_kernel_traitsILi64ELi64ELi128ELi8ELi2ELi4ELi4ELb1ELb0EN7cutlass6half_tE19Flash_kernel_traitsILi64ELi64ELi128ELi8ES3_EELb0ELb0ELb0ELb0ELb0ELb0ELb1EEEvNS_16Flash_bwd_paramsE --------------------------
	.section	.nv.constant0._ZN5flash44flash_bwd_dq_dk_dv_loop_seqk_parallel_kernelI23Flash_bwd_kernel_traitsILi64ELi64ELi128ELi8ELi2ELi4ELi4ELb1ELb0EN7cutlass6half_tE19Flash_kernel_traitsILi64ELi64ELi128ELi8ES3_EELb0ELb0ELb0ELb0ELb0ELb0ELb1EEEvNS_16Flash_bwd_paramsE,"a",@progbits
	.sectionflags	@""
	.align	4
.nv.constant0._ZN5flash44flash_bwd_dq_dk_dv_loop_seqk_parallel_kernelI23Flash_bwd_kernel_traitsILi64ELi64ELi128ELi8ELi2ELi4ELi4ELb1ELb0EN7cutlass6half_tE19Flash_kernel_traitsILi64ELi64ELi128ELi8ES3_EELb0ELb0ELb0ELb0ELb0ELb0ELb1EEEvNS_16Flash_bwd_paramsE:
	.zero		1168


//--------------------- .nv.constant0._ZN5flash44flash_bwd_dq_dk_dv_loop_seqk_parallel_kernelI23Flash_bwd_kernel_traitsILi64ELi64ELi128ELi8ELi2ELi4ELi4ELb1ELb0EN7cutlass6half_tE19Flash_kernel_traitsILi64ELi64ELi128ELi8ES3_EELb1ELb0ELb1ELb0ELb0ELb0ELb0EEEvNS_16Flash_bwd_paramsE --------------------------
	.section	.nv.constant0._ZN5flash44flash_bwd_dq_dk_dv_loop_seqk_parallel_kernelI23Flash_bwd_kernel_traitsILi64ELi64ELi128ELi8ELi2ELi4ELi4ELb1ELb0EN7cutlass6half_tE19Flash_kernel_traitsILi64ELi64ELi128ELi8ES3_EELb1ELb0ELb1ELb0ELb0ELb0ELb0EEEvNS_16Flash_bwd_paramsE,"a",@progbits
	.sectionflags	@""
	.align	4
.nv.constant0._ZN5flash44flash_bwd_dq_dk_dv_loop_seqk_parallel_kernelI23Flash_bwd_kernel_traitsILi64ELi64ELi128ELi8ELi2ELi4ELi4ELb1ELb0EN7cutlass6half_tE19Flash_kernel_traitsILi64ELi64ELi128ELi8ES3_EELb1ELb0ELb1ELb0ELb0ELb0ELb0EEEvNS_16Flash_bwd_paramsE:
	.zero		1168


//--------------------- .nv.constant0._ZN5flash44flash_bwd_dq_dk_dv_loop_seqk_parallel_kernelI23Flash_bwd_kernel_traitsILi64ELi64ELi128ELi8ELi2ELi4ELi4ELb1ELb0EN7cutlass6half_tE19Flash_kernel_traitsILi64ELi64ELi128ELi8ES3_EELb0ELb0ELb1ELb0ELb0ELb0ELb1EEEvNS_16Flash_bwd_paramsE --------------------------
	.section	.nv.constant0._ZN5flash44flash_bwd_dq_dk_dv_loop_seqk_parallel_kernelI23Flash_bwd_kernel_traitsILi64ELi64ELi128ELi8ELi2ELi4ELi4ELb1ELb0EN7cutlass6half_tE19Flash_kernel_traitsILi64ELi64ELi128ELi8ES3_EELb0ELb0ELb1ELb0ELb0ELb0ELb1EEEvNS_16Flash_bwd_paramsE,"a",@progbits
	.sectionflags	@""
	.align	4
.nv.constant0._ZN5flash44flash_bwd_dq_dk_dv_loop_seqk_parallel_kernelI23Flash_bwd_kernel_traitsILi64ELi64ELi128ELi8ELi2ELi4ELi4ELb1ELb0EN7cutlass6half_tE19Flash_kernel_traitsILi64ELi64ELi128ELi8ES3_EELb0ELb0ELb1ELb0ELb0ELb0ELb1EEEvNS_16Flash_bwd_paramsE:
	.zero		1168


//--------------------- .nv.constant0._ZN5flash44flash_bwd_dq_dk_dv_loop_seqk_parallel_kernelI23Flash_bwd_kernel_traitsILi64ELi64ELi128ELi8ELi2ELi4ELi4ELb1ELb0EN7cutlass6half_tE19Flash_kernel_traitsILi64ELi64ELi128ELi8ES3_EELb1ELb0ELb0ELb0ELb1ELb1ELb0EEEvNS_16Flash_bwd_paramsE --------------------------
	.section	.nv.constant0._ZN5flash44flash_bwd_dq_dk_dv_loop_seqk_parallel_kernelI23Flash_bwd_kernel_traitsILi64ELi64ELi128ELi8ELi2ELi4ELi4ELb1ELb0EN7cutlass6half_tE19Flash_kernel_traitsILi64ELi64ELi128ELi8ES3_EELb1ELb0ELb0ELb0ELb1ELb1ELb0EEEvNS_16Flash_bwd_paramsE,"a",@progbits
	.sectionflags	@""
	.align	4
.nv.constant0._ZN5flash44flash_bwd_dq_dk_dv_loop_seqk_parallel_kernelI23Flash_bwd_kernel_traitsILi64ELi64ELi128ELi8ELi2ELi4ELi4ELb1ELb0EN7cutlass6half_tE19Flash_kernel_traitsILi64ELi64ELi128ELi8ES3_EELb1ELb0ELb0ELb0ELb1ELb1ELb0EEEvNS_16Flash_bwd_paramsE:
	.zero		1168


//--------------------- .nv.constant0._ZN5flash44flash_bwd_dq_dk_dv_loop_seqk_parallel_kernelI23Flash_bwd_kernel_traitsILi64ELi64ELi128ELi8ELi2ELi4ELi4ELb1ELb0EN7cutlass6half_tE19Flash_kernel_traitsILi64ELi64ELi128ELi8ES3_EELb0ELb0ELb0ELb0ELb1ELb1ELb1EEEvNS_16Flash_bwd_paramsE --------------------------
	.section	.nv.constant0._ZN5flash44flash_bwd_dq_dk_dv_loop_seqk_parallel_kernelI23Flash_bwd_kernel_traitsILi64ELi64ELi128ELi8ELi2ELi4ELi4ELb1ELb0EN7cutlass6half_tE19Flash_kernel_traitsILi64ELi64ELi128ELi8ES3_EELb0ELb0ELb0ELb0ELb1ELb1ELb1EEEvNS_16Flash_bwd_paramsE,"a",@progbits
	.sectionflags	@""
	.align	4
.nv.constant0._ZN5flash44flash_bwd_dq_dk_dv_loop_seqk_parallel_kernelI23Flash_bwd_kernel_traitsILi64ELi64ELi128ELi8ELi2ELi4ELi4ELb1ELb0EN7cutlass6half_tE19Flash_kernel_traitsILi64ELi64ELi128ELi8ES3_EELb0ELb0ELb0ELb0ELb1ELb1ELb1EEEvNS_16Flash_bwd_paramsE:
	.zero		1168


//--------------------- .nv.constant0._ZN5flash44flash_bwd_dq_dk_dv_loop_seqk_parallel_kernelI23Flash_bwd_kernel_traitsILi64ELi64ELi128ELi8ELi2ELi4ELi4ELb1ELb0EN7cutlass6half_tE19Flash_kernel_traitsILi64ELi64ELi128ELi8ES3_EELb1ELb0ELb0ELb1ELb0ELb0ELb0EEEvNS_16Flash_bwd_paramsE --------------------------
	.section	.nv.constant0._ZN5flash44flash_bwd_dq_dk_dv_loop_seqk_parallel_kernelI23Flash_bwd_kernel_traitsILi64ELi64ELi128ELi8ELi2ELi4ELi4ELb1ELb0EN7cutlass6half_tE19Flash_kernel_traitsILi64ELi64ELi128ELi8ES3_EELb1ELb0ELb0ELb1ELb0ELb0ELb0EEEvNS_16Flash_bwd_paramsE,"a",@progbits
	.sectionflags	@""
	.align	4
.nv.constant0._ZN5flash44flash_bwd_dq_dk_dv_loop_seqk_parallel_kernelI23Flash_bwd_kernel_traitsILi64ELi64ELi128ELi8ELi2ELi4ELi4ELb1ELb0EN7cutlass6half_tE19Flash_kernel_traitsILi64ELi64ELi128ELi8ES3_EELb1ELb0ELb0ELb1ELb0ELb0ELb0EEEvNS_16Flash_bwd_paramsE:
	.zero		1168


//--------------------- .nv.constant0._ZN5flash44flash_bwd_dq_dk_dv_loop_seqk_parallel_kernelI23Flash_bwd_kernel_traitsILi64ELi64ELi128ELi8ELi2ELi4ELi4ELb1ELb0EN7cutlass6half_tE19Flash_kernel_traitsILi64ELi64ELi128ELi8ES3_EELb0ELb0ELb0ELb1ELb0ELb0ELb1EEEvNS_16Flash_bwd_paramsE --------------------------
	.section	.nv.constant0._ZN5flash44flash_bwd_dq_dk_dv_loop_seqk_parallel_kernelI23Flash_bwd_kernel_traitsILi64ELi64ELi128ELi8ELi2ELi4ELi4ELb1ELb0EN7cutlass6half_tE19Flash_kernel_traitsILi64ELi64ELi128ELi8ES3_EELb0ELb0ELb0ELb1ELb0ELb0ELb1EEEvNS_16Flash_bwd_paramsE,"a",@progbits
	.sectionflags	@""
	.align	4
.nv.constant0._ZN5flash44flash_bwd_dq_dk_dv_loop_seqk_parallel_kernelI23Flash_bwd_kernel_traitsILi64ELi64ELi128ELi8ELi2ELi4ELi4ELb1ELb0EN7cutlass6half_tE19Flash_kernel_traitsILi64ELi64ELi128ELi8ES3_EELb0ELb0ELb0ELb1ELb0ELb0ELb1EEEvNS_16Flash_bwd_paramsE:
	.zero		1168


//--------------------- .nv.constant0._ZN5flash44flash_bwd_dq_dk_dv_loop_seqk_parallel_kernelI23Flash_bwd_kernel_traitsILi64ELi64ELi128ELi8ELi2ELi4ELi4ELb1ELb0EN7cutlass6half_tE19Flash_kernel_traitsILi64ELi64ELi128ELi8ES3_EELb1ELb0ELb1ELb0ELb0ELb1ELb0EEEvNS_16Flash_bwd_paramsE --------------------------
	.section	.nv.constant0._ZN5flash44flash_bwd_dq_dk_dv_loop_seqk_parallel_kernelI23Flash_bwd_kernel_traitsILi64ELi64ELi128ELi8ELi2ELi4ELi4ELb1ELb0EN7cutlass6half_tE19Flash_kernel_traitsILi64ELi64ELi128ELi8ES3_EELb1ELb0ELb1ELb0ELb0ELb1ELb0EEEvNS_16Flash_bwd_paramsE,"a",@progbits
	.sectionflags	@""
	.align	4
.nv.constant0._ZN5flash44flash_bwd_dq_dk_dv_loop_seqk_parallel_kernelI23Flash_bwd_kernel_traitsILi64ELi64ELi128ELi8ELi2ELi4ELi4ELb1ELb0EN7cutlass6half_tE19Flash_kernel_traitsILi64ELi64ELi128ELi8ES3_EELb1ELb0ELb1ELb0ELb0ELb1ELb0EEEvNS_16Flash_bwd_paramsE:
	.zero		1168


//--------------------- .nv.constant0._ZN5flash44flash_bwd_dq_dk_dv_loop_seqk_parallel_kernelI23Flash_bwd_kernel_traitsILi64ELi64ELi128ELi8ELi2ELi4ELi4ELb1ELb0EN7cutlass6half_tE19Flash_kernel_traitsILi64ELi64ELi128ELi8ES3_EELb0ELb0ELb1ELb0ELb0ELb1ELb1EEEvNS_16Flash_bwd_paramsE --------------------------
	.section	.nv.constant0._ZN5flash44flash_bwd_dq_dk_dv_loop_seqk_parallel_kernelI23Flash_bwd_kernel_traitsILi64ELi64ELi128ELi8ELi2ELi4ELi4ELb1ELb0EN7cutlass6half_tE19Flash_kernel_traitsILi64ELi64ELi128ELi8ES3_EELb0ELb0ELb1ELb0ELb0ELb1ELb1EEEvNS_16Flash_bwd_paramsE,"a",@progbits
	.sectionflags	@""
	.align	4
.nv.constant0._ZN5flash44flash_bwd_dq_dk_dv_loop_seqk_parallel_kernelI23Flash_bwd_kernel_traitsILi64ELi64ELi128ELi8ELi2ELi4ELi4ELb1ELb0EN7cutlass6half_tE19Flash_kernel_traitsILi64ELi64ELi128ELi8ES3_EELb0ELb0ELb1ELb0ELb0ELb1ELb1EEEvNS_16Flash_bwd_paramsE:
	.zero		1168


//--------------------- .nv.constant0._ZN5flash44flash_bwd_dq_dk_dv_loop_seqk_parallel_kernelI23Flash_bwd_kernel_traitsILi64ELi64ELi128ELi8ELi2ELi4ELi4ELb1ELb0EN7cutlass6half_tE19Flash_kernel_traitsILi64ELi64ELi128ELi8ES3_EELb1ELb0ELb1ELb1ELb0ELb0ELb0EEEvNS_16Flash_bwd_paramsE --------------------------
	.section	.nv.constant0._ZN5flash44flash_bwd_dq_dk_dv_loop_seqk_parallel_kernelI23Flash_bwd_kernel_traitsILi64ELi64ELi128ELi8ELi2ELi4ELi4ELb1ELb0EN7cutlass6half_tE19Flash_kernel_traitsILi64ELi64ELi128ELi8ES3_EELb1ELb0ELb1ELb1ELb0ELb0ELb0EEEvNS_16Flash_bwd_paramsE,"a",@progbits
	.sectionflags	@""
	.align	4
.nv.constant0._ZN5flash44flash_bwd_dq_dk_dv_loop_seqk_parallel_kernelI23Flash_bwd_kernel_traitsILi64ELi64ELi128ELi8ELi2ELi4ELi4ELb1ELb0EN7cutlass6half_tE19Flash_kernel_traitsILi64ELi64ELi128ELi8ES3_EELb1ELb0ELb1ELb1ELb0ELb0ELb0EEEvNS_16Flash_bwd_paramsE:
	.zero		1168


//--------------------- .nv.constant0._ZN5flash44flash_bwd_dq_dk_dv_loop_seqk_parallel_kernelI23Flash_bwd_kernel_traitsILi64ELi64ELi128ELi8ELi2ELi4ELi4ELb1ELb0EN7cutlass6half_tE19Flash_kernel_traitsILi64ELi64ELi128ELi8ES3_EELb0ELb0ELb1ELb1ELb0ELb0ELb1EEEvNS_16Flash_bwd_paramsE --------------------------
	.section	.nv.constant0._ZN5flash44flash_bwd_dq_dk_dv_loop_seqk_parallel_kernelI23Flash_bwd_kernel_traitsILi64ELi64ELi128ELi8ELi2ELi4ELi4ELb1ELb0EN7cutlass6half_tE19Flash_kernel_traitsILi64ELi64ELi128ELi8ES3_EELb0ELb0ELb1ELb1ELb0ELb0ELb1EEEvNS_16Flash_bwd_paramsE,"a",@progbits
	.sectionflags	@""
	.align	4
.nv.constant0._ZN5flash44flash_bwd_dq_dk_dv_loop_seqk_parallel_kernelI23Flash_bwd_kernel_traitsILi64ELi64ELi128ELi8ELi2ELi4ELi4ELb1ELb0EN7cutlass6half_tE19Flash_kernel_traitsILi64ELi64ELi128ELi8ES3_EELb0ELb0ELb1ELb1ELb0ELb0ELb1EEEvNS_16Flash_bwd_paramsE:
	.zero		1168


//--------------------- .nv.constant0._ZN5flash25flash_bwd_dot_do_o_kernelILb0E23Flash_bwd_kernel_traitsILi64ELi64ELi128ELi8ELi2ELi4ELi4ELb1ELb0EN7cutlass6half_tE19Flash_kernel_traitsILi64ELi64ELi128ELi8ES3_EEEEvNS_16Flash_bwd_paramsE --------------------------
	.section	.nv.constant0._ZN5flash25flash_bwd_dot_do_o_kernelILb0E23Flash_bwd_kernel_traitsILi64ELi64ELi128ELi8ELi2ELi4ELi4ELb1ELb0EN7cutlass6half_tE19Flash_kernel_traitsILi64ELi64ELi128ELi8ES3_EEEEvNS_16Flash_bwd_paramsE,"a",@progbits
	.sectionflags	@""
	.align	4
.nv.constant0._ZN5flash25flash_bwd_dot_do_o_kernelILb0E23Flash_bwd_kernel_traitsILi64ELi64ELi128ELi8ELi2ELi4ELi4ELb1ELb0EN7cutlass6half_tE19Flash_kernel_traitsILi64ELi64ELi128ELi8ES3_EEEEvNS_16Flash_bwd_paramsE:
	.zero		1168


//--------------------- .nv.constant0._ZN5flash25flash_bwd_dot_do_o_kernelILb1E23Flash_bwd_kernel_traitsILi64ELi64ELi128ELi8ELi2ELi4ELi4ELb1ELb0EN7cutlass6half_tE19Flash_kernel_traitsILi64ELi64ELi128ELi8ES3_EEEEvNS_16Flash_bwd_paramsE --------------------------
	.section	.nv.constant0._ZN5flash25flash_bwd_dot_do_o_kernelILb1E23Flash_bwd_kernel_traitsILi64ELi64ELi128ELi8ELi2ELi4ELi4ELb1ELb0EN7cutlass6half_tE19Flash_kernel_traitsILi64ELi64ELi128ELi8ES3_EEEEvNS_16Flash_bwd_paramsE,"a",@progbits
	.sectionflags	@""
	.align	4
.nv.constant0._ZN5flash25flash_bwd_dot_do_o_kernelILb1E23Flash_bwd_kernel_traitsILi64ELi64ELi128ELi8ELi2ELi4ELi4ELb1ELb0EN7cutlass6half_tE19Flash_kernel_traitsILi64ELi64ELi128ELi8ES3_EEEEvNS_16Flash_bwd_paramsE:
	.zero		1168


//--------------------- .nv.constant0._ZN5flash27flash_bwd_convert_dq_kernelI23Flash_bwd_kernel_traitsILi64ELi128ELi128ELi8ELi4ELi4ELi4ELb0ELb0EN7cutlass6half_tE19Flash_kernel_traitsILi64ELi128ELi128ELi8ES3_EEEEvNS_16Flash_bwd_paramsEi --------------------------
	.section	.nv.constant0._ZN5flash27flash_bwd_convert_dq_kernelI23Flash_bwd_kernel_traitsILi64ELi128ELi128ELi8ELi4ELi4ELi4ELb0ELb0EN7cutlass6half_tE19Flash_kernel_traitsILi64ELi128ELi128ELi8ES3_EEEEvNS_16Flash_bwd_paramsEi,"a",@progbits
	.sectionflags	@""
	.align	4
.nv.constant0._ZN5flash27flash_bwd_convert_dq_kernelI23Flash_bwd_kernel_traitsILi64ELi128ELi128ELi8ELi4ELi4ELi4ELb0ELb0EN7cutlass6half_tE19Flash_kernel_traitsILi64ELi128ELi128ELi8ES3_EEEEvNS_16Flash_bwd_paramsEi:
	.zero		1172


//--------------------- .nv.constant0._ZN5flash44flash_bwd_dq_dk_dv_loop_seqk_parallel_kernelI23Flash_bwd_kernel_traitsILi64ELi128ELi128ELi8ELi4ELi4ELi4ELb0ELb0EN7cutlass6half_tE19Flash_kernel_traitsILi64ELi128ELi128ELi8ES3_EELb1ELb0ELb0ELb0ELb0ELb1ELb0EEEvNS_16Flash_bwd_paramsE --------------------------
	.section	.nv.constant0._ZN5flash44flash_bwd_dq_dk_dv_loop_seqk_parallel_kernelI23Flash_bwd_kernel_traitsILi64ELi128ELi128ELi8ELi4ELi4ELi4ELb0ELb0EN7cutlass6half_tE19Flash_kernel_traitsILi64ELi128ELi128ELi8ES3_EELb1ELb0ELb0ELb0ELb0ELb1ELb0EEEvNS_16Flash_bwd_paramsE,"a",@progbits
	.sectionflags	@""
	.align	4
.nv.constant0._ZN5flash44flash_bwd_dq_dk_dv_loop_seqk_parallel_kernelI23Flash_bwd_kernel_traitsILi64ELi128ELi128ELi8ELi4ELi4ELi4ELb0ELb0EN7cutlass6half_tE19Flash_kernel_traitsILi64ELi128ELi128ELi8ES3_EELb1ELb0ELb0ELb0ELb0ELb1ELb0EEEvNS_16Flash_bwd_paramsE:
	.zero		1168


//--------------------- .nv.constant0._ZN5flash44flash_bwd_dq_dk_dv_loop_seqk_parallel_kernelI23Flash_bwd_kernel_traitsILi64ELi128ELi128ELi8ELi4ELi4ELi4ELb0ELb0EN7cutlass6half_tE19Flash_kernel_traitsILi64ELi128ELi128ELi8ES3_EELb0ELb0ELb0ELb0ELb0ELb1ELb1EEEvNS_16Flash_bwd_paramsE --------------------------
	.section	.nv.constant0._ZN5flash44flash_bwd_dq_dk_dv_loop_seqk_parallel_kernelI23Flash_bwd_kernel_traitsILi64ELi128ELi128ELi8ELi4ELi4ELi4ELb0ELb0EN7cutlass6half_tE19Flash_kernel_traitsILi64ELi128ELi128ELi8ES3_EELb0ELb0ELb0ELb0ELb0ELb1ELb1EEEvNS_16Flash_bwd_paramsE,"a",@progbits
	.sectionflags	@""
	.align	4
.nv.constant0._ZN5flash44flash_bwd_dq_dk_dv_loop_seqk_parallel_kernelI23Flash_bwd_kernel_traitsILi64ELi128ELi128ELi8ELi4ELi4ELi4ELb0ELb0EN7cutlass6half_tE19Flash_kernel_traitsILi64ELi128ELi128ELi8ES3_EELb0ELb0ELb0ELb0ELb0ELb1ELb1EEEvNS_16Flash_bwd_paramsE:
	.zero		1168


//--------------------- .nv.constant0._ZN5flash44flash_bwd_dq_dk_dv_loop_seqk_parallel_kernelI23Flash_bwd_kernel_traitsILi64ELi128ELi128ELi8ELi4ELi4ELi4ELb0ELb0EN7cutlass6half_tE19Flash_kernel_traitsILi64ELi128ELi128ELi8ES3_EELb1ELb0ELb0ELb0ELb0ELb0ELb0EEEvNS_16Flash_bwd_paramsE --------------------------
	.section	.nv.constant0._ZN5flash44flash_bwd_dq_dk_dv_loop_seqk_parallel_kernelI23Flash_bwd_kernel_traitsILi64ELi128ELi128ELi8ELi4ELi4ELi4ELb0ELb0EN7cutlass6half_tE19Flash_kernel_traitsILi64ELi128ELi128ELi8ES3_EELb1ELb0ELb0ELb0ELb0ELb0ELb0EEEvNS_16Flash_bwd_paramsE,"a",@progbits
	.sectionflags	@""
	.align	4
.nv.constant0._ZN5flash44flash_bwd_dq_dk_dv_loop_seqk_parallel_kernelI23Flash_bwd_kernel_traitsILi64ELi128ELi128ELi8ELi4ELi4ELi4ELb0ELb0EN7cutlass6half_tE19Flash_kernel_traitsILi64ELi128ELi128ELi8ES3_EELb1ELb0ELb0ELb0ELb0ELb0ELb0EEEvNS_16Flash_bwd_paramsE:
	.zero		1168


//--------------------- .nv.constant0._ZN5flash44flash_bwd_dq_dk_dv_loop_seqk_parallel_kernelI23Flash_bwd_kernel_traitsILi64ELi128ELi128ELi8ELi4ELi4ELi4ELb0ELb0EN7cutlass6half_tE19Flash_kernel_traitsILi64ELi128ELi128ELi8ES3_EELb0ELb0ELb0ELb0ELb0ELb0ELb1EEEvNS_16Flash_bwd_paramsE --------------------------
	.section	.nv.constant0._ZN5flash44flash_bwd_dq_dk_dv_loop_seqk_parallel_kernelI23Flash_bwd_kernel_traitsILi64ELi128ELi128ELi8ELi4ELi4ELi4ELb0ELb0EN7cutlass6half_tE19Flash_kernel_traitsILi64ELi128ELi128ELi8ES3_EELb0ELb0ELb0ELb0ELb0ELb0ELb1EEEvNS_16Flash_bwd_paramsE,"a",@progbits
	.sectionflags	@""
	.align	4
.nv.constant0._ZN5flash44flash_bwd_dq_dk_dv_loop_seqk_parallel_kernelI23Flash_bwd_kernel_traitsILi64ELi128ELi128ELi8ELi4ELi4ELi4ELb0ELb0EN7cutlass6half_tE19Flash_kernel_traitsILi64ELi128ELi128ELi8ES3_EELb0ELb0ELb0ELb0ELb0ELb0ELb1EEEvNS_16Flash_bwd_paramsE:
	.zero		1168


//--------------------- .nv.constant0._ZN5flash44flash_bwd_dq_dk_dv_loop_seqk_parallel_kernelI23Flash_bwd_kernel_traitsILi64ELi128ELi128ELi8ELi4ELi4ELi4ELb0ELb0EN7cutlass6half_tE19Flash_kernel_traitsILi64ELi128ELi128ELi8ES3_EELb1ELb0ELb1ELb0ELb0ELb0ELb0EEEvNS_16Flash_bwd_paramsE --------------------------
	.section	.nv.constant0._ZN5flash44flash_bwd_dq_dk_dv_loop_seqk_parallel_kernelI23Flash_bwd_kernel_traitsILi64ELi128ELi128ELi8ELi4ELi4ELi4ELb0ELb0EN7cutlass6half_tE19Flash_kernel_traitsILi64ELi128ELi128ELi8ES3_EELb1ELb0ELb1ELb0ELb0ELb0ELb0EEEvNS_16Flash_bwd_paramsE,"a",@progbits
	.sectionflags	@""
	.align	4
.nv.constant0._ZN5flash44flash_bwd_dq_dk_dv_loop_seqk_parallel_kernelI23Flash_bwd_kernel_traitsILi64ELi128ELi128ELi8ELi4ELi4ELi4ELb0ELb0EN7cutlass6half_tE19Flash_kernel_traitsILi64ELi128ELi128ELi8ES3_EELb1ELb0ELb1ELb0ELb0ELb0ELb0EEEvNS_16Flash_bwd_paramsE:
	.zero		1168


//--------------------- .nv.constant0._ZN5flash44flash_bwd_dq_dk_dv_loop_seqk_parallel_kernelI23Flash_bwd_kernel_traitsILi64ELi128ELi128ELi8ELi4ELi4ELi4ELb0ELb0EN7cutlass6half_tE19Flash_kernel_traitsILi64ELi128ELi128ELi8ES3_EELb0ELb0ELb1ELb0ELb0ELb0ELb1EEEvNS_16Flash_bwd_paramsE --------------------------
	.section	.nv.constant0._ZN5flash44flash_bwd_dq_dk_dv_loop_seqk_parallel_kernelI23Flash_bwd_kernel_traitsILi64ELi128ELi128ELi8ELi4ELi4ELi4ELb0ELb0EN7cutlass6half_tE19Flash_kernel_traitsILi64ELi128ELi128ELi8ES3_EELb0ELb0ELb1ELb0ELb0ELb0ELb1EEEvNS_16Flash_bwd_paramsE,"a",@progbits
	.sectionflags	@""
	.align	4
.nv.constant0._ZN5flash44flash_bwd_dq_dk_dv_loop_seqk_parallel_kernelI23Flash_bwd_kernel_traitsILi64ELi128ELi128ELi8ELi4ELi4ELi4ELb0ELb0EN7cutlass6half_tE19Flash_kernel_traitsILi64ELi128ELi128ELi8ES3_EELb0ELb0ELb1ELb0ELb0ELb0ELb1EEEvNS_16Flash_bwd_paramsE:
	.zero		1168


//--------------------- .nv.constant0._ZN5flash44flash_bwd_dq_dk_dv_loop_seqk_parallel_kernelI23Flash_bwd_kernel_traitsILi64ELi128ELi128ELi8ELi4ELi4ELi4ELb0ELb0EN7cutlass6half_tE19Flash_kernel_traitsILi64ELi128ELi128ELi8ES3_EELb1ELb0ELb0ELb0ELb1ELb1ELb0EEEvNS_16Flash_bwd_paramsE --------------------------
	.section	.nv.constant0._ZN5flash44flash_bwd_dq_dk_dv_loop_seqk_parallel_kernelI23Flash_bwd_kernel_traitsILi64ELi128ELi128ELi8ELi4ELi4ELi4ELb0ELb0EN7cutlass6half_tE19Flash_kernel_traitsILi64ELi128ELi128ELi8ES3_EELb1ELb0ELb0ELb0ELb1ELb1ELb0EEEvNS_16Flash_bwd_paramsE,"a",@progbits
	.sectionflags	@""
	.align	4
.nv.constant0._ZN5flash44flash_bwd_dq_dk_dv_loop_seqk_parallel_kernelI23Flash_bwd_kernel_traitsILi64ELi128ELi128ELi8ELi4ELi4ELi4ELb0ELb0EN7cutlass6half_tE19Flash_kernel_traitsILi64ELi128ELi128ELi8ES3_EELb1ELb0ELb0ELb0ELb1ELb1ELb0EEEvNS_16Flash_bwd_paramsE:
	.zero		1168


//--------------------- .nv.constant0._ZN5flash44flash_bwd_dq_dk_dv_loop_seqk_parallel_kernelI23Flash_bwd_kernel_traitsILi64ELi128ELi128ELi8ELi4ELi4ELi4ELb0ELb0EN7cutlass6half_tE19Flash_kernel_traitsILi64ELi128ELi128ELi8ES3_EELb0ELb0ELb0ELb0ELb1ELb1ELb1EEEvNS_16Flash_bwd_paramsE --------------------------
	.section	.nv.constant0._ZN5flash44flash_bwd_dq_dk_dv_loop_seqk_parallel_kernelI23Flash_bwd_kernel_traitsILi64ELi128ELi128ELi8ELi4ELi4ELi4ELb0ELb0EN7cutlass6half_tE19Flash_kernel_traitsILi64ELi128ELi128ELi8ES3_EELb0ELb0ELb0ELb0ELb1ELb1ELb1EEEvNS_16Flash_bwd_paramsE,"a",@progbits
	.sectionflags	@""
	.align	4
.nv.constant0._ZN5flash44flash_bwd_dq_dk_dv_loop_seqk_parallel_kernelI23Flash_bwd_kernel_traitsILi64ELi128ELi128ELi8ELi4ELi4ELi4ELb0ELb0EN7cutlass6half_tE19Flash_kernel_traitsILi64ELi128ELi128ELi8ES3_EELb0ELb0ELb0ELb0ELb1ELb1ELb1EEEvNS_16Flash_bwd_paramsE:
	.zero		1168


//--------------------- .nv.constant0._ZN5flash44flash_bwd_dq_dk_dv_loop_seqk_parallel_kernelI23Flash_bwd_kernel_traitsILi64ELi128ELi128ELi8ELi4ELi4ELi4ELb0ELb0EN7cutlass6half_tE19Flash_kernel_traitsILi64ELi128ELi128ELi8ES3_EELb1ELb0ELb0ELb1ELb0ELb0ELb0EEEvNS_16Flash_bwd_paramsE --------------------------
	.section	.nv.constant0._ZN5flash44flash_bwd_dq_dk_dv_loop_seqk_parallel_kernelI23Flash_bwd_kernel_traitsILi64ELi128ELi128ELi8ELi4ELi4ELi4ELb0ELb0EN7cutlass6half_tE19Flash_kernel_traitsILi64ELi128ELi128ELi8ES3_EELb1ELb0ELb0ELb1ELb0ELb0ELb0EEEvNS_16Flash_bwd_paramsE,"a",@progbits
	.sectionflags	@""
	.align	4
.nv.constant0._ZN5flash44flash_bwd_dq_dk_dv_loop_seqk_parallel_kernelI23Flash_bwd_kernel_traitsILi64ELi128ELi128ELi8ELi4ELi4ELi4ELb0ELb0EN7cutlass6half_tE19Flash_kernel_traitsILi64ELi128ELi128ELi8ES3_EELb1ELb0ELb0ELb1ELb0ELb0ELb0EEEvNS_16Flash_bwd_paramsE:
	.zero		1168


//--------------------- .nv.constant0._ZN5flash44flash_bwd_dq_dk_dv_loop_seqk_parallel_kernelI23Flash_bwd_kernel_traitsILi64ELi128ELi128ELi8ELi4ELi4ELi4ELb0ELb0EN7cutlass6half_tE19Flash_kernel_traitsILi64ELi128ELi128ELi8ES3_EELb0ELb0ELb0ELb1ELb0ELb0ELb1EEEvNS_16Flash_bwd_paramsE --------------------------
	.section	.nv.constant0._ZN5flash44flash_bwd_dq_dk_dv_loop_seqk_parallel_kernelI23Flash_bwd_kernel_traitsILi64ELi128ELi128ELi8ELi4ELi4ELi4ELb0ELb0EN7cutlass6half_tE19Flash_kernel_traitsILi64ELi128ELi128ELi8ES3_EELb0ELb0ELb0ELb1ELb0ELb0ELb1EEEvNS_16Flash_bwd_paramsE,"a",@progbits
	.sectionflags	@""
	.align	4
.nv.constant0._ZN5flash44flash_bwd_dq_dk_dv_loop_seqk_parallel_kernelI23Flash_bwd_kernel_traitsILi64ELi128ELi128ELi8ELi4ELi4ELi4ELb0ELb0EN7cutlass6half_tE19Flash_kernel_traitsILi64ELi128ELi128ELi8ES3_EELb0ELb0ELb0ELb1ELb0ELb0ELb1EEEvNS_16Flash_bwd_paramsE:
	.zero		1168


//--------------------- .nv.constant0._ZN5flash44flash_bwd_dq_dk_dv_loop_seqk_parallel_kernelI23Flash_bwd_kernel_traitsILi64ELi128ELi128ELi8ELi4ELi4ELi4ELb0ELb0EN7cutlass6half_tE19Flash_kernel_traitsILi64ELi128ELi128ELi8ES3_EELb1ELb0ELb1ELb0ELb0ELb1ELb0EEEvNS_16Flash_bwd_paramsE --------------------------
	.section	.nv.constant0._ZN5flash44flash_bwd_dq_dk_dv_loop_seqk_parallel_kernelI23Flash_bwd_kernel_traitsILi64ELi128ELi128ELi8ELi4ELi4ELi4ELb0ELb0EN7cutlass6half_tE19Flash_kernel_traitsILi64ELi128ELi128ELi8ES3_EELb1ELb0ELb1ELb0ELb0ELb1ELb0EEEvNS_16Flash_bwd_paramsE,"a",@progbits
	.sectionflags	@""
	.align	4
.nv.constant0._ZN5flash44flash_bwd_dq_dk_dv_loop_seqk_parallel_kernelI23Flash_bwd_kernel_traitsILi64ELi128ELi128ELi8ELi4ELi4ELi4ELb0ELb0EN7cutlass6half_tE19Flash_kernel_traitsILi64ELi128ELi128ELi8ES3_EELb1ELb0ELb1ELb0ELb0ELb1ELb0EEEvNS_16Flash_bwd_paramsE:
	.zero		1168


//--------------------- .nv.constant0._ZN5flash44flash_bwd_dq_dk_dv_loop_seqk_parallel_kernelI23Flash_bwd_kernel_traitsILi64ELi128ELi128ELi8ELi4ELi4ELi4ELb0ELb0EN7cutlass6half_tE19Flash_kernel_traitsILi64ELi128ELi128ELi8ES3_EELb0ELb0ELb1ELb0ELb0ELb1ELb1EEEvNS_16Flash_bwd_paramsE --------------------------
	.section	.nv.constant0._ZN5flash44flash_bwd_dq_dk_dv_loop_seqk_parallel_kernelI23Flash_bwd_kernel_traitsILi64ELi128ELi128ELi8ELi4ELi4ELi4ELb0ELb0EN7cutlass6half_tE19Flash_kernel_traitsILi64ELi128ELi128ELi8ES3_EELb0ELb0ELb1ELb0ELb0ELb1ELb1EEEvNS_16Flash_bwd_paramsE,"a",@progbits
	.sectionflags	@""
	.align	4
.nv.constant0._ZN5flash44flash_bwd_dq_dk_dv_loop_seqk_parallel_kernelI23Flash_bwd_kernel_traitsILi64ELi128ELi128ELi8ELi4ELi4ELi4ELb0ELb0EN7cutlass6half_tE19Flash_kernel_traitsILi64ELi128ELi128ELi8ES3_EELb0ELb0ELb1ELb0ELb0ELb1ELb1EEEvNS_16Flash_bwd_paramsE:
	.zero		1168


//--------------------- .nv.constant0._ZN5flash44flash_bwd_dq_dk_dv_loop_seqk_parallel_kernelI23Flash_bwd_kernel_traitsILi64ELi128ELi128ELi8ELi4ELi4ELi4ELb0ELb0EN7cutlass6half_tE19Flash_kernel_traitsILi64ELi128ELi128ELi8ES3_EELb1ELb0ELb1ELb1ELb0ELb0ELb0EEEvNS_16Flash_bwd_paramsE --------------------------
	.section	.nv.constant0._ZN5flash44flash_bwd_dq_dk_dv_loop_seqk_parallel_kernelI23Flash_bwd_kernel_traitsILi64ELi128ELi128ELi8ELi4ELi4ELi4ELb0ELb0EN7cutlass6half_tE19Flash_kernel_traitsILi64ELi128ELi128ELi8ES3_EELb1ELb0ELb1ELb1ELb0ELb0ELb0EEEvNS_16Flash_bwd_paramsE,"a",@progbits
	.sectionflags	@""
	.align	4
.nv.constant0._ZN5flash44flash_bwd_dq_dk_dv_loop_seqk_parallel_kernelI23Flash_bwd_kernel_traitsILi64ELi128ELi128ELi8ELi4ELi4ELi4ELb0ELb0EN7cutlass6half_tE19Flash_kernel_traitsILi64ELi128ELi128ELi8ES3_EELb1ELb0ELb1ELb1ELb0ELb0ELb0EEEvNS_16Flash_bwd_paramsE:
	.zero		1168


//--------------------- .nv.constant0._ZN5flash44flash_bwd_dq_dk_dv_loop_seqk_parallel_kernelI23Flash_bwd_kernel_traitsILi64ELi128ELi128ELi8ELi4ELi4ELi4ELb0ELb0EN7cutlass6half_tE19Flash_kernel_traitsILi64ELi128ELi128ELi8ES3_EELb0ELb0ELb1ELb1ELb0ELb0ELb1EEEvNS_16Flash_bwd_paramsE --------------------------
	.section	.nv.constant0._ZN5flash44flash_bwd_dq_dk_dv_loop_seqk_parallel_kernelI23Flash_bwd_kernel_traitsILi64ELi128ELi128ELi8ELi4ELi4ELi4ELb0ELb0EN7cutlass6half_tE19Flash_kernel_traitsILi64ELi128ELi128ELi8ES3_EELb0ELb0ELb1ELb1ELb0ELb0ELb1EEEvNS_16Flash_bwd_paramsE,"a",@progbits
	.sectionflags	@""
	.align	4
.nv.constant0._ZN5flash44flash_bwd_dq_dk_dv_loop_seqk_parallel_kernelI23Flash_bwd_kernel_traitsILi64ELi128ELi128ELi8ELi4ELi4ELi4ELb0ELb0EN7cutlass6half_tE19Flash_kernel_traitsILi64ELi128ELi128ELi8ES3_EELb0ELb0ELb1ELb1ELb0ELb0ELb1EEEvNS_16Flash_bwd_paramsE:
	.zero		1168


//--------------------- .nv.constant0._ZN5flash25flash_bwd_dot_do_o_kernelILb0E23Flash_bwd_kernel_traitsILi64ELi128ELi128ELi8ELi4ELi4ELi4ELb0ELb0EN7cutlass6half_tE19Flash_kernel_traitsILi64ELi128ELi128ELi8ES3_EEEEvNS_16Flash_bwd_paramsE --------------------------
	.section	.nv.constant0._ZN5flash25flash_bwd_dot_do_o_kernelILb0E23Flash_bwd_kernel_traitsILi64ELi128ELi128ELi8ELi4ELi4ELi4ELb0ELb0EN7cutlass6half_tE19Flash_kernel_traitsILi64ELi128ELi128ELi8ES3_EEEEvNS_16Flash_bwd_paramsE,"a",@progbits
	.sectionflags	@""
	.align	4
.nv.constant0._ZN5flash25flash_bwd_dot_do_o_kernelILb0E23Flash_bwd_kernel_traitsILi64ELi128ELi128ELi8ELi4ELi4ELi4ELb0ELb0EN7cutlass6half_tE19Flash_kernel_traitsILi64ELi128ELi128ELi8ES3_EEEEvNS_16Flash_bwd_paramsE:
	.zero		1168


//--------------------- .nv.constant0._ZN5flash25flash_bwd_dot_do_o_kernelILb1E23Flash_bwd_kernel_traitsILi64ELi128ELi128ELi8ELi4ELi4ELi4ELb0ELb0EN7cutlass6half_tE19Flash_kernel_traitsILi64ELi128ELi128ELi8ES3_EEEEvNS_16Flash_bwd_paramsE --------------------------
	.section	.nv.constant0._ZN5flash25flash_bwd_dot_do_o_kernelILb1E23Flash_bwd_kernel_traitsILi64ELi128ELi128ELi8ELi4ELi4ELi4ELb0ELb0EN7cutlass6half_tE19Flash_kernel_traitsILi64ELi128ELi128ELi8ES3_EEEEvNS_16Flash_bwd_paramsE,"a",@progbits
	.sectionflags	@""
	.align	4
.nv.constant0._ZN5flash25flash_bwd_dot_do_o_kernelILb1E23Flash_bwd_kernel_traitsILi64ELi128ELi128ELi8ELi4ELi4ELi4ELb0ELb0EN7cutlass6half_tE19Flash_kernel_traitsILi64ELi128ELi128ELi8ES3_EEEEvNS_16Flash_bwd_paramsE:
	.zero		1168


//--------------------- SYMBOLS --------------------------

	.type		.nv.reservedSmem.offset0,@object
	.size		.nv.reservedSmem.offset0,0x4
